	.target	sm_80

	.elftype	@"ET_EXEC"


//--------------------- .note.nv.tkinfo           --------------------------
	.section	.note.nv.tkinfo,"",@"SHT_NOTE"
	.sectionflags	@"SHF_NOTE_NV_TKINFO"
	.tkinfo
        /*0018*/ 	.word	0x00000002
        /*0030*/ 	.string	""
        /*0030*/ 	.string	"ptxas"
        /*0030*/ 	.string	"Cuda compilation tools, release 13.0, V13.0.88"
        /*0030*/ 	.string	"Build cuda_13.0.r13.0/compiler.36424714_0"
        /*0030*/ 	.string	"-arch sm_80 -m 64 "



//--------------------- .note.nv.cuinfo           --------------------------
	.section	.note.nv.cuinfo,"",@"SHT_NOTE"
	.sectionflags	@"SHF_NOTE_NV_CUINFO"
        /*0018*/ 	.short	0x0002
        /*001a*/ 	.short	0x0050
        /*001c*/ 	.short	0x0082
	.zero		2


//--------------------- .nv.info                  --------------------------
	.section	.nv.info,"",@"SHT_CUDA_INFO"
	.align	4


	//----- nvinfo : EIATTR_REGCOUNT
	.align		4
        /*0000*/ 	.byte	0x04, 0x2f
        /*0002*/ 	.short	(.L_12 - .L_11)
	.align		4
.L_11:
        /*0004*/ 	.word	index@(_ZN5flash16flash_fwd_kernelI23Flash_fwd_kernel_traitsILi64ELi128ELi64ELi4ELb0ELb0EN7cutlass10bfloat16_tE19Flash_kernel_traitsILi64ELi128ELi64ELi4ES3_EELb0ELb1ELb0ELb1ELb0ELb0ELb1ELb0EEEvNS_16Flash_fwd_paramsE)
        /*0008*/ 	.word	0x000000ff


	//----- nvinfo : EIATTR_FRAME_SIZE
	.align		4
.L_12:
        /*000c*/ 	.byte	0x04, 0x11
        /*000e*/ 	.short	(.L_14 - .L_13)
	.align		4
.L_13:
        /*0010*/ 	.word	index@(_ZN5flash16flash_fwd_kernelI23Flash_fwd_kernel_traitsILi64ELi128ELi64ELi4ELb0ELb0EN7cutlass10bfloat16_tE19Flash_kernel_traitsILi64ELi128ELi64ELi4ES3_EELb0ELb1ELb0ELb1ELb0ELb0ELb1ELb0EEEvNS_16Flash_fwd_paramsE)
        /*0014*/ 	.word	0x00000038


	//----- nvinfo : EIATTR_REGCOUNT
	.align		4
.L_14:
        /*0018*/ 	.byte	0x04, 0x2f
        /*001a*/ 	.short	(.L_16 - .L_15)
	.align		4
.L_15:
        /*001c*/ 	.word	index@(_ZN5flash16flash_fwd_kernelI23Flash_fwd_kernel_traitsILi64ELi128ELi64ELi4ELb0ELb0EN7cutlass10bfloat16_tE19Flash_kernel_traitsILi64ELi128ELi64ELi4ES3_EELb1ELb1ELb0ELb1ELb0ELb0ELb0ELb1EEEvNS_16Flash_fwd_paramsE)
        /*0020*/ 	.word	0x000000ff


	//----- nvinfo : EIATTR_FRAME_SIZE
	.align		4
.L_16:
        /*0024*/ 	.byte	0x04, 0x11
        /*0026*/ 	.short	(.L_18 - .L_17)
	.align		4
.L_17:
        /*0028*/ 	.word	index@(_ZN5flash16flash_fwd_kernelI23Flash_fwd_kernel_traitsILi64ELi128ELi64ELi4ELb0ELb0EN7cutlass10bfloat16_tE19Flash_kernel_traitsILi64ELi128ELi64ELi4ES3_EELb1ELb1ELb0ELb1ELb0ELb0ELb0ELb1EEEvNS_16Flash_fwd_paramsE)
        /*002c*/ 	.word	0x000001b0


	//----- nvinfo : EIATTR_REGCOUNT
	.align		4
.L_18:
        /*0030*/ 	.byte	0x04, 0x2f
        /*0032*/ 	.short	(.L_20 - .L_19)
	.align		4
.L_19:
        /*0034*/ 	.word	index@(_ZN5flash16flash_fwd_kernelI23Flash_fwd_kernel_traitsILi64ELi128ELi64ELi4ELb0ELb0EN7cutlass10bfloat16_tE19Flash_kernel_traitsILi64ELi128ELi64ELi4ES3_EELb0ELb1ELb0ELb0ELb0ELb0ELb1ELb0EEEvNS_16Flash_fwd_paramsE)
        /*0038*/ 	.word	0x000000ff


	//----- nvinfo : EIATTR_FRAME_SIZE
	.align		4
.L_20:
        /*003c*/ 	.byte	0x04, 0x11
        /*003e*/ 	.short	(.L_22 - .L_21)
	.align		4
.L_21:
        /*0040*/ 	.word	index@(_ZN5flash16flash_fwd_kernelI23Flash_fwd_kernel_traitsILi64ELi128ELi64ELi4ELb0ELb0EN7cutlass10bfloat16_tE19Flash_kernel_traitsILi64ELi128ELi64ELi4ES3_EELb0ELb1ELb0ELb0ELb0ELb0ELb1ELb0EEEvNS_16Flash_fwd_paramsE)
        /*0044*/ 	.word	0x00000048


	//----- nvinfo : EIATTR_REGCOUNT
	.align		4
.L_22:
        /*0048*/ 	.byte	0x04, 0x2f
        /*004a*/ 	.short	(.L_24 - .L_23)
	.align		4
.L_23:
        /*004c*/ 	.word	index@(_ZN5flash16flash_fwd_kernelI23Flash_fwd_kernel_traitsILi64ELi128ELi64ELi4ELb0ELb0EN7cutlass10bfloat16_tE19Flash_kernel_traitsILi64ELi128ELi64ELi4ES3_EELb1ELb1ELb0ELb0ELb0ELb0ELb0ELb1EEEvNS_16Flash_fwd_paramsE)
        /*0050*/ 	.word	0x000000ff


	//----- nvinfo : EIATTR_FRAME_SIZE
	.align		4
.L_24:
        /*0054*/ 	.byte	0x04, 0x11
        /*0056*/ 	.short	(.L_26 - .L_25)
	.align		4
.L_25:
        /*0058*/ 	.word	index@(_ZN5flash16flash_fwd_kernelI23Flash_fwd_kernel_traitsILi64ELi128ELi64ELi4ELb0ELb0EN7cutlass10bfloat16_tE19Flash_kernel_traitsILi64ELi128ELi64ELi4ES3_EELb1ELb1ELb0ELb0ELb0ELb0ELb0ELb1EEEvNS_16Flash_fwd_paramsE)
        /*005c*/ 	.word	0x000001d0


	//----- nvinfo : EIATTR_REGCOUNT
	.align		4
.L_26:
        /*0060*/ 	.byte	0x04, 0x2f
        /*0062*/ 	.short	(.L_28 - .L_27)
	.align		4
.L_27:
        /*0064*/ 	.word	index@(_ZN5flash16flash_fwd_kernelI23Flash_fwd_kernel_traitsILi64ELi128ELi64ELi4ELb0ELb0EN7cutlass10bfloat16_tE19Flash_kernel_traitsILi64ELi128ELi64ELi4ES3_EELb1ELb1ELb0ELb1ELb0ELb0ELb0ELb0EEEvNS_16Flash_fwd_paramsE)
        /*0068*/ 	.word	0x000000ff


	//----- nvinfo : EIATTR_FRAME_SIZE
	.align		4
.L_28:
        /*006c*/ 	.byte	0x04, 0x11
        /*006e*/ 	.short	(.L_30 - .L_29)
	.align		4
.L_29:
        /*0070*/ 	.word	index@(_ZN5flash16flash_fwd_kernelI23Flash_fwd_kernel_traitsILi64ELi128ELi64ELi4ELb0ELb0EN7cutlass10bfloat16_tE19Flash_kernel_traitsILi64ELi128ELi64ELi4ES3_EELb1ELb1ELb0ELb1ELb0ELb0ELb0ELb0EEEvNS_16Flash_fwd_paramsE)
        /*0074*/ 	.word	0x00000000


	//----- nvinfo : EIATTR_REGCOUNT
	.align		4
.L_30:
        /*0078*/ 	.byte	0x04, 0x2f
        /*007a*/ 	.short	(.L_32 - .L_31)
	.align		4
.L_31:
        /*007c*/ 	.word	index@(_ZN5flash16flash_fwd_kernelI23Flash_fwd_kernel_traitsILi64ELi128ELi64ELi4ELb0ELb0EN7cutlass10bfloat16_tE19Flash_kernel_traitsILi64ELi128ELi64ELi4ES3_EELb0ELb1ELb0ELb0ELb0ELb1ELb1ELb0EEEvNS_16Flash_fwd_paramsE)
        /*0080*/ 	.word	0x000000ff


	//----- nvinfo : EIATTR_FRAME_SIZE
	.align		4
.L_32:
        /*0084*/ 	.byte	0x04, 0x11
        /*0086*/ 	.short	(.L_34 - .L_33)
	.align		4
.L_33:
        /*0088*/ 	.word	index@(_ZN5flash16flash_fwd_kernelI23Flash_fwd_kernel_traitsILi64ELi128ELi64ELi4ELb0ELb0EN7cutlass10bfloat16_tE19Flash_kernel_traitsILi64ELi128ELi64ELi4ES3_EELb0ELb1ELb0ELb0ELb0ELb1ELb1ELb0EEEvNS_16Flash_fwd_paramsE)
        /*008c*/ 	.word	0x00000000


	//----- nvinfo : EIATTR_REGCOUNT
	.align		4
.L_34:
        /*0090*/ 	.byte	0x04, 0x2f
        /*0092*/ 	.short	(.L_36 - .L_35)
	.align		4
.L_35:
        /*0094*/ 	.word	index@(_ZN5flash16flash_fwd_kernelI23Flash_fwd_kernel_traitsILi64ELi128ELi64ELi4ELb0ELb0EN7cutlass10bfloat16_tE19Flash_kernel_traitsILi64ELi128ELi64ELi4ES3_EELb1ELb1ELb0ELb0ELb0ELb1ELb0ELb0EEEvNS_16Flash_fwd_paramsE)
        /*0098*/ 	.word	0x000000ff


	//----- nvinfo : EIATTR_FRAME_SIZE
	.align		4
.L_36:
        /*009c*/ 	.byte	0x04, 0x11
        /*009e*/ 	.short	(.L_38 - .L_37)
	.align		4
.L_37:
        /*00a0*/ 	.word	index@(_ZN5flash16flash_fwd_kernelI23Flash_fwd_kernel_traitsILi64ELi128ELi64ELi4ELb0ELb0EN7cutlass10bfloat16_tE19Flash_kernel_traitsILi64ELi128ELi64ELi4ES3_EELb1ELb1ELb0ELb0ELb0ELb1ELb0ELb0EEEvNS_16Flash_fwd_paramsE)
        /*00a4*/ 	.word	0x00000000


	//----- nvinfo : EIATTR_REGCOUNT
	.align		4
.L_38:
        /*00a8*/ 	.byte	0x04, 0x2f
        /*00aa*/ 	.short	(.L_40 - .L_39)
	.align		4
.L_39:
        /*00ac*/ 	.word	index@(_ZN5flash16flash_fwd_kernelI23Flash_fwd_kernel_traitsILi64ELi128ELi64ELi4ELb0ELb0EN7cutlass10bfloat16_tE19Flash_kernel_traitsILi64ELi128ELi64ELi4ES3_EELb0ELb1ELb0ELb0ELb1ELb1ELb1ELb0EEEvNS_16Flash_fwd_paramsE)
        /*00b0*/ 	.word	0x000000ff


	//----- nvinfo : EIATTR_FRAME_SIZE
	.align		4
.L_40:
        /*00b4*/ 	.byte	0x04, 0x11
        /*00b6*/ 	.short	(.L_42 - .L_41)
	.align		4
.L_41:
        /*00b8*/ 	.word	index@(_ZN5flash16flash_fwd_kernelI23Flash_fwd_kernel_traitsILi64ELi128ELi64ELi4ELb0ELb0EN7cutlass10bfloat16_tE19Flash_kernel_traitsILi64ELi128ELi64ELi4ES3_EELb0ELb1ELb0ELb0ELb1ELb1ELb1ELb0EEEvNS_16Flash_fwd_paramsE)
        /*00bc*/ 	.word	0x00000000


	//----- nvinfo : EIATTR_REGCOUNT
	.align		4
.L_42:
        /*00c0*/ 	.byte	0x04, 0x2f
        /*00c2*/ 	.short	(.L_44 - .L_43)
	.align		4
.L_43:
        /*00c4*/ 	.word	index@(_ZN5flash16flash_fwd_kernelI23Flash_fwd_kernel_traitsILi64ELi128ELi64ELi4ELb0ELb0EN7cutlass10bfloat16_tE19Flash_kernel_traitsILi64ELi128ELi64ELi4ES3_EELb1ELb1ELb0ELb0ELb1ELb1ELb0ELb0EEEvNS_16Flash_fwd_paramsE)
        /*00c8*/ 	.word	0x000000ff


	//----- nvinfo : EIATTR_FRAME_SIZE
	.align		4
.L_44:
        /*00cc*/ 	.byte	0x04, 0x11
        /*00ce*/ 	.short	(.L_46 - .L_45)
	.align		4
.L_45:
        /*00d0*/ 	.word	index@(_ZN5flash16flash_fwd_kernelI23Flash_fwd_kernel_traitsILi64ELi128ELi64ELi4ELb0ELb0EN7cutlass10bfloat16_tE19Flash_kernel_traitsILi64ELi128ELi64ELi4ES3_EELb1ELb1ELb0ELb0ELb1ELb1ELb0ELb0EEEvNS_16Flash_fwd_paramsE)
        /*00d4*/ 	.word	0x00000000


	//----- nvinfo : EIATTR_REGCOUNT
	.align		4
.L_46:
        /*00d8*/ 	.byte	0x04, 0x2f
        /*00da*/ 	.short	(.L_48 - .L_47)
	.align		4
.L_47:
        /*00dc*/ 	.word	index@(_ZN5flash16flash_fwd_kernelI23Flash_fwd_kernel_traitsILi64ELi128ELi64ELi4ELb0ELb0EN7cutlass10bfloat16_tE19Flash_kernel_traitsILi64ELi128ELi64ELi4ES3_EELb1ELb1ELb0ELb0ELb0ELb0ELb0ELb0EEEvNS_16Flash_fwd_paramsE)
        /*00e0*/ 	.word	0x000000ff


	//----- nvinfo : EIATTR_FRAME_SIZE
	.align		4
.L_48:
        /*00e4*/ 	.byte	0x04, 0x11
        /*00e6*/ 	.short	(.L_50 - .L_49)
	.align		4
.L_49:
        /*00e8*/ 	.word	index@(_ZN5flash16flash_fwd_kernelI23Flash_fwd_kernel_traitsILi64ELi128ELi64ELi4ELb0ELb0EN7cutlass10bfloat16_tE19Flash_kernel_traitsILi64ELi128ELi64ELi4ES3_EELb1ELb1ELb0ELb0ELb0ELb0ELb0ELb0EEEvNS_16Flash_fwd_paramsE)
        /*00ec*/ 	.word	0x00000020


	//----- nvinfo : EIATTR_REGCOUNT
	.align		4
.L_50:
        /*00f0*/ 	.byte	0x04, 0x2f
        /*00f2*/ 	.short	(.L_52 - .L_51)
	.align		4
.L_51:
        /*00f4*/ 	.word	index@(_ZN5flash16flash_fwd_kernelI23Flash_fwd_kernel_traitsILi64ELi128ELi128ELi4ELb0ELb0EN7cutlass10bfloat16_tE19Flash_kernel_traitsILi64ELi128ELi128ELi4ES3_EELb0ELb1ELb0ELb1ELb0ELb0ELb1ELb0EEEvNS_16Flash_fwd_paramsE)
        /*00f8*/ 	.word	0x000000ff


	//----- nvinfo : EIATTR_FRAME_SIZE
	.align		4
.L_52:
        /*00fc*/ 	.byte	0x04, 0x11
        /*00fe*/ 	.short	(.L_54 - .L_53)
	.align		4
.L_53:
        /*0100*/ 	.word	index@(_ZN5flash16flash_fwd_kernelI23Flash_fwd_kernel_traitsILi64ELi128ELi128ELi4ELb0ELb0EN7cutlass10bfloat16_tE19Flash_kernel_traitsILi64ELi128ELi128ELi4ES3_EELb0ELb1ELb0ELb1ELb0ELb0ELb1ELb0EEEvNS_16Flash_fwd_paramsE)
        /*0104*/ 	.word	0x00000170


	//----- nvinfo : EIATTR_REGCOUNT
	.align		4
.L_54:
        /*0108*/ 	.byte	0x04, 0x2f
        /*010a*/ 	.short	(.L_56 - .L_55)
	.align		4
.L_55:
        /*010c*/ 	.word	index@(_ZN5flash16flash_fwd_kernelI23Flash_fwd_kernel_traitsILi64ELi128ELi128ELi4ELb0ELb0EN7cutlass10bfloat16_tE19Flash_kernel_traitsILi64ELi128ELi128ELi4ES3_EELb0ELb1ELb0ELb1ELb0ELb0ELb0ELb0EEEvNS_16Flash_fwd_paramsE)
        /*0110*/ 	.word	0x000000ff


	//----- nvinfo : EIATTR_FRAME_SIZE
	.align		4
.L_56:
        /*0114*/ 	.byte	0x04, 0x11
        /*0116*/ 	.short	(.L_58 - .L_57)
	.align		4
.L_57:
        /*0118*/ 	.word	index@(_ZN5flash16flash_fwd_kernelI23Flash_fwd_kernel_traitsILi64ELi128ELi128ELi4ELb0ELb0EN7cutlass10bfloat16_tE19Flash_kernel_traitsILi64ELi128ELi128ELi4ES3_EELb0ELb1ELb0ELb1ELb0ELb0ELb0ELb0EEEvNS_16Flash_fwd_paramsE)
        /*011c*/ 	.word	0x00000130


	//----- nvinfo : EIATTR_REGCOUNT
	.align		4
.L_58:
        /*0120*/ 	.byte	0x04, 0x2f
        /*0122*/ 	.short	(.L_60 - .L_59)
	.align		4
.L_59:
        /*0124*/ 	.word	index@(_ZN5flash16flash_fwd_kernelI23Flash_fwd_kernel_traitsILi64ELi128ELi128ELi4ELb0ELb0EN7cutlass10bfloat16_tE19Flash_kernel_traitsILi64ELi128ELi128ELi4ES3_EELb0ELb1ELb0ELb0ELb0ELb0ELb1ELb0EEEvNS_16Flash_fwd_paramsE)
        /*0128*/ 	.word	0x000000ff


	//----- nvinfo : EIATTR_FRAME_SIZE
	.align		4
.L_60:
        /*012c*/ 	.byte	0x04, 0x11
        /*012e*/ 	.short	(.L_62 - .L_61)
	.align		4
.L_61:
        /*0130*/ 	.word	index@(_ZN5flash16flash_fwd_kernelI23Flash_fwd_kernel_traitsILi64ELi128ELi128ELi4ELb0ELb0EN7cutlass10bfloat16_tE19Flash_kernel_traitsILi64ELi128ELi128ELi4ES3_EELb0ELb1ELb0ELb0ELb0ELb0ELb1ELb0EEEvNS_16Flash_fwd_paramsE)
        /*0134*/ 	.word	0x00000160


	//----- nvinfo : EIATTR_REGCOUNT
	.align		4
.L_62:
        /*0138*/ 	.byte	0x04, 0x2f
        /*013a*/ 	.short	(.L_64 - .L_63)
	.align		4
.L_63:
        /*013c*/ 	.word	index@(_ZN5flash16flash_fwd_kernelI23Flash_fwd_kernel_traitsILi64ELi128ELi128ELi4ELb0ELb0EN7cutlass10bfloat16_tE19Flash_kernel_traitsILi64ELi128ELi128ELi4ES3_EELb0ELb1ELb0ELb0ELb0ELb0ELb0ELb0EEEvNS_16Flash_fwd_paramsE)
        /*0140*/ 	.word	0x000000ff


	//----- nvinfo : EIATTR_FRAME_SIZE
	.align		4
.L_64:
        /*0144*/ 	.byte	0x04, 0x11
        /*0146*/ 	.short	(.L_66 - .L_65)
	.align		4
.L_65:
        /*0148*/ 	.word	index@(_ZN5flash16flash_fwd_kernelI23Flash_fwd_kernel_traitsILi64ELi128ELi128ELi4ELb0ELb0EN7cutlass10bfloat16_tE19Flash_kernel_traitsILi64ELi128ELi128ELi4ES3_EELb0ELb1ELb0ELb0ELb0ELb0ELb0ELb0EEEvNS_16Flash_fwd_paramsE)
        /*014c*/ 	.word	0x00000170


	//----- nvinfo : EIATTR_REGCOUNT
	.align		4
.L_66:
        /*0150*/ 	.byte	0x04, 0x2f
        /*0152*/ 	.short	(.L_68 - .L_67)
	.align		4
.L_67:
        /*0154*/ 	.word	index@(_ZN5flash16flash_fwd_kernelI23Flash_fwd_kernel_traitsILi64ELi128ELi128ELi4ELb0ELb0EN7cutlass10bfloat16_tE19Flash_kernel_traitsILi64ELi128ELi128ELi4ES3_EELb0ELb1ELb0ELb0ELb0ELb1ELb1ELb0EEEvNS_16Flash_fwd_paramsE)
        /*0158*/ 	.word	0x000000ff


	//----- nvinfo : EIATTR_FRAME_SIZE
	.align		4
.L_68:
        /*015c*/ 	.byte	0x04, 0x11
        /*015e*/ 	.short	(.L_70 - .L_69)
	.align		4
.L_69:
        /*0160*/ 	.word	index@(_ZN5flash16flash_fwd_kernelI23Flash_fwd_kernel_traitsILi64ELi128ELi128ELi4ELb0ELb0EN7cutlass10bfloat16_tE19Flash_kernel_traitsILi64ELi128ELi128ELi4ES3_EELb0ELb1ELb0ELb0ELb0ELb1ELb1ELb0EEEvNS_16Flash_fwd_paramsE)
        /*0164*/ 	.word	0x00000118


	//----- nvinfo : EIATTR_REGCOUNT
	.align		4
.L_70:
        /*0168*/ 	.byte	0x04, 0x2f
        /*016a*/ 	.short	(.L_72 - .L_71)
	.align		4
.L_71:
        /*016c*/ 	.word	index@(_ZN5flash16flash_fwd_kernelI23Flash_fwd_kernel_traitsILi64ELi128ELi128ELi4ELb0ELb0EN7cutlass10bfloat16_tE19Flash_kernel_traitsILi64ELi128ELi128ELi4ES3_EELb0ELb1ELb0ELb0ELb0ELb1ELb0ELb0EEEvNS_16Flash_fwd_paramsE)
        /*0170*/ 	.word	0x000000ff


	//----- nvinfo : EIATTR_FRAME_SIZE
	.align		4
.L_72:
        /*0174*/ 	.byte	0x04, 0x11
        /*0176*/ 	.short	(.L_74 - .L_73)
	.align		4
.L_73:
        /*0178*/ 	.word	index@(_ZN5flash16flash_fwd_kernelI23Flash_fwd_kernel_traitsILi64ELi128ELi128ELi4ELb0ELb0EN7cutlass10bfloat16_tE19Flash_kernel_traitsILi64ELi128ELi128ELi4ES3_EELb0ELb1ELb0ELb0ELb0ELb1ELb0ELb0EEEvNS_16Flash_fwd_paramsE)
        /*017c*/ 	.word	0x00000128


	//----- nvinfo : EIATTR_REGCOUNT
	.align		4
.L_74:
        /*0180*/ 	.byte	0x04, 0x2f
        /*0182*/ 	.short	(.L_76 - .L_75)
	.align		4
.L_75:
        /*0184*/ 	.word	index@(_ZN5flash16flash_fwd_kernelI23Flash_fwd_kernel_traitsILi64ELi128ELi128ELi4ELb0ELb0EN7cutlass10bfloat16_tE19Flash_kernel_traitsILi64ELi128ELi128ELi4ES3_EELb0ELb1ELb0ELb0ELb1ELb1ELb1ELb0EEEvNS_16Flash_fwd_paramsE)
        /*0188*/ 	.word	0x000000ff


	//----- nvinfo : EIATTR_FRAME_SIZE
	.align		4
.L_76:
        /*018c*/ 	.byte	0x04, 0x11
        /*018e*/ 	.short	(.L_78 - .L_77)
	.align		4
.L_77:
        /*0190*/ 	.word	index@(_ZN5flash16flash_fwd_kernelI23Flash_fwd_kernel_traitsILi64ELi128ELi128ELi4ELb0ELb0EN7cutlass10bfloat16_tE19Flash_kernel_traitsILi64ELi128ELi128ELi4ES3_EELb0ELb1ELb0ELb0ELb1ELb1ELb1ELb0EEEvNS_16Flash_fwd_paramsE)
        /*0194*/ 	.word	0x000000e0


	//----- nvinfo : EIATTR_REGCOUNT
	.align		4
.L_78:
        /*0198*/ 	.byte	0x04, 0x2f
        /*019a*/ 	.short	(.L_80 - .L_79)
	.align		4
.L_79:
        /*019c*/ 	.word	index@(_ZN5flash16flash_fwd_kernelI23Flash_fwd_kernel_traitsILi64ELi128ELi128ELi4ELb0ELb0EN7cutlass10bfloat16_tE19Flash_kernel_traitsILi64ELi128ELi128ELi4ES3_EELb0ELb1ELb0ELb0ELb1ELb1ELb0ELb0EEEvNS_16Flash_fwd_paramsE)
        /*01a0*/ 	.word	0x000000ff


	//----- nvinfo : EIATTR_FRAME_SIZE
	.align		4
.L_80:
        /*01a4*/ 	.byte	0x04, 0x11
        /*01a6*/ 	.short	(.L_82 - .L_81)
	.align		4
.L_81:
        /*01a8*/ 	.word	index@(_ZN5flash16flash_fwd_kernelI23Flash_fwd_kernel_traitsILi64ELi128ELi128ELi4ELb0ELb0EN7cutlass10bfloat16_tE19Flash_kernel_traitsILi64ELi128ELi128ELi4ES3_EELb0ELb1ELb0ELb0ELb1ELb1ELb0ELb0EEEvNS_16Flash_fwd_paramsE)
        /*01ac*/ 	.word	0x000000d8


	//----- nvinfo : EIATTR_MIN_STACK_SIZE
	.align		4
.L_82:
        /*01b0*/ 	.byte	0x04, 0x12
        /*01b2*/ 	.short	(.L_84 - .L_83)
	.align		4
.L_83:
        /*01b4*/ 	.word	index@(_ZN5flash16flash_fwd_kernelI23Flash_fwd_kernel_traitsILi64ELi128ELi128ELi4ELb0ELb0EN7cutlass10bfloat16_tE19Flash_kernel_traitsILi64ELi128ELi128ELi4ES3_EELb0ELb1ELb0ELb0ELb1ELb1ELb0ELb0EEEvNS_16Flash_fwd_paramsE)
        /*01b8*/ 	.word	0x000000d8


	//----- nvinfo : EIATTR_MIN_STACK_SIZE
	.align		4
.L_84:
        /*01bc*/ 	.byte	0x04, 0x12
        /*01be*/ 	.short	(.L_86 - .L_85)
	.align		4
.L_85:
        /*01c0*/ 	.word	index@(_ZN5flash16flash_fwd_kernelI23Flash_fwd_kernel_traitsILi64ELi128ELi128ELi4ELb0ELb0EN7cutlass10bfloat16_tE19Flash_kernel_traitsILi64ELi128ELi128ELi4ES3_EELb0ELb1ELb0ELb0ELb1ELb1ELb1ELb0EEEvNS_16Flash_fwd_paramsE)
        /*01c4*/ 	.word	0x000000e0


	//----- nvinfo : EIATTR_MIN_STACK_SIZE
	.align		4
.L_86:
        /*01c8*/ 	.byte	0x04, 0x12
        /*01ca*/ 	.short	(.L_88 - .L_87)
	.align		4
.L_87:
        /*01cc*/ 	.word	index@(_ZN5flash16flash_fwd_kernelI23Flash_fwd_kernel_traitsILi64ELi128ELi128ELi4ELb0ELb0EN7cutlass10bfloat16_tE19Flash_kernel_traitsILi64ELi128ELi128ELi4ES3_EELb0ELb1ELb0ELb0ELb0ELb1ELb0ELb0EEEvNS_16Flash_fwd_paramsE)
        /*01d0*/ 	.word	0x00000128


	//----- nvinfo : EIATTR_MIN_STACK_SIZE
	.align		4
.L_88:
        /*01d4*/ 	.byte	0x04, 0x12
        /*01d6*/ 	.short	(.L_90 - .L_89)
	.align		4
.L_89:
        /*01d8*/ 	.word	index@(_ZN5flash16flash_fwd_kernelI23Flash_fwd_kernel_traitsILi64ELi128ELi128ELi4ELb0ELb0EN7cutlass10bfloat16_tE19Flash_kernel_traitsILi64ELi128ELi128ELi4ES3_EELb0ELb1ELb0ELb0ELb0ELb1ELb1ELb0EEEvNS_16Flash_fwd_paramsE)
        /*01dc*/ 	.word	0x00000118


	//----- nvinfo : EIATTR_MIN_STACK_SIZE
	.align		4
.L_90:
        /*01e0*/ 	.byte	0x04, 0x12
        /*01e2*/ 	.short	(.L_92 - .L_91)
	.align		4
.L_91:
        /*01e4*/ 	.word	index@(_ZN5flash16flash_fwd_kernelI23Flash_fwd_kernel_traitsILi64ELi128ELi128ELi4ELb0ELb0EN7cutlass10bfloat16_tE19Flash_kernel_traitsILi64ELi128ELi128ELi4ES3_EELb0ELb1ELb0ELb0ELb0ELb0ELb0ELb0EEEvNS_16Flash_fwd_paramsE)
        /*01e8*/ 	.word	0x00000170


	//----- nvinfo : EIATTR_MIN_STACK_SIZE
	.align		4
.L_92:
        /*01ec*/ 	.byte	0x04, 0x12
        /*01ee*/ 	.short	(.L_94 - .L_93)
	.align		4
.L_93:
        /*01f0*/ 	.word	index@(_ZN5flash16flash_fwd_kernelI23Flash_fwd_kernel_traitsILi64ELi128ELi128ELi4ELb0ELb0EN7cutlass10bfloat16_tE19Flash_kernel_traitsILi64ELi128ELi128ELi4ES3_EELb0ELb1ELb0ELb0ELb0ELb0ELb1ELb0EEEvNS_16Flash_fwd_paramsE)
        /*01f4*/ 	.word	0x00000160


	//----- nvinfo : EIATTR_MIN_STACK_SIZE
	.align		4
.L_94:
        /*01f8*/ 	.byte	0x04, 0x12
        /*01fa*/ 	.short	(.L_96 - .L_95)
	.align		4
.L_95:
        /*01fc*/ 	.word	index@(_ZN5flash16flash_fwd_kernelI23Flash_fwd_kernel_traitsILi64ELi128ELi128ELi4ELb0ELb0EN7cutlass10bfloat16_tE19Flash_kernel_traitsILi64ELi128ELi128ELi4ES3_EELb0ELb1ELb0ELb1ELb0ELb0ELb0ELb0EEEvNS_16Flash_fwd_paramsE)
        /*0200*/ 	.word	0x00000130


	//----- nvinfo : EIATTR_MIN_STACK_SIZE
	.align		4
.L_96:
        /*0204*/ 	.byte	0x04, 0x12
        /*0206*/ 	.short	(.L_98 - .L_97)
	.align		4
.L_97:
        /*0208*/ 	.word	index@(_ZN5flash16flash_fwd_kernelI23Flash_fwd_kernel_traitsILi64ELi128ELi128ELi4ELb0ELb0EN7cutlass10bfloat16_tE19Flash_kernel_traitsILi64ELi128ELi128ELi4ES3_EELb0ELb1ELb0ELb1ELb0ELb0ELb1ELb0EEEvNS_16Flash_fwd_paramsE)
        /*020c*/ 	.word	0x00000170


	//----- nvinfo : EIATTR_MIN_STACK_SIZE
	.align		4
.L_98:
        /*0210*/ 	.byte	0x04, 0x12
        /*0212*/ 	.short	(.L_100 - .L_99)
	.align		4
.L_99:
        /*0214*/ 	.word	index@(_ZN5flash16flash_fwd_kernelI23Flash_fwd_kernel_traitsILi64ELi128ELi64ELi4ELb0ELb0EN7cutlass10bfloat16_tE19Flash_kernel_traitsILi64ELi128ELi64ELi4ES3_EELb1ELb1ELb0ELb0ELb0ELb0ELb0ELb0EEEvNS_16Flash_fwd_paramsE)
        /*0218*/ 	.word	0x00000020


	//----- nvinfo : EIATTR_MIN_STACK_SIZE
	.align		4
.L_100:
        /*021c*/ 	.byte	0x04, 0x12
        /*021e*/ 	.short	(.L_102 - .L_101)
	.align		4
.L_101:
        /*0220*/ 	.word	index@(_ZN5flash16flash_fwd_kernelI23Flash_fwd_kernel_traitsILi64ELi128ELi64ELi4ELb0ELb0EN7cutlass10bfloat16_tE19Flash_kernel_traitsILi64ELi128ELi64ELi4ES3_EELb1ELb1ELb0ELb0ELb1ELb1ELb0ELb0EEEvNS_16Flash_fwd_paramsE)
        /*0224*/ 	.word	0x00000000


	//----- nvinfo : EIATTR_MIN_STACK_SIZE
	.align		4
.L_102:
        /*0228*/ 	.byte	0x04, 0x12
        /*022a*/ 	.short	(.L_104 - .L_103)
	.align		4
.L_103:
        /*022c*/ 	.word	index@(_ZN5flash16flash_fwd_kernelI23Flash_fwd_kernel_traitsILi64ELi128ELi64ELi4ELb0ELb0EN7cutlass10bfloat16_tE19Flash_kernel_traitsILi64ELi128ELi64ELi4ES3_EELb0ELb1ELb0ELb0ELb1ELb1ELb1ELb0EEEvNS_16Flash_fwd_paramsE)
        /*0230*/ 	.word	0x00000000


	//----- nvinfo : EIATTR_MIN_STACK_SIZE
	.align		4
.L_104:
        /*0234*/ 	.byte	0x04, 0x12
        /*0236*/ 	.short	(.L_106 - .L_105)
	.align		4
.L_105:
        /*0238*/ 	.word	index@(_ZN5flash16flash_fwd_kernelI23Flash_fwd_kernel_traitsILi64ELi128ELi64ELi4ELb0ELb0EN7cutlass10bfloat16_tE19Flash_kernel_traitsILi64ELi128ELi64ELi4ES3_EELb1ELb1ELb0ELb0ELb0ELb1ELb0ELb0EEEvNS_16Flash_fwd_paramsE)
        /*023c*/ 	.word	0x00000000


	//----- nvinfo : EIATTR_MIN_STACK_SIZE
	.align		4
.L_106:
        /*0240*/ 	.byte	0x04, 0x12
        /*0242*/ 	.short	(.L_108 - .L_107)
	.align		4
.L_107:
        /*0244*/ 	.word	index@(_ZN5flash16flash_fwd_kernelI23Flash_fwd_kernel_traitsILi64ELi128ELi64ELi4ELb0ELb0EN7cutlass10bfloat16_tE19Flash_kernel_traitsILi64ELi128ELi64ELi4ES3_EELb0ELb1ELb0ELb0ELb0ELb1ELb1ELb0EEEvNS_16Flash_fwd_paramsE)
        /*0248*/ 	.word	0x00000000


	//----- nvinfo : EIATTR_MIN_STACK_SIZE
	.align		4
.L_108:
        /*024c*/ 	.byte	0x04, 0x12
        /*024e*/ 	.short	(.L_110 - .L_109)
	.align		4
.L_109:
        /*0250*/ 	.word	index@(_ZN5flash16flash_fwd_kernelI23Flash_fwd_kernel_traitsILi64ELi128ELi64ELi4ELb0ELb0EN7cutlass10bfloat16_tE19Flash_kernel_traitsILi64ELi128ELi64ELi4ES3_EELb1ELb1ELb0ELb1ELb0ELb0ELb0ELb0EEEvNS_16Flash_fwd_paramsE)
        /*0254*/ 	.word	0x00000000


	//----- nvinfo : EIATTR_MIN_STACK_SIZE
	.align		4
.L_110:
        /*0258*/ 	.byte	0x04, 0x12
        /*025a*/ 	.short	(.L_112 - .L_111)
	.align		4
.L_111:
        /*025c*/ 	.word	index@(_ZN5flash16flash_fwd_kernelI23Flash_fwd_kernel_traitsILi64ELi128ELi64ELi4ELb0ELb0EN7cutlass10bfloat16_tE19Flash_kernel_traitsILi64ELi128ELi64ELi4ES3_EELb1ELb1ELb0ELb0ELb0ELb0ELb0ELb1EEEvNS_16Flash_fwd_paramsE)
        /*0260*/ 	.word	0x000001d0


	//----- nvinfo : EIATTR_MIN_STACK_SIZE
	.align		4
.L_112:
        /*0264*/ 	.byte	0x04, 0x12
        /*0266*/ 	.short	(.L_114 - .L_113)
	.align		4
.L_113:
        /*0268*/ 	.word	index@(_ZN5flash16flash_fwd_kernelI23Flash_fwd_kernel_traitsILi64ELi128ELi64ELi4ELb0ELb0EN7cutlass10bfloat16_tE19Flash_kernel_traitsILi64ELi128ELi64ELi4ES3_EELb0ELb1ELb0ELb0ELb0ELb0ELb1ELb0EEEvNS_16Flash_fwd_paramsE)
        /*026c*/ 	.word	0x00000048


	//----- nvinfo : EIATTR_MIN_STACK_SIZE
	.align		4
.L_114:
        /*0270*/ 	.byte	0x04, 0x12
        /*0272*/ 	.short	(.L_116 - .L_115)
	.align		4
.L_115:
        /*0274*/ 	.word	index@(_ZN5flash16flash_fwd_kernelI23Flash_fwd_kernel_traitsILi64ELi128ELi64ELi4ELb0ELb0EN7cutlass10bfloat16_tE19Flash_kernel_traitsILi64ELi128ELi64ELi4ES3_EELb1ELb1ELb0ELb1ELb0ELb0ELb0ELb1EEEvNS_16Flash_fwd_paramsE)
        /*0278*/ 	.word	0x000001b0


	//----- nvinfo : EIATTR_MIN_STACK_SIZE
	.align		4
.L_116:
        /*027c*/ 	.byte	0x04, 0x12
        /*027e*/ 	.short	(.L_118 - .L_117)
	.align		4
.L_117:
        /*0280*/ 	.word	index@(_ZN5flash16flash_fwd_kernelI23Flash_fwd_kernel_traitsILi64ELi128ELi64ELi4ELb0ELb0EN7cutlass10bfloat16_tE19Flash_kernel_traitsILi64ELi128ELi64ELi4ES3_EELb0ELb1ELb0ELb1ELb0ELb0ELb1ELb0EEEvNS_16Flash_fwd_paramsE)
        /*0284*/ 	.word	0x00000038
.L_118:


//--------------------- .nv.info._ZN5flash16flash_fwd_kernelI23Flash_fwd_kernel_traitsILi64ELi128ELi128ELi4ELb0ELb0EN7cutlass10bfloat16_tE19Flash_kernel_traitsILi64ELi128ELi128ELi4ES3_EELb0ELb1ELb0ELb0ELb1ELb1ELb0ELb0EEEvNS_16Flash_fwd_paramsE --------------------------
	.section	.nv.info._ZN5flash16flash_fwd_kernelI23Flash_fwd_kernel_traitsILi64ELi128ELi128ELi4ELb0ELb0EN7cutlass10bfloat16_tE19Flash_kernel_traitsILi64ELi128ELi128ELi4ES3_EELb0ELb1ELb0ELb0ELb1ELb1ELb0ELb0EEEvNS_16Flash_fwd_paramsE,"",@"SHT_CUDA_INFO"
	.sectionflags	@""
	.align	4


	//----- nvinfo : EIATTR_CUDA_API_VERSION
	.align		4
        /*0000*/ 	.byte	0x04, 0x37
        /*0002*/ 	.short	(.L_120 - .L_119)
.L_119:
        /*0004*/ 	.word	0x00000082


	//----- nvinfo : EIATTR_SW2861232_WAR
	.align		4
.L_120:
        /*0008*/ 	.byte	0x01, 0x35
	.zero		2


	//----- nvinfo : EIATTR_PARAM_CBANK
	.align		4
        /*000c*/ 	.byte	0x04, 0x0a
        /*000e*/ 	.short	(.L_122 - .L_121)
	.align		4
.L_121:
        /*0010*/ 	.word	index@(.nv.constant0._ZN5flash16flash_fwd_kernelI23Flash_fwd_kernel_traitsILi64ELi128ELi128ELi4ELb0ELb0EN7cutlass10bfloat16_tE19Flash_kernel_traitsILi64ELi128ELi128ELi4ES3_EELb0ELb1ELb0ELb0ELb1ELb1ELb0ELb0EEEvNS_16Flash_fwd_paramsE)
        /*0014*/ 	.short	0x0160
        /*0016*/ 	.short	0x01d0


	//----- nvinfo : EIATTR_CBANK_PARAM_SIZE
	.align		4
.L_122:
        /*0018*/ 	.byte	0x03, 0x19
        /*001a*/ 	.short	0x01d0


	//----- nvinfo : EIATTR_KPARAM_INFO
	.align		4
        /*001c*/ 	.byte	0x04, 0x17
        /*001e*/ 	.short	(.L_124 - .L_123)
.L_123:
        /*0020*/ 	.word	0x00000000
        /*0024*/ 	.short	0x0000
        /*0026*/ 	.short	0x0000
        /*0028*/ 	.byte	0x00, 0xf0, 0x41, 0x07


	//----- nvinfo : EIATTR_MAXREG_COUNT
	.align		4
.L_124:
        /*002c*/ 	.byte	0x03, 0x1b
        /*002e*/ 	.short	0x00ff


	//----- nvinfo : EIATTR_NUM_BARRIERS
	.align		4
        /*0030*/ 	.byte	0x02, 0x4c
        /*0032*/ 	.byte	0x01
	.zero		1


	//----- nvinfo : EIATTR_ANNOTATIONS
	.align		4
        /*0034*/ 	.byte	0x04, 0x55
        /*0036*/ 	.short	(.L_126 - .L_125)


	//   ....[0]....
.L_125:
        /*0038*/ 	.word	0x00000001
        /*003c*/ 	.byte	0x60, 0x02, 0x00, 0x00, 0x01, 0x00, 0x00, 0x00, 0x50, 0x04, 0x00, 0x00, 0x01, 0x00, 0x00, 0x00
        /* <DEDUP_REMOVED lines=65> */
        /*045c*/ 	.byte	0x90, 0xd0, 0x00, 0x00


	//----- nvinfo : EIATTR_MERCURY_ISA_VERSION
	.align		4
.L_126:
        /*0460*/ 	.byte	0x03, 0x5f
        /*0462*/ 	.short	0x0000


	//----- nvinfo : EIATTR_COOP_GROUP_MASK_REGIDS
	.align		4
        /*0464*/ 	.byte	0x04, 0x29
        /*0466*/ 	.short	(.L_128 - .L_127)


	//   ....[0]....
.L_127:
        /*0468*/ 	.word	0xffffffff


	//   ....[1]....
        /*046c*/ 	.word	0xffffffff


	//   ....[2]....
        /*0470*/ 	.word	0xffffffff


	//   ....[3]....
        /*0474*/ 	.word	0xffffffff


	//   ....[4]....
        /*0478*/ 	.word	0xffffffff


	//   ....[5]....
        /*047c*/ 	.word	0xffffffff


	//   ....[6]....
        /*0480*/ 	.word	0xffffffff


	//   ....[7]....
        /*0484*/ 	.word	0xffffffff


	//   ....[8]....
        /*0488*/ 	.word	0xffffffff


	//   ....[9]....
        /*048c*/ 	.word	0xffffffff


	//   ....[10]....
        /*0490*/ 	.word	0xffffffff


	//   ....[11]....
        /*0494*/ 	.word	0xffffffff


	//   ....[12]....
        /*0498*/ 	.word	0xffffffff


	//   ....[13]....
        /*049c*/ 	.word	0xffffffff


	//   ....[14]....
        /*04a0*/ 	.word	0xffffffff


	//   ....[15]....
        /*04a4*/ 	.word	0xffffffff


	//   ....[16]....
        /*04a8*/ 	.word	0xffffffff


	//   ....[17]....
        /*04ac*/ 	.word	0xffffffff


	//   ....[18]....
        /*04b0*/ 	.word	0xffffffff


	//   ....[19]....
        /*04b4*/ 	.word	0xffffffff


	//   ....[20]....
        /*04b8*/ 	.word	0xffffffff


	//   ....[21]....
        /*04bc*/ 	.word	0xffffffff


	//   ....[22]....
        /*04c0*/ 	.word	0xffffffff


	//   ....[23]....
        /*04c4*/ 	.word	0xffffffff


	//----- nvinfo : EIATTR_COOP_GROUP_INSTR_OFFSETS
	.align		4
.L_128:
        /*04c8*/ 	.byte	0x04, 0x28
        /*04ca*/ 	.short	(.L_130 - .L_129)


	//   ....[0]....
.L_129:
        /*04cc*/ 	.word	0x00003990


	//   ....[1]....
        /*04d0*/ 	.word	0x00003a10


	//   ....[2]....
        /*04d4*/ 	.word	0x00003a20


	//   ....[3]....
        /*04d8*/ 	.word	0x00003a60


	//   ....[4]....
        /*04dc*/ 	.word	0x00004160


	//   ....[5]....
        /*04e0*/ 	.word	0x00004250


	//   ....[6]....
        /*04e4*/ 	.word	0x000042f0


	//   ....[7]....
        /*04e8*/ 	.word	0x00004350


	//   ....[8]....
        /*04ec*/ 	.word	0x00008c60


	//   ....[9]....
        /*04f0*/ 	.word	0x00008dd0


	//   ....[10]....
        /*04f4*/ 	.word	0x00008e10


	//   ....[11]....
        /*04f8*/ 	.word	0x00008e30


	//   ....[12]....
        /*04fc*/ 	.word	0x00008e40


	//   ....[13]....
        /*0500*/ 	.word	0x00008e90


	//   ....[14]....
        /*0504*/ 	.word	0x00008ed0


	//   ....[15]....
        /*0508*/ 	.word	0x00008f00


	//   ....[16]....
        /*050c*/ 	.word	0x0000bf20


	//   ....[17]....
        /*0510*/ 	.word	0x0000bf30


	//   ....[18]....
        /*0514*/ 	.word	0x0000bf40


	//   ....[19]....
        /*0518*/ 	.word	0x0000bf50


	//   ....[20]....
        /*051c*/ 	.word	0x0000bf80


	//   ....[21]....
        /*0520*/ 	.word	0x0000bfa0


	//   ....[22]....
        /*0524*/ 	.word	0x0000bfc0


	//   ....[23]....
        /*0528*/ 	.word	0x0000bfd0


	//----- nvinfo : EIATTR_EXIT_INSTR_OFFSETS
	.align		4
.L_130:
        /*052c*/ 	.byte	0x04, 0x1c
        /*052e*/ 	.short	(.L_132 - .L_131)


	//   ....[0]....
.L_131:
        /*0530*/ 	.word	0x00000170


	//   ....[1]....
        /*0534*/ 	.word	0x0000d340


	//   ....[2]....
        /*0538*/ 	.word	0x0000dc70


	//   ....[3]....
        /*053c*/ 	.word	0x0000dcf0


	//----- nvinfo : EIATTR_CTAIDZ_USED
	.align		4
.L_132:
        /*0540*/ 	.byte	0x01, 0x04
	.zero		2


	//----- nvinfo : EIATTR_CRS_STACK_SIZE
	.align		4
        /*0544*/ 	.byte	0x04, 0x1e
        /*0546*/ 	.short	(.L_134 - .L_133)
.L_133:
        /*0548*/ 	.word	0x00000000
.L_134:


//--------------------- .nv.info._ZN5flash16flash_fwd_kernelI23Flash_fwd_kernel_traitsILi64ELi128ELi128ELi4ELb0ELb0EN7cutlass10bfloat16_tE19Flash_kernel_traitsILi64ELi128ELi128ELi4ES3_EELb0ELb1ELb0ELb0ELb1ELb1ELb1ELb0EEEvNS_16Flash_fwd_paramsE --------------------------
	.section	.nv.info._ZN5flash16flash_fwd_kernelI23Flash_fwd_kernel_traitsILi64ELi128ELi128ELi4ELb0ELb0EN7cutlass10bfloat16_tE19Flash_kernel_traitsILi64ELi128ELi128ELi4ES3_EELb0ELb1ELb0ELb0ELb1ELb1ELb1ELb0EEEvNS_16Flash_fwd_paramsE,"",@"SHT_CUDA_INFO"
	.sectionflags	@""
	.align	4


	//----- nvinfo : EIATTR_CUDA_API_VERSION
	.align		4
        /*0000*/ 	.byte	0x04, 0x37
        /*0002*/ 	.short	(.L_136 - .L_135)
.L_135:
        /*0004*/ 	.word	0x00000082


	//----- nvinfo : EIATTR_SW2861232_WAR
	.align		4
.L_136:
        /*0008*/ 	.byte	0x01, 0x35
	.zero		2


	//----- nvinfo : EIATTR_PARAM_CBANK
	.align		4
        /*000c*/ 	.byte	0x04, 0x0a
        /*000e*/ 	.short	(.L_138 - .L_137)
	.align		4
.L_137:
        /*0010*/ 	.word	index@(.nv.constant0._ZN5flash16flash_fwd_kernelI23Flash_fwd_kernel_traitsILi64ELi128ELi128ELi4ELb0ELb0EN7cutlass10bfloat16_tE19Flash_kernel_traitsILi64ELi128ELi128ELi4ES3_EELb0ELb1ELb0ELb0ELb1ELb1ELb1ELb0EEEvNS_16Flash_fwd_paramsE)
        /*0014*/ 	.short	0x0160
        /*0016*/ 	.short	0x01d0


	//----- nvinfo : EIATTR_CBANK_PARAM_SIZE
	.align		4
.L_138:
        /*0018*/ 	.byte	0x03, 0x19
        /*001a*/ 	.short	0x01d0


	//----- nvinfo : EIATTR_KPARAM_INFO
	.align		4
        /*001c*/ 	.byte	0x04, 0x17
        /*001e*/ 	.short	(.L_140 - .L_139)
.L_139:
        /*0020*/ 	.word	0x00000000
        /*0024*/ 	.short	0x0000
        /*0026*/ 	.short	0x0000
        /*0028*/ 	.byte	0x00, 0xf0, 0x41, 0x07


	//----- nvinfo : EIATTR_MAXREG_COUNT
	.align		4
.L_140:
        /*002c*/ 	.byte	0x03, 0x1b
        /*002e*/ 	.short	0x00ff


	//----- nvinfo : EIATTR_NUM_BARRIERS
	.align		4
        /*0030*/ 	.byte	0x02, 0x4c
        /*0032*/ 	.byte	0x01
	.zero		1


	//----- nvinfo : EIATTR_ANNOTATIONS
	.align		4
        /*0034*/ 	.byte	0x04, 0x55
        /*0036*/ 	.short	(.L_142 - .L_141)


	//   ....[0]....
.L_141:
        /* <DEDUP_REMOVED lines=57> */
        /*03bc*/ 	.byte	0xf0, 0xf4, 0x00, 0x00, 0x01, 0x00, 0x00, 0x00, 0x20, 0xf5, 0x00, 0x00


	//----- nvinfo : EIATTR_MERCURY_ISA_VERSION
	.align		4
.L_142:
        /*03c8*/ 	.byte	0x03, 0x5f
        /*03ca*/ 	.short	0x0000


	//----- nvinfo : EIATTR_COOP_GROUP_MASK_REGIDS
	.align		4
        /*03cc*/ 	.byte	0x04, 0x29
        /*03ce*/ 	.short	(.L_144 - .L_143)


	//   ....[0]....
.L_143:
        /*03d0*/ 	.word	0xffffffff


	//   ....[1]....
        /*03d4*/ 	.word	0xffffffff


	//   ....[2]....
        /*03d8*/ 	.word	0xffffffff


	//   ....[3]....
        /*03dc*/ 	.word	0xffffffff


	//   ....[4]....
        /*03e0*/ 	.word	0xffffffff


	//   ....[5]....
        /*03e4*/ 	.word	0xffffffff


	//   ....[6]....
        /*03e8*/ 	.word	0xffffffff


	//   ....[7]....
        /*03ec*/ 	.word	0xffffffff


	//   ....[8]....
        /*03f0*/ 	.word	0xffffffff


	//   ....[9]....
        /*03f4*/ 	.word	0xffffffff


	//   ....[10]....
        /*03f8*/ 	.word	0xffffffff


	//   ....[11]....
        /*03fc*/ 	.word	0xffffffff


	//   ....[12]....
        /*0400*/ 	.word	0xffffffff


	//   ....[13]....
        /*0404*/ 	.word	0xffffffff


	//   ....[14]....
        /*0408*/ 	.word	0xffffffff


	//   ....[15]....
        /*040c*/ 	.word	0xffffffff


	//   ....[16]....
        /*0410*/ 	.word	0xffffffff


	//   ....[17]....
        /*0414*/ 	.word	0xffffffff


	//   ....[18]....
        /*0418*/ 	.word	0xffffffff


	//   ....[19]....
        /*041c*/ 	.word	0xffffffff


	//   ....[20]....
        /*0420*/ 	.word	0xffffffff


	//   ....[21]....
        /*0424*/ 	.word	0xffffffff


	//   ....[22]....
        /*0428*/ 	.word	0xffffffff


	//   ....[23]....
        /*042c*/ 	.word	0xffffffff


	//----- nvinfo : EIATTR_COOP_GROUP_INSTR_OFFSETS
	.align		4
.L_144:
        /*0430*/ 	.byte	0x04, 0x28
        /*0432*/ 	.short	(.L_146 - .L_145)


	//   ....[0]....
.L_145:
        /*0434*/ 	.word	0x00004a60


	//   ....[1]....
        /*0438*/ 	.word	0x00004ae0


	//   ....[2]....
        /*043c*/ 	.word	0x00004af0


	//   ....[3]....
        /*0440*/ 	.word	0x00004b30


	//   ....[4]....
        /*0444*/ 	.word	0x00005270


	//   ....[5]....
        /*0448*/ 	.word	0x00005350


	//   ....[6]....
        /*044c*/ 	.word	0x00005360


	//   ....[7]....
        /*0450*/ 	.word	0x000053f0


	//   ....[8]....
        /*0454*/ 	.word	0x0000aab0


	//   ....[9]....
        /*0458*/ 	.word	0x0000ab00


	//   ....[10]....
        /*045c*/ 	.word	0x0000abb0


	//   ....[11]....
        /*0460*/ 	.word	0x0000abf0


	//   ....[12]....
        /*0464*/ 	.word	0x0000ac20


	//   ....[13]....
        /*0468*/ 	.word	0x0000ac70


	//   ....[14]....
        /*046c*/ 	.word	0x0000b090


	//   ....[15]....
        /*0470*/ 	.word	0x0000b1d0


	//   ....[16]....
        /*0474*/ 	.word	0x0000e3b0


	//   ....[17]....
        /*0478*/ 	.word	0x0000e3c0


	//   ....[18]....
        /*047c*/ 	.word	0x0000e3d0


	//   ....[19]....
        /*0480*/ 	.word	0x0000e3e0


	//   ....[20]....
        /*0484*/ 	.word	0x0000e410


	//   ....[21]....
        /*0488*/ 	.word	0x0000e430


	//   ....[22]....
        /*048c*/ 	.word	0x0000e450


	//   ....[23]....
        /*0490*/ 	.word	0x0000e460


	//----- nvinfo : EIATTR_EXIT_INSTR_OFFSETS
	.align		4
.L_146:
        /*0494*/ 	.byte	0x04, 0x1c
        /*0496*/ 	.short	(.L_148 - .L_147)


	//   ....[0]....
.L_147:
        /*0498*/ 	.word	0x00000170


	//   ....[1]....
        /*049c*/ 	.word	0x0000f7d0


	//   ....[2]....
        /*04a0*/ 	.word	0x000100d0


	//   ....[3]....
        /*04a4*/ 	.word	0x00010150


	//----- nvinfo : EIATTR_CTAIDZ_USED
	.align		4
.L_148:
        /*04a8*/ 	.byte	0x01, 0x04
	.zero		2


	//----- nvinfo : EIATTR_CRS_STACK_SIZE
	.align		4
        /*04ac*/ 	.byte	0x04, 0x1e
        /*04ae*/ 	.short	(.L_150 - .L_149)
.L_149:
        /*04b0*/ 	.word	0x00000000
.L_150:


//--------------------- .nv.info._ZN5flash16flash_fwd_kernelI23Flash_fwd_kernel_traitsILi64ELi128ELi128ELi4ELb0ELb0EN7cutlass10bfloat16_tE19Flash_kernel_traitsILi64ELi128ELi128ELi4ES3_EELb0ELb1ELb0ELb0ELb0ELb1ELb0ELb0EEEvNS_16Flash_fwd_paramsE --------------------------
	.section	.nv.info._ZN5flash16flash_fwd_kernelI23Flash_fwd_kernel_traitsILi64ELi128ELi128ELi4ELb0ELb0EN7cutlass10bfloat16_tE19Flash_kernel_traitsILi64ELi128ELi128ELi4ES3_EELb0ELb1ELb0ELb0ELb0ELb1ELb0ELb0EEEvNS_16Flash_fwd_paramsE,"",@"SHT_CUDA_INFO"
	.sectionflags	@""
	.align	4


	//----- nvinfo : EIATTR_CUDA_API_VERSION
	.align		4
        /*0000*/ 	.byte	0x04, 0x37
        /*0002*/ 	.short	(.L_152 - .L_151)
.L_151:
        /*0004*/ 	.word	0x00000082


	//----- nvinfo : EIATTR_SW2861232_WAR
	.align		4
.L_152:
        /*0008*/ 	.byte	0x01, 0x35
	.zero		2


	//----- nvinfo : EIATTR_PARAM_CBANK
	.align		4
        /*000c*/ 	.byte	0x04, 0x0a
        /*000e*/ 	.short	(.L_154 - .L_153)
	.align		4
.L_153:
        /*0010*/ 	.word	index@(.nv.constant0._ZN5flash16flash_fwd_kernelI23Flash_fwd_kernel_traitsILi64ELi128ELi128ELi4ELb0ELb0EN7cutlass10bfloat16_tE19Flash_kernel_traitsILi64ELi128ELi128ELi4ES3_EELb0ELb1ELb0ELb0ELb0ELb1ELb0ELb0EEEvNS_16Flash_fwd_paramsE)
        /*0014*/ 	.short	0x0160
        /*0016*/ 	.short	0x01d0


	//----- nvinfo : EIATTR_CBANK_PARAM_SIZE
	.align		4
.L_154:
        /*0018*/ 	.byte	0x03, 0x19
        /*001a*/ 	.short	0x01d0


	//----- nvinfo : EIATTR_KPARAM_INFO
	.align		4
        /*001c*/ 	.byte	0x04, 0x17
        /*001e*/ 	.short	(.L_156 - .L_155)
.L_155:
        /*0020*/ 	.word	0x00000000
        /*0024*/ 	.short	0x0000
        /*0026*/ 	.short	0x0000
        /*0028*/ 	.byte	0x00, 0xf0, 0x41, 0x07


	//----- nvinfo : EIATTR_MAXREG_COUNT
	.align		4
.L_156:
        /*002c*/ 	.byte	0x03, 0x1b
        /*002e*/ 	.short	0x00ff


	//----- nvinfo : EIATTR_NUM_BARRIERS
	.align		4
        /*0030*/ 	.byte	0x02, 0x4c
        /*0032*/ 	.byte	0x01
	.zero		1


	//----- nvinfo : EIATTR_ANNOTATIONS
	.align		4
        /*0034*/ 	.byte	0x04, 0x55
        /*0036*/ 	.short	(.L_158 - .L_157)


	//   ....[0]....
.L_157:
        /* <DEDUP_REMOVED lines=110> */


	//----- nvinfo : EIATTR_MERCURY_ISA_VERSION
	.align		4
.L_158:
        /*0700*/ 	.byte	0x03, 0x5f
        /*0702*/ 	.short	0x0000


	//----- nvinfo : EIATTR_COOP_GROUP_MASK_REGIDS
	.align		4
        /*0704*/ 	.byte	0x04, 0x29
        /*0706*/ 	.short	(.L_160 - .L_159)


	//   ....[0]....
.L_159:
        /*0708*/ 	.word	0xffffffff


	//   ....[1]....
        /*070c*/ 	.word	0xffffffff


	//   ....[2]....
        /*0710*/ 	.word	0xffffffff


	//   ....[3]....
        /*0714*/ 	.word	0xffffffff


	//   ....[4]....
        /*0718*/ 	.word	0xffffffff


	//   ....[5]....
        /*071c*/ 	.word	0xffffffff


	//   ....[6]....
        /*0720*/ 	.word	0xffffffff


	//   ....[7]....
        /*0724*/ 	.word	0xffffffff


	//   ....[8]....
        /*0728*/ 	.word	0xffffffff


	//   ....[9]....
        /*072c*/ 	.word	0xffffffff


	//   ....[10]....
        /*0730*/ 	.word	0xffffffff


	//   ....[11]....
        /*0734*/ 	.word	0xffffffff


	//   ....[12]....
        /*0738*/ 	.word	0xffffffff


	//   ....[13]....
        /*073c*/ 	.word	0xffffffff


	//   ....[14]....
        /*0740*/ 	.word	0xffffffff


	//   ....[15]....
        /*0744*/ 	.word	0xffffffff


	//   ....[16]....
        /*0748*/ 	.word	0xffffffff


	//   ....[17]....
        /*074c*/ 	.word	0xffffffff


	//   ....[18]....
        /*0750*/ 	.word	0xffffffff


	//   ....[19]....
        /*0754*/ 	.word	0xffffffff


	//   ....[20]....
        /*0758*/ 	.word	0xffffffff


	//   ....[21]....
        /*075c*/ 	.word	0xffffffff


	//   ....[22]....
        /*0760*/ 	.word	0xffffffff


	//   ....[23]....
        /*0764*/ 	.word	0xffffffff


	//   ....[24]....
        /*0768*/ 	.word	0xffffffff


	//   ....[25]....
        /*076c*/ 	.word	0xffffffff


	//   ....[26]....
        /*0770*/ 	.word	0xffffffff


	//   ....[27]....
        /*0774*/ 	.word	0xffffffff


	//   ....[28]....
        /*0778*/ 	.word	0xffffffff


	//   ....[29]....
        /*077c*/ 	.word	0xffffffff


	//   ....[30]....
        /*0780*/ 	.word	0xffffffff


	//   ....[31]....
        /*0784*/ 	.word	0xffffffff


	//----- nvinfo : EIATTR_COOP_GROUP_INSTR_OFFSETS
	.align		4
.L_160:
        /*0788*/ 	.byte	0x04, 0x28
        /*078a*/ 	.short	(.L_162 - .L_161)


	//   ....[0]....
.L_161:
        /*078c*/ 	.word	0x00004a50


	//   ....[1]....
        /*0790*/ 	.word	0x00004bb0


	//   ....[2]....
        /*0794*/ 	.word	0x00004d50


	//   ....[3]....
        /*0798*/ 	.word	0x00004f40


	//   ....[4]....
        /*079c*/ 	.word	0x00004f90


	//   ....[5]....
        /*07a0*/ 	.word	0x00004fd0


	//   ....[6]....
        /*07a4*/ 	.word	0x00005220


	//   ....[7]....
        /*07a8*/ 	.word	0x00005270


	//   ....[8]....
        /*07ac*/ 	.word	0x0000c310


	//   ....[9]....
        /*07b0*/ 	.word	0x0000c470


	//   ....[10]....
        /*07b4*/ 	.word	0x0000c490


	//   ....[11]....
        /*07b8*/ 	.word	0x0000c570


	//   ....[12]....
        /*07bc*/ 	.word	0x0000c590


	//   ....[13]....
        /*07c0*/ 	.word	0x0000c660


	//   ....[14]....
        /*07c4*/ 	.word	0x0000c690


	//   ....[15]....
        /*07c8*/ 	.word	0x0000c790


	//   ....[16]....
        /*07cc*/ 	.word	0x00011bc0


	//   ....[17]....
        /*07d0*/ 	.word	0x00011d30


	//   ....[18]....
        /*07d4*/ 	.word	0x00011d80


	//   ....[19]....
        /*07d8*/ 	.word	0x00011da0


	//   ....[20]....
        /*07dc*/ 	.word	0x00011dc0


	//   ....[21]....
        /*07e0*/ 	.word	0x00011df0


	//   ....[22]....
        /*07e4*/ 	.word	0x00011e30


	//   ....[23]....
        /*07e8*/ 	.word	0x00011e60


	//   ....[24]....
        /*07ec*/ 	.word	0x00015340


	//   ....[25]....
        /*07f0*/ 	.word	0x00015350


	//   ....[26]....
        /*07f4*/ 	.word	0x00015360


	//   ....[27]....
        /*07f8*/ 	.word	0x00015380


	//   ....[28]....
        /*07fc*/ 	.word	0x00015390


	//   ....[29]....
        /*0800*/ 	.word	0x000153c0


	//   ....[30]....
        /*0804*/ 	.word	0x000153f0


	//   ....[31]....
        /*0808*/ 	.word	0x00015410


	//----- nvinfo : EIATTR_EXIT_INSTR_OFFSETS
	.align		4
.L_162:
        /*080c*/ 	.byte	0x04, 0x1c
        /*080e*/ 	.short	(.L_164 - .L_163)


	//   ....[0]....
.L_163:
        /*0810*/ 	.word	0x000004d0


	//   ....[1]....
        /*0814*/ 	.word	0x00016b10


	//   ....[2]....
        /*0818*/ 	.word	0x00016bd0


	//   ....[3]....
        /*081c*/ 	.word	0x00017ae0


	//   ....[4]....
        /*0820*/ 	.word	0x00017b60


	//----- nvinfo : EIATTR_CTAIDZ_USED
	.align		4
.L_164:
        /*0824*/ 	.byte	0x01, 0x04
	.zero		2


	//----- nvinfo : EIATTR_CRS_STACK_SIZE
	.align		4
        /*0828*/ 	.byte	0x04, 0x1e
        /*082a*/ 	.short	(.L_166 - .L_165)
.L_165:
        /*082c*/ 	.word	0x00000000
.L_166:


//--------------------- .nv.info._ZN5flash16flash_fwd_kernelI23Flash_fwd_kernel_traitsILi64ELi128ELi128ELi4ELb0ELb0EN7cutlass10bfloat16_tE19Flash_kernel_traitsILi64ELi128ELi128ELi4ES3_EELb0ELb1ELb0ELb0ELb0ELb1ELb1ELb0EEEvNS_16Flash_fwd_paramsE --------------------------
	.section	.nv.info._ZN5flash16flash_fwd_kernelI23Flash_fwd_kernel_traitsILi64ELi128ELi128ELi4ELb0ELb0EN7cutlass10bfloat16_tE19Flash_kernel_traitsILi64ELi128ELi128ELi4ES3_EELb0ELb1ELb0ELb0ELb0ELb1ELb1ELb0EEEvNS_16Flash_fwd_paramsE,"",@"SHT_CUDA_INFO"
	.sectionflags	@""
	.align	4


	//----- nvinfo : EIATTR_CUDA_API_VERSION
	.align		4
        /*0000*/ 	.byte	0x04, 0x37
        /*0002*/ 	.short	(.L_168 - .L_167)
.L_167:
        /*0004*/ 	.word	0x00000082


	//----- nvinfo : EIATTR_SW2861232_WAR
	.align		4
.L_168:
        /*0008*/ 	.byte	0x01, 0x35
	.zero		2


	//----- nvinfo : EIATTR_PARAM_CBANK
	.align		4
        /*000c*/ 	.byte	0x04, 0x0a
        /*000e*/ 	.short	(.L_170 - .L_169)
	.align		4
.L_169:
        /*0010*/ 	.word	index@(.nv.constant0._ZN5flash16flash_fwd_kernelI23Flash_fwd_kernel_traitsILi64ELi128ELi128ELi4ELb0ELb0EN7cutlass10bfloat16_tE19Flash_kernel_traitsILi64ELi128ELi128ELi4ES3_EELb0ELb1ELb0ELb0ELb0ELb1ELb1ELb0EEEvNS_16Flash_fwd_paramsE)
        /*0014*/ 	.short	0x0160
        /*0016*/ 	.short	0x01d0


	//----- nvinfo : EIATTR_CBANK_PARAM_SIZE
	.align		4
.L_170:
        /*0018*/ 	.byte	0x03, 0x19
        /*001a*/ 	.short	0x01d0


	//----- nvinfo : EIATTR_KPARAM_INFO
	.align		4
        /*001c*/ 	.byte	0x04, 0x17
        /*001e*/ 	.short	(.L_172 - .L_171)
.L_171:
        /*0020*/ 	.word	0x00000000
        /*0024*/ 	.short	0x0000
        /*0026*/ 	.short	0x0000
        /*0028*/ 	.byte	0x00, 0xf0, 0x41, 0x07


	//----- nvinfo : EIATTR_MAXREG_COUNT
	.align		4
.L_172:
        /*002c*/ 	.byte	0x03, 0x1b
        /*002e*/ 	.short	0x00ff


	//----- nvinfo : EIATTR_NUM_BARRIERS
	.align		4
        /*0030*/ 	.byte	0x02, 0x4c
        /*0032*/ 	.byte	0x01
	.zero		1


	//----- nvinfo : EIATTR_ANNOTATIONS
	.align		4
        /*0034*/ 	.byte	0x04, 0x55
        /*0036*/ 	.short	(.L_174 - .L_173)


	//   ....[0]....
.L_173:
        /* <DEDUP_REMOVED lines=103> */


	//----- nvinfo : EIATTR_MERCURY_ISA_VERSION
	.align		4
.L_174:
        /*0698*/ 	.byte	0x03, 0x5f
        /*069a*/ 	.short	0x0000


	//----- nvinfo : EIATTR_COOP_GROUP_MASK_REGIDS
	.align		4
        /*069c*/ 	.byte	0x04, 0x29
        /*069e*/ 	.short	(.L_176 - .L_175)


	//   ....[0]....
.L_175:
        /*06a0*/ 	.word	0xffffffff


	//   ....[1]....
        /*06a4*/ 	.word	0xffffffff


	//   ....[2]....
        /*06a8*/ 	.word	0xffffffff


	//   ....[3]....
        /*06ac*/ 	.word	0xffffffff


	//   ....[4]....
        /*06b0*/ 	.word	0xffffffff


	//   ....[5]....
        /*06b4*/ 	.word	0xffffffff


	//   ....[6]....
        /*06b8*/ 	.word	0xffffffff


	//   ....[7]....
        /*06bc*/ 	.word	0xffffffff


	//   ....[8]....
        /*06c0*/ 	.word	0xffffffff


	//   ....[9]....
        /*06c4*/ 	.word	0xffffffff


	//   ....[10]....
        /*06c8*/ 	.word	0xffffffff


	//   ....[11]....
        /*06cc*/ 	.word	0xffffffff


	//   ....[12]....
        /*06d0*/ 	.word	0xffffffff


	//   ....[13]....
        /*06d4*/ 	.word	0xffffffff


	//   ....[14]....
        /*06d8*/ 	.word	0xffffffff


	//   ....[15]....
        /*06dc*/ 	.word	0xffffffff


	//   ....[16]....
        /*06e0*/ 	.word	0xffffffff


	//   ....[17]....
        /*06e4*/ 	.word	0xffffffff


	//   ....[18]....
        /*06e8*/ 	.word	0xffffffff


	//   ....[19]....
        /*06ec*/ 	.word	0xffffffff


	//   ....[20]....
        /*06f0*/ 	.word	0xffffffff


	//   ....[21]....
        /*06f4*/ 	.word	0xffffffff


	//   ....[22]....
        /*06f8*/ 	.word	0xffffffff


	//   ....[23]....
        /*06fc*/ 	.word	0xffffffff


	//   ....[24]....
        /*0700*/ 	.word	0xffffffff


	//   ....[25]....
        /*0704*/ 	.word	0xffffffff


	//   ....[26]....
        /*0708*/ 	.word	0xffffffff


	//   ....[27]....
        /*070c*/ 	.word	0xffffffff


	//   ....[28]....
        /*0710*/ 	.word	0xffffffff


	//   ....[29]....
        /*0714*/ 	.word	0xffffffff


	//   ....[30]....
        /*0718*/ 	.word	0xffffffff


	//   ....[31]....
        /*071c*/ 	.word	0xffffffff


	//----- nvinfo : EIATTR_COOP_GROUP_INSTR_OFFSETS
	.align		4
.L_176:
        /*0720*/ 	.byte	0x04, 0x28
        /*0722*/ 	.short	(.L_178 - .L_177)


	//   ....[0]....
.L_177:
        /*0724*/ 	.word	0x000058d0


	//   ....[1]....
        /*0728*/ 	.word	0x00005a30


	//   ....[2]....
        /*072c*/ 	.word	0x00005bd0


	//   ....[3]....
        /*0730*/ 	.word	0x00005de0


	//   ....[4]....
        /*0734*/ 	.word	0x00005e30


	//   ....[5]....
        /*0738*/ 	.word	0x00005e70


	//   ....[6]....
        /*073c*/ 	.word	0x00006080


	//   ....[7]....
        /*0740*/ 	.word	0x000060d0


	//   ....[8]....
        /*0744*/ 	.word	0x0000d840


	//   ....[9]....
        /*0748*/ 	.word	0x0000d9a0


	//   ....[10]....
        /*074c*/ 	.word	0x0000d9c0


	//   ....[11]....
        /*0750*/ 	.word	0x0000daa0


	//   ....[12]....
        /*0754*/ 	.word	0x0000dac0


	//   ....[13]....
        /*0758*/ 	.word	0x0000db90


	//   ....[14]....
        /*075c*/ 	.word	0x0000dbb0


	//   ....[15]....
        /*0760*/ 	.word	0x0000ddb0


	//   ....[16]....
        /*0764*/ 	.word	0x00014270


	//   ....[17]....
        /*0768*/ 	.word	0x00014300


	//   ....[18]....
        /*076c*/ 	.word	0x00014350


	//   ....[19]....
        /*0770*/ 	.word	0x00014360


	//   ....[20]....
        /*0774*/ 	.word	0x00014660


	//   ....[21]....
        /*0778*/ 	.word	0x00014690


	//   ....[22]....
        /*077c*/ 	.word	0x00014a10


	//   ....[23]....
        /*0780*/ 	.word	0x00014b50


	//   ....[24]....
        /*0784*/ 	.word	0x000189e0


	//   ....[25]....
        /*0788*/ 	.word	0x000189f0


	//   ....[26]....
        /*078c*/ 	.word	0x00018a00


	//   ....[27]....
        /*0790*/ 	.word	0x00018a20


	//   ....[28]....
        /*0794*/ 	.word	0x00018a30


	//   ....[29]....
        /*0798*/ 	.word	0x00018a60


	//   ....[30]....
        /*079c*/ 	.word	0x00018a90


	//   ....[31]....
        /*07a0*/ 	.word	0x00018ab0


	//----- nvinfo : EIATTR_EXIT_INSTR_OFFSETS
	.align		4
.L_178:
        /*07a4*/ 	.byte	0x04, 0x1c
        /*07a6*/ 	.short	(.L_180 - .L_179)


	//   ....[0]....
.L_179:
        /*07a8*/ 	.word	0x000004d0


	//   ....[1]....
        /*07ac*/ 	.word	0x0001a1b0


	//   ....[2]....
        /*07b0*/ 	.word	0x0001a270


	//   ....[3]....
        /*07b4*/ 	.word	0x0001b180


	//   ....[4]....
        /*07b8*/ 	.word	0x0001b200


	//----- nvinfo : EIATTR_CTAIDZ_USED
	.align		4
.L_180:
        /*07bc*/ 	.byte	0x01, 0x04
	.zero		2


	//----- nvinfo : EIATTR_CRS_STACK_SIZE
	.align		4
        /*07c0*/ 	.byte	0x04, 0x1e
        /*07c2*/ 	.short	(.L_182 - .L_181)
.L_181:
        /*07c4*/ 	.word	0x00000000
.L_182:


//--------------------- .nv.info._ZN5flash16flash_fwd_kernelI23Flash_fwd_kernel_traitsILi64ELi128ELi128ELi4ELb0ELb0EN7cutlass10bfloat16_tE19Flash_kernel_traitsILi64ELi128ELi128ELi4ES3_EELb0ELb1ELb0ELb0ELb0ELb0ELb0ELb0EEEvNS_16Flash_fwd_paramsE --------------------------
	.section	.nv.info._ZN5flash16flash_fwd_kernelI23Flash_fwd_kernel_traitsILi64ELi128ELi128ELi4ELb0ELb0EN7cutlass10bfloat16_tE19Flash_kernel_traitsILi64ELi128ELi128ELi4ES3_EELb0ELb1ELb0ELb0ELb0ELb0ELb0ELb0EEEvNS_16Flash_fwd_paramsE,"",@"SHT_CUDA_INFO"
	.sectionflags	@""
	.align	4


	//----- nvinfo : EIATTR_CUDA_API_VERSION
	.align		4
        /*0000*/ 	.byte	0x04, 0x37
        /*0002*/ 	.short	(.L_184 - .L_183)
.L_183:
        /*0004*/ 	.word	0x00000082


	//----- nvinfo : EIATTR_SW2861232_WAR
	.align		4
.L_184:
        /*0008*/ 	.byte	0x01, 0x35
	.zero		2


	//----- nvinfo : EIATTR_PARAM_CBANK
	.align		4
        /*000c*/ 	.byte	0x04, 0x0a
        /*000e*/ 	.short	(.L_186 - .L_185)
	.align		4
.L_185:
        /*0010*/ 	.word	index@(.nv.constant0._ZN5flash16flash_fwd_kernelI23Flash_fwd_kernel_traitsILi64ELi128ELi128ELi4ELb0ELb0EN7cutlass10bfloat16_tE19Flash_kernel_traitsILi64ELi128ELi128ELi4ES3_EELb0ELb1ELb0ELb0ELb0ELb0ELb0ELb0EEEvNS_16Flash_fwd_paramsE)
        /*0014*/ 	.short	0x0160
        /*0016*/ 	.short	0x01d0


	//----- nvinfo : EIATTR_CBANK_PARAM_SIZE
	.align		4
.L_186:
        /*0018*/ 	.byte	0x03, 0x19
        /*001a*/ 	.short	0x01d0


	//----- nvinfo : EIATTR_KPARAM_INFO
	.align		4
        /*001c*/ 	.byte	0x04, 0x17
        /*001e*/ 	.short	(.L_188 - .L_187)
.L_187:
        /*0020*/ 	.word	0x00000000
        /*0024*/ 	.short	0x0000
        /*0026*/ 	.short	0x0000
        /*0028*/ 	.byte	0x00, 0xf0, 0x41, 0x07


	//----- nvinfo : EIATTR_MAXREG_COUNT
	.align		4
.L_188:
        /*002c*/ 	.byte	0x03, 0x1b
        /*002e*/ 	.short	0x00ff


	//----- nvinfo : EIATTR_NUM_BARRIERS
	.align		4
        /*0030*/ 	.byte	0x02, 0x4c
        /*0032*/ 	.byte	0x01
	.zero		1


	//----- nvinfo : EIATTR_ANNOTATIONS
	.align		4
        /*0034*/ 	.byte	0x04, 0x55
        /*0036*/ 	.short	(.L_190 - .L_189)


	//   ....[0]....
.L_189:
        /* <DEDUP_REMOVED lines=162> */


	//----- nvinfo : EIATTR_MERCURY_ISA_VERSION
	.align		4
.L_190:
        /*0a48*/ 	.byte	0x03, 0x5f
        /*0a4a*/ 	.short	0x0000


	//----- nvinfo : EIATTR_COOP_GROUP_MASK_REGIDS
	.align		4
        /*0a4c*/ 	.byte	0x04, 0x29
        /*0a4e*/ 	.short	(.L_192 - .L_191)


	//   ....[0]....
.L_191:
        /*0a50*/ 	.word	0xffffffff


	//   ....[1]....
        /*0a54*/ 	.word	0xffffffff


	//   ....[2]....
        /*0a58*/ 	.word	0xffffffff


	//   ....[3]....
        /*0a5c*/ 	.word	0xffffffff


	//   ....[4]....
        /*0a60*/ 	.word	0xffffffff


	//   ....[5]....
        /*0a64*/ 	.word	0xffffffff


	//   ....[6]....
        /*0a68*/ 	.word	0xffffffff


	//   ....[7]....
        /*0a6c*/ 	.word	0xffffffff


	//   ....[8]....
        /*0a70*/ 	.word	0xffffffff


	//   ....[9]....
        /*0a74*/ 	.word	0xffffffff


	//   ....[10]....
        /*0a78*/ 	.word	0xffffffff


	//   ....[11]....
        /*0a7c*/ 	.word	0xffffffff


	//   ....[12]....
        /*0a80*/ 	.word	0xffffffff


	//   ....[13]....
        /*0a84*/ 	.word	0xffffffff


	//   ....[14]....
        /*0a88*/ 	.word	0xffffffff


	//   ....[15]....
        /*0a8c*/ 	.word	0xffffffff


	//   ....[16]....
        /*0a90*/ 	.word	0xffffffff


	//   ....[17]....
        /*0a94*/ 	.word	0xffffffff


	//   ....[18]....
        /*0a98*/ 	.word	0xffffffff


	//   ....[19]....
        /*0a9c*/ 	.word	0xffffffff


	//   ....[20]....
        /*0aa0*/ 	.word	0xffffffff


	//   ....[21]....
        /*0aa4*/ 	.word	0xffffffff


	//   ....[22]....
        /*0aa8*/ 	.word	0xffffffff


	//   ....[23]....
        /*0aac*/ 	.word	0xffffffff


	//   ....[24]....
        /*0ab0*/ 	.word	0xffffffff


	//   ....[25]....
        /*0ab4*/ 	.word	0xffffffff


	//   ....[26]....
        /*0ab8*/ 	.word	0xffffffff


	//   ....[27]....
        /*0abc*/ 	.word	0xffffffff


	//   ....[28]....
        /*0ac0*/ 	.word	0xffffffff


	//   ....[29]....
        /*0ac4*/ 	.word	0xffffffff


	//   ....[30]....
        /*0ac8*/ 	.word	0xffffffff


	//   ....[31]....
        /*0acc*/ 	.word	0xffffffff


	//----- nvinfo : EIATTR_COOP_GROUP_INSTR_OFFSETS
	.align		4
.L_192:
        /*0ad0*/ 	.byte	0x04, 0x28
        /*0ad2*/ 	.short	(.L_194 - .L_193)


	//   ....[0]....
.L_193:
        /*0ad4*/ 	.word	0x00005c00


	//   ....[1]....
        /*0ad8*/ 	.word	0x00005c20


	//   ....[2]....
        /*0adc*/ 	.word	0x00005d40


	//   ....[3]....
        /*0ae0*/ 	.word	0x00005d70


	//   ....[4]....
        /*0ae4*/ 	.word	0x00006420


	//   ....[5]....
        /*0ae8*/ 	.word	0x00006620


	//   ....[6]....
        /*0aec*/ 	.word	0x00006630


	//   ....[7]....
        /*0af0*/ 	.word	0x00006690


	//   ....[8]....
        /*0af4*/ 	.word	0x0000d100


	//   ....[9]....
        /*0af8*/ 	.word	0x0000d210


	//   ....[10]....
        /*0afc*/ 	.word	0x0000d270


	//   ....[11]....
        /*0b00*/ 	.word	0x0000d2b0


	//   ....[12]....
        /*0b04*/ 	.word	0x0000d370


	//   ....[13]....
        /*0b08*/ 	.word	0x0000d400


	//   ....[14]....
        /*0b0c*/ 	.word	0x0000d460


	//   ....[15]....
        /*0b10*/ 	.word	0x0000d560


	//   ....[16]....
        /*0b14*/ 	.word	0x00013cc0


	//   ....[17]....
        /*0b18*/ 	.word	0x00013e30


	//   ....[18]....
        /*0b1c*/ 	.word	0x00013e80


	//   ....[19]....
        /*0b20*/ 	.word	0x00013ea0


	//   ....[20]....
        /*0b24*/ 	.word	0x00013ec0


	//   ....[21]....
        /*0b28*/ 	.word	0x00013f00


	//   ....[22]....
        /*0b2c*/ 	.word	0x00013f40


	//   ....[23]....
        /*0b30*/ 	.word	0x00013f70


	//   ....[24]....
        /*0b34*/ 	.word	0x000172d0


	//   ....[25]....
        /*0b38*/ 	.word	0x000172e0


	//   ....[26]....
        /*0b3c*/ 	.word	0x000172f0


	//   ....[27]....
        /*0b40*/ 	.word	0x00017310


	//   ....[28]....
        /*0b44*/ 	.word	0x00017320


	//   ....[29]....
        /*0b48*/ 	.word	0x00017350


	//   ....[30]....
        /*0b4c*/ 	.word	0x00017380


	//   ....[31]....
        /*0b50*/ 	.word	0x000173a0


	//----- nvinfo : EIATTR_EXIT_INSTR_OFFSETS
	.align		4
.L_194:
        /*0b54*/ 	.byte	0x04, 0x1c
        /*0b56*/ 	.short	(.L_196 - .L_195)


	//   ....[0]....
.L_195:
        /*0b58*/ 	.word	0x000004d0


	//   ....[1]....
        /*0b5c*/ 	.word	0x00018b90


	//   ....[2]....
        /*0b60*/ 	.word	0x00018c50


	//   ....[3]....
        /*0b64*/ 	.word	0x00019c60


	//   ....[4]....
        /*0b68*/ 	.word	0x00019ce0


	//----- nvinfo : EIATTR_CTAIDZ_USED
	.align		4
.L_196:
        /*0b6c*/ 	.byte	0x01, 0x04
	.zero		2


	//----- nvinfo : EIATTR_CRS_STACK_SIZE
	.align		4
        /*0b70*/ 	.byte	0x04, 0x1e
        /*0b72*/ 	.short	(.L_198 - .L_197)
.L_197:
        /*0b74*/ 	.word	0x00000000
.L_198:


//--------------------- .nv.info._ZN5flash16flash_fwd_kernelI23Flash_fwd_kernel_traitsILi64ELi128ELi128ELi4ELb0ELb0EN7cutlass10bfloat16_tE19Flash_kernel_traitsILi64ELi128ELi128ELi4ES3_EELb0ELb1ELb0ELb0ELb0ELb0ELb1ELb0EEEvNS_16Flash_fwd_paramsE --------------------------
	.section	.nv.info._ZN5flash16flash_fwd_kernelI23Flash_fwd_kernel_traitsILi64ELi128ELi128ELi4ELb0ELb0EN7cutlass10bfloat16_tE19Flash_kernel_traitsILi64ELi128ELi128ELi4ES3_EELb0ELb1ELb0ELb0ELb0ELb0ELb1ELb0EEEvNS_16Flash_fwd_paramsE,"",@"SHT_CUDA_INFO"
	.sectionflags	@""
	.align	4


	//----- nvinfo : EIATTR_CUDA_API_VERSION
	.align		4
        /*0000*/ 	.byte	0x04, 0x37
        /*0002*/ 	.short	(.L_200 - .L_199)
.L_199:
        /*0004*/ 	.word	0x00000082


	//----- nvinfo : EIATTR_SW2861232_WAR
	.align		4
.L_200:
        /*0008*/ 	.byte	0x01, 0x35
	.zero		2


	//----- nvinfo : EIATTR_PARAM_CBANK
	.align		4
        /*000c*/ 	.byte	0x04, 0x0a
        /*000e*/ 	.short	(.L_202 - .L_201)
	.align		4
.L_201:
        /*0010*/ 	.word	index@(.nv.constant0._ZN5flash16flash_fwd_kernelI23Flash_fwd_kernel_traitsILi64ELi128ELi128ELi4ELb0ELb0EN7cutlass10bfloat16_tE19Flash_kernel_traitsILi64ELi128ELi128ELi4ES3_EELb0ELb1ELb0ELb0ELb0ELb0ELb1ELb0EEEvNS_16Flash_fwd_paramsE)
        /*0014*/ 	.short	0x0160
        /*0016*/ 	.short	0x01d0


	//----- nvinfo : EIATTR_CBANK_PARAM_SIZE
	.align		4
.L_202:
        /*0018*/ 	.byte	0x03, 0x19
        /*001a*/ 	.short	0x01d0


	//----- nvinfo : EIATTR_KPARAM_INFO
	.align		4
        /*001c*/ 	.byte	0x04, 0x17
        /*001e*/ 	.short	(.L_204 - .L_203)
.L_203:
        /*0020*/ 	.word	0x00000000
        /*0024*/ 	.short	0x0000
        /*0026*/ 	.short	0x0000
        /*0028*/ 	.byte	0x00, 0xf0, 0x41, 0x07


	//----- nvinfo : EIATTR_MAXREG_COUNT
	.align		4
.L_204:
        /*002c*/ 	.byte	0x03, 0x1b
        /*002e*/ 	.short	0x00ff


	//----- nvinfo : EIATTR_NUM_BARRIERS
	.align		4
        /*0030*/ 	.byte	0x02, 0x4c
        /*0032*/ 	.byte	0x01
	.zero		1


	//----- nvinfo : EIATTR_ANNOTATIONS
	.align		4
        /*0034*/ 	.byte	0x04, 0x55
        /*0036*/ 	.short	(.L_206 - .L_205)


	//   ....[0]....
.L_205:
        /* <DEDUP_REMOVED lines=153> */


	//----- nvinfo : EIATTR_MERCURY_ISA_VERSION
	.align		4
.L_206:
        /*09b0*/ 	.byte	0x03, 0x5f
        /*09b2*/ 	.short	0x0000


	//----- nvinfo : EIATTR_COOP_GROUP_MASK_REGIDS
	.align		4
        /*09b4*/ 	.byte	0x04, 0x29
        /*09b6*/ 	.short	(.L_208 - .L_207)


	//   ....[0]....
.L_207:
        /*09b8*/ 	.word	0xffffffff


	//   ....[1]....
        /*09bc*/ 	.word	0xffffffff


	//   ....[2]....
        /*09c0*/ 	.word	0xffffffff


	//   ....[3]....
        /*09c4*/ 	.word	0xffffffff


	//   ....[4]....
        /*09c8*/ 	.word	0xffffffff


	//   ....[5]....
        /*09cc*/ 	.word	0xffffffff


	//   ....[6]....
        /*09d0*/ 	.word	0xffffffff


	//   ....[7]....
        /*09d4*/ 	.word	0xffffffff


	//   ....[8]....
        /*09d8*/ 	.word	0xffffffff


	//   ....[9]....
        /*09dc*/ 	.word	0xffffffff


	//   ....[10]....
        /*09e0*/ 	.word	0xffffffff


	//   ....[11]....
        /*09e4*/ 	.word	0xffffffff


	//   ....[12]....
        /*09e8*/ 	.word	0xffffffff


	//   ....[13]....
        /*09ec*/ 	.word	0xffffffff


	//   ....[14]....
        /*09f0*/ 	.word	0xffffffff


	//   ....[15]....
        /*09f4*/ 	.word	0xffffffff


	//   ....[16]....
        /*09f8*/ 	.word	0xffffffff


	//   ....[17]....
        /*09fc*/ 	.word	0xffffffff


	//   ....[18]....
        /*0a00*/ 	.word	0xffffffff


	//   ....[19]....
        /*0a04*/ 	.word	0xffffffff


	//   ....[20]....
        /*0a08*/ 	.word	0xffffffff


	//   ....[21]....
        /*0a0c*/ 	.word	0xffffffff


	//   ....[22]....
        /*0a10*/ 	.word	0xffffffff


	//   ....[23]....
        /*0a14*/ 	.word	0xffffffff


	//   ....[24]....
        /*0a18*/ 	.word	0xffffffff


	//   ....[25]....
        /*0a1c*/ 	.word	0xffffffff


	//   ....[26]....
        /*0a20*/ 	.word	0xffffffff


	//   ....[27]....
        /*0a24*/ 	.word	0xffffffff


	//   ....[28]....
        /*0a28*/ 	.word	0xffffffff


	//   ....[29]....
        /*0a2c*/ 	.word	0xffffffff


	//   ....[30]....
        /*0a30*/ 	.word	0xffffffff


	//   ....[31]....
        /*0a34*/ 	.word	0xffffffff


	//----- nvinfo : EIATTR_COOP_GROUP_INSTR_OFFSETS
	.align		4
.L_208:
        /*0a38*/ 	.byte	0x04, 0x28
        /*0a3a*/ 	.short	(.L_210 - .L_209)


	//   ....[0]....
.L_209:
        /*0a3c*/ 	.word	0x00006b20


	//   ....[1]....
        /*0a40*/ 	.word	0x00006b50


	//   ....[2]....
        /*0a44*/ 	.word	0x00006c60


	//   ....[3]....
        /*0a48*/ 	.word	0x00006c90


	//   ....[4]....
        /*0a4c*/ 	.word	0x000072d0


	//   ....[5]....
        /*0a50*/ 	.word	0x000074c0


	//   ....[6]....
        /*0a54*/ 	.word	0x000074e0


	//   ....[7]....
        /*0a58*/ 	.word	0x00007560


	//   ....[8]....
        /*0a5c*/ 	.word	0x0000ee80


	//   ....[9]....
        /*0a60*/ 	.word	0x0000f050


	//   ....[10]....
        /*0a64*/ 	.word	0x0000f080


	//   ....[11]....
        /*0a68*/ 	.word	0x0000f110


	//   ....[12]....
        /*0a6c*/ 	.word	0x0000f170


	//   ....[13]....
        /*0a70*/ 	.word	0x0000f1e0


	//   ....[14]....
        /*0a74*/ 	.word	0x0000f200


	//   ....[15]....
        /*0a78*/ 	.word	0x0000f330


	//   ....[16]....
        /*0a7c*/ 	.word	0x00017030


	//   ....[17]....
        /*0a80*/ 	.word	0x000171b0


	//   ....[18]....
        /*0a84*/ 	.word	0x00017200


	//   ....[19]....
        /*0a88*/ 	.word	0x00017220


	//   ....[20]....
        /*0a8c*/ 	.word	0x00017240


	//   ....[21]....
        /*0a90*/ 	.word	0x000172a0


	//   ....[22]....
        /*0a94*/ 	.word	0x00017310


	//   ....[23]....
        /*0a98*/ 	.word	0x00017360


	//   ....[24]....
        /*0a9c*/ 	.word	0x0001aa10


	//   ....[25]....
        /*0aa0*/ 	.word	0x0001aa20


	//   ....[26]....
        /*0aa4*/ 	.word	0x0001aa30


	//   ....[27]....
        /*0aa8*/ 	.word	0x0001aa50


	//   ....[28]....
        /*0aac*/ 	.word	0x0001aa60


	//   ....[29]....
        /*0ab0*/ 	.word	0x0001aa90


	//   ....[30]....
        /*0ab4*/ 	.word	0x0001aac0


	//   ....[31]....
        /*0ab8*/ 	.word	0x0001aae0


	//----- nvinfo : EIATTR_EXIT_INSTR_OFFSETS
	.align		4
.L_210:
        /*0abc*/ 	.byte	0x04, 0x1c
        /*0abe*/ 	.short	(.L_212 - .L_211)


	//   ....[0]....
.L_211:
        /*0ac0*/ 	.word	0x000004d0


	//   ....[1]....
        /*0ac4*/ 	.word	0x0001c2d0


	//   ....[2]....
        /*0ac8*/ 	.word	0x0001c390


	//   ....[3]....
        /*0acc*/ 	.word	0x0001d3a0


	//   ....[4]....
        /*0ad0*/ 	.word	0x0001d420


	//----- nvinfo : EIATTR_CTAIDZ_USED
	.align		4
.L_212:
        /*0ad4*/ 	.byte	0x01, 0x04
	.zero		2


	//----- nvinfo : EIATTR_CRS_STACK_SIZE
	.align		4
        /*0ad8*/ 	.byte	0x04, 0x1e
        /*0ada*/ 	.short	(.L_214 - .L_213)
.L_213:
        /*0adc*/ 	.word	0x00000000
.L_214:


//--------------------- .nv.info._ZN5flash16flash_fwd_kernelI23Flash_fwd_kernel_traitsILi64ELi128ELi128ELi4ELb0ELb0EN7cutlass10bfloat16_tE19Flash_kernel_traitsILi64ELi128ELi128ELi4ES3_EELb0ELb1ELb0ELb1ELb0ELb0ELb0ELb0EEEvNS_16Flash_fwd_paramsE --------------------------
	.section	.nv.info._ZN5flash16flash_fwd_kernelI23Flash_fwd_kernel_traitsILi64ELi128ELi128ELi4ELb0ELb0EN7cutlass10bfloat16_tE19Flash_kernel_traitsILi64ELi128ELi128ELi4ES3_EELb0ELb1ELb0ELb1ELb0ELb0ELb0ELb0EEEvNS_16Flash_fwd_paramsE,"",@"SHT_CUDA_INFO"
	.sectionflags	@""
	.align	4


	//----- nvinfo : EIATTR_CUDA_API_VERSION
	.align		4
        /*0000*/ 	.byte	0x04, 0x37
        /*0002*/ 	.short	(.L_216 - .L_215)
.L_215:
        /*0004*/ 	.word	0x00000082


	//----- nvinfo : EIATTR_SW2861232_WAR
	.align		4
.L_216:
        /*0008*/ 	.byte	0x01, 0x35
	.zero		2


	//----- nvinfo : EIATTR_PARAM_CBANK
	.align		4
        /*000c*/ 	.byte	0x04, 0x0a
        /*000e*/ 	.short	(.L_218 - .L_217)
	.align		4
.L_217:
        /*0010*/ 	.word	index@(.nv.constant0._ZN5flash16flash_fwd_kernelI23Flash_fwd_kernel_traitsILi64ELi128ELi128ELi4ELb0ELb0EN7cutlass10bfloat16_tE19Flash_kernel_traitsILi64ELi128ELi128ELi4ES3_EELb0ELb1ELb0ELb1ELb0ELb0ELb0ELb0EEEvNS_16Flash_fwd_paramsE)
        /*0014*/ 	.short	0x0160
        /*0016*/ 	.short	0x01d0


	//----- nvinfo : EIATTR_CBANK_PARAM_SIZE
	.align		4
.L_218:
        /*0018*/ 	.byte	0x03, 0x19
        /*001a*/ 	.short	0x01d0


	//----- nvinfo : EIATTR_KPARAM_INFO
	.align		4
        /*001c*/ 	.byte	0x04, 0x17
        /*001e*/ 	.short	(.L_220 - .L_219)
.L_219:
        /*0020*/ 	.word	0x00000000
        /*0024*/ 	.short	0x0000
        /*0026*/ 	.short	0x0000
        /*0028*/ 	.byte	0x00, 0xf0, 0x41, 0x07


	//----- nvinfo : EIATTR_MAXREG_COUNT
	.align		4
.L_220:
        /*002c*/ 	.byte	0x03, 0x1b
        /*002e*/ 	.short	0x00ff


	//----- nvinfo : EIATTR_NUM_BARRIERS
	.align		4
        /*0030*/ 	.byte	0x02, 0x4c
        /*0032*/ 	.byte	0x01
	.zero		1


	//----- nvinfo : EIATTR_ANNOTATIONS
	.align		4
        /*0034*/ 	.byte	0x04, 0x55
        /*0036*/ 	.short	(.L_222 - .L_221)


	//   ....[0]....
.L_221:
        /* <DEDUP_REMOVED lines=119> */


	//----- nvinfo : EIATTR_MERCURY_ISA_VERSION
	.align		4
.L_222:
        /*0790*/ 	.byte	0x03, 0x5f
        /*0792*/ 	.short	0x0000


	//----- nvinfo : EIATTR_COOP_GROUP_MASK_REGIDS
	.align		4
        /*0794*/ 	.byte	0x04, 0x29
        /*0796*/ 	.short	(.L_224 - .L_223)


	//   ....[0]....
.L_223:
        /*0798*/ 	.word	0xffffffff


	//   ....[1]....
        /*079c*/ 	.word	0xffffffff


	//   ....[2]....
        /*07a0*/ 	.word	0xffffffff


	//   ....[3]....
        /*07a4*/ 	.word	0xffffffff


	//   ....[4]....
        /*07a8*/ 	.word	0xffffffff


	//   ....[5]....
        /*07ac*/ 	.word	0xffffffff


	//   ....[6]....
        /*07b0*/ 	.word	0xffffffff


	//   ....[7]....
        /*07b4*/ 	.word	0xffffffff


	//   ....[8]....
        /*07b8*/ 	.word	0xffffffff


	//   ....[9]....
        /*07bc*/ 	.word	0xffffffff


	//   ....[10]....
        /*07c0*/ 	.word	0xffffffff


	//   ....[11]....
        /*07c4*/ 	.word	0xffffffff


	//   ....[12]....
        /*07c8*/ 	.word	0xffffffff


	//   ....[13]....
        /*07cc*/ 	.word	0xffffffff


	//   ....[14]....
        /*07d0*/ 	.word	0xffffffff


	//   ....[15]....
        /*07d4*/ 	.word	0xffffffff


	//   ....[16]....
        /*07d8*/ 	.word	0xffffffff


	//   ....[17]....
        /*07dc*/ 	.word	0xffffffff


	//   ....[18]....
        /*07e0*/ 	.word	0xffffffff


	//   ....[19]....
        /*07e4*/ 	.word	0xffffffff


	//   ....[20]....
        /*07e8*/ 	.word	0xffffffff


	//   ....[21]....
        /*07ec*/ 	.word	0xffffffff


	//   ....[22]....
        /*07f0*/ 	.word	0xffffffff


	//   ....[23]....
        /*07f4*/ 	.word	0xffffffff


	//   ....[24]....
        /*07f8*/ 	.word	0xffffffff


	//   ....[25]....
        /*07fc*/ 	.word	0xffffffff


	//   ....[26]....
        /*0800*/ 	.word	0xffffffff


	//   ....[27]....
        /*0804*/ 	.word	0xffffffff


	//   ....[28]....
        /*0808*/ 	.word	0xffffffff


	//   ....[29]....
        /*080c*/ 	.word	0xffffffff


	//   ....[30]....
        /*0810*/ 	.word	0xffffffff


	//   ....[31]....
        /*0814*/ 	.word	0xffffffff


	//----- nvinfo : EIATTR_COOP_GROUP_INSTR_OFFSETS
	.align		4
.L_224:
        /*0818*/ 	.byte	0x04, 0x28
        /*081a*/ 	.short	(.L_226 - .L_225)


	//   ....[0]....
.L_225:
        /*081c*/ 	.word	0x00006730


	//   ....[1]....
        /*0820*/ 	.word	0x000067b0


	//   ....[2]....
        /*0824*/ 	.word	0x00006810


	//   ....[3]....
        /*0828*/ 	.word	0x00006890


	//   ....[4]....
        /*082c*/ 	.word	0x000068b0


	//   ....[5]....
        /*0830*/ 	.word	0x000069e0


	//   ....[6]....
        /*0834*/ 	.word	0x00006d40


	//   ....[7]....
        /*0838*/ 	.word	0x00006df0


	//   ....[8]....
        /*083c*/ 	.word	0x0000ede0


	//   ....[9]....
        /*0840*/ 	.word	0x0000ee80


	//   ....[10]....
        /*0844*/ 	.word	0x0000eeb0


	//   ....[11]....
        /*0848*/ 	.word	0x0000ef90


	//   ....[12]....
        /*084c*/ 	.word	0x0000f480


	//   ....[13]....
        /*0850*/ 	.word	0x0000f4e0


	//   ....[14]....
        /*0854*/ 	.word	0x0000f4f0


	//   ....[15]....
        /*0858*/ 	.word	0x0000f7f0


	//   ....[16]....
        /*085c*/ 	.word	0x000155d0


	//   ....[17]....
        /*0860*/ 	.word	0x00015680


	//   ....[18]....
        /*0864*/ 	.word	0x000156e0


	//   ....[19]....
        /*0868*/ 	.word	0x00015700


	//   ....[20]....
        /*086c*/ 	.word	0x00015720


	//   ....[21]....
        /*0870*/ 	.word	0x00015730


	//   ....[22]....
        /*0874*/ 	.word	0x00015770


	//   ....[23]....
        /*0878*/ 	.word	0x000157b0


	//   ....[24]....
        /*087c*/ 	.word	0x000189c0


	//   ....[25]....
        /*0880*/ 	.word	0x000189d0


	//   ....[26]....
        /*0884*/ 	.word	0x000189e0


	//   ....[27]....
        /*0888*/ 	.word	0x00018a00


	//   ....[28]....
        /*088c*/ 	.word	0x00018a10


	//   ....[29]....
        /*0890*/ 	.word	0x00018a30


	//   ....[30]....
        /*0894*/ 	.word	0x00018a80


	//   ....[31]....
        /*0898*/ 	.word	0x00018aa0


	//----- nvinfo : EIATTR_EXIT_INSTR_OFFSETS
	.align		4
.L_226:
        /*089c*/ 	.byte	0x04, 0x1c
        /*089e*/ 	.short	(.L_228 - .L_227)


	//   ....[0]....
.L_227:
        /*08a0*/ 	.word	0x000004d0


	//   ....[1]....
        /*08a4*/ 	.word	0x0001a290


	//   ....[2]....
        /*08a8*/ 	.word	0x0001a350


	//   ....[3]....
        /*08ac*/ 	.word	0x0001b360


	//   ....[4]....
        /*08b0*/ 	.word	0x0001b3e0


	//----- nvinfo : EIATTR_CTAIDZ_USED
	.align		4
.L_228:
        /*08b4*/ 	.byte	0x01, 0x04
	.zero		2


	//----- nvinfo : EIATTR_CRS_STACK_SIZE
	.align		4
        /*08b8*/ 	.byte	0x04, 0x1e
        /*08ba*/ 	.short	(.L_230 - .L_229)
.L_229:
        /*08bc*/ 	.word	0x00000000
.L_230:


//--------------------- .nv.info._ZN5flash16flash_fwd_kernelI23Flash_fwd_kernel_traitsILi64ELi128ELi128ELi4ELb0ELb0EN7cutlass10bfloat16_tE19Flash_kernel_traitsILi64ELi128ELi128ELi4ES3_EELb0ELb1ELb0ELb1ELb0ELb0ELb1ELb0EEEvNS_16Flash_fwd_paramsE --------------------------
	.section	.nv.info._ZN5flash16flash_fwd_kernelI23Flash_fwd_kernel_traitsILi64ELi128ELi128ELi4ELb0ELb0EN7cutlass10bfloat16_tE19Flash_kernel_traitsILi64ELi128ELi128ELi4ES3_EELb0ELb1ELb0ELb1ELb0ELb0ELb1ELb0EEEvNS_16Flash_fwd_paramsE,"",@"SHT_CUDA_INFO"
	.sectionflags	@""
	.align	4


	//----- nvinfo : EIATTR_CUDA_API_VERSION
	.align		4
        /*0000*/ 	.byte	0x04, 0x37
        /*0002*/ 	.short	(.L_232 - .L_231)
.L_231:
        /*0004*/ 	.word	0x00000082


	//----- nvinfo : EIATTR_SW2861232_WAR
	.align		4
.L_232:
        /*0008*/ 	.byte	0x01, 0x35
	.zero		2


	//----- nvinfo : EIATTR_PARAM_CBANK
	.align		4
        /*000c*/ 	.byte	0x04, 0x0a
        /*000e*/ 	.short	(.L_234 - .L_233)
	.align		4
.L_233:
        /*0010*/ 	.word	index@(.nv.constant0._ZN5flash16flash_fwd_kernelI23Flash_fwd_kernel_traitsILi64ELi128ELi128ELi4ELb0ELb0EN7cutlass10bfloat16_tE19Flash_kernel_traitsILi64ELi128ELi128ELi4ES3_EELb0ELb1ELb0ELb1ELb0ELb0ELb1ELb0EEEvNS_16Flash_fwd_paramsE)
        /*0014*/ 	.short	0x0160
        /*0016*/ 	.short	0x01d0


	//----- nvinfo : EIATTR_CBANK_PARAM_SIZE
	.align		4
.L_234:
        /*0018*/ 	.byte	0x03, 0x19
        /*001a*/ 	.short	0x01d0


	//----- nvinfo : EIATTR_KPARAM_INFO
	.align		4
        /*001c*/ 	.byte	0x04, 0x17
        /*001e*/ 	.short	(.L_236 - .L_235)
.L_235:
        /*0020*/ 	.word	0x00000000
        /*0024*/ 	.short	0x0000
        /*0026*/ 	.short	0x0000
        /*0028*/ 	.byte	0x00, 0xf0, 0x41, 0x07


	//----- nvinfo : EIATTR_MAXREG_COUNT
	.align		4
.L_236:
        /*002c*/ 	.byte	0x03, 0x1b
        /*002e*/ 	.short	0x00ff


	//----- nvinfo : EIATTR_NUM_BARRIERS
	.align		4
        /*0030*/ 	.byte	0x02, 0x4c
        /*0032*/ 	.byte	0x01
	.zero		1


	//----- nvinfo : EIATTR_ANNOTATIONS
	.align		4
        /*0034*/ 	.byte	0x04, 0x55
        /*0036*/ 	.short	(.L_238 - .L_237)


	//   ....[0]....
.L_237:
        /* <DEDUP_REMOVED lines=144> */


	//----- nvinfo : EIATTR_MERCURY_ISA_VERSION
	.align		4
.L_238:
        /*0928*/ 	.byte	0x03, 0x5f
        /*092a*/ 	.short	0x0000


	//----- nvinfo : EIATTR_COOP_GROUP_MASK_REGIDS
	.align		4
        /*092c*/ 	.byte	0x04, 0x29
        /*092e*/ 	.short	(.L_240 - .L_239)


	//   ....[0]....
.L_239:
        /*0930*/ 	.word	0xffffffff


	//   ....[1]....
        /*0934*/ 	.word	0xffffffff


	//   ....[2]....
        /*0938*/ 	.word	0xffffffff


	//   ....[3]....
        /*093c*/ 	.word	0xffffffff


	//   ....[4]....
        /*0940*/ 	.word	0xffffffff


	//   ....[5]....
        /*0944*/ 	.word	0xffffffff


	//   ....[6]....
        /*0948*/ 	.word	0xffffffff


	//   ....[7]....
        /*094c*/ 	.word	0xffffffff


	//   ....[8]....
        /*0950*/ 	.word	0xffffffff


	//   ....[9]....
        /*0954*/ 	.word	0xffffffff


	//   ....[10]....
        /*0958*/ 	.word	0xffffffff


	//   ....[11]....
        /*095c*/ 	.word	0xffffffff


	//   ....[12]....
        /*0960*/ 	.word	0xffffffff


	//   ....[13]....
        /*0964*/ 	.word	0xffffffff


	//   ....[14]....
        /*0968*/ 	.word	0xffffffff


	//   ....[15]....
        /*096c*/ 	.word	0xffffffff


	//   ....[16]....
        /*0970*/ 	.word	0xffffffff


	//   ....[17]....
        /*0974*/ 	.word	0xffffffff


	//   ....[18]....
        /*0978*/ 	.word	0xffffffff


	//   ....[19]....
        /*097c*/ 	.word	0xffffffff


	//   ....[20]....
        /*0980*/ 	.word	0xffffffff


	//   ....[21]....
        /*0984*/ 	.word	0xffffffff


	//   ....[22]....
        /*0988*/ 	.word	0xffffffff


	//   ....[23]....
        /*098c*/ 	.word	0xffffffff


	//   ....[24]....
        /*0990*/ 	.word	0xffffffff


	//   ....[25]....
        /*0994*/ 	.word	0xffffffff


	//   ....[26]....
        /*0998*/ 	.word	0xffffffff


	//   ....[27]....
        /*099c*/ 	.word	0xffffffff


	//   ....[28]....
        /*09a0*/ 	.word	0xffffffff


	//   ....[29]....
        /*09a4*/ 	.word	0xffffffff


	//   ....[30]....
        /*09a8*/ 	.word	0xffffffff


	//   ....[31]....
        /*09ac*/ 	.word	0xffffffff


	//----- nvinfo : EIATTR_COOP_GROUP_INSTR_OFFSETS
	.align		4
.L_240:
        /*09b0*/ 	.byte	0x04, 0x28
        /*09b2*/ 	.short	(.L_242 - .L_241)


	//   ....[0]....
.L_241:
        /*09b4*/ 	.word	0x00007c60


	//   ....[1]....
        /*09b8*/ 	.word	0x00007ce0


	//   ....[2]....
        /*09bc*/ 	.word	0x00007d40


	//   ....[3]....
        /*09c0*/ 	.word	0x00007dc0


	//   ....[4]....
        /*09c4*/ 	.word	0x00007de0


	//   ....[5]....
        /*09c8*/ 	.word	0x00007f10


	//   ....[6]....
        /*09cc*/ 	.word	0x00008270


	//   ....[7]....
        /*09d0*/ 	.word	0x000082f0


	//   ....[8]....
        /*09d4*/ 	.word	0x00011270


	//   ....[9]....
        /*09d8*/ 	.word	0x00011310


	//   ....[10]....
        /*09dc*/ 	.word	0x00011340


	//   ....[11]....
        /*09e0*/ 	.word	0x00011420


	//   ....[12]....
        /*09e4*/ 	.word	0x000118c0


	//   ....[13]....
        /*09e8*/ 	.word	0x00011950


	//   ....[14]....
        /*09ec*/ 	.word	0x00011990


	//   ....[15]....
        /*09f0*/ 	.word	0x00011c90


	//   ....[16]....
        /*09f4*/ 	.word	0x000198d0


	//   ....[17]....
        /*09f8*/ 	.word	0x00019950


	//   ....[18]....
        /*09fc*/ 	.word	0x00019990


	//   ....[19]....
        /*0a00*/ 	.word	0x000199c0


	//   ....[20]....
        /*0a04*/ 	.word	0x00019a00


	//   ....[21]....
        /*0a08*/ 	.word	0x00019a20


	//   ....[22]....
        /*0a0c*/ 	.word	0x00019a40


	//   ....[23]....
        /*0a10*/ 	.word	0x00019b00


	//   ....[24]....
        /*0a14*/ 	.word	0x0001d120


	//   ....[25]....
        /*0a18*/ 	.word	0x0001d130


	//   ....[26]....
        /*0a1c*/ 	.word	0x0001d140


	//   ....[27]....
        /*0a20*/ 	.word	0x0001d160


	//   ....[28]....
        /*0a24*/ 	.word	0x0001d170


	//   ....[29]....
        /*0a28*/ 	.word	0x0001d190


	//   ....[30]....
        /*0a2c*/ 	.word	0x0001d1e0


	//   ....[31]....
        /*0a30*/ 	.word	0x0001d200


	//----- nvinfo : EIATTR_EXIT_INSTR_OFFSETS
	.align		4
.L_242:
        /*0a34*/ 	.byte	0x04, 0x1c
        /*0a36*/ 	.short	(.L_244 - .L_243)


	//   ....[0]....
.L_243:
        /*0a38*/ 	.word	0x000004d0


	//   ....[1]....
        /*0a3c*/ 	.word	0x0001e9f0


	//   ....[2]....
        /*0a40*/ 	.word	0x0001eab0


	//   ....[3]....
        /*0a44*/ 	.word	0x0001fac0


	//   ....[4]....
        /*0a48*/ 	.word	0x0001fb40


	//----- nvinfo : EIATTR_CTAIDZ_USED
	.align		4
.L_244:
        /*0a4c*/ 	.byte	0x01, 0x04
	.zero		2


	//----- nvinfo : EIATTR_CRS_STACK_SIZE
	.align		4
        /*0a50*/ 	.byte	0x04, 0x1e
        /*0a52*/ 	.short	(.L_246 - .L_245)
.L_245:
        /*0a54*/ 	.word	0x00000000
.L_246:


//--------------------- .nv.info._ZN5flash16flash_fwd_kernelI23Flash_fwd_kernel_traitsILi64ELi128ELi64ELi4ELb0ELb0EN7cutlass10bfloat16_tE19Flash_kernel_traitsILi64ELi128ELi64ELi4ES3_EELb1ELb1ELb0ELb0ELb0ELb0ELb0ELb0EEEvNS_16Flash_fwd_paramsE --------------------------
	.section	.nv.info._ZN5flash16flash_fwd_kernelI23Flash_fwd_kernel_traitsILi64ELi128ELi64ELi4ELb0ELb0EN7cutlass10bfloat16_tE19Flash_kernel_traitsILi64ELi128ELi64ELi4ES3_EELb1ELb1ELb0ELb0ELb0ELb0ELb0ELb0EEEvNS_16Flash_fwd_paramsE,"",@"SHT_CUDA_INFO"
	.sectionflags	@""
	.align	4


	//----- nvinfo : EIATTR_CUDA_API_VERSION
	.align		4
        /*0000*/ 	.byte	0x04, 0x37
        /*0002*/ 	.short	(.L_248 - .L_247)
.L_247:
        /*0004*/ 	.word	0x00000082


	//----- nvinfo : EIATTR_SW2861232_WAR
	.align		4
.L_248:
        /*0008*/ 	.byte	0x01, 0x35
	.zero		2


	//----- nvinfo : EIATTR_PARAM_CBANK
	.align		4
        /*000c*/ 	.byte	0x04, 0x0a
        /*000e*/ 	.short	(.L_250 - .L_249)
	.align		4
.L_249:
        /*0010*/ 	.word	index@(.nv.constant0._ZN5flash16flash_fwd_kernelI23Flash_fwd_kernel_traitsILi64ELi128ELi64ELi4ELb0ELb0EN7cutlass10bfloat16_tE19Flash_kernel_traitsILi64ELi128ELi64ELi4ES3_EELb1ELb1ELb0ELb0ELb0ELb0ELb0ELb0EEEvNS_16Flash_fwd_paramsE)
        /*0014*/ 	.short	0x0160
        /*0016*/ 	.short	0x01d0


	//----- nvinfo : EIATTR_CBANK_PARAM_SIZE
	.align		4
.L_250:
        /*0018*/ 	.byte	0x03, 0x19
        /*001a*/ 	.short	0x01d0


	//----- nvinfo : EIATTR_KPARAM_INFO
	.align		4
        /*001c*/ 	.byte	0x04, 0x17
        /*001e*/ 	.short	(.L_252 - .L_251)
.L_251:
        /*0020*/ 	.word	0x00000000
        /*0024*/ 	.short	0x0000
        /*0026*/ 	.short	0x0000
        /*0028*/ 	.byte	0x00, 0xf0, 0x41, 0x07


	//----- nvinfo : EIATTR_MAXREG_COUNT
	.align		4
.L_252:
        /*002c*/ 	.byte	0x03, 0x1b
        /*002e*/ 	.short	0x00ff


	//----- nvinfo : EIATTR_NUM_BARRIERS
	.align		4
        /*0030*/ 	.byte	0x02, 0x4c
        /*0032*/ 	.byte	0x01
	.zero		1


	//----- nvinfo : EIATTR_ANNOTATIONS
	.align		4
        /*0034*/ 	.byte	0x04, 0x55
        /*0036*/ 	.short	(.L_254 - .L_253)


	//   ....[0]....
.L_253:
        /*0038*/ 	.word	0x00000001
        /*003c*/ 	.byte	0x90, 0x77, 0x00, 0x00, 0x01, 0x00, 0x00, 0x00, 0xd0, 0x77, 0x00, 0x00, 0x01, 0x00, 0x00, 0x00
        /*004c*/ 	.byte	0x30, 0x78, 0x00, 0x00, 0x01, 0x00, 0x00, 0x00, 0x60, 0x78, 0x00, 0x00, 0x01, 0x00, 0x00, 0x00
        /*005c*/ 	.byte	0xd0, 0x89, 0x00, 0x00, 0x01, 0x00, 0x00, 0x00, 0xe0, 0x8e, 0x00, 0x00, 0x01, 0x00, 0x00, 0x00
        /*006c*/ 	.byte	0x40, 0x8f, 0x00, 0x00, 0x01, 0x00, 0x00, 0x00, 0x60, 0x8f, 0x00, 0x00


	//----- nvinfo : EIATTR_MERCURY_ISA_VERSION
	.align		4
.L_254:
        /*0078*/ 	.byte	0x03, 0x5f
        /*007a*/ 	.short	0x0000


	//----- nvinfo : EIATTR_COOP_GROUP_MASK_REGIDS
	.align		4
        /*007c*/ 	.byte	0x04, 0x29
        /*007e*/ 	.short	(.L_256 - .L_255)


	//   ....[0]....
.L_255:
        /*0080*/ 	.word	0xffffffff


	//   ....[1]....
        /*0084*/ 	.word	0xffffffff


	//   ....[2]....
        /*0088*/ 	.word	0xffffffff


	//   ....[3]....
        /*008c*/ 	.word	0xffffffff


	//   ....[4]....
        /*0090*/ 	.word	0xffffffff


	//   ....[5]....
        /*0094*/ 	.word	0xffffffff


	//   ....[6]....
        /*0098*/ 	.word	0xffffffff


	//   ....[7]....
        /*009c*/ 	.word	0xffffffff


	//   ....[8]....
        /*00a0*/ 	.word	0xffffffff


	//   ....[9]....
        /*00a4*/ 	.word	0xffffffff


	//   ....[10]....
        /*00a8*/ 	.word	0xffffffff


	//   ....[11]....
        /*00ac*/ 	.word	0xffffffff


	//   ....[12]....
        /*00b0*/ 	.word	0xffffffff


	//   ....[13]....
        /*00b4*/ 	.word	0xffffffff


	//   ....[14]....
        /*00b8*/ 	.word	0xffffffff


	//   ....[15]....
        /*00bc*/ 	.word	0xffffffff


	//   ....[16]....
        /*00c0*/ 	.word	0xffffffff


	//   ....[17]....
        /*00c4*/ 	.word	0xffffffff


	//   ....[18]....
        /*00c8*/ 	.word	0xffffffff


	//   ....[19]....
        /*00cc*/ 	.word	0xffffffff


	//   ....[20]....
        /*00d0*/ 	.word	0xffffffff


	//   ....[21]....
        /*00d4*/ 	.word	0xffffffff


	//   ....[22]....
        /*00d8*/ 	.word	0xffffffff


	//   ....[23]....
        /*00dc*/ 	.word	0xffffffff


	//   ....[24]....
        /*00e0*/ 	.word	0xffffffff


	//   ....[25]....
        /*00e4*/ 	.word	0xffffffff


	//   ....[26]....
        /*00e8*/ 	.word	0xffffffff


	//   ....[27]....
        /*00ec*/ 	.word	0xffffffff


	//   ....[28]....
        /*00f0*/ 	.word	0xffffffff


	//   ....[29]....
        /*00f4*/ 	.word	0xffffffff


	//   ....[30]....
        /*00f8*/ 	.word	0xffffffff


	//   ....[31]....
        /*00fc*/ 	.word	0xffffffff


	//   ....[32]....
        /*0100*/ 	.word	0xffffffff


	//   ....[33]....
        /*0104*/ 	.word	0xffffffff


	//   ....[34]....
        /*0108*/ 	.word	0xffffffff


	//   ....[35]....
        /*010c*/ 	.word	0xffffffff


	//   ....[36]....
        /*0110*/ 	.word	0xffffffff


	//   ....[37]....
        /*0114*/ 	.word	0xffffffff


	//   ....[38]....
        /*0118*/ 	.word	0xffffffff


	//   ....[39]....
        /*011c*/ 	.word	0xffffffff


	//----- nvinfo : EIATTR_COOP_GROUP_INSTR_OFFSETS
	.align		4
.L_256:
        /*0120*/ 	.byte	0x04, 0x28
        /*0122*/ 	.short	(.L_258 - .L_257)


	//   ....[0]....
.L_257:
        /*0124*/ 	.word	0x00003a20


	//   ....[1]....
        /*0128*/ 	.word	0x00003b50


	//   ....[2]....
        /*012c*/ 	.word	0x00003c30


	//   ....[3]....
        /*0130*/ 	.word	0x00003de0


	//   ....[4]....
        /*0134*/ 	.word	0x00003e30


	//   ....[5]....
        /*0138*/ 	.word	0x00003e70


	//   ....[6]....
        /*013c*/ 	.word	0x00003f30


	//   ....[7]....
        /*0140*/ 	.word	0x00003fe0


	//   ....[8]....
        /*0144*/ 	.word	0x000079f0


	//   ....[9]....
        /*0148*/ 	.word	0x00007a20


	//   ....[10]....
        /*014c*/ 	.word	0x00007b10


	//   ....[11]....
        /*0150*/ 	.word	0x00007b40


	//   ....[12]....
        /*0154*/ 	.word	0x000082a0


	//   ....[13]....
        /*0158*/ 	.word	0x000084c0


	//   ....[14]....
        /*015c*/ 	.word	0x000084e0


	//   ....[15]....
        /*0160*/ 	.word	0x000085d0


	//   ....[16]....
        /*0164*/ 	.word	0x0000c0a0


	//   ....[17]....
        /*0168*/ 	.word	0x0000c130


	//   ....[18]....
        /*016c*/ 	.word	0x0000c170


	//   ....[19]....
        /*0170*/ 	.word	0x0000c210


	//   ....[20]....
        /*0174*/ 	.word	0x0000ca10


	//   ....[21]....
        /*0178*/ 	.word	0x0000cb20


	//   ....[22]....
        /*017c*/ 	.word	0x0000cdb0


	//   ....[23]....
        /*0180*/ 	.word	0x0000ce50


	//   ....[24]....
        /*0184*/ 	.word	0x0000ff80


	//   ....[25]....
        /*0188*/ 	.word	0x0000ffd0


	//   ....[26]....
        /*018c*/ 	.word	0x00010020


	//   ....[27]....
        /*0190*/ 	.word	0x00010050


	//   ....[28]....
        /*0194*/ 	.word	0x00010070


	//   ....[29]....
        /*0198*/ 	.word	0x000100a0


	//   ....[30]....
        /*019c*/ 	.word	0x000103f0


	//   ....[31]....
        /*01a0*/ 	.word	0x00010520


	//   ....[32]....
        /*01a4*/ 	.word	0x00012c20


	//   ....[33]....
        /*01a8*/ 	.word	0x00012c60


	//   ....[34]....
        /*01ac*/ 	.word	0x00012ca0


	//   ....[35]....
        /*01b0*/ 	.word	0x00012cc0


	//   ....[36]....
        /*01b4*/ 	.word	0x00012cf0


	//   ....[37]....
        /*01b8*/ 	.word	0x00012d10


	//   ....[38]....
        /*01bc*/ 	.word	0x00012d40


	//   ....[39]....
        /*01c0*/ 	.word	0x00012d50


	//----- nvinfo : EIATTR_EXIT_INSTR_OFFSETS
	.align		4
.L_258:
        /*01c4*/ 	.byte	0x04, 0x1c
        /*01c6*/ 	.short	(.L_260 - .L_259)


	//   ....[0]....
.L_259:
        /*01c8*/ 	.word	0x000004e0


	//   ....[1]....
        /*01cc*/ 	.word	0x00014650


	//   ....[2]....
        /*01d0*/ 	.word	0x00014700


	//   ....[3]....
        /*01d4*/ 	.word	0x000156a0


	//   ....[4]....
        /*01d8*/ 	.word	0x00015720


	//----- nvinfo : EIATTR_CTAIDZ_USED
	.align		4
.L_260:
        /*01dc*/ 	.byte	0x01, 0x04
	.zero		2


	//----- nvinfo : EIATTR_CRS_STACK_SIZE
	.align		4
        /*01e0*/ 	.byte	0x04, 0x1e
        /*01e2*/ 	.short	(.L_262 - .L_261)
.L_261:
        /*01e4*/ 	.word	0x00000000
.L_262:


//--------------------- .nv.info._ZN5flash16flash_fwd_kernelI23Flash_fwd_kernel_traitsILi64ELi128ELi64ELi4ELb0ELb0EN7cutlass10bfloat16_tE19Flash_kernel_traitsILi64ELi128ELi64ELi4ES3_EELb1ELb1ELb0ELb0ELb1ELb1ELb0ELb0EEEvNS_16Flash_fwd_paramsE --------------------------
	.section	.nv.info._ZN5flash16flash_fwd_kernelI23Flash_fwd_kernel_traitsILi64ELi128ELi64ELi4ELb0ELb0EN7cutlass10bfloat16_tE19Flash_kernel_traitsILi64ELi128ELi64ELi4ES3_EELb1ELb1ELb0ELb0ELb1ELb1ELb0ELb0EEEvNS_16Flash_fwd_paramsE,"",@"SHT_CUDA_INFO"
	.sectionflags	@""
	.align	4


	//----- nvinfo : EIATTR_CUDA_API_VERSION
	.align		4
        /*0000*/ 	.byte	0x04, 0x37
        /*0002*/ 	.short	(.L_264 - .L_263)
.L_263:
        /*0004*/ 	.word	0x00000082


	//----- nvinfo : EIATTR_SW2861232_WAR
	.align		4
.L_264:
        /*0008*/ 	.byte	0x01, 0x35
	.zero		2


	//----- nvinfo : EIATTR_PARAM_CBANK
	.align		4
        /*000c*/ 	.byte	0x04, 0x0a
        /*000e*/ 	.short	(.L_266 - .L_265)
	.align		4
.L_265:
        /*0010*/ 	.word	index@(.nv.constant0._ZN5flash16flash_fwd_kernelI23Flash_fwd_kernel_traitsILi64ELi128ELi64ELi4ELb0ELb0EN7cutlass10bfloat16_tE19Flash_kernel_traitsILi64ELi128ELi64ELi4ES3_EELb1ELb1ELb0ELb0ELb1ELb1ELb0ELb0EEEvNS_16Flash_fwd_paramsE)
        /*0014*/ 	.short	0x0160
        /*0016*/ 	.short	0x01d0


	//----- nvinfo : EIATTR_CBANK_PARAM_SIZE
	.align		4
.L_266:
        /*0018*/ 	.byte	0x03, 0x19
        /*001a*/ 	.short	0x01d0


	//----- nvinfo : EIATTR_KPARAM_INFO
	.align		4
        /*001c*/ 	.byte	0x04, 0x17
        /*001e*/ 	.short	(.L_268 - .L_267)
.L_267:
        /*0020*/ 	.word	0x00000000
        /*0024*/ 	.short	0x0000
        /*0026*/ 	.short	0x0000
        /*0028*/ 	.byte	0x00, 0xf0, 0x41, 0x07


	//----- nvinfo : EIATTR_MAXREG_COUNT
	.align		4
.L_268:
        /*002c*/ 	.byte	0x03, 0x1b
        /*002e*/ 	.short	0x00ff


	//----- nvinfo : EIATTR_NUM_BARRIERS
	.align		4
        /*0030*/ 	.byte	0x02, 0x4c
        /*0032*/ 	.byte	0x01
	.zero		1


	//----- nvinfo : EIATTR_MERCURY_ISA_VERSION
	.align		4
        /*0034*/ 	.byte	0x03, 0x5f
        /*0036*/ 	.short	0x0000


	//----- nvinfo : EIATTR_COOP_GROUP_MASK_REGIDS
	.align		4
        /*0038*/ 	.byte	0x04, 0x29
        /*003a*/ 	.short	(.L_270 - .L_269)


	//   ....[0]....
.L_269:
        /*003c*/ 	.word	0xffffffff


	//   ....[1]....
        /*0040*/ 	.word	0xffffffff


	//   ....[2]....
        /*0044*/ 	.word	0xffffffff


	//   ....[3]....
        /*0048*/ 	.word	0xffffffff


	//   ....[4]....
        /*004c*/ 	.word	0xffffffff


	//   ....[5]....
        /*0050*/ 	.word	0xffffffff


	//   ....[6]....
        /*0054*/ 	.word	0xffffffff


	//   ....[7]....
        /*0058*/ 	.word	0xffffffff


	//   ....[8]....
        /*005c*/ 	.word	0xffffffff


	//   ....[9]....
        /*0060*/ 	.word	0xffffffff


	//   ....[10]....
        /*0064*/ 	.word	0xffffffff


	//   ....[11]....
        /*0068*/ 	.word	0xffffffff


	//   ....[12]....
        /*006c*/ 	.word	0xffffffff


	//   ....[13]....
        /*0070*/ 	.word	0xffffffff


	//   ....[14]....
        /*0074*/ 	.word	0xffffffff


	//   ....[15]....
        /*0078*/ 	.word	0xffffffff


	//   ....[16]....
        /*007c*/ 	.word	0xffffffff


	//   ....[17]....
        /*0080*/ 	.word	0xffffffff


	//   ....[18]....
        /*0084*/ 	.word	0xffffffff


	//   ....[19]....
        /*0088*/ 	.word	0xffffffff


	//   ....[20]....
        /*008c*/ 	.word	0xffffffff


	//   ....[21]....
        /*0090*/ 	.word	0xffffffff


	//   ....[22]....
        /*0094*/ 	.word	0xffffffff


	//   ....[23]....
        /*0098*/ 	.word	0xffffffff


	//   ....[24]....
        /*009c*/ 	.word	0xffffffff


	//   ....[25]....
        /*00a0*/ 	.word	0xffffffff


	//   ....[26]....
        /*00a4*/ 	.word	0xffffffff


	//   ....[27]....
        /*00a8*/ 	.word	0xffffffff


	//   ....[28]....
        /*00ac*/ 	.word	0xffffffff


	//   ....[29]....
        /*00b0*/ 	.word	0xffffffff


	//   ....[30]....
        /*00b4*/ 	.word	0xffffffff


	//   ....[31]....
        /*00b8*/ 	.word	0xffffffff


	//----- nvinfo : EIATTR_COOP_GROUP_INSTR_OFFSETS
	.align		4
.L_270:
        /*00bc*/ 	.byte	0x04, 0x28
        /*00be*/ 	.short	(.L_272 - .L_271)


	//   ....[0]....
.L_271:
        /*00c0*/ 	.word	0x00002770


	//   ....[1]....
        /*00c4*/ 	.word	0x000027b0


	//   ....[2]....
        /*00c8*/ 	.word	0x00002910


	//   ....[3]....
        /*00cc*/ 	.word	0x00002990


	//   ....[4]....
        /*00d0*/ 	.word	0x000029c0


	//   ....[5]....
        /*00d4*/ 	.word	0x00002a00


	//   ....[6]....
        /*00d8*/ 	.word	0x00002b30


	//   ....[7]....
        /*00dc*/ 	.word	0x00002b80


	//   ....[8]....
        /*00e0*/ 	.word	0x00006450


	//   ....[9]....
        /*00e4*/ 	.word	0x000064a0


	//   ....[10]....
        /*00e8*/ 	.word	0x00006500


	//   ....[11]....
        /*00ec*/ 	.word	0x000065f0


	//   ....[12]....
        /*00f0*/ 	.word	0x00006640


	//   ....[13]....
        /*00f4*/ 	.word	0x000066e0


	//   ....[14]....
        /*00f8*/ 	.word	0x00006720


	//   ....[15]....
        /*00fc*/ 	.word	0x000068b0


	//   ....[16]....
        /*0100*/ 	.word	0x00009d90


	//   ....[17]....
        /*0104*/ 	.word	0x00009de0


	//   ....[18]....
        /*0108*/ 	.word	0x00009e90


	//   ....[19]....
        /*010c*/ 	.word	0x00009f30


	//   ....[20]....
        /*0110*/ 	.word	0x00009f40


	//   ....[21]....
        /*0114*/ 	.word	0x00009f50


	//   ....[22]....
        /*0118*/ 	.word	0x0000a1b0


	//   ....[23]....
        /*011c*/ 	.word	0x0000a310


	//   ....[24]....
        /*0120*/ 	.word	0x0000ca60


	//   ....[25]....
        /*0124*/ 	.word	0x0000caa0


	//   ....[26]....
        /*0128*/ 	.word	0x0000cae0


	//   ....[27]....
        /*012c*/ 	.word	0x0000cb50


	//   ....[28]....
        /*0130*/ 	.word	0x0000cba0


	//   ....[29]....
        /*0134*/ 	.word	0x0000cbc0


	//   ....[30]....
        /*0138*/ 	.word	0x0000cbe0


	//   ....[31]....
        /*013c*/ 	.word	0x0000cc40


	//----- nvinfo : EIATTR_EXIT_INSTR_OFFSETS
	.align		4
.L_272:
        /*0140*/ 	.byte	0x04, 0x1c
        /*0142*/ 	.short	(.L_274 - .L_273)


	//   ....[0]....
.L_273:
        /*0144*/ 	.word	0x000003b0


	//   ....[1]....
        /*0148*/ 	.word	0x0000df80


	//   ....[2]....
        /*014c*/ 	.word	0x0000e870


	//   ....[3]....
        /*0150*/ 	.word	0x0000e8f0


	//----- nvinfo : EIATTR_CTAIDZ_USED
	.align		4
.L_274:
        /*0154*/ 	.byte	0x01, 0x04
	.zero		2


	//----- nvinfo : EIATTR_CRS_STACK_SIZE
	.align		4
        /*0158*/ 	.byte	0x04, 0x1e
        /*015a*/ 	.short	(.L_276 - .L_275)
.L_275:
        /*015c*/ 	.word	0x00000000
.L_276:


//--------------------- .nv.info._ZN5flash16flash_fwd_kernelI23Flash_fwd_kernel_traitsILi64ELi128ELi64ELi4ELb0ELb0EN7cutlass10bfloat16_tE19Flash_kernel_traitsILi64ELi128ELi64ELi4ES3_EELb0ELb1ELb0ELb0ELb1ELb1ELb1ELb0EEEvNS_16Flash_fwd_paramsE --------------------------
	.section	.nv.info._ZN5flash16flash_fwd_kernelI23Flash_fwd_kernel_traitsILi64ELi128ELi64ELi4ELb0ELb0EN7cutlass10bfloat16_tE19Flash_kernel_traitsILi64ELi128ELi64ELi4ES3_EELb0ELb1ELb0ELb0ELb1ELb1ELb1ELb0EEEvNS_16Flash_fwd_paramsE,"",@"SHT_CUDA_INFO"
	.sectionflags	@""
	.align	4


	//----- nvinfo : EIATTR_CUDA_API_VERSION
	.align		4
        /*0000*/ 	.byte	0x04, 0x37
        /*0002*/ 	.short	(.L_278 - .L_277)
.L_277:
        /*0004*/ 	.word	0x00000082


	//----- nvinfo : EIATTR_SW2861232_WAR
	.align		4
.L_278:
        /*0008*/ 	.byte	0x01, 0x35
	.zero		2


	//----- nvinfo : EIATTR_PARAM_CBANK
	.align		4
        /*000c*/ 	.byte	0x04, 0x0a
        /*000e*/ 	.short	(.L_280 - .L_279)
	.align		4
.L_279:
        /*0010*/ 	.word	index@(.nv.constant0._ZN5flash16flash_fwd_kernelI23Flash_fwd_kernel_traitsILi64ELi128ELi64ELi4ELb0ELb0EN7cutlass10bfloat16_tE19Flash_kernel_traitsILi64ELi128ELi64ELi4ES3_EELb0ELb1ELb0ELb0ELb1ELb1ELb1ELb0EEEvNS_16Flash_fwd_paramsE)
        /*0014*/ 	.short	0x0160
        /*0016*/ 	.short	0x01d0


	//----- nvinfo : EIATTR_CBANK_PARAM_SIZE
	.align		4
.L_280:
        /*0018*/ 	.byte	0x03, 0x19
        /*001a*/ 	.short	0x01d0


	//----- nvinfo : EIATTR_KPARAM_INFO
	.align		4
        /*001c*/ 	.byte	0x04, 0x17
        /*001e*/ 	.short	(.L_282 - .L_281)
.L_281:
        /*0020*/ 	.word	0x00000000
        /*0024*/ 	.short	0x0000
        /*0026*/ 	.short	0x0000
        /*0028*/ 	.byte	0x00, 0xf0, 0x41, 0x07


	//----- nvinfo : EIATTR_MAXREG_COUNT
	.align		4
.L_282:
        /*002c*/ 	.byte	0x03, 0x1b
        /*002e*/ 	.short	0x00ff


	//----- nvinfo : EIATTR_NUM_BARRIERS
	.align		4
        /*0030*/ 	.byte	0x02, 0x4c
        /*0032*/ 	.byte	0x01
	.zero		1


	//----- nvinfo : EIATTR_MERCURY_ISA_VERSION
	.align		4
        /*0034*/ 	.byte	0x03, 0x5f
        /*0036*/ 	.short	0x0000


	//----- nvinfo : EIATTR_COOP_GROUP_MASK_REGIDS
	.align		4
        /*0038*/ 	.byte	0x04, 0x29
        /*003a*/ 	.short	(.L_284 - .L_283)


	//   ....[0]....
.L_283:
        /*003c*/ 	.word	0xffffffff


	//   ....[1]....
        /*0040*/ 	.word	0xffffffff


	//   ....[2]....
        /*0044*/ 	.word	0xffffffff


	//   ....[3]....
        /*0048*/ 	.word	0xffffffff


	//   ....[4]....
        /*004c*/ 	.word	0xffffffff


	//   ....[5]....
        /*0050*/ 	.word	0xffffffff


	//   ....[6]....
        /*0054*/ 	.word	0xffffffff


	//   ....[7]....
        /*0058*/ 	.word	0xffffffff


	//   ....[8]....
        /*005c*/ 	.word	0xffffffff


	//   ....[9]....
        /*0060*/ 	.word	0xffffffff


	//   ....[10]....
        /*0064*/ 	.word	0xffffffff


	//   ....[11]....
        /*0068*/ 	.word	0xffffffff


	//   ....[12]....
        /*006c*/ 	.word	0xffffffff


	//   ....[13]....
        /*0070*/ 	.word	0xffffffff


	//   ....[14]....
        /*0074*/ 	.word	0xffffffff


	//   ....[15]....
        /*0078*/ 	.word	0xffffffff


	//   ....[16]....
        /*007c*/ 	.word	0xffffffff


	//   ....[17]....
        /*0080*/ 	.word	0xffffffff


	//   ....[18]....
        /*0084*/ 	.word	0xffffffff


	//   ....[19]....
        /*0088*/ 	.word	0xffffffff


	//   ....[20]....
        /*008c*/ 	.word	0xffffffff


	//   ....[21]....
        /*0090*/ 	.word	0xffffffff


	//   ....[22]....
        /*0094*/ 	.word	0xffffffff


	//   ....[23]....
        /*0098*/ 	.word	0xffffffff


	//   ....[24]....
        /*009c*/ 	.word	0xffffffff


	//   ....[25]....
        /*00a0*/ 	.word	0xffffffff


	//   ....[26]....
        /*00a4*/ 	.word	0xffffffff


	//   ....[27]....
        /*00a8*/ 	.word	0xffffffff


	//   ....[28]....
        /*00ac*/ 	.word	0xffffffff


	//   ....[29]....
        /*00b0*/ 	.word	0xffffffff


	//   ....[30]....
        /*00b4*/ 	.word	0xffffffff


	//   ....[31]....
        /*00b8*/ 	.word	0xffffffff


	//----- nvinfo : EIATTR_COOP_GROUP_INSTR_OFFSETS
	.align		4
.L_284:
        /*00bc*/ 	.byte	0x04, 0x28
        /*00be*/ 	.short	(.L_286 - .L_285)


	//   ....[0]....
.L_285:
        /*00c0*/ 	.word	0x00002860


	//   ....[1]....
        /*00c4*/ 	.word	0x00002ac0


	//   ....[2]....
        /*00c8*/ 	.word	0x00002bc0


	//   ....[3]....
        /*00cc*/ 	.word	0x00002d00


	//   ....[4]....
        /*00d0*/ 	.word	0x00002d40


	//   ....[5]....
        /*00d4*/ 	.word	0x00002e90


	//   ....[6]....
        /*00d8*/ 	.word	0x00002ec0


	//   ....[7]....
        /*00dc*/ 	.word	0x00003040


	//   ....[8]....
        /*00e0*/ 	.word	0x00005e30


	//   ....[9]....
        /*00e4*/ 	.word	0x00005ea0


	//   ....[10]....
        /*00e8*/ 	.word	0x00005f40


	//   ....[11]....
        /*00ec*/ 	.word	0x00005f50


	//   ....[12]....
        /*00f0*/ 	.word	0x00005f80


	//   ....[13]....
        /*00f4*/ 	.word	0x00006020


	//   ....[14]....
        /*00f8*/ 	.word	0x00006150


	//   ....[15]....
        /*00fc*/ 	.word	0x00006310


	//   ....[16]....
        /*0100*/ 	.word	0x00008fa0


	//   ....[17]....
        /*0104*/ 	.word	0x00008fe0


	//   ....[18]....
        /*0108*/ 	.word	0x00008ff0


	//   ....[19]....
        /*010c*/ 	.word	0x00009000


	//   ....[20]....
        /*0110*/ 	.word	0x00009040


	//   ....[21]....
        /*0114*/ 	.word	0x00009060


	//   ....[22]....
        /*0118*/ 	.word	0x00009070


	//   ....[23]....
        /*011c*/ 	.word	0x00009080


	//   ....[24]....
        /*0120*/ 	.word	0x0000a980


	//   ....[25]....
        /*0124*/ 	.word	0x0000a9c0


	//   ....[26]....
        /*0128*/ 	.word	0x0000aa00


	//   ....[27]....
        /*012c*/ 	.word	0x0000aa30


	//   ....[28]....
        /*0130*/ 	.word	0x0000aae0


	//   ....[29]....
        /*0134*/ 	.word	0x0000ab00


	//   ....[30]....
        /*0138*/ 	.word	0x0000ab20


	//   ....[31]....
        /*013c*/ 	.word	0x0000ab30


	//----- nvinfo : EIATTR_EXIT_INSTR_OFFSETS
	.align		4
.L_286:
        /*0140*/ 	.byte	0x04, 0x1c
        /*0142*/ 	.short	(.L_288 - .L_287)


	//   ....[0]....
.L_287:
        /*0144*/ 	.word	0x00000160


	//   ....[1]....
        /*0148*/ 	.word	0x0000be50


	//   ....[2]....
        /*014c*/ 	.word	0x0000c750


	//   ....[3]....
        /*0150*/ 	.word	0x0000c7d0


	//----- nvinfo : EIATTR_CTAIDZ_USED
	.align		4
.L_288:
        /*0154*/ 	.byte	0x01, 0x04
	.zero		2


	//----- nvinfo : EIATTR_CRS_STACK_SIZE
	.align		4
        /*0158*/ 	.byte	0x04, 0x1e
        /*015a*/ 	.short	(.L_290 - .L_289)
.L_289:
        /*015c*/ 	.word	0x00000000
.L_290:


//--------------------- .nv.info._ZN5flash16flash_fwd_kernelI23Flash_fwd_kernel_traitsILi64ELi128ELi64ELi4ELb0ELb0EN7cutlass10bfloat16_tE19Flash_kernel_traitsILi64ELi128ELi64ELi4ES3_EELb1ELb1ELb0ELb0ELb0ELb1ELb0ELb0EEEvNS_16Flash_fwd_paramsE --------------------------
	.section	.nv.info._ZN5flash16flash_fwd_kernelI23Flash_fwd_kernel_traitsILi64ELi128ELi64ELi4ELb0ELb0EN7cutlass10bfloat16_tE19Flash_kernel_traitsILi64ELi128ELi64ELi4ES3_EELb1ELb1ELb0ELb0ELb0ELb1ELb0ELb0EEEvNS_16Flash_fwd_paramsE,"",@"SHT_CUDA_INFO"
	.sectionflags	@""
	.align	4


	//----- nvinfo : EIATTR_CUDA_API_VERSION
	.align		4
        /*0000*/ 	.byte	0x04, 0x37
        /*0002*/ 	.short	(.L_292 - .L_291)
.L_291:
        /*0004*/ 	.word	0x00000082


	//----- nvinfo : EIATTR_SW2861232_WAR
	.align		4
.L_292:
        /*0008*/ 	.byte	0x01, 0x35
	.zero		2


	//----- nvinfo : EIATTR_PARAM_CBANK
	.align		4
        /*000c*/ 	.byte	0x04, 0x0a
        /*000e*/ 	.short	(.L_294 - .L_293)
	.align		4
.L_293:
        /*0010*/ 	.word	index@(.nv.constant0._ZN5flash16flash_fwd_kernelI23Flash_fwd_kernel_traitsILi64ELi128ELi64ELi4ELb0ELb0EN7cutlass10bfloat16_tE19Flash_kernel_traitsILi64ELi128ELi64ELi4ES3_EELb1ELb1ELb0ELb0ELb0ELb1ELb0ELb0EEEvNS_16Flash_fwd_paramsE)
        /*0014*/ 	.short	0x0160
        /*0016*/ 	.short	0x01d0


	//----- nvinfo : EIATTR_CBANK_PARAM_SIZE
	.align		4
.L_294:
        /*0018*/ 	.byte	0x03, 0x19
        /*001a*/ 	.short	0x01d0


	//----- nvinfo : EIATTR_KPARAM_INFO
	.align		4
        /*001c*/ 	.byte	0x04, 0x17
        /*001e*/ 	.short	(.L_296 - .L_295)
.L_295:
        /*0020*/ 	.word	0x00000000
        /*0024*/ 	.short	0x0000
        /*0026*/ 	.short	0x0000
        /*0028*/ 	.byte	0x00, 0xf0, 0x41, 0x07


	//----- nvinfo : EIATTR_MAXREG_COUNT
	.align		4
.L_296:
        /*002c*/ 	.byte	0x03, 0x1b
        /*002e*/ 	.short	0x00ff


	//----- nvinfo : EIATTR_NUM_BARRIERS
	.align		4
        /*0030*/ 	.byte	0x02, 0x4c
        /*0032*/ 	.byte	0x01
	.zero		1


	//----- nvinfo : EIATTR_MERCURY_ISA_VERSION
	.align		4
        /*0034*/ 	.byte	0x03, 0x5f
        /*0036*/ 	.short	0x0000


	//----- nvinfo : EIATTR_COOP_GROUP_MASK_REGIDS
	.align		4
        /*0038*/ 	.byte	0x04, 0x29
        /*003a*/ 	.short	(.L_298 - .L_297)


	//   ....[0]....
.L_297:
        /*003c*/ 	.word	0xffffffff


	//   ....[1]....
        /*0040*/ 	.word	0xffffffff


	//   ....[2]....
        /*0044*/ 	.word	0xffffffff


	//   ....[3]....
        /*0048*/ 	.word	0xffffffff


	//   ....[4]....
        /*004c*/ 	.word	0xffffffff


	//   ....[5]....
        /*0050*/ 	.word	0xffffffff


	//   ....[6]....
        /*0054*/ 	.word	0xffffffff


	//   ....[7]....
        /*0058*/ 	.word	0xffffffff


	//   ....[8]....
        /*005c*/ 	.word	0xffffffff


	//   ....[9]....
        /*0060*/ 	.word	0xffffffff


	//   ....[10]....
        /*0064*/ 	.word	0xffffffff


	//   ....[11]....
        /*0068*/ 	.word	0xffffffff


	//   ....[12]....
        /*006c*/ 	.word	0xffffffff


	//   ....[13]....
        /*0070*/ 	.word	0xffffffff


	//   ....[14]....
        /*0074*/ 	.word	0xffffffff


	//   ....[15]....
        /*0078*/ 	.word	0xffffffff


	//   ....[16]....
        /*007c*/ 	.word	0xffffffff


	//   ....[17]....
        /*0080*/ 	.word	0xffffffff


	//   ....[18]....
        /*0084*/ 	.word	0xffffffff


	//   ....[19]....
        /*0088*/ 	.word	0xffffffff


	//   ....[20]....
        /*008c*/ 	.word	0xffffffff


	//   ....[21]....
        /*0090*/ 	.word	0xffffffff


	//   ....[22]....
        /*0094*/ 	.word	0xffffffff


	//   ....[23]....
        /*0098*/ 	.word	0xffffffff


	//   ....[24]....
        /*009c*/ 	.word	0xffffffff


	//   ....[25]....
        /*00a0*/ 	.word	0xffffffff


	//   ....[26]....
        /*00a4*/ 	.word	0xffffffff


	//   ....[27]....
        /*00a8*/ 	.word	0xffffffff


	//   ....[28]....
        /*00ac*/ 	.word	0xffffffff


	//   ....[29]....
        /*00b0*/ 	.word	0xffffffff


	//   ....[30]....
        /*00b4*/ 	.word	0xffffffff


	//   ....[31]....
        /*00b8*/ 	.word	0xffffffff


	//   ....[32]....
        /*00bc*/ 	.word	0xffffffff


	//   ....[33]....
        /*00c0*/ 	.word	0xffffffff


	//   ....[34]....
        /*00c4*/ 	.word	0xffffffff


	//   ....[35]....
        /*00c8*/ 	.word	0xffffffff


	//   ....[36]....
        /*00cc*/ 	.word	0xffffffff


	//   ....[37]....
        /*00d0*/ 	.word	0xffffffff


	//   ....[38]....
        /*00d4*/ 	.word	0xffffffff


	//   ....[39]....
        /*00d8*/ 	.word	0xffffffff


	//----- nvinfo : EIATTR_COOP_GROUP_INSTR_OFFSETS
	.align		4
.L_298:
        /*00dc*/ 	.byte	0x04, 0x28
        /*00de*/ 	.short	(.L_300 - .L_299)


	//   ....[0]....
.L_299:
        /*00e0*/ 	.word	0x000030c0


	//   ....[1]....
        /*00e4*/ 	.word	0x000031f0


	//   ....[2]....
        /*00e8*/ 	.word	0x00003270


	//   ....[3]....
        /*00ec*/ 	.word	0x00003460


	//   ....[4]....
        /*00f0*/ 	.word	0x000034a0


	//   ....[5]....
        /*00f4*/ 	.word	0x000034e0


	//   ....[6]....
        /*00f8*/ 	.word	0x000035e0


	//   ....[7]....
        /*00fc*/ 	.word	0x00003680


	//   ....[8]....
        /*0100*/ 	.word	0x00006dc0


	//   ....[9]....
        /*0104*/ 	.word	0x00006e90


	//   ....[10]....
        /*0108*/ 	.word	0x00006eb0


	//   ....[11]....
        /*010c*/ 	.word	0x00006ef0


	//   ....[12]....
        /*0110*/ 	.word	0x00007800


	//   ....[13]....
        /*0114*/ 	.word	0x00007970


	//   ....[14]....
        /*0118*/ 	.word	0x00007a40


	//   ....[15]....
        /*011c*/ 	.word	0x00007b80


	//   ....[16]....
        /*0120*/ 	.word	0x0000b050


	//   ....[17]....
        /*0124*/ 	.word	0x0000b070


	//   ....[18]....
        /*0128*/ 	.word	0x0000b120


	//   ....[19]....
        /*012c*/ 	.word	0x0000b240


	//   ....[20]....
        /*0130*/ 	.word	0x0000b470


	//   ....[21]....
        /*0134*/ 	.word	0x0000b780


	//   ....[22]....
        /*0138*/ 	.word	0x0000b860


	//   ....[23]....
        /*013c*/ 	.word	0x0000ba60


	//   ....[24]....
        /*0140*/ 	.word	0x0000ec80


	//   ....[25]....
        /*0144*/ 	.word	0x0000ecd0


	//   ....[26]....
        /*0148*/ 	.word	0x0000ed80


	//   ....[27]....
        /*014c*/ 	.word	0x0000ee20


	//   ....[28]....
        /*0150*/ 	.word	0x0000ee30


	//   ....[29]....
        /*0154*/ 	.word	0x0000ee40


	//   ....[30]....
        /*0158*/ 	.word	0x0000f0a0


	//   ....[31]....
        /*015c*/ 	.word	0x0000f200


	//   ....[32]....
        /*0160*/ 	.word	0x00011950


	//   ....[33]....
        /*0164*/ 	.word	0x00011990


	//   ....[34]....
        /*0168*/ 	.word	0x000119d0


	//   ....[35]....
        /*016c*/ 	.word	0x000119e0


	//   ....[36]....
        /*0170*/ 	.word	0x00011a60


	//   ....[37]....
        /*0174*/ 	.word	0x00011a80


	//   ....[38]....
        /*0178*/ 	.word	0x00011aa0


	//   ....[39]....
        /*017c*/ 	.word	0x00011ab0


	//----- nvinfo : EIATTR_EXIT_INSTR_OFFSETS
	.align		4
.L_300:
        /*0180*/ 	.byte	0x04, 0x1c
        /*0182*/ 	.short	(.L_302 - .L_301)


	//   ....[0]....
.L_301:
        /*0184*/ 	.word	0x00000510


	//   ....[1]....
        /*0188*/ 	.word	0x00013320


	//   ....[2]....
        /*018c*/ 	.word	0x000133e0


	//   ....[3]....
        /*0190*/ 	.word	0x00014290


	//   ....[4]....
        /*0194*/ 	.word	0x00014310


	//----- nvinfo : EIATTR_CTAIDZ_USED
	.align		4
.L_302:
        /*0198*/ 	.byte	0x01, 0x04
	.zero		2


	//----- nvinfo : EIATTR_CRS_STACK_SIZE
	.align		4
        /*019c*/ 	.byte	0x04, 0x1e
        /*019e*/ 	.short	(.L_304 - .L_303)
.L_303:
        /*01a0*/ 	.word	0x00000000
.L_304:


//--------------------- .nv.info._ZN5flash16flash_fwd_kernelI23Flash_fwd_kernel_traitsILi64ELi128ELi64ELi4ELb0ELb0EN7cutlass10bfloat16_tE19Flash_kernel_traitsILi64ELi128ELi64ELi4ES3_EELb0ELb1ELb0ELb0ELb0ELb1ELb1ELb0EEEvNS_16Flash_fwd_paramsE --------------------------
	.section	.nv.info._ZN5flash16flash_fwd_kernelI23Flash_fwd_kernel_traitsILi64ELi128ELi64ELi4ELb0ELb0EN7cutlass10bfloat16_tE19Flash_kernel_traitsILi64ELi128ELi64ELi4ES3_EELb0ELb1ELb0ELb0ELb0ELb1ELb1ELb0EEEvNS_16Flash_fwd_paramsE,"",@"SHT_CUDA_INFO"
	.sectionflags	@""
	.align	4


	//----- nvinfo : EIATTR_CUDA_API_VERSION
	.align		4
        /*0000*/ 	.byte	0x04, 0x37
        /*0002*/ 	.short	(.L_306 - .L_305)
.L_305:
        /*0004*/ 	.word	0x00000082


	//----- nvinfo : EIATTR_SW2861232_WAR
	.align		4
.L_306:
        /*0008*/ 	.byte	0x01, 0x35
	.zero		2


	//----- nvinfo : EIATTR_PARAM_CBANK
	.align		4
        /*000c*/ 	.byte	0x04, 0x0a
        /*000e*/ 	.short	(.L_308 - .L_307)
	.align		4
.L_307:
        /*0010*/ 	.word	index@(.nv.constant0._ZN5flash16flash_fwd_kernelI23Flash_fwd_kernel_traitsILi64ELi128ELi64ELi4ELb0ELb0EN7cutlass10bfloat16_tE19Flash_kernel_traitsILi64ELi128ELi64ELi4ES3_EELb0ELb1ELb0ELb0ELb0ELb1ELb1ELb0EEEvNS_16Flash_fwd_paramsE)
        /*0014*/ 	.short	0x0160
        /*0016*/ 	.short	0x01d0


	//----- nvinfo : EIATTR_CBANK_PARAM_SIZE
	.align		4
.L_308:
        /*0018*/ 	.byte	0x03, 0x19
        /*001a*/ 	.short	0x01d0


	//----- nvinfo : EIATTR_KPARAM_INFO
	.align		4
        /*001c*/ 	.byte	0x04, 0x17
        /*001e*/ 	.short	(.L_310 - .L_309)
.L_309:
        /*0020*/ 	.word	0x00000000
        /*0024*/ 	.short	0x0000
        /*0026*/ 	.short	0x0000
        /*0028*/ 	.byte	0x00, 0xf0, 0x41, 0x07


	//----- nvinfo : EIATTR_MAXREG_COUNT
	.align		4
.L_310:
        /*002c*/ 	.byte	0x03, 0x1b
        /*002e*/ 	.short	0x00ff


	//----- nvinfo : EIATTR_NUM_BARRIERS
	.align		4
        /*0030*/ 	.byte	0x02, 0x4c
        /*0032*/ 	.byte	0x01
	.zero		1


	//----- nvinfo : EIATTR_MERCURY_ISA_VERSION
	.align		4
        /*0034*/ 	.byte	0x03, 0x5f
        /*0036*/ 	.short	0x0000


	//----- nvinfo : EIATTR_COOP_GROUP_MASK_REGIDS
	.align		4
        /*0038*/ 	.byte	0x04, 0x29
        /*003a*/ 	.short	(.L_312 - .L_311)


	//   ....[0]....
.L_311:
        /*003c*/ 	.word	0xffffffff


	//   ....[1]....
        /*0040*/ 	.word	0xffffffff


	//   ....[2]....
        /*0044*/ 	.word	0xffffffff


	//   ....[3]....
        /*0048*/ 	.word	0xffffffff


	//   ....[4]....
        /*004c*/ 	.word	0xffffffff


	//   ....[5]....
        /*0050*/ 	.word	0xffffffff


	//   ....[6]....
        /*0054*/ 	.word	0xffffffff


	//   ....[7]....
        /*0058*/ 	.word	0xffffffff


	//   ....[8]....
        /*005c*/ 	.word	0xffffffff


	//   ....[9]....
        /*0060*/ 	.word	0xffffffff


	//   ....[10]....
        /*0064*/ 	.word	0xffffffff


	//   ....[11]....
        /*0068*/ 	.word	0xffffffff


	//   ....[12]....
        /*006c*/ 	.word	0xffffffff


	//   ....[13]....
        /*0070*/ 	.word	0xffffffff


	//   ....[14]....
        /*0074*/ 	.word	0xffffffff


	//   ....[15]....
        /*0078*/ 	.word	0xffffffff


	//   ....[16]....
        /*007c*/ 	.word	0xffffffff


	//   ....[17]....
        /*0080*/ 	.word	0xffffffff


	//   ....[18]....
        /*0084*/ 	.word	0xffffffff


	//   ....[19]....
        /*0088*/ 	.word	0xffffffff


	//   ....[20]....
        /*008c*/ 	.word	0xffffffff


	//   ....[21]....
        /*0090*/ 	.word	0xffffffff


	//   ....[22]....
        /*0094*/ 	.word	0xffffffff


	//   ....[23]....
        /*0098*/ 	.word	0xffffffff


	//   ....[24]....
        /*009c*/ 	.word	0xffffffff


	//   ....[25]....
        /*00a0*/ 	.word	0xffffffff


	//   ....[26]....
        /*00a4*/ 	.word	0xffffffff


	//   ....[27]....
        /*00a8*/ 	.word	0xffffffff


	//   ....[28]....
        /*00ac*/ 	.word	0xffffffff


	//   ....[29]....
        /*00b0*/ 	.word	0xffffffff


	//   ....[30]....
        /*00b4*/ 	.word	0xffffffff


	//   ....[31]....
        /*00b8*/ 	.word	0xffffffff


	//   ....[32]....
        /*00bc*/ 	.word	0xffffffff


	//   ....[33]....
        /*00c0*/ 	.word	0xffffffff


	//   ....[34]....
        /*00c4*/ 	.word	0xffffffff


	//   ....[35]....
        /*00c8*/ 	.word	0xffffffff


	//   ....[36]....
        /*00cc*/ 	.word	0xffffffff


	//   ....[37]....
        /*00d0*/ 	.word	0xffffffff


	//   ....[38]....
        /*00d4*/ 	.word	0xffffffff


	//   ....[39]....
        /*00d8*/ 	.word	0xffffffff


	//----- nvinfo : EIATTR_COOP_GROUP_INSTR_OFFSETS
	.align		4
.L_312:
        /*00dc*/ 	.byte	0x04, 0x28
        /*00de*/ 	.short	(.L_314 - .L_313)


	//   ....[0]....
.L_313:
        /*00e0*/ 	.word	0x00003550


	//   ....[1]....
        /*00e4*/ 	.word	0x00003630


	//   ....[2]....
        /*00e8*/ 	.word	0x00003660


	//   ....[3]....
        /*00ec*/ 	.word	0x000036b0


	//   ....[4]....
        /*00f0*/ 	.word	0x00003770


	//   ....[5]....
        /*00f4*/ 	.word	0x000037f0


	//   ....[6]....
        /*00f8*/ 	.word	0x000038e0


	//   ....[7]....
        /*00fc*/ 	.word	0x00003a80


	//   ....[8]....
        /*0100*/ 	.word	0x00006830


	//   ....[9]....
        /*0104*/ 	.word	0x00006910


	//   ....[10]....
        /*0108*/ 	.word	0x00006940


	//   ....[11]....
        /*010c*/ 	.word	0x00006a10


	//   ....[12]....
        /*0110*/ 	.word	0x00006a70


	//   ....[13]....
        /*0114*/ 	.word	0x00006b50


	//   ....[14]....
        /*0118*/ 	.word	0x00006c00


	//   ....[15]....
        /*011c*/ 	.word	0x00006cc0


	//   ....[16]....
        /*0120*/ 	.word	0x0000a060


	//   ....[17]....
        /*0124*/ 	.word	0x0000a160


	//   ....[18]....
        /*0128*/ 	.word	0x0000a1d0


	//   ....[19]....
        /*012c*/ 	.word	0x0000a2e0


	//   ....[20]....
        /*0130*/ 	.word	0x0000a320


	//   ....[21]....
        /*0134*/ 	.word	0x0000a370


	//   ....[22]....
        /*0138*/ 	.word	0x0000a410


	//   ....[23]....
        /*013c*/ 	.word	0x0000a490


	//   ....[24]....
        /*0140*/ 	.word	0x0000d120


	//   ....[25]....
        /*0144*/ 	.word	0x0000d1e0


	//   ....[26]....
        /*0148*/ 	.word	0x0000d250


	//   ....[27]....
        /*014c*/ 	.word	0x0000d280


	//   ....[28]....
        /*0150*/ 	.word	0x0000d2a0


	//   ....[29]....
        /*0154*/ 	.word	0x0000d2b0


	//   ....[30]....
        /*0158*/ 	.word	0x0000d2d0


	//   ....[31]....
        /*015c*/ 	.word	0x0000d2f0


	//   ....[32]....
        /*0160*/ 	.word	0x0000ebf0


	//   ....[33]....
        /*0164*/ 	.word	0x0000ec30


	//   ....[34]....
        /*0168*/ 	.word	0x0000ec60


	//   ....[35]....
        /*016c*/ 	.word	0x0000ec70


	//   ....[36]....
        /*0170*/ 	.word	0x0000ecf0


	//   ....[37]....
        /*0174*/ 	.word	0x0000ed10


	//   ....[38]....
        /*0178*/ 	.word	0x0000ed30


	//   ....[39]....
        /*017c*/ 	.word	0x0000ed40


	//----- nvinfo : EIATTR_EXIT_INSTR_OFFSETS
	.align		4
.L_314:
        /*0180*/ 	.byte	0x04, 0x1c
        /*0182*/ 	.short	(.L_316 - .L_315)


	//   ....[0]....
.L_315:
        /*0184*/ 	.word	0x000002d0


	//   ....[1]....
        /*0188*/ 	.word	0x00010570


	//   ....[2]....
        /*018c*/ 	.word	0x00010630


	//   ....[3]....
        /*0190*/ 	.word	0x000114c0


	//   ....[4]....
        /*0194*/ 	.word	0x00011540


	//----- nvinfo : EIATTR_CTAIDZ_USED
	.align		4
.L_316:
        /*0198*/ 	.byte	0x01, 0x04
	.zero		2


	//----- nvinfo : EIATTR_CRS_STACK_SIZE
	.align		4
        /*019c*/ 	.byte	0x04, 0x1e
        /*019e*/ 	.short	(.L_318 - .L_317)
.L_317:
        /*01a0*/ 	.word	0x00000000
.L_318:


//--------------------- .nv.info._ZN5flash16flash_fwd_kernelI23Flash_fwd_kernel_traitsILi64ELi128ELi64ELi4ELb0ELb0EN7cutlass10bfloat16_tE19Flash_kernel_traitsILi64ELi128ELi64ELi4ES3_EELb1ELb1ELb0ELb1ELb0ELb0ELb0ELb0EEEvNS_16Flash_fwd_paramsE --------------------------
	.section	.nv.info._ZN5flash16flash_fwd_kernelI23Flash_fwd_kernel_traitsILi64ELi128ELi64ELi4ELb0ELb0EN7cutlass10bfloat16_tE19Flash_kernel_traitsILi64ELi128ELi64ELi4ES3_EELb1ELb1ELb0ELb1ELb0ELb0ELb0ELb0EEEvNS_16Flash_fwd_paramsE,"",@"SHT_CUDA_INFO"
	.sectionflags	@""
	.align	4


	//----- nvinfo : EIATTR_CUDA_API_VERSION
	.align		4
        /*0000*/ 	.byte	0x04, 0x37
        /*0002*/ 	.short	(.L_320 - .L_319)
.L_319:
        /*0004*/ 	.word	0x00000082


	//----- nvinfo : EIATTR_SW2861232_WAR
	.align		4
.L_320:
        /*0008*/ 	.byte	0x01, 0x35
	.zero		2


	//----- nvinfo : EIATTR_PARAM_CBANK
	.align		4
        /*000c*/ 	.byte	0x04, 0x0a
        /*000e*/ 	.short	(.L_322 - .L_321)
	.align		4
.L_321:
        /*0010*/ 	.word	index@(.nv.constant0._ZN5flash16flash_fwd_kernelI23Flash_fwd_kernel_traitsILi64ELi128ELi64ELi4ELb0ELb0EN7cutlass10bfloat16_tE19Flash_kernel_traitsILi64ELi128ELi64ELi4ES3_EELb1ELb1ELb0ELb1ELb0ELb0ELb0ELb0EEEvNS_16Flash_fwd_paramsE)
        /*0014*/ 	.short	0x0160
        /*0016*/ 	.short	0x01d0


	//----- nvinfo : EIATTR_CBANK_PARAM_SIZE
	.align		4
.L_322:
        /*0018*/ 	.byte	0x03, 0x19
        /*001a*/ 	.short	0x01d0


	//----- nvinfo : EIATTR_KPARAM_INFO
	.align		4
        /*001c*/ 	.byte	0x04, 0x17
        /*001e*/ 	.short	(.L_324 - .L_323)
.L_323:
        /*0020*/ 	.word	0x00000000
        /*0024*/ 	.short	0x0000
        /*0026*/ 	.short	0x0000
        /*0028*/ 	.byte	0x00, 0xf0, 0x41, 0x07


	//----- nvinfo : EIATTR_MAXREG_COUNT
	.align		4
.L_324:
        /*002c*/ 	.byte	0x03, 0x1b
        /*002e*/ 	.short	0x00ff


	//----- nvinfo : EIATTR_NUM_BARRIERS
	.align		4
        /*0030*/ 	.byte	0x02, 0x4c
        /*0032*/ 	.byte	0x01
	.zero		1


	//----- nvinfo : EIATTR_MERCURY_ISA_VERSION
	.align		4
        /*0034*/ 	.byte	0x03, 0x5f
        /*0036*/ 	.short	0x0000


	//----- nvinfo : EIATTR_COOP_GROUP_MASK_REGIDS
	.align		4
        /*0038*/ 	.byte	0x04, 0x29
        /*003a*/ 	.short	(.L_326 - .L_325)


	//   ....[0]....
.L_325:
        /*003c*/ 	.word	0xffffffff


	//   ....[1]....
        /*0040*/ 	.word	0xffffffff


	//   ....[2]....
        /*0044*/ 	.word	0xffffffff


	//   ....[3]....
        /*0048*/ 	.word	0xffffffff


	//   ....[4]....
        /*004c*/ 	.word	0xffffffff


	//   ....[5]....
        /*0050*/ 	.word	0xffffffff


	//   ....[6]....
        /*0054*/ 	.word	0xffffffff


	//   ....[7]....
        /*0058*/ 	.word	0xffffffff


	//   ....[8]....
        /*005c*/ 	.word	0xffffffff


	//   ....[9]....
        /*0060*/ 	.word	0xffffffff


	//   ....[10]....
        /*0064*/ 	.word	0xffffffff


	//   ....[11]....
        /*0068*/ 	.word	0xffffffff


	//   ....[12]....
        /*006c*/ 	.word	0xffffffff


	//   ....[13]....
        /*0070*/ 	.word	0xffffffff


	//   ....[14]....
        /*0074*/ 	.word	0xffffffff


	//   ....[15]....
        /*0078*/ 	.word	0xffffffff


	//   ....[16]....
        /*007c*/ 	.word	0xffffffff


	//   ....[17]....
        /*0080*/ 	.word	0xffffffff


	//   ....[18]....
        /*0084*/ 	.word	0xffffffff


	//   ....[19]....
        /*0088*/ 	.word	0xffffffff


	//   ....[20]....
        /*008c*/ 	.word	0xffffffff


	//   ....[21]....
        /*0090*/ 	.word	0xffffffff


	//   ....[22]....
        /*0094*/ 	.word	0xffffffff


	//   ....[23]....
        /*0098*/ 	.word	0xffffffff


	//   ....[24]....
        /*009c*/ 	.word	0xffffffff


	//   ....[25]....
        /*00a0*/ 	.word	0xffffffff


	//   ....[26]....
        /*00a4*/ 	.word	0xffffffff


	//   ....[27]....
        /*00a8*/ 	.word	0xffffffff


	//   ....[28]....
        /*00ac*/ 	.word	0xffffffff


	//   ....[29]....
        /*00b0*/ 	.word	0xffffffff


	//   ....[30]....
        /*00b4*/ 	.word	0xffffffff


	//   ....[31]....
        /*00b8*/ 	.word	0xffffffff


	//   ....[32]....
        /*00bc*/ 	.word	0xffffffff


	//   ....[33]....
        /*00c0*/ 	.word	0xffffffff


	//   ....[34]....
        /*00c4*/ 	.word	0xffffffff


	//   ....[35]....
        /*00c8*/ 	.word	0xffffffff


	//   ....[36]....
        /*00cc*/ 	.word	0xffffffff


	//   ....[37]....
        /*00d0*/ 	.word	0xffffffff


	//   ....[38]....
        /*00d4*/ 	.word	0xffffffff


	//   ....[39]....
        /*00d8*/ 	.word	0xffffffff


	//----- nvinfo : EIATTR_COOP_GROUP_INSTR_OFFSETS
	.align		4
.L_326:
        /*00dc*/ 	.byte	0x04, 0x28
        /*00de*/ 	.short	(.L_328 - .L_327)


	//   ....[0]....
.L_327:
        /*00e0*/ 	.word	0x00004160


	//   ....[1]....
        /*00e4*/ 	.word	0x000042d0


	//   ....[2]....
        /*00e8*/ 	.word	0x00004310


	//   ....[3]....
        /*00ec*/ 	.word	0x000043a0


	//   ....[4]....
        /*00f0*/ 	.word	0x000043f0


	//   ....[5]....
        /*00f4*/ 	.word	0x00004430


	//   ....[6]....
        /*00f8*/ 	.word	0x00004530


	//   ....[7]....
        /*00fc*/ 	.word	0x000045a0


	//   ....[8]....
        /*0100*/ 	.word	0x00008520


	//   ....[9]....
        /*0104*/ 	.word	0x00008600


	//   ....[10]....
        /*0108*/ 	.word	0x00008610


	//   ....[11]....
        /*010c*/ 	.word	0x00008650


	//   ....[12]....
        /*0110*/ 	.word	0x00009040


	//   ....[13]....
        /*0114*/ 	.word	0x000091b0


	//   ....[14]....
        /*0118*/ 	.word	0x000093a0


	//   ....[15]....
        /*011c*/ 	.word	0x000094d0


	//   ....[16]....
        /*0120*/ 	.word	0x0000cf30


	//   ....[17]....
        /*0124*/ 	.word	0x0000d060


	//   ....[18]....
        /*0128*/ 	.word	0x0000d090


	//   ....[19]....
        /*012c*/ 	.word	0x0000d1a0


	//   ....[20]....
        /*0130*/ 	.word	0x0000d830


	//   ....[21]....
        /*0134*/ 	.word	0x0000d9f0


	//   ....[22]....
        /*0138*/ 	.word	0x0000dbf0


	//   ....[23]....
        /*013c*/ 	.word	0x0000dd50


	//   ....[24]....
        /*0140*/ 	.word	0x00011070


	//   ....[25]....
        /*0144*/ 	.word	0x000111c0


	//   ....[26]....
        /*0148*/ 	.word	0x00011240


	//   ....[27]....
        /*014c*/ 	.word	0x00011400


	//   ....[28]....
        /*0150*/ 	.word	0x000114f0


	//   ....[29]....
        /*0154*/ 	.word	0x000115d0


	//   ....[30]....
        /*0158*/ 	.word	0x000116b0


	//   ....[31]....
        /*015c*/ 	.word	0x00011750


	//   ....[32]....
        /*0160*/ 	.word	0x00013f80


	//   ....[33]....
        /*0164*/ 	.word	0x00013fc0


	//   ....[34]....
        /*0168*/ 	.word	0x00013fe0


	//   ....[35]....
        /*016c*/ 	.word	0x00014020


	//   ....[36]....
        /*0170*/ 	.word	0x00014060


	//   ....[37]....
        /*0174*/ 	.word	0x00014070


	//   ....[38]....
        /*0178*/ 	.word	0x00014080


	//   ....[39]....
        /*017c*/ 	.word	0x000140b0


	//----- nvinfo : EIATTR_EXIT_INSTR_OFFSETS
	.align		4
.L_328:
        /*0180*/ 	.byte	0x04, 0x1c
        /*0182*/ 	.short	(.L_330 - .L_329)


	//   ....[0]....
.L_329:
        /*0184*/ 	.word	0x00000510


	//   ....[1]....
        /*0188*/ 	.word	0x00015970


	//   ....[2]....
        /*018c*/ 	.word	0x00015a30


	//   ....[3]....
        /*0190*/ 	.word	0x000169c0


	//   ....[4]....
        /*0194*/ 	.word	0x00016a40


	//----- nvinfo : EIATTR_CTAIDZ_USED
	.align		4
.L_330:
        /*0198*/ 	.byte	0x01, 0x04
	.zero		2


	//----- nvinfo : EIATTR_CRS_STACK_SIZE
	.align		4
        /*019c*/ 	.byte	0x04, 0x1e
        /*019e*/ 	.short	(.L_332 - .L_331)
.L_331:
        /*01a0*/ 	.word	0x00000000
.L_332:


//--------------------- .nv.info._ZN5flash16flash_fwd_kernelI23Flash_fwd_kernel_traitsILi64ELi128ELi64ELi4ELb0ELb0EN7cutlass10bfloat16_tE19Flash_kernel_traitsILi64ELi128ELi64ELi4ES3_EELb1ELb1ELb0ELb0ELb0ELb0ELb0ELb1EEEvNS_16Flash_fwd_paramsE --------------------------
	.section	.nv.info._ZN5flash16flash_fwd_kernelI23Flash_fwd_kernel_traitsILi64ELi128ELi64ELi4ELb0ELb0EN7cutlass10bfloat16_tE19Flash_kernel_traitsILi64ELi128ELi64ELi4ES3_EELb1ELb1ELb0ELb0ELb0ELb0ELb0ELb1EEEvNS_16Flash_fwd_paramsE,"",@"SHT_CUDA_INFO"
	.sectionflags	@""
	.align	4


	//----- nvinfo : EIATTR_CUDA_API_VERSION
	.align		4
        /*0000*/ 	.byte	0x04, 0x37
        /*0002*/ 	.short	(.L_334 - .L_333)
.L_333:
        /*0004*/ 	.word	0x00000082


	//----- nvinfo : EIATTR_SW2861232_WAR
	.align		4
.L_334:
        /*0008*/ 	.byte	0x01, 0x35
	.zero		2


	//----- nvinfo : EIATTR_PARAM_CBANK
	.align		4
        /*000c*/ 	.byte	0x04, 0x0a
        /*000e*/ 	.short	(.L_336 - .L_335)
	.align		4
.L_335:
        /*0010*/ 	.word	index@(.nv.constant0._ZN5flash16flash_fwd_kernelI23Flash_fwd_kernel_traitsILi64ELi128ELi64ELi4ELb0ELb0EN7cutlass10bfloat16_tE19Flash_kernel_traitsILi64ELi128ELi64ELi4ES3_EELb1ELb1ELb0ELb0ELb0ELb0ELb0ELb1EEEvNS_16Flash_fwd_paramsE)
        /*0014*/ 	.short	0x0160
        /*0016*/ 	.short	0x01d0


	//----- nvinfo : EIATTR_CBANK_PARAM_SIZE
	.align		4
.L_336:
        /*0018*/ 	.byte	0x03, 0x19
        /*001a*/ 	.short	0x01d0


	//----- nvinfo : EIATTR_KPARAM_INFO
	.align		4
        /*001c*/ 	.byte	0x04, 0x17
        /*001e*/ 	.short	(.L_338 - .L_337)
.L_337:
        /*0020*/ 	.word	0x00000000
        /*0024*/ 	.short	0x0000
        /*0026*/ 	.short	0x0000
        /*0028*/ 	.byte	0x00, 0xf0, 0x41, 0x07


	//----- nvinfo : EIATTR_MAXREG_COUNT
	.align		4
.L_338:
        /*002c*/ 	.byte	0x03, 0x1b
        /*002e*/ 	.short	0x00ff


	//----- nvinfo : EIATTR_NUM_BARRIERS
	.align		4
        /*0030*/ 	.byte	0x02, 0x4c
        /*0032*/ 	.byte	0x01
	.zero		1


	//----- nvinfo : EIATTR_ANNOTATIONS
	.align		4
        /*0034*/ 	.byte	0x04, 0x55
        /*0036*/ 	.short	(.L_340 - .L_339)


	//   ....[0]....
.L_339:
        /* <DEDUP_REMOVED lines=151> */


	//----- nvinfo : EIATTR_MERCURY_ISA_VERSION
	.align		4
.L_340:
        /*0990*/ 	.byte	0x03, 0x5f
        /*0992*/ 	.short	0x0000


	//----- nvinfo : EIATTR_COOP_GROUP_MASK_REGIDS
	.align		4
        /*0994*/ 	.byte	0x04, 0x29
        /*0996*/ 	.short	(.L_342 - .L_341)


	//   ....[0]....
.L_341:
        /*0998*/ 	.word	0xffffffff


	//   ....[1]....
        /*099c*/ 	.word	0xffffffff


	//   ....[2]....
        /*09a0*/ 	.word	0xffffffff


	//   ....[3]....
        /*09a4*/ 	.word	0xffffffff


	//   ....[4]....
        /*09a8*/ 	.word	0xffffffff


	//   ....[5]....
        /*09ac*/ 	.word	0xffffffff


	//   ....[6]....
        /*09b0*/ 	.word	0xffffffff


	//   ....[7]....
        /*09b4*/ 	.word	0xffffffff


	//   ....[8]....
        /*09b8*/ 	.word	0xffffffff


	//   ....[9]....
        /*09bc*/ 	.word	0xffffffff


	//   ....[10]....
        /*09c0*/ 	.word	0xffffffff


	//   ....[11]....
        /*09c4*/ 	.word	0xffffffff


	//   ....[12]....
        /*09c8*/ 	.word	0xffffffff


	//   ....[13]....
        /*09cc*/ 	.word	0xffffffff


	//   ....[14]....
        /*09d0*/ 	.word	0xffffffff


	//   ....[15]....
        /*09d4*/ 	.word	0xffffffff


	//   ....[16]....
        /*09d8*/ 	.word	0xffffffff


	//   ....[17]....
        /*09dc*/ 	.word	0xffffffff


	//   ....[18]....
        /*09e0*/ 	.word	0xffffffff


	//   ....[19]....
        /*09e4*/ 	.word	0xffffffff


	//   ....[20]....
        /*09e8*/ 	.word	0xffffffff


	//   ....[21]....
        /*09ec*/ 	.word	0xffffffff


	//   ....[22]....
        /*09f0*/ 	.word	0xffffffff


	//   ....[23]....
        /*09f4*/ 	.word	0xffffffff


	//   ....[24]....
        /*09f8*/ 	.word	0xffffffff


	//   ....[25]....
        /*09fc*/ 	.word	0xffffffff


	//   ....[26]....
        /*0a00*/ 	.word	0xffffffff


	//   ....[27]....
        /*0a04*/ 	.word	0xffffffff


	//   ....[28]....
        /*0a08*/ 	.word	0xffffffff


	//   ....[29]....
        /*0a0c*/ 	.word	0xffffffff


	//   ....[30]....
        /*0a10*/ 	.word	0xffffffff


	//   ....[31]....
        /*0a14*/ 	.word	0xffffffff


	//   ....[32]....
        /*0a18*/ 	.word	0xffffffff


	//   ....[33]....
        /*0a1c*/ 	.word	0xffffffff


	//   ....[34]....
        /*0a20*/ 	.word	0xffffffff


	//   ....[35]....
        /*0a24*/ 	.word	0xffffffff


	//   ....[36]....
        /*0a28*/ 	.word	0xffffffff


	//   ....[37]....
        /*0a2c*/ 	.word	0xffffffff


	//   ....[38]....
        /*0a30*/ 	.word	0xffffffff


	//   ....[39]....
        /*0a34*/ 	.word	0xffffffff


	//----- nvinfo : EIATTR_COOP_GROUP_INSTR_OFFSETS
	.align		4
.L_342:
        /*0a38*/ 	.byte	0x04, 0x28
        /*0a3a*/ 	.short	(.L_344 - .L_343)


	//   ....[0]....
.L_343:
        /*0a3c*/ 	.word	0x00003a20


	//   ....[1]....
        /*0a40*/ 	.word	0x00003b70


	//   ....[2]....
        /*0a44*/ 	.word	0x00003bf0


	//   ....[3]....
        /*0a48*/ 	.word	0x00003d40


	//   ....[4]....
        /*0a4c*/ 	.word	0x00005af0


	//   ....[5]....
        /*0a50*/ 	.word	0x00005c50


	//   ....[6]....
        /*0a54*/ 	.word	0x00005e70


	//   ....[7]....
        /*0a58*/ 	.word	0x00006070


	//   ....[8]....
        /*0a5c*/ 	.word	0x0000a860


	//   ....[9]....
        /*0a60*/ 	.word	0x0000a920


	//   ....[10]....
        /*0a64*/ 	.word	0x0000aa10


	//   ....[11]....
        /*0a68*/ 	.word	0x0000aaf0


	//   ....[12]....
        /*0a6c*/ 	.word	0x0000b500


	//   ....[13]....
        /*0a70*/ 	.word	0x0000b550


	//   ....[14]....
        /*0a74*/ 	.word	0x0000b6d0


	//   ....[15]....
        /*0a78*/ 	.word	0x0000b770


	//   ....[16]....
        /*0a7c*/ 	.word	0x00012090


	//   ....[17]....
        /*0a80*/ 	.word	0x00012150


	//   ....[18]....
        /*0a84*/ 	.word	0x000121e0


	//   ....[19]....
        /*0a88*/ 	.word	0x000122a0


	//   ....[20]....
        /*0a8c*/ 	.word	0x000130b0


	//   ....[21]....
        /*0a90*/ 	.word	0x00013230


	//   ....[22]....
        /*0a94*/ 	.word	0x00013320


	//   ....[23]....
        /*0a98*/ 	.word	0x00013450


	//   ....[24]....
        /*0a9c*/ 	.word	0x00019710


	//   ....[25]....
        /*0aa0*/ 	.word	0x00019830


	//   ....[26]....
        /*0aa4*/ 	.word	0x000198f0


	//   ....[27]....
        /*0aa8*/ 	.word	0x00019980


	//   ....[28]....
        /*0aac*/ 	.word	0x000199c0


	//   ....[29]....
        /*0ab0*/ 	.word	0x00019b10


	//   ....[30]....
        /*0ab4*/ 	.word	0x00019c70


	//   ....[31]....
        /*0ab8*/ 	.word	0x00019e20


	//   ....[32]....
        /*0abc*/ 	.word	0x0001f230


	//   ....[33]....
        /*0ac0*/ 	.word	0x0001f240


	//   ....[34]....
        /*0ac4*/ 	.word	0x0001f250


	//   ....[35]....
        /*0ac8*/ 	.word	0x0001f290


	//   ....[36]....
        /*0acc*/ 	.word	0x0001f2b0


	//   ....[37]....
        /*0ad0*/ 	.word	0x0001f2d0


	//   ....[38]....
        /*0ad4*/ 	.word	0x0001f2f0


	//   ....[39]....
        /*0ad8*/ 	.word	0x0001f360


	//----- nvinfo : EIATTR_EXIT_INSTR_OFFSETS
	.align		4
.L_344:
        /*0adc*/ 	.byte	0x04, 0x1c
        /*0ade*/ 	.short	(.L_346 - .L_345)


	//   ....[0]....
.L_345:
        /*0ae0*/ 	.word	0x000004f0


	//   ....[1]....
        /*0ae4*/ 	.word	0x00020de0


	//   ....[2]....
        /*0ae8*/ 	.word	0x00020ea0


	//   ....[3]....
        /*0aec*/ 	.word	0x00021e90


	//   ....[4]....
        /*0af0*/ 	.word	0x00021f10


	//----- nvinfo : EIATTR_CTAIDZ_USED
	.align		4
.L_346:
        /*0af4*/ 	.byte	0x01, 0x04
	.zero		2


	//----- nvinfo : EIATTR_CRS_STACK_SIZE
	.align		4
        /*0af8*/ 	.byte	0x04, 0x1e
        /*0afa*/ 	.short	(.L_348 - .L_347)
.L_347:
        /*0afc*/ 	.word	0x00000000
.L_348:


//--------------------- .nv.info._ZN5flash16flash_fwd_kernelI23Flash_fwd_kernel_traitsILi64ELi128ELi64ELi4ELb0ELb0EN7cutlass10bfloat16_tE19Flash_kernel_traitsILi64ELi128ELi64ELi4ES3_EELb0ELb1ELb0ELb0ELb0ELb0ELb1ELb0EEEvNS_16Flash_fwd_paramsE --------------------------
	.section	.nv.info._ZN5flash16flash_fwd_kernelI23Flash_fwd_kernel_traitsILi64ELi128ELi64ELi4ELb0ELb0EN7cutlass10bfloat16_tE19Flash_kernel_traitsILi64ELi128ELi64ELi4ES3_EELb0ELb1ELb0ELb0ELb0ELb0ELb1ELb0EEEvNS_16Flash_fwd_paramsE,"",@"SHT_CUDA_INFO"
	.sectionflags	@""
	.align	4


	//----- nvinfo : EIATTR_CUDA_API_VERSION
	.align		4
        /*0000*/ 	.byte	0x04, 0x37
        /*0002*/ 	.short	(.L_350 - .L_349)
.L_349:
        /*0004*/ 	.word	0x00000082


	//----- nvinfo : EIATTR_SW2861232_WAR
	.align		4
.L_350:
        /*0008*/ 	.byte	0x01, 0x35
	.zero		2


	//----- nvinfo : EIATTR_PARAM_CBANK
	.align		4
        /*000c*/ 	.byte	0x04, 0x0a
        /*000e*/ 	.short	(.L_352 - .L_351)
	.align		4
.L_351:
        /*0010*/ 	.word	index@(.nv.constant0._ZN5flash16flash_fwd_kernelI23Flash_fwd_kernel_traitsILi64ELi128ELi64ELi4ELb0ELb0EN7cutlass10bfloat16_tE19Flash_kernel_traitsILi64ELi128ELi64ELi4ES3_EELb0ELb1ELb0ELb0ELb0ELb0ELb1ELb0EEEvNS_16Flash_fwd_paramsE)
        /*0014*/ 	.short	0x0160
        /*0016*/ 	.short	0x01d0


	//----- nvinfo : EIATTR_CBANK_PARAM_SIZE
	.align		4
.L_352:
        /*0018*/ 	.byte	0x03, 0x19
        /*001a*/ 	.short	0x01d0


	//----- nvinfo : EIATTR_KPARAM_INFO
	.align		4
        /*001c*/ 	.byte	0x04, 0x17
        /*001e*/ 	.short	(.L_354 - .L_353)
.L_353:
        /*0020*/ 	.word	0x00000000
        /*0024*/ 	.short	0x0000
        /*0026*/ 	.short	0x0000
        /*0028*/ 	.byte	0x00, 0xf0, 0x41, 0x07


	//----- nvinfo : EIATTR_MAXREG_COUNT
	.align		4
.L_354:
        /*002c*/ 	.byte	0x03, 0x1b
        /*002e*/ 	.short	0x00ff


	//----- nvinfo : EIATTR_NUM_BARRIERS
	.align		4
        /*0030*/ 	.byte	0x02, 0x4c
        /*0032*/ 	.byte	0x01
	.zero		1


	//----- nvinfo : EIATTR_ANNOTATIONS
	.align		4
        /*0034*/ 	.byte	0x04, 0x55
        /*0036*/ 	.short	(.L_356 - .L_355)


	//   ....[0]....
.L_355:
        /* <DEDUP_REMOVED lines=16> */


	//----- nvinfo : EIATTR_MERCURY_ISA_VERSION
	.align		4
.L_356:
        /*0128*/ 	.byte	0x03, 0x5f
        /*012a*/ 	.short	0x0000


	//----- nvinfo : EIATTR_COOP_GROUP_MASK_REGIDS
	.align		4
        /*012c*/ 	.byte	0x04, 0x29
        /*012e*/ 	.short	(.L_358 - .L_357)


	//   ....[0]....
.L_357:
        /*0130*/ 	.word	0xffffffff


	//   ....[1]....
        /*0134*/ 	.word	0xffffffff


	//   ....[2]....
        /*0138*/ 	.word	0xffffffff


	//   ....[3]....
        /*013c*/ 	.word	0xffffffff


	//   ....[4]....
        /*0140*/ 	.word	0xffffffff


	//   ....[5]....
        /*0144*/ 	.word	0xffffffff


	//   ....[6]....
        /*0148*/ 	.word	0xffffffff


	//   ....[7]....
        /*014c*/ 	.word	0xffffffff


	//   ....[8]....
        /*0150*/ 	.word	0xffffffff


	//   ....[9]....
        /*0154*/ 	.word	0xffffffff


	//   ....[10]....
        /*0158*/ 	.word	0xffffffff


	//   ....[11]....
        /*015c*/ 	.word	0xffffffff


	//   ....[12]....
        /*0160*/ 	.word	0xffffffff


	//   ....[13]....
        /*0164*/ 	.word	0xffffffff


	//   ....[14]....
        /*0168*/ 	.word	0xffffffff


	//   ....[15]....
        /*016c*/ 	.word	0xffffffff


	//   ....[16]....
        /*0170*/ 	.word	0xffffffff


	//   ....[17]....
        /*0174*/ 	.word	0xffffffff


	//   ....[18]....
        /*0178*/ 	.word	0xffffffff


	//   ....[19]....
        /*017c*/ 	.word	0xffffffff


	//   ....[20]....
        /*0180*/ 	.word	0xffffffff


	//   ....[21]....
        /*0184*/ 	.word	0xffffffff


	//   ....[22]....
        /*0188*/ 	.word	0xffffffff


	//   ....[23]....
        /*018c*/ 	.word	0xffffffff


	//   ....[24]....
        /*0190*/ 	.word	0xffffffff


	//   ....[25]....
        /*0194*/ 	.word	0xffffffff


	//   ....[26]....
        /*0198*/ 	.word	0xffffffff


	//   ....[27]....
        /*019c*/ 	.word	0xffffffff


	//   ....[28]....
        /*01a0*/ 	.word	0xffffffff


	//   ....[29]....
        /*01a4*/ 	.word	0xffffffff


	//   ....[30]....
        /*01a8*/ 	.word	0xffffffff


	//   ....[31]....
        /*01ac*/ 	.word	0xffffffff


	//   ....[32]....
        /*01b0*/ 	.word	0xffffffff


	//   ....[33]....
        /*01b4*/ 	.word	0xffffffff


	//   ....[34]....
        /*01b8*/ 	.word	0xffffffff


	//   ....[35]....
        /*01bc*/ 	.word	0xffffffff


	//   ....[36]....
        /*01c0*/ 	.word	0xffffffff


	//   ....[37]....
        /*01c4*/ 	.word	0xffffffff


	//   ....[38]....
        /*01c8*/ 	.word	0xffffffff


	//   ....[39]....
        /*01cc*/ 	.word	0xffffffff


	//----- nvinfo : EIATTR_COOP_GROUP_INSTR_OFFSETS
	.align		4
.L_358:
        /*01d0*/ 	.byte	0x04, 0x28
        /*01d2*/ 	.short	(.L_360 - .L_359)


	//   ....[0]....
.L_359:
        /*01d4*/ 	.word	0x00004120


	//   ....[1]....
        /*01d8*/ 	.word	0x00004190


	//   ....[2]....
        /*01dc*/ 	.word	0x00004230


	//   ....[3]....
        /*01e0*/ 	.word	0x00004250


	//   ....[4]....
        /*01e4*/ 	.word	0x00004280


	//   ....[5]....
        /*01e8*/ 	.word	0x00004300


	//   ....[6]....
        /*01ec*/ 	.word	0x000043f0


	//   ....[7]....
        /*01f0*/ 	.word	0x00004580


	//   ....[8]....
        /*01f4*/ 	.word	0x000076a0


	//   ....[9]....
        /*01f8*/ 	.word	0x000076e0


	//   ....[10]....
        /*01fc*/ 	.word	0x00007770


	//   ....[11]....
        /*0200*/ 	.word	0x00007780


	//   ....[12]....
        /*0204*/ 	.word	0x000077b0


	//   ....[13]....
        /*0208*/ 	.word	0x00007830


	//   ....[14]....
        /*020c*/ 	.word	0x00007990


	//   ....[15]....
        /*0210*/ 	.word	0x00007a00


	//   ....[16]....
        /*0214*/ 	.word	0x0000b330


	//   ....[17]....
        /*0218*/ 	.word	0x0000b3c0


	//   ....[18]....
        /*021c*/ 	.word	0x0000b450


	//   ....[19]....
        /*0220*/ 	.word	0x0000b470


	//   ....[20]....
        /*0224*/ 	.word	0x0000b4b0


	//   ....[21]....
        /*0228*/ 	.word	0x0000b550


	//   ....[22]....
        /*022c*/ 	.word	0x0000b660


	//   ....[23]....
        /*0230*/ 	.word	0x0000b6d0


	//   ....[24]....
        /*0234*/ 	.word	0x0000e870


	//   ....[25]....
        /*0238*/ 	.word	0x0000e9e0


	//   ....[26]....
        /*023c*/ 	.word	0x0000ea30


	//   ....[27]....
        /*0240*/ 	.word	0x0000ea50


	//   ....[28]....
        /*0244*/ 	.word	0x0000ea60


	//   ....[29]....
        /*0248*/ 	.word	0x0000eaa0


	//   ....[30]....
        /*024c*/ 	.word	0x0000eae0


	//   ....[31]....
        /*0250*/ 	.word	0x0000eb10


	//   ....[32]....
        /*0254*/ 	.word	0x000103b0


	//   ....[33]....
        /*0258*/ 	.word	0x000103f0


	//   ....[34]....
        /*025c*/ 	.word	0x00010400


	//   ....[35]....
        /*0260*/ 	.word	0x00010410


	//   ....[36]....
        /*0264*/ 	.word	0x00010450


	//   ....[37]....
        /*0268*/ 	.word	0x00010470


	//   ....[38]....
        /*026c*/ 	.word	0x00010490


	//   ....[39]....
        /*0270*/ 	.word	0x000104b0


	//----- nvinfo : EIATTR_EXIT_INSTR_OFFSETS
	.align		4
.L_360:
        /*0274*/ 	.byte	0x04, 0x1c
        /*0276*/ 	.short	(.L_362 - .L_361)


	//   ....[0]....
.L_361:
        /*0278*/ 	.word	0x000002e0


	//   ....[1]....
        /*027c*/ 	.word	0x00011de0


	//   ....[2]....
        /*0280*/ 	.word	0x00011ea0


	//   ....[3]....
        /*0284*/ 	.word	0x00012e50


	//   ....[4]....
        /*0288*/ 	.word	0x00012ed0


	//----- nvinfo : EIATTR_CTAIDZ_USED
	.align		4
.L_362:
        /*028c*/ 	.byte	0x01, 0x04
	.zero		2


	//----- nvinfo : EIATTR_CRS_STACK_SIZE
	.align		4
        /*0290*/ 	.byte	0x04, 0x1e
        /*0292*/ 	.short	(.L_364 - .L_363)
.L_363:
        /*0294*/ 	.word	0x00000000
.L_364:


//--------------------- .nv.info._ZN5flash16flash_fwd_kernelI23Flash_fwd_kernel_traitsILi64ELi128ELi64ELi4ELb0ELb0EN7cutlass10bfloat16_tE19Flash_kernel_traitsILi64ELi128ELi64ELi4ES3_EELb1ELb1ELb0ELb1ELb0ELb0ELb0ELb1EEEvNS_16Flash_fwd_paramsE --------------------------
	.section	.nv.info._ZN5flash16flash_fwd_kernelI23Flash_fwd_kernel_traitsILi64ELi128ELi64ELi4ELb0ELb0EN7cutlass10bfloat16_tE19Flash_kernel_traitsILi64ELi128ELi64ELi4ES3_EELb1ELb1ELb0ELb1ELb0ELb0ELb0ELb1EEEvNS_16Flash_fwd_paramsE,"",@"SHT_CUDA_INFO"
	.sectionflags	@""
	.align	4


	//----- nvinfo : EIATTR_CUDA_API_VERSION
	.align		4
        /*0000*/ 	.byte	0x04, 0x37
        /*0002*/ 	.short	(.L_366 - .L_365)
.L_365:
        /*0004*/ 	.word	0x00000082


	//----- nvinfo : EIATTR_SW2861232_WAR
	.align		4
.L_366:
        /*0008*/ 	.byte	0x01, 0x35
	.zero		2


	//----- nvinfo : EIATTR_PARAM_CBANK
	.align		4
        /*000c*/ 	.byte	0x04, 0x0a
        /*000e*/ 	.short	(.L_368 - .L_367)
	.align		4
.L_367:
        /*0010*/ 	.word	index@(.nv.constant0._ZN5flash16flash_fwd_kernelI23Flash_fwd_kernel_traitsILi64ELi128ELi64ELi4ELb0ELb0EN7cutlass10bfloat16_tE19Flash_kernel_traitsILi64ELi128ELi64ELi4ES3_EELb1ELb1ELb0ELb1ELb0ELb0ELb0ELb1EEEvNS_16Flash_fwd_paramsE)
        /*0014*/ 	.short	0x0160
        /*0016*/ 	.short	0x01d0


	//----- nvinfo : EIATTR_CBANK_PARAM_SIZE
	.align		4
.L_368:
        /*0018*/ 	.byte	0x03, 0x19
        /*001a*/ 	.short	0x01d0


	//----- nvinfo : EIATTR_KPARAM_INFO
	.align		4
        /*001c*/ 	.byte	0x04, 0x17
        /*001e*/ 	.short	(.L_370 - .L_369)
.L_369:
        /*0020*/ 	.word	0x00000000
        /*0024*/ 	.short	0x0000
        /*0026*/ 	.short	0x0000
        /*0028*/ 	.byte	0x00, 0xf0, 0x41, 0x07


	//----- nvinfo : EIATTR_MAXREG_COUNT
	.align		4
.L_370:
        /*002c*/ 	.byte	0x03, 0x1b
        /*002e*/ 	.short	0x00ff


	//----- nvinfo : EIATTR_NUM_BARRIERS
	.align		4
        /*0030*/ 	.byte	0x02, 0x4c
        /*0032*/ 	.byte	0x01
	.zero		1


	//----- nvinfo : EIATTR_ANNOTATIONS
	.align		4
        /*0034*/ 	.byte	0x04, 0x55
        /*0036*/ 	.short	(.L_372 - .L_371)


	//   ....[0]....
.L_371:
        /* <DEDUP_REMOVED lines=138> */


	//----- nvinfo : EIATTR_MERCURY_ISA_VERSION
	.align		4
.L_372:
        /*08c0*/ 	.byte	0x03, 0x5f
        /*08c2*/ 	.short	0x0000


	//----- nvinfo : EIATTR_COOP_GROUP_MASK_REGIDS
	.align		4
        /*08c4*/ 	.byte	0x04, 0x29
        /*08c6*/ 	.short	(.L_374 - .L_373)


	//   ....[0]....
.L_373:
        /*08c8*/ 	.word	0xffffffff


	//   ....[1]....
        /*08cc*/ 	.word	0xffffffff


	//   ....[2]....
        /*08d0*/ 	.word	0xffffffff


	//   ....[3]....
        /*08d4*/ 	.word	0xffffffff


	//   ....[4]....
        /*08d8*/ 	.word	0xffffffff


	//   ....[5]....
        /*08dc*/ 	.word	0xffffffff


	//   ....[6]....
        /*08e0*/ 	.word	0xffffffff


	//   ....[7]....
        /*08e4*/ 	.word	0xffffffff


	//   ....[8]....
        /*08e8*/ 	.word	0xffffffff


	//   ....[9]....
        /*08ec*/ 	.word	0xffffffff


	//   ....[10]....
        /*08f0*/ 	.word	0xffffffff


	//   ....[11]....
        /*08f4*/ 	.word	0xffffffff


	//   ....[12]....
        /*08f8*/ 	.word	0xffffffff


	//   ....[13]....
        /*08fc*/ 	.word	0xffffffff


	//   ....[14]....
        /*0900*/ 	.word	0xffffffff


	//   ....[15]....
        /*0904*/ 	.word	0xffffffff


	//   ....[16]....
        /*0908*/ 	.word	0xffffffff


	//   ....[17]....
        /*090c*/ 	.word	0xffffffff


	//   ....[18]....
        /*0910*/ 	.word	0xffffffff


	//   ....[19]....
        /*0914*/ 	.word	0xffffffff


	//   ....[20]....
        /*0918*/ 	.word	0xffffffff


	//   ....[21]....
        /*091c*/ 	.word	0xffffffff


	//   ....[22]....
        /*0920*/ 	.word	0xffffffff


	//   ....[23]....
        /*0924*/ 	.word	0xffffffff


	//   ....[24]....
        /*0928*/ 	.word	0xffffffff


	//   ....[25]....
        /*092c*/ 	.word	0xffffffff


	//   ....[26]....
        /*0930*/ 	.word	0xffffffff


	//   ....[27]....
        /*0934*/ 	.word	0xffffffff


	//   ....[28]....
        /*0938*/ 	.word	0xffffffff


	//   ....[29]....
        /*093c*/ 	.word	0xffffffff


	//   ....[30]....
        /*0940*/ 	.word	0xffffffff


	//   ....[31]....
        /*0944*/ 	.word	0xffffffff


	//   ....[32]....
        /*0948*/ 	.word	0xffffffff


	//   ....[33]....
        /*094c*/ 	.word	0xffffffff


	//   ....[34]....
        /*0950*/ 	.word	0xffffffff


	//   ....[35]....
        /*0954*/ 	.word	0xffffffff


	//   ....[36]....
        /*0958*/ 	.word	0xffffffff


	//   ....[37]....
        /*095c*/ 	.word	0xffffffff


	//   ....[38]....
        /*0960*/ 	.word	0xffffffff


	//   ....[39]....
        /*0964*/ 	.word	0xffffffff


	//----- nvinfo : EIATTR_COOP_GROUP_INSTR_OFFSETS
	.align		4
.L_374:
        /*0968*/ 	.byte	0x04, 0x28
        /*096a*/ 	.short	(.L_376 - .L_375)


	//   ....[0]....
.L_375:
        /*096c*/ 	.word	0x00004670


	//   ....[1]....
        /*0970*/ 	.word	0x00004760


	//   ....[2]....
        /*0974*/ 	.word	0x00004830


	//   ....[3]....
        /*0978*/ 	.word	0x000049e0


	//   ....[4]....
        /*097c*/ 	.word	0x000061a0


	//   ....[5]....
        /*0980*/ 	.word	0x000062d0


	//   ....[6]....
        /*0984*/ 	.word	0x00006300


	//   ....[7]....
        /*0988*/ 	.word	0x00006440


	//   ....[8]....
        /*098c*/ 	.word	0x0000afc0


	//   ....[9]....
        /*0990*/ 	.word	0x0000b000


	//   ....[10]....
        /*0994*/ 	.word	0x0000b020


	//   ....[11]....
        /*0998*/ 	.word	0x0000b210


	//   ....[12]....
        /*099c*/ 	.word	0x0000bb80


	//   ....[13]....
        /*09a0*/ 	.word	0x0000bc10


	//   ....[14]....
        /*09a4*/ 	.word	0x0000bcf0


	//   ....[15]....
        /*09a8*/ 	.word	0x0000be10


	//   ....[16]....
        /*09ac*/ 	.word	0x00012d30


	//   ....[17]....
        /*09b0*/ 	.word	0x00012dc0


	//   ....[18]....
        /*09b4*/ 	.word	0x00012df0


	//   ....[19]....
        /*09b8*/ 	.word	0x00012e10


	//   ....[20]....
        /*09bc*/ 	.word	0x00013b80


	//   ....[21]....
        /*09c0*/ 	.word	0x00013d00


	//   ....[22]....
        /*09c4*/ 	.word	0x00013e10


	//   ....[23]....
        /*09c8*/ 	.word	0x00013f50


	//   ....[24]....
        /*09cc*/ 	.word	0x0001ab50


	//   ....[25]....
        /*09d0*/ 	.word	0x0001abd0


	//   ....[26]....
        /*09d4*/ 	.word	0x0001acb0


	//   ....[27]....
        /*09d8*/ 	.word	0x0001ada0


	//   ....[28]....
        /*09dc*/ 	.word	0x0001b070


	//   ....[29]....
        /*09e0*/ 	.word	0x0001b190


	//   ....[30]....
        /*09e4*/ 	.word	0x0001b290


	//   ....[31]....
        /*09e8*/ 	.word	0x0001b390


	//   ....[32]....
        /*09ec*/ 	.word	0x00020580


	//   ....[33]....
        /*09f0*/ 	.word	0x00020590


	//   ....[34]....
        /*09f4*/ 	.word	0x000205a0


	//   ....[35]....
        /*09f8*/ 	.word	0x000205b0


	//   ....[36]....
        /*09fc*/ 	.word	0x000205f0


	//   ....[37]....
        /*0a00*/ 	.word	0x00020610


	//   ....[38]....
        /*0a04*/ 	.word	0x00020630


	//   ....[39]....
        /*0a08*/ 	.word	0x00020650


	//----- nvinfo : EIATTR_EXIT_INSTR_OFFSETS
	.align		4
.L_376:
        /*0a0c*/ 	.byte	0x04, 0x1c
        /*0a0e*/ 	.short	(.L_378 - .L_377)


	//   ....[0]....
.L_377:
        /*0a10*/ 	.word	0x000004f0


	//   ....[1]....
        /*0a14*/ 	.word	0x00022140


	//   ....[2]....
        /*0a18*/ 	.word	0x00022200


	//   ....[3]....
        /*0a1c*/ 	.word	0x000231f0


	//   ....[4]....
        /*0a20*/ 	.word	0x00023270


	//----- nvinfo : EIATTR_CTAIDZ_USED
	.align		4
.L_378:
        /*0a24*/ 	.byte	0x01, 0x04
	.zero		2


	//----- nvinfo : EIATTR_CRS_STACK_SIZE
	.align		4
        /*0a28*/ 	.byte	0x04, 0x1e
        /*0a2a*/ 	.short	(.L_380 - .L_379)
.L_379:
        /*0a2c*/ 	.word	0x00000000
.L_380:


//--------------------- .nv.info._ZN5flash16flash_fwd_kernelI23Flash_fwd_kernel_traitsILi64ELi128ELi64ELi4ELb0ELb0EN7cutlass10bfloat16_tE19Flash_kernel_traitsILi64ELi128ELi64ELi4ES3_EELb0ELb1ELb0ELb1ELb0ELb0ELb1ELb0EEEvNS_16Flash_fwd_paramsE --------------------------
	.section	.nv.info._ZN5flash16flash_fwd_kernelI23Flash_fwd_kernel_traitsILi64ELi128ELi64ELi4ELb0ELb0EN7cutlass10bfloat16_tE19Flash_kernel_traitsILi64ELi128ELi64ELi4ES3_EELb0ELb1ELb0ELb1ELb0ELb0ELb1ELb0EEEvNS_16Flash_fwd_paramsE,"",@"SHT_CUDA_INFO"
	.sectionflags	@""
	.align	4


	//----- nvinfo : EIATTR_CUDA_API_VERSION
	.align		4
        /*0000*/ 	.byte	0x04, 0x37
        /*0002*/ 	.short	(.L_382 - .L_381)
.L_381:
        /*0004*/ 	.word	0x00000082


	//----- nvinfo : EIATTR_SW2861232_WAR
	.align		4
.L_382:
        /*0008*/ 	.byte	0x01, 0x35
	.zero		2


	//----- nvinfo : EIATTR_PARAM_CBANK
	.align		4
        /*000c*/ 	.byte	0x04, 0x0a
        /*000e*/ 	.short	(.L_384 - .L_383)
	.align		4
.L_383:
        /*0010*/ 	.word	index@(.nv.constant0._ZN5flash16flash_fwd_kernelI23Flash_fwd_kernel_traitsILi64ELi128ELi64ELi4ELb0ELb0EN7cutlass10bfloat16_tE19Flash_kernel_traitsILi64ELi128ELi64ELi4ES3_EELb0ELb1ELb0ELb1ELb0ELb0ELb1ELb0EEEvNS_16Flash_fwd_paramsE)
        /*0014*/ 	.short	0x0160
        /*0016*/ 	.short	0x01d0


	//----- nvinfo : EIATTR_CBANK_PARAM_SIZE
	.align		4
.L_384:
        /*0018*/ 	.byte	0x03, 0x19
        /*001a*/ 	.short	0x01d0


	//----- nvinfo : EIATTR_KPARAM_INFO
	.align		4
        /*001c*/ 	.byte	0x04, 0x17
        /*001e*/ 	.short	(.L_386 - .L_385)
.L_385:
        /*0020*/ 	.word	0x00000000
        /*0024*/ 	.short	0x0000
        /*0026*/ 	.short	0x0000
        /*0028*/ 	.byte	0x00, 0xf0, 0x41, 0x07


	//----- nvinfo : EIATTR_MAXREG_COUNT
	.align		4
.L_386:
        /*002c*/ 	.byte	0x03, 0x1b
        /*002e*/ 	.short	0x00ff


	//----- nvinfo : EIATTR_NUM_BARRIERS
	.align		4
        /*0030*/ 	.byte	0x02, 0x4c
        /*0032*/ 	.byte	0x01
	.zero		1


	//----- nvinfo : EIATTR_ANNOTATIONS
	.align		4
        /*0034*/ 	.byte	0x04, 0x55
        /*0036*/ 	.short	(.L_388 - .L_387)


	//   ....[0]....
.L_387:
        /* <DEDUP_REMOVED lines=14> */


	//----- nvinfo : EIATTR_MERCURY_ISA_VERSION
	.align		4
.L_388:
        /*0100*/ 	.byte	0x03, 0x5f
        /*0102*/ 	.short	0x0000


	//----- nvinfo : EIATTR_COOP_GROUP_MASK_REGIDS
	.align		4
        /*0104*/ 	.byte	0x04, 0x29
        /*0106*/ 	.short	(.L_390 - .L_389)


	//   ....[0]....
.L_389:
        /*0108*/ 	.word	0xffffffff


	//   ....[1]....
        /*010c*/ 	.word	0xffffffff


	//   ....[2]....
        /*0110*/ 	.word	0xffffffff


	//   ....[3]....
        /*0114*/ 	.word	0xffffffff


	//   ....[4]....
        /*0118*/ 	.word	0xffffffff


	//   ....[5]....
        /*011c*/ 	.word	0xffffffff


	//   ....[6]....
        /*0120*/ 	.word	0xffffffff


	//   ....[7]....
        /*0124*/ 	.word	0xffffffff


	//   ....[8]....
        /*0128*/ 	.word	0xffffffff


	//   ....[9]....
        /*012c*/ 	.word	0xffffffff


	//   ....[10]....
        /*0130*/ 	.word	0xffffffff


	//   ....[11]....
        /*0134*/ 	.word	0xffffffff


	//   ....[12]....
        /*0138*/ 	.word	0xffffffff


	//   ....[13]....
        /*013c*/ 	.word	0xffffffff


	//   ....[14]....
        /*0140*/ 	.word	0xffffffff


	//   ....[15]....
        /*0144*/ 	.word	0xffffffff


	//   ....[16]....
        /*0148*/ 	.word	0xffffffff


	//   ....[17]....
        /*014c*/ 	.word	0xffffffff


	//   ....[18]....
        /*0150*/ 	.word	0xffffffff


	//   ....[19]....
        /*0154*/ 	.word	0xffffffff


	//   ....[20]....
        /*0158*/ 	.word	0xffffffff


	//   ....[21]....
        /*015c*/ 	.word	0xffffffff


	//   ....[22]....
        /*0160*/ 	.word	0xffffffff


	//   ....[23]....
        /*0164*/ 	.word	0xffffffff


	//   ....[24]....
        /*0168*/ 	.word	0xffffffff


	//   ....[25]....
        /*016c*/ 	.word	0xffffffff


	//   ....[26]....
        /*0170*/ 	.word	0xffffffff


	//   ....[27]....
        /*0174*/ 	.word	0xffffffff


	//   ....[28]....
        /*0178*/ 	.word	0xffffffff


	//   ....[29]....
        /*017c*/ 	.word	0xffffffff


	//   ....[30]....
        /*0180*/ 	.word	0xffffffff


	//   ....[31]....
        /*0184*/ 	.word	0xffffffff


	//   ....[32]....
        /*0188*/ 	.word	0xffffffff


	//   ....[33]....
        /*018c*/ 	.word	0xffffffff


	//   ....[34]....
        /*0190*/ 	.word	0xffffffff


	//   ....[35]....
        /*0194*/ 	.word	0xffffffff


	//   ....[36]....
        /*0198*/ 	.word	0xffffffff


	//   ....[37]....
        /*019c*/ 	.word	0xffffffff


	//   ....[38]....
        /*01a0*/ 	.word	0xffffffff


	//   ....[39]....
        /*01a4*/ 	.word	0xffffffff


	//----- nvinfo : EIATTR_COOP_GROUP_INSTR_OFFSETS
	.align		4
.L_390:
        /*01a8*/ 	.byte	0x04, 0x28
        /*01aa*/ 	.short	(.L_392 - .L_391)


	//   ....[0]....
.L_391:
        /*01ac*/ 	.word	0x000046e0


	//   ....[1]....
        /*01b0*/ 	.word	0x00004780


	//   ....[2]....
        /*01b4*/ 	.word	0x000047d0


	//   ....[3]....
        /*01b8*/ 	.word	0x00004830


	//   ....[4]....
        /*01bc*/ 	.word	0x00004860


	//   ....[5]....
        /*01c0*/ 	.word	0x00004950


	//   ....[6]....
        /*01c4*/ 	.word	0x00004a90


	//   ....[7]....
        /*01c8*/ 	.word	0x00004b80


	//   ....[8]....
        /*01cc*/ 	.word	0x00008190


	//   ....[9]....
        /*01d0*/ 	.word	0x000081d0


	//   ....[10]....
        /*01d4*/ 	.word	0x00008260


	//   ....[11]....
        /*01d8*/ 	.word	0x00008270


	//   ....[12]....
        /*01dc*/ 	.word	0x000082a0


	//   ....[13]....
        /*01e0*/ 	.word	0x00008320


	//   ....[14]....
        /*01e4*/ 	.word	0x00008430


	//   ....[15]....
        /*01e8*/ 	.word	0x000084b0


	//   ....[16]....
        /*01ec*/ 	.word	0x0000c390


	//   ....[17]....
        /*01f0*/ 	.word	0x0000c3e0


	//   ....[18]....
        /*01f4*/ 	.word	0x0000c4b0


	//   ....[19]....
        /*01f8*/ 	.word	0x0000c4e0


	//   ....[20]....
        /*01fc*/ 	.word	0x0000c500


	//   ....[21]....
        /*0200*/ 	.word	0x0000c580


	//   ....[22]....
        /*0204*/ 	.word	0x0000c5b0


	//   ....[23]....
        /*0208*/ 	.word	0x0000c6c0


	//   ....[24]....
        /*020c*/ 	.word	0x0000fdd0


	//   ....[25]....
        /*0210*/ 	.word	0x0000fea0


	//   ....[26]....
        /*0214*/ 	.word	0x0000fef0


	//   ....[27]....
        /*0218*/ 	.word	0x0000ff20


	//   ....[28]....
        /*021c*/ 	.word	0x0000ff50


	//   ....[29]....
        /*0220*/ 	.word	0x0000ff70


	//   ....[30]....
        /*0224*/ 	.word	0x0000ffc0


	//   ....[31]....
        /*0228*/ 	.word	0x0000fff0


	//   ....[32]....
        /*022c*/ 	.word	0x000118c0


	//   ....[33]....
        /*0230*/ 	.word	0x00011900


	//   ....[34]....
        /*0234*/ 	.word	0x00011920


	//   ....[35]....
        /*0238*/ 	.word	0x00011930


	//   ....[36]....
        /*023c*/ 	.word	0x00011970


	//   ....[37]....
        /*0240*/ 	.word	0x00011990


	//   ....[38]....
        /*0244*/ 	.word	0x000119b0


	//   ....[39]....
        /*0248*/ 	.word	0x000119d0


	//----- nvinfo : EIATTR_EXIT_INSTR_OFFSETS
	.align		4
.L_392:
        /*024c*/ 	.byte	0x04, 0x1c
        /*024e*/ 	.short	(.L_394 - .L_393)


	//   ....[0]....
.L_393:
        /*0250*/ 	.word	0x000002e0


	//   ....[1]....
        /*0254*/ 	.word	0x000132a0


	//   ....[2]....
        /*0258*/ 	.word	0x00013360


	//   ....[3]....
        /*025c*/ 	.word	0x00014310


	//   ....[4]....
        /*0260*/ 	.word	0x00014390


	//----- nvinfo : EIATTR_CTAIDZ_USED
	.align		4
.L_394:
        /*0264*/ 	.byte	0x01, 0x04
	.zero		2


	//----- nvinfo : EIATTR_CRS_STACK_SIZE
	.align		4
        /*0268*/ 	.byte	0x04, 0x1e
        /*026a*/ 	.short	(.L_396 - .L_395)
.L_395:
        /*026c*/ 	.word	0x00000000
.L_396:


//--------------------- .nv.callgraph             --------------------------
	.section	.nv.callgraph,"",@"SHT_CUDA_CALLGRAPH"
	.align	4
	.sectionentsize	8
	.align		4
        /*0000*/ 	.word	0x00000000
	.align		4
        /*0004*/ 	.word	0xffffffff
	.align		4
        /*0008*/ 	.word	0x00000000
	.align		4
        /*000c*/ 	.word	0xfffffffe
	.align		4
        /*0010*/ 	.word	0x00000000
	.align		4
        /*0014*/ 	.word	0xfffffffd
	.align		4
        /*0018*/ 	.word	0x00000000
	.align		4
        /*001c*/ 	.word	0xfffffffc


//--------------------- .nv.rel.action            --------------------------
	.section	.nv.rel.action,"",@"SHT_CUDA_RELOCINFO"
	.align	8
	.sectionentsize	8
        /*0000*/ 	.byte	0x73, 0x00, 0x00, 0x00, 0x00, 0x00, 0x00, 0x00, 0x00, 0x00, 0x00, 0x11, 0x25, 0x00, 0x05, 0x36


//--------------------- .nv.constant4             --------------------------
	.section	.nv.constant4,"a",@progbits
	.align	8
	.align		8
.nv.constant4:
        /*0000*/ 	.dword	_ZN72_INTERNAL_63ed512b_36_flash_fwd_hdim64_bf16_causal_sm80_cu_e763cb1e_28974cuda3std3__45__cpo5beginE
	.align		8
        /*0008*/ 	.dword	_ZN72_INTERNAL_63ed512b_36_flash_fwd_hdim64_bf16_causal_sm80_cu_e763cb1e_28974cuda3std3__45__cpo3endE
	.align		8
        /*0010*/ 	.dword	_ZN72_INTERNAL_63ed512b_36_flash_fwd_hdim64_bf16_causal_sm80_cu_e763cb1e_28974cuda3std3__45__cpo6cbeginE
	.align		8
        /*0018*/ 	.dword	_ZN72_INTERNAL_63ed512b_36_flash_fwd_hdim64_bf16_causal_sm80_cu_e763cb1e_28974cuda3std3__45__cpo4cendE
	.align		8
        /*0020*/ 	.dword	_ZN72_INTERNAL_63ed512b_36_flash_fwd_hdim64_bf16_causal_sm80_cu_e763cb1e_28974cuda3std3__474_GLOBAL__N__63ed512b_36_flash_fwd_hdim64_bf16_causal_sm80_cu_e763cb1e_28976ignoreE
	.align		8
        /*0028*/ 	.dword	_ZN72_INTERNAL_63ed512b_36_flash_fwd_hdim64_bf16_causal_sm80_cu_e763cb1e_28974cuda3std3__419piecewise_constructE
	.align		8
        /*0030*/ 	.dword	_ZN72_INTERNAL_63ed512b_36_flash_fwd_hdim64_bf16_causal_sm80_cu_e763cb1e_28974cuda3std3__48in_placeE
	.align		8
        /*0038*/ 	.dword	_ZN72_INTERNAL_63ed512b_36_flash_fwd_hdim64_bf16_causal_sm80_cu_e763cb1e_28974cuda3std6ranges3__45__cpo4swapE
	.align		8
        /*0040*/ 	.dword	_ZN72_INTERNAL_63ed512b_36_flash_fwd_hdim64_bf16_causal_sm80_cu_e763cb1e_28974cuda3std6ranges3__45__cpo9iter_moveE
	.align		8
        /*0048*/ 	.dword	_ZN72_INTERNAL_63ed512b_36_flash_fwd_hdim64_bf16_causal_sm80_cu_e763cb1e_28974cute7productE
	.align		8
        /*0050*/ 	.dword	_ZN72_INTERNAL_63ed512b_36_flash_fwd_hdim64_bf16_causal_sm80_cu_e763cb1e_28974cute1_E


//--------------------- .nv.constant0._ZN5flash16flash_fwd_kernelI23Flash_fwd_kernel_traitsILi64ELi128ELi128ELi4ELb0ELb0EN7cutlass10bfloat16_tE19Flash_kernel_traitsILi64ELi128ELi128ELi4ES3_EELb0ELb1ELb0ELb0ELb1ELb1ELb0ELb0EEEvNS_16Flash_fwd_paramsE --------------------------
	.section	.nv.constant0._ZN5flash16flash_fwd_kernelI23Flash_fwd_kernel_traitsILi64ELi128ELi128ELi4ELb0ELb0EN7cutlass10bfloat16_tE19Flash_kernel_traitsILi64ELi128ELi128ELi4ES3_EELb0ELb1ELb0ELb0ELb1ELb1ELb0ELb0EEEvNS_16Flash_fwd_paramsE,"a",@progbits
	.sectionflags	@""
	.align	4
.nv.constant0._ZN5flash16flash_fwd_kernelI23Flash_fwd_kernel_traitsILi64ELi128ELi128ELi4ELb0ELb0EN7cutlass10bfloat16_tE19Flash_kernel_traitsILi64ELi128ELi128ELi4ES3_EELb0ELb1ELb0ELb0ELb1ELb1ELb0ELb0EEEvNS_16Flash_fwd_paramsE:
	.zero		816


//--------------------- .nv.constant0._ZN5flash16flash_fwd_kernelI23Flash_fwd_kernel_traitsILi64ELi128ELi128ELi4ELb0ELb0EN7cutlass10bfloat16_tE19Flash_kernel_traitsILi64ELi128ELi128ELi4ES3_EELb0ELb1ELb0ELb0ELb1ELb1ELb1ELb0EEEvNS_16Flash_fwd_paramsE --------------------------
	.section	.nv.constant0._ZN5flash16flash_fwd_kernelI23Flash_fwd_kernel_traitsILi64ELi128ELi128ELi4ELb0ELb0EN7cutlass10bfloat16_tE19Flash_kernel_traitsILi64ELi128ELi128ELi4ES3_EELb0ELb1ELb0ELb0ELb1ELb1ELb1ELb0EEEvNS_16Flash_fwd_paramsE,"a",@progbits
	.sectionflags	@""
	.align	4
.nv.constant0._ZN5flash16flash_fwd_kernelI23Flash_fwd_kernel_traitsILi64ELi128ELi128ELi4ELb0ELb0EN7cutlass10bfloat16_tE19Flash_kernel_traitsILi64ELi128ELi128ELi4ES3_EELb0ELb1ELb0ELb0ELb1ELb1ELb1ELb0EEEvNS_16Flash_fwd_paramsE:
	.zero		816


//--------------------- .nv.constant0._ZN5flash16flash_fwd_kernelI23Flash_fwd_kernel_traitsILi64ELi128ELi128ELi4ELb0ELb0EN7cutlass10bfloat16_tE19Flash_kernel_traitsILi64ELi128ELi128ELi4ES3_EELb0ELb1ELb0ELb0ELb0ELb1ELb0ELb0EEEvNS_16Flash_fwd_paramsE --------------------------
	.section	.nv.constant0._ZN5flash16flash_fwd_kernelI23Flash_fwd_kernel_traitsILi64ELi128ELi128ELi4ELb0ELb0EN7cutlass10bfloat16_tE19Flash_kernel_traitsILi64ELi128ELi128ELi4ES3_EELb0ELb1ELb0ELb0ELb0ELb1ELb0ELb0EEEvNS_16Flash_fwd_paramsE,"a",@progbits
	.sectionflags	@""
	.align	4
.nv.constant0._ZN5flash16flash_fwd_kernelI23Flash_fwd_kernel_traitsILi64ELi128ELi128ELi4ELb0ELb0EN7cutlass10bfloat16_tE19Flash_kernel_traitsILi64ELi128ELi128ELi4ES3_EELb0ELb1ELb0ELb0ELb0ELb1ELb0ELb0EEEvNS_16Flash_fwd_paramsE:
	.zero		816


//--------------------- .nv.constant0._ZN5flash16flash_fwd_kernelI23Flash_fwd_kernel_traitsILi64ELi128ELi128ELi4ELb0ELb0EN7cutlass10bfloat16_tE19Flash_kernel_traitsILi64ELi128ELi128ELi4ES3_EELb0ELb1ELb0ELb0ELb0ELb1ELb1ELb0EEEvNS_16Flash_fwd_paramsE --------------------------
	.section	.nv.constant0._ZN5flash16flash_fwd_kernelI23Flash_fwd_kernel_traitsILi64ELi128ELi128ELi4ELb0ELb0EN7cutlass10bfloat16_tE19Flash_kernel_traitsILi64ELi128ELi128ELi4ES3_EELb0ELb1ELb0ELb0ELb0ELb1ELb1ELb0EEEvNS_16Flash_fwd_paramsE,"a",@progbits
	.sectionflags	@""
	.align	4
.nv.constant0._ZN5flash16flash_fwd_kernelI23Flash_fwd_kernel_traitsILi64ELi128ELi128ELi4ELb0ELb0EN7cutlass10bfloat16_tE19Flash_kernel_traitsILi64ELi128ELi128ELi4ES3_EELb0ELb1ELb0ELb0ELb0ELb1ELb1ELb0EEEvNS_16Flash_fwd_paramsE:
	.zero		816


//--------------------- .nv.constant0._ZN5flash16flash_fwd_kernelI23Flash_fwd_kernel_traitsILi64ELi128ELi128ELi4ELb0ELb0EN7cutlass10bfloat16_tE19Flash_kernel_traitsILi64ELi128ELi128ELi4ES3_EELb0ELb1ELb0ELb0ELb0ELb0ELb0ELb0EEEvNS_16Flash_fwd_paramsE --------------------------
	.section	.nv.constant0._ZN5flash16flash_fwd_kernelI23Flash_fwd_kernel_traitsILi64ELi128ELi128ELi4ELb0ELb0EN7cutlass10bfloat16_tE19Flash_kernel_traitsILi64ELi128ELi128ELi4ES3_EELb0ELb1ELb0ELb0ELb0ELb0ELb0ELb0EEEvNS_16Flash_fwd_paramsE,"a",@progbits
	.sectionflags	@""
	.align	4
.nv.constant0._ZN5flash16flash_fwd_kernelI23Flash_fwd_kernel_traitsILi64ELi128ELi128ELi4ELb0ELb0EN7cutlass10bfloat16_tE19Flash_kernel_traitsILi64ELi128ELi128ELi4ES3_EELb0ELb1ELb0ELb0ELb0ELb0ELb0ELb0EEEvNS_16Flash_fwd_paramsE:
	.zero		816


//--------------------- .nv.constant0._ZN5flash16flash_fwd_kernelI23Flash_fwd_kernel_traitsILi64ELi128ELi128ELi4ELb0ELb0EN7cutlass10bfloat16_tE19Flash_kernel_traitsILi64ELi128ELi128ELi4ES3_EELb0ELb1ELb0ELb0ELb0ELb0ELb1ELb0EEEvNS_16Flash_fwd_paramsE --------------------------
	.section	.nv.constant0._ZN5flash16flash_fwd_kernelI23Flash_fwd_kernel_traitsILi64ELi128ELi128ELi4ELb0ELb0EN7cutlass10bfloat16_tE19Flash_kernel_traitsILi64ELi128ELi128ELi4ES3_EELb0ELb1ELb0ELb0ELb0ELb0ELb1ELb0EEEvNS_16Flash_fwd_paramsE,"a",@progbits
	.sectionflags	@""
	.align	4
.nv.constant0._ZN5flash16flash_fwd_kernelI23Flash_fwd_kernel_traitsILi64ELi128ELi128ELi4ELb0ELb0EN7cutlass10bfloat16_tE19Flash_kernel_traitsILi64ELi128ELi128ELi4ES3_EELb0ELb1ELb0ELb0ELb0ELb0ELb1ELb0EEEvNS_16Flash_fwd_paramsE:
	.zero		816


//--------------------- .nv.constant0._ZN5flash16flash_fwd_kernelI23Flash_fwd_kernel_traitsILi64ELi128ELi128ELi4ELb0ELb0EN7cutlass10bfloat16_tE19Flash_kernel_traitsILi64ELi128ELi128ELi4ES3_EELb0ELb1ELb0ELb1ELb0ELb0ELb0ELb0EEEvNS_16Flash_fwd_paramsE --------------------------
	.section	.nv.constant0._ZN5flash16flash_fwd_kernelI23Flash_fwd_kernel_traitsILi64ELi128ELi128ELi4ELb0ELb0EN7cutlass10bfloat16_tE19Flash_kernel_traitsILi64ELi128ELi128ELi4ES3_EELb0ELb1ELb0ELb1ELb0ELb0ELb0ELb0EEEvNS_16Flash_fwd_paramsE,"a",@progbits
	.sectionflags	@""
	.align	4
.nv.constant0._ZN5flash16flash_fwd_kernelI23Flash_fwd_kernel_traitsILi64ELi128ELi128ELi4ELb0ELb0EN7cutlass10bfloat16_tE19Flash_kernel_traitsILi64ELi128ELi128ELi4ES3_EELb0ELb1ELb0ELb1ELb0ELb0ELb0ELb0EEEvNS_16Flash_fwd_paramsE:
	.zero		816


//--------------------- .nv.constant0._ZN5flash16flash_fwd_kernelI23Flash_fwd_kernel_traitsILi64ELi128ELi128ELi4ELb0ELb0EN7cutlass10bfloat16_tE19Flash_kernel_traitsILi64ELi128ELi128ELi4ES3_EELb0ELb1ELb0ELb1ELb0ELb0ELb1ELb0EEEvNS_16Flash_fwd_paramsE --------------------------
	.section	.nv.constant0._ZN5flash16flash_fwd_kernelI23Flash_fwd_kernel_traitsILi64ELi128ELi128ELi4ELb0ELb0EN7cutlass10bfloat16_tE19Flash_kernel_traitsILi64ELi128ELi128ELi4ES3_EELb0ELb1ELb0ELb1ELb0ELb0ELb1ELb0EEEvNS_16Flash_fwd_paramsE,"a",@progbits
	.sectionflags	@""
	.align	4
.nv.constant0._ZN5flash16flash_fwd_kernelI23Flash_fwd_kernel_traitsILi64ELi128ELi128ELi4ELb0ELb0EN7cutlass10bfloat16_tE19Flash_kernel_traitsILi64ELi128ELi128ELi4ES3_EELb0ELb1ELb0ELb1ELb0ELb0ELb1ELb0EEEvNS_16Flash_fwd_paramsE:
	.zero		816


//--------------------- .nv.constant0._ZN5flash16flash_fwd_kernelI23Flash_fwd_kernel_traitsILi64ELi128ELi64ELi4ELb0ELb0EN7cutlass10bfloat16_tE19Flash_kernel_traitsILi64ELi128ELi64ELi4ES3_EELb1ELb1ELb0ELb0ELb0ELb0ELb0ELb0EEEvNS_16Flash_fwd_paramsE --------------------------
	.section	.nv.constant0._ZN5flash16flash_fwd_kernelI23Flash_fwd_kernel_traitsILi64ELi128ELi64ELi4ELb0ELb0EN7cutlass10bfloat16_tE19Flash_kernel_traitsILi64ELi128ELi64ELi4ES3_EELb1ELb1ELb0ELb0ELb0ELb0ELb0ELb0EEEvNS_16Flash_fwd_paramsE,"a",@progbits
	.sectionflags	@""
	.align	4
.nv.constant0._ZN5flash16flash_fwd_kernelI23Flash_fwd_kernel_traitsILi64ELi128ELi64ELi4ELb0ELb0EN7cutlass10bfloat16_tE19Flash_kernel_traitsILi64ELi128ELi64ELi4ES3_EELb1ELb1ELb0ELb0ELb0ELb0ELb0ELb0EEEvNS_16Flash_fwd_paramsE:
	.zero		816


//--------------------- .nv.constant0._ZN5flash16flash_fwd_kernelI23Flash_fwd_kernel_traitsILi64ELi128ELi64ELi4ELb0ELb0EN7cutlass10bfloat16_tE19Flash_kernel_traitsILi64ELi128ELi64ELi4ES3_EELb1ELb1ELb0ELb0ELb1ELb1ELb0ELb0EEEvNS_16Flash_fwd_paramsE --------------------------
	.section	.nv.constant0._ZN5flash16flash_fwd_kernelI23Flash_fwd_kernel_traitsILi64ELi128ELi64ELi4ELb0ELb0EN7cutlass10bfloat16_tE19Flash_kernel_traitsILi64ELi128ELi64ELi4ES3_EELb1ELb1ELb0ELb0ELb1ELb1ELb0ELb0EEEvNS_16Flash_fwd_paramsE,"a",@progbits
	.sectionflags	@""
	.align	4
.nv.constant0._ZN5flash16flash_fwd_kernelI23Flash_fwd_kernel_traitsILi64ELi128ELi64ELi4ELb0ELb0EN7cutlass10bfloat16_tE19Flash_kernel_traitsILi64ELi128ELi64ELi4ES3_EELb1ELb1ELb0ELb0ELb1ELb1ELb0ELb0EEEvNS_16Flash_fwd_paramsE:
	.zero		816


//--------------------- .nv.constant0._ZN5flash16flash_fwd_kernelI23Flash_fwd_kernel_traitsILi64ELi128ELi64ELi4ELb0ELb0EN7cutlass10bfloat16_tE19Flash_kernel_traitsILi64ELi128ELi64ELi4ES3_EELb0ELb1ELb0ELb0ELb1ELb1ELb1ELb0EEEvNS_16Flash_fwd_paramsE --------------------------
	.section	.nv.constant0._ZN5flash16flash_fwd_kernelI23Flash_fwd_kernel_traitsILi64ELi128ELi64ELi4ELb0ELb0EN7cutlass10bfloat16_tE19Flash_kernel_traitsILi64ELi128ELi64ELi4ES3_EELb0ELb1ELb0ELb0ELb1ELb1ELb1ELb0EEEvNS_16Flash_fwd_paramsE,"a",@progbits
	.sectionflags	@""
	.align	4
.nv.constant0._ZN5flash16flash_fwd_kernelI23Flash_fwd_kernel_traitsILi64ELi128ELi64ELi4ELb0ELb0EN7cutlass10bfloat16_tE19Flash_kernel_traitsILi64ELi128ELi64ELi4ES3_EELb0ELb1ELb0ELb0ELb1ELb1ELb1ELb0EEEvNS_16Flash_fwd_paramsE:
	.zero		816


//--------------------- .nv.constant0._ZN5flash16flash_fwd_kernelI23Flash_fwd_kernel_traitsILi64ELi128ELi64ELi4ELb0ELb0EN7cutlass10bfloat16_tE19Flash_kernel_traitsILi64ELi128ELi64ELi4ES3_EELb1ELb1ELb0ELb0ELb0ELb1ELb0ELb0EEEvNS_16Flash_fwd_paramsE --------------------------
	.section	.nv.constant0._ZN5flash16flash_fwd_kernelI23Flash_fwd_kernel_traitsILi64ELi128ELi64ELi4ELb0ELb0EN7cutlass10bfloat16_tE19Flash_kernel_traitsILi64ELi128ELi64ELi4ES3_EELb1ELb1ELb0ELb0ELb0ELb1ELb0ELb0EEEvNS_16Flash_fwd_paramsE,"a",@progbits
	.sectionflags	@""
	.align	4
.nv.constant0._ZN5flash16flash_fwd_kernelI23Flash_fwd_kernel_traitsILi64ELi128ELi64ELi4ELb0ELb0EN7cutlass10bfloat16_tE19Flash_kernel_traitsILi64ELi128ELi64ELi4ES3_EELb1ELb1ELb0ELb0ELb0ELb1ELb0ELb0EEEvNS_16Flash_fwd_paramsE:
	.zero		816


//--------------------- .nv.constant0._ZN5flash16flash_fwd_kernelI23Flash_fwd_kernel_traitsILi64ELi128ELi64ELi4ELb0ELb0EN7cutlass10bfloat16_tE19Flash_kernel_traitsILi64ELi128ELi64ELi4ES3_EELb0ELb1ELb0ELb0ELb0ELb1ELb1ELb0EEEvNS_16Flash_fwd_paramsE --------------------------
	.section	.nv.constant0._ZN5flash16flash_fwd_kernelI23Flash_fwd_kernel_traitsILi64ELi128ELi64ELi4ELb0ELb0EN7cutlass10bfloat16_tE19Flash_kernel_traitsILi64ELi128ELi64ELi4ES3_EELb0ELb1ELb0ELb0ELb0ELb1ELb1ELb0EEEvNS_16Flash_fwd_paramsE,"a",@progbits
	.sectionflags	@""
	.align	4
.nv.constant0._ZN5flash16flash_fwd_kernelI23Flash_fwd_kernel_traitsILi64ELi128ELi64ELi4ELb0ELb0EN7cutlass10bfloat16_tE19Flash_kernel_traitsILi64ELi128ELi64ELi4ES3_EELb0ELb1ELb0ELb0ELb0ELb1ELb1ELb0EEEvNS_16Flash_fwd_paramsE:
	.zero		816


//--------------------- .nv.constant0._ZN5flash16flash_fwd_kernelI23Flash_fwd_kernel_traitsILi64ELi128ELi64ELi4ELb0ELb0EN7cutlass10bfloat16_tE19Flash_kernel_traitsILi64ELi128ELi64ELi4ES3_EELb1ELb1ELb0ELb1ELb0ELb0ELb0ELb0EEEvNS_16Flash_fwd_paramsE --------------------------
	.section	.nv.constant0._ZN5flash16flash_fwd_kernelI23Flash_fwd_kernel_traitsILi64ELi128ELi64ELi4ELb0ELb0EN7cutlass10bfloat16_tE19Flash_kernel_traitsILi64ELi128ELi64ELi4ES3_EELb1ELb1ELb0ELb1ELb0ELb0ELb0ELb0EEEvNS_16Flash_fwd_paramsE,"a",@progbits
	.sectionflags	@""
	.align	4
.nv.constant0._ZN5flash16flash_fwd_kernelI23Flash_fwd_kernel_traitsILi64ELi128ELi64ELi4ELb0ELb0EN7cutlass10bfloat16_tE19Flash_kernel_traitsILi64ELi128ELi64ELi4ES3_EELb1ELb1ELb0ELb1ELb0ELb0ELb0ELb0EEEvNS_16Flash_fwd_paramsE:
	.zero		816


//--------------------- .nv.constant0._ZN5flash16flash_fwd_kernelI23Flash_fwd_kernel_traitsILi64ELi128ELi64ELi4ELb0ELb0EN7cutlass10bfloat16_tE19Flash_kernel_traitsILi64ELi128ELi64ELi4ES3_EELb1ELb1ELb0ELb0ELb0ELb0ELb0ELb1EEEvNS_16Flash_fwd_paramsE --------------------------
	.section	.nv.constant0._ZN5flash16flash_fwd_kernelI23Flash_fwd_kernel_traitsILi64ELi128ELi64ELi4ELb0ELb0EN7cutlass10bfloat16_tE19Flash_kernel_traitsILi64ELi128ELi64ELi4ES3_EELb1ELb1ELb0ELb0ELb0ELb0ELb0ELb1EEEvNS_16Flash_fwd_paramsE,"a",@progbits
	.sectionflags	@""
	.align	4
.nv.constant0._ZN5flash16flash_fwd_kernelI23Flash_fwd_kernel_traitsILi64ELi128ELi64ELi4ELb0ELb0EN7cutlass10bfloat16_tE19Flash_kernel_traitsILi64ELi128ELi64ELi4ES3_EELb1ELb1ELb0ELb0ELb0ELb0ELb0ELb1EEEvNS_16Flash_fwd_paramsE:
	.zero		816


//--------------------- .nv.constant0._ZN5flash16flash_fwd_kernelI23Flash_fwd_kernel_traitsILi64ELi128ELi64ELi4ELb0ELb0EN7cutlass10bfloat16_tE19Flash_kernel_traitsILi64ELi128ELi64ELi4ES3_EELb0ELb1ELb0ELb0ELb0ELb0ELb1ELb0EEEvNS_16Flash_fwd_paramsE --------------------------
	.section	.nv.constant0._ZN5flash16flash_fwd_kernelI23Flash_fwd_kernel_traitsILi64ELi128ELi64ELi4ELb0ELb0EN7cutlass10bfloat16_tE19Flash_kernel_traitsILi64ELi128ELi64ELi4ES3_EELb0ELb1ELb0ELb0ELb0ELb0ELb1ELb0EEEvNS_16Flash_fwd_paramsE,"a",@progbits
	.sectionflags	@""
	.align	4
.nv.constant0._ZN5flash16flash_fwd_kernelI23Flash_fwd_kernel_traitsILi64ELi128ELi64ELi4ELb0ELb0EN7cutlass10bfloat16_tE19Flash_kernel_traitsILi64ELi128ELi64ELi4ES3_EELb0ELb1ELb0ELb0ELb0ELb0ELb1ELb0EEEvNS_16Flash_fwd_paramsE:
	.zero		816


//--------------------- .nv.constant0._ZN5flash16flash_fwd_kernelI23Flash_fwd_kernel_traitsILi64ELi128ELi64ELi4ELb0ELb0EN7cutlass10bfloat16_tE19Flash_kernel_traitsILi64ELi128ELi64ELi4ES3_EELb1ELb1ELb0ELb1ELb0ELb0ELb0ELb1EEEvNS_16Flash_fwd_paramsE --------------------------
	.section	.nv.constant0._ZN5flash16flash_fwd_kernelI23Flash_fwd_kernel_traitsILi64ELi128ELi64ELi4ELb0ELb0EN7cutlass10bfloat16_tE19Flash_kernel_traitsILi64ELi128ELi64ELi4ES3_EELb1ELb1ELb0ELb1ELb0ELb0ELb0ELb1EEEvNS_16Flash_fwd_paramsE,"a",@progbits
	.sectionflags	@""
	.align	4
.nv.constant0._ZN5flash16flash_fwd_kernelI23Flash_fwd_kernel_traitsILi64ELi128ELi64ELi4ELb0ELb0EN7cutlass10bfloat16_tE19Flash_kernel_traitsILi64ELi128ELi64ELi4ES3_EELb1ELb1ELb0ELb1ELb0ELb0ELb0ELb1EEEvNS_16Flash_fwd_paramsE:
	.zero		816


//--------------------- .nv.constant0._ZN5flash16flash_fwd_kernelI23Flash_fwd_kernel_traitsILi64ELi128ELi64ELi4ELb0ELb0EN7cutlass10bfloat16_tE19Flash_kernel_traitsILi64ELi128ELi64ELi4ES3_EELb0ELb1ELb0ELb1ELb0ELb0ELb1ELb0EEEvNS_16Flash_fwd_paramsE --------------------------
	.section	.nv.constant0._ZN5flash16flash_fwd_kernelI23Flash_fwd_kernel_traitsILi64ELi128ELi64ELi4ELb0ELb0EN7cutlass10bfloat16_tE19Flash_kernel_traitsILi64ELi128ELi64ELi4ES3_EELb0ELb1ELb0ELb1ELb0ELb0ELb1ELb0EEEvNS_16Flash_fwd_paramsE,"a",@progbits
	.sectionflags	@""
	.align	4
.nv.constant0._ZN5flash16flash_fwd_kernelI23Flash_fwd_kernel_traitsILi64ELi128ELi64ELi4ELb0ELb0EN7cutlass10bfloat16_tE19Flash_kernel_traitsILi64ELi128ELi64ELi4ES3_EELb0ELb1ELb0ELb1ELb0ELb0ELb1ELb0EEEvNS_16Flash_fwd_paramsE:
	.zero		816


//--------------------- .text._ZN5flash16flash_fwd_kernelI23Flash_fwd_kernel_traitsILi64ELi128ELi128ELi4ELb0ELb0EN7cutlass10bfloat16_tE19Flash_kernel_traitsILi64ELi128ELi128ELi4ES3_EELb0ELb1ELb0ELb0ELb1ELb1ELb0ELb0EEEvNS_16Flash_fwd_paramsE --------------------------
	.section	.text._ZN5flash16flash_fwd_kernelI23Flash_fwd_kernel_traitsILi64ELi128ELi128ELi4ELb0ELb0EN7cutlass10bfloat16_tE19Flash_kernel_traitsILi64ELi128ELi128ELi4ES3_EELb0ELb1ELb0ELb0ELb1ELb1ELb0ELb0EEEvNS_16Flash_fwd_paramsE,"ax",@progbits
	.sectioninfo	@"SHI_REGISTERS=255"
	.align	128
        .global         _ZN5flash16flash_fwd_kernelI23Flash_fwd_kernel_traitsILi64ELi128ELi128ELi4ELb0ELb0EN7cutlass10bfloat16_tE19Flash_kernel_traitsILi64ELi128ELi128ELi4ES3_EELb0ELb1ELb0ELb0ELb1ELb1ELb0ELb0EEEvNS_16Flash_fwd_paramsE
        .type           _ZN5flash16flash_fwd_kernelI23Flash_fwd_kernel_traitsILi64ELi128ELi128ELi4ELb0ELb0EN7cutlass10bfloat16_tE19Flash_kernel_traitsILi64ELi128ELi128ELi4ES3_EELb0ELb1ELb0ELb0ELb1ELb1ELb0ELb0EEEvNS_16Flash_fwd_paramsE,@function
        .size           _ZN5flash16flash_fwd_kernelI23Flash_fwd_kernel_traitsILi64ELi128ELi128ELi4ELb0ELb0EN7cutlass10bfloat16_tE19Flash_kernel_traitsILi64ELi128ELi128ELi4ES3_EELb0ELb1ELb0ELb0ELb1ELb1ELb0ELb0EEEvNS_16Flash_fwd_paramsE,(.L_x_1130 - _ZN5flash16flash_fwd_kernelI23Flash_fwd_kernel_traitsILi64ELi128ELi128ELi4ELb0ELb0EN7cutlass10bfloat16_tE19Flash_kernel_traitsILi64ELi128ELi128ELi4ES3_EELb0ELb1ELb0ELb0ELb1ELb1ELb0ELb0EEEvNS_16Flash_fwd_paramsE)
        .other          _ZN5flash16flash_fwd_kernelI23Flash_fwd_kernel_traitsILi64ELi128ELi128ELi4ELb0ELb0EN7cutlass10bfloat16_tE19Flash_kernel_traitsILi64ELi128ELi128ELi4ES3_EELb0ELb1ELb0ELb0ELb1ELb1ELb0ELb0EEEvNS_16Flash_fwd_paramsE,@"STO_CUDA_ENTRY STV_DEFAULT"
_ZN5flash16flash_fwd_kernelI23Flash_fwd_kernel_traitsILi64ELi128ELi128ELi4ELb0ELb0EN7cutlass10bfloat16_tE19Flash_kernel_traitsILi64ELi128ELi128ELi4ES3_EELb0ELb1ELb0ELb0ELb1ELb1ELb0ELb0EEEvNS_16Flash_fwd_paramsE:
.text._ZN5flash16flash_fwd_kernelI23Flash_fwd_kernel_traitsILi64ELi128ELi128ELi4ELb0ELb0EN7cutlass10bfloat16_tE19Flash_kernel_traitsILi64ELi128ELi128ELi4ES3_EELb0ELb1ELb0ELb0ELb1ELb1ELb0ELb0EEEvNS_16Flash_fwd_paramsE:
[----:B------:R-:W-:Y:S02]  /*0000*/  MOV R1, c[0x0][0x28] ;  /* 0x00000a0000017a02 */ /* 0x000fe40000000f00 */
[----:B------:R-:W1:Y:S01]  /*0010*/  S2R R22, SR_CTAID.Y ;  /* 0x0000000000167919 */ /* 0x000e620000002600 */
[----:B------:R-:W-:Y:S01]  /*0020*/  ISETP.NE.U32.AND P2, PT, RZ, c[0x0][0x258], PT ;  /* 0x00009600ff007a0c */ /* 0x000fe20003f45070 */
[----:B------:R-:W-:Y:S01]  /*0030*/  IMAD.MOV.U32 R6, RZ, RZ, RZ ;  /* 0x000000ffff067224 */ /* 0x000fe200078e00ff */
[----:B------:R-:W-:Y:S01]  /*0040*/  ISETP.NE.U32.AND P0, PT, RZ, c[0x0][0x250], PT ;  /* 0x00009400ff007a0c */ /* 0x000fe20003f05070 */
[----:B------:R-:W-:Y:S01]  /*0050*/  ULDC.64 UR8, c[0x0][0x118] ;  /* 0x0000460000087ab9 */ /* 0x000fe20000000a00 */
[----:B------:R-:W-:Y:S02]  /*0060*/  ISETP.NE.AND.EX P2, PT, RZ, c[0x0][0x25c], PT, P2 ;  /* 0x00009700ff007a0c */ /* 0x000fe40003f45320 */
[----:B------:R-:W-:Y:S02]  /*0070*/  ISETP.NE.AND.EX P0, PT, RZ, c[0x0][0x254], PT, P0 ;  /* 0x00009500ff007a0c */ /* 0x000fe40003f05300 */
[----:B------:R-:W-:-:S09]  /*0080*/  IADD3 R1, R1, -0xd8, RZ ;  /* 0xffffff2801017810 */ /* 0x000fd20007ffe0ff */
[----:B------:R-:W-:Y:S02]  /*0090*/  @P2 IMAD.MOV.U32 R2, RZ, RZ, 0x4 ;  /* 0x00000004ff022424 */ /* 0x000fe400078e00ff */
[----:B------:R-:W-:Y:S02]  /*00a0*/  @P0 IMAD.MOV.U32 R0, RZ, RZ, 0x4 ;  /* 0x00000004ff000424 */ /* 0x000fe400078e00ff */
[----:B-1----:R-:W-:-:S04]  /*00b0*/  @P2 IMAD.WIDE R2, R22, R2, c[0x0][0x258] ;  /* 0x0000960016022625 */ /* 0x002fc800078e0202 */
[----:B------:R-:W-:Y:S02]  /*00c0*/  @P0 IMAD.WIDE R4, R22, R0, c[0x0][0x250] ;  /* 0x0000940016040625 */ /* 0x000fe400078e0200 */
[----:B------:R-:W2:Y:S04]  /*00d0*/  @P2 LDG.E R2, [R2.64] ;  /* 0x0000000802022981 */ /* 0x000ea8000c1e1900 */
[----:B------:R-:W2:Y:S04]  /*00e0*/  @P0 LDG.E R6, [R4.64] ;  /* 0x0000000804060981 */ /* 0x000ea8000c1e1900 */
[----:B------:R-:W1:Y:S01]  /*00f0*/  S2R R14, SR_CTAID.X ;  /* 0x00000000000e7919 */ /* 0x000e620000002500 */
[----:B------:R-:W-:-:S04]  /*0100*/  @!P2 ISETP.NE.U32.AND P1, PT, RZ, c[0x0][0x268], PT ;  /* 0x00009a00ff00aa0c */ /* 0x000fc80003f25070 */
[----:B------:R-:W-:Y:S01]  /*0110*/  @!P2 ISETP.NE.AND.EX P1, PT, RZ, c[0x0][0x26c], PT, P1 ;  /* 0x00009b00ff00aa0c */ /* 0x000fe20003f25310 */
[----:B-1----:R-:W-:-:S05]  /*0120*/  IMAD.SHL.U32 R7, R14, 0x80, RZ ;  /* 0x000000800e077824 */ /* 0x002fca00078e00ff */
[----:B------:R-:W-:Y:S02]  /*0130*/  ISETP.GE.AND P0, PT, R7, c[0x0][0x214], PT ;  /* 0x0000850007007a0c */ /* 0x000fe40003f06270 */
[----:B------:R-:W-:Y:S01]  /*0140*/  @!P2 SEL R0, RZ, c[0x0][0x21c], !P1 ;  /* 0x00008700ff00aa07 */ /* 0x000fe20004800000 */
[----:B--2---:R-:W-:-:S03]  /*0150*/  @P2 IMAD.IADD R81, R2, 0x1, -R6 ;  /* 0x0000000102512824 */ /* 0x004fc600078e0a06 */
[----:B------:R-:W-:-:S07]  /*0160*/  @!P2 IADD3 R81, R0, c[0x0][0x218], -R6 ;  /* 0x000086000051aa10 */ /* 0x000fce0007ffe806 */
[----:B------:R-:W-:Y:S05]  /*0170*/  @P0 EXIT ;  /* 0x000000000000094d */ /* 0x000fea0003800000 */
[----:B------:R-:W-:Y:S01]  /*0180*/  IADD3 R0, R7, 0xff, RZ ;  /* 0x000000ff07007810 */ /* 0x000fe20007ffe0ff */
[----:B------:R-:W1:Y:S01]  /*0190*/  S2R R23, SR_CTAID.Z ;  /* 0x0000000000177919 */ /* 0x000e620000002700 */
[C---:B------:R-:W-:Y:S02]  /*01a0*/  IADD3 R2, R81.reuse, 0x7f, RZ ;  /* 0x0000007f51027810 */ /* 0x040fe40007ffe0ff */
[----:B------:R-:W-:Y:S01]  /*01b0*/  IADD3 R0, R81, -c[0x0][0x214], R0 ;  /* 0x8000850051007a10 */ /* 0x000fe20007ffe000 */
[----:B------:R-:W2:Y:S03]  /*01c0*/  S2R R24, SR_TID.X ;  /* 0x0000000000187919 */ /* 0x000ea60000002100 */
[----:B------:R-:W-:Y:S02]  /*01d0*/  IADD3 R3, R0, c[0x0][0x2e8], RZ ;  /* 0x0000ba0000037a10 */ /* 0x000fe40007ffe0ff */
[----:B------:R-:W-:-:S02]  /*01e0*/  SHF.R.S32.HI R0, RZ, 0x1f, R2 ;  /* 0x0000001fff007819 */ /* 0x000fc40000011402 */
[----:B------:R-:W-:Y:S02]  /*01f0*/  SHF.R.S32.HI R4, RZ, 0x1f, R3 ;  /* 0x0000001fff047819 */ /* 0x000fe40000011403 */
[----:B------:R-:W-:Y:S02]  /*0200*/  LEA.HI R0, R0, R2, RZ, 0x7 ;  /* 0x0000000200007211 */ /* 0x000fe400078f38ff */
[----:B------:R-:W-:Y:S02]  /*0210*/  LEA.HI R2, R4, R3, RZ, 0x7 ;  /* 0x0000000304027211 */ /* 0x000fe400078f38ff */
[----:B------:R-:W-:Y:S02]  /*0220*/  SHF.R.S32.HI R0, RZ, 0x7, R0 ;  /* 0x00000007ff007819 */ /* 0x000fe40000011400 */
[----:B------:R-:W-:-:S04]  /*0230*/  SHF.R.S32.HI R2, RZ, 0x7, R2 ;  /* 0x00000007ff027819 */ /* 0x000fc80000011402 */
[----:B------:R-:W-:-:S04]  /*0240*/  IMNMX R224, R0, R2, PT ;  /* 0x0000000200e07217 */ /* 0x000fc80003800200 */
[----:B------:R-:W-:Y:S01]  /*0250*/  ISETP.GE.AND P0, PT, R224, 0x1, PT ;  /* 0x00000001e000780c */ /* 0x000fe20003f06270 */
[----:B------:R3:W-:-:S12]  /*0260*/  STL [R1+0x24], R224 ;  /* 0x000024e001007387 */ /* 0x0007d80000100800 */
[----:B------:R-:W-:Y:S05]  /*0270*/  @!P0 BRA `(.L_x_0) ;  /* 0x0000d0d000008947 */ /* 0x000fea0003800000 */
[----:B-12---:R-:W-:Y:S01]  /*0280*/  IABS R0, c[0x0][0x1c8] ;  /* 0x0000720000007a13 */ /* 0x006fe20000000000 */
[----:B------:R-:W-:Y:S01]  /*0290*/  ULDC.64 UR4, c[0x0][0x190] ;  /* 0x0000640000047ab9 */ /* 0x000fe20000000a00 */
[----:B------:R-:W-:Y:S01]  /*02a0*/  SHF.R.S32.HI R19, RZ, 0x1f, R24 ;  /* 0x0000001fff137819 */ /* 0x000fe20000011418 */
[----:B------:R-:W-:Y:S01]  /*02b0*/  USHF.L.U32 UR7, UR4, 0x5, URZ ;  /* 0x0000000504077899 */ /* 0x000fe2000800063f */
[----:B------:R-:W-:Y:S01]  /*02c0*/  SHF.R.S32.HI R21, RZ, 0x1f, R22 ;  /* 0x0000001fff157819 */ /* 0x000fe20000011416 */
[----:B------:R-:W-:Y:S01]  /*02d0*/  IMAD.MOV.U32 R15, RZ, RZ, R0 ;  /* 0x000000ffff0f7224 */ /* 0x000fe200078e0000 */
[----:B------:R-:W-:Y:S01]  /*02e0*/  LOP3.LUT R0, R23, c[0x0][0x1c8], RZ, 0x3c, !PT ;  /* 0x0000720017007a12 */ /* 0x000fe200078e3cff */
[----:B------:R-:W-:Y:S01]  /*02f0*/  UMOV UR6, 0x5 ;  /* 0x0000000500067882 */ /* 0x000fe20000000000 */
[CC--:B------:R-:W-:Y:S01]  /*0300*/  LEA.HI R18, R19.reuse, R24.reuse, RZ, 0x3 ;  /* 0x0000001813127211 */ /* 0x0c0fe200078f18ff */
[----:B------:R-:W1:Y:S01]  /*0310*/  I2F.RP R4, R15 ;  /* 0x0000000f00047306 */ /* 0x000e620000209400 */
[----:B------:R-:W-:Y:S01]  /*0320*/  ISETP.GE.AND P1, PT, R0, RZ, PT ;  /* 0x000000ff0000720c */ /* 0x000fe20003f26270 */
[----:B------:R-:W-:Y:S01]  /*0330*/  USHF.L.U64.HI UR13, UR4, UR6, UR5 ;  /* 0x00000006040d7299 */ /* 0x000fe20008010205 */
[----:B------:R-:W-:Y:S01]  /*0340*/  LOP3.LUT R0, R18, 0xfffffff8, RZ, 0xc0, !PT ;  /* 0xfffffff812007812 */ /* 0x000fe200078ec0ff */
[----:B------:R-:W-:Y:S01]  /*0350*/  UMOV UR10, 0x7 ;  /* 0x00000007000a7882 */ /* 0x000fe20000000000 */
[----:B------:R-:W-:Y:S01]  /*0360*/  SHF.R.S32.HI R2, RZ, 0x3, R18 ;  /* 0x00000003ff027819 */ /* 0x000fe20000011412 */
[----:B------:R-:W-:Y:S01]  /*0370*/  ULDC.64 UR4, c[0x0][0x198] ;  /* 0x0000660000047ab9 */ /* 0x000fe20000000a00 */
[----:B------:R-:W-:Y:S01]  /*0380*/  LEA.HI R8, R19, R24, RZ, 0x4 ;  /* 0x0000001813087211 */ /* 0x000fe200078f20ff */
[----:B------:R-:W-:Y:S01]  /*0390*/  IMAD.IADD R80, R24, 0x1, -R0 ;  /* 0x0000000118507824 */ /* 0x000fe200078e0a00 */
[----:B------:R-:W-:Y:S01]  /*03a0*/  SHF.R.S32.HI R3, RZ, 0x1f, R2 ;  /* 0x0000001fff037819 */ /* 0x000fe20000011402 */
[----:B------:R-:W-:Y:S01]  /*03b0*/  IMAD.SHL.U32 R0, R2, 0x40, RZ ;  /* 0x0000004002007824 */ /* 0x000fe200078e00ff */
[----:B------:R-:W-:Y:S01]  /*03c0*/  SHF.R.S32.HI R11, RZ, 0x4, R8 ;  /* 0x00000004ff0b7819 */ /* 0x000fe20000011408 */
[----:B------:R-:W-:Y:S01]  /*03d0*/  IMAD.SHL.U32 R30, R80, 0x8, RZ ;  /* 0x00000008501e7824 */ /* 0x000fe200078e00ff */
[----:B------:R-:W-:Y:S01]  /*03e0*/  IADD3 R7, P0, R2, R6, RZ ;  /* 0x0000000602077210 */ /* 0x000fe20007f1e0ff */
[----:B------:R-:W-:Y:S01]  /*03f0*/  IMAD.WIDE R28, R14, 0x80, R2 ;  /* 0x000000800e1c7825 */ /* 0x000fe200078e0202 */
[----:B------:R-:W-:Y:S01]  /*0400*/  LEA.HI R10, R8, R11, RZ, 0x1 ;  /* 0x0000000b080a7211 */ /* 0x000fe200078f08ff */
[----:B-1----:R-:W1:Y:S01]  /*0410*/  MUFU.RCP R4, R4 ;  /* 0x0000000400047308 */ /* 0x002e620000001000 */
[----:B------:R-:W-:Y:S01]  /*0420*/  LOP3.LUT R0, R0, 0x1c0, RZ, 0xc0, !PT ;  /* 0x000001c000007812 */ /* 0x000fe200078ec0ff */
[----:B------:R-:W-:Y:S01]  /*0430*/  USHF.L.U64.HI UR10, UR4, UR10, UR5 ;  /* 0x0000000a040a7299 */ /* 0x000fe20008010205 */
[----:B------:R-:W-:Y:S01]  /*0440*/  LEA.HI.X.SX32 R9, R6, R3, 0x1, P0 ;  /* 0x0000000306097211 */ /* 0x000fe200000f0eff */
[----:B------:R2:W-:Y:S01]  /*0450*/  STL.64 [R1+0x70], R28 ;  /* 0x0000701c01007387 */ /* 0x0005e20000100a00 */
[----:B------:R-:W-:Y:S01]  /*0460*/  LOP3.LUT R6, R10, 0xfffffffe, RZ, 0xc0, !PT ;  /* 0xfffffffe0a067812 */ /* 0x000fe200078ec0ff */
[----:B------:R-:W-:Y:S01]  /*0470*/  USHF.L.U32 UR11, UR4, 0x7, URZ ;  /* 0x00000007040b7899 */ /* 0x000fe2000800063f */
[----:B------:R-:W-:Y:S01]  /*0480*/  LOP3.LUT R3, R0, 0x38, R30, 0xf8, !PT ;  /* 0x0000003800037812 */ /* 0x000fe200078ef81e */
[----:B------:R-:W-:Y:S01]  /*0490*/  USHF.L.U32 UR12, UR4, 0x5, URZ ;  /* 0x00000005040c7899 */ /* 0x000fe2000800063f */
[----:B------:R-:W-:Y:S01]  /*04a0*/  SHF.R.U32.HI R2, RZ, 0x3, R0 ;  /* 0x00000003ff027819 */ /* 0x000fe20000011600 */
[----:B------:R-:W-:Y:S01]  /*04b0*/  IMAD.IADD R17, R11, 0x1, -R6 ;  /* 0x000000010b117824 */ /* 0x000fe200078e0a06 */
[----:B------:R-:W-:Y:S01]  /*04c0*/  IABS R10, R23 ;  /* 0x00000017000a7213 */ /* 0x000fe20000000000 */
[----:B------:R-:W-:Y:S01]  /*04d0*/  USHF.L.U64.HI UR14, UR4, UR6, UR5 ;  /* 0x00000006040e7299 */ /* 0x000fe20008010205 */
[----:B------:R-:W-:-:S02]  /*04e0*/  SHF.R.S32.HI R31, RZ, 0x1f, R30 ;  /* 0x0000001fff1f7819 */ /* 0x000fc4000001141e */
[----:B------:R-:W-:Y:S01]  /*04f0*/  LOP3.LUT R239, R3, R2, RZ, 0x3c, !PT ;  /* 0x0000000203ef7212 */ /* 0x000fe200078e3cff */
[----:B------:R-:W-:Y:S01]  /*0500*/  ULDC.64 UR4, c[0x0][0x1a0] ;  /* 0x0000680000047ab9 */ /* 0x000fe20000000a00 */
[----:B-1----:R-:W-:Y:S01]  /*0510*/  IADD3 R4, R4, 0xffffffe, RZ ;  /* 0x0ffffffe04047810 */ /* 0x002fe20007ffe0ff */
[----:B------:R-:W-:Y:S01]  /*0520*/  IMAD.WIDE.U32 R2, R22, c[0x0][0x178], R30 ;  /* 0x00005e0016027a25 */ /* 0x000fe200078e001e */
[----:B------:R-:W-:Y:S01]  /*0530*/  SHF.R.S32.HI R20, RZ, 0x1f, R23 ;  /* 0x0000001fff147819 */ /* 0x000fe20000011417 */
[----:B------:R-:W-:Y:S01]  /*0540*/  STL.64 [R1+0x68], R30 ;  /* 0x0000681e01007387 */ /* 0x000fe20000100a00 */
[----:B------:R-:W1:Y:S01]  /*0550*/  F2I.FTZ.U32.TRUNC.NTZ R5, R4 ;  /* 0x0000000400057305 */ /* 0x000e62000021f000 */
[----:B------:R-:W-:Y:S01]  /*0560*/  LEA.HI R11, R19, R24, RZ, 0x6 ;  /* 0x00000018130b7211 */ /* 0x000fe200078f30ff */
[----:B------:R-:W-:Y:S01]  /*0570*/  USHF.L.U64.HI UR5, UR4, UR6, UR5 ;  /* 0x0000000604057299 */ /* 0x000fe20008010205 */
[----:B------:R-:W-:Y:S01]  /*0580*/  IMAD R20, R20, c[0x0][0x1a8], RZ ;  /* 0x00006a0014147a24 */ /* 0x000fe200078e02ff */
[----:B------:R-:W-:-:S02]  /*0590*/  IADD3 R236, R224, -0x1, RZ ;  /* 0xffffffffe0ec7810 */ /* 0x000fc40007ffe0ff */
[----:B------:R-:W-:Y:S01]  /*05a0*/  IMAD.SHL.U32 R11, R11, 0x8, RZ ;  /* 0x000000080b0b7824 */ /* 0x000fe200078e00ff */
[----:B------:R-:W-:-:S04]  /*05b0*/  LEA.HI R252, R19, R24, RZ, 0x5 ;  /* 0x0000001813fc7211 */ /* 0x000fc800078f28ff */
[----:B------:R-:W-:Y:S01]  /*05c0*/  LOP3.LUT R239, R239, 0x7ffffe00, R11, 0xf8, !PT ;  /* 0x7ffffe00efef7812 */ /* 0x000fe200078ef80b */
[----:B------:R-:W-:Y:S01]  /*05d0*/  IMAD R11, R21, c[0x0][0x180], RZ ;  /* 0x00006000150b7a24 */ /* 0x000fe200078e02ff */
[----:B------:R-:W-:Y:S01]  /*05e0*/  SHF.R.S32.HI R83, RZ, 0x5, R252 ;  /* 0x00000005ff537819 */ /* 0x000fe200000114fc */
[----:B-1----:R-:W-:Y:S02]  /*05f0*/  IMAD.MOV R4, RZ, RZ, -R5 ;  /* 0x000000ffff047224 */ /* 0x002fe400078e0a05 */
[----:B------:R-:W-:Y:S02]  /*0600*/  IMAD.SHL.U32 R239, R239, 0x2, RZ ;  /* 0x00000002efef7824 */ /* 0x000fe400078e00ff */
[----:B------:R-:W-:Y:S02]  /*0610*/  IMAD R0, R4, R15, RZ ;  /* 0x0000000f04007224 */ /* 0x000fe400078e02ff */
[----:B------:R-:W-:Y:S02]  /*0620*/  IMAD.MOV.U32 R4, RZ, RZ, RZ ;  /* 0x000000ffff047224 */ /* 0x000fe400078e00ff */
[----:B------:R-:W-:-:S02]  /*0630*/  IMAD R11, R22, c[0x0][0x184], R11 ;  /* 0x00006100160b7a24 */ /* 0x000fc400078e020b */
[----:B------:R-:W-:Y:S01]  /*0640*/  IMAD.HI.U32 R6, R5, R0, R4 ;  /* 0x0000000005067227 */ /* 0x000fe200078e0004 */
[----:B------:R-:W-:-:S03]  /*0650*/  LOP3.LUT R5, R8, 0xfffffff0, RZ, 0xc0, !PT ;  /* 0xfffffff008057812 */ /* 0x000fc600078ec0ff */
[----:B------:R-:W-:Y:S02]  /*0660*/  IMAD R0, R9, c[0x0][0x198], RZ ;  /* 0x0000660009007a24 */ /* 0x000fe400078e02ff */
[----:B------:R-:W-:-:S04]  /*0670*/  IMAD.HI.U32 R12, R6, R10, RZ ;  /* 0x0000000a060c7227 */ /* 0x000fc800078e00ff */
[----:B------:R-:W-:Y:S02]  /*0680*/  IMAD R13, R7, c[0x0][0x19c], R0 ;  /* 0x00006700070d7a24 */ /* 0x000fe400078e0200 */
[----:B------:R-:W-:Y:S02]  /*0690*/  IMAD.MOV R0, RZ, RZ, -R12 ;  /* 0x000000ffff007224 */ /* 0x000fe400078e0a0c */
[----:B------:R-:W-:Y:S02]  /*06a0*/  IMAD.IADD R8, R24, 0x1, -R5 ;  /* 0x0000000118087824 */ /* 0x000fe400078e0a05 */
[----:B------:R-:W-:Y:S02]  /*06b0*/  IMAD R0, R15, R0, R10 ;  /* 0x000000000f007224 */ /* 0x000fe400078e020a */
[----:B------:R-:W-:Y:S02]  /*06c0*/  IMAD R4, R21, c[0x0][0x178], RZ ;  /* 0x00005e0015047a24 */ /* 0x000fe400078e02ff */
[----:B------:R-:W-:Y:S01]  /*06d0*/  IMAD R5, R9, c[0x0][0x1a0], RZ ;  /* 0x0000680009057a24 */ /* 0x000fe200078e02ff */
[----:B------:R-:W-:Y:S01]  /*06e0*/  SHF.R.S32.HI R9, RZ, 0x1f, R8 ;  /* 0x0000001fff097819 */ /* 0x000fe20000011408 */
[----:B------:R-:W-:Y:S01]  /*06f0*/  IMAD R4, R22, c[0x0][0x17c], R4 ;  /* 0x00005f0016047a24 */ /* 0x000fe200078e0204 */
[----:B------:R-:W-:Y:S01]  /*0700*/  ISETP.GT.U32.AND P2, PT, R15, R0, PT ;  /* 0x000000000f00720c */ /* 0x000fe20003f44070 */
[----:B------:R-:W-:Y:S01]  /*0710*/  IMAD R14, R7, c[0x0][0x1a4], R5 ;  /* 0x00006900070e7a24 */ /* 0x000fe200078e0205 */
[----:B------:R-:W-:Y:S01]  /*0720*/  LEA.HI R16, R9, R8, RZ, 0x3 ;  /* 0x0000000809107211 */ /* 0x000fe200078f18ff */
[----:B------:R-:W-:-:S02]  /*0730*/  IMAD.IADD R3, R3, 0x1, R4 ;  /* 0x0000000103037824 */ /* 0x000fc400078e0204 */
[----:B------:R-:W-:Y:S01]  /*0740*/  IMAD.WIDE.U32 R4, R7, c[0x0][0x198], R30 ;  /* 0x0000660007047a25 */ /* 0x000fe200078e001e */
[----:B------:R-:W-:-:S03]  /*0750*/  LOP3.LUT R10, R16, 0xfffffff8, RZ, 0xc0, !PT ;  /* 0xfffffff8100a7812 */ /* 0x000fc600078ec0ff */
[C---:B------:R-:W-:Y:S02]  /*0760*/  IMAD R9, R23.reuse, c[0x0][0x1ac], R20 ;  /* 0x00006b0017097a24 */ /* 0x040fe400078e0214 */
[----:B------:R-:W-:Y:S02]  /*0770*/  IMAD.WIDE.U32 R2, R23, c[0x0][0x1a8], R2 ;  /* 0x00006a0017027a25 */ /* 0x000fe400078e0002 */
[----:B------:R-:W-:Y:S02]  /*0780*/  @!P2 IADD3 R12, R12, 0x1, RZ ;  /* 0x000000010c0ca810 */ /* 0x000fe40007ffe0ff */
[----:B------:R-:W-:Y:S02]  /*0790*/  IMAD.IADD R5, R5, 0x1, R13 ;  /* 0x0000000105057824 */ /* 0x000fe400078e020d */
[----:B------:R-:W-:Y:S02]  /*07a0*/  IMAD.IADD R82, R8, 0x1, -R10 ;  /* 0x0000000108527824 */ /* 0x000fe400078e0a0a */
[----:B------:R-:W-:-:S02]  /*07b0*/  @!P2 IMAD.IADD R0, R0, 0x1, -R15 ;  /* 0x000000010000a824 */ /* 0x000fc400078e0a0f */
[----:B------:R-:W-:Y:S02]  /*07c0*/  IMAD.IADD R3, R3, 0x1, R9 ;  /* 0x0000000103037824 */ /* 0x000fe400078e0209 */
[----:B------:R-:W-:Y:S01]  /*07d0*/  IMAD R10, R29, c[0x0][0x190], RZ ;  /* 0x000064001d0a7a24 */ /* 0x000fe200078e02ff */
[----:B------:R-:W-:Y:S01]  /*07e0*/  ISETP.GE.U32.AND P3, PT, R0, R15, PT ;  /* 0x0000000f0000720c */ /* 0x000fe20003f66070 */
[----:B------:R-:W-:Y:S01]  /*07f0*/  IMAD.WIDE.U32 R8, R22, c[0x0][0x180], R4 ;  /* 0x0000600016087a25 */ /* 0x000fe200078e0004 */
[----:B------:R-:W-:-:S03]  /*0800*/  SHF.R.S32.HI R15, RZ, 0x1f, R236 ;  /* 0x0000001fff0f7819 */ /* 0x000fc600000114ec */
[C---:B------:R-:W-:Y:S02]  /*0810*/  IMAD R13, R28.reuse, c[0x0][0x194], R10 ;  /* 0x000065001c0d7a24 */ /* 0x040fe400078e020a */
[----:B------:R-:W-:-:S04]  /*0820*/  IMAD.WIDE.U32 R4, R28, c[0x0][0x190], R2 ;  /* 0x000064001c047a25 */ /* 0x000fc800078e0002 */
[----:B------:R-:W-:Y:S01]  /*0830*/  IMAD.IADD R0, R5, 0x1, R13 ;  /* 0x0000000105007824 */ /* 0x000fe200078e020d */
[----:B------:R-:W-:Y:S01]  /*0840*/  LEA R2, P0, R4, c[0x0][0x160], 0x1 ;  /* 0x0000580004027a11 */ /* 0x000fe200078008ff */
[----:B------:R-:W-:Y:S01]  /*0850*/  IMAD.WIDE.U32 R6, R7, c[0x0][0x1a0], R30 ;  /* 0x0000680007067a25 */ /* 0x000fe200078e001e */
[----:B------:R-:W-:Y:S02]  /*0860*/  @P3 IADD3 R12, R12, 0x1, RZ ;  /* 0x000000010c0c3810 */ /* 0x000fe40007ffe0ff */
[----:B------:R-:W-:Y:S01]  /*0870*/  LEA.HI.X R3, R4, c[0x0][0x164], R0, 0x1, P0 ;  /* 0x0000590004037a11 */ /* 0x000fe200000f0c00 */
[----:B------:R-:W-:Y:S01]  /*0880*/  IMAD R21, R21, c[0x0][0x188], RZ ;  /* 0x0000620015157a24 */ /* 0x000fe200078e02ff */
[----:B------:R-:W-:Y:S01]  /*0890*/  ISETP.NE.AND P0, PT, RZ, c[0x0][0x1c8], PT ;  /* 0x00007200ff007a0c */ /* 0x000fe20003f05270 */
[----:B------:R-:W-:Y:S01]  /*08a0*/  IMAD.MOV.U32 R0, RZ, RZ, R12 ;  /* 0x000000ffff007224 */ /* 0x000fe200078e000c */
[----:B------:R-:W-:Y:S01]  /*08b0*/  IADD3 R4, P2, R2, UR7, RZ ;  /* 0x0000000702047c10 */ /* 0x000fe2000ff5e0ff */
[----:B------:R-:W-:Y:S01]  /*08c0*/  IMAD.IADD R7, R7, 0x1, R14 ;  /* 0x0000000107077824 */ /* 0x000fe200078e020e */
[----:B------:R1:W-:Y:S01]  /*08d0*/  LDGSTS.E.BYPASS.LTC128B.128 [R239], [R2.64] ;  /* 0x0000000002ef7fae */ /* 0x0003e2000b901d48 */
[----:B------:R-:W-:Y:S01]  /*08e0*/  @!P1 IMAD.MOV R0, RZ, RZ, -R0 ;  /* 0x000000ffff009224 */ /* 0x000fe200078e0a00 */
[----:B------:R-:W-:Y:S01]  /*08f0*/  IADD3.X R5, R3, UR13, RZ, P2, !PT ;  /* 0x0000000d03057c10 */ /* 0x000fe200097fe4ff */
[----:B------:R-:W-:-:S02]  /*0900*/  IMAD R10, R22, c[0x0][0x18c], R21 ;  /* 0x00006300160a7a24 */ /* 0x000fc400078e0215 */
[----:B------:R-:W-:Y:S02]  /*0910*/  IMAD.WIDE.U32 R6, R22, c[0x0][0x188], R6 ;  /* 0x0000620016067a25 */ /* 0x000fe400078e0006 */
[----:B------:R4:W-:Y:S02]  /*0920*/  LDGSTS.E.BYPASS.LTC128B.128 [R239+0x800], [R4.64] ;  /* 0x0080000004ef7fae */ /* 0x0009e4000b901d48 */
[----:B------:R-:W-:Y:S01]  /*0930*/  @!P0 LOP3.LUT R0, RZ, c[0x0][0x1c8], RZ, 0x33, !PT ;  /* 0x00007200ff008a12 */ /* 0x000fe200078e33ff */
[----:B------:R-:W-:Y:S02]  /*0940*/  IMAD.IADD R9, R9, 0x1, R11 ;  /* 0x0000000109097824 */ /* 0x000fe400078e020b */
[----:B------:R-:W-:Y:S01]  /*0950*/  IMAD.IADD R11, R7, 0x1, R10 ;  /* 0x00000001070b7824 */ /* 0x000fe200078e020a */
[----:B------:R-:W-:Y:S01]  /*0960*/  SHF.R.S32.HI R14, RZ, 0x1f, R0 ;  /* 0x0000001fff0e7819 */ /* 0x000fe20000011400 */
[----:B------:R-:W-:Y:S02]  /*0970*/  IMAD.MOV.U32 R10, RZ, RZ, R6 ;  /* 0x000000ffff0a7224 */ /* 0x000fe400078e0006 */
[----:B--2---:R-:W-:-:S04]  /*0980*/  IMAD.WIDE.U32 R28, R0, c[0x0][0x1b0], R8 ;  /* 0x00006c00001c7a25 */ /* 0x004fc800078e0008 */
[----:B------:R-:W-:Y:S01]  /*0990*/  IMAD R12, R236, UR10, RZ ;  /* 0x0000000aec0c7c24 */ /* 0x000fe2000f8e02ff */
[----:B------:R-:W-:Y:S01]  /*09a0*/  STL.64 [R1+0x58], R28 ;  /* 0x0000581c01007387 */ /* 0x000fe20000100a00 */
[----:B------:R-:W-:Y:S02]  /*09b0*/  IMAD.MOV.U32 R26, RZ, RZ, R28 ;  /* 0x000000ffff1a7224 */ /* 0x000fe400078e001c */
[----:B------:R-:W-:Y:S02]  /*09c0*/  IMAD R12, R15, UR11, R12 ;  /* 0x0000000b0f0c7c24 */ /* 0x000fe4000f8e020c */
[----:B------:R-:W-:Y:S01]  /*09d0*/  IMAD.WIDE.U32 R20, R0, c[0x0][0x1b8], R10 ;  /* 0x00006e0000147a25 */ /* 0x000fe200078e000a */
[----:B-1----:R-:W-:-:S04]  /*09e0*/  IADD3 R2, P0, R4, UR7, RZ ;  /* 0x0000000704027c10 */ /* 0x002fc8000ff1e0ff */
[----:B------:R-:W-:Y:S02]  /*09f0*/  IADD3.X R3, R5, UR13, RZ, P0, !PT ;  /* 0x0000000d05037c10 */ /* 0x000fe400087fe4ff */
[----:B------:R-:W-:Y:S01]  /*0a00*/  IADD3 R6, P0, R2, UR7, RZ ;  /* 0x0000000702067c10 */ /* 0x000fe2000ff1e0ff */
[----:B----4-:R-:W-:Y:S02]  /*0a10*/  IMAD R5, R14, c[0x0][0x1b0], RZ ;  /* 0x00006c000e057a24 */ /* 0x010fe400078e02ff */
[----:B------:R1:W-:Y:S01]  /*0a20*/  LDGSTS.E.BYPASS.LTC128B.128 [R239+0x1000], [R2.64] ;  /* 0x0100000002ef7fae */ /* 0x0003e2000b901d48 */
[----:B------:R-:W-:Y:S01]  /*0a30*/  IADD3.X R7, R3, UR13, RZ, P0, !PT ;  /* 0x0000000d03077c10 */ /* 0x000fe200087fe4ff */
[----:B------:R-:W-:Y:S01]  /*0a40*/  IMAD R5, R0, c[0x0][0x1b4], R5 ;  /* 0x00006d0000057a24 */ /* 0x000fe200078e0205 */
[----:B------:R-:W-:-:S03]  /*0a50*/  IADD3 R4, P0, R6, UR7, RZ ;  /* 0x0000000706047c10 */ /* 0x000fc6000ff1e0ff */
[----:B------:R-:W-:Y:S01]  /*0a60*/  IMAD.IADD R27, R29, 0x1, R5 ;  /* 0x000000011d1b7824 */ /* 0x000fe200078e0205 */
[----:B------:R-:W-:Y:S01]  /*0a70*/  IADD3.X R5, R7, UR13, RZ, P0, !PT ;  /* 0x0000000d07057c10 */ /* 0x000fe200087fe4ff */
[----:B------:R2:W-:Y:S02]  /*0a80*/  LDGSTS.E.BYPASS.LTC128B.128 [R239+0x1800], [R6.64] ;  /* 0x0180000006ef7fae */ /* 0x0005e4000b901d48 */
[----:B------:R-:W-:Y:S02]  /*0a90*/  IMAD.WIDE.U32 R8, R236, UR11, R26 ;  /* 0x0000000bec087c25 */ /* 0x000fe4000f8e001a */
[----:B------:R4:W-:Y:S04]  /*0aa0*/  LDGSTS.E.BYPASS.LTC128B.128 [R239+0x2000], [R4.64] ;  /* 0x0200000004ef7fae */ /* 0x0009e8000b901d48 */
[----:B------:R-:W-:Y:S04]  /*0ab0*/  STL.64 [R1+0x48], R26 ;  /* 0x0000481a01007387 */ /* 0x000fe80000100a00 */
[----:B------:R-:W-:Y:S01]  /*0ac0*/  STL.64 [R1+0x50], R20 ;  /* 0x0000501401007387 */ /* 0x000fe20000100a00 */
[----:B-1----:R-:W-:-:S04]  /*0ad0*/  IADD3 R2, P0, R4, UR7, RZ ;  /* 0x0000000704027c10 */ /* 0x002fc8000ff1e0ff */
[----:B------:R-:W-:Y:S01]  /*0ae0*/  IADD3.X R3, R5, UR13, RZ, P0, !PT ;  /* 0x0000000d05037c10 */ /* 0x000fe200087fe4ff */
[----:B--2---:R-:W-:-:S04]  /*0af0*/  IMAD R7, R14, c[0x0][0x1b8], RZ ;  /* 0x00006e000e077a24 */ /* 0x004fc800078e02ff */
[----:B------:R1:W-:Y:S01]  /*0b00*/  LDGSTS.E.BYPASS.LTC128B.128 [R239+0x2800], [R2.64] ;  /* 0x0280000002ef7fae */ /* 0x0003e2000b901d48 */
[----:B----4-:R-:W-:Y:S01]  /*0b10*/  IMAD.IADD R4, R9, 0x1, R12 ;  /* 0x0000000109047824 */ /* 0x010fe200078e020c */
[----:B------:R-:W-:Y:S01]  /*0b20*/  LEA R12, P0, R8, c[0x0][0x168], 0x1 ;  /* 0x00005a00080c7a11 */ /* 0x000fe200078008ff */
[----:B------:R-:W-:Y:S02]  /*0b30*/  IMAD R14, R0, c[0x0][0x1bc], R7 ;  /* 0x00006f00000e7a24 */ /* 0x000fe400078e0207 */
[----:B------:R-:W-:Y:S01]  /*0b40*/  IMAD R0, R15, c[0x0][0x1a0], RZ ;  /* 0x000068000f007a24 */ /* 0x000fe200078e02ff */
[----:B------:R-:W-:Y:S02]  /*0b50*/  LEA.HI.X R13, R8, c[0x0][0x16c], R4, 0x1, P0 ;  /* 0x00005b00080d7a11 */ /* 0x000fe400000f0c04 */
[----:B------:R-:W-:Y:S01]  /*0b60*/  IADD3 R4, P1, R2, UR7, RZ ;  /* 0x0000000702047c10 */ /* 0x000fe2000ff3e0ff */
[----:B------:R-:W-:-:S03]  /*0b70*/  IMAD R0, R236, c[0x0][0x1a4], R0 ;  /* 0x00006900ec007a24 */ /* 0x000fc600078e0200 */
[----:B------:R-:W-:Y:S02]  /*0b80*/  IADD3.X R5, R3, UR13, RZ, P1, !PT ;  /* 0x0000000d03057c10 */ /* 0x000fe40008ffe4ff */
[----:B------:R-:W-:Y:S01]  /*0b90*/  IADD3 R6, P1, R4, UR7, RZ ;  /* 0x0000000704067c10 */ /* 0x000fe2000ff3e0ff */
[----:B------:R-:W-:Y:S02]  /*0ba0*/  USHF.L.U32 UR7, UR4, 0x5, URZ ;  /* 0x0000000504077899 */ /* 0x000fe4000800063f */
[----:B------:R2:W-:Y:S01]  /*0bb0*/  LDGSTS.E.BYPASS.LTC128B.128 [R239+0x3000], [R4.64] ;  /* 0x0300000004ef7fae */ /* 0x0005e2000b901d48 */
[----:B------:R-:W-:-:S05]  /*0bc0*/  IADD3.X R7, R5, UR13, RZ, P1, !PT ;  /* 0x0000000d05077c10 */ /* 0x000fca0008ffe4ff */
[----:B------:R4:W-:Y:S01]  /*0bd0*/  LDGSTS.E.BYPASS.LTC128B.128 [R239+0x3800], [R6.64] ;  /* 0x0380000006ef7fae */ /* 0x0009e2000b901d48 */
[----:B-1----:R-:W-:-:S03]  /*0be0*/  IADD3 R2, P0, R12, UR12, RZ ;  /* 0x0000000c0c027c10 */ /* 0x002fc6000ff1e0ff */
[----:B------:R1:W-:Y:S01]  /*0bf0*/  LDGSTS.E.BYPASS.LTC128B.128 [R239+0x4000], [R12.64] ;  /* 0x040000000cef7fae */ /* 0x0003e2000b901d48 */
[----:B------:R-:W-:Y:S02]  /*0c00*/  IADD3.X R3, R13, UR14, RZ, P0, !PT ;  /* 0x0000000e0d037c10 */ /* 0x000fe400087fe4ff */
[----:B------:R-:W-:-:S03]  /*0c10*/  IADD3 R10, P0, R2, UR12, RZ ;  /* 0x0000000c020a7c10 */ /* 0x000fc6000ff1e0ff */
[----:B------:R5:W-:Y:S01]  /*0c20*/  LDGSTS.E.BYPASS.LTC128B.128 [R239+0x4800], [R2.64] ;  /* 0x0480000002ef7fae */ /* 0x000be2000b901d48 */
[----:B------:R-:W-:Y:S02]  /*0c30*/  IADD3.X R11, R3, UR14, RZ, P0, !PT ;  /* 0x0000000e030b7c10 */ /* 0x000fe400087fe4ff */
[----:B------:R-:W-:-:S03]  /*0c40*/  IADD3 R8, P0, R10, UR12, RZ ;  /* 0x0000000c0a087c10 */ /* 0x000fc6000ff1e0ff */
[----:B------:R3:W-:Y:S01]  /*0c50*/  LDGSTS.E.BYPASS.LTC128B.128 [R239+0x5000], [R10.64] ;  /* 0x050000000aef7fae */ /* 0x0007e2000b901d48 */
[----:B------:R-:W-:-:S05]  /*0c60*/  IADD3.X R9, R11, UR14, RZ, P0, !PT ;  /* 0x0000000e0b097c10 */ /* 0x000fca00087fe4ff */
[----:B------:R1:W-:Y:S01]  /*0c70*/  LDGSTS.E.BYPASS.LTC128B.128 [R239+0x5800], [R8.64] ;  /* 0x0580000008ef7fae */ /* 0x0003e2000b901d48 */
[----:B----4-:R-:W-:-:S04]  /*0c80*/  IADD3 R6, P0, R8, UR12, RZ ;  /* 0x0000000c08067c10 */ /* 0x010fc8000ff1e0ff */
[----:B------:R-:W-:Y:S02]  /*0c90*/  IADD3.X R7, R9, UR14, RZ, P0, !PT ;  /* 0x0000000e09077c10 */ /* 0x000fe400087fe4ff */
[----:B--2---:R-:W-:-:S03]  /*0ca0*/  IADD3 R4, P0, R6, UR12, RZ ;  /* 0x0000000c06047c10 */ /* 0x004fc6000ff1e0ff */
[----:B------:R2:W-:Y:S01]  /*0cb0*/  LDGSTS.E.BYPASS.LTC128B.128 [R239+0x6000], [R6.64] ;  /* 0x0600000006ef7fae */ /* 0x0005e2000b901d48 */
[----:B------:R-:W-:Y:S02]  /*0cc0*/  IADD3.X R5, R7, UR14, RZ, P0, !PT ;  /* 0x0000000e07057c10 */ /* 0x000fe400087fe4ff */
[----:B-----5:R-:W-:-:S03]  /*0cd0*/  IADD3 R2, P0, R4, UR12, RZ ;  /* 0x0000000c04027c10 */ /* 0x020fc6000ff1e0ff */
[----:B------:R4:W-:Y:S01]  /*0ce0*/  LDGSTS.E.BYPASS.LTC128B.128 [R239+0x6800], [R4.64] ;  /* 0x0680000004ef7fae */ /* 0x0009e2000b901d48 */
[----:B------:R-:W-:-:S05]  /*0cf0*/  IADD3.X R3, R5, UR14, RZ, P0, !PT ;  /* 0x0000000e05037c10 */ /* 0x000fca00087fe4ff */
[----:B------:R5:W-:Y:S01]  /*0d00*/  LDGSTS.E.BYPASS.LTC128B.128 [R239+0x7000], [R2.64] ;  /* 0x0700000002ef7fae */ /* 0x000be2000b901d48 */
[----:B--2---:R-:W-:-:S04]  /*0d10*/  IADD3 R6, P0, R2, UR12, RZ ;  /* 0x0000000c02067c10 */ /* 0x004fc8000ff1e0ff */
[----:B------:R-:W-:Y:S01]  /*0d20*/  IADD3.X R7, R3, UR14, RZ, P0, !PT ;  /* 0x0000000e03077c10 */ /* 0x000fe200087fe4ff */
[----:B----4-:R-:W-:-:S04]  /*0d30*/  IMAD.WIDE.U32 R4, R236, c[0x0][0x1a0], RZ ;  /* 0x00006800ec047a25 */ /* 0x010fc800078e00ff */
[----:B------:R2:W-:Y:S01]  /*0d40*/  LDGSTS.E.BYPASS.LTC128B.128 [R239+0x7800], [R6.64] ;  /* 0x0780000006ef7fae */ /* 0x0005e2000b901d48 */
[----:B-----5:R-:W-:-:S03]  /*0d50*/  IMAD.IADD R2, R5, 0x1, R0 ;  /* 0x0000000105027824 */ /* 0x020fc600078e0200 */
[----:B------:R-:W0:Y:S01]  /*0d60*/  LDGDEPBAR ;  /* 0x00000000000079af */ /* 0x000e220000000000 */
[----:B------:R-:W-:Y:S02]  /*0d70*/  IMAD.SHL.U32 R0, R80, 0x40, RZ ;  /* 0x0000004050007824 */ /* 0x000fe400078e00ff */
[----:B------:R-:W-:Y:S02]  /*0d80*/  IMAD.IADD R3, R21, 0x1, R14 ;  /* 0x0000000115037824 */ /* 0x000fe400078e020e */
[----:B------:R-:W-:Y:S01]  /*0d90*/  IMAD.SHL.U32 R5, R82, 0x40, RZ ;  /* 0x0000004052057824 */ /* 0x000fe200078e00ff */
[----:B------:R-:W-:Y:S02]  /*0da0*/  LOP3.LUT R0, R0, 0x1c0, RZ, 0xc0, !PT ;  /* 0x000001c000007812 */ /* 0x000fe400078ec0ff */
[----:B------:R4:W-:Y:S02]  /*0db0*/  STL [R1+0x60], R3 ;  /* 0x0000600301007387 */ /* 0x0009e40000100800 */
[----:B-1----:R-:W-:-:S02]  /*0dc0*/  LOP3.LUT R8, R0, 0x8, R18, 0xf8, !PT ;  /* 0x0000000800087812 */ /* 0x002fc400078ef812 */
[----:B--2---:R-:W-:Y:S01]  /*0dd0*/  LEA R6, P0, R4, R20, 0x7 ;  /* 0x0000001404067211 */ /* 0x004fe200078038ff */
[----:B------:R-:W-:-:S04]  /*0de0*/  DEPBAR.LE SB0, 0x0 ;  /* 0x000080000000791a */ /* 0x000fc80000000000 */
[----:B------:R-:W-:Y:S02]  /*0df0*/  LEA.HI.X R7, R4, R3, R2, 0x7, P0 ;  /* 0x0000000304077211 */ /* 0x000fe400000f3c02 */
[----:B------:R-:W-:Y:S01]  /*0e00*/  SHF.R.U32.HI R2, RZ, 0x3, R0 ;  /* 0x00000003ff027819 */ /* 0x000fe20000011600 */
[----:B------:R-:W-:Y:S01]  /*0e10*/  BAR.SYNC.DEFER_BLOCKING 0x0 ;  /* 0x0000000000007b1d */ /* 0x000fe20000010000 */
[C---:B------:R-:W-:Y:S01]  /*0e20*/  LEA R4, P0, R6.reuse, c[0x0][0x170], 0x1 ;  /* 0x00005c0006047a11 */ /* 0x040fe200078008ff */
[----:B----4-:R-:W-:Y:S01]  /*0e30*/  IMAD.SHL.U32 R3, R17, 0x8, RZ ;  /* 0x0000000811037824 */ /* 0x010fe200078e00ff */
[----:B------:R-:W-:Y:S02]  /*0e40*/  LOP3.LUT R0, R5, 0x1c0, RZ, 0xc0, !PT ;  /* 0x000001c005007812 */ /* 0x000fe400078ec0ff */
[----:B------:R-:W-:Y:S02]  /*0e50*/  LEA.HI.X R5, R6, c[0x0][0x174], R7, 0x1, P0 ;  /* 0x00005d0006057a11 */ /* 0x000fe400000f0c07 */
[----:B------:R-:W-:-:S02]  /*0e60*/  LOP3.LUT R8, R8, R2, RZ, 0x3c, !PT ;  /* 0x0000000208087212 */ /* 0x000fc400078e3cff */
[----:B------:R-:W-:Y:S02]  /*0e70*/  LOP3.LUT R6, R0, 0x8, R3, 0xf8, !PT ;  /* 0x0000000800067812 */ /* 0x000fe400078ef803 */
[----:B------:R-:W-:Y:S01]  /*0e80*/  SHF.R.U32.HI R3, RZ, 0x3, R0 ;  /* 0x00000003ff037819 */ /* 0x000fe20000011600 */
[----:B------:R-:W-:Y:S01]  /*0e90*/  IMAD R0, R17, 0x200, R8 ;  /* 0x0000020011007824 */ /* 0x000fe200078e0208 */
[----:B------:R-:W-:Y:S02]  /*0ea0*/  IADD3 R2, P0, R4, UR7, RZ ;  /* 0x0000000704027c10 */ /* 0x000fe4000ff1e0ff */
[----:B------:R-:W-:Y:S02]  /*0eb0*/  LOP3.LUT R238, R6, R3, RZ, 0x3c, !PT ;  /* 0x0000000306ee7212 */ /* 0x000fe400078e3cff */
[----:B------:R-:W-:Y:S02]  /*0ec0*/  IADD3 R8, P1, R2, UR7, RZ ;  /* 0x0000000702087c10 */ /* 0x000fe4000ff3e0ff */
[----:B------:R-:W-:-:S02]  /*0ed0*/  IADD3.X R3, R5, UR5, RZ, P0, !PT ;  /* 0x0000000505037c10 */ /* 0x000fc400087fe4ff */
[----:B------:R-:W-:Y:S02]  /*0ee0*/  IADD3 R6, P0, R8, UR7, RZ ;  /* 0x0000000708067c10 */ /* 0x000fe4000ff1e0ff */
[----:B------:R-:W-:Y:S01]  /*0ef0*/  IADD3.X R9, R3, UR5, RZ, P1, !PT ;  /* 0x0000000503097c10 */ /* 0x000fe20008ffe4ff */
[----:B------:R-:W-:Y:S01]  /*0f00*/  @!PT LDS RZ, [RZ] ;  /* 0x00000000fffff984 */ /* 0x000fe20000000800 */
[----:B------:R-:W-:Y:S01]  /*0f10*/  @!PT LDS RZ, [RZ] ;  /* 0x00000000fffff984 */ /* 0x000fe20000000800 */
[----:B------:R-:W-:Y:S01]  /*0f20*/  @!PT LDS RZ, [RZ] ;  /* 0x00000000fffff984 */ /* 0x000fe20000000800 */
[----:B------:R1:W-:Y:S01]  /*0f30*/  LDGSTS.E.BYPASS.LTC128B.128 [R239+0x8000], [R4.64] ;  /* 0x0800000004ef7fae */ /* 0x0003e2000b901d48 */
[----:B------:R-:W-:Y:S02]  /*0f40*/  LEA R226, R0, 0x4000, 0x1 ;  /* 0x0000400000e27811 */ /* 0x000fe400078e08ff */
[----:B------:R-:W-:Y:S01]  /*0f50*/  IADD3.X R7, R9, UR5, RZ, P0, !PT ;  /* 0x0000000509077c10 */ /* 0x000fe200087fe4ff */
[----:B------:R2:W-:Y:S01]  /*0f60*/  LDGSTS.E.BYPASS.LTC128B.128 [R239+0x8800], [R2.64] ;  /* 0x0880000002ef7fae */ /* 0x0005e2000b901d48 */
[----:B------:R-:W-:-:S03]  /*0f70*/  IADD3 R231, R226, 0x40, RZ ;  /* 0x00000040e2e77810 */ /* 0x000fc60007ffe0ff */
[----:B------:R4:W-:Y:S04]  /*0f80*/  LDGSTS.E.BYPASS.LTC128B.128 [R239+0x9000], [R8.64] ;  /* 0x0900000008ef7fae */ /* 0x0009e8000b901d48 */
[----:B------:R5:W-:Y:S01]  /*0f90*/  LDGSTS.E.BYPASS.LTC128B.128 [R239+0x9800], [R6.64] ;  /* 0x0980000006ef7fae */ /* 0x000be2000b901d48 */
[----:B--2---:R-:W-:Y:S01]  /*0fa0*/  IMAD.SHL.U32 R3, R16, 0x40, RZ ;  /* 0x0000004010037824 */ /* 0x004fe200078e00ff */
[----:B------:R-:W-:-:S04]  /*0fb0*/  IADD3 R2, P1, R6, UR7, RZ ;  /* 0x0000000706027c10 */ /* 0x000fc8000ff3e0ff */
[----:B------:R-:W-:Y:S02]  /*0fc0*/  LOP3.LUT R237, R3, 0xfffffe00, RZ, 0xc0, !PT ;  /* 0xfffffe0003ed7812 */ /* 0x000fe400078ec0ff */
[----:B-1----:R-:W-:Y:S02]  /*0fd0*/  IADD3 R4, P0, R2, UR7, RZ ;  /* 0x0000000702047c10 */ /* 0x002fe4000ff1e0ff */
[----:B------:R-:W-:Y:S01]  /*0fe0*/  IADD3.X R3, R7, UR5, RZ, P1, !PT ;  /* 0x0000000507037c10 */ /* 0x000fe20008ffe4ff */
[----:B----4-:R-:W-:Y:S01]  /*0ff0*/  IMAD R9, R83, 0x400, R237 ;  /* 0x0000040053097824 */ /* 0x010fe200078e02ed */
[----:B-----5:R-:W-:Y:S02]  /*1000*/  IADD3 R6, P1, R4, UR7, RZ ;  /* 0x0000000704067c10 */ /* 0x020fe4000ff3e0ff */
[----:B------:R-:W-:Y:S01]  /*1010*/  IADD3.X R5, R3, UR5, RZ, P0, !PT ;  /* 0x0000000503057c10 */ /* 0x000fe200087fe4ff */
[----:B------:R1:W-:Y:S01]  /*1020*/  LDGSTS.E.BYPASS.LTC128B.128 [R239+0xa000], [R2.64] ;  /* 0x0a00000002ef7fae */ /* 0x0003e2000b901d48 */
[----:B------:R-:W-:-:S02]  /*1030*/  IADD3 R8, P0, R6, UR7, RZ ;  /* 0x0000000706087c10 */ /* 0x000fc4000ff1e0ff */
[----:B------:R-:W-:Y:S01]  /*1040*/  IADD3.X R7, R5, UR5, RZ, P1, !PT ;  /* 0x0000000505077c10 */ /* 0x000fe20008ffe4ff */
[----:B------:R2:W-:Y:S01]  /*1050*/  LDGSTS.E.BYPASS.LTC128B.128 [R239+0xa800], [R4.64] ;  /* 0x0a80000004ef7fae */ /* 0x0005e2000b901d48 */
[----:B------:R-:W-:-:S03]  /*1060*/  LOP3.LUT P1, RZ, R82, 0x2, RZ, 0xc0, !PT ;  /* 0x0000000252ff7812 */ /* 0x000fc6000782c0ff */
[----:B------:R2:W-:Y:S01]  /*1070*/  LDGSTS.E.BYPASS.LTC128B.128 [R239+0xb000], [R6.64] ;  /* 0x0b00000006ef7fae */ /* 0x0005e2000b901d48 */
[----:B-1----:R-:W-:Y:S01]  /*1080*/  IMAD.IADD R2, R9, 0x1, R238 ;  /* 0x0000000109027824 */ /* 0x002fe200078e02ee */
[----:B------:R-:W-:Y:S01]  /*1090*/  IADD3.X R9, R7, UR5, RZ, P0, !PT ;  /* 0x0000000507097c10 */ /* 0x000fe200087fe4ff */
[----:B------:R-:W-:Y:S01]  /*10a0*/  IMAD.SHL.U32 R3, R0, 0x2, RZ ;  /* 0x0000000200037824 */ /* 0x000fe200078e00ff */
[----:B------:R-:W-:Y:S01]  /*10b0*/  LOP3.LUT P0, RZ, R80, 0x2, RZ, 0xc0, !PT ;  /* 0x0000000250ff7812 */ /* 0x000fe2000780c0ff */
[----:B------:R-:W-:Y:S02]  /*10c0*/  IMAD.SHL.U32 R227, R2, 0x2, RZ ;  /* 0x0000000202e37824 */ /* 0x000fe400078e00ff */
[----:B------:R3:W-:Y:S01]  /*10d0*/  LDGSTS.E.BYPASS.LTC128B.128 [R239+0xb800], [R8.64] ;  /* 0x0b80000008ef7fae */ /* 0x0007e2000b901d48 */
[----:B------:R-:W-:-:S03]  /*10e0*/  IMAD.MOV.U32 R2, RZ, RZ, 0x20 ;  /* 0x00000020ff027424 */ /* 0x000fc600078e00ff */
[----:B------:R-:W-:Y:S02]  /*10f0*/  LDSM.16.M88.4 R36, [R3+0x4000] ;  /* 0x004000000324783b */ /* 0x000fe40000000200 */
[----:B------:R-:W-:Y:S02]  /*1100*/  SEL R0, R2, 0xffffffe0, !P1 ;  /* 0xffffffe002007807 */ /* 0x000fe40004800000 */
[----:B------:R-:W-:Y:S01]  /*1110*/  LDSM.16.M88.4 R32, [R3+0x4800] ;  /* 0x004800000320783b */ /* 0x000fe20000000200 */
[----:B------:R-:W-:Y:S02]  /*1120*/  LOP3.LUT P1, RZ, R82, 0x4, RZ, 0xc0, !PT ;  /* 0x0000000452ff7812 */ /* 0x000fe4000782c0ff */
[----:B------:R-:W-:Y:S01]  /*1130*/  IMAD.IADD R230, R227, 0x1, R0 ;  /* 0x00000001e3e67824 */ /* 0x000fe200078e0200 */
[----:B------:R-:W-:Y:S04]  /*1140*/  LDSM.16.M88.4 R28, [R3+0x5000] ;  /* 0x00500000031c783b */ /* 0x000fe80000000200 */
[----:B------:R-:W-:Y:S04]  /*1150*/  LDSM.16.M88.4 R24, [R3+0x5800] ;  /* 0x005800000318783b */ /* 0x000fe80000000200 */
[----:B------:R-:W-:Y:S04]  /*1160*/  LDSM.16.M88.4 R20, [R3+0x6000] ;  /* 0x006000000314783b */ /* 0x000fe80000000200 */
[----:B------:R-:W-:Y:S04]  /*1170*/  LDSM.16.M88.4 R16, [R3+0x6800] ;  /* 0x006800000310783b */ /* 0x000fe80000000200 */
[----:B---3--:R-:W1:Y:S04]  /*1180*/  LDSM.16.M88.4 R8, [R227+0x2000] ;  /* 0x00200000e308783b */ /* 0x008e680000000200 */
[----:B------:R-:W3:Y:S04]  /*1190*/  LDSM.16.M88.4 R40, [R3+0x7000] ;  /* 0x007000000328783b */ /* 0x000ee80000000200 */
[----:B------:R4:W5:Y:S04]  /*11a0*/  LDSM.16.M88.4 R108, [R3+0x7800] ;  /* 0x00780000036c783b */ /* 0x0009680000000200 */
[----:B--2---:R-:W-:Y:S04]  /*11b0*/  LDSM.16.M88.4 R4, [R230+0x2000] ;  /* 0x00200000e604783b */ /* 0x004fe80000000200 */
[----:B------:R-:W-:Y:S04]  /*11c0*/  LDSM.16.M88.4 R12, [R227] ;  /* 0x00000000e30c783b */ /* 0x000fe80000000200 */
[----:B------:R-:W2:Y:S04]  /*11d0*/  S2R R82, SR_TID.X ;  /* 0x0000000000527919 */ /* 0x000ea80000002100 */
[----:B------:R-:W0:Y:S01]  /*11e0*/  LDGDEPBAR ;  /* 0x00000000000079af */ /* 0x000e220000000000 */
[----:B----4-:R-:W-:Y:S01]  /*11f0*/  SEL R3, R2, 0xffffffe0, !P0 ;  /* 0xffffffe002037807 */ /* 0x010fe20004000000 */
[----:B------:R-:W-:Y:S01]  /*1200*/  IMAD.MOV.U32 R2, RZ, RZ, 0x40 ;  /* 0x00000040ff027424 */ /* 0x000fe200078e00ff */
[----:B------:R-:W-:Y:S01]  /*1210*/  LOP3.LUT P0, RZ, R80, 0x4, RZ, 0xc0, !PT ;  /* 0x0000000450ff7812 */ /* 0x000fe2000780c0ff */
[----:B------:R-:W-:-:S02]  /*1220*/  IMAD.MOV.U32 R80, RZ, RZ, R224 ;  /* 0x000000ffff507224 */ /* 0x000fc400078e00e0 */
[----:B------:R-:W-:Y:S01]  /*1230*/  IMAD.IADD R225, R226, 0x1, R3 ;  /* 0x00000001e2e17824 */ /* 0x000fe200078e0203 */
[----:B------:R-:W-:Y:S01]  /*1240*/  SEL R2, R2, 0xffffffc0, !P1 ;  /* 0xffffffc002027807 */ /* 0x000fe20004800000 */
[----:B-1----:R-:W-:Y:S03]  /*1250*/  HMMA.16816.F32.BF16 R104, R8, R36, RZ ;  /* 0x000000240868723c */ /* 0x002fe600000418ff */
[----:B------:R-:W-:Y:S01]  /*1260*/  LDSM.16.M88.4 R140, [R225+0x3800] ;  /* 0x00380000e18c783b */ /* 0x000fe20000000200 */
[----:B------:R-:W-:-:S03]  /*1270*/  IMAD.IADD R228, R227, 0x1, R2 ;  /* 0x00000001e3e47824 */ /* 0x000fc600078e0202 */
[----:B------:R-:W1:Y:S01]  /*1280*/  LDSM.16.M88.4 R112, [R225] ;  /* 0x00000000e170783b */ /* 0x000e620000000200 */
[----:B------:R-:W-:Y:S01]  /*1290*/  @P0 IADD3 R231, R226, -0x40, RZ ;  /* 0xffffffc0e2e70810 */ /* 0x000fe20007ffe0ff */
[----:B------:R-:W-:Y:S01]  /*12a0*/  IMAD.IADD R229, R0, 0x1, R228 ;  /* 0x0000000100e57824 */ /* 0x000fe200078e02e4 */
[C---:B------:R-:W-:Y:S01]  /*12b0*/  HMMA.16816.F32.BF16 R100, R8.reuse, R32, RZ ;  /* 0x000000200864723c */ /* 0x040fe200000418ff */
[----:B------:R-:W4:Y:S02]  /*12c0*/  LDSM.16.M88.4 R132, [R225+0x2800] ;  /* 0x00280000e184783b */ /* 0x000f240000000200 */
[----:B------:R-:W-:Y:S01]  /*12d0*/  IMAD.IADD R224, R3, 0x1, R231 ;  /* 0x0000000103e07824 */ /* 0x000fe200078e02e7 */
[----:B------:R-:W-:Y:S01]  /*12e0*/  LOP3.LUT R3, R252, 0xffffffe0, RZ, 0xc0, !PT ;  /* 0xffffffe0fc037812 */ /* 0x000fe200078ec0ff */
[----:B------:R-:W1:Y:S03]  /*12f0*/  LDSM.16.M88.4 R128, [R225+0x2000] ;  /* 0x00200000e180783b */ /* 0x000e660000000200 */
[----:B------:R-:W-:Y:S01]  /*1300*/  HMMA.16816.F32.BF16 R88, R8, R28, RZ ;  /* 0x0000001c0858723c */ /* 0x000fe200000418ff */
[----:B------:R-:W1:Y:S01]  /*1310*/  LDSM.16.M88.4 R116, [R225+0x800] ;  /* 0x00080000e174783b */ /* 0x000e620000000200 */
[----:B--2---:R-:W-:-:S03]  /*1320*/  IMAD.IADD R3, R82, 0x1, -R3 ;  /* 0x0000000152037824 */ /* 0x004fc600078e0a03 */
[----:B------:R-:W-:Y:S03]  /*1330*/  LDSM.16.M88.4 R120, [R225+0x1000] ;  /* 0x00100000e178783b */ /* 0x000fe60000000200 */
[C---:B------:R-:W-:Y:S01]  /*1340*/  HMMA.16816.F32.BF16 R76, R8.reuse, R24, RZ ;  /* 0x00000018084c723c */ /* 0x040fe200000418ff */
[----:B------:R-:W2:Y:S04]  /*1350*/  LDSM.16.M88.4 R124, [R225+0x1800] ;  /* 0x00180000e17c783b */ /* 0x000ea80000000200 */
[----:B------:R-:W1:Y:S03]  /*1360*/  LDSM.16.M88.4 R136, [R225+0x3000] ;  /* 0x00300000e188783b */ /* 0x000e660000000200 */
[C---:B------:R-:W-:Y:S08]  /*1370*/  HMMA.16816.F32.BF16 R68, R8.reuse, R20, RZ ;  /* 0x000000140844723c */ /* 0x040ff000000418ff */
[C---:B------:R-:W-:Y:S08]  /*1380*/  HMMA.16816.F32.BF16 R60, R8.reuse, R16, RZ ;  /* 0x00000010083c723c */ /* 0x040ff000000418ff */
[C---:B---3--:R-:W-:Y:S08]  /*1390*/  HMMA.16816.F32.BF16 R52, R8.reuse, R40, RZ ;  /* 0x000000280834723c */ /* 0x048ff000000418ff */
[C---:B-----5:R-:W-:Y:S08]  /*13a0*/  HMMA.16816.F32.BF16 R44, R8.reuse, R108, RZ ;  /* 0x0000006c082c723c */ /* 0x060ff000000418ff */
[C---:B------:R-:W-:Y:S08]  /*13b0*/  HMMA.16816.F32.BF16 R96, R8.reuse, R38, RZ ;  /* 0x000000260860723c */ /* 0x040ff000000418ff */
[C---:B------:R-:W-:Y:S08]  /*13c0*/  HMMA.16816.F32.BF16 R92, R8.reuse, R34, RZ ;  /* 0x00000022085c723c */ /* 0x040ff000000418ff */
[C---:B------:R-:W-:Y:S08]  /*13d0*/  HMMA.16816.F32.BF16 R84, R8.reuse, R30, RZ ;  /* 0x0000001e0854723c */ /* 0x040ff000000418ff */
[C---:B------:R-:W-:Y:S08]  /*13e0*/  HMMA.16816.F32.BF16 R72, R8.reuse, R26, RZ ;  /* 0x0000001a0848723c */ /* 0x040ff000000418ff */
[C---:B------:R-:W-:Y:S08]  /*13f0*/  HMMA.16816.F32.BF16 R64, R8.reuse, R22, RZ ;  /* 0x000000160840723c */ /* 0x040ff000000418ff */
[C---:B------:R-:W-:Y:S08]  /*1400*/  HMMA.16816.F32.BF16 R56, R8.reuse, R18, RZ ;  /* 0x000000120838723c */ /* 0x040ff000000418ff */
[C---:B------:R-:W-:Y:S08]  /*1410*/  HMMA.16816.F32.BF16 R48, R8.reuse, R42, RZ ;  /* 0x0000002a0830723c */ /* 0x040ff000000418ff */
[----:B------:R-:W-:Y:S08]  /*1420*/  HMMA.16816.F32.BF16 R8, R8, R110, RZ ;  /* 0x0000006e0808723c */ /* 0x000ff000000418ff */
[C---:B-1----:R-:W-:Y:S08]  /*1430*/  HMMA.16816.F32.BF16 R144, R4.reuse, R112, R104 ;  /* 0x000000700490723c */ /* 0x042ff00000041868 */
[C---:B----4-:R-:W-:Y:S08]  /*1440*/  HMMA.16816.F32.BF16 R220, R4.reuse, R132, R60 ;  /* 0x0000008404dc723c */ /* 0x050ff0000004183c */
[----:B------:R-:W-:Y:S01]  /*1450*/  HMMA.16816.F32.BF16 R180, R4, R142, R8 ;  /* 0x0000008e04b4723c */ /* 0x000fe20000041808 */
[----:B------:R-:W1:Y:S07]  /*1460*/  LDSM.16.M88.4 R8, [R230] ;  /* 0x00000000e608783b */ /* 0x000e6e0000000200 */
[----:B------:R-:W-:Y:S01]  /*1470*/  HMMA.16816.F32.BF16 R60, R12, R20, RZ ;  /* 0x000000140c3c723c */ /* 0x000fe200000418ff */
[----:B------:R-:W-:-:S02]  /*1480*/  IMAD.MOV.U32 R171, RZ, RZ, R144 ;  /* 0x000000ffffab7224 */ /* 0x000fc400078e0090 */
[----:B------:R-:W-:Y:S02]  /*1490*/  IMAD.MOV.U32 R170, RZ, RZ, R145 ;  /* 0x000000ffffaa7224 */ /* 0x000fe400078e0091 */
[----:B------:R-:W-:Y:S02]  /*14a0*/  IMAD.MOV.U32 R169, RZ, RZ, R146 ;  /* 0x000000ffffa97224 */ /* 0x000fe400078e0092 */
[----:B------:R-:W-:Y:S01]  /*14b0*/  IMAD.MOV.U32 R168, RZ, RZ, R147 ;  /* 0x000000ffffa87224 */ /* 0x000fe200078e0093 */
[C---:B------:R-:W-:Y:S08]  /*14c0*/  HMMA.16816.F32.BF16 R232, R4.reuse, R128, R68 ;  /* 0x0000008004e8723c */ /* 0x040ff00000041844 */
[----:B------:R-:W-:Y:S08]  /*14d0*/  HMMA.16816.F32.BF16 R188, R4, R134, R56 ;  /* 0x0000008604bc723c */ /* 0x000ff00000041838 */
[C---:B------:R-:W-:Y:S08]  /*14e0*/  HMMA.16816.F32.BF16 R68, R12.reuse, R28, RZ ;  /* 0x0000001c0c44723c */ /* 0x040ff000000418ff */
[C---:B------:R-:W-:Y:S08]  /*14f0*/  HMMA.16816.F32.BF16 R56, R12.reuse, R16, RZ ;  /* 0x000000100c38723c */ /* 0x040ff000000418ff */
[----:B------:R-:W-:Y:S01]  /*1500*/  HMMA.16816.F32.BF16 R152, R12, R30, RZ ;  /* 0x0000001e0c98723c */ /* 0x000fe200000418ff */
[----:B------:R-:W-:Y:S07]  /*1510*/  LDSM.16.M88.4 R28, [R231+0x3000] ;  /* 0x00300000e71c783b */ /* 0x000fee0000000200 */
[C---:B------:R-:W-:Y:S08]  /*1520*/  HMMA.16816.F32.BF16 R248, R4.reuse, R116, R100 ;  /* 0x0000007404f8723c */ /* 0x040ff00000041864 */
[C---:B--2---:R-:W-:Y:S08]  /*1530*/  HMMA.16816.F32.BF16 R240, R4.reuse, R124, R76 ;  /* 0x0000007c04f0723c */ /* 0x044ff0000004184c */
[C---:B------:R-:W-:Y:S08]  /*1540*/  HMMA.16816.F32.BF16 R216, R4.reuse, R136, R52 ;  /* 0x0000008804d8723c */ /* 0x040ff00000041834 */
[C---:B------:R-:W-:Y:S08]  /*1550*/  HMMA.16816.F32.BF16 R208, R4.reuse, R114, R96 ;  /* 0x0000007204d0723c */ /* 0x040ff00000041860 */
[C---:B------:R-:W-:Y:S08]  /*1560*/  HMMA.16816.F32.BF16 R200, R4.reuse, R122, R84 ;  /* 0x0000007a04c8723c */ /* 0x040ff00000041854 */
[C---:B------:R-:W-:Y:S08]  /*1570*/  HMMA.16816.F32.BF16 R196, R4.reuse, R126, R72 ;  /* 0x0000007e04c4723c */ /* 0x040ff00000041848 */
[C---:B------:R-:W-:Y:S08]  /*1580*/  HMMA.16816.F32.BF16 R192, R4.reuse, R130, R64 ;  /* 0x0000008204c0723c */ /* 0x040ff00000041840 */
[----:B------:R-:W-:Y:S08]  /*1590*/  HMMA.16816.F32.BF16 R184, R4, R138, R48 ;  /* 0x0000008a04b8723c */ /* 0x000ff00000041830 */
[C---:B------:R-:W-:Y:S08]  /*15a0*/  HMMA.16816.F32.BF16 R76, R12.reuse, R36, RZ ;  /* 0x000000240c4c723c */ /* 0x040ff000000418ff */
[C---:B------:R-:W-:Y:S01]  /*15b0*/  HMMA.16816.F32.BF16 R160, R12.reuse, R38, RZ ;  /* 0x000000260ca0723c */ /* 0x040fe200000418ff */
[----:B------:R-:W-:Y:S07]  /*15c0*/  LDSM.16.M88.4 R36, [R231+0x2000] ;  /* 0x00200000e724783b */ /* 0x000fee0000000200 */
[C---:B------:R-:W-:Y:S08]  /*15d0*/  HMMA.16816.F32.BF16 R72, R12.reuse, R32, RZ ;  /* 0x000000200c48723c */ /* 0x040ff000000418ff */
[C---:B------:R-:W-:Y:S01]  /*15e0*/  HMMA.16816.F32.BF16 R156, R12.reuse, R34, RZ ;  /* 0x000000220c9c723c */ /* 0x040fe200000418ff */
[----:B------:R-:W-:Y:S07]  /*15f0*/  LDSM.16.M88.4 R32, [R231+0x2800] ;  /* 0x00280000e720783b */ /* 0x000fee0000000200 */
[C---:B------:R-:W-:Y:S08]  /*1600*/  HMMA.16816.F32.BF16 R64, R12.reuse, R24, RZ ;  /* 0x000000180c40723c */ /* 0x040ff000000418ff */
[C---:B------:R-:W-:Y:S01]  /*1610*/  HMMA.16816.F32.BF16 R148, R12.reuse, R26, RZ ;  /* 0x0000001a0c94723c */ /* 0x040fe200000418ff */
[----:B------:R-:W-:Y:S07]  /*1620*/  LDSM.16.M88.4 R24, [R231+0x1000] ;  /* 0x00100000e718783b */ /* 0x000fee0000000200 */
[C---:B------:R-:W-:Y:S01]  /*1630*/  HMMA.16816.F32.BF16 R144, R12.reuse, R22, RZ ;  /* 0x000000160c90723c */ /* 0x040fe200000418ff */
[----:B------:R-:W-:Y:S07]  /*1640*/  LDSM.16.M88.4 R20, [R231] ;  /* 0x00000000e714783b */ /* 0x000fee0000000200 */
[C---:B------:R-:W-:Y:S01]  /*1650*/  HMMA.16816.F32.BF16 R100, R12.reuse, R18, RZ ;  /* 0x000000120c64723c */ /* 0x040fe200000418ff */
[----:B------:R-:W-:Y:S07]  /*1660*/  LDSM.16.M88.4 R16, [R231+0x800] ;  /* 0x00080000e710783b */ /* 0x000fee0000000200 */
[C---:B------:R-:W-:Y:S08]  /*1670*/  HMMA.16816.F32.BF16 R52, R12.reuse, R40, RZ ;  /* 0x000000280c34723c */ /* 0x040ff000000418ff */
[C---:B------:R-:W-:Y:S01]  /*1680*/  HMMA.16816.F32.BF16 R96, R12.reuse, R42, RZ ;  /* 0x0000002a0c60723c */ /* 0x040fe200000418ff */
[----:B------:R-:W-:Y:S07]  /*1690*/  LDSM.16.M88.4 R40, [R231+0x1800] ;  /* 0x00180000e728783b */ /* 0x000fee0000000200 */
[C---:B------:R-:W-:Y:S08]  /*16a0*/  HMMA.16816.F32.BF16 R48, R12.reuse, R108, RZ ;  /* 0x0000006c0c30723c */ /* 0x040ff000000418ff */
[----:B------:R-:W-:Y:S01]  /*16b0*/  HMMA.16816.F32.BF16 R84, R12, R110, RZ ;  /* 0x0000006e0c54723c */ /* 0x000fe200000418ff */
[----:B------:R-:W2:Y:S07]  /*16c0*/  LDSM.16.M88.4 R12, [R228] ;  /* 0x00000000e40c783b */ /* 0x000eae0000000200 */
[----:B-1----:R-:W-:Y:S07]  /*16d0*/  HMMA.16816.F32.BF16 R164, R8, R128, R60 ;  /* 0x0000008008a4723c */ /* 0x002fee000004183c */
[----:B------:R-:W-:Y:S01]  /*16e0*/  IMAD.MOV.U32 R60, RZ, RZ, R171 ;  /* 0x000000ffff3c7224 */ /* 0x000fe200078e00ab */
[----:B------:R-:W-:Y:S01]  /*16f0*/  HMMA.16816.F32.BF16 R244, R4, R120, R88 ;  /* 0x0000007804f4723c */ /* 0x000fe20000041858 */
[----:B------:R-:W-:-:S02]  /*1700*/  IMAD.MOV.U32 R61, RZ, RZ, R170 ;  /* 0x000000ffff3d7224 */ /* 0x000fc400078e00aa */
[----:B------:R-:W-:Y:S02]  /*1710*/  IMAD.MOV.U32 R62, RZ, RZ, R169 ;  /* 0x000000ffff3e7224 */ /* 0x000fe400078e00a9 */
[----:B------:R-:W-:-:S03]  /*1720*/  IMAD.MOV.U32 R63, RZ, RZ, R168 ;  /* 0x000000ffff3f7224 */ /* 0x000fc600078e00a8 */
[C---:B------:R-:W-:Y:S01]  /*1730*/  HMMA.16816.F32.BF16 R212, R4.reuse, R140, R44 ;  /* 0x0000008c04d4723c */ /* 0x040fe2000004182c */
[----:B------:R-:W-:Y:S07]  /*1740*/  LDSM.16.M88.4 R44, [R231+0x3800] ;  /* 0x00380000e72c783b */ /* 0x000fee0000000200 */
[----:B------:R-:W-:Y:S01]  /*1750*/  HMMA.16816.F32.BF16 R204, R4, R118, R92 ;  /* 0x0000007604cc723c */ /* 0x000fe2000004185c */
[----:B------:R-:W1:Y:S07]  /*1760*/  LDSM.16.M88.4 R4, [R228+0x2000] ;  /* 0x00200000e404783b */ /* 0x000e6e0000000200 */
[C---:B------:R-:W-:Y:S08]  /*1770*/  HMMA.16816.F32.BF16 R104, R8.reuse, R120, R68 ;  /* 0x000000780868723c */ /* 0x040ff00000041844 */
[C---:B------:R-:W-:Y:S08]  /*1780*/  HMMA.16816.F32.BF16 R168, R8.reuse, R132, R56 ;  /* 0x0000008408a8723c */ /* 0x040ff00000041838 */
[C---:B------:R-:W-:Y:S08]  /*1790*/  HMMA.16816.F32.BF16 R56, R8.reuse, R122, R152 ;  /* 0x0000007a0838723c */ /* 0x040ff00000041898 */
[C---:B------:R-:W-:Y:S08]  /*17a0*/  HMMA.16816.F32.BF16 R88, R8.reuse, R112, R76 ;  /* 0x000000700858723c */ /* 0x040ff0000004184c */
[C---:B------:R-:W-:Y:S08]  /*17b0*/  HMMA.16816.F32.BF16 R172, R8.reuse, R136, R52 ;  /* 0x0000008808ac723c */ /* 0x040ff00000041834 */
[C---:B------:R-:W-:Y:S01]  /*17c0*/  HMMA.16816.F32.BF16 R52, R8.reuse, R114, R160 ;  /* 0x000000720834723c */ /* 0x040fe200000418a0 */
[----:B------:R-:W3:Y:S07]  /*17d0*/  S2R R163, SR_CTAID.X ;  /* 0x0000000000a37919 */ /* 0x000eee0000002500 */
[C---:B------:R-:W-:Y:S08]  /*17e0*/  HMMA.16816.F32.BF16 R68, R8.reuse, R134, R100 ;  /* 0x000000860844723c */ /* 0x040ff00000041864 */
[C---:B------:R-:W-:Y:S08]  /*17f0*/  HMMA.16816.F32.BF16 R92, R8.reuse, R116, R72 ;  /* 0x00000074085c723c */ /* 0x040ff00000041848 */
[----:B------:R-:W-:Y:S01]  /*1800*/  HMMA.16816.F32.BF16 R108, R8, R124, R64 ;  /* 0x0000007c086c723c */ /* 0x000fe20000041840 */
[----:B---3--:R-:W-:-:S07]  /*1810*/  IMAD.SHL.U32 R163, R163, 0x80, RZ ;  /* 0x00000080a3a37824 */ /* 0x008fce00078e00ff */
[----:B------:R-:W-:Y:S08]  /*1820*/  HMMA.16816.F32.BF16 R176, R8, R140, R48 ;  /* 0x0000008c08b0723c */ /* 0x000ff00000041830 */
[----:B--2---:R-:W-:Y:S08]  /*1830*/  HMMA.16816.F32.BF16 R100, R12, R24, R104 ;  /* 0x000000180c64723c */ /* 0x004ff00000041868 */
[C---:B------:R-:W-:Y:S08]  /*1840*/  HMMA.16816.F32.BF16 R48, R8.reuse, R118, R156 ;  /* 0x000000760830723c */ /* 0x040ff0000004189c */
[C---:B------:R-:W-:Y:S08]  /*1850*/  HMMA.16816.F32.BF16 R76, R8.reuse, R126, R148 ;  /* 0x0000007e084c723c */ /* 0x040ff00000041894 */
[C---:B------:R-:W-:Y:S08]  /*1860*/  HMMA.16816.F32.BF16 R72, R8.reuse, R130, R144 ;  /* 0x000000820848723c */ /* 0x040ff00000041890 */
[C---:B------:R-:W-:Y:S01]  /*1870*/  HMMA.16816.F32.BF16 R64, R8.reuse, R138, R96 ;  /* 0x0000008a0840723c */ /* 0x040fe20000041860 */
[----:B------:R-:W-:Y:S07]  /*1880*/  LDSM.16.M88.4 R96, [R224+0x800] ;  /* 0x00080000e060783b */ /* 0x000fee0000000200 */
[----:B------:R-:W-:Y:S01]  /*1890*/  HMMA.16816.F32.BF16 R84, R8, R142, R84 ;  /* 0x0000008e0854723c */ /* 0x000fe20000041854 */
[----:B------:R-:W-:Y:S07]  /*18a0*/  LDSM.16.M88.4 R8, [R229] ;  /* 0x00000000e508783b */ /* 0x000fee0000000200 */
[----:B------:R-:W-:Y:S01]  /*18b0*/  HMMA.16816.F32.BF16 R104, R12, R26, R56 ;  /* 0x0000001a0c68723c */ /* 0x000fe20000041838 */
[----:B------:R-:W2:Y:S07]  /*18c0*/  LDSM.16.M88.4 R56, [R224] ;  /* 0x00000000e038783b */ /* 0x000eae0000000200 */
[-C--:B-1----:R-:W-:Y:S08]  /*18d0*/  HMMA.16816.F32.BF16 R116, R4, R20.reuse, R60 ;  /* 0x000000140474723c */ /* 0x082ff0000004183c */
[----:B------:R-:W-:Y:S08]  /*18e0*/  HMMA.16816.F32.BF16 R60, R12, R20, R88 ;  /* 0x000000140c3c723c */ /* 0x000ff00000041858 */
[C---:B------:R-:W-:Y:S08]  /*18f0*/  HMMA.16816.F32.BF16 R248, R4.reuse, R16, R248 ;  /* 0x0000001004f8723c */ /* 0x040ff000000418f8 */
        /* <DEDUP_REMOVED lines=13> */
[----:B------:R-:W-:Y:S01]  /*19d0*/  HMMA.16816.F32.BF16 R180, R4, R46, R180 ;  /* 0x0000002e04b4723c */ /* 0x000fe200000418b4 */
[----:B------:R-:W1:Y:S07]  /*19e0*/  LDSM.16.M88.4 R4, [R229+0x2000] ;  /* 0x00200000e504783b */ /* 0x000e6e0000000200 */
[C---:B------:R-:W-:Y:S08]  /*19f0*/  HMMA.16816.F32.BF16 R52, R12.reuse, R22, R52 ;  /* 0x000000160c34723c */ /* 0x040ff00000041834 */
[C---:B------:R-:W-:Y:S01]  /*1a00*/  HMMA.16816.F32.BF16 R88, R12.reuse, R16, R92 ;  /* 0x000000100c58723c */ /* 0x040fe2000004185c */
[----:B------:R-:W-:Y:S07]  /*1a10*/  LDSM.16.M88.4 R92, [R224+0x1000] ;  /* 0x00100000e05c783b */ /* 0x000fee0000000200 */
[C---:B------:R-:W-:Y:S08]  /*1a20*/  HMMA.16816.F32.BF16 R48, R12.reuse, R18, R48 ;  /* 0x000000120c30723c */ /* 0x040ff00000041830 */
[C---:B------:R-:W-:Y:S08]  /*1a30*/  HMMA.16816.F32.BF16 R108, R12.reuse, R40, R108 ;  /* 0x000000280c6c723c */ /* 0x040ff0000004186c */
[C---:B------:R-:W-:Y:S01]  /*1a40*/  HMMA.16816.F32.BF16 R112, R12.reuse, R42, R76 ;  /* 0x0000002a0c70723c */ /* 0x040fe2000004184c */
[----:B------:R-:W-:Y:S07]  /*1a50*/  LDSM.16.M88.4 R76, [R224+0x2000] ;  /* 0x00200000e04c783b */ /* 0x000fee0000000200 */
[C---:B------:R-:W-:Y:S08]  /*1a60*/  HMMA.16816.F32.BF16 R120, R12.reuse, R36, R164 ;  /* 0x000000240c78723c */ /* 0x040ff000000418a4 */
[C---:B------:R-:W-:Y:S01]  /*1a70*/  HMMA.16816.F32.BF16 R124, R12.reuse, R38, R72 ;  /* 0x000000260c7c723c */ /* 0x040fe20000041848 */
[----:B------:R-:W-:Y:S07]  /*1a80*/  LDSM.16.M88.4 R72, [R224+0x2800] ;  /* 0x00280000e048783b */ /* 0x000fee0000000200 */
[C---:B------:R-:W-:Y:S08]  /*1a90*/  HMMA.16816.F32.BF16 R128, R12.reuse, R32, R168 ;  /* 0x000000200c80723c */ /* 0x040ff000000418a8 */
[C---:B------:R-:W-:Y:S01]  /*1aa0*/  HMMA.16816.F32.BF16 R132, R12.reuse, R34, R68 ;  /* 0x000000220c84723c */ /* 0x040fe20000041844 */
[----:B------:R-:W-:Y:S07]  /*1ab0*/  LDSM.16.M88.4 R68, [R224+0x3000] ;  /* 0x00300000e044783b */ /* 0x000fee0000000200 */
[C---:B------:R-:W-:Y:S08]  /*1ac0*/  HMMA.16816.F32.BF16 R136, R12.reuse, R28, R172 ;  /* 0x0000001c0c88723c */ /* 0x040ff000000418ac */
[C---:B------:R-:W-:Y:S08]  /*1ad0*/  HMMA.16816.F32.BF16 R64, R12.reuse, R30, R64 ;  /* 0x0000001e0c40723c */ /* 0x040ff00000041840 */
[C---:B------:R-:W-:Y:S08]  /*1ae0*/  HMMA.16816.F32.BF16 R140, R12.reuse, R44, R176 ;  /* 0x0000002c0c8c723c */ /* 0x040ff000000418b0 */
[----:B------:R-:W-:Y:S01]  /*1af0*/  HMMA.16816.F32.BF16 R144, R12, R46, R84 ;  /* 0x0000002e0c90723c */ /* 0x000fe20000041854 */
[----:B------:R-:W3:Y:S06]  /*1b00*/  LDSM.16.M88.4 R84, [R224+0x1800] ;  /* 0x00180000e054783b */ /* 0x000eec0000000200 */
[----:B------:R-:W-:Y:S01]  /*1b10*/  SHF.R.S32.HI R12, RZ, 0x1f, R3 ;  /* 0x0000001fff0c7819 */ /* 0x000fe20000011403 */
[----:B------:R-:W-:Y:S01]  /*1b20*/  IMAD R13, R83, 0x10, R163 ;  /* 0x00000010530d7824 */ /* 0x000fe200078e02a3 */
[----:B--2---:R-:W-:Y:S01]  /*1b30*/  HMMA.16816.F32.BF16 R20, R8, R56, R60 ;  /* 0x000000380814723c */ /* 0x004fe2000004183c */
[----:B------:R-:W-:Y:S01]  /*1b40*/  IMAD.SHL.U32 R14, R82, 0x2, RZ ;  /* 0x00000002520e7824 */ /* 0x000fe200078e00ff */
[----:B------:R-:W-:-:S02]  /*1b50*/  LEA.HI R3, R12, R3, RZ, 0x2 ;  /* 0x000000030c037211 */ /* 0x000fc400078f10ff */
[----:B------:R-:W-:Y:S02]  /*1b60*/  SHF.R.S32.HI R12, RZ, 0x1f, R252 ;  /* 0x0000001fff0c7819 */ /* 0x000fe400000114fc */
[----:B------:R-:W-:Y:S02]  /*1b70*/  SHF.R.S32.HI R3, RZ, 0x2, R3 ;  /* 0x00000002ff037819 */ /* 0x000fe40000011403 */
[----:B------:R-:W-:Y:S01]  /*1b80*/  LEA.HI R12, R12, R83, RZ, 0x2 ;  /* 0x000000530c0c7211 */ /* 0x000fe200078f10ff */
[----:B------:R-:W-:Y:S02]  /*1b90*/  HMMA.16816.F32.BF16 R28, R8, R58, R52 ;  /* 0x0000003a081c723c */ /* 0x000fe40000041834 */
[----:B------:R2:W-:Y:S01]  /*1ba0*/  STL [R1+0x78], R3 ;  /* 0x0000780301007387 */ /* 0x0005e20000100800 */
[----:B------:R-:W-:-:S05]  /*1bb0*/  LOP3.LUT R12, R12, 0xfffffffc, RZ, 0xc0, !PT ;  /* 0xfffffffc0c0c7812 */ /* 0x000fca00078ec0ff */
[----:B------:R-:W-:Y:S01]  /*1bc0*/  IMAD.IADD R12, R83, 0x1, -R12 ;  /* 0x00000001530c7824 */ /* 0x000fe200078e0a0c */
[----:B-1----:R-:W-:Y:S04]  /*1bd0*/  HMMA.16816.F32.BF16 R116, R4, R56, R116 ;  /* 0x000000380474723c */ /* 0x002fe80000041874 */
[----:B------:R1:W-:Y:S04]  /*1be0*/  STL [R1+0x7c], R12 ;  /* 0x00007c0c01007387 */ /* 0x0003e80000100800 */
[----:B------:R-:W-:Y:S01]  /*1bf0*/  HMMA.16816.F32.BF16 R16, R8, R96, R88 ;  /* 0x000000600810723c */ /* 0x000fe20000041858 */
[----:B------:R-:W4:Y:S01]  /*1c00*/  LDSM.16.M88.4 R88, [R224+0x3800] ;  /* 0x00380000e058783b */ /* 0x000f220000000200 */
[----:B------:R-:W-:-:S06]  /*1c10*/  DEPBAR.LE SB0, 0x0 ;  /* 0x000080000000791a */ /* 0x000fcc0000000000 */
[----:B------:R-:W-:Y:S01]  /*1c20*/  HMMA.16816.F32.BF16 R24, R8, R98, R48 ;  /* 0x000000620818723c */ /* 0x000fe20000041830 */
[----:B--2---:R-:W-:Y:S02]  /*1c30*/  IADD3 R3, R13, 0x1, R3 ;  /* 0x000000010d037810 */ /* 0x004fe40007ffe003 */
[----:B------:R-:W-:Y:S02]  /*1c40*/  LOP3.LUT R13, R14, 0x6, RZ, 0xc0, !PT ;  /* 0x000000060e0d7812 */ /* 0x000fe400078ec0ff */
[----:B------:R-:W-:-:S03]  /*1c50*/  IADD3 R3, R81, -c[0x0][0x214], R3 ;  /* 0x8000850051037a10 */ /* 0x000fc60007ffe003 */
[----:B---3--:R-:W-:Y:S01]  /*1c60*/  HMMA.16816.F32.BF16 R32, R8, R86, R112 ;  /* 0x000000560820723c */ /* 0x008fe20000041870 */
[----:B------:R-:W-:Y:S01]  /*1c70*/  IADD3 R60, R3, c[0x0][0x2e8], RZ ;  /* 0x0000ba00033c7a10 */ /* 0x000fe20007ffe0ff */
[----:B------:R-:W-:Y:S01]  /*1c80*/  IMAD R3, R236, 0x80, R13 ;  /* 0x00000080ec037824 */ /* 0x000fe200078e020d */
[----:B------:R-:W-:Y:S02]  /*1c90*/  IADD3 R236, R231, 0x1800, RZ ;  /* 0x00001800e7ec7810 */ /* 0x000fe40007ffe0ff */
[C---:B------:R-:W-:Y:S02]  /*1ca0*/  IADD3 R14, R60.reuse, 0x8, RZ ;  /* 0x000000083c0e7810 */ /* 0x040fe40007ffe0ff */
[----:B------:R-:W-:Y:S02]  /*1cb0*/  IADD3 R55, R3, 0x1, RZ ;  /* 0x0000000103377810 */ /* 0x000fe40007ffe0ff */
[-C--:B-1----:R-:W-:Y:S02]  /*1cc0*/  IMNMX R12, R60, R81.reuse, PT ;  /* 0x000000513c0c7217 */ /* 0x082fe40003800200 */
[----:B------:R-:W-:-:S02]  /*1cd0*/  IMNMX R14, R14, R81, PT ;  /* 0x000000510e0e7217 */ /* 0x000fc40003800200 */
[-C--:B------:R-:W-:Y:S02]  /*1ce0*/  ISETP.GE.AND P3, PT, R3, R12.reuse, PT ;  /* 0x0000000c0300720c */ /* 0x080fe40003f66270 */
[----:B------:R-:W-:Y:S02]  /*1cf0*/  ISETP.GE.AND P2, PT, R55, R12, PT ;  /* 0x0000000c3700720c */ /* 0x000fe40003f46270 */
[-C--:B------:R-:W-:Y:S02]  /*1d00*/  ISETP.GE.AND P1, PT, R3, R14.reuse, PT ;  /* 0x0000000e0300720c */ /* 0x080fe40003f26270 */
[----:B------:R-:W-:Y:S02]  /*1d10*/  ISETP.GE.AND P0, PT, R55, R14, PT ;  /* 0x0000000e3700720c */ /* 0x000fe40003f06270 */
[C---:B------:R-:W-:Y:S02]  /*1d20*/  IADD3 R57, R3.reuse, 0x8, RZ ;  /* 0x0000000803397810 */ /* 0x040fe40007ffe0ff */
[----:B------:R-:W-:-:S02]  /*1d30*/  IADD3 R56, R3, 0x9, RZ ;  /* 0x0000000903387810 */ /* 0x000fc40007ffe0ff */
[----:B------:R-:W-:Y:S02]  /*1d40*/  FSEL R150, R20, -INF , !P3 ;  /* 0xff80000014967808 */ /* 0x000fe40005800000 */
[----:B------:R-:W-:Y:S02]  /*1d50*/  FSEL R151, R21, -INF , !P2 ;  /* 0xff80000015977808 */ /* 0x000fe40005000000 */
[----:B------:R-:W-:Y:S02]  /*1d60*/  FSEL R159, R22, -INF , !P1 ;  /* 0xff800000169f7808 */ /* 0x000fe40004800000 */
[----:B------:R-:W-:Y:S02]  /*1d70*/  FSEL R158, R23, -INF , !P0 ;  /* 0xff800000179e7808 */ /* 0x000fe40004000000 */
[-C--:B------:R-:W-:Y:S01]  /*1d80*/  ISETP.GE.AND P3, PT, R57, R12.reuse, PT ;  /* 0x0000000c3900720c */ /* 0x080fe20003f66270 */
[----:B------:R-:W-:Y:S01]  /*1d90*/  HMMA.16816.F32.BF16 R20, R8, R94, R104 ;  /* 0x0000005e0814723c */ /* 0x000fe20000041868 */
[----:B------:R-:W-:-:S02]  /*1da0*/  ISETP.GE.AND P2, PT, R56, R12, PT ;  /* 0x0000000c3800720c */ /* 0x000fc40003f46270 */
[-C--:B------:R-:W-:Y:S02]  /*1db0*/  ISETP.GE.AND P1, PT, R57, R14.reuse, PT ;  /* 0x0000000e3900720c */ /* 0x080fe40003f26270 */
[----:B------:R-:W-:Y:S02]  /*1dc0*/  ISETP.GE.AND P0, PT, R56, R14, PT ;  /* 0x0000000e3800720c */ /* 0x000fe40003f06270 */
[----:B------:R-:W-:Y:S02]  /*1dd0*/  FSEL R156, R28, -INF , !P3 ;  /* 0xff8000001c9c7808 */ /* 0x000fe40005800000 */
[----:B------:R-:W-:Y:S02]  /*1de0*/  FSEL R155, R29, -INF , !P2 ;  /* 0xff8000001d9b7808 */ /* 0x000fe40005000000 */
[----:B------:R-:W-:Y:S02]  /*1df0*/  FSEL R163, R30, -INF , !P1 ;  /* 0xff8000001ea37808 */ /* 0x000fe40004800000 */
[----:B------:R-:W-:-:S02]  /*1e00*/  FSEL R162, R31, -INF , !P0 ;  /* 0xff8000001fa27808 */ /* 0x000fc40004000000 */
[----:B------:R-:W-:Y:S01]  /*1e10*/  HMMA.16816.F32.BF16 R28, R8, R92, R100 ;  /* 0x0000005c081c723c */ /* 0x000fe20000041864 */
[C---:B------:R-:W-:Y:S02]  /*1e20*/  IADD3 R54, R3.reuse, 0x10, RZ ;  /* 0x0000001003367810 */ /* 0x040fe40007ffe0ff */
[----:B------:R-:W-:Y:S02]  /*1e30*/  IADD3 R53, R3, 0x11, RZ ;  /* 0x0000001103357810 */ /* 0x000fe40007ffe0ff */
[CC--:B------:R-:W-:Y:S02]  /*1e40*/  ISETP.GE.AND P3, PT, R54.reuse, R12.reuse, PT ;  /* 0x0000000c3600720c */ /* 0x0c0fe40003f66270 */
[C---:B------:R-:W-:Y:S02]  /*1e50*/  ISETP.GE.AND P2, PT, R53.reuse, R12, PT ;  /* 0x0000000c3500720c */ /* 0x040fe40003f46270 */
[-C--:B------:R-:W-:Y:S02]  /*1e60*/  ISETP.GE.AND P1, PT, R54, R14.reuse, PT ;  /* 0x0000000e3600720c */ /* 0x080fe40003f26270 */
[----:B------:R-:W-:-:S02]  /*1e70*/  ISETP.GE.AND P0, PT, R53, R14, PT ;  /* 0x0000000e3500720c */ /* 0x000fc40003f06270 */
[C---:B------:R-:W-:Y:S02]  /*1e80*/  IADD3 R52, R3.reuse, 0x18, RZ ;  /* 0x0000001803347810 */ /* 0x040fe40007ffe0ff */
[----:B------:R-:W-:Y:S02]  /*1e90*/  IADD3 R43, R3, 0x19, RZ ;  /* 0x00000019032b7810 */ /* 0x000fe40007ffe0ff */
[----:B------:R-:W-:Y:S02]  /*1ea0*/  FSEL R152, R16, -INF , !P3 ;  /* 0xff80000010987808 */ /* 0x000fe40005800000 */
[----:B------:R-:W-:Y:S02]  /*1eb0*/  FSEL R153, R17, -INF , !P2 ;  /* 0xff80000011997808 */ /* 0x000fe40005000000 */
[----:B------:R-:W-:Y:S02]  /*1ec0*/  FSEL R161, R18, -INF , !P1 ;  /* 0xff80000012a17808 */ /* 0x000fe40004800000 */
[----:B------:R-:W-:-:S02]  /*1ed0*/  FSEL R160, R19, -INF , !P0 ;  /* 0xff80000013a07808 */ /* 0x000fc40004000000 */
[CC--:B------:R-:W-:Y:S01]  /*1ee0*/  ISETP.GE.AND P3, PT, R52.reuse, R12.reuse, PT ;  /* 0x0000000c3400720c */ /* 0x0c0fe20003f66270 */
[----:B------:R-:W-:Y:S01]  /*1ef0*/  HMMA.16816.F32.BF16 R16, R8, R84, R108 ;  /* 0x000000540810723c */ /* 0x000fe2000004186c */
[C---:B------:R-:W-:Y:S02]  /*1f00*/  ISETP.GE.AND P2, PT, R43.reuse, R12, PT ;  /* 0x0000000c2b00720c */ /* 0x040fe40003f46270 */
        /* <DEDUP_REMOVED lines=19> */
[C---:B------:R-:W-:Y:S02]  /*2040*/  IADD3 R41, R3.reuse, 0x29, RZ ;  /* 0x0000002903297810 */ /* 0x040fe40007ffe0ff */
[----:B------:R-:W-:Y:S02]  /*2050*/  ISETP.GE.AND P3, PT, R42, R12, PT ;  /* 0x0000000c2a00720c */ /* 0x000fe40003f66270 */
[----:B------:R-:W-:Y:S02]  /*2060*/  IADD3 R38, R3, 0x30, RZ ;  /* 0x0000003003267810 */ /* 0x000fe40007ffe0ff */
[C---:B------:R-:W-:Y:S02]  /*2070*/  ISETP.GE.AND P0, PT, R41.reuse, R14, PT ;  /* 0x0000000e2900720c */ /* 0x040fe40003f06270 */
[----:B------:R-:W-:-:S02]  /*2080*/  ISETP.GE.AND P2, PT, R41, R12, PT ;  /* 0x0000000c2900720c */ /* 0x000fc40003f46270 */
[----:B------:R-:W-:Y:S02]  /*2090*/  ISETP.GE.AND P1, PT, R42, R14, PT ;  /* 0x0000000e2a00720c */ /* 0x000fe40003f26270 */
[----:B------:R-:W-:Y:S02]  /*20a0*/  IADD3 R37, R3, 0x31, RZ ;  /* 0x0000003103257810 */ /* 0x000fe40007ffe0ff */
[----:B------:R-:W-:Y:S02]  /*20b0*/  FSEL R165, R20, -INF , !P3 ;  /* 0xff80000014a57808 */ /* 0x000fe40005800000 */
[----:B------:R-:W-:Y:S02]  /*20c0*/  ISETP.GE.AND P3, PT, R38, R12, PT ;  /* 0x0000000c2600720c */ /* 0x000fe40003f66270 */
[----:B------:R-:W-:Y:S02]  /*20d0*/  FSEL R166, R23, -INF , !P0 ;  /* 0xff80000017a67808 */ /* 0x000fe40004000000 */
[----:B------:R-:W-:-:S02]  /*20e0*/  IADD3 R51, R3, 0x38, RZ ;  /* 0x0000003803337810 */ /* 0x000fc40007ffe0ff */
[----:B------:R-:W-:Y:S02]  /*20f0*/  FSEL R164, R21, -INF , !P2 ;  /* 0xff80000015a47808 */ /* 0x000fe40005000000 */
[----:B------:R-:W-:Y:S02]  /*2100*/  FSEL R167, R22, -INF , !P1 ;  /* 0xff80000016a77808 */ /* 0x000fe40004800000 */
[----:B------:R-:W-:Y:S01]  /*2110*/  ISETP.GE.AND P0, PT, R37, R14, PT ;  /* 0x0000000e2500720c */ /* 0x000fe20003f06270 */
[----:B------:R-:W-:Y:S01]  /*2120*/  HMMA.16816.F32.BF16 R20, R8, R72, R128 ;  /* 0x000000480814723c */ /* 0x000fe20000041880 */
[----:B------:R-:W-:Y:S02]  /*2130*/  IADD3 R50, R3, 0x39, RZ ;  /* 0x0000003903327810 */ /* 0x000fe40007ffe0ff */
[----:B------:R-:W-:Y:S02]  /*2140*/  ISETP.GE.AND P2, PT, R37, R12, PT ;  /* 0x0000000c2500720c */ /* 0x000fe40003f46270 */
[----:B------:R-:W-:-:S02]  /*2150*/  ISETP.GE.AND P1, PT, R38, R14, PT ;  /* 0x0000000e2600720c */ /* 0x000fc40003f26270 */
[----:B------:R-:W-:Y:S02]  /*2160*/  FSEL R177, R16, -INF , !P3 ;  /* 0xff80000010b17808 */ /* 0x000fe40005800000 */
[----:B------:R-:W-:Y:S02]  /*2170*/  ISETP.GE.AND P3, PT, R51, R12, PT ;  /* 0x0000000c3300720c */ /* 0x000fe40003f66270 */
[----:B------:R-:W-:Y:S02]  /*2180*/  FSEL R252, R19, -INF , !P0 ;  /* 0xff80000013fc7808 */ /* 0x000fe40004000000 */
[----:B------:R-:W-:Y:S02]  /*2190*/  IADD3 R36, R3, 0x40, RZ ;  /* 0x0000004003247810 */ /* 0x000fe40007ffe0ff */
[----:B------:R-:W-:Y:S02]  /*21a0*/  FSEL R176, R17, -INF , !P2 ;  /* 0xff80000011b07808 */ /* 0x000fe40005000000 */
[----:B------:R-:W-:-:S02]  /*21b0*/  FSEL R13, R18, -INF , !P1 ;  /* 0xff800000120d7808 */ /* 0x000fc40004800000 */
[----:B------:R-:W-:Y:S01]  /*21c0*/  ISETP.GE.AND P0, PT, R50, R14, PT ;  /* 0x0000000e3200720c */ /* 0x000fe20003f06270 */
[----:B------:R-:W-:Y:S01]  /*21d0*/  HMMA.16816.F32.BF16 R16, R8, R74, R132 ;  /* 0x0000004a0810723c */ /* 0x000fe20000041884 */
[----:B------:R-:W-:Y:S01]  /*21e0*/  FSEL R173, R32, -INF , !P3 ;  /* 0xff80000020ad7808 */ /* 0x000fe20005800000 */
[----:B------:R1:W-:Y:S01]  /*21f0*/  STL [R1], R13 ;  /* 0x0000000d01007387 */ /* 0x0003e20000100800 */
[-C--:B------:R-:W-:Y:S02]  /*2200*/  ISETP.GE.AND P3, PT, R36, R12.reuse, PT ;  /* 0x0000000c2400720c */ /* 0x080fe40003f66270 */
[----:B------:R-:W-:Y:S02]  /*2210*/  ISETP.GE.AND P2, PT, R50, R12, PT ;  /* 0x0000000c3200720c */ /* 0x000fe40003f46270 */
[----:B------:R-:W-:Y:S01]  /*2220*/  ISETP.GE.AND P1, PT, R51, R14, PT ;  /* 0x0000000e3300720c */ /* 0x000fe20003f26270 */
[----:B------:R-:W-:Y:S01]  /*2230*/  IMAD.MOV.U32 R135, RZ, RZ, R80 ;  /* 0x000000ffff877224 */ /* 0x000fe200078e0050 */
[----:B------:R-:W-:-:S02]  /*2240*/  FSEL R174, R35, -INF , !P0 ;  /* 0xff80000023ae7808 */ /* 0x000fc40004000000 */
[C---:B------:R-:W-:Y:S02]  /*2250*/  IADD3 R35, R3.reuse, 0x41, RZ ;  /* 0x0000004103237810 */ /* 0x040fe40007ffe0ff */
[----:B------:R-:W-:Y:S02]  /*2260*/  IADD3 R49, R3, 0x48, RZ ;  /* 0x0000004803317810 */ /* 0x000fe40007ffe0ff */
[----:B------:R-:W-:Y:S02]  /*2270*/  FSEL R172, R33, -INF , !P2 ;  /* 0xff80000021ac7808 */ /* 0x000fe40005000000 */
[----:B------:R-:W-:Y:S02]  /*2280*/  FSEL R175, R34, -INF , !P1 ;  /* 0xff80000022af7808 */ /* 0x000fe40004800000 */
[----:B------:R-:W-:Y:S02]  /*2290*/  ISETP.GE.AND P2, PT, R35, R12, PT ;  /* 0x0000000c2300720c */ /* 0x000fe40003f46270 */
[----:B------:R-:W-:-:S02]  /*22a0*/  ISETP.GE.AND P1, PT, R36, R14, PT ;  /* 0x0000000e2400720c */ /* 0x000fc40003f26270 */
[----:B------:R-:W-:Y:S02]  /*22b0*/  ISETP.GE.AND P0, PT, R35, R14, PT ;  /* 0x0000000e2300720c */ /* 0x000fe40003f06270 */
[----:B------:R-:W-:Y:S02]  /*22c0*/  IADD3 R34, R3, 0x50, RZ ;  /* 0x0000005003227810 */ /* 0x000fe40007ffe0ff */
[----:B-1----:R-:W-:Y:S02]  /*22d0*/  FSEL R13, R28, -INF , !P3 ;  /* 0xff8000001c0d7808 */ /* 0x002fe40005800000 */
[----:B------:R-:W-:Y:S02]  /*22e0*/  ISETP.GE.AND P3, PT, R49, R12, PT ;  /* 0x0000000c3100720c */ /* 0x000fe40003f66270 */
[----:B------:R-:W-:Y:S01]  /*22f0*/  FSEL R107, R29, -INF , !P2 ;  /* 0xff8000001d6b7808 */ /* 0x000fe20005000000 */
[----:B------:R1:W-:Y:S01]  /*2300*/  STL [R1+0x18], R13 ;  /* 0x0000180d01007387 */ /* 0x0003e20000100800 */
[----:B------:R-:W-:-:S02]  /*2310*/  FSEL R105, R30, -INF , !P1 ;  /* 0xff8000001e697808 */ /* 0x000fc40004800000 */
[----:B------:R-:W-:Y:S02]  /*2320*/  IADD3 R48, R3, 0x49, RZ ;  /* 0x0000004903307810 */ /* 0x000fe40007ffe0ff */
[----:B------:R-:W-:Y:S02]  /*2330*/  ISETP.GE.AND P1, PT, R49, R14, PT ;  /* 0x0000000e3100720c */ /* 0x000fe40003f26270 */
[----:B------:R-:W-:Y:S02]  /*2340*/  FSEL R106, R24, -INF , !P3 ;  /* 0xff800000186a7808 */ /* 0x000fe40005800000 */
[-C--:B------:R-:W-:Y:S02]  /*2350*/  ISETP.GE.AND P3, PT, R34, R12.reuse, PT ;  /* 0x0000000c2200720c */ /* 0x080fe40003f66270 */
[----:B------:R-:W-:Y:S02]  /*2360*/  IADD3 R47, R3, 0x58, RZ ;  /* 0x00000058032f7810 */ /* 0x000fe40007ffe0ff */
[----:B------:R-:W-:-:S02]  /*2370*/  ISETP.GE.AND P2, PT, R48, R12, PT ;  /* 0x0000000c3000720c */ /* 0x000fc40003f46270 */
[----:B------:R-:W-:Y:S02]  /*2380*/  FSEL R15, R26, -INF , !P1 ;  /* 0xff8000001a0f7808 */ /* 0x000fe40004800000 */
[----:B------:R-:W-:Y:S02]  /*2390*/  IADD3 R33, R3, 0x51, RZ ;  /* 0x0000005103217810 */ /* 0x000fe40007ffe0ff */
[----:B------:R-:W-:Y:S02]  /*23a0*/  FSEL R100, R20, -INF , !P3 ;  /* 0xff80000014647808 */ /* 0x000fe40005800000 */
[----:B------:R-:W-:Y:S02]  /*23b0*/  ISETP.GE.AND P3, PT, R47, R12, PT ;  /* 0x0000000c2f00720c */ /* 0x000fe40003f66270 */
[----:B------:R-:W-:Y:S02]  /*23c0*/  FSEL R104, R25, -INF , !P2 ;  /* 0xff80000019687808 */ /* 0x000fe40005000000 */
[----:B-1----:R-:W-:-:S02]  /*23d0*/  FSEL R13, R31, -INF , !P0 ;  /* 0xff8000001f0d7808 */ /* 0x002fc40004000000 */
[----:B------:R-:W-:Y:S01]  /*23e0*/  HMMA.16816.F32.BF16 R28, R8, R68, R136 ;  /* 0x00000044081c723c */ /* 0x000fe20000041888 */
[----:B------:R-:W-:Y:S02]  /*23f0*/  ISETP.GE.AND P0, PT, R48, R14, PT ;  /* 0x0000000e3000720c */ /* 0x000fe40003f06270 */
[----:B------:R1:W-:Y:S01]  /*2400*/  STL [R1+0x1c], R13 ;  /* 0x00001c0d01007387 */ /* 0x0003e20000100800 */
[----:B------:R-:W-:Y:S02]  /*2410*/  ISETP.GE.AND P2, PT, R33, R12, PT ;  /* 0x0000000c2100720c */ /* 0x000fe40003f46270 */
[----:B------:R-:W-:Y:S01]  /*2420*/  IADD3 R46, R3, 0x59, RZ ;  /* 0x00000059032e7810 */ /* 0x000fe20007ffe0ff */
[----:B------:R2:W-:Y:S04]  /*2430*/  STL [R1+0x10], R15 ;  /* 0x0000100f01007387 */ /* 0x0005e80000100800 */
[----:B------:R-:W-:Y:S01]  /*2440*/  BAR.SYNC.DEFER_BLOCKING 0x0 ;  /* 0x0000000000007b1d */ /* 0x000fe20000010000 */
[----:B------:R-:W-:-:S02]  /*2450*/  ISETP.GE.AND P1, PT, R34, R14, PT ;  /* 0x0000000e2200720c */ /* 0x000fc40003f26270 */
[----:B------:R-:W-:Y:S02]  /*2460*/  FSEL R102, R21, -INF , !P2 ;  /* 0xff80000015667808 */ /* 0x000fe40005000000 */
[-C--:B------:R-:W-:Y:S02]  /*2470*/  ISETP.GE.AND P2, PT, R46, R12.reuse, PT ;  /* 0x0000000c2e00720c */ /* 0x080fe40003f46270 */
[C---:B------:R-:W-:Y:S02]  /*2480*/  IADD3 R32, R3.reuse, 0x60, RZ ;  /* 0x0000006003207810 */ /* 0x040fe40007ffe0ff */
[----:B------:R-:W-:Y:S02]  /*2490*/  FSEL R108, R22, -INF , !P1 ;  /* 0xff800000166c7808 */ /* 0x000fe40004800000 */
[----:B------:R-:W-:Y:S02]  /*24a0*/  ISETP.GE.AND P5, PT, R32, R12, PT ;  /* 0x0000000c2000720c */ /* 0x000fe40003fa6270 */
[----:B------:R-:W-:-:S02]  /*24b0*/  IADD3 R45, R3, 0x68, RZ ;  /* 0x00000068032d7810 */ /* 0x000fc40007ffe0ff */
[-C--:B------:R-:W-:Y:S02]  /*24c0*/  ISETP.GE.AND P1, PT, R47, R14.reuse, PT ;  /* 0x0000000e2f00720c */ /* 0x080fe40003f26270 */
[----:B-1----:R-:W-:Y:S02]  /*24d0*/  FSEL R13, R27, -INF , !P0 ;  /* 0xff8000001b0d7808 */ /* 0x002fe40004000000 */
[-C--:B------:R-:W-:Y:S01]  /*24e0*/  ISETP.GE.AND P0, PT, R33, R14.reuse, PT ;  /* 0x0000000e2100720c */ /* 0x080fe20003f06270 */
[C---:B----4-:R-:W-:Y:S01]  /*24f0*/  HMMA.16816.F32.BF16 R24, R8.reuse, R88, R140 ;  /* 0x000000580818723c */ /* 0x050fe2000004188c */
[----:B--2---:R-:W-:Y:S01]  /*2500*/  FSEL R15, R16, -INF , !P3 ;  /* 0xff800000100f7808 */ /* 0x004fe20005800000 */
[----:B------:R1:W-:Y:S01]  /*2510*/  STL [R1+0xc], R13 ;  /* 0x00000c0d01007387 */ /* 0x0003e20000100800 */
[----:B------:R-:W-:Y:S02]  /*2520*/  FSEL R109, R23, -INF , !P0 ;  /* 0xff800000176d7808 */ /* 0x000fe40004000000 */
[----:B------:R-:W-:Y:S01]  /*2530*/  FSEL R16, R28, -INF , !P5 ;  /* 0xff8000001c107808 */ /* 0x000fe20006800000 */
[----:B------:R2:W-:Y:S01]  /*2540*/  STL [R1+0x30], R15 ;  /* 0x0000300f01007387 */ /* 0x0005e20000100800 */
[----:B------:R-:W-:Y:S01]  /*2550*/  ISETP.GE.AND P0, PT, R46, R14, PT ;  /* 0x0000000e2e00720c */ /* 0x000fe20003f06270 */
[----:B------:R-:W-:Y:S01]  /*2560*/  HMMA.16816.F32.BF16 R20, R8, R70, R64 ;  /* 0x000000460814723c */ /* 0x000fe20000041840 */
[----:B------:R-:W-:-:S02]  /*2570*/  IADD3 R44, R3, 0x69, RZ ;  /* 0x00000069032c7810 */ /* 0x000fc40007ffe0ff */
[----:B------:R-:W-:Y:S02]  /*2580*/  FSEL R103, R18, -INF , !P1 ;  /* 0xff80000012677808 */ /* 0x000fe40004800000 */
[----:B------:R-:W-:Y:S02]  /*2590*/  FSEL R101, R19, -INF , !P0 ;  /* 0xff80000013657808 */ /* 0x000fe40004000000 */
[C---:B------:R-:W-:Y:S01]  /*25a0*/  IADD3 R67, R3.reuse, 0x70, RZ ;  /* 0x0000007003437810 */ /* 0x040fe20007ffe0ff */
[----:B------:R-:W-:Y:S01]  /*25b0*/  HMMA.16816.F32.BF16 R8, R8, R90, R144 ;  /* 0x0000005a0808723c */ /* 0x000fe20000041890 */
[C---:B------:R-:W-:Y:S02]  /*25c0*/  IADD3 R66, R3.reuse, 0x71, RZ ;  /* 0x0000007103427810 */ /* 0x040fe40007ffe0ff */
[C---:B------:R-:W-:Y:S02]  /*25d0*/  IADD3 R65, R3.reuse, 0x78, RZ ;  /* 0x0000007803417810 */ /* 0x040fe40007ffe0ff */
[----:B------:R-:W-:-:S02]  /*25e0*/  IADD3 R64, R3, 0x79, RZ ;  /* 0x0000007903407810 */ /* 0x000fc40007ffe0ff */
[-C--:B------:R-:W-:Y:S02]  /*25f0*/  ISETP.GE.AND P4, PT, R45, R12.reuse, PT ;  /* 0x0000000c2d00720c */ /* 0x080fe40003f86270 */
[-C--:B------:R-:W-:Y:S02]  /*2600*/  ISETP.GE.AND P0, PT, R44, R12.reuse, PT ;  /* 0x0000000c2c00720c */ /* 0x080fe40003f06270 */
[----:B-1----:R-:W-:Y:S02]  /*2610*/  FSEL R13, R17, -INF , !P2 ;  /* 0xff800000110d7808 */ /* 0x002fe40005000000 */
[-C--:B------:R-:W-:Y:S02]  /*2620*/  ISETP.GE.AND P2, PT, R67, R12.reuse, PT ;  /* 0x0000000c4300720c */ /* 0x080fe40003f46270 */
[----:B--2---:R-:W-:Y:S01]  /*2630*/  IADD3 R15, R3, 0x61, RZ ;  /* 0x00000061030f7810 */ /* 0x004fe20007ffe0ff */
[----:B------:R1:W-:Y:S01]  /*2640*/  STL [R1+0x38], R13 ;  /* 0x0000380d01007387 */ /* 0x0003e20000100800 */
[----:B------:R-:W-:-:S02]  /*2650*/  ISETP.GE.AND P1, PT, R66, R12, PT ;  /* 0x0000000c4200720c */ /* 0x000fc40003f26270 */
[-C--:B------:R-:W-:Y:S01]  /*2660*/  ISETP.GE.AND P3, PT, R15, R12.reuse, PT ;  /* 0x0000000c0f00720c */ /* 0x080fe20003f66270 */
[----:B------:R2:W-:Y:S01]  /*2670*/  STL [R1+0x2c], R16 ;  /* 0x00002c1001007387 */ /* 0x0005e20000100800 */
[-C--:B------:R-:W-:Y:S02]  /*2680*/  ISETP.GE.AND P6, PT, R65, R12.reuse, PT ;  /* 0x0000000c4100720c */ /* 0x080fe40003fc6270 */
[----:B------:R-:W-:Y:S02]  /*2690*/  ISETP.GE.AND P5, PT, R64, R12, PT ;  /* 0x0000000c4000720c */ /* 0x000fe40003fa6270 */
[----:B------:R-:W-:Y:S02]  /*26a0*/  IADD3 R12, R60, 0x48, RZ ;  /* 0x000000483c0c7810 */ /* 0x000fe40007ffe0ff */
[----:B------:R-:W-:Y:S02]  /*26b0*/  FSEL R145, R8, -INF , !P6 ;  /* 0xff80000008917808 */ /* 0x000fe40007000000 */
[----:B------:R-:W-:-:S02]  /*26c0*/  IMNMX R12, R12, R81, PT ;  /* 0x000000510c0c7217 */ /* 0x000fc40003800200 */
[----:B------:R-:W-:Y:S02]  /*26d0*/  FSEL R146, R9, -INF , !P5 ;  /* 0xff80000009927808 */ /* 0x000fe40006800000 */
[----:B-1----:R-:W-:Y:S02]  /*26e0*/  FSEL R13, R29, -INF , !P3 ;  /* 0xff8000001d0d7808 */ /* 0x002fe40005800000 */
[----:B------:R-:W-:-:S03]  /*26f0*/  ISETP.GE.AND P3, PT, R32, R14, PT ;  /* 0x0000000e2000720c */ /* 0x000fc60003f66270 */
[----:B------:R1:W-:Y:S01]  /*2700*/  STL [R1+0x28], R13 ;  /* 0x0000280d01007387 */ /* 0x0003e20000100800 */
[----:B--2---:R-:W-:Y:S02]  /*2710*/  FSEL R16, R30, -INF , !P3 ;  /* 0xff8000001e107808 */ /* 0x004fe40005800000 */
[----:B------:R-:W-:-:S03]  /*2720*/  ISETP.GE.AND P3, PT, R15, R14, PT ;  /* 0x0000000e0f00720c */ /* 0x000fc60003f66270 */
[----:B------:R2:W-:Y:S01]  /*2730*/  STL [R1+0x34], R16 ;  /* 0x0000341001007387 */ /* 0x0005e20000100800 */
[----:B-1----:R-:W-:Y:S02]  /*2740*/  IADD3 R13, R60, 0x40, RZ ;  /* 0x000000403c0d7810 */ /* 0x002fe40007ffe0ff */
[C---:B------:R-:W-:Y:S02]  /*2750*/  HMMA.16816.F32.BF16 R60, R4.reuse, R58, R208 ;  /* 0x0000003a043c723c */ /* 0x040fe400000418d0 */
[----:B------:R-:W-:Y:S02]  /*2760*/  IMNMX R13, R13, R81, PT ;  /* 0x000000510d0d7217 */ /* 0x000fe40003800200 */
[----:B--2---:R-:W-:Y:S02]  /*2770*/  FSEL R16, R31, -INF , !P3 ;  /* 0xff8000001f107808 */ /* 0x004fe40005800000 */
[-C--:B------:R-:W-:Y:S02]  /*2780*/  ISETP.GE.AND P3, PT, R45, R14.reuse, PT ;  /* 0x0000000e2d00720c */ /* 0x080fe40003f66270 */
[----:B------:R-:W-:Y:S01]  /*2790*/  FSEL R209, R21, -INF , !P0 ;  /* 0xff80000015d17808 */ /* 0x000fe20004000000 */
[----:B------:R1:W-:Y:S01]  /*27a0*/  STL [R1+0x40], R16 ;  /* 0x0000401001007387 */ /* 0x0003e20000100800 */
[----:B------:R-:W-:Y:S01]  /*27b0*/  ISETP.GE.AND P0, PT, R44, R14, PT ;  /* 0x0000000e2c00720c */ /* 0x000fe20003f06270 */
[----:B------:R-:W-:Y:S01]  /*27c0*/  HMMA.16816.F32.BF16 R28, R4, R92, R244 ;  /* 0x0000005c041c723c */ /* 0x000fe200000418f4 */
[----:B------:R-:W-:-:S02]  /*27d0*/  FSEL R208, R24, -INF , !P2 ;  /* 0xff80000018d07808 */ /* 0x000fc40005000000 */
[-C--:B------:R-:W-:Y:S02]  /*27e0*/  ISETP.GE.AND P2, PT, R67, R14.reuse, PT ;  /* 0x0000000e4300720c */ /* 0x080fe40003f46270 */
[----:B------:R-:W-:Y:S02]  /*27f0*/  FSEL R211, R25, -INF , !P1 ;  /* 0xff80000019d37808 */ /* 0x000fe40004800000 */
[-C--:B------:R-:W-:Y:S02]  /*2800*/  ISETP.GE.AND P1, PT, R66, R14.reuse, PT ;  /* 0x0000000e4200720c */ /* 0x080fe40003f26270 */
[----:B------:R-:W-:Y:S02]  /*2810*/  FSEL R210, R20, -INF , !P4 ;  /* 0xff80000014d27808 */ /* 0x000fe40006000000 */
[----:B------:R-:W-:-:S04]  /*2820*/  ISETP.GE.AND P4, PT, R65, R14, PT ;  /* 0x0000000e4100720c */ /* 0x000fc80003f86270 */
[----:B------:R-:W-:Y:S02]  /*2830*/  FSEL R140, R10, -INF , !P4 ;  /* 0xff8000000a8c7808 */ /* 0x000fe40006000000 */
[----:B-1----:R-:W-:Y:S02]  /*2840*/  FSEL R16, R22, -INF , !P3 ;  /* 0xff80000016107808 */ /* 0x002fe40005800000 */
[----:B------:R-:W-:-:S03]  /*2850*/  ISETP.GE.AND P3, PT, R64, R14, PT ;  /* 0x0000000e4000720c */ /* 0x000fc60003f66270 */
[----:B------:R1:W-:Y:S01]  /*2860*/  STL [R1+0x3c], R16 ;  /* 0x00003c1001007387 */ /* 0x0003e20000100800 */
[----:B------:R-:W-:Y:S01]  /*2870*/  FSEL R139, R11, -INF , !P3 ;  /* 0xff8000000b8b7808 */ /* 0x000fe20005800000 */
[C---:B-1----:R-:W-:Y:S07]  /*2880*/  HMMA.16816.F32.BF16 R16, R4.reuse, R96, R248 ;  /* 0x000000600410723c */ /* 0x042fee00000418f8 */
[----:B------:R-:W-:Y:S02]  /*2890*/  FSEL R250, R23, -INF , !P0 ;  /* 0xff80000017fa7808 */ /* 0x000fe40004000000 */
[----:B------:R-:W-:Y:S01]  /*28a0*/  ISETP.GE.AND P0, PT, R3, R13, PT ;  /* 0x0000000d0300720c */ /* 0x000fe20003f06270 */
[----:B------:R-:W-:Y:S01]  /*28b0*/  HMMA.16816.F32.BF16 R20, R4, R98, R204 ;  /* 0x000000620414723c */ /* 0x000fe200000418cc */
[----:B------:R-:W-:-:S02]  /*28c0*/  FSEL R249, R26, -INF , !P2 ;  /* 0xff8000001af97808 */ /* 0x000fc40005000000 */
[-C--:B------:R-:W-:Y:S02]  /*28d0*/  ISETP.GE.AND P2, PT, R3, R12.reuse, PT ;  /* 0x0000000c0300720c */ /* 0x080fe40003f46270 */
[----:B------:R-:W-:Y:S02]  /*28e0*/  FSEL R248, R27, -INF , !P1 ;  /* 0xff8000001bf87808 */ /* 0x000fe40004800000 */
[C---:B------:R-:W-:Y:S01]  /*28f0*/  ISETP.GE.AND P1, PT, R55.reuse, R13, PT ;  /* 0x0000000d3700720c */ /* 0x040fe20003f26270 */
[----:B------:R-:W-:Y:S01]  /*2900*/  HMMA.16816.F32.BF16 R24, R4, R86, R196 ;  /* 0x000000560418723c */ /* 0x000fe200000418c4 */
[----:B------:R-:W-:Y:S02]  /*2910*/  FSEL R80, R116, -INF , !P0 ;  /* 0xff80000074507808 */ /* 0x000fe40004000000 */
[----:B------:R-:W-:Y:S02]  /*2920*/  ISETP.GE.AND P0, PT, R55, R12, PT ;  /* 0x0000000c3700720c */ /* 0x000fe40003f06270 */
[----:B------:R-:W-:-:S02]  /*2930*/  FSEL R81, R118, -INF , !P2 ;  /* 0xff80000076517808 */ /* 0x000fc40005000000 */
[-C--:B------:R-:W-:Y:S02]  /*2940*/  ISETP.GE.AND P2, PT, R57, R13.reuse, PT ;  /* 0x0000000d3900720c */ /* 0x080fe40003f46270 */
[----:B------:R-:W-:Y:S02]  /*2950*/  FSEL R55, R117, -INF , !P1 ;  /* 0xff80000075377808 */ /* 0x000fe40004800000 */
[----:B------:R-:W-:Y:S02]  /*2960*/  ISETP.GE.AND P1, PT, R57, R12, PT ;  /* 0x0000000c3900720c */ /* 0x000fe40003f26270 */
[----:B------:R-:W-:Y:S02]  /*2970*/  FSEL R82, R119, -INF , !P0 ;  /* 0xff80000077527808 */ /* 0x000fe40004000000 */
[----:B------:R-:W-:Y:S02]  /*2980*/  ISETP.GE.AND P0, PT, R56, R13, PT ;  /* 0x0000000d3800720c */ /* 0x000fe40003f06270 */
[----:B------:R-:W-:-:S02]  /*2990*/  FSEL R60, R60, -INF , !P2 ;  /* 0xff8000003c3c7808 */ /* 0x000fc40005000000 */
[-C--:B------:R-:W-:Y:S02]  /*29a0*/  ISETP.GE.AND P2, PT, R56, R12.reuse, PT ;  /* 0x0000000c3800720c */ /* 0x080fe40003f46270 */
[----:B------:R-:W-:Y:S01]  /*29b0*/  FSEL R62, R62, -INF , !P1 ;  /* 0xff8000003e3e7808 */ /* 0x000fe20004800000 */
[----:B------:R-:W-:Y:S01]  /*29c0*/  HMMA.16816.F32.BF16 R56, R4, R94, R200 ;  /* 0x0000005e0438723c */ /* 0x000fe200000418c8 */
[C---:B------:R-:W-:Y:S02]  /*29d0*/  ISETP.GE.AND P1, PT, R54.reuse, R13, PT ;  /* 0x0000000d3600720c */ /* 0x040fe40003f26270 */
[----:B------:R-:W-:Y:S02]  /*29e0*/  FSEL R61, R61, -INF , !P0 ;  /* 0xff8000003d3d7808 */ /* 0x000fe40004000000 */
[----:B------:R-:W-:Y:S02]  /*29f0*/  ISETP.GE.AND P0, PT, R54, R12, PT ;  /* 0x0000000c3600720c */ /* 0x000fe40003f06270 */
[----:B------:R-:W-:-:S02]  /*2a00*/  FSEL R54, R63, -INF , !P2 ;  /* 0xff8000003f367808 */ /* 0x000fc40005000000 */
[----:B------:R-:W-:Y:S02]  /*2a10*/  FSEL R63, R16, -INF , !P1 ;  /* 0xff800000103f7808 */ /* 0x000fe40004800000 */
[C---:B------:R-:W-:Y:S02]  /*2a20*/  ISETP.GE.AND P2, PT, R53.reuse, R13, PT ;  /* 0x0000000d3500720c */ /* 0x040fe40003f46270 */
[----:B------:R-:W-:Y:S02]  /*2a30*/  ISETP.GE.AND P1, PT, R53, R12, PT ;  /* 0x0000000c3500720c */ /* 0x000fe40003f26270 */
[----:B------:R-:W-:Y:S02]  /*2a40*/  FSEL R92, R18, -INF , !P0 ;  /* 0xff800000125c7808 */ /* 0x000fe40004000000 */
[----:B------:R-:W-:Y:S02]  /*2a50*/  FSEL R53, R17, -INF , !P2 ;  /* 0xff80000011357808 */ /* 0x000fe40005000000 */
[----:B------:R-:W-:-:S02]  /*2a60*/  FSEL R93, R19, -INF , !P1 ;  /* 0xff800000135d7808 */ /* 0x000fc40004800000 */
[CC--:B------:R-:W-:Y:S01]  /*2a70*/  ISETP.GE.AND P0, PT, R52.reuse, R13.reuse, PT ;  /* 0x0000000d3400720c */ /* 0x0c0fe20003f06270 */
[----:B------:R-:W-:Y:S01]  /*2a80*/  HMMA.16816.F32.BF16 R16, R4, R84, R240 ;  /* 0x000000540410723c */ /* 0x000fe200000418f0 */
[-C--:B------:R-:W-:Y:S02]  /*2a90*/  ISETP.GE.AND P2, PT, R52, R12.reuse, PT ;  /* 0x0000000c3400720c */ /* 0x080fe40003f46270 */
[C---:B------:R-:W-:Y:S02]  /*2aa0*/  ISETP.GE.AND P1, PT, R43.reuse, R13, PT ;  /* 0x0000000d2b00720c */ /* 0x040fe40003f26270 */
[----:B------:R-:W-:Y:S02]  /*2ab0*/  FSEL R52, R20, -INF , !P0 ;  /* 0xff80000014347808 */ /* 0x000fe40004000000 */
[----:B------:R-:W-:Y:S02]  /*2ac0*/  FSEL R84, R22, -INF , !P2 ;  /* 0xff80000016547808 */ /* 0x000fe40005000000 */
[----:B------:R-:W-:-:S02]  /*2ad0*/  ISETP.GE.AND P0, PT, R43, R12, PT ;  /* 0x0000000c2b00720c */ /* 0x000fc40003f06270 */
[CC--:B------:R-:W-:Y:S02]  /*2ae0*/  ISETP.GE.AND P2, PT, R40.reuse, R13.reuse, PT ;  /* 0x0000000d2800720c */ /* 0x0c0fe40003f46270 */
[----:B------:R-:W-:Y:S02]  /*2af0*/  FSEL R83, R21, -INF , !P1 ;  /* 0xff80000015537808 */ /* 0x000fe40004800000 */
[----:B------:R-:W-:Y:S02]  /*2b00*/  ISETP.GE.AND P1, PT, R40, R12, PT ;  /* 0x0000000c2800720c */ /* 0x000fe40003f26270 */
[----:B------:R-:W-:Y:S02]  /*2b10*/  FSEL R85, R23, -INF , !P0 ;  /* 0xff80000017557808 */ /* 0x000fe40004000000 */
[----:B------:R-:W-:Y:S01]  /*2b20*/  FSEL R117, R28, -INF , !P2 ;  /* 0xff8000001c757808 */ /* 0x000fe20005000000 */
[----:B------:R-:W-:Y:S01]  /*2b30*/  HMMA.16816.F32.BF16 R20, R4, R72, R220 ;  /* 0x000000480414723c */ /* 0x000fe200000418dc */
[----:B------:R-:W-:-:S02]  /*2b40*/  ISETP.GE.AND P0, PT, R39, R13, PT ;  /* 0x0000000d2700720c */ /* 0x000fc40003f06270 */
[-C--:B------:R-:W-:Y:S02]  /*2b50*/  ISETP.GE.AND P2, PT, R39, R12.reuse, PT ;  /* 0x0000000c2700720c */ /* 0x080fe40003f46270 */
[----:B------:R-:W-:Y:S02]  /*2b60*/  FSEL R119, R30, -INF , !P1 ;  /* 0xff8000001e777808 */ /* 0x000fe40004800000 */
[CC--:B------:R-:W-:Y:S02]  /*2b70*/  ISETP.GE.AND P1, PT, R42.reuse, R13.reuse, PT ;  /* 0x0000000d2a00720c */ /* 0x0c0fe40003f26270 */
[----:B------:R-:W-:Y:S02]  /*2b80*/  FSEL R115, R29, -INF , !P0 ;  /* 0xff8000001d737808 */ /* 0x000fe40004000000 */
[----:B------:R-:W-:Y:S02]  /*2b90*/  FSEL R118, R31, -INF , !P2 ;  /* 0xff8000001f767808 */ /* 0x000fe40005000000 */
[----:B------:R-:W-:Y:S01]  /*2ba0*/  ISETP.GE.AND P0, PT, R42, R12, PT ;  /* 0x0000000c2a00720c */ /* 0x000fe20003f06270 */
[----:B------:R-:W-:Y:S01]  /*2bb0*/  HMMA.16816.F32.BF16 R28, R4, R76, R232 ;  /* 0x0000004c041c723c */ /* 0x000fe200000418e8 */
[----:B------:R-:W-:-:S02]  /*2bc0*/  ISETP.GE.AND P2, PT, R41, R13, PT ;  /* 0x0000000d2900720c */ /* 0x000fc40003f46270 */
[----:B------:R-:W-:Y:S02]  /*2bd0*/  FSEL R113, R56, -INF , !P1 ;  /* 0xff80000038717808 */ /* 0x000fe40004800000 */
[-C--:B------:R-:W-:Y:S02]  /*2be0*/  ISETP.GE.AND P1, PT, R41, R12.reuse, PT ;  /* 0x0000000c2900720c */ /* 0x080fe40003f26270 */
[----:B------:R-:W-:Y:S01]  /*2bf0*/  FSEL R116, R58, -INF , !P0 ;  /* 0xff8000003a747808 */ /* 0x000fe20004000000 */
[----:B------:R-:W-:Y:S01]  /*2c00*/  HMMA.16816.F32.BF16 R40, R4, R78, R192 ;  /* 0x0000004e0428723c */ /* 0x000fe200000418c0 */
[----:B------:R-:W-:Y:S02]  /*2c10*/  FSEL R112, R57, -INF , !P2 ;  /* 0xff80000039707808 */ /* 0x000fe40005000000 */
[C---:B------:R-:W-:Y:S02]  /*2c20*/  ISETP.GE.AND P0, PT, R38.reuse, R13, PT ;  /* 0x0000000d2600720c */ /* 0x040fe40003f06270 */
[----:B------:R-:W-:-:S02]  /*2c30*/  ISETP.GE.AND P2, PT, R38, R12, PT ;  /* 0x0000000c2600720c */ /* 0x000fc40003f46270 */
[----:B------:R-:W-:Y:S02]  /*2c40*/  FSEL R114, R59, -INF , !P1 ;  /* 0xff8000003b727808 */ /* 0x000fe40004800000 */
[----:B------:R-:W-:Y:S02]  /*2c50*/  FSEL R125, R16, -INF , !P0 ;  /* 0xff800000107d7808 */ /* 0x000fe40004000000 */
[----:B------:R-:W-:Y:S02]  /*2c60*/  FSEL R127, R18, -INF , !P2 ;  /* 0xff800000127f7808 */ /* 0x000fe40005000000 */
[CC--:B------:R-:W-:Y:S02]  /*2c70*/  ISETP.GE.AND P1, PT, R37.reuse, R13.reuse, PT ;  /* 0x0000000d2500720c */ /* 0x0c0fe40003f26270 */
[----:B------:R-:W-:Y:S02]  /*2c80*/  ISETP.GE.AND P0, PT, R37, R12, PT ;  /* 0x0000000c2500720c */ /* 0x000fe40003f06270 */
[----:B------:R-:W-:-:S02]  /*2c90*/  ISETP.GE.AND P2, PT, R51, R13, PT ;  /* 0x0000000d3300720c */ /* 0x000fc40003f46270 */
[----:B------:R-:W-:Y:S02]  /*2ca0*/  FSEL R123, R17, -INF , !P1 ;  /* 0xff800000117b7808 */ /* 0x000fe40004800000 */
[----:B------:R-:W-:Y:S02]  /*2cb0*/  FSEL R126, R19, -INF , !P0 ;  /* 0xff800000137e7808 */ /* 0x000fe40004000000 */
[----:B------:R-:W-:Y:S01]  /*2cc0*/  FSEL R121, R24, -INF , !P2 ;  /* 0xff80000018797808 */ /* 0x000fe20005000000 */
[----:B------:R-:W-:Y:S01]  /*2cd0*/  HMMA.16816.F32.BF16 R16, R4, R74, R188 ;  /* 0x0000004a0410723c */ /* 0x000fe200000418bc */
[-C--:B------:R-:W-:Y:S02]  /*2ce0*/  ISETP.GE.AND P1, PT, R51, R12.reuse, PT ;  /* 0x0000000c3300720c */ /* 0x080fe40003f26270 */
[C---:B------:R-:W-:Y:S02]  /*2cf0*/  ISETP.GE.AND P0, PT, R50.reuse, R13, PT ;  /* 0x0000000d3200720c */ /* 0x040fe40003f06270 */
[----:B------:R-:W-:-:S02]  /*2d00*/  ISETP.GE.AND P2, PT, R50, R12, PT ;  /* 0x0000000c3200720c */ /* 0x000fc40003f46270 */
[----:B------:R-:W-:Y:S02]  /*2d10*/  FSEL R124, R26, -INF , !P1 ;  /* 0xff8000001a7c7808 */ /* 0x000fe40004800000 */
[----:B------:R-:W-:Y:S02]  /*2d20*/  FSEL R120, R25, -INF , !P0 ;  /* 0xff80000019787808 */ /* 0x000fe40004000000 */
[----:B------:R-:W-:Y:S02]  /*2d30*/  FSEL R122, R27, -INF , !P2 ;  /* 0xff8000001b7a7808 */ /* 0x000fe40005000000 */
[CC--:B------:R-:W-:Y:S01]  /*2d40*/  ISETP.GE.AND P1, PT, R36.reuse, R13.reuse, PT ;  /* 0x0000000d2400720c */ /* 0x0c0fe20003f26270 */
[----:B------:R-:W-:Y:S01]  /*2d50*/  HMMA.16816.F32.BF16 R24, R4, R68, R216 ;  /* 0x000000440418723c */ /* 0x000fe200000418d8 */
[----:B------:R-:W-:Y:S02]  /*2d60*/  ISETP.GE.AND P0, PT, R36, R12, PT ;  /* 0x0000000c2400720c */ /* 0x000fe40003f06270 */
[----:B------:R-:W-:-:S02]  /*2d70*/  ISETP.GE.AND P2, PT, R35, R13, PT ;  /* 0x0000000d2300720c */ /* 0x000fc40003f46270 */
[----:B------:R-:W-:Y:S02]  /*2d80*/  FSEL R138, R28, -INF , !P1 ;  /* 0xff8000001c8a7808 */ /* 0x000fe40004800000 */
[----:B------:R-:W-:Y:S02]  /*2d90*/  FSEL R137, R30, -INF , !P0 ;  /* 0xff8000001e897808 */ /* 0x000fe40004000000 */
[----:B------:R-:W-:Y:S02]  /*2da0*/  FSEL R131, R29, -INF , !P2 ;  /* 0xff8000001d837808 */ /* 0x000fe40005000000 */
[-C--:B------:R-:W-:Y:S02]  /*2db0*/  ISETP.GE.AND P1, PT, R35, R12.reuse, PT ;  /* 0x0000000c2300720c */ /* 0x080fe40003f26270 */
[C---:B------:R-:W-:Y:S02]  /*2dc0*/  ISETP.GE.AND P0, PT, R49.reuse, R13, PT ;  /* 0x0000000d3100720c */ /* 0x040fe40003f06270 */
[----:B------:R-:W-:-:S02]  /*2dd0*/  ISETP.GE.AND P2, PT, R49, R12, PT ;  /* 0x0000000c3100720c */ /* 0x000fc40003f46270 */
[----:B------:R-:W-:Y:S02]  /*2de0*/  FSEL R133, R31, -INF , !P1 ;  /* 0xff8000001f857808 */ /* 0x000fe40004800000 */
[----:B------:R-:W-:Y:S01]  /*2df0*/  FSEL R129, R40, -INF , !P0 ;  /* 0xff80000028817808 */ /* 0x000fe20004000000 */
[----:B------:R-:W-:Y:S01]  /*2e00*/  HMMA.16816.F32.BF16 R28, R4, R70, R184 ;  /* 0x00000046041c723c */ /* 0x000fe200000418b8 */
[----:B------:R-:W-:Y:S02]  /*2e10*/  FSEL R132, R42, -INF , !P2 ;  /* 0xff8000002a847808 */ /* 0x000fe40005000000 */
[CC--:B------:R-:W-:Y:S02]  /*2e20*/  ISETP.GE.AND P1, PT, R48.reuse, R13.reuse, PT ;  /* 0x0000000d3000720c */ /* 0x0c0fe40003f26270 */
        /* <DEDUP_REMOVED lines=9> */
[----:B------:R-:W-:Y:S02]  /*2ec0*/  FSEL R178, R21, -INF , !P0 ;  /* 0xff80000015b27808 */ /* 0x000fe40004000000 */
[----:B------:R-:W-:Y:S02]  /*2ed0*/  FSEL R187, R23, -INF , !P2 ;  /* 0xff80000017bb7808 */ /* 0x000fe40005000000 */
[C---:B------:R-:W-:Y:S01]  /*2ee0*/  ISETP.GE.AND P0, PT, R47.reuse, R12, PT ;  /* 0x0000000c2f00720c */ /* 0x040fe20003f06270 */
[----:B------:R-:W-:Y:S01]  /*2ef0*/  HMMA.16816.F32.BF16 R20, R4, R88, R212 ;  /* 0x000000580414723c */ /* 0x000fe200000418d4 */
[----:B------:R-:W-:Y:S02]  /*2f00*/  ISETP.GE.AND P1, PT, R47, R13, PT ;  /* 0x0000000d2f00720c */ /* 0x000fe40003f26270 */
[----:B------:R-:W-:-:S02]  /*2f10*/  FSEL R186, R18, -INF , !P0 ;  /* 0xff80000012ba7808 */ /* 0x000fc40004000000 */
[-C--:B------:R-:W-:Y:S02]  /*2f20*/  ISETP.GE.AND P0, PT, R32, R13.reuse, PT ;  /* 0x0000000d2000720c */ /* 0x080fe40003f06270 */
[----:B------:R-:W-:Y:S01]  /*2f30*/  FSEL R143, R16, -INF , !P1 ;  /* 0xff800000108f7808 */ /* 0x000fe20004800000 */
[----:B------:R-:W-:Y:S01]  /*2f40*/  HMMA.16816.F32.BF16 R4, R4, R90, R180 ;  /* 0x0000005a0404723c */ /* 0x000fe200000418b4 */
[----:B------:R-:W-:Y:S02]  /*2f50*/  FSEL R190, R24, -INF , !P0 ;  /* 0xff80000018be7808 */ /* 0x000fe40004000000 */
[----:B------:R-:W-:Y:S02]  /*2f60*/  ISETP.GE.AND P0, PT, R15, R12, PT ;  /* 0x0000000c0f00720c */ /* 0x000fe40003f06270 */
[----:B------:R-:W-:Y:S02]  /*2f70*/  ISETP.GE.AND P2, PT, R46, R13, PT ;  /* 0x0000000d2e00720c */ /* 0x000fe40003f46270 */
[----:B------:R-:W-:-:S02]  /*2f80*/  FSEL R197, R27, -INF , !P0 ;  /* 0xff8000001bc57808 */ /* 0x000fc40004000000 */
[----:B------:R-:W-:Y:S02]  /*2f90*/  ISETP.GE.AND P0, PT, R44, R13, PT ;  /* 0x0000000d2c00720c */ /* 0x000fe40003f06270 */
[-C--:B------:R-:W-:Y:S02]  /*2fa0*/  ISETP.GE.AND P1, PT, R46, R12.reuse, PT ;  /* 0x0000000c2e00720c */ /* 0x080fe40003f26270 */
[----:B------:R-:W-:Y:S02]  /*2fb0*/  FSEL R182, R29, -INF , !P0 ;  /* 0xff8000001db67808 */ /* 0x000fe40004000000 */
[----:B------:R-:W-:Y:S02]  /*2fc0*/  ISETP.GE.AND P0, PT, R67, R12, PT ;  /* 0x0000000c4300720c */ /* 0x000fe40003f06270 */
[----:B------:R-:W-:Y:S02]  /*2fd0*/  FSEL R141, R17, -INF , !P2 ;  /* 0xff800000118d7808 */ /* 0x000fe40005000000 */
[----:B------:R-:W-:-:S02]  /*2fe0*/  FSEL R194, R22, -INF , !P0 ;  /* 0xff80000016c27808 */ /* 0x000fc40004000000 */
[----:B------:R-:W-:Y:S02]  /*2ff0*/  FSEL R185, R19, -INF , !P1 ;  /* 0xff80000013b97808 */ /* 0x000fe40004800000 */
[-C--:B------:R-:W-:Y:S02]  /*3000*/  ISETP.GE.AND P0, PT, R65, R13.reuse, PT ;  /* 0x0000000d4100720c */ /* 0x080fe40003f06270 */
[----:B------:R-:W-:Y:S02]  /*3010*/  ISETP.GE.AND P2, PT, R32, R12, PT ;  /* 0x0000000c2000720c */ /* 0x000fe40003f46270 */
[----:B------:R-:W-:Y:S02]  /*3020*/  ISETP.GE.AND P1, PT, R15, R13, PT ;  /* 0x0000000d0f00720c */ /* 0x000fe40003f26270 */
[----:B------:R-:W-:Y:S02]  /*3030*/  FSEL R179, R4, -INF , !P0 ;  /* 0xff80000004b37808 */ /* 0x000fe40004000000 */
[----:B------:R-:W-:-:S02]  /*3040*/  FSEL R198, R26, -INF , !P2 ;  /* 0xff8000001ac67808 */ /* 0x000fc40005000000 */
[----:B------:R-:W-:Y:S02]  /*3050*/  FSEL R189, R25, -INF , !P1 ;  /* 0xff80000019bd7808 */ /* 0x000fe40004800000 */
[-C--:B------:R-:W-:Y:S02]  /*3060*/  ISETP.GE.AND P0, PT, R64, R12.reuse, PT ;  /* 0x0000000c4000720c */ /* 0x080fe40003f06270 */
[C---:B------:R-:W-:Y:S02]  /*3070*/  ISETP.GE.AND P2, PT, R45.reuse, R13, PT ;  /* 0x0000000d2d00720c */ /* 0x040fe40003f46270 */
[----:B------:R-:W-:Y:S02]  /*3080*/  ISETP.GE.AND P1, PT, R45, R12, PT ;  /* 0x0000000c2d00720c */ /* 0x000fe40003f26270 */
[----:B------:R-:W-:Y:S02]  /*3090*/  FSEL R191, R7, -INF , !P0 ;  /* 0xff80000007bf7808 */ /* 0x000fe40004000000 */
[----:B------:R-:W-:-:S02]  /*30a0*/  FSEL R183, R28, -INF , !P2 ;  /* 0xff8000001cb77808 */ /* 0x000fc40005000000 */
[----:B------:R-:W-:Y:S02]  /*30b0*/  FSEL R196, R30, -INF , !P1 ;  /* 0xff8000001ec47808 */ /* 0x000fe40004800000 */
[----:B------:R-:W-:Y:S02]  /*30c0*/  ISETP.NE.AND P0, PT, R135, 0x1, PT ;  /* 0x000000018700780c */ /* 0x000fe40003f05270 */
[----:B------:R-:W-:Y:S02]  /*30d0*/  ISETP.GE.AND P2, PT, R44, R12, PT ;  /* 0x0000000c2c00720c */ /* 0x000fe40003f46270 */
[----:B------:R-:W-:Y:S02]  /*30e0*/  ISETP.GE.AND P1, PT, R67, R13, PT ;  /* 0x0000000d4300720c */ /* 0x000fe40003f26270 */
[----:B------:R-:W-:Y:S02]  /*30f0*/  FSEL R195, R31, -INF , !P2 ;  /* 0xff8000001fc37808 */ /* 0x000fe40005000000 */
[----:B------:R-:W-:-:S02]  /*3100*/  FSEL R181, R20, -INF , !P1 ;  /* 0xff80000014b57808 */ /* 0x000fc40004800000 */
[CC--:B------:R-:W-:Y:S02]  /*3110*/  ISETP.GE.AND P2, PT, R66.reuse, R13.reuse, PT ;  /* 0x0000000d4200720c */ /* 0x0c0fe40003f46270 */
[-C--:B------:R-:W-:Y:S02]  /*3120*/  ISETP.GE.AND P1, PT, R66, R12.reuse, PT ;  /* 0x0000000c4200720c */ /* 0x080fe40003f26270 */
[----:B------:R-:W-:Y:S02]  /*3130*/  FSEL R180, R21, -INF , !P2 ;  /* 0xff80000015b47808 */ /* 0x000fe40005000000 */
[----:B------:R-:W-:Y:S02]  /*3140*/  FSEL R193, R23, -INF , !P1 ;  /* 0xff80000017c17808 */ /* 0x000fe40004800000 */
[----:B------:R-:W-:Y:S02]  /*3150*/  ISETP.GE.AND P2, PT, R64, R13, PT ;  /* 0x0000000d4000720c */ /* 0x000fe40003f46270 */
[----:B------:R-:W-:-:S02]  /*3160*/  ISETP.GE.AND P1, PT, R65, R12, PT ;  /* 0x0000000c4100720c */ /* 0x000fc40003f26270 */
[----:B------:R-:W-:Y:S02]  /*3170*/  LOP3.LUT R4, R238, R237, RZ, 0xfc, !PT ;  /* 0x000000edee047212 */ /* 0x000fe400078efcff */
[----:B------:R-:W-:Y:S02]  /*3180*/  FSEL R142, R5, -INF , !P2 ;  /* 0xff800000058e7808 */ /* 0x000fe40005000000 */
[----:B------:R-:W-:Y:S02]  /*3190*/  FSEL R192, R6, -INF , !P1 ;  /* 0xff80000006c07808 */ /* 0x000fe40004800000 */
[C---:B------:R-:W-:Y:S02]  /*31a0*/  IADD3 R238, R231.reuse, 0x800, RZ ;  /* 0x00000800e7ee7810 */ /* 0x040fe40007ffe0ff */
[C---:B------:R-:W-:Y:S02]  /*31b0*/  IADD3 R237, R231.reuse, 0x1000, RZ ;  /* 0x00001000e7ed7810 */ /* 0x040fe40007ffe0ff */
[----:B------:R-:W-:-:S02]  /*31c0*/  IADD3 R235, R231, 0x2000, RZ ;  /* 0x00002000e7eb7810 */ /* 0x000fc40007ffe0ff */
[C---:B------:R-:W-:Y:S02]  /*31d0*/  IADD3 R234, R231.reuse, 0x2800, RZ ;  /* 0x00002800e7ea7810 */ /* 0x040fe40007ffe0ff */
[C---:B------:R-:W-:Y:S02]  /*31e0*/  IADD3 R233, R231.reuse, 0x3000, RZ ;  /* 0x00003000e7e97810 */ /* 0x040fe40007ffe0ff */
[----:B------:R-:W-:Y:S01]  /*31f0*/  IADD3 R232, R231, 0x3800, RZ ;  /* 0x00003800e7e87810 */ /* 0x000fe20007ffe0ff */
[----:B------:R-:W-:Y:S05]  /*3200*/  @!P0 BRA `(.L_x_1) ;  /* 0x0000023000008947 */ /* 0x000fea0003800000 */
[----:B------:R-:W2:Y:S01]  /*3210*/  LDL.64 R110, [R1+0x48] ;  /* 0x00004800016e7983 */ /* 0x000ea20000100a00 */
[----:B------:R-:W-:-:S04]  /*3220*/  IADD3 R8, R135, -0x2, RZ ;  /* 0xfffffffe87087810 */ /* 0x000fc80007ffe0ff */
[----:B------:R-:W-:Y:S01]  /*3230*/  SHF.R.S32.HI R5, RZ, 0x1f, R8 ;  /* 0x0000001fff057819 */ /* 0x000fe20000011408 */
[----:B------:R-:W-:-:S04]  /*3240*/  IMAD R3, R8, UR10, RZ ;  /* 0x0000000a08037c24 */ /* 0x000fc8000f8e02ff */
[----:B------:R-:W-:Y:S02]  /*3250*/  IMAD R3, R5, UR11, R3 ;  /* 0x0000000b05037c24 */ /* 0x000fe4000f8e0203 */
[----:B--2---:R-:W-:-:S04]  /*3260*/  IMAD.WIDE.U32 R8, R8, UR11, R110 ;  /* 0x0000000b08087c25 */ /* 0x004fc8000f8e006e */
[----:B------:R-:W-:Y:S01]  /*3270*/  IMAD.IADD R3, R9, 0x1, R3 ;  /* 0x0000000109037824 */ /* 0x000fe200078e0203 */
[----:B------:R-:W-:-:S04]  /*3280*/  LEA R6, P2, R8, c[0x0][0x168], 0x1 ;  /* 0x00005a0008067a11 */ /* 0x000fc800078408ff */
[----:B------:R-:W-:Y:S02]  /*3290*/  IADD3 R10, P1, R6, UR12, RZ ;  /* 0x0000000c060a7c10 */ /* 0x000fe4000ff3e0ff */
[----:B------:R-:W-:Y:S02]  /*32a0*/  LEA.HI.X R7, R8, c[0x0][0x16c], R3, 0x1, P2 ;  /* 0x00005b0008077a11 */ /* 0x000fe400010f0c03 */
[----:B------:R-:W-:Y:S02]  /*32b0*/  IADD3 R16, P2, R10, UR12, RZ ;  /* 0x0000000c0a107c10 */ /* 0x000fe4000ff5e0ff */
[----:B------:R-:W-:Y:S01]  /*32c0*/  IADD3.X R11, R7, UR14, RZ, P1, !PT ;  /* 0x0000000e070b7c10 */ /* 0x000fe20008ffe4ff */
[----:B------:R-:W-:Y:S01]  /*32d0*/  @!PT LDS RZ, [RZ] ;  /* 0x00000000fffff984 */ /* 0x000fe20000000800 */
[----:B------:R-:W-:Y:S01]  /*32e0*/  @!PT LDS RZ, [RZ] ;  /* 0x00000000fffff984 */ /* 0x000fe20000000800 */
[----:B------:R-:W-:Y:S01]  /*32f0*/  @!PT LDS RZ, [RZ] ;  /* 0x00000000fffff984 */ /* 0x000fe20000000800 */
[----:B------:R1:W-:Y:S01]  /*3300*/  LDGSTS.E.BYPASS.LTC128B.128 [R239+0x4000], [R6.64] ;  /* 0x0400000006ef7fae */ /* 0x0003e2000b901d48 */
[----:B------:R-:W-:Y:S02]  /*3310*/  IADD3 R14, P1, R16, UR12, RZ ;  /* 0x0000000c100e7c10 */ /* 0x000fe4000ff3e0ff */
[----:B------:R-:W-:Y:S01]  /*3320*/  IADD3.X R17, R11, UR14, RZ, P2, !PT ;  /* 0x0000000e0b117c10 */ /* 0x000fe200097fe4ff */
[----:B------:R2:W-:Y:S01]  /*3330*/  LDGSTS.E.BYPASS.LTC128B.128 [R239+0x4800], [R10.64] ;  /* 0x048000000aef7fae */ /* 0x0005e2000b901d48 */
[----:B------:R-:W-:-:S02]  /*3340*/  IADD3 R12, P2, R14, UR12, RZ ;  /* 0x0000000c0e0c7c10 */ /* 0x000fc4000ff5e0ff */
[----:B------:R-:W-:Y:S01]  /*3350*/  IADD3.X R15, R17, UR14, RZ, P1, !PT ;  /* 0x0000000e110f7c10 */ /* 0x000fe20008ffe4ff */
[----:B------:R3:W-:Y:S01]  /*3360*/  LDGSTS.E.BYPASS.LTC128B.128 [R239+0x5000], [R16.64] ;  /* 0x0500000010ef7fae */ /* 0x0007e2000b901d48 */
[----:B------:R-:W-:Y:S02]  /*3370*/  IADD3 R8, P1, R12, UR12, RZ ;  /* 0x0000000c0c087c10 */ /* 0x000fe4000ff3e0ff */
[----:B------:R-:W-:Y:S01]  /*3380*/  IADD3.X R13, R15, UR14, RZ, P2, !PT ;  /* 0x0000000e0f0d7c10 */ /* 0x000fe200097fe4ff */
[----:B------:R3:W-:Y:S03]  /*3390*/  LDGSTS.E.BYPASS.LTC128B.128 [R239+0x5800], [R14.64] ;  /* 0x058000000eef7fae */ /* 0x0007e6000b901d48 */
[----:B------:R-:W-:Y:S01]  /*33a0*/  IADD3.X R9, R13, UR14, RZ, P1, !PT ;  /* 0x0000000e0d097c10 */ /* 0x000fe20008ffe4ff */
[----:B------:R3:W-:Y:S04]  /*33b0*/  LDGSTS.E.BYPASS.LTC128B.128 [R239+0x6000], [R12.64] ;  /* 0x060000000cef7fae */ /* 0x0007e8000b901d48 */
[----:B------:R3:W-:Y:S01]  /*33c0*/  LDGSTS.E.BYPASS.LTC128B.128 [R239+0x6800], [R8.64] ;  /* 0x0680000008ef7fae */ /* 0x0007e2000b901d48 */
[----:B-1----:R-:W-:-:S04]  /*33d0*/  IADD3 R6, P2, R8, UR12, RZ ;  /* 0x0000000c08067c10 */ /* 0x002fc8000ff5e0ff */
[----:B--2---:R-:W-:Y:S02]  /*33e0*/  IADD3 R10, P1, R6, UR12, RZ ;  /* 0x0000000c060a7c10 */ /* 0x004fe4000ff3e0ff */
[----:B------:R-:W-:-:S04]  /*33f0*/  IADD3.X R7, R9, UR14, RZ, P2, !PT ;  /* 0x0000000e09077c10 */ /* 0x000fc800097fe4ff */
[----:B------:R-:W-:Y:S01]  /*3400*/  IADD3.X R11, R7, UR14, RZ, P1, !PT ;  /* 0x0000000e070b7c10 */ /* 0x000fe20008ffe4ff */
[----:B------:R3:W-:Y:S04]  /*3410*/  LDGSTS.E.BYPASS.LTC128B.128 [R239+0x7000], [R6.64] ;  /* 0x0700000006ef7fae */ /* 0x0007e8000b901d48 */
[----:B------:R3:W-:Y:S04]  /*3420*/  LDGSTS.E.BYPASS.LTC128B.128 [R239+0x7800], [R10.64] ;  /* 0x078000000aef7fae */ /* 0x0007e8000b901d48 */
[----:B------:R-:W0:Y:S02]  /*3430*/  LDGDEPBAR ;  /* 0x00000000000079af */ /* 0x000e240000000000 */
.L_x_1:
[----:B------:R-:W2:Y:S01]  /*3440*/  LDL.LU R246, [R1+0x1c] ;  /* 0x00001c0001f67983 */ /* 0x000ea20000300800 */
[----:B------:R-:W-:Y:S01]  /*3450*/  IMAD.MOV.U32 R217, RZ, RZ, R108 ;  /* 0x000000ffffd97224 */ /* 0x000fe200078e006c */
[----:B------:R-:W-:-:S02]  /*3460*/  MOV R216, R109 ;  /* 0x0000006d00d87202 */ /* 0x000fc40000000f00 */
[----:B------:R-:W4:Y:S04]  /*3470*/  LDL.LU R245, [R1+0x10] ;  /* 0x0000100001f57983 */ /* 0x000f280000300800 */
[----:B---3--:R-:W3:Y:S04]  /*3480*/  LDL.LU R244, [R1+0xc] ;  /* 0x00000c0001f47983 */ /* 0x008ee80000300800 */
[----:B------:R1:W-:Y:S04]  /*3490*/  STL [R1+0xbc], R239 ;  /* 0x0000bcef01007387 */ /* 0x0003e80000100800 */
[----:B-1----:R-:W2:Y:S04]  /*34a0*/  LDL.LU R239, [R1+0x30] ;  /* 0x0000300001ef7983 */ /* 0x002ea80000300800 */
[----:B------:R1:W-:Y:S04]  /*34b0*/  STL [R1+0xb8], R238 ;  /* 0x0000b8ee01007387 */ /* 0x0003e80000100800 */
[----:B-1----:R-:W2:Y:S04]  /*34c0*/  LDL.LU R238, [R1+0x38] ;  /* 0x0000380001ee7983 */ /* 0x002ea80000300800 */
[----:B------:R1:W-:Y:S04]  /*34d0*/  STL [R1+0xb4], R237 ;  /* 0x0000b4ed01007387 */ /* 0x0003e80000100800 */
[----:B-1----:R-:W2:Y:S04]  /*34e0*/  LDL.LU R237, [R1+0x2c] ;  /* 0x00002c0001ed7983 */ /* 0x002ea80000300800 */
[----:B------:R1:W-:Y:S04]  /*34f0*/  STL [R1+0xb0], R236 ;  /* 0x0000b0ec01007387 */ /* 0x0003e80000100800 */
[----:B-1----:R-:W2:Y:S04]  /*3500*/  LDL.LU R236, [R1+0x28] ;  /* 0x0000280001ec7983 */ /* 0x002ea80000300800 */
[----:B------:R-:W2:Y:S04]  /*3510*/  LDL.LU R213, [R1+0x34] ;  /* 0x0000340001d57983 */ /* 0x000ea80000300800 */
[----:B------:R1:W-:Y:S04]  /*3520*/  STL [R1+0xac], R235 ;  /* 0x0000aceb01007387 */ /* 0x0003e80000100800 */
[----:B-1----:R-:W2:Y:S04]  /*3530*/  LDL.LU R235, [R1+0x40] ;  /* 0x0000400001eb7983 */ /* 0x002ea80000300800 */
[----:B------:R1:W-:Y:S04]  /*3540*/  STL [R1+0xa8], R234 ;  /* 0x0000a8ea01007387 */ /* 0x0003e80000100800 */
[----:B-1----:R-:W2:Y:S04]  /*3550*/  LDL.LU R234, [R1+0x3c] ;  /* 0x00003c0001ea7983 */ /* 0x002ea80000300800 */
[----:B------:R-:W-:Y:S04]  /*3560*/  STL [R1+0xa4], R233 ;  /* 0x0000a4e901007387 */ /* 0x000fe80000100800 */
[----:B------:R-:W-:Y:S04]  /*3570*/  STL [R1+0xa0], R232 ;  /* 0x0000a0e801007387 */ /* 0x000fe80000100800 */
[----:B------:R-:W-:Y:S04]  /*3580*/  STL [R1+0x9c], R231 ;  /* 0x00009ce701007387 */ /* 0x000fe80000100800 */
[----:B------:R-:W-:Y:S04]  /*3590*/  STL [R1+0x98], R230 ;  /* 0x000098e601007387 */ /* 0x000fe80000100800 */
[----:B------:R-:W-:Y:S04]  /*35a0*/  STL [R1+0x94], R229 ;  /* 0x000094e501007387 */ /* 0x000fe80000100800 */
[----:B------:R-:W-:Y:S04]  /*35b0*/  STL [R1+0x90], R228 ;  /* 0x000090e401007387 */ /* 0x000fe80000100800 */
[----:B------:R1:W-:Y:S04]  /*35c0*/  STL [R1+0x8c], R227 ;  /* 0x00008ce301007387 */ /* 0x0003e80000100800 */
[----:B-1----:R-:W2:Y:S04]  /*35d0*/  LDL.LU R227, [R1+0x18] ;  /* 0x0000180001e37983 */ /* 0x002ea80000300800 */
[----:B------:R1:W-:Y:S04]  /*35e0*/  STL [R1+0x88], R226 ;  /* 0x000088e201007387 */ /* 0x0003e80000100800 */
[----:B------:R-:W-:Y:S04]  /*35f0*/  STL [R1+0x84], R225 ;  /* 0x000084e101007387 */ /* 0x000fe80000100800 */
[----:B-1----:R-:W3:Y:S01]  /*3600*/  LDL.LU R226, [R1] ;  /* 0x0000000001e27983 */ /* 0x002ee20000300800 */
[----:B------:R-:W-:-:S04]  /*3610*/  FMNMX.FTZ R3, R80, R55, !PT ;  /* 0x0000003750037209 */ /* 0x000fc80007810000 */
[----:B------:R-:W-:-:S04]  /*3620*/  FMNMX.FTZ R3, R60, R3, !PT ;  /* 0x000000033c037209 */ /* 0x000fc80007810000 */
[----:B------:R-:W-:-:S04]  /*3630*/  FMNMX.FTZ R3, R61, R3, !PT ;  /* 0x000000033d037209 */ /* 0x000fc80007810000 */
[----:B------:R-:W-:-:S04]  /*3640*/  FMNMX.FTZ R3, R63, R3, !PT ;  /* 0x000000033f037209 */ /* 0x000fc80007810000 */
[----:B------:R-:W-:-:S04]  /*3650*/  FMNMX.FTZ R3, R53, R3, !PT ;  /* 0x0000000335037209 */ /* 0x000fc80007810000 */
[----:B------:R-:W-:-:S04]  /*3660*/  FMNMX.FTZ R3, R52, R3, !PT ;  /* 0x0000000334037209 */ /* 0x000fc80007810000 */
[----:B------:R-:W-:Y:S02]  /*3670*/  FMNMX.FTZ R5, R83, R3, !PT ;  /* 0x0000000353057209 */ /* 0x000fe40007810000 */
[----:B------:R-:W-:Y:S02]  /*3680*/  FMNMX.FTZ R3, R81, R82, !PT ;  /* 0x0000005251037209 */ /* 0x000fe40007810000 */
[----:B------:R-:W-:Y:S02]  /*3690*/  FMNMX.FTZ R5, R117, R5, !PT ;  /* 0x0000000575057209 */ /* 0x000fe40007810000 */
[----:B------:R-:W-:Y:S02]  /*36a0*/  FMNMX.FTZ R3, R62, R3, !PT ;  /* 0x000000033e037209 */ /* 0x000fe40007810000 */
[----:B------:R-:W-:Y:S02]  /*36b0*/  FMNMX.FTZ R134, R115, R5, !PT ;  /* 0x0000000573867209 */ /* 0x000fe40007810000 */
[----:B------:R-:W-:-:S02]  /*36c0*/  FMNMX.FTZ R3, R54, R3, !PT ;  /* 0x0000000336037209 */ /* 0x000fc40007810000 */
        /* <DEDUP_REMOVED lines=43> */
[----:B------:R-:W-:-:S03]  /*3980*/  FMNMX.FTZ R3, R197, R3, !PT ;  /* 0x00000003c5037209 */ /* 0x000fc60007810000 */
[----:B------:R-:W1:Y:S01]  /*3990*/  SHFL.BFLY PT, R5, R134, 0x2, 0x1f ;  /* 0x0c401f0086057f89 */ /* 0x000e6200000e0000 */
[----:B------:R-:W-:-:S04]  /*39a0*/  FMNMX.FTZ R3, R196, R3, !PT ;  /* 0x00000003c4037209 */ /* 0x000fc80007810000 */
[----:B------:R-:W-:-:S04]  /*39b0*/  FMNMX.FTZ R3, R195, R3, !PT ;  /* 0x00000003c3037209 */ /* 0x000fc80007810000 */
[----:B------:R-:W-:-:S04]  /*39c0*/  FMNMX.FTZ R3, R194, R3, !PT ;  /* 0x00000003c2037209 */ /* 0x000fc80007810000 */
[----:B------:R-:W-:-:S04]  /*39d0*/  FMNMX.FTZ R3, R193, R3, !PT ;  /* 0x00000003c1037209 */ /* 0x000fc80007810000 */
[----:B------:R-:W-:-:S04]  /*39e0*/  FMNMX.FTZ R3, R192, R3, !PT ;  /* 0x00000003c0037209 */ /* 0x000fc80007810000 */
[----:B------:R-:W-:Y:S02]  /*39f0*/  FMNMX.FTZ R3, R191, R3, !PT ;  /* 0x00000003bf037209 */ /* 0x000fe40007810000 */
[----:B-1----:R-:W-:-:S03]  /*3a00*/  FMNMX.FTZ R134, R134, R5, !PT ;  /* 0x0000000586867209 */ /* 0x002fc60007810000 */
[----:B------:R-:W1:Y:S04]  /*3a10*/  SHFL.BFLY PT, R5, R3, 0x2, 0x1f ;  /* 0x0c401f0003057f89 */ /* 0x000e6800000e0000 */
[----:B------:R-:W4:Y:S01]  /*3a20*/  SHFL.BFLY PT, R6, R134, 0x1, 0x1f ;  /* 0x0c201f0086067f89 */ /* 0x000f2200000e0000 */
[----:B-1----:R-:W-:Y:S02]  /*3a30*/  FMNMX.FTZ R3, R3, R5, !PT ;  /* 0x0000000503037209 */ /* 0x002fe40007810000 */
[----:B------:R-:W-:-:S04]  /*3a40*/  FMNMX.FTZ R5, R150, R151, !PT ;  /* 0x0000009796057209 */ /* 0x000fc80007810000 */
[----:B------:R-:W-:Y:S01]  /*3a50*/  FMNMX.FTZ R5, R156, R5, !PT ;  /* 0x000000059c057209 */ /* 0x000fe20007810000 */
[----:B------:R-:W1:Y:S01]  /*3a60*/  SHFL.BFLY PT, R8, R3, 0x1, 0x1f ;  /* 0x0c201f0003087f89 */ /* 0x000e6200000e0000 */
[----:B----4-:R-:W-:Y:S02]  /*3a70*/  FMNMX.FTZ R134, R134, R6, !PT ;  /* 0x0000000686867209 */ /* 0x010fe40007810000 */
[----:B------:R-:W-:-:S04]  /*3a80*/  FMNMX.FTZ R5, R155, R5, !PT ;  /* 0x000000059b057209 */ /* 0x000fc80007810000 */
[----:B------:R-:W-:Y:S01]  /*3a90*/  FMNMX.FTZ R7, R152, R5, !PT ;  /* 0x0000000598077209 */ /* 0x000fe20007810000 */
[C---:B------:R-:W-:Y:S01]  /*3aa0*/  FMUL.FTZ R6, R134.reuse, c[0x0][0x23c] ;  /* 0x00008f0086067a20 */ /* 0x040fe20000410000 */
[----:B------:R-:W-:Y:S02]  /*3ab0*/  FSETP.NEU.FTZ.AND P1, PT, R134, -INF , PT ;  /* 0xff8000008600780b */ /* 0x000fe40003f3d000 */
[----:B------:R-:W-:Y:S02]  /*3ac0*/  FMNMX.FTZ R7, R153, R7, !PT ;  /* 0x0000000799077209 */ /* 0x000fe40007810000 */
[----:B------:R-:W-:Y:S02]  /*3ad0*/  FSEL R6, R6, RZ, P1 ;  /* 0x000000ff06067208 */ /* 0x000fe40000800000 */
[----:B------:R-:W-:-:S03]  /*3ae0*/  FMNMX.FTZ R7, R148, R7, !PT ;  /* 0x0000000794077209 */ /* 0x000fc60007810000 */
[----:B------:R-:W-:Y:S01]  /*3af0*/  FFMA.FTZ R5, R80, c[0x0][0x23c], -R6 ;  /* 0x00008f0050057a23 */ /* 0x000fe20000010806 */
[----:B------:R-:W-:-:S03]  /*3b00*/  FMNMX.FTZ R7, R149, R7, !PT ;  /* 0x0000000795077209 */ /* 0x000fc60007810000 */
[----:B------:R4:W-:Y:S01]  /*3b10*/  MUFU.EX2 R147, R5 ;  /* 0x0000000500937308 */ /* 0x0009e20000000800 */
[----:B------:R-:W-:Y:S02]  /*3b20*/  FMNMX.FTZ R7, R169, R7, !PT ;  /* 0x00000007a9077209 */ /* 0x000fe40007810000 */
[----:B-1----:R-:W-:Y:S02]  /*3b30*/  FMNMX.FTZ R3, R3, R8, !PT ;  /* 0x0000000803037209 */ /* 0x002fe40007810000 */
[----:B------:R-:W-:Y:S02]  /*3b40*/  FMNMX.FTZ R8, R159, R158, !PT ;  /* 0x0000009e9f087209 */ /* 0x000fe40007810000 */
[----:B------:R-:W-:Y:S01]  /*3b50*/  FMNMX.FTZ R9, R168, R7, !PT ;  /* 0x00000007a8097209 */ /* 0x000fe20007810000 */
[--C-:B------:R-:W-:Y:S01]  /*3b60*/  FFMA.FTZ R7, R61, c[0x0][0x23c], -R6.reuse ;  /* 0x00008f003d077a23 */ /* 0x100fe20000010806 */
[----:B------:R-:W-:Y:S01]  /*3b70*/  FMNMX.FTZ R8, R163, R8, !PT ;  /* 0x00000008a3087209 */ /* 0x000fe20007810000 */
[----:B----4-:R-:W-:Y:S01]  /*3b80*/  FFMA.FTZ R5, R55, c[0x0][0x23c], -R6 ;  /* 0x00008f0037057a23 */ /* 0x010fe20000010806 */
[----:B------:R-:W-:-:S03]  /*3b90*/  FMNMX.FTZ R9, R165, R9, !PT ;  /* 0x00000009a5097209 */ /* 0x000fc60007810000 */
[----:B------:R1:W-:Y:S01]  /*3ba0*/  MUFU.EX2 R205, R5 ;  /* 0x0000000500cd7308 */ /* 0x0003e20000000800 */
[----:B------:R-:W-:Y:S02]  /*3bb0*/  FSETP.NEU.FTZ.AND P1, PT, R3, -INF , PT ;  /* 0xff8000000300780b */ /* 0x000fe40003f3d000 */
[----:B------:R-:W-:-:S05]  /*3bc0*/  SHF.L.U32 R220, R4, 0x1, RZ ;  /* 0x0000000104dc7819 */ /* 0x000fca00000006ff */
[----:B------:R4:W-:Y:S01]  /*3bd0*/  MUFU.EX2 R212, R7 ;  /* 0x0000000700d47308 */ /* 0x0009e20000000800 */
[----:B-1----:R-:W-:Y:S01]  /*3be0*/  FFMA.FTZ R5, R60, c[0x0][0x23c], -R6 ;  /* 0x00008f003c057a23 */ /* 0x002fe20000010806 */
[----:B------:R-:W-:Y:S02]  /*3bf0*/  IADD3 R221, R2, R220, RZ ;  /* 0x000000dc02dd7210 */ /* 0x000fe40007ffe0ff */
[----:B------:R-:W-:-:S04]  /*3c00*/  MOV R230, R107 ;  /* 0x0000006b00e67202 */ /* 0x000fc80000000f00 */
[----:B------:R1:W1:Y:S01]  /*3c10*/  MUFU.EX2 R241, R5 ;  /* 0x0000000500f17308 */ /* 0x0002620000000800 */
[----:B------:R-:W-:Y:S02]  /*3c20*/  IMAD.MOV.U32 R225, RZ, RZ, R106 ;  /* 0x000000ffffe17224 */ /* 0x000fe400078e006a */
[----:B------:R-:W-:Y:S01]  /*3c30*/  IMAD.MOV.U32 R206, RZ, RZ, R104 ;  /* 0x000000ffffce7224 */ /* 0x000fe200078e0068 */
[----:B----4-:R-:W-:Y:S01]  /*3c40*/  FMNMX.FTZ R7, R162, R8, !PT ;  /* 0x00000008a2077209 */ /* 0x010fe20007810000 */
[----:B------:R-:W-:Y:S01]  /*3c50*/  IMAD.IADD R223, R0, 0x1, R220 ;  /* 0x0000000100df7824 */ /* 0x000fe200078e02dc */
[----:B------:R-:W-:Y:S01]  /*3c60*/  FMNMX.FTZ R8, R164, R9, !PT ;  /* 0x00000009a4087209 */ /* 0x000fe20007810000 */
[----:B------:R-:W-:Y:S01]  /*3c70*/  IMAD.MOV.U32 R88, RZ, RZ, R100 ;  /* 0x000000ffff587224 */ /* 0x000fe200078e0064 */
[----:B------:R-:W-:Y:S01]  /*3c80*/  FMNMX.FTZ R4, R161, R7, !PT ;  /* 0x00000007a1047209 */ /* 0x000fe20007810000 */
[----:B------:R-:W-:Y:S01]  /*3c90*/  IMAD.MOV.U32 R218, RZ, RZ, R102 ;  /* 0x000000ffffda7224 */ /* 0x000fe200078e0066 */
[----:B------:R-:W-:Y:S01]  /*3ca0*/  FMNMX.FTZ R8, R177, R8, !PT ;  /* 0x00000008b1087209 */ /* 0x000fe20007810000 */
[----:B------:R-:W-:Y:S01]  /*3cb0*/  IMAD.IADD R222, R0, 0x1, R221 ;  /* 0x0000000100de7824 */ /* 0x000fe200078e02dd */
[----:B------:R-:W-:-:S02]  /*3cc0*/  MOV R202, R105 ;  /* 0x0000006900ca7202 */ /* 0x000fc40000000f00 */
[----:B------:R-:W-:Y:S01]  /*3cd0*/  MOV R214, R103 ;  /* 0x0000006700d67202 */ /* 0x000fe20000000f00 */
[----:B------:R4:W-:Y:S01]  /*3ce0*/  STL [R1+0x80], R224 ;  /* 0x000080e001007387 */ /* 0x0009e20000100800 */
[----:B-1----:R-:W-:Y:S01]  /*3cf0*/  FMUL.FTZ R5, R3, c[0x0][0x23c] ;  /* 0x00008f0003057a20 */ /* 0x002fe20000410000 */
[----:B------:R-:W-:Y:S02]  /*3d00*/  FMNMX.FTZ R7, R160, R4, !PT ;  /* 0x00000004a0077209 */ /* 0x000fe40007810000 */
[----:B------:R-:W-:Y:S01]  /*3d10*/  FMNMX.FTZ R8, R176, R8, !PT ;  /* 0x00000008b0087209 */ /* 0x000fe20007810000 */
[----:B------:R-:W-:Y:S01]  /*3d20*/  LDSM.16.MT88.4 R68, [R220+0x8000] ;  /* 0x00800000dc44783b */ /* 0x000fe20000004200 */
[----:B------:R-:W-:Y:S02]  /*3d30*/  FSEL R5, R5, RZ, P1 ;  /* 0x000000ff05057208 */ /* 0x000fe40000800000 */
[----:B------:R-:W-:Y:S01]  /*3d40*/  FMNMX.FTZ R7, R154, R7, !PT ;  /* 0x000000079a077209 */ /* 0x000fe20007810000 */
[----:B------:R-:W-:Y:S02]  /*3d50*/  LDSM.16.MT88.4 R64, [R223+0x8000] ;  /* 0x00800000df40783b */ /* 0x000fe40000004200 */
[--C-:B------:R-:W-:Y:S01]  /*3d60*/  FFMA.FTZ R4, R82, c[0x0][0x23c], -R5.reuse ;  /* 0x00008f0052047a23 */ /* 0x100fe20000010805 */
[----:B------:R-:W-:Y:S01]  /*3d70*/  FMNMX.FTZ R8, R173, R8, !PT ;  /* 0x00000008ad087209 */ /* 0x000fe20007810000 */
[----:B------:R-:W-:Y:S02]  /*3d80*/  LDSM.16.MT88.4 R72, [R221+0x8000] ;  /* 0x00800000dd48783b */ /* 0x000fe40000004200 */
[----:B------:R1:W-:Y:S01]  /*3d90*/  MUFU.EX2 R233, R4 ;  /* 0x0000000400e97308 */ /* 0x0003e20000000800 */
[----:B------:R-:W-:Y:S01]  /*3da0*/  FFMA.FTZ R2, R62, c[0x0][0x23c], -R5 ;  /* 0x00008f003e027a23 */ /* 0x000fe20000010805 */
[----:B------:R-:W-:Y:S01]  /*3db0*/  MOV R215, R101 ;  /* 0x0000006500d77202 */ /* 0x000fe20000000f00 */
[----:B------:R-:W-:Y:S01]  /*3dc0*/  LDSM.16.MT88.4 R76, [R222+0x8000] ;  /* 0x00800000de4c783b */ /* 0x000fe20000004200 */
[----:B------:R-:W-:-:S03]  /*3dd0*/  F2FP.BF16.PACK_AB R10, R212, R241 ;  /* 0x000000f1d40a723e */ /* 0x000fc600000010ff */
[----:B------:R-:W-:Y:S01]  /*3de0*/  LDSM.16.MT88.4 R44, [R220+0x8800] ;  /* 0x00880000dc2c783b */ /* 0x000fe20000004200 */
[----:B------:R3:W-:Y:S03]  /*3df0*/  MUFU.EX2 R144, R2 ;  /* 0x0000000200907308 */ /* 0x0007e60000000800 */
[----:B------:R-:W-:Y:S04]  /*3e00*/  LDSM.16.MT88.4 R40, [R223+0x8800] ;  /* 0x00880000df28783b */ /* 0x000fe80000004200 */
[----:B------:R-:W-:Y:S01]  /*3e10*/  LDSM.16.MT88.4 R56, [R221+0x8800] ;  /* 0x00880000dd38783b */ /* 0x000fe20000004200 */
[----:B-1----:R-:W-:Y:S02]  /*3e20*/  FMNMX.FTZ R4, R157, R7, !PT ;  /* 0x000000079d047209 */ /* 0x002fe40007810000 */
[----:B------:R-:W-:-:S02]  /*3e30*/  FMNMX.FTZ R7, R172, R8, !PT ;  /* 0x00000008ac077209 */ /* 0x000fc40007810000 */
[----:B------:R-:W-:Y:S02]  /*3e40*/  FMNMX.FTZ R4, R171, R4, !PT ;  /* 0x00000004ab047209 */ /* 0x000fe40007810000 */
[----:B--2---:R-:W-:Y:S02]  /*3e50*/  FMNMX.FTZ R7, R227, R7, !PT ;  /* 0x00000007e3077209 */ /* 0x004fe40007810000 */
[----:B------:R-:W-:Y:S02]  /*3e60*/  FMNMX.FTZ R0, R170, R4, !PT ;  /* 0x00000004aa007209 */ /* 0x000fe40007810000 */
[----:B---3--:R-:W-:Y:S02]  /*3e70*/  FMNMX.FTZ R2, R230, R7, !PT ;  /* 0x00000007e6027209 */ /* 0x008fe40007810000 */
[----:B------:R-:W-:Y:S02]  /*3e80*/  FMNMX.FTZ R0, R167, R0, !PT ;  /* 0x00000000a7007209 */ /* 0x000fe40007810000 */
[----:B------:R-:W-:Y:S01]  /*3e90*/  FMNMX.FTZ R2, R225, R2, !PT ;  /* 0x00000002e1027209 */ /* 0x000fe20007810000 */
[----:B------:R-:W-:Y:S01]  /*3ea0*/  FFMA.FTZ R4, R54, c[0x0][0x23c], -R5 ;  /* 0x00008f0036047a23 */ /* 0x000fe20000010805 */
[----:B------:R-:W-:-:S02]  /*3eb0*/  FMNMX.FTZ R0, R166, R0, !PT ;  /* 0x00000000a6007209 */ /* 0x000fc40007810000 */
[----:B------:R-:W-:Y:S01]  /*3ec0*/  FMNMX.FTZ R2, R206, R2, !PT ;  /* 0x00000002ce027209 */ /* 0x000fe20007810000 */
[----:B------:R1:W-:Y:S01]  /*3ed0*/  MUFU.EX2 R228, R4 ;  /* 0x0000000400e47308 */ /* 0x0003e20000000800 */
[----:B------:R-:W-:Y:S02]  /*3ee0*/  FMNMX.FTZ R0, R226, R0, !PT ;  /* 0x00000000e2007209 */ /* 0x000fe40007810000 */
[----:B------:R-:W-:-:S04]  /*3ef0*/  FMNMX.FTZ R2, R88, R2, !PT ;  /* 0x0000000258027209 */ /* 0x000fc80007810000 */
[----:B------:R-:W-:Y:S01]  /*3f00*/  FMNMX.FTZ R2, R218, R2, !PT ;  /* 0x00000002da027209 */ /* 0x000fe20007810000 */
[----:B-1----:R-:W-:-:S04]  /*3f10*/  FFMA.FTZ R4, R63, c[0x0][0x23c], -R6 ;  /* 0x00008f003f047a23 */ /* 0x002fc80000010806 */
[----:B------:R1:W-:Y:S01]  /*3f20*/  MUFU.EX2 R243, R4 ;  /* 0x0000000400f37308 */ /* 0x0003e20000000800 */
[----:B------:R-:W-:-:S04]  /*3f30*/  FMNMX.FTZ R2, R239, R2, !PT ;  /* 0x00000002ef027209 */ /* 0x000fc80007810000 */
[----:B------:R-:W-:Y:S02]  /*3f40*/  FMNMX.FTZ R2, R238, R2, !PT ;  /* 0x00000002ee027209 */ /* 0x000fe40007810000 */
[----:B-1----:R-:W-:Y:S01]  /*3f50*/  FMNMX.FTZ R4, R252, R0, !PT ;  /* 0x00000000fc047209 */ /* 0x002fe20007810000 */
[----:B------:R-:W-:-:S04]  /*3f60*/  FFMA.FTZ R0, R53, c[0x0][0x23c], -R6 ;  /* 0x00008f0035007a23 */ /* 0x000fc80000010806 */
[----:B------:R1:W-:Y:S01]  /*3f70*/  MUFU.EX2 R229, R0 ;  /* 0x0000000000e57308 */ /* 0x0003e20000000800 */
[----:B------:R-:W-:-:S04]  /*3f80*/  FMNMX.FTZ R2, R237, R2, !PT ;  /* 0x00000002ed027209 */ /* 0x000fc80007810000 */
[----:B------:R-:W-:Y:S02]  /*3f90*/  FMNMX.FTZ R2, R236, R2, !PT ;  /* 0x00000002ec027209 */ /* 0x000fe40007810000 */
[----:B-1----:R-:W-:-:S04]  /*3fa0*/  FMNMX.FTZ R0, R175, R4, !PT ;  /* 0x00000004af007209 */ /* 0x002fc80007810000 */
[----:B------:R-:W-:-:S04]  /*3fb0*/  FMNMX.FTZ R0, R174, R0, !PT ;  /* 0x00000000ae007209 */ /* 0x000fc80007810000 */
[----:B------:R-:W-:Y:S01]  /*3fc0*/  FMNMX.FTZ R0, R202, R0, !PT ;  /* 0x00000000ca007209 */ /* 0x000fe20007810000 */
[----:B------:R-:W-:Y:S01]  /*3fd0*/  FFMA.FTZ R4, R52, c[0x0][0x23c], -R6 ;  /* 0x00008f0034047a23 */ /* 0x000fe20000010806 */
[----:B------:R-:W-:Y:S01]  /*3fe0*/  FMNMX.FTZ R2, R210, R2, !PT ;  /* 0x00000002d2027209 */ /* 0x000fe20007810000 */
[----:B------:R-:W-:Y:S01]  /*3ff0*/  FFMA.FTZ R9, R81, c[0x0][0x23c], -R5 ;  /* 0x00008f0051097a23 */ /* 0x000fe20000010805 */
[----:B------:R-:W-:Y:S01]  /*4000*/  FMNMX.FTZ R0, R246, R0, !PT ;  /* 0x00000000f6007209 */ /* 0x000fe20007810000 */
[----:B------:R1:W-:Y:S01]  /*4010*/  MUFU.EX2 R231, R4 ;  /* 0x0000000400e77308 */ /* 0x0003e20000000800 */
[----:B------:R-:W-:Y:S01]  /*4020*/  FMNMX.FTZ R2, R209, R2, !PT ;  /* 0x00000002d1027209 */ /* 0x000fe20007810000 */
[----:B------:R-:W-:Y:S01]  /*4030*/  LDSM.16.MT88.4 R52, [R222+0x8800] ;  /* 0x00880000de34783b */ /* 0x000fe20000004200 */
[----:B------:R-:W-:Y:S02]  /*4040*/  FMNMX.FTZ R0, R245, R0, !PT ;  /* 0x00000000f5007209 */ /* 0x000fe40007810000 */
[----:B------:R-:W-:-:S02]  /*4050*/  FMNMX.FTZ R2, R208, R2, !PT ;  /* 0x00000002d0027209 */ /* 0x000fc40007810000 */
[----:B------:R-:W-:Y:S01]  /*4060*/  FMNMX.FTZ R0, R244, R0, !PT ;  /* 0x00000000f4007209 */ /* 0x000fe20007810000 */
[----:B-1----:R-:W-:-:S03]  /*4070*/  FFMA.FTZ R4, R83, c[0x0][0x23c], -R6 ;  /* 0x00008f0053047a23 */ /* 0x002fc60000010806 */
[----:B------:R-:W-:Y:S01]  /*4080*/  FMNMX.FTZ R0, R217, R0, !PT ;  /* 0x00000000d9007209 */ /* 0x000fe20007810000 */
[----:B------:R1:W-:Y:S01]  /*4090*/  MUFU.EX2 R251, R4 ;  /* 0x0000000400fb7308 */ /* 0x0003e20000000800 */
[----:B------:R-:W-:Y:S02]  /*40a0*/  FMNMX.FTZ R2, R211, R2, !PT ;  /* 0x00000002d3027209 */ /* 0x000fe40007810000 */
[----:B------:R-:W-:Y:S02]  /*40b0*/  FMNMX.FTZ R0, R216, R0, !PT ;  /* 0x00000000d8007209 */ /* 0x000fe40007810000 */
[----:B------:R-:W-:Y:S01]  /*40c0*/  FMNMX.FTZ R7, R145, R2, !PT ;  /* 0x0000000291077209 */ /* 0x000fe20007810000 */
[--C-:B------:R-:W-:Y:S02]  /*40d0*/  FFMA.FTZ R2, R84, c[0x0][0x23c], -R5.reuse ;  /* 0x00008f0054027a23 */ /* 0x100fe40000010805 */
[----:B-1----:R-:W-:-:S04]  /*40e0*/  FFMA.FTZ R4, R92, c[0x0][0x23c], -R5 ;  /* 0x00008f005c047a23 */ /* 0x002fc80000010805 */
[----:B------:R1:W-:Y:S08]  /*40f0*/  MUFU.EX2 R204, R4 ;  /* 0x0000000400cc7308 */ /* 0x0003f00000000800 */
[----:B------:R-:W-:Y:S01]  /*4100*/  MUFU.EX2 R240, R2 ;  /* 0x0000000200f07308 */ /* 0x000fe20000000800 */
[----:B-1----:R-:W-:-:S07]  /*4110*/  FFMA.FTZ R4, R93, c[0x0][0x23c], -R5 ;  /* 0x00008f005d047a23 */ /* 0x002fce0000010805 */
[----:B----4-:R1:W-:Y:S02]  /*4120*/  MUFU.EX2 R224, R4 ;  /* 0x0000000400e07308 */ /* 0x0103e40000000800 */
[----:B-1----:R-:W-:Y:S02]  /*4130*/  FMNMX.FTZ R4, R214, R0, !PT ;  /* 0x00000000d6047209 */ /* 0x002fe40007810000 */
[----:B------:R-:W-:Y:S02]  /*4140*/  FMNMX.FTZ R0, R146, R7, !PT ;  /* 0x0000000792007209 */ /* 0x000fe40007810000 */
[----:B------:R-:W-:-:S03]  /*4150*/  FMNMX.FTZ R2, R215, R4, !PT ;  /* 0x00000004d7027209 */ /* 0x000fc60007810000 */
[----:B------:R-:W1:Y:S01]  /*4160*/  SHFL.BFLY PT, R7, R0, 0x2, 0x1f ;  /* 0x0c401f0000077f89 */ /* 0x000e6200000e0000 */
[----:B------:R-:W-:-:S04]  /*4170*/  FMNMX.FTZ R2, R213, R2, !PT ;  /* 0x00000002d5027209 */ /* 0x000fc80007810000 */
[----:B------:R-:W-:Y:S01]  /*4180*/  FMNMX.FTZ R2, R235, R2, !PT ;  /* 0x00000002eb027209 */ /* 0x000fe20007810000 */
[----:B------:R-:W2:Y:S03]  /*4190*/  MUFU.EX2 R232, R9 ;  /* 0x0000000900e87308 */ /* 0x000ea60000000800 */
[----:B------:R-:W-:-:S04]  /*41a0*/  FMNMX.FTZ R2, R234, R2, !PT ;  /* 0x00000002ea027209 */ /* 0x000fc80007810000 */
[----:B------:R-:W-:-:S04]  /*41b0*/  FMNMX.FTZ R2, R250, R2, !PT ;  /* 0x00000002fa027209 */ /* 0x000fc80007810000 */
[----:B------:R-:W-:Y:S01]  /*41c0*/  FMNMX.FTZ R2, R249, R2, !PT ;  /* 0x00000002f9027209 */ /* 0x000fe20007810000 */
[----:B------:R-:W-:-:S03]  /*41d0*/  FFMA.FTZ R4, R85, c[0x0][0x23c], -R5 ;  /* 0x00008f0055047a23 */ /* 0x000fc60000010805 */
[----:B------:R-:W-:Y:S02]  /*41e0*/  FMNMX.FTZ R2, R248, R2, !PT ;  /* 0x00000002f8027209 */ /* 0x000fe40007810000 */
[----:B-1----:R-:W-:Y:S02]  /*41f0*/  FMNMX.FTZ R0, R0, R7, !PT ;  /* 0x0000000700007209 */ /* 0x002fe40007810000 */
[----:B------:R-:W-:Y:S02]  /*4200*/  FMNMX.FTZ R2, R140, R2, !PT ;  /* 0x000000028c027209 */ /* 0x000fe40007810000 */
[----:B------:R-:W-:Y:S02]  /*4210*/  F2FP.BF16.PACK_AB R8, R205, R147 ;  /* 0x00000093cd08723e */ /* 0x000fe400000010ff */
[----:B--2---:R-:W-:Y:S02]  /*4220*/  F2FP.BF16.PACK_AB R9, R233, R232 ;  /* 0x000000e8e909723e */ /* 0x004fe400000010ff */
[----:B------:R-:W-:Y:S01]  /*4230*/  F2FP.BF16.PACK_AB R11, R228, R144 ;  /* 0x00000090e40b723e */ /* 0x000fe200000010ff */
[----:B------:R1:W2:Y:S01]  /*4240*/  MUFU.EX2 R247, R4 ;  /* 0x0000000400f77308 */ /* 0x0002a20000000800 */
[----:B------:R-:W3:Y:S05]  /*4250*/  SHFL.BFLY PT, R7, R0, 0x1, 0x1f ;  /* 0x0c201f0000077f89 */ /* 0x000eea00000e0000 */
[----:B------:R-:W-:Y:S01]  /*4260*/  HMMA.16816.F32.BF16 R60, R8, R68, RZ ;  /* 0x00000044083c723c */ /* 0x000fe200000418ff */
[----:B-1----:R-:W-:-:S07]  /*4270*/  FMNMX.FTZ R4, R139, R2, !PT ;  /* 0x000000028b047209 */ /* 0x002fce0007810000 */
[C---:B------:R-:W-:Y:S08]  /*4280*/  HMMA.16816.F32.BF16 R48, R8.reuse, R64, RZ ;  /* 0x000000400830723c */ /* 0x040ff000000418ff */
[C---:B------:R-:W-:Y:S08]  /*4290*/  HMMA.16816.F32.BF16 R36, R8.reuse, R72, RZ ;  /* 0x000000480824723c */ /* 0x040ff000000418ff */
[C---:B------:R-:W-:Y:S08]  /*42a0*/  HMMA.16816.F32.BF16 R32, R8.reuse, R76, RZ ;  /* 0x0000004c0820723c */ /* 0x040ff000000418ff */
[C---:B------:R-:W-:Y:S08]  /*42b0*/  HMMA.16816.F32.BF16 R28, R8.reuse, R70, RZ ;  /* 0x00000046081c723c */ /* 0x040ff000000418ff */
[C---:B------:R-:W-:Y:S08]  /*42c0*/  HMMA.16816.F32.BF16 R24, R8.reuse, R66, RZ ;  /* 0x000000420818723c */ /* 0x040ff000000418ff */
[C---:B------:R-:W-:Y:S08]  /*42d0*/  HMMA.16816.F32.BF16 R20, R8.reuse, R74, RZ ;  /* 0x0000004a0814723c */ /* 0x040ff000000418ff */
[----:B------:R-:W-:Y:S01]  /*42e0*/  HMMA.16816.F32.BF16 R16, R8, R78, RZ ;  /* 0x0000004e0810723c */ /* 0x000fe200000418ff */
[----:B------:R-:W1:Y:S01]  /*42f0*/  SHFL.BFLY PT, R8, R4, 0x2, 0x1f ;  /* 0x0c401f0004087f89 */ /* 0x000e6200000e0000 */
[----:B---3--:R-:W-:-:S04]  /*4300*/  FMNMX.FTZ R136, R0, R7, !PT ;  /* 0x0000000700887209 */ /* 0x008fc80007810000 */
[C---:B------:R-:W-:Y:S01]  /*4310*/  FSETP.NEU.FTZ.AND P1, PT, R136.reuse, -INF , PT ;  /* 0xff8000008800780b */ /* 0x040fe20003f3d000 */
[----:B------:R-:W-:-:S05]  /*4320*/  FMUL.FTZ R2, R136, c[0x0][0x23c] ;  /* 0x00008f0088027a20 */ /* 0x000fca0000410000 */
[----:B------:R-:W-:Y:S02]  /*4330*/  FSEL R2, R2, RZ, P1 ;  /* 0x000000ff02027208 */ /* 0x000fe40000800000 */
[----:B-1----:R-:W-:-:S05]  /*4340*/  FMNMX.FTZ R0, R4, R8, !PT ;  /* 0x0000000804007209 */ /* 0x002fca0007810000 */
[----:B------:R-:W1:Y:S01]  /*4350*/  SHFL.BFLY PT, R7, R0, 0x1, 0x1f ;  /* 0x0c201f0000077f89 */ /* 0x000e6200000e0000 */
[----:B------:R-:W-:-:S04]  /*4360*/  FFMA.FTZ R4, R150, c[0x0][0x23c], -R2 ;  /* 0x00008f0096047a23 */ /* 0x000fc80000010802 */
[----:B------:R3:W-:Y:S02]  /*4370*/  MUFU.EX2 R200, R4 ;  /* 0x0000000400c87308 */ /* 0x0007e40000000800 */
[----:B---3--:R-:W-:-:S06]  /*4380*/  FFMA.FTZ R4, R151, c[0x0][0x23c], -R2 ;  /* 0x00008f0097047a23 */ /* 0x008fcc0000010802 */
[----:B------:R3:W4:Y:S01]  /*4390*/  MUFU.EX2 R151, R4 ;  /* 0x0000000400977308 */ /* 0x0007220000000800 */
[----:B-1----:R-:W-:Y:S01]  /*43a0*/  FMNMX.FTZ R135, R0, R7, !PT ;  /* 0x0000000700877209 */ /* 0x002fe20007810000 */
[--C-:B------:R-:W-:Y:S02]  /*43b0*/  FFMA.FTZ R0, R153, c[0x0][0x23c], -R2.reuse ;  /* 0x00008f0099007a23 */ /* 0x100fe40000010802 */
[----:B---3--:R-:W-:-:S04]  /*43c0*/  FFMA.FTZ R4, R156, c[0x0][0x23c], -R2 ;  /* 0x00008f009c047a23 */ /* 0x008fc80000010802 */
[----:B------:R1:W-:Y:S01]  /*43d0*/  MUFU.EX2 R199, R4 ;  /* 0x0000000400c77308 */ /* 0x0003e20000000800 */
[----:B------:R-:W-:Y:S01]  /*43e0*/  FSETP.NEU.FTZ.AND P1, PT, R135, -INF , PT ;  /* 0xff8000008700780b */ /* 0x000fe20003f3d000 */
[----:B-1----:R-:W-:-:S06]  /*43f0*/  FFMA.FTZ R4, R155, c[0x0][0x23c], -R2 ;  /* 0x00008f009b047a23 */ /* 0x002fcc0000010802 */
[----:B------:R1:W3:Y:S08]  /*4400*/  MUFU.EX2 R155, R4 ;  /* 0x00000004009b7308 */ /* 0x0002f00000000800 */
[----:B------:R2:W-:Y:S01]  /*4410*/  MUFU.EX2 R203, R0 ;  /* 0x0000000000cb7308 */ /* 0x0005e20000000800 */
[----:B-1----:R-:W-:-:S07]  /*4420*/  FFMA.FTZ R4, R152, c[0x0][0x23c], -R2 ;  /* 0x00008f0098047a23 */ /* 0x002fce0000010802 */
[----:B------:R1:W-:Y:S01]  /*4430*/  MUFU.EX2 R201, R4 ;  /* 0x0000000400c97308 */ /* 0x0003e20000000800 */
[----:B--2---:R-:W-:-:S05]  /*4440*/  FMUL.FTZ R0, R135, c[0x0][0x23c] ;  /* 0x00008f0087007a20 */ /* 0x004fca0000410000 */
[----:B------:R-:W-:Y:S01]  /*4450*/  FSEL R0, R0, RZ, P1 ;  /* 0x000000ff00007208 */ /* 0x000fe20000800000 */
[----:B-1----:R-:W-:-:S04]  /*4460*/  FFMA.FTZ R4, R148, c[0x0][0x23c], -R2 ;  /* 0x00008f0094047a23 */ /* 0x002fc80000010802 */
[----:B------:R1:W-:Y:S02]  /*4470*/  MUFU.EX2 R207, R4 ;  /* 0x0000000400cf7308 */ /* 0x0003e40000000800 */
[----:B-1----:R-:W-:-:S06]  /*4480*/  FFMA.FTZ R4, R149, c[0x0][0x23c], -R2 ;  /* 0x00008f0095047a23 */ /* 0x002fcc0000010802 */
[----:B------:R1:W-:Y:S02]  /*4490*/  MUFU.EX2 R242, R4 ;  /* 0x0000000400f27308 */ /* 0x0003e40000000800 */
[----:B-1----:R-:W-:-:S06]  /*44a0*/  FFMA.FTZ R4, R159, c[0x0][0x23c], -R0 ;  /* 0x00008f009f047a23 */ /* 0x002fcc0000010800 */
[----:B------:R1:W-:Y:S02]  /*44b0*/  MUFU.EX2 R150, R4 ;  /* 0x0000000400967308 */ /* 0x0003e40000000800 */
[----:B-1----:R-:W-:-:S06]  /*44c0*/  FFMA.FTZ R4, R158, c[0x0][0x23c], -R0 ;  /* 0x00008f009e047a23 */ /* 0x002fcc0000010800 */
[----:B------:R1:W2:Y:S02]  /*44d0*/  MUFU.EX2 R148, R4 ;  /* 0x0000000400947308 */ /* 0x0002a40000000800 */
[----:B-1----:R-:W-:-:S06]  /*44e0*/  FFMA.FTZ R4, R163, c[0x0][0x23c], -R0 ;  /* 0x00008f00a3047a23 */ /* 0x002fcc0000010800 */
[----:B------:R1:W-:Y:S01]  /*44f0*/  MUFU.EX2 R149, R4 ;  /* 0x0000000400957308 */ /* 0x0003e20000000800 */
[----:B------:R-:W-:Y:S02]  /*4500*/  F2FP.BF16.PACK_AB R12, R229, R243 ;  /* 0x000000f3e50c723e */ /* 0x000fe400000010ff */
[----:B------:R-:W-:Y:S02]  /*4510*/  F2FP.BF16.PACK_AB R13, R224, R204 ;  /* 0x000000cce00d723e */ /* 0x000fe400000010ff */
[----:B------:R-:W-:Y:S01]  /*4520*/  F2FP.BF16.PACK_AB R14, R251, R231 ;  /* 0x000000e7fb0e723e */ /* 0x000fe200000010ff */
[----:B-1----:R-:W-:-:S04]  /*4530*/  FFMA.FTZ R4, R162, c[0x0][0x23c], -R0 ;  /* 0x00008f00a2047a23 */ /* 0x002fc80000010800 */
[----:B------:R1:W1:Y:S01]  /*4540*/  MUFU.EX2 R152, R4 ;  /* 0x0000000400987308 */ /* 0x0002620000000800 */
[----:B------:R-:W-:Y:S01]  /*4550*/  F2FP.BF16.PACK_AB R15, R247, R240 ;  /* 0x000000f0f70f723e */ /* 0x000fe200000010ff */
[----:B-1----:R-:W-:-:S06]  /*4560*/  FFMA.FTZ R4, R161, c[0x0][0x23c], -R0 ;  /* 0x00008f00a1047a23 */ /* 0x002fcc0000010800 */
[----:B------:R1:W-:Y:S01]  /*4570*/  MUFU.EX2 R153, R4 ;  /* 0x0000000400997308 */ /* 0x0003e20000000800 */
[C---:B------:R-:W-:Y:S08]  /*4580*/  HMMA.16816.F32.BF16 R80, R12.reuse, R44, R60 ;  /* 0x0000002c0c50723c */ /* 0x040ff0000004183c */
[----:B------:R-:W-:Y:S01]  /*4590*/  HMMA.16816.F32.BF16 R108, R12, R40, R48 ;  /* 0x000000280c6c723c */ /* 0x000fe20000041830 */
[----:B-1----:R-:W-:-:S07]  /*45a0*/  FFMA.FTZ R4, R160, c[0x0][0x23c], -R0 ;  /* 0x00008f00a0047a23 */ /* 0x002fce0000010800 */
[C---:B------:R-:W-:Y:S01]  /*45b0*/  HMMA.16816.F32.BF16 R84, R12.reuse, R56, R36 ;  /* 0x000000380c54723c */ /* 0x040fe20000041824 */
[----:B------:R1:W1:Y:S07]  /*45c0*/  MUFU.EX2 R162, R4 ;  /* 0x0000000400a27308 */ /* 0x00026e0000000800 */
[C---:B------:R-:W-:Y:S08]  /*45d0*/  HMMA.16816.F32.BF16 R104, R12.reuse, R52, R32 ;  /* 0x000000340c68723c */ /* 0x040ff00000041820 */
[----:B------:R-:W-:Y:S01]  /*45e0*/  HMMA.16816.F32.BF16 R60, R12, R46, R28 ;  /* 0x0000002e0c3c723c */ /* 0x000fe2000004181c */
[----:B-1----:R-:W-:-:S07]  /*45f0*/  FFMA.FTZ R4, R154, c[0x0][0x23c], -R0 ;  /* 0x00008f009a047a23 */ /* 0x002fce0000010800 */
[C---:B------:R-:W-:Y:S01]  /*4600*/  HMMA.16816.F32.BF16 R96, R12.reuse, R42, R24 ;  /* 0x0000002a0c60723c */ /* 0x040fe20000041818 */
[----:B------:R1:W-:Y:S07]  /*4610*/  MUFU.EX2 R154, R4 ;  /* 0x00000004009a7308 */ /* 0x0003ee0000000800 */
[C---:B------:R-:W-:Y:S08]  /*4620*/  HMMA.16816.F32.BF16 R92, R12.reuse, R58, R20 ;  /* 0x0000003a0c5c723c */ /* 0x040ff00000041814 */
[----:B------:R-:W-:Y:S01]  /*4630*/  HMMA.16816.F32.BF16 R100, R12, R54, R16 ;  /* 0x000000360c64723c */ /* 0x000fe20000041810 */
[----:B-1----:R-:W-:-:S06]  /*4640*/  FFMA.FTZ R4, R157, c[0x0][0x23c], -R0 ;  /* 0x00008f009d047a23 */ /* 0x002fcc0000010800 */
[----:B----4-:R-:W-:Y:S02]  /*4650*/  F2FP.BF16.PACK_AB R12, R151, R200 ;  /* 0x000000c8970c723e */ /* 0x010fe400000010ff */
[----:B---3--:R-:W-:Y:S02]  /*4660*/  F2FP.BF16.PACK_AB R14, R155, R199 ;  /* 0x000000c79b0e723e */ /* 0x008fe400000010ff */
[----:B--2---:R-:W-:Y:S02]  /*4670*/  F2FP.BF16.PACK_AB R13, R148, R150 ;  /* 0x00000096940d723e */ /* 0x004fe400000010ff */
[----:B------:R-:W-:Y:S01]  /*4680*/  F2FP.BF16.PACK_AB R15, R152, R149 ;  /* 0x00000095980f723e */ /* 0x000fe200000010ff */
[----:B------:R-:W1:Y:S06]  /*4690*/  MUFU.EX2 R163, R4 ;  /* 0x0000000400a37308 */ /* 0x000e6c0000000800 */
[----:B------:R-:W-:Y:S01]  /*46a0*/  HMMA.16816.F32.BF16 R16, R12, R64, RZ ;  /* 0x000000400c10723c */ /* 0x000fe200000418ff */
[----:B------:R-:W-:-:S02]  /*46b0*/  F2FP.BF16.PACK_AB R8, R203, R201 ;  /* 0x000000c9cb08723e */ /* 0x000fc400000010ff */
[----:B------:R-:W-:Y:S02]  /*46c0*/  F2FP.BF16.PACK_AB R9, R162, R153 ;  /* 0x00000099a209723e */ /* 0x000fe400000010ff */
[----:B------:R-:W-:Y:S02]  /*46d0*/  F2FP.BF16.PACK_AB R10, R242, R207 ;  /* 0x000000cff20a723e */ /* 0x000fe400000010ff */
[----:B-1----:R-:W-:Y:S01]  /*46e0*/  F2FP.BF16.PACK_AB R11, R163, R154 ;  /* 0x0000009aa30b723e */ /* 0x002fe200000010ff */
[----:B------:R-:W-:Y:S01]  /*46f0*/  FFMA.FTZ R4, R169, c[0x0][0x23c], -R2 ;  /* 0x00008f00a9047a23 */ /* 0x000fe20000010802 */
[----:B------:R-:W-:-:S03]  /*4700*/  MOV R157, R88 ;  /* 0x00000058009d7202 */ /* 0x000fc60000000f00 */
[----:B------:R1:W-:Y:S11]  /*4710*/  MUFU.EX2 R161, R4 ;  /* 0x0000000400a17308 */ /* 0x0003f60000000800 */
[----:B------:R-:W-:Y:S01]  /*4720*/  @!UPT UIADD3 URZ, URZ, URZ, URZ ;  /* 0x0000003f3f3ff290 */ /* 0x000fe2000fffe03f */
[----:B------:R-:W-:Y:S01]  /*4730*/  HMMA.16816.F32.BF16 R88, R8, R40, R16 ;  /* 0x000000280858723c */ /* 0x000fe20000041810 */
[----:B-1----:R-:W-:-:S06]  /*4740*/  FFMA.FTZ R4, R168, c[0x0][0x23c], -R2 ;  /* 0x00008f00a8047a23 */ /* 0x002fcc0000010802 */
[----:B------:R-:W-:Y:S02]  /*4750*/  IMAD.MOV.U32 R41, RZ, RZ, R215 ;  /* 0x000000ffff297224 */ /* 0x000fe400078e00d7 */
[----:B------:R1:W-:Y:S02]  /*4760*/  MUFU.EX2 R215, R4 ;  /* 0x0000000400d77308 */ /* 0x0003e40000000800 */
[----:B-1----:R-:W-:-:S06]  /*4770*/  FFMA.FTZ R4, R165, c[0x0][0x23c], -R2 ;  /* 0x00008f00a5047a23 */ /* 0x002fcc0000010802 */
[----:B------:R1:W2:Y:S02]  /*4780*/  MUFU.EX2 R7, R4 ;  /* 0x0000000400077308 */ /* 0x0002a40000000800 */
[----:B-1----:R-:W-:-:S06]  /*4790*/  FFMA.FTZ R4, R164, c[0x0][0x23c], -R2 ;  /* 0x00008f00a4047a23 */ /* 0x002fcc0000010802 */
[----:B------:R1:W-:Y:S01]  /*47a0*/  MUFU.EX2 R158, R4 ;  /* 0x00000004009e7308 */ /* 0x0003e20000000800 */
[----:B--2---:R-:W-:Y:S01]  /*47b0*/  MOV R164, R7 ;  /* 0x0000000700a47202 */ /* 0x004fe20000000f00 */
[----:B------:R-:W-:Y:S01]  /*47c0*/  HMMA.16816.F32.BF16 R16, R12, R76, RZ ;  /* 0x0000004c0c10723c */ /* 0x000fe200000418ff */
[----:B-1----:R-:W-:-:S05]  /*47d0*/  FFMA.FTZ R4, R171, c[0x0][0x23c], -R0 ;  /* 0x00008f00ab047a23 */ /* 0x002fca0000010800 */
[----:B------:R1:W-:Y:S02]  /*47e0*/  MUFU.EX2 R160, R4 ;  /* 0x0000000400a07308 */ /* 0x0003e40000000800 */
[----:B------:R-:W-:Y:S01]  /*47f0*/  HMMA.16816.F32.BF16 R24, R12, R72, RZ ;  /* 0x000000480c18723c */ /* 0x000fe200000418ff */
[----:B-1----:R-:W-:-:S05]  /*4800*/  FFMA.FTZ R4, R170, c[0x0][0x23c], -R0 ;  /* 0x00008f00aa047a23 */ /* 0x002fca0000010800 */
[----:B------:R1:W2:Y:S02]  /*4810*/  MUFU.EX2 R7, R4 ;  /* 0x0000000400077308 */ /* 0x0002a40000000800 */
[----:B------:R-:W-:Y:S01]  /*4820*/  HMMA.16816.F32.BF16 R20, R12, R68, RZ ;  /* 0x000000440c14723c */ /* 0x000fe200000418ff */
[----:B-1----:R-:W-:-:S05]  /*4830*/  FFMA.FTZ R4, R167, c[0x0][0x23c], -R0 ;  /* 0x00008f00a7047a23 */ /* 0x002fca0000010800 */
[----:B------:R1:W-:Y:S02]  /*4840*/  MUFU.EX2 R165, R4 ;  /* 0x0000000400a57308 */ /* 0x0003e40000000800 */
[----:B------:R-:W-:Y:S01]  /*4850*/  HMMA.16816.F32.BF16 R32, R12, R70, RZ ;  /* 0x000000460c20723c */ /* 0x000fe200000418ff */
[----:B-1----:R-:W-:-:S05]  /*4860*/  FFMA.FTZ R4, R166, c[0x0][0x23c], -R0 ;  /* 0x00008f00a6047a23 */ /* 0x002fca0000010800 */
[----:B------:R1:W3:Y:S02]  /*4870*/  MUFU.EX2 R219, R4 ;  /* 0x0000000400db7308 */ /* 0x0002e40000000800 */
[----:B-1----:R-:W-:-:S06]  /*4880*/  FFMA.FTZ R4, R117, c[0x0][0x23c], -R6 ;  /* 0x00008f0075047a23 */ /* 0x002fcc0000010806 */
[----:B------:R1:W-:Y:S01]  /*4890*/  MUFU.EX2 R159, R4 ;  /* 0x00000004009f7308 */ /* 0x0003e20000000800 */
[----:B------:R-:W-:Y:S01]  /*48a0*/  IMAD.MOV.U32 R117, RZ, RZ, R214 ;  /* 0x000000ffff757224 */ /* 0x000fe200078e00d6 */
[----:B------:R-:W-:Y:S01]  /*48b0*/  HMMA.16816.F32.BF16 R28, R12, R66, RZ ;  /* 0x000000420c1c723c */ /* 0x000fe200000418ff */
[----:B------:R-:W-:Y:S02]  /*48c0*/  IMAD.MOV.U32 R171, RZ, RZ, R202 ;  /* 0x000000ffffab7224 */ /* 0x000fe400078e00ca */
[----:B-1----:R-:W-:-:S04]  /*48d0*/  FFMA.FTZ R4, R115, c[0x0][0x23c], -R6 ;  /* 0x00008f0073047a23 */ /* 0x002fc80000010806 */
[----:B------:R1:W4:Y:S01]  /*48e0*/  MUFU.EX2 R166, R4 ;  /* 0x0000000400a67308 */ /* 0x0003220000000800 */
[C---:B------:R-:W-:Y:S01]  /*48f0*/  HMMA.16816.F32.BF16 R68, R8.reuse, R52, R16 ;  /* 0x000000340844723c */ /* 0x040fe20000041810 */
[----:B------:R-:W3:Y:S07]  /*4900*/  LDSM.16.MT88.4 R16, [R220+0x9000] ;  /* 0x00900000dc10783b */ /* 0x000eee0000004200 */
[----:B------:R-:W-:Y:S01]  /*4910*/  HMMA.16816.F32.BF16 R64, R8, R56, R24 ;  /* 0x000000380840723c */ /* 0x000fe20000041818 */
[----:B------:R-:W3:Y:S01]  /*4920*/  LDSM.16.MT88.4 R24, [R223+0x9000] ;  /* 0x00900000df18783b */ /* 0x000ee20000004200 */
[----:B-1----:R-:W-:-:S04]  /*4930*/  FFMA.FTZ R4, R113, c[0x0][0x23c], -R6 ;  /* 0x00008f0071047a23 */ /* 0x002fc80000010806 */
[----:B------:R1:W-:Y:S02]  /*4940*/  MUFU.EX2 R214, R4 ;  /* 0x0000000400d67308 */ /* 0x0003e40000000800 */
[----:B------:R-:W-:Y:S01]  /*4950*/  HMMA.16816.F32.BF16 R48, R8, R44, R20 ;  /* 0x0000002c0830723c */ /* 0x000fe20000041814 */
[----:B--2---:R-:W-:Y:S02]  /*4960*/  IMAD.MOV.U32 R115, RZ, RZ, R7 ;  /* 0x000000ffff737224 */ /* 0x004fe400078e0007 */
[----:B------:R-:W-:Y:S02]  /*4970*/  FFMA.FTZ R7, R112, c[0x0][0x23c], -R6 ;  /* 0x00008f0070077a23 */ /* 0x000fe40000010806 */
[----:B-1----:R-:W-:-:S04]  /*4980*/  FFMA.FTZ R4, R119, c[0x0][0x23c], -R5 ;  /* 0x00008f0077047a23 */ /* 0x002fc80000010805 */
[----:B------:R1:W-:Y:S01]  /*4990*/  MUFU.EX2 R202, R4 ;  /* 0x0000000400ca7308 */ /* 0x0003e20000000800 */
[----:B------:R-:W-:Y:S01]  /*49a0*/  HMMA.16816.F32.BF16 R20, R12, R74, RZ ;  /* 0x0000004a0c14723c */ /* 0x000fe200000418ff */
[----:B------:R-:W-:-:S07]  /*49b0*/  IMAD.MOV.U32 R112, RZ, RZ, R157 ;  /* 0x000000ffff707224 */ /* 0x000fce00078e009d */
[----:B------:R-:W-:Y:S01]  /*49c0*/  HMMA.16816.F32.BF16 R12, R12, R78, RZ ;  /* 0x0000004e0c0c723c */ /* 0x000fe200000418ff */
[----:B-1----:R-:W-:-:S04]  /*49d0*/  FFMA.FTZ R4, R118, c[0x0][0x23c], -R5 ;  /* 0x00008f0076047a23 */ /* 0x002fc80000010805 */
[----:B------:R1:W2:Y:S03]  /*49e0*/  MUFU.EX2 R167, R4 ;  /* 0x0000000400a77308 */ /* 0x0002a60000000800 */
[----:B------:R-:W-:Y:S01]  /*49f0*/  HMMA.16816.F32.BF16 R32, R8, R46, R32 ;  /* 0x0000002e0820723c */ /* 0x000fe20000041820 */
[----:B------:R-:W-:Y:S01]  /*4a00*/  MOV R156, R218 ;  /* 0x000000da009c7202 */ /* 0x000fe20000000f00 */
[----:B-1----:R-:W-:-:S04]  /*4a10*/  FFMA.FTZ R4, R116, c[0x0][0x23c], -R5 ;  /* 0x00008f0074047a23 */ /* 0x002fc80000010805 */
[----:B------:R1:W-:Y:S08]  /*4a20*/  MUFU.EX2 R157, R4 ;  /* 0x00000004009d7308 */ /* 0x0003f00000000800 */
[----:B------:R-:W2:Y:S01]  /*4a30*/  MUFU.EX2 R218, R7 ;  /* 0x0000000700da7308 */ /* 0x000ea20000000800 */
[----:B-1----:R-:W-:-:S07]  /*4a40*/  FFMA.FTZ R4, R114, c[0x0][0x23c], -R5 ;  /* 0x00008f0072047a23 */ /* 0x002fce0000010805 */
[----:B------:R1:W1:Y:S01]  /*4a50*/  MUFU.EX2 R113, R4 ;  /* 0x0000000400717308 */ /* 0x0002620000000800 */
[----:B------:R-:W-:Y:S01]  /*4a60*/  HMMA.16816.F32.BF16 R44, R8, R42, R28 ;  /* 0x0000002a082c723c */ /* 0x000fe2000004181c */
[----:B------:R-:W-:-:S07]  /*4a70*/  MOV R119, R41 ;  /* 0x0000002900777202 */ /* 0x000fce0000000f00 */
[C---:B------:R-:W-:Y:S01]  /*4a80*/  HMMA.16816.F32.BF16 R36, R8.reuse, R58, R20 ;  /* 0x0000003a0824723c */ /* 0x040fe20000041814 */
[----:B------:R-:W2:Y:S07]  /*4a90*/  LDSM.16.MT88.4 R20, [R221+0x9000] ;  /* 0x00900000dd14783b */ /* 0x000eae0000004200 */
[----:B------:R-:W-:Y:S01]  /*4aa0*/  HMMA.16816.F32.BF16 R28, R8, R54, R12 ;  /* 0x00000036081c723c */ /* 0x000fe2000004180c */
[----:B-1----:R-:W-:-:S06]  /*4ab0*/  FFMA.FTZ R4, R177, c[0x0][0x23c], -R2 ;  /* 0x00008f00b1047a23 */ /* 0x002fcc0000010802 */
[----:B------:R-:W-:Y:S02]  /*4ac0*/  F2FP.BF16.PACK_AB R12, R215, R161 ;  /* 0x000000a1d70c723e */ /* 0x000fe400000010ff */
[----:B------:R-:W-:Y:S02]  /*4ad0*/  F2FP.BF16.PACK_AB R13, R115, R160 ;  /* 0x000000a0730d723e */ /* 0x000fe400000010ff */
[----:B------:R-:W-:Y:S02]  /*4ae0*/  F2FP.BF16.PACK_AB R14, R158, R164 ;  /* 0x000000a49e0e723e */ /* 0x000fe400000010ff */
[----:B---3--:R-:W-:Y:S02]  /*4af0*/  F2FP.BF16.PACK_AB R15, R219, R165 ;  /* 0x000000a5db0f723e */ /* 0x008fe400000010ff */
[----:B----4-:R-:W-:Y:S02]  /*4b00*/  F2FP.BF16.PACK_AB R8, R166, R159 ;  /* 0x0000009fa608723e */ /* 0x010fe400000010ff */
[----:B--2---:R-:W-:-:S02]  /*4b10*/  F2FP.BF16.PACK_AB R9, R167, R202 ;  /* 0x000000caa709723e */ /* 0x004fc400000010ff */
[----:B------:R-:W-:Y:S02]  /*4b20*/  F2FP.BF16.PACK_AB R10, R218, R214 ;  /* 0x000000d6da0a723e */ /* 0x000fe400000010ff */
[----:B------:R-:W-:Y:S01]  /*4b30*/  F2FP.BF16.PACK_AB R11, R113, R157 ;  /* 0x0000009d710b723e */ /* 0x000fe200000010ff */
[-C--:B------:R-:W-:Y:S08]  /*4b40*/  HMMA.16816.F32.BF16 R40, R12, R16.reuse, R48 ;  /* 0x000000100c28723c */ /* 0x080ff00000041830 */
[C---:B------:R-:W-:Y:S08]  /*4b50*/  HMMA.16816.F32.BF16 R56, R8.reuse, R16, R80 ;  /* 0x000000100838723c */ /* 0x040ff00000041850 */
[-C--:B------:R-:W-:Y:S08]  /*4b60*/  HMMA.16816.F32.BF16 R60, R8, R18.reuse, R60 ;  /* 0x00000012083c723c */ /* 0x080ff0000004183c */
[----:B------:R-:W-:Y:S01]  /*4b70*/  HMMA.16816.F32.BF16 R32, R12, R18, R32 ;  /* 0x000000120c20723c */ /* 0x000fe20000041820 */
[----:B------:R-:W1:Y:S07]  /*4b80*/  LDSM.16.MT88.4 R16, [R222+0x9000] ;  /* 0x00900000de10783b */ /* 0x000e6e0000004200 */
[----:B------:R-:W-:Y:S01]  /*4b90*/  HMMA.16816.F32.BF16 R76, R8, R24, R108 ;  /* 0x00000018084c723c */ /* 0x000fe2000004186c */
[----:B------:R2:W-:Y:S01]  /*4ba0*/  MUFU.EX2 R108, R4 ;  /* 0x00000004006c7308 */ /* 0x0005e20000000800 */
[----:B------:R-:W-:Y:S01]  /*4bb0*/  MOV R170, R206 ;  /* 0x000000ce00aa7202 */ /* 0x000fe20000000f00 */
[----:B--2---:R-:W-:-:S06]  /*4bc0*/  FFMA.FTZ R4, R176, c[0x0][0x23c], -R2 ;  /* 0x00008f00b0047a23 */ /* 0x004fcc0000010802 */
[----:B------:R2:W-:Y:S02]  /*4bd0*/  MUFU.EX2 R168, R4 ;  /* 0x0000000400a87308 */ /* 0x0005e40000000800 */
[----:B--2---:R-:W-:-:S06]  /*4be0*/  FFMA.FTZ R4, R173, c[0x0][0x23c], -R2 ;  /* 0x00008f00ad047a23 */ /* 0x004fcc0000010802 */
[----:B------:R2:W-:Y:S02]  /*4bf0*/  MUFU.EX2 R173, R4 ;  /* 0x0000000400ad7308 */ /* 0x0005e40000000800 */
[----:B--2---:R-:W-:-:S06]  /*4c00*/  FFMA.FTZ R4, R172, c[0x0][0x23c], -R2 ;  /* 0x00008f00ac047a23 */ /* 0x004fcc0000010802 */
[----:B------:R2:W-:Y:S02]  /*4c10*/  MUFU.EX2 R206, R4 ;  /* 0x0000000400ce7308 */ /* 0x0005e40000000800 */
[----:B--2---:R-:W-:-:S06]  /*4c20*/  FFMA.FTZ R4, R226, c[0x0][0x23c], -R0 ;  /* 0x00008f00e2047a23 */ /* 0x004fcc0000010800 */
[----:B------:R2:W3:Y:S02]  /*4c30*/  MUFU.EX2 R7, R4 ;  /* 0x0000000400077308 */ /* 0x0004e40000000800 */
[----:B--2---:R-:W-:-:S06]  /*4c40*/  FFMA.FTZ R4, R252, c[0x0][0x23c], -R0 ;  /* 0x00008f00fc047a23 */ /* 0x004fcc0000010800 */
[----:B------:R2:W-:Y:S01]  /*4c50*/  MUFU.EX2 R169, R4 ;  /* 0x0000000400a97308 */ /* 0x0005e20000000800 */
[----:B------:R-:W-:Y:S01]  /*4c60*/  HMMA.16816.F32.BF16 R84, R8, R20, R84 ;  /* 0x000000140854723c */ /* 0x000fe20000041854 */
[----:B--2---:R-:W-:-:S06]  /*4c70*/  FFMA.FTZ R4, R175, c[0x0][0x23c], -R0 ;  /* 0x00008f00af047a23 */ /* 0x004fcc0000010800 */
[----:B------:R2:W-:Y:S01]  /*4c80*/  MUFU.EX2 R172, R4 ;  /* 0x0000000400ac7308 */ /* 0x0005e20000000800 */
[----:B-1----:R-:W-:Y:S01]  /*4c90*/  HMMA.16816.F32.BF16 R104, R8, R16, R104 ;  /* 0x000000100868723c */ /* 0x002fe20000041868 */
[----:B--2---:R-:W-:-:S06]  /*4ca0*/  FFMA.FTZ R4, R174, c[0x0][0x23c], -R0 ;  /* 0x00008f00ae047a23 */ /* 0x004fcc0000010800 */
[----:B------:R1:W-:Y:S01]  /*4cb0*/  MUFU.EX2 R226, R4 ;  /* 0x0000000400e27308 */ /* 0x0003e20000000800 */
[C---:B------:R-:W-:Y:S08]  /*4cc0*/  HMMA.16816.F32.BF16 R80, R8.reuse, R26, R96 ;  /* 0x0000001a0850723c */ /* 0x040ff00000041860 */
[----:B------:R-:W-:Y:S01]  /*4cd0*/  HMMA.16816.F32.BF16 R92, R8, R22, R92 ;  /* 0x00000016085c723c */ /* 0x000fe2000004185c */
[----:B-1----:R-:W-:-:S07]  /*4ce0*/  FFMA.FTZ R4, R125, c[0x0][0x23c], -R6 ;  /* 0x00008f007d047a23 */ /* 0x002fce0000010806 */
[----:B------:R-:W-:Y:S01]  /*4cf0*/  HMMA.16816.F32.BF16 R100, R8, R18, R100 ;  /* 0x000000120864723c */ /* 0x000fe20000041864 */
[----:B------:R1:W2:Y:S01]  /*4d00*/  MUFU.EX2 R8, R4 ;  /* 0x0000000400087308 */ /* 0x0002a20000000800 */
[----:B------:R-:W-:Y:S01]  /*4d10*/  MOV R111, R113 ;  /* 0x00000071006f7202 */ /* 0x000fe20000000f00 */
[----:B------:R-:W-:Y:S01]  /*4d20*/  IMAD.MOV.U32 R113, RZ, RZ, R117 ;  /* 0x000000ffff717224 */ /* 0x000fe200078e0075 */
[----:B------:R-:W-:-:S04]  /*4d30*/  MOV R117, R156 ;  /* 0x0000009c00757202 */ /* 0x000fc80000000f00 */
[----:B------:R-:W-:Y:S01]  /*4d40*/  HMMA.16816.F32.BF16 R48, R12, R16, R68 ;  /* 0x000000100c30723c */ /* 0x000fe20000041844 */
[----:B-1----:R-:W-:-:S04]  /*4d50*/  FFMA.FTZ R4, R123, c[0x0][0x23c], -R6 ;  /* 0x00008f007b047a23 */ /* 0x002fc80000010806 */
[----:B------:R1:W-:Y:S03]  /*4d60*/  MUFU.EX2 R174, R4 ;  /* 0x0000000400ae7308 */ /* 0x0003e60000000800 */
[----:B------:R-:W-:Y:S01]  /*4d70*/  HMMA.16816.F32.BF16 R28, R12, R18, R28 ;  /* 0x000000120c1c723c */ /* 0x000fe2000004181c */
[----:B------:R-:W4:Y:S01]  /*4d80*/  LDSM.16.MT88.4 R16, [R220+0x9800] ;  /* 0x00980000dc10783b */ /* 0x000f220000004200 */
[----:B------:R-:W-:Y:S02]  /*4d90*/  IMAD.MOV.U32 R110, RZ, RZ, R225 ;  /* 0x000000ffff6e7224 */ /* 0x000fe400078e00e1 */
[----:B-1----:R-:W-:-:S04]  /*4da0*/  FFMA.FTZ R4, R121, c[0x0][0x23c], -R6 ;  /* 0x00008f0079047a23 */ /* 0x002fc80000010806 */
[----:B------:R1:W-:Y:S01]  /*4db0*/  MUFU.EX2 R156, R4 ;  /* 0x00000004009c7308 */ /* 0x0003e20000000800 */
[----:B---3--:R-:W-:Y:S01]  /*4dc0*/  MOV R121, R7 ;  /* 0x0000000700797202 */ /* 0x008fe20000000f00 */
[----:B-1----:R-:W-:-:S06]  /*4dd0*/  FFMA.FTZ R4, R127, c[0x0][0x23c], -R5 ;  /* 0x00008f007f047a23 */ /* 0x002fcc0000010805 */
[----:B------:R1:W-:Y:S01]  /*4de0*/  MUFU.EX2 R225, R4 ;  /* 0x0000000400e17308 */ /* 0x0003e20000000800 */
[----:B------:R-:W-:Y:S01]  /*4df0*/  FFMA.FTZ R7, R120, c[0x0][0x23c], -R6 ;  /* 0x00008f0078077a23 */ /* 0x000fe20000010806 */
[----:B------:R-:W-:Y:S01]  /*4e00*/  MOV R114, R230 ;  /* 0x000000e600727202 */ /* 0x000fe20000000f00 */
[----:B-1----:R-:W-:-:S05]  /*4e10*/  FFMA.FTZ R4, R126, c[0x0][0x23c], -R5 ;  /* 0x00008f007e047a23 */ /* 0x002fca0000010805 */
[----:B------:R1:W3:Y:S02]  /*4e20*/  MUFU.EX2 R175, R4 ;  /* 0x0000000400af7308 */ /* 0x0002e40000000800 */
[----:B-1----:R-:W-:-:S06]  /*4e30*/  FFMA.FTZ R4, R124, c[0x0][0x23c], -R5 ;  /* 0x00008f007c047a23 */ /* 0x002fcc0000010805 */
[----:B------:R1:W-:Y:S08]  /*4e40*/  MUFU.EX2 R116, R4 ;  /* 0x0000000400747308 */ /* 0x0003f00000000800 */
[----:B------:R-:W4:Y:S01]  /*4e50*/  MUFU.EX2 R118, R7 ;  /* 0x0000000700767308 */ /* 0x000f220000000800 */
[----:B-1----:R-:W-:-:S07]  /*4e60*/  FFMA.FTZ R4, R122, c[0x0][0x23c], -R5 ;  /* 0x00008f007a047a23 */ /* 0x002fce0000010805 */
[----:B------:R-:W1:Y:S01]  /*4e70*/  MUFU.EX2 R230, R4 ;  /* 0x0000000400e67308 */ /* 0x000e620000000800 */
[----:B--2---:R-:W-:Y:S01]  /*4e80*/  IMAD.MOV.U32 R120, RZ, RZ, R8 ;  /* 0x000000ffff787224 */ /* 0x004fe200078e0008 */
[----:B------:R-:W-:Y:S01]  /*4e90*/  HMMA.16816.F32.BF16 R88, R12, R24, R88 ;  /* 0x000000180c58723c */ /* 0x000fe20000041858 */
[----:B---3--:R-:W-:Y:S02]  /*4ea0*/  F2FP.BF16.PACK_AB R9, R175, R225 ;  /* 0x000000e1af09723e */ /* 0x008fe400000010ff */
[----:B----4-:R-:W-:Y:S02]  /*4eb0*/  F2FP.BF16.PACK_AB R10, R118, R156 ;  /* 0x0000009c760a723e */ /* 0x010fe400000010ff */
[----:B------:R-:W-:-:S03]  /*4ec0*/  F2FP.BF16.PACK_AB R8, R174, R120 ;  /* 0x00000078ae08723e */ /* 0x000fc600000010ff */
[----:B------:R-:W-:Y:S01]  /*4ed0*/  HMMA.16816.F32.BF16 R72, R12, R26, R44 ;  /* 0x0000001a0c48723c */ /* 0x000fe2000004182c */
[----:B------:R-:W2:Y:S01]  /*4ee0*/  LDSM.16.MT88.4 R24, [R223+0x9800] ;  /* 0x00980000df18783b */ /* 0x000ea20000004200 */
[----:B-1----:R-:W-:-:S06]  /*4ef0*/  F2FP.BF16.PACK_AB R11, R230, R116 ;  /* 0x00000074e60b723e */ /* 0x002fcc00000010ff */
[C---:B------:R-:W-:Y:S08]  /*4f00*/  HMMA.16816.F32.BF16 R64, R12.reuse, R20, R64 ;  /* 0x000000140c40723c */ /* 0x040ff00000041840 */
[----:B------:R-:W-:Y:S01]  /*4f10*/  HMMA.16816.F32.BF16 R52, R12, R22, R36 ;  /* 0x000000160c34723c */ /* 0x000fe20000041824 */
[----:B------:R-:W1:Y:S06]  /*4f20*/  LDSM.16.MT88.4 R20, [R221+0x9800] ;  /* 0x00980000dd14783b */ /* 0x000e6c0000004200 */
[----:B------:R-:W-:-:S02]  /*4f30*/  F2FP.BF16.PACK_AB R12, R168, R108 ;  /* 0x0000006ca80c723e */ /* 0x000fc400000010ff */
[----:B------:R-:W-:Y:S02]  /*4f40*/  F2FP.BF16.PACK_AB R13, R169, R121 ;  /* 0x00000079a90d723e */ /* 0x000fe400000010ff */
[----:B------:R-:W-:Y:S02]  /*4f50*/  F2FP.BF16.PACK_AB R14, R206, R173 ;  /* 0x000000adce0e723e */ /* 0x000fe400000010ff */
[----:B------:R-:W-:Y:S01]  /*4f60*/  F2FP.BF16.PACK_AB R15, R226, R172 ;  /* 0x000000ace20f723e */ /* 0x000fe200000010ff */
[-C--:B------:R-:W-:Y:S08]  /*4f70*/  HMMA.16816.F32.BF16 R44, R8, R16.reuse, R56 ;  /* 0x00000010082c723c */ /* 0x080ff00000041838 */
[----:B------:R-:W-:Y:S08]  /*4f80*/  HMMA.16816.F32.BF16 R36, R12, R16, R40 ;  /* 0x000000100c24723c */ /* 0x000ff00000041828 */
[-C--:B------:R-:W-:Y:S08]  /*4f90*/  HMMA.16816.F32.BF16 R40, R8, R18.reuse, R60 ;  /* 0x000000120828723c */ /* 0x080ff0000004183c */
[----:B------:R-:W-:Y:S01]  /*4fa0*/  HMMA.16816.F32.BF16 R32, R12, R18, R32 ;  /* 0x000000120c20723c */ /* 0x000fe20000041820 */
[----:B------:R-:W3:Y:S01]  /*4fb0*/  LDSM.16.MT88.4 R16, [R222+0x9800] ;  /* 0x00980000de10783b */ /* 0x000ee20000004200 */
[----:B------:R-:W-:-:S04]  /*4fc0*/  FFMA.FTZ R4, R227, c[0x0][0x23c], -R2 ;  /* 0x00008f00e3047a23 */ /* 0x000fc80000010802 */
[----:B------:R4:W-:Y:S02]  /*4fd0*/  MUFU.EX2 R227, R4 ;  /* 0x0000000400e37308 */ /* 0x0009e40000000800 */
[----:B--2---:R-:W-:Y:S01]  /*4fe0*/  HMMA.16816.F32.BF16 R60, R8, R24, R76 ;  /* 0x00000018083c723c */ /* 0x004fe2000004184c */
[----:B----4-:R-:W-:-:S05]  /*4ff0*/  FFMA.FTZ R4, R114, c[0x0][0x23c], -R2 ;  /* 0x00008f0072047a23 */ /* 0x010fca0000010802 */
[----:B------:R2:W-:Y:S02]  /*5000*/  MUFU.EX2 R114, R4 ;  /* 0x0000000400727308 */ /* 0x0005e40000000800 */
[----:B------:R-:W-:Y:S01]  /*5010*/  HMMA.16816.F32.BF16 R56, R8, R26, R80 ;  /* 0x0000001a0838723c */ /* 0x000fe20000041850 */
[----:B--2---:R-:W-:-:S05]  /*5020*/  FFMA.FTZ R4, R110, c[0x0][0x23c], -R2 ;  /* 0x00008f006e047a23 */ /* 0x004fca0000010802 */
[----:B------:R2:W-:Y:S02]  /*5030*/  MUFU.EX2 R123, R4 ;  /* 0x00000004007b7308 */ /* 0x0005e40000000800 */
[C---:B-1----:R-:W-:Y:S08]  /*5040*/  HMMA.16816.F32.BF16 R84, R8.reuse, R20, R84 ;  /* 0x000000140854723c */ /* 0x042ff00000041854 */
[----:B------:R-:W-:Y:S01]  /*5050*/  HMMA.16816.F32.BF16 R92, R8, R22, R92 ;  /* 0x00000016085c723c */ /* 0x000fe2000004185c */
[----:B--2---:R-:W-:-:S07]  /*5060*/  FFMA.FTZ R4, R170, c[0x0][0x23c], -R2 ;  /* 0x00008f00aa047a23 */ /* 0x004fce0000010802 */
[----:B---3--:R-:W-:Y:S01]  /*5070*/  HMMA.16816.F32.BF16 R104, R8, R16, R104 ;  /* 0x000000100868723c */ /* 0x008fe20000041868 */
[----:B------:R-:W-:-:S07]  /*5080*/  IMAD.MOV.U32 R170, RZ, RZ, R251 ;  /* 0x000000ffffaa7224 */ /* 0x000fce00078e00fb */
[----:B------:R-:W-:Y:S01]  /*5090*/  HMMA.16816.F32.BF16 R100, R8, R18, R100 ;  /* 0x000000120864723c */ /* 0x000fe20000041864 */
[----:B------:R1:W2:Y:S01]  /*50a0*/  MUFU.EX2 R9, R4 ;  /* 0x0000000400097308 */ /* 0x0002a20000000800 */
[----:B------:R-:W-:Y:S01]  /*50b0*/  IMAD.MOV.U32 R110, RZ, RZ, R111 ;  /* 0x000000ffff6e7224 */ /* 0x000fe200078e006f */
[----:B------:R-:W-:Y:S01]  /*50c0*/  MOV R111, R119 ;  /* 0x00000077006f7202 */ /* 0x000fe20000000f00 */
[----:B-1----:R-:W-:-:S05]  /*50d0*/  FFMA.FTZ R4, R171, c[0x0][0x23c], -R0 ;  /* 0x00008f00ab047a23 */ /* 0x002fca0000010800 */
[----:B------:R1:W-:Y:S02]  /*50e0*/  MUFU.EX2 R251, R4 ;  /* 0x0000000400fb7308 */ /* 0x0003e40000000800 */
[----:B-1----:R-:W-:-:S06]  /*50f0*/  FFMA.FTZ R4, R246, c[0x0][0x23c], -R0 ;  /* 0x00008f00f6047a23 */ /* 0x002fcc0000010800 */
[----:B------:R1:W-:Y:S02]  /*5100*/  MUFU.EX2 R252, R4 ;  /* 0x0000000400fc7308 */ /* 0x0003e40000000800 */
[----:B-1----:R-:W-:-:S06]  /*5110*/  FFMA.FTZ R4, R245, c[0x0][0x23c], -R0 ;  /* 0x00008f00f5047a23 */ /* 0x002fcc0000010800 */
[----:B------:R1:W-:Y:S02]  /*5120*/  MUFU.EX2 R119, R4 ;  /* 0x0000000400777308 */ /* 0x0003e40000000800 */
[----:B-1----:R-:W-:-:S06]  /*5130*/  FFMA.FTZ R4, R244, c[0x0][0x23c], -R0 ;  /* 0x00008f00f4047a23 */ /* 0x002fcc0000010800 */
[----:B------:R1:W3:Y:S02]  /*5140*/  MUFU.EX2 R8, R4 ;  /* 0x0000000400087308 */ /* 0x0002e40000000800 */
[----:B-1----:R-:W-:-:S06]  /*5150*/  FFMA.FTZ R4, R138, c[0x0][0x23c], -R6 ;  /* 0x00008f008a047a23 */ /* 0x002fcc0000010806 */
[----:B------:R1:W-:Y:S01]  /*5160*/  MUFU.EX2 R244, R4 ;  /* 0x0000000400f47308 */ /* 0x0003e20000000800 */
[----:B------:R-:W-:Y:S01]  /*5170*/  HMMA.16816.F32.BF16 R68, R12, R16, R48 ;  /* 0x000000100c44723c */ /* 0x000fe20000041830 */
[----:B------:R-:W-:Y:S02]  /*5180*/  IMAD.MOV.U32 R122, RZ, RZ, R240 ;  /* 0x000000ffff7a7224 */ /* 0x000fe400078e00f0 */
[----:B-1----:R-:W-:-:S04]  /*5190*/  FFMA.FTZ R4, R131, c[0x0][0x23c], -R6 ;  /* 0x00008f0083047a23 */ /* 0x002fc80000010806 */
[----:B------:R1:W4:Y:S01]  /*51a0*/  MUFU.EX2 R245, R4 ;  /* 0x0000000400f57308 */ /* 0x0003220000000800 */
[----:B------:R-:W-:Y:S01]  /*51b0*/  HMMA.16816.F32.BF16 R28, R12, R18, R28 ;  /* 0x000000120c1c723c */ /* 0x000fe2000004181c */
[----:B------:R-:W2:Y:S01]  /*51c0*/  LDSM.16.MT88.4 R16, [R220+0xa000] ;  /* 0x00a00000dc10783b */ /* 0x000ea20000004200 */
[----:B------:R-:W-:Y:S01]  /*51d0*/  IMAD.MOV.U32 R109, RZ, RZ, R110 ;  /* 0x000000ffff6d7224 */ /* 0x000fe200078e006e */
[----:B------:R-:W-:Y:S01]  /*51e0*/  MOV R110, R111 ;  /* 0x0000006f006e7202 */ /* 0x000fe20000000f00 */
[----:B------:R-:W-:Y:S02]  /*51f0*/  IMAD.MOV.U32 R111, RZ, RZ, R112 ;  /* 0x000000ffff6f7224 */ /* 0x000fe400078e0070 */
[----:B-1----:R-:W-:-:S04]  /*5200*/  FFMA.FTZ R4, R129, c[0x0][0x23c], -R6 ;  /* 0x00008f0081047a23 */ /* 0x002fc80000010806 */
[----:B------:R1:W-:Y:S01]  /*5210*/  MUFU.EX2 R246, R4 ;  /* 0x0000000400f67308 */ /* 0x0003e20000000800 */
[----:B------:R-:W-:Y:S01]  /*5220*/  MOV R112, R117 ;  /* 0x0000007500707202 */ /* 0x000fe20000000f00 */
[----:B------:R-:W-:Y:S01]  /*5230*/  IMAD.MOV.U32 R117, RZ, RZ, R241 ;  /* 0x000000ffff757224 */ /* 0x000fe200078e00f1 */
[----:B------:R-:W-:Y:S01]  /*5240*/  MOV R176, R242 ;  /* 0x000000f200b07202 */ /* 0x000fe20000000f00 */
[----:B-1----:R-:W-:-:S04]  /*5250*/  FFMA.FTZ R4, R137, c[0x0][0x23c], -R5 ;  /* 0x00008f0089047a23 */ /* 0x002fc80000010805 */
[----:B------:R1:W-:Y:S01]  /*5260*/  MUFU.EX2 R240, R4 ;  /* 0x0000000400f07308 */ /* 0x0003e20000000800 */
[----:B------:R-:W-:Y:S01]  /*5270*/  FFMA.FTZ R7, R128, c[0x0][0x23c], -R6 ;  /* 0x00008f0080077a23 */ /* 0x000fe20000010806 */
[----:B------:R-:W-:Y:S01]  /*5280*/  MOV R171, R247 ;  /* 0x000000f700ab7202 */ /* 0x000fe20000000f00 */
[----:B------:R-:W-:Y:S02]  /*5290*/  IMAD.MOV.U32 R177, RZ, RZ, R243 ;  /* 0x000000ffffb17224 */ /* 0x000fe400078e00f3 */
[----:B-1----:R-:W-:-:S04]  /*52a0*/  FFMA.FTZ R4, R133, c[0x0][0x23c], -R5 ;  /* 0x00008f0085047a23 */ /* 0x002fc80000010805 */
[----:B------:R1:W1:Y:S02]  /*52b0*/  MUFU.EX2 R241, R4 ;  /* 0x0000000400f17308 */ /* 0x0002640000000800 */
[----:B-1----:R-:W-:-:S06]  /*52c0*/  FFMA.FTZ R4, R132, c[0x0][0x23c], -R5 ;  /* 0x00008f0084047a23 */ /* 0x002fcc0000010805 */
[----:B------:R1:W-:Y:S08]  /*52d0*/  MUFU.EX2 R242, R4 ;  /* 0x0000000400f27308 */ /* 0x0003f00000000800 */
[----:B------:R-:W4:Y:S01]  /*52e0*/  MUFU.EX2 R247, R7 ;  /* 0x0000000700f77308 */ /* 0x000f220000000800 */
[----:B-1----:R-:W-:-:S07]  /*52f0*/  FFMA.FTZ R4, R130, c[0x0][0x23c], -R5 ;  /* 0x00008f0082047a23 */ /* 0x002fce0000010805 */
[----:B------:R-:W1:Y:S01]  /*5300*/  MUFU.EX2 R243, R4 ;  /* 0x0000000400f37308 */ /* 0x000e620000000800 */
[----:B--2---:R-:W-:Y:S02]  /*5310*/  MOV R133, R9 ;  /* 0x0000000900857202 */ /* 0x004fe40000000f00 */
[----:B---3--:R-:W-:Y:S01]  /*5320*/  MOV R132, R8 ;  /* 0x0000000800847202 */ /* 0x008fe20000000f00 */
[----:B------:R-:W-:Y:S01]  /*5330*/  HMMA.16816.F32.BF16 R96, R12, R24, R88 ;  /* 0x000000180c60723c */ /* 0x000fe20000041858 */
[----:B----4-:R-:W-:Y:S02]  /*5340*/  F2FP.BF16.PACK_AB R8, R245, R244 ;  /* 0x000000f4f508723e */ /* 0x010fe400000010ff */
[----:B------:R-:W-:Y:S02]  /*5350*/  F2FP.BF16.PACK_AB R9, R241, R240 ;  /* 0x000000f0f109723e */ /* 0x000fe400000010ff */
[----:B------:R-:W-:-:S03]  /*5360*/  F2FP.BF16.PACK_AB R10, R247, R246 ;  /* 0x000000f6f70a723e */ /* 0x000fc600000010ff */
[----:B------:R-:W-:Y:S01]  /*5370*/  HMMA.16816.F32.BF16 R88, R12, R26, R72 ;  /* 0x0000001a0c58723c */ /* 0x000fe20000041848 */
[----:B------:R-:W-:Y:S01]  /*5380*/  LDSM.16.MT88.4 R24, [R223+0xa000] ;  /* 0x00a00000df18783b */ /* 0x000fe20000004200 */
        /* <DEDUP_REMOVED lines=12> */
[----:B------:R-:W2:Y:S01]  /*5450*/  LDSM.16.MT88.4 R16, [R222+0xa000] ;  /* 0x00a00000de10783b */ /* 0x000ea20000004200 */
[----:B------:R-:W-:-:S02]  /*5460*/  FFMA.FTZ R4, R188, c[0x0][0x23c], -R6 ;  /* 0x00008f00bc047a23 */ /* 0x000fc40000010806 */
[----:B------:R-:W-:Y:S02]  /*5470*/  IMAD.MOV.U32 R138, RZ, RZ, R216 ;  /* 0x000000ffff8a7224 */ /* 0x000fe400078e00d8 */
[----:B------:R3:W-:Y:S01]  /*5480*/  MUFU.EX2 R216, R4 ;  /* 0x0000000400d87308 */ /* 0x0007e20000000800 */
[----:B------:R-:W-:Y:S01]  /*5490*/  MOV R7, R217 ;  /* 0x000000d900077202 */ /* 0x000fe20000000f00 */
[----:B------:R-:W-:Y:S02]  /*54a0*/  IMAD.MOV.U32 R35, RZ, RZ, R122 ;  /* 0x000000ffff237224 */ /* 0x000fe400078e007a */
[----:B------:R-:W-:Y:S01]  /*54b0*/  IMAD.MOV.U32 R122, RZ, RZ, R218 ;  /* 0x000000ffff7a7224 */ /* 0x000fe200078e00da */
[----:B-1----:R-:W-:Y:S01]  /*54c0*/  HMMA.16816.F32.BF16 R48, R8, R22, R92 ;  /* 0x000000160830723c */ /* 0x002fe2000004185c */
[----:B------:R-:W-:Y:S02]  /*54d0*/  IMAD.MOV.U32 R37, RZ, RZ, R121 ;  /* 0x000000ffff257224 */ /* 0x000fe400078e0079 */
[----:B---3--:R-:W-:-:S04]  /*54e0*/  FFMA.FTZ R4, R178, c[0x0][0x23c], -R6 ;  /* 0x00008f00b2047a23 */ /* 0x008fc80000010806 */
[----:B------:R1:W3:Y:S01]  /*54f0*/  MUFU.EX2 R217, R4 ;  /* 0x0000000400d97308 */ /* 0x0002e20000000800 */
[----:B------:R-:W-:Y:S01]  /*5500*/  MOV R38, R108 ;  /* 0x0000006c00267202 */ /* 0x000fe20000000f00 */
[----:B------:R-:W-:Y:S01]  /*5510*/  IMAD.MOV.U32 R39, RZ, RZ, R109 ;  /* 0x000000ffff277224 */ /* 0x000fe200078e006d */
[----:B------:R-:W-:Y:S01]  /*5520*/  MOV R121, R110 ;  /* 0x0000006e00797202 */ /* 0x000fe20000000f00 */
[----:B------:R-:W-:Y:S01]  /*5530*/  IMAD.MOV.U32 R137, RZ, RZ, R111 ;  /* 0x000000ffff897224 */ /* 0x000fe200078e006f */
[----:B------:R-:W-:Y:S01]  /*5540*/  HMMA.16816.F32.BF16 R52, R8, R20, R84 ;  /* 0x000000140834723c */ /* 0x000fe20000041854 */
[----:B------:R-:W-:Y:S02]  /*5550*/  MOV R36, R120 ;  /* 0x0000007800247202 */ /* 0x000fe40000000f00 */
[----:B------:R-:W-:Y:S01]  /*5560*/  MOV R120, R219 ;  /* 0x000000db00787202 */ /* 0x000fe20000000f00 */
[----:B-1----:R-:W-:-:S04]  /*5570*/  FFMA.FTZ R4, R143, c[0x0][0x23c], -R6 ;  /* 0x00008f008f047a23 */ /* 0x002fc80000010806 */
[C---:B--2---:R-:W-:Y:S01]  /*5580*/  HMMA.16816.F32.BF16 R40, R8.reuse, R18, R100 ;  /* 0x000000120828723c */ /* 0x044fe20000041864 */
[----:B------:R1:W-:Y:S07]  /*5590*/  MUFU.EX2 R218, R4 ;  /* 0x0000000400da7308 */ /* 0x0003ee0000000800 */
[----:B------:R-:W-:Y:S01]  /*55a0*/  HMMA.16816.F32.BF16 R44, R8, R16, R104 ;  /* 0x00000010082c723c */ /* 0x000fe20000041868 */
[----:B------:R-:W-:-:S07]  /*55b0*/  FFMA.FTZ R34, R137, c[0x0][0x23c], -R2 ;  /* 0x00008f0089227a23 */ /* 0x000fce0000010802 */
[----:B------:R-:W-:Y:S01]  /*55c0*/  HMMA.16816.F32.BF16 R100, R12, R20, R80 ;  /* 0x000000140c64723c */ /* 0x000fe20000041850 */
[----:B-1----:R-:W-:-:S07]  /*55d0*/  FFMA.FTZ R4, R141, c[0x0][0x23c], -R6 ;  /* 0x00008f008d047a23 */ /* 0x002fce0000010806 */
[----:B------:R-:W-:Y:S01]  /*55e0*/  HMMA.16816.F32.BF16 R92, R12, R22, R76 ;  /* 0x000000160c5c723c */ /* 0x000fe2000004184c */
[----:B------:R-:W1:Y:S01]  /*55f0*/  LDSM.16.MT88.4 R20, [R223+0xa800] ;  /* 0x00a80000df14783b */ /* 0x000e620000004200 */
[----:B------:R2:W-:Y:S01]  /*5600*/  MUFU.EX2 R219, R4 ;  /* 0x0000000400db7308 */ /* 0x0005e20000000800 */
[----:B------:R-:W-:-:S05]  /*5610*/  IMAD.MOV.U32 R87, RZ, RZ, R176 ;  /* 0x000000ffff577224 */ /* 0x000fca00078e00b0 */
[----:B------:R-:W-:Y:S01]  /*5620*/  HMMA.16816.F32.BF16 R60, R8, R24, R60 ;  /* 0x00000018083c723c */ /* 0x000fe2000004183c */
[----:B------:R-:W-:-:S07]  /*5630*/  MOV R137, R7 ;  /* 0x0000000700897202 */ /* 0x000fce0000000f00 */
[----:B------:R-:W-:Y:S01]  /*5640*/  HMMA.16816.F32.BF16 R56, R8, R26, R56 ;  /* 0x0000001a0838723c */ /* 0x000fe20000041838 */
[----:B--2---:R-:W-:-:S07]  /*5650*/  FFMA.FTZ R4, R184, c[0x0][0x23c], -R5 ;  /* 0x00008f00b8047a23 */ /* 0x004fce0000010805 */
[----:B------:R-:W-:Y:S01]  /*5660*/  HMMA.16816.F32.BF16 R108, R12, R24, R96 ;  /* 0x000000180c6c723c */ /* 0x000fe20000041860 */
[----:B------:R-:W-:-:S07]  /*5670*/  MOV R176, R215 ;  /* 0x000000d700b07202 */ /* 0x000fce0000000f00 */
[----:B------:R-:W-:Y:S01]  /*5680*/  HMMA.16816.F32.BF16 R104, R12, R26, R88 ;  /* 0x0000001a0c68723c */ /* 0x000fe20000041858 */
[----:B------:R-:W2:Y:S01]  /*5690*/  LDSM.16.MT88.4 R24, [R220+0xa800] ;  /* 0x00a80000dc18783b */ /* 0x000ea20000004200 */
[----:B------:R-:W-:-:S06]  /*56a0*/  IMAD.MOV.U32 R7, RZ, RZ, R138 ;  /* 0x000000ffff077224 */ /* 0x000fcc00078e008a */
[C---:B------:R-:W-:Y:S01]  /*56b0*/  HMMA.16816.F32.BF16 R88, R12.reuse, R16, R68 ;  /* 0x000000100c58723c */ /* 0x040fe20000041844 */
[----:B------:R4:W-:Y:S07]  /*56c0*/  MUFU.EX2 R215, R4 ;  /* 0x0000000400d77308 */ /* 0x0009ee0000000800 */
[----:B------:R-:W-:Y:S01]  /*56d0*/  HMMA.16816.F32.BF16 R76, R12, R18, R28 ;  /* 0x000000120c4c723c */ /* 0x000fe2000004181c */
[----:B------:R-:W1:Y:S01]  /*56e0*/  LDSM.16.MT88.4 R16, [R221+0xa800] ;  /* 0x00a80000dd10783b */ /* 0x000e620000004200 */
[----:B------:R-:W-:Y:S01]  /*56f0*/  MOV R138, R122 ;  /* 0x0000007a008a7202 */ /* 0x000fe20000000f00 */
[----:B------:R-:W-:Y:S01]  /*5700*/  IMAD.MOV.U32 R122, RZ, RZ, R120 ;  /* 0x000000ffff7a7224 */ /* 0x000fe200078e0078 */
[----:B------:R-:W-:Y:S01]  /*5710*/  MOV R120, R113 ;  /* 0x0000007100787202 */ /* 0x000fe20000000f00 */
[----:B------:R-:W-:Y:S01]  /*5720*/  FFMA.FTZ R33, R112, c[0x0][0x23c], -R2 ;  /* 0x00008f0070217a23 */ /* 0x000fe20000010802 */
[----:B------:R-:W-:Y:S01]  /*5730*/  MOV R86, R177 ;  /* 0x000000b100567202 */ /* 0x000fe20000000f00 */
[----:B----4-:R-:W-:Y:S01]  /*5740*/  FFMA.FTZ R4, R187, c[0x0][0x23c], -R5 ;  /* 0x00008f00bb047a23 */ /* 0x010fe20000010805 */
[----:B------:R-:W-:Y:S01]  /*5750*/  MOV R84, R114 ;  /* 0x0000007200547202 */ /* 0x000fe20000000f00 */
[----:B------:R-:W-:Y:S01]  /*5760*/  IMAD.MOV.U32 R177, RZ, RZ, R115 ;  /* 0x000000ffffb17224 */ /* 0x000fe200078e0073 */
[----:B------:R-:W4:Y:S01]  /*5770*/  LDSM.16.MT88.4 R12, [R222+0xa800] ;  /* 0x00a80000de0c783b */ /* 0x000f220000004200 */
[----:B------:R-:W-:-:S02]  /*5780*/  IMAD.MOV.U32 R11, RZ, RZ, R214 ;  /* 0x000000ffff0b7224 */ /* 0x000fc400078e00d6 */
[----:B------:R-:W-:Y:S01]  /*5790*/  IMAD.MOV.U32 R85, RZ, RZ, R144 ;  /* 0x000000ffff557224 */ /* 0x000fe200078e0090 */
[----:B------:R2:W1:Y:S01]  /*57a0*/  MUFU.EX2 R214, R4 ;  /* 0x0000000400d67308 */ /* 0x0004620000000800 */
[--C-:B------:R-:W-:Y:S02]  /*57b0*/  FFMA.FTZ R32, R239, c[0x0][0x23c], -R2.reuse ;  /* 0x00008f00ef207a23 */ /* 0x100fe40000010802 */
[--C-:B------:R-:W-:Y:S02]  /*57c0*/  FFMA.FTZ R31, R238, c[0x0][0x23c], -R2.reuse ;  /* 0x00008f00ee1f7a23 */ /* 0x100fe40000010802 */
[--C-:B------:R-:W-:Y:S02]  /*57d0*/  FFMA.FTZ R112, R237, c[0x0][0x23c], -R2.reuse ;  /* 0x00008f00ed707a23 */ /* 0x100fe40000010802 */
[--C-:B------:R-:W-:Y:S02]  /*57e0*/  FFMA.FTZ R113, R236, c[0x0][0x23c], -R2.reuse ;  /* 0x00008f00ec717a23 */ /* 0x100fe40000010802 */
[----:B------:R-:W-:-:S02]  /*57f0*/  FFMA.FTZ R114, R210, c[0x0][0x23c], -R2 ;  /* 0x00008f00d2727a23 */ /* 0x000fc40000010802 */
[--C-:B------:R-:W-:Y:S02]  /*5800*/  FFMA.FTZ R115, R209, c[0x0][0x23c], -R2.reuse ;  /* 0x00008f00d1737a23 */ /* 0x100fe40000010802 */
[--C-:B------:R-:W-:Y:S02]  /*5810*/  FFMA.FTZ R141, R208, c[0x0][0x23c], -R2.reuse ;  /* 0x00008f00d08d7a23 */ /* 0x100fe40000010802 */
[--C-:B------:R-:W-:Y:S02]  /*5820*/  FFMA.FTZ R144, R211, c[0x0][0x23c], -R2.reuse ;  /* 0x00008f00d3907a23 */ /* 0x100fe40000010802 */
[--C-:B------:R-:W-:Y:S02]  /*5830*/  FFMA.FTZ R145, R145, c[0x0][0x23c], -R2.reuse ;  /* 0x00008f0091917a23 */ /* 0x100fe40000010802 */
[----:B------:R-:W-:Y:S01]  /*5840*/  FFMA.FTZ R146, R146, c[0x0][0x23c], -R2 ;  /* 0x00008f0092927a23 */ /* 0x000fe20000010802 */
[----:B------:R-:W-:Y:S01]  /*5850*/  MOV R99, R35 ;  /* 0x0000002300637202 */ /* 0x000fe20000000f00 */
[----:B------:R-:W-:-:S02]  /*5860*/  FFMA.FTZ R2, R186, c[0x0][0x23c], -R5 ;  /* 0x00008f00ba027a23 */ /* 0x000fc40000010805 */
[----:B--2---:R-:W-:Y:S01]  /*5870*/  FFMA.FTZ R4, R185, c[0x0][0x23c], -R5 ;  /* 0x00008f00b9047a23 */ /* 0x004fe20000010805 */
[----:B------:R-:W-:Y:S01]  /*5880*/  MOV R35, R119 ;  /* 0x0000007700237202 */ /* 0x000fe20000000f00 */
[--C-:B------:R-:W-:Y:S01]  /*5890*/  FFMA.FTZ R28, R7, c[0x0][0x23c], -R0.reuse ;  /* 0x00008f00071c7a23 */ /* 0x100fe20000010800 */
[----:B------:R-:W-:Y:S01]  /*58a0*/  MOV R119, R212 ;  /* 0x000000d400777202 */ /* 0x000fe20000000f00 */
[--C-:B------:R-:W-:Y:S01]  /*58b0*/  FFMA.FTZ R7, R120, c[0x0][0x23c], -R0.reuse ;  /* 0x00008f0078077a23 */ /* 0x100fe20000010800 */
[----:B------:R-:W-:Y:S01]  /*58c0*/  MUFU.EX2 R212, R4 ;  /* 0x0000000400d47308 */ /* 0x000fe20000000800 */
[--C-:B------:R-:W-:Y:S01]  /*58d0*/  FFMA.FTZ R120, R213, c[0x0][0x23c], -R0.reuse ;  /* 0x00008f00d5787a23 */ /* 0x100fe20000010800 */
[----:B------:R-:W-:Y:S01]  /*58e0*/  MOV R178, R11 ;  /* 0x0000000b00b27202 */ /* 0x000fe20000000f00 */
[----:B------:R-:W-:Y:S01]  /*58f0*/  FFMA.FTZ R29, R137, c[0x0][0x23c], -R0 ;  /* 0x00008f00891d7a23 */ /* 0x000fe20000010800 */
[----:B------:R-:W-:Y:S01]  /*5900*/  MOV R8, R36 ;  /* 0x0000002400087202 */ /* 0x000fe20000000f00 */
[----:B------:R-:W-:Y:S01]  /*5910*/  IMAD.MOV.U32 R9, RZ, RZ, R37 ;  /* 0x000000ffff097224 */ /* 0x000fe200078e0025 */
[----:B------:R-:W-:Y:S01]  /*5920*/  MOV R10, R38 ;  /* 0x00000026000a7202 */ /* 0x000fe20000000f00 */
[----:B------:R-:W-:Y:S01]  /*5930*/  IMAD.MOV.U32 R98, RZ, RZ, R87 ;  /* 0x000000ffff627224 */ /* 0x000fe200078e0057 */
[----:B------:R-:W2:Y:S01]  /*5940*/  MUFU.EX2 R213, R2 ;  /* 0x0000000200d57308 */ /* 0x000ea20000000800 */
[----:B------:R-:W-:Y:S01]  /*5950*/  MOV R137, R138 ;  /* 0x0000008a00897202 */ /* 0x000fe20000000f00 */
[----:B------:R-:W-:Y:S01]  /*5960*/  IMAD.MOV.U32 R138, RZ, RZ, R122 ;  /* 0x000000ffff8a7224 */ /* 0x000fe200078e007a */
        /* <DEDUP_REMOVED lines=13> */
[----:B------:R-:W-:Y:S01]  /*5a40*/  FFMA.FTZ R30, R121, c[0x0][0x23c], -R0 ;  /* 0x00008f00791e7a23 */ /* 0x000fe20000010800 */
[----:B---3--:R-:W-:Y:S01]  /*5a50*/  F2FP.BF16.PACK_AB R8, R217, R216 ;  /* 0x000000d8d908723e */ /* 0x008fe200000010ff */
[----:B------:R3:W5:Y:S01]  /*5a60*/  LDL.LU R239, [R1+0xbc] ;  /* 0x0000bc0001ef7983 */ /* 0x0007620000300800 */
[----:B-1----:R-:W-:-:S02]  /*5a70*/  F2FP.BF16.PACK_AB R9, R214, R215 ;  /* 0x000000d7d609723e */ /* 0x002fc400000010ff */
[----:B------:R-:W-:Y:S02]  /*5a80*/  F2FP.BF16.PACK_AB R10, R219, R218 ;  /* 0x000000dadb0a723e */ /* 0x000fe400000010ff */
[----:B--2---:R-:W-:Y:S02]  /*5a90*/  F2FP.BF16.PACK_AB R11, R212, R213 ;  /* 0x000000d5d40b723e */ /* 0x004fe400000010ff */
[----:B------:R-:W-:Y:S01]  /*5aa0*/  MOV R132, R158 ;  /* 0x0000009e00847202 */ /* 0x000fe20000000f00 */
[----:B------:R-:W-:Y:S01]  /*5ab0*/  IMAD.MOV.U32 R137, RZ, RZ, R156 ;  /* 0x000000ffff897224 */ /* 0x000fe200078e009c */
[----:B------:R-:W-:Y:S01]  /*5ac0*/  MOV R138, R147 ;  /* 0x00000093008a7202 */ /* 0x000fe20000000f00 */
[----:B------:R-:W-:Y:S01]  /*5ad0*/  IMAD.MOV.U32 R69, RZ, RZ, R86 ;  /* 0x000000ffff457224 */ /* 0x000fe200078e0056 */
[----:B------:R-:W-:Y:S01]  /*5ae0*/  MOV R68, R85 ;  /* 0x0000005500447202 */ /* 0x000fe20000000f00 */
[----:B------:R-:W-:Y:S01]  /*5af0*/  IMAD.MOV.U32 R209, RZ, RZ, R39 ;  /* 0x000000ffffd17224 */ /* 0x000fe200078e0027 */
[----:B------:R-:W-:-:S02]  /*5b00*/  MOV R70, R87 ;  /* 0x0000005700467202 */ /* 0x000fc40000000f00 */
[----:B------:R-:W-:Y:S02]  /*5b10*/  MOV R71, R35 ;  /* 0x0000002300477202 */ /* 0x000fe40000000f00 */
[----:B------:R-:W-:Y:S01]  /*5b20*/  MOV R208, R84 ;  /* 0x0000005400d07202 */ /* 0x000fe20000000f00 */
[----:B------:R-:W-:Y:S01]  /*5b30*/  FFMA.FTZ R37, R189, c[0x0][0x23c], -R6 ;  /* 0x00008f00bd257a23 */ /* 0x000fe20000010806 */
[----:B------:R-:W-:Y:S01]  /*5b40*/  MOV R210, R132 ;  /* 0x0000008400d27202 */ /* 0x000fe20000000f00 */
[--C-:B------:R-:W-:Y:S01]  /*5b50*/  FFMA.FTZ R147, R249, c[0x0][0x23c], -R0.reuse ;  /* 0x00008f00f9937a23 */ /* 0x100fe20000010800 */
[C---:B------:R-:W-:Y:S01]  /*5b60*/  HMMA.16816.F32.BF16 R80, R8.reuse, R20, R60 ;  /* 0x000000140850723c */ /* 0x040fe2000004183c */
[--C-:B------:R-:W-:Y:S01]  /*5b70*/  FFMA.FTZ R156, R248, c[0x0][0x23c], -R0.reuse ;  /* 0x00008f00f89c7a23 */ /* 0x100fe20000010800 */
[----:B------:R-:W-:Y:S01]  /*5b80*/  MOV R249, R68 ;  /* 0x0000004400f97202 */ /* 0x000fe20000000f00 */
[----:B------:R-:W-:Y:S01]  /*5b90*/  IMAD.MOV.U32 R132, RZ, RZ, R137 ;  /* 0x000000ffff847224 */ /* 0x000fe200078e0089 */
[----:B------:R-:W-:Y:S01]  /*5ba0*/  MOV R137, R138 ;  /* 0x0000008a00897202 */ /* 0x000fe20000000f00 */
[--C-:B------:R-:W-:Y:S01]  /*5bb0*/  FFMA.FTZ R158, R139, c[0x0][0x23c], -R0.reuse ;  /* 0x00008f008b9e7a23 */ /* 0x100fe20000010800 */
[----:B------:R-:W-:Y:S01]  /*5bc0*/  MOV R248, R71 ;  /* 0x0000004700f87202 */ /* 0x000fe20000000f00 */
[----:B------:R-:W-:Y:S01]  /*5bd0*/  IMAD.MOV.U32 R189, RZ, RZ, R69 ;  /* 0x000000ffffbd7224 */ /* 0x000fe200078e0045 */
[C---:B------:R-:W-:Y:S01]  /*5be0*/  HMMA.16816.F32.BF16 R84, R8.reuse, R26, R64 ;  /* 0x0000001a0854723c */ /* 0x040fe20000041840 */
[----:B------:R-:W-:Y:S01]  /*5bf0*/  MOV R60, R70 ;  /* 0x00000046003c7202 */ /* 0x000fe20000000f00 */
[----:B------:R-:W-:Y:S01]  /*5c00*/  FFMA.FTZ R123, R250, c[0x0][0x23c], -R0 ;  /* 0x00008f00fa7b7a23 */ /* 0x000fe20000010800 */
[----:B------:R-:W-:Y:S01]  /*5c10*/  MOV R133, R157 ;  /* 0x0000009d00857202 */ /* 0x000fe20000000f00 */
[--C-:B------:R-:W-:Y:S01]  /*5c20*/  FFMA.FTZ R38, R190, c[0x0][0x23c], -R6.reuse ;  /* 0x00008f00be267a23 */ /* 0x100fe20000010806 */
[----:B------:R-:W-:Y:S01]  /*5c30*/  MOV R250, R208 ;  /* 0x000000d000fa7202 */ /* 0x000fe20000000f00 */
[--C-:B------:R-:W-:Y:S01]  /*5c40*/  FFMA.FTZ R138, R180, c[0x0][0x23c], -R6.reuse ;  /* 0x00008f00b48a7a23 */ /* 0x100fe20000010806 */
[----:B------:R-:W-:Y:S01]  /*5c50*/  MOV R180, R207 ;  /* 0x000000cf00b47202 */ /* 0x000fe20000000f00 */
[----:B------:R-:W-:Y:S01]  /*5c60*/  FFMA.FTZ R139, R179, c[0x0][0x23c], -R6 ;  /* 0x00008f00b38b7a23 */ /* 0x000fe20000010806 */
[C---:B------:R-:W-:Y:S01]  /*5c70*/  HMMA.16816.F32.BF16 R68, R8.reuse, R16, R52 ;  /* 0x000000100844723c */ /* 0x040fe20000041834 */
[----:B------:R-:W-:Y:S01]  /*5c80*/  IMAD.MOV.U32 R190, RZ, RZ, R211 ;  /* 0x000000ffffbe7224 */ /* 0x000fe200078e00d3 */
[----:B------:R-:W-:Y:S01]  /*5c90*/  MUFU.EX2 R208, R7 ;  /* 0x0000000700d07308 */ /* 0x000fe20000000800 */
[----:B------:R-:W-:Y:S01]  /*5ca0*/  IMAD.MOV.U32 R179, RZ, RZ, R206 ;  /* 0x000000ffffb37224 */ /* 0x000fe200078e00ce */
[----:B------:R-:W-:Y:S01]  /*5cb0*/  MOV R188, R98 ;  /* 0x0000006200bc7202 */ /* 0x000fe20000000f00 */
[----:B------:R-:W-:Y:S01]  /*5cc0*/  IMAD.MOV.U32 R2, RZ, RZ, R97 ;  /* 0x000000ffff027224 */ /* 0x000fe200078e0061 */
[----:B------:R-:W-:Y:S01]  /*5cd0*/  MOV R184, R99 ;  /* 0x0000006300b87202 */ /* 0x000fe20000000f00 */
[----:B------:R-:W-:Y:S01]  /*5ce0*/  IMAD.MOV.U32 R55, RZ, RZ, R209 ;  /* 0x000000ffff377224 */ /* 0x000fe200078e00d1 */
[----:B------:R-:W-:Y:S01]  /*5cf0*/  HMMA.16816.F32.BF16 R64, R8, R18, R48 ;  /* 0x000000120840723c */ /* 0x000fe20000041830 */
[----:B------:R-:W-:Y:S01]  /*5d00*/  MOV R54, R210 ;  /* 0x000000d200367202 */ /* 0x000fe20000000f00 */
[----:B------:R-:W-:Y:S01]  /*5d10*/  MUFU.EX2 R206, R34 ;  /* 0x0000002200ce7308 */ /* 0x000fe20000000800 */
[----:B------:R-:W-:Y:S01]  /*5d20*/  MOV R39, R133 ;  /* 0x0000008500277202 */ /* 0x000fe20000000f00 */
[----:B------:R-:W-:Y:S01]  /*5d30*/  FFMA.FTZ R36, R183, c[0x0][0x23c], -R6 ;  /* 0x00008f00b7247a23 */ /* 0x000fe20000010806 */
[----:B------:R3:W5:Y:S02]  /*5d40*/  LDL.LU R238, [R1+0xb8] ;  /* 0x0000b80001ee7983 */ /* 0x0007640000300800 */
[----:B------:R-:W-:Y:S01]  /*5d50*/  MOV R50, R205 ;  /* 0x000000cd00327202 */ /* 0x000fe20000000f00 */
[----:B------:R-:W-:-:S02]  /*5d60*/  IMAD.MOV.U32 R51, RZ, RZ, R204 ;  /* 0x000000ffff337224 */ /* 0x000fc400078e00cc */
[----:B------:R-:W-:Y:S01]  /*5d70*/  MUFU.EX2 R209, R33 ;  /* 0x0000002100d17308 */ /* 0x000fe20000000800 */
[----:B------:R-:W-:Y:S01]  /*5d80*/  FFMA.FTZ R157, R140, c[0x0][0x23c], -R0 ;  /* 0x00008f008c9d7a23 */ /* 0x000fe20000010800 */
[----:B------:R-:W-:-:S06]  /*5d90*/  MOV R183, R96 ;  /* 0x0000006000b77202 */ /* 0x000fcc0000000f00 */
[----:B------:R-:W-:Y:S01]  /*5da0*/  MUFU.EX2 R210, R32 ;  /* 0x0000002000d27308 */ /* 0x000fe20000000800 */
[----:B------:R-:W-:-:S07]  /*5db0*/  MOV R4, R137 ;  /* 0x0000008900047202 */ /* 0x000fce0000000f00 */
[----:B------:R-:W-:Y:S01]  /*5dc0*/  MUFU.EX2 R211, R31 ;  /* 0x0000001f00d37308 */ /* 0x000fe20000000800 */
[----:B------:R-:W-:-:S07]  /*5dd0*/  FFMA.FTZ R35, R182, c[0x0][0x23c], -R6 ;  /* 0x00008f00b6237a23 */ /* 0x000fce0000010806 */
[----:B------:R-:W1:Y:S01]  /*5de0*/  MUFU.EX2 R207, R30 ;  /* 0x0000001e00cf7308 */ /* 0x000e620000000800 */
[----:B------:R-:W-:Y:S01]  /*5df0*/  FFMA.FTZ R133, R181, c[0x0][0x23c], -R6 ;  /* 0x00008f00b5857a23 */ /* 0x000fe20000010806 */
[----:B------:R-:W-:Y:S01]  /*5e00*/  MOV R53, R39 ;  /* 0x0000002700357202 */ /* 0x000fe20000000f00 */
[--C-:B------:R-:W-:Y:S01]  /*5e10*/  FFMA.FTZ R121, R235, c[0x0][0x23c], -R0.reuse ;  /* 0x00008f00eb797a23 */ /* 0x100fe20000010800 */
[----:B------:R-:W-:Y:S01]  /*5e20*/  MOV R61, R2 ;  /* 0x00000002003d7202 */ /* 0x000fe20000000f00 */
[----:B------:R-:W-:Y:S01]  /*5e30*/  FFMA.FTZ R122, R234, c[0x0][0x23c], -R0 ;  /* 0x00008f00ea7a7a23 */ /* 0x000fe20000010800 */
[----:B------:R3:W5:Y:S02]  /*5e40*/  LDL.LU R237, [R1+0xb4] ;  /* 0x0000b40001ed7983 */ /* 0x0007640000300800 */
[----:B------:R-:W-:Y:S01]  /*5e50*/  MUFU.EX2 R204, R29 ;  /* 0x0000001d00cc7308 */ /* 0x000fe20000000800 */
[----:B------:R-:W-:-:S07]  /*5e60*/  FFMA.FTZ R140, R142, c[0x0][0x23c], -R6 ;  /* 0x00008f008e8c7a23 */ /* 0x000fce0000010806 */
[----:B------:R-:W2:Y:S01]  /*5e70*/  MUFU.EX2 R205, R28 ;  /* 0x0000001c00cd7308 */ /* 0x000ea20000000800 */
[C---:B------:R-:W-:Y:S01]  /*5e80*/  HMMA.16816.F32.BF16 R96, R8.reuse, R24, R72 ;  /* 0x000000180860723c */ /* 0x040fe20000041848 */
[----:B------:R-:W-:Y:S01]  /*5e90*/  MOV R182, R118 ;  /* 0x0000007600b67202 */ /* 0x000fe20000000f00 */
[----:B------:R-:W-:Y:S01]  /*5ea0*/  IMAD.MOV.U32 R181, RZ, RZ, R119 ;  /* 0x000000ffffb57224 */ /* 0x000fe200078e0077 */
[----:B------:R-:W-:Y:S01]  /*5eb0*/  MOV R39, R117 ;  /* 0x0000007500277202 */ /* 0x000fe20000000f00 */
[----:B------:R-:W-:Y:S01]  /*5ec0*/  IMAD.MOV.U32 R52, RZ, RZ, R132 ;  /* 0x000000ffff347224 */ /* 0x000fe200078e0084 */
[----:B------:R-:W-:Y:S01]  /*5ed0*/  MOV R142, R116 ;  /* 0x00000074008e7202 */ /* 0x000fe20000000f00 */
[--C-:B------:R-:W-:Y:S02]  /*5ee0*/  FFMA.FTZ R2, R198, c[0x0][0x23c], -R5.reuse ;  /* 0x00008f00c6027a23 */ /* 0x100fe40000010805 */
[--C-:B------:R-:W-:Y:S01]  /*5ef0*/  FFMA.FTZ R0, R197, c[0x0][0x23c], -R5.reuse ;  /* 0x00008f00c5007a23 */ /* 0x100fe20000010805 */
[----:B------:R-:W-:Y:S01]  /*5f00*/  HMMA.16816.F32.BF16 R72, R8, R22, R56 ;  /* 0x000000160848723c */ /* 0x000fe20000041838 */
[----:B------:R-:W-:-:S02]  /*5f10*/  FFMA.FTZ R62, R194, c[0x0][0x23c], -R5 ;  /* 0x00008f00c23e7a23 */ /* 0x000fc40000010805 */
[--C-:B------:R-:W-:Y:S02]  /*5f20*/  FFMA.FTZ R63, R193, c[0x0][0x23c], -R5.reuse ;  /* 0x00008f00c13f7a23 */ /* 0x100fe40000010805 */
[--C-:B------:R-:W-:Y:S01]  /*5f30*/  FFMA.FTZ R137, R191, c[0x0][0x23c], -R5.reuse ;  /* 0x00008f00bf897a23 */ /* 0x100fe20000010805 */
[----:B------:R-:W-:Y:S01]  /*5f40*/  MOV R48, R51 ;  /* 0x0000003300307202 */ /* 0x000fe20000000f00 */
[----:B------:R-:W-:Y:S01]  /*5f50*/  FFMA.FTZ R132, R192, c[0x0][0x23c], -R5 ;  /* 0x00008f00c0847a23 */ /* 0x000fe20000010805 */
[C---:B----4-:R-:W-:Y:S01]  /*5f60*/  HMMA.16816.F32.BF16 R56, R8.reuse, R12, R44 ;  /* 0x0000000c0838723c */ /* 0x050fe2000004182c */
[----:B------:R-:W-:Y:S02]  /*5f70*/  FADD.FTZ R6, R200, R151 ;  /* 0x00000097c8067221 */ /* 0x000fe40000010000 */
[----:B------:R-:W-:Y:S01]  /*5f80*/  FADD.FTZ R4, R4, R50 ;  /* 0x0000003204047221 */ /* 0x000fe20000010000 */
[----:B------:R-:W-:Y:S02]  /*5f90*/  MOV R51, R54 ;  /* 0x0000003600337202 */ /* 0x000fe40000000f00 */
[----:B-1----:R-:W-:Y:S01]  /*5fa0*/  F2FP.BF16.PACK_AB R7, R207, R208 ;  /* 0x000000d0cf07723e */ /* 0x002fe200000010ff */
[----:B------:R-:W-:Y:S01]  /*5fb0*/  MUFU.EX2 R112, R112 ;  /* 0x0000007000707308 */ /* 0x000fe20000000800 */
[----:B------:R-:W-:Y:S01]  /*5fc0*/  HMMA.16816.F32.BF16 R116, R8, R14, R40 ;  /* 0x0000000e0874723c */ /* 0x000fe20000041828 */
[----:B------:R-:W-:Y:S01]  /*5fd0*/  IMAD.MOV.U32 R50, RZ, RZ, R53 ;  /* 0x000000ffff327224 */ /* 0x000fe200078e0035 */
[----:B------:R-:W-:Y:S01]  /*5fe0*/  MOV R54, R61 ;  /* 0x0000003d00367202 */ /* 0x000fe20000000f00 */
[----:B------:R-:W-:Y:S01]  /*5ff0*/  IMAD.MOV.U32 R53, RZ, RZ, R60 ;  /* 0x000000ffff357224 */ /* 0x000fe200078e003c */
[----:B------:R3:W5:Y:S03]  /*6000*/  LDL.LU R236, [R1+0xb0] ;  /* 0x0000b00001ec7983 */ /* 0x0007660000300800 */
[----:B------:R-:W-:-:S02]  /*6010*/  FFMA.FTZ R8, R196, c[0x0][0x23c], -R5 ;  /* 0x00008f00c4087a23 */ /* 0x000fc40000010805 */
[----:B------:R-:W-:Y:S01]  /*6020*/  FFMA.FTZ R9, R195, c[0x0][0x23c], -R5 ;  /* 0x00008f00c3097a23 */ /* 0x000fe20000010805 */
[----:B------:R-:W-:Y:S01]  /*6030*/  MOV R49, R52 ;  /* 0x0000003400317202 */ /* 0x000fe20000000f00 */
[----:B------:R-:W-:Y:S01]  /*6040*/  FADD.FTZ R5, R150, R148 ;  /* 0x0000009496057221 */ /* 0x000fe20000010000 */
[----:B------:R-:W-:Y:S01]  /*6050*/  MOV R52, R55 ;  /* 0x0000003700347202 */ /* 0x000fe20000000f00 */
[----:B------:R-:W-:Y:S01]  /*6060*/  FADD.FTZ R61, R199, R6 ;  /* 0x00000006c73d7221 */ /* 0x000fe20000010000 */
[----:B------:R-:W-:Y:S01]  /*6070*/  F2FP.BF16.PACK_AB R6, R211, R210 ;  /* 0x000000d2d306723e */ /* 0x000fe200000010ff */
[----:B------:R-:W-:Y:S01]  /*6080*/  FADD.FTZ R60, R149, R5 ;  /* 0x00000005953c7221 */ /* 0x000fe20000010000 */
[----:B--2---:R-:W-:Y:S01]  /*6090*/  F2FP.BF16.PACK_AB R5, R205, R204 ;  /* 0x000000cccd05723e */ /* 0x004fe200000010ff */
[----:B------:R-:W-:Y:S01]  /*60a0*/  FADD.FTZ R39, R39, R4 ;  /* 0x0000000427277221 */ /* 0x000fe20000010000 */
[----:B------:R-:W-:Y:S01]  /*60b0*/  F2FP.BF16.PACK_AB R4, R209, R206 ;  /* 0x000000ced104723e */ /* 0x000fe200000010ff */
[----:B------:R-:W-:Y:S01]  /*60c0*/  FADD.FTZ R10, R232, R233 ;  /* 0x000000e9e80a7221 */ /* 0x000fe20000010000 */
[----:B------:R-:W-:Y:S01]  /*60d0*/  MOV R55, R183 ;  /* 0x000000b700377202 */ /* 0x000fe20000000f00 */
[----:B------:R-:W-:Y:S01]  /*60e0*/  IMAD.MOV.U32 R192, RZ, RZ, R181 ;  /* 0x000000ffffc07224 */ /* 0x000fe200078e00b5 */
[----:B------:R-:W-:Y:S01]  /*60f0*/  MOV R11, R48 ;  /* 0x00000030000b7202 */ /* 0x000fe20000000f00 */
[----:B------:R-:W-:Y:S01]  /*6100*/  IMAD.MOV.U32 R197, RZ, RZ, R50 ;  /* 0x000000ffffc57224 */ /* 0x000fe200078e0032 */
[----:B------:R-:W-:Y:S01]  /*6110*/  MOV R191, R55 ;  /* 0x0000003700bf7202 */ /* 0x000fe20000000f00 */
[C---:B------:R-:W-:Y:S01]  /*6120*/  HMMA.16816.F32.BF16 R28, R4.reuse, R16, R100 ;  /* 0x00000010041c723c */ /* 0x040fe20000041864 */
[----:B------:R-:W-:Y:S01]  /*6130*/  MOV R198, R49 ;  /* 0x0000003100c67202 */ /* 0x000fe20000000f00 */
[----:B------:R-:W-:Y:S01]  /*6140*/  IMAD.MOV.U32 R194, RZ, RZ, R53 ;  /* 0x000000ffffc27224 */ /* 0x000fe200078e0035 */
[----:B------:R-:W-:Y:S01]  /*6150*/  MOV R196, R51 ;  /* 0x0000003300c47202 */ /* 0x000fe20000000f00 */
[----:B------:R1:W-:Y:S01]  /*6160*/  MUFU.EX2 R100, R35 ;  /* 0x0000002300647308 */ /* 0x0003e20000000800 */
[----:B------:R-:W-:Y:S01]  /*6170*/  MOV R195, R52 ;  /* 0x0000003400c37202 */ /* 0x000fe20000000f00 */
[----:B------:R-:W-:Y:S01]  /*6180*/  IMAD.MOV.U32 R151, RZ, RZ, R192 ;  /* 0x000000ffff977224 */ /* 0x000fe200078e00c0 */
[----:B------:R-:W-:Y:S01]  /*6190*/  MOV R193, R54 ;  /* 0x0000003600c17202 */ /* 0x000fe20000000f00 */
[C---:B------:R-:W-:Y:S01]  /*61a0*/  HMMA.16816.F32.BF16 R48, R4.reuse, R26, R124 ;  /* 0x0000001a0430723c */ /* 0x040fe2000004187c */
[----:B------:R-:W-:Y:S01]  /*61b0*/  MOV R192, R11 ;  /* 0x0000000b00c07202 */ /* 0x000fe20000000f00 */
[----:B------:R3:W5:Y:S06]  /*61c0*/  LDL.LU R235, [R1+0xac] ;  /* 0x0000ac0001eb7983 */ /* 0x00076c0000300800 */
[C---:B------:R-:W-:Y:S08]  /*61d0*/  HMMA.16816.F32.BF16 R52, R4.reuse, R24, R128 ;  /* 0x000000180434723c */ /* 0x040ff00000041880 */
[C---:B------:R-:W-:Y:S08]  /*61e0*/  HMMA.16816.F32.BF16 R44, R4.reuse, R20, R108 ;  /* 0x00000014042c723c */ /* 0x040ff0000004186c */
[C---:B------:R-:W-:Y:S01]  /*61f0*/  HMMA.16816.F32.BF16 R40, R4.reuse, R22, R104 ;  /* 0x000000160428723c */ /* 0x040fe20000041868 */
[----:B------:R-:W2:Y:S07]  /*6200*/  LDSM.16.MT88.4 R20, [R220+0xb000] ;  /* 0x00b00000dc14783b */ /* 0x000eae0000004200 */
[C---:B-1----:R-:W-:Y:S01]  /*6210*/  HMMA.16816.F32.BF16 R32, R4.reuse, R18, R92 ;  /* 0x000000120420723c */ /* 0x042fe2000004185c */
[----:B------:R-:W-:Y:S01]  /*6220*/  MUFU.EX2 R92, R8 ;  /* 0x00000008005c7308 */ /* 0x000fe20000000800 */
[----:B------:R-:W1:Y:S06]  /*6230*/  LDSM.16.MT88.4 R16, [R223+0xb000] ;  /* 0x00b00000df10783b */ /* 0x000e6c0000004200 */
[C---:B------:R-:W-:Y:S01]  /*6240*/  HMMA.16816.F32.BF16 R88, R4.reuse, R12, R88 ;  /* 0x0000000c0458723c */ /* 0x040fe20000041858 */
[----:B------:R4:W1:Y:S07]  /*6250*/  MUFU.EX2 R93, R9 ;  /* 0x00000009005d7308 */ /* 0x00086e0000000800 */
[----:B------:R-:W-:Y:S01]  /*6260*/  HMMA.16816.F32.BF16 R76, R4, R14, R76 ;  /* 0x0000000e044c723c */ /* 0x000fe2000004184c */
[----:B------:R-:W1:Y:S01]  /*6270*/  LDSM.16.MT88.4 R12, [R221+0xb000] ;  /* 0x00b00000dd0c783b */ /* 0x000e620000004200 */
[----:B------:R-:W-:Y:S01]  /*6280*/  IMAD.MOV.U32 R183, RZ, RZ, R231 ;  /* 0x000000ffffb77224 */ /* 0x000fe200078e00e7 */
[----:B------:R-:W-:Y:S08]  /*6290*/  MUFU.EX2 R113, R113 ;  /* 0x0000007100717308 */ /* 0x000ff00000000800 */
[----:B------:R-:W-:Y:S01]  /*62a0*/  MUFU.EX2 R114, R114 ;  /* 0x0000007200727308 */ /* 0x000fe20000000800 */
[----:B------:R-:W-:-:S07]  /*62b0*/  FADD.FTZ R5, R191, R10 ;  /* 0x0000000abf057221 */ /* 0x000fce0000010000 */
[----:B------:R-:W-:Y:S01]  /*62c0*/  MUFU.EX2 R115, R115 ;  /* 0x0000007300737308 */ /* 0x000fe20000000800 */
[----:B----4-:R-:W4:Y:S01]  /*62d0*/  LDSM.16.MT88.4 R8, [R222+0xb000] ;  /* 0x00b00000de08783b */ /* 0x010f220000004200 */
[----:B------:R-:W-:Y:S01]  /*62e0*/  MOV R191, R193 ;  /* 0x000000c100bf7202 */ /* 0x000fe20000000f00 */
[----:B------:R-:W-:Y:S01]  /*62f0*/  IMAD.MOV.U32 R193, RZ, RZ, R180 ;  /* 0x000000ffffc17224 */ /* 0x000fe200078e00b4 */
[----:B------:R-:W-:Y:S01]  /*6300*/  MOV R180, R229 ;  /* 0x000000e500b47202 */ /* 0x000fe20000000f00 */
[----:B------:R-:W-:Y:S01]  /*6310*/  FADD.FTZ R4, R151, R39 ;  /* 0x0000002797047221 */ /* 0x000fe20000010000 */
[----:B------:R-:W-:Y:S02]  /*6320*/  MOV R151, R191 ;  /* 0x000000bf00977202 */ /* 0x000fe40000000f00 */
[----:B------:R-:W-:Y:S01]  /*6330*/  MUFU.EX2 R120, R120 ;  /* 0x0000007800787308 */ /* 0x000fe20000000800 */
[----:B------:R-:W-:Y:S01]  /*6340*/  IMAD.MOV.U32 R191, RZ, RZ, R192 ;  /* 0x000000ffffbf7224 */ /* 0x000fe200078e00c0 */
[----:B------:R-:W-:-:S06]  /*6350*/  MOV R192, R193 ;  /* 0x000000c100c07202 */ /* 0x000fcc0000000f00 */
[----:B------:R-:W-:Y:S01]  /*6360*/  MUFU.EX2 R121, R121 ;  /* 0x0000007900797308 */ /* 0x000fe20000000800 */
[----:B------:R-:W-:Y:S01]  /*6370*/  MOV R193, R180 ;  /* 0x000000b400c17202 */ /* 0x000fe20000000f00 */
[----:B------:R-:W-:-:S06]  /*6380*/  IMAD.MOV.U32 R180, RZ, RZ, R183 ;  /* 0x000000ffffb47224 */ /* 0x000fcc00078e00b7 */
[----:B------:R-:W-:Y:S01]  /*6390*/  MUFU.EX2 R122, R122 ;  /* 0x0000007a007a7308 */ /* 0x000fe20000000800 */
[----:B------:R-:W-:-:S07]  /*63a0*/  FADD.FTZ R25, R151, R4 ;  /* 0x0000000497197221 */ /* 0x000fce0000010000 */
[----:B------:R-:W-:Y:S01]  /*63b0*/  MUFU.EX2 R123, R123 ;  /* 0x0000007b007b7308 */ /* 0x000fe20000000800 */
[----:B------:R-:W-:Y:S01]  /*63c0*/  IMAD.MOV.U32 R149, RZ, RZ, R168 ;  /* 0x000000ffff957224 */ /* 0x000fe200078e00a8 */
[----:B------:R-:W-:Y:S01]  /*63d0*/  MOV R200, R169 ;  /* 0x000000a900c87202 */ /* 0x000fe20000000f00 */
[----:B------:R3:W5:Y:S05]  /*63e0*/  LDL.LU R234, [R1+0xa8] ;  /* 0x0000a80001ea7983 */ /* 0x00076a0000300800 */
[----:B------:R-:W-:Y:S08]  /*63f0*/  MUFU.EX2 R104, R38 ;  /* 0x0000002600687308 */ /* 0x000ff00000000800 */
[----:B------:R-:W1:Y:S08]  /*6400*/  MUFU.EX2 R105, R37 ;  /* 0x0000002500697308 */ /* 0x000e700000000800 */
[----:B------:R-:W-:Y:S08]  /*6410*/  MUFU.EX2 R106, R36 ;  /* 0x00000024006a7308 */ /* 0x000ff00000000800 */
[----:B------:R2:W-:Y:S08]  /*6420*/  MUFU.EX2 R95, R2 ;  /* 0x00000002005f7308 */ /* 0x0005f00000000800 */
[----:B------:R3:W3:Y:S01]  /*6430*/  MUFU.EX2 R94, R0 ;  /* 0x00000000005e7308 */ /* 0x0006e20000000800 */
[----:B------:R-:W-:Y:S01]  /*6440*/  MOV R151, R191 ;  /* 0x000000bf00977202 */ /* 0x000fe20000000f00 */
[----:B------:R-:W-:Y:S01]  /*6450*/  FADD.FTZ R26, R228, R5 ;  /* 0x00000005e41a7221 */ /* 0x000fe20000010000 */
[----:B-1----:R-:W-:Y:S01]  /*6460*/  F2FP.BF16.PACK_AB R7, R93, R92 ;  /* 0x0000005c5d07723e */ /* 0x002fe200000010ff */
[----:B------:R-:W-:Y:S01]  /*6470*/  IMAD.MOV.U32 R191, RZ, RZ, R192 ;  /* 0x000000ffffbf7224 */ /* 0x000fe200078e00c0 */
[----:B------:R-:W-:Y:S01]  /*6480*/  MOV R192, R193 ;  /* 0x000000c100c07202 */ /* 0x000fe20000000f00 */
[----:B------:R-:W-:Y:S01]  /*6490*/  IMAD.MOV.U32 R130, RZ, RZ, R170 ;  /* 0x000000ffff827224 */ /* 0x000fe200078e00aa */
[----:B------:R-:W-:Y:S01]  /*64a0*/  MOV R193, R180 ;  /* 0x000000b400c17202 */ /* 0x000fe20000000f00 */
[----:B------:R-:W-:Y:S01]  /*64b0*/  FADD.FTZ R26, R151, R26 ;  /* 0x0000001a971a7221 */ /* 0x000fe20000010000 */
[----:B------:R-:W-:Y:S01]  /*64c0*/  MOV R151, R192 ;  /* 0x000000c000977202 */ /* 0x000fe20000000f00 */
[----:B--2---:R-:W-:Y:S01]  /*64d0*/  FADD.FTZ R2, R152, R60 ;  /* 0x0000003c98027221 */ /* 0x004fe20000010000 */
[----:B------:R-:W-:Y:S01]  /*64e0*/  MOV R192, R193 ;  /* 0x000000c100c07202 */ /* 0x000fe20000000f00 */
[----:B------:R-:W-:Y:S01]  /*64f0*/  IMAD.MOV.U32 R193, RZ, RZ, R189 ;  /* 0x000000ffffc17224 */ /* 0x000fe200078e00bd */
[----:B------:R-:W-:-:S02]  /*6500*/  F2FP.BF16.PACK_AB R4, R105, R104 ;  /* 0x000000686904723e */ /* 0x000fc400000010ff */
[----:B------:R-:W-:Y:S01]  /*6510*/  MOV R131, R171 ;  /* 0x000000ab00837202 */ /* 0x000fe20000000f00 */
[----:B---3--:R-:W-:Y:S01]  /*6520*/  FADD.FTZ R0, R155, R61 ;  /* 0x0000003d9b007221 */ /* 0x008fe20000010000 */
[----:B------:R-:W-:Y:S02]  /*6530*/  F2FP.BF16.PACK_AB R5, R94, R95 ;  /* 0x0000005f5e05723e */ /* 0x000fe400000010ff */
[----:B------:R-:W-:Y:S02]  /*6540*/  MOV R181, R182 ;  /* 0x000000b600b57202 */ /* 0x000fe40000000f00 */
[----:B------:R-:W-:Y:S01]  /*6550*/  MOV R124, R142 ;  /* 0x0000008e007c7202 */ /* 0x000fe20000000f00 */
[----:B------:R-:W-:Y:S01]  /*6560*/  IMAD.MOV.U32 R111, RZ, RZ, R198 ;  /* 0x000000ffff6f7224 */ /* 0x000fe200078e00c6 */
[----:B------:R-:W-:Y:S01]  /*6570*/  F2FP.BF16.PACK_AB R6, R100, R106 ;  /* 0x0000006a6406723e */ /* 0x000fe200000010ff */
[----:B------:R-:W-:Y:S01]  /*6580*/  MUFU.EX2 R62, R62 ;  /* 0x0000003e003e7308 */ /* 0x000fe20000000800 */
[----:B------:R-:W-:Y:S01]  /*6590*/  MOV R189, R190 ;  /* 0x000000be00bd7202 */ /* 0x000fe20000000f00 */
[----:B------:R-:W-:Y:S01]  /*65a0*/  FADD.FTZ R0, R201, R0 ;  /* 0x00000000c9007221 */ /* 0x000fe20000010000 */
[----:B------:R-:W-:Y:S01]  /*65b0*/  MOV R190, R185 ;  /* 0x000000b900be7202 */ /* 0x000fe20000000f00 */
[----:B------:R-:W-:Y:S01]  /*65c0*/  IMAD.MOV.U32 R185, RZ, RZ, R186 ;  /* 0x000000ffffb97224 */ /* 0x000fe200078e00ba */
[----:B------:R-:W-:Y:S01]  /*65d0*/  MOV R186, R187 ;  /* 0x000000bb00ba7202 */ /* 0x000fe20000000f00 */
[----:B------:R-:W-:Y:S01]  /*65e0*/  FADD.FTZ R2, R153, R2 ;  /* 0x0000000299027221 */ /* 0x000fe20000010000 */
[----:B------:R-:W-:Y:S01]  /*65f0*/  MOV R187, R184 ;  /* 0x000000b800bb7202 */ /* 0x000fe20000000f00 */
[----:B------:R-:W-:Y:S01]  /*6600*/  IMAD.MOV.U32 R184, RZ, RZ, R188 ;  /* 0x000000ffffb87224 */ /* 0x000fe200078e00bc */
[----:B------:R-:W-:Y:S01]  /*6610*/  HMMA.16816.F32.BF16 R96, R4, R20, R96 ;  /* 0x000000140460723c */ /* 0x000fe20000041860 */
[----:B------:R-:W-:Y:S01]  /*6620*/  FADD.FTZ R24, R203, R0 ;  /* 0x00000000cb187221 */ /* 0x000fe20000010000 */
[----:B------:R-:W-:Y:S01]  /*6630*/  MOV R60, R196 ;  /* 0x000000c4003c7202 */ /* 0x000fe20000000f00 */
[----:B------:R-:W-:Y:S01]  /*6640*/  FADD.FTZ R2, R162, R2 ;  /* 0x00000002a2027221 */ /* 0x000fe20000010000 */
[----:B------:R-:W-:Y:S01]  /*6650*/  MOV R188, R225 ;  /* 0x000000e100bc7202 */ /* 0x000fe20000000f00 */
[----:B------:R-:W-:Y:S01]  /*6660*/  FADD.FTZ R0, R151, R25 ;  /* 0x0000001997007221 */ /* 0x000fe20000010000 */
[----:B------:R-:W-:-:S02]  /*6670*/  MOV R101, R193 ;  /* 0x000000c100657202 */ /* 0x000fc40000000f00 */
[----:B------:R-:W-:Y:S01]  /*6680*/  MOV R110, R149 ;  /* 0x00000095006e7202 */ /* 0x000fe20000000f00 */
[C---:B------:R-:W-:Y:S01]  /*6690*/  HMMA.16816.F32.BF16 R84, R4.reuse, R22, R84 ;  /* 0x000000160454723c */ /* 0x040fe20000041854 */
[----:B------:R-:W-:Y:S01]  /*66a0*/  FADD.FTZ R25, R224, R26 ;  /* 0x0000001ae0197221 */ /* 0x000fe20000010000 */
[----:B------:R-:W-:Y:S01]  /*66b0*/  MOV R129, R184 ;  /* 0x000000b800817202 */ /* 0x000fe20000000f00 */
[----:B------:R-:W-:Y:S01]  /*66c0*/  IMAD.MOV.U32 R128, RZ, RZ, R187 ;  /* 0x000000ffff807224 */ /* 0x000fe200078e00bb */
[----:B------:R-:W-:Y:S01]  /*66d0*/  MOV R183, R227 ;  /* 0x000000e300b77202 */ /* 0x000fe20000000f00 */
[----:B------:R-:W-:Y:S01]  /*66e0*/  IMAD.MOV.U32 R180, RZ, RZ, R226 ;  /* 0x000000ffffb47224 */ /* 0x000fe200078e00e2 */
[----:B------:R-:W-:Y:S01]  /*66f0*/  MOV R125, R179 ;  /* 0x000000b3007d7202 */ /* 0x000fe20000000f00 */
[----:B------:R-:W-:Y:S01]  /*6700*/  MUFU.EX2 R133, R133 ;  /* 0x0000008500857308 */ /* 0x000fe20000000800 */
[----:B------:R-:W-:Y:S01]  /*6710*/  HMMA.16816.F32.BF16 R80, R4, R16, R80 ;  /* 0x000000100450723c */ /* 0x000fe20000041850 */
[----:B------:R-:W-:Y:S01]  /*6720*/  FADD.FTZ R26, R191, R24 ;  /* 0x00000018bf1a7221 */ /* 0x000fe20000010000 */
[----:B------:R-:W-:Y:S01]  /*6730*/  LDSM.16.MT88.4 R168, [R223+0xb800] ;  /* 0x00b80000dfa8783b */ /* 0x000fe20000004200 */
[----:B------:R-:W-:-:S03]  /*6740*/  FADD.FTZ R24, R154, R2 ;  /* 0x000000029a187221 */ /* 0x000fc60000010000 */
[----:B------:R1:W5:Y:S02]  /*6750*/  LDL.LU R233, [R1+0xa4] ;  /* 0x0000a40001e97983 */ /* 0x0003640000300800 */
[----:B------:R-:W-:Y:S01]  /*6760*/  HMMA.16816.F32.BF16 R72, R4, R18, R72 ;  /* 0x000000120448723c */ /* 0x000fe20000041848 */
[----:B------:R-:W-:-:S07]  /*6770*/  FADD.FTZ R2, R192, R0 ;  /* 0x00000000c0027221 */ /* 0x000fce0000010000 */
[----:B------:R-:W-:Y:S01]  /*6780*/  HMMA.16816.F32.BF16 R68, R4, R12, R68 ;  /* 0x0000000c0444723c */ /* 0x000fe20000041844 */
[----:B------:R-:W-:-:S07]  /*6790*/  MOV R192, R189 ;  /* 0x000000bd00c07202 */ /* 0x000fce0000000f00 */
[----:B------:R-:W-:Y:S01]  /*67a0*/  HMMA.16816.F32.BF16 R64, R4, R14, R64 ;  /* 0x0000000e0440723c */ /* 0x000fe20000041840 */
[----:B------:R-:W-:-:S07]  /*67b0*/  IMAD.MOV.U32 R151, RZ, RZ, R190 ;  /* 0x000000ffff977224 */ /* 0x000fce00078e00be */
[----:B----4-:R-:W-:Y:S01]  /*67c0*/  HMMA.16816.F32.BF16 R56, R4, R8, R56 ;  /* 0x000000080438723c */ /* 0x010fe20000041838 */
[----:B------:R-:W-:-:S07]  /*67d0*/  MOV R199, R188 ;  /* 0x000000bc00c77202 */ /* 0x000fce0000000f00 */
[----:B------:R-:W-:Y:S01]  /*67e0*/  HMMA.16816.F32.BF16 R36, R4, R10, R116 ;  /* 0x0000000a0424723c */ /* 0x000fe20000041874 */
[----:B------:R-:W-:Y:S01]  /*67f0*/  FADD.FTZ R0, R128, R25 ;  /* 0x0000001980007221 */ /* 0x000fe20000010000 */
[----:B------:R-:W-:Y:S02]  /*6800*/  MOV R201, R197 ;  /* 0x000000c500c97202 */ /* 0x000fe40000000f00 */
[----:B------:R-:W-:Y:S02]  /*6810*/  MOV R150, R186 ;  /* 0x000000ba00967202 */ /* 0x000fe40000000f00 */
[----:B------:R-:W-:Y:S02]  /*6820*/  MOV R148, R185 ;  /* 0x000000b900947202 */ /* 0x000fe40000000f00 */
[----:B------:R-:W-:Y:S02]  /*6830*/  MOV R61, R194 ;  /* 0x000000c2003d7202 */ /* 0x000fe40000000f00 */
[----:B------:R-:W-:-:S02]  /*6840*/  MOV R203, R178 ;  /* 0x000000b200cb7202 */ /* 0x000fc40000000f00 */
[----:B------:R-:W-:Y:S01]  /*6850*/  MOV R182, R230 ;  /* 0x000000e600b67202 */ /* 0x000fe20000000f00 */
[----:B------:R-:W-:Y:S01]  /*6860*/  IMAD.MOV.U32 R126, RZ, RZ, R180 ;  /* 0x000000ffff7e7224 */ /* 0x000fe200078e00b4 */
[----:B------:R-:W-:Y:S01]  /*6870*/  F2FP.BF16.PACK_AB R4, R113, R112 ;  /* 0x000000707104723e */ /* 0x000fe200000010ff */
[----:B------:R-:W-:Y:S01]  /*6880*/  MUFU.EX2 R63, R63 ;  /* 0x0000003f003f7308 */ /* 0x000fe20000000800 */
[----:B------:R-:W-:Y:S01]  /*6890*/  F2FP.BF16.PACK_AB R5, R121, R120 ;  /* 0x000000787905723e */ /* 0x000fe200000010ff */
[----:B------:R-:W2:Y:S01]  /*68a0*/  LDSM.16.MT88.4 R152, [R220+0xb800] ;  /* 0x00b80000dc98783b */ /* 0x000ea20000004200 */
[----:B------:R-:W-:Y:S02]  /*68b0*/  F2FP.BF16.PACK_AB R6, R115, R114 ;  /* 0x000000727306723e */ /* 0x000fe400000010ff */
        /* <DEDUP_REMOVED lines=8> */
[----:B------:R-:W-:Y:S01]  /*6940*/  IMAD.MOV.U32 R108, RZ, RZ, R150 ;  /* 0x000000ffff6c7224 */ /* 0x000fe200078e0096 */
[----:B------:R-:W-:Y:S01]  /*6950*/  MOV R103, R151 ;  /* 0x0000009700677202 */ /* 0x000fe20000000f00 */
[----:B------:R-:W-:Y:S01]  /*6960*/  MUFU.EX2 R138, R138 ;  /* 0x0000008a008a7308 */ /* 0x000fe20000000800 */
[----:B------:R-:W-:Y:S01]  /*6970*/  MOV R109, R199 ;  /* 0x000000c7006d7202 */ /* 0x000fe20000000f00 */
[----:B------:R-:W3:Y:S02]  /*6980*/  LDSM.16.MT88.4 R184, [R221+0xb800] ;  /* 0x00b80000ddb8783b */ /* 0x000ee40000004200 */
[----:B------:R-:W-:Y:S01]  /*6990*/  FADD.FTZ R9, R129, R26 ;  /* 0x0000001a81097221 */ /* 0x000fe20000010000 */
[C---:B------:R-:W-:Y:S01]  /*69a0*/  HMMA.16816.F32.BF16 R28, R4.reuse, R12, R28 ;  /* 0x0000000c041c723c */ /* 0x040fe2000004181c */
[----:B------:R-:W-:Y:S01]  /*69b0*/  FADD.FTZ R8, R163, R24 ;  /* 0x00000018a3087221 */ /* 0x000fe20000010000 */
[----:B------:R-:W-:Y:S01]  /*69c0*/  MOV R91, R177 ;  /* 0x000000b1005b7202 */ /* 0x000fe20000000f00 */
[----:B------:R-:W-:Y:S01]  /*69d0*/  IMAD.MOV.U32 R90, RZ, RZ, R176 ;  /* 0x000000ffff5a7224 */ /* 0x000fe200078e00b0 */
[----:B------:R-:W-:Y:S01]  /*69e0*/  MOV R127, R181 ;  /* 0x000000b5007f7202 */ /* 0x000fe20000000f00 */
[----:B------:R-:W-:Y:S01]  /*69f0*/  MUFU.EX2 R132, R132 ;  /* 0x0000008400847308 */ /* 0x000fe20000000800 */
[----:B------:R1:W5:Y:S01]  /*6a00*/  LDL.LU R232, [R1+0xa0] ;  /* 0x0000a00001e87983 */ /* 0x0003620000300800 */
[----:B------:R-:W-:Y:S01]  /*6a10*/  FADD.FTZ R12, R131, R0 ;  /* 0x00000000830c7221 */ /* 0x000fe20000010000 */
[----:B------:R-:W-:Y:S01]  /*6a20*/  HMMA.16816.F32.BF16 R52, R4, R20, R52 ;  /* 0x000000140434723c */ /* 0x000fe20000041834 */
[----:B------:R-:W-:-:S07]  /*6a30*/  FADD.FTZ R0, R159, R2 ;  /* 0x000000029f007221 */ /* 0x000fce0000010000 */
[----:B------:R-:W-:Y:S01]  /*6a40*/  HMMA.16816.F32.BF16 R48, R4, R22, R48 ;  /* 0x000000160430723c */ /* 0x000fe20000041830 */
[----:B------:R-:W-:-:S07]  /*6a50*/  FADD.FTZ R0, R116, R0 ;  /* 0x0000000074007221 */ /* 0x000fce0000010000 */
[C---:B------:R-:W-:Y:S08]  /*6a60*/  HMMA.16816.F32.BF16 R44, R4.reuse, R16, R44 ;  /* 0x00000010042c723c */ /* 0x040ff0000004182c */
[C---:B------:R-:W-:Y:S08]  /*6a70*/  HMMA.16816.F32.BF16 R40, R4.reuse, R18, R40 ;  /* 0x000000120428723c */ /* 0x040ff00000041828 */
[----:B------:R-:W-:Y:S01]  /*6a80*/  HMMA.16816.F32.BF16 R32, R4, R14, R32 ;  /* 0x0000000e0420723c */ /* 0x000fe20000041820 */
[----:B------:R-:W-:-:S02]  /*6a90*/  MOV R107, R148 ;  /* 0x00000094006b7202 */ /* 0x000fc40000000f00 */
[----:B------:R-:W-:Y:S01]  /*6aa0*/  MOV R128, R182 ;  /* 0x000000b600807202 */ /* 0x000fe20000000f00 */
[----:B------:R-:W-:Y:S01]  /*6ab0*/  IMAD.MOV.U32 R129, RZ, RZ, R183 ;  /* 0x000000ffff817224 */ /* 0x000fe200078e00b7 */
[----:B------:R-:W-:Y:S01]  /*6ac0*/  MOV R130, R143 ;  /* 0x0000008f00827202 */ /* 0x000fe20000000f00 */
[----:B------:R-:W4:Y:S01]  /*6ad0*/  MUFU.EX2 R24, R141 ;  /* 0x0000008d00187308 */ /* 0x000f220000000800 */
[----:B------:R1:W5:Y:S01]  /*6ae0*/  LDL.LU R231, [R1+0x9c] ;  /* 0x00009c0001e77983 */ /* 0x0003620000300800 */
[----:B------:R-:W-:Y:S01]  /*6af0*/  HMMA.16816.F32.BF16 R20, R4, R10, R76 ;  /* 0x0000000a0414723c */ /* 0x000fe2000004184c */
[----:B------:R-:W-:Y:S01]  /*6b00*/  MOV R116, R61 ;  /* 0x0000003d00747202 */ /* 0x000fe20000000f00 */
[----:B------:R-:W-:Y:S01]  /*6b10*/  IMAD.MOV.U32 R131, RZ, RZ, R195 ;  /* 0x000000ffff837224 */ /* 0x000fe200078e00c3 */
[----:B------:R-:W1:Y:S04]  /*6b20*/  LDSM.16.MT88.4 R16, [R222+0xb800] ;  /* 0x00b80000de10783b */ /* 0x000e680000004200 */
[----:B------:R-:W-:Y:S01]  /*6b30*/  FADD.FTZ R4, R161, R9 ;  /* 0x00000009a1047221 */ /* 0x000fe20000010000 */
[----:B------:R-:W-:Y:S01]  /*6b40*/  MUFU.EX2 R15, R144 ;  /* 0x00000090000f7308 */ /* 0x000fe20000000800 */
[----:B------:R-:W-:Y:S01]  /*6b50*/  FADD.FTZ R5, R160, R8 ;  /* 0x00000008a0057221 */ /* 0x000fe20000010000 */
[----:B------:R1:W5:Y:S01]  /*6b60*/  LDL.LU R230, [R1+0x98] ;  /* 0x0000980001e67983 */ /* 0x0003620000300800 */
[----:B------:R-:W-:-:S02]  /*6b70*/  FADD.FTZ R6, R202, R12 ;  /* 0x0000000cca067221 */ /* 0x000fc40000010000 */
[----:B------:R-:W-:Y:S01]  /*6b80*/  FADD.FTZ R4, R90, R4 ;  /* 0x000000045a047221 */ /* 0x000fe20000010000 */
[----:B------:R-:W-:Y:S01]  /*6b90*/  MOV R61, R108 ;  /* 0x0000006c003d7202 */ /* 0x000fe20000000f00 */
[----:B------:R-:W-:Y:S01]  /*6ba0*/  FADD.FTZ R2, R91, R5 ;  /* 0x000000055b027221 */ /* 0x000fe20000010000 */
[----:B------:R-:W-:Y:S01]  /*6bb0*/  MOV R91, R60 ;  /* 0x0000003c005b7202 */ /* 0x000fe20000000f00 */
[----:B------:R-:W-:Y:S01]  /*6bc0*/  FADD.FTZ R6, R117, R6 ;  /* 0x0000000675067221 */ /* 0x000fe20000010000 */
[----:B------:R-:W1:Y:S01]  /*6bd0*/  MUFU.EX2 R11, R147 ;  /* 0x00000093000b7308 */ /* 0x000e620000000800 */
[----:B------:R-:W-:Y:S01]  /*6be0*/  IMAD.MOV.U32 R90, RZ, RZ, R201 ;  /* 0x000000ffff5a7224 */ /* 0x000fe200078e00c9 */
[----:B------:R1:W5:Y:S01]  /*6bf0*/  LDL.LU R229, [R1+0x94] ;  /* 0x0000940001e57983 */ /* 0x0003620000300800 */
[----:B------:R-:W-:Y:S01]  /*6c00*/  FADD.FTZ R4, R118, R4 ;  /* 0x0000000476047221 */ /* 0x000fe20000010000 */
[----:B------:R-:W-:Y:S01]  /*6c10*/  MOV R118, R102 ;  /* 0x0000006600767202 */ /* 0x000fe20000000f00 */
[----:B------:R-:W-:-:S02]  /*6c20*/  FADD.FTZ R2, R119, R2 ;  /* 0x0000000277027221 */ /* 0x000fc40000010000 */
[----:B------:R-:W-:Y:S02]  /*6c30*/  FADD.FTZ R5, R203, R0 ;  /* 0x00000000cb057221 */ /* 0x000fe40000010000 */
[----:B------:R-:W-:Y:S01]  /*6c40*/  IMAD.MOV.U32 R117, RZ, RZ, R101 ;  /* 0x000000ffff757224 */ /* 0x000fe200078e0065 */
[----:B------:R-:W-:Y:S01]  /*6c50*/  MOV R119, R103 ;  /* 0x0000006700777202 */ /* 0x000fe20000000f00 */
[----:B------:R-:W-:Y:S01]  /*6c60*/  FADD.FTZ R0, R90, R6 ;  /* 0x000000065a007221 */ /* 0x000fe20000010000 */
[----:B------:R-:W-:Y:S01]  /*6c70*/  MOV R101, R109 ;  /* 0x0000006d00657202 */ /* 0x000fe20000000f00 */
[----:B------:R-:W-:Y:S01]  /*6c80*/  IMAD.MOV.U32 R60, RZ, RZ, R107 ;  /* 0x000000ffff3c7224 */ /* 0x000fe200078e006b */
[----:B------:R-:W1:Y:S01]  /*6c90*/  MUFU.EX2 R10, R156 ;  /* 0x0000009c000a7308 */ /* 0x000e620000000800 */
[----:B------:R-:W-:Y:S01]  /*6ca0*/  FADD.FTZ R4, R91, R4 ;  /* 0x000000045b047221 */ /* 0x000fe20000010000 */
[----:B------:R1:W5:Y:S01]  /*6cb0*/  LDL.LU R228, [R1+0x90] ;  /* 0x0000900001e47983 */ /* 0x0003620000300800 */
[----:B------:R-:W-:-:S02]  /*6cc0*/  FADD.FTZ R2, R116, R2 ;  /* 0x0000000274027221 */ /* 0x000fc40000010000 */
[----:B------:R-:W-:Y:S01]  /*6cd0*/  FADD.FTZ R6, R117, R5 ;  /* 0x0000000575067221 */ /* 0x000fe20000010000 */
[----:B------:R-:W-:Y:S01]  /*6ce0*/  MOV R103, R200 ;  /* 0x000000c800677202 */ /* 0x000fe20000000f00 */
[----:B------:R-:W-:Y:S01]  /*6cf0*/  FADD.FTZ R5, R118, R0 ;  /* 0x0000000076057221 */ /* 0x000fe20000010000 */
[----:B------:R-:W-:Y:S01]  /*6d00*/  MOV R107, R174 ;  /* 0x000000ae006b7202 */ /* 0x000fe20000000f00 */
[----:B------:R-:W-:Y:S01]  /*6d10*/  IMAD.MOV.U32 R102, RZ, RZ, R110 ;  /* 0x000000ffff667224 */ /* 0x000fe200078e006e */
[----:B------:R-:W-:Y:S01]  /*6d20*/  MOV R109, R173 ;  /* 0x000000ad006d7202 */ /* 0x000fe20000000f00 */
[----:B------:R-:W-:Y:S01]  /*6d30*/  FADD.FTZ R7, R119, R4 ;  /* 0x0000000477077221 */ /* 0x000fe20000010000 */
[----:B------:R-:W1:Y:S01]  /*6d40*/  MUFU.EX2 R14, R145 ;  /* 0x00000091000e7308 */ /* 0x000e620000000800 */
[----:B------:R-:W-:Y:S01]  /*6d50*/  FADD.FTZ R2, R60, R2 ;  /* 0x000000023c027221 */ /* 0x000fe20000010000 */
[----:B------:R1:W5:Y:S01]  /*6d60*/  LDL.LU R227, [R1+0x8c] ;  /* 0x00008c0001e37983 */ /* 0x0003620000300800 */
[----:B------:R-:W-:-:S02]  /*6d70*/  FADD.FTZ R0, R61, R6 ;  /* 0x000000063d007221 */ /* 0x000fc40000010000 */
[----:B------:R-:W-:Y:S01]  /*6d80*/  IMAD.MOV.U32 R108, RZ, RZ, R175 ;  /* 0x000000ffff6c7224 */ /* 0x000fe200078e00af */
[----:B------:R-:W-:Y:S01]  /*6d90*/  MOV R110, R172 ;  /* 0x000000ac006e7202 */ /* 0x000fe20000000f00 */
[----:B------:R-:W-:Y:S01]  /*6da0*/  FADD.FTZ R4, R101, R5 ;  /* 0x0000000565047221 */ /* 0x000fe20000010000 */
[----:B------:R-:W1:Y:S01]  /*6db0*/  MUFU.EX2 R9, R157 ;  /* 0x0000009d00097308 */ /* 0x000e620000000800 */
[----:B------:R-:W-:Y:S01]  /*6dc0*/  FADD.FTZ R6, R102, R7 ;  /* 0x0000000766067221 */ /* 0x000fe20000010000 */
[----:B------:R1:W5:Y:S01]  /*6dd0*/  LDL.LU R226, [R1+0x88] ;  /* 0x0000880001e27983 */ /* 0x0003620000300800 */
[----:B------:R-:W-:Y:S02]  /*6de0*/  FADD.FTZ R5, R103, R2 ;  /* 0x0000000267057221 */ /* 0x000fe40000010000 */
[----:B------:R-:W-:Y:S01]  /*6df0*/  FADD.FTZ R2, R107, R0 ;  /* 0x000000006b027221 */ /* 0x000fe20000010000 */
[----:B------:R1:W5:Y:S01]  /*6e00*/  LDL.LU R225, [R1+0x84] ;  /* 0x0000840001e17983 */ /* 0x0003620000300800 */
[----:B------:R-:W-:-:S02]  /*6e10*/  FADD.FTZ R0, R108, R4 ;  /* 0x000000046c007221 */ /* 0x000fc40000010000 */
[----:B------:R-:W-:Y:S01]  /*6e20*/  FADD.FTZ R6, R109, R6 ;  /* 0x000000066d067221 */ /* 0x000fe20000010000 */
[----:B------:R-:W1:Y:S01]  /*6e30*/  MUFU.EX2 R139, R139 ;  /* 0x0000008b008b7308 */ /* 0x000e620000000800 */
[----:B------:R-:W-:Y:S01]  /*6e40*/  FADD.FTZ R4, R110, R5 ;  /* 0x000000056e047221 */ /* 0x000fe20000010000 */
[----:B------:R1:W5:Y:S01]  /*6e50*/  LDL.LU R224, [R1+0x80] ;  /* 0x0000800001e07983 */ /* 0x0003620000300800 */
[----:B------:R-:W-:Y:S02]  /*6e60*/  FADD.FTZ R0, R124, R0 ;  /* 0x000000007c007221 */ /* 0x000fe40000010000 */
[----:B------:R-:W-:Y:S02]  /*6e70*/  FADD.FTZ R2, R111, R2 ;  /* 0x000000026f027221 */ /* 0x000fe40000010000 */
[----:B------:R-:W-:Y:S02]  /*6e80*/  FADD.FTZ R5, R125, R6 ;  /* 0x000000067d057221 */ /* 0x000fe40000010000 */
[----:B------:R-:W-:-:S02]  /*6e90*/  FADD.FTZ R4, R126, R4 ;  /* 0x000000047e047221 */ /* 0x000fc40000010000 */
[----:B------:R-:W-:Y:S02]  /*6ea0*/  FADD.FTZ R0, R128, R0 ;  /* 0x0000000080007221 */ /* 0x000fe40000010000 */
[----:B------:R-:W-:Y:S02]  /*6eb0*/  FADD.FTZ R2, R127, R2 ;  /* 0x000000027f027221 */ /* 0x000fe40000010000 */
        /* <DEDUP_REMOVED lines=42> */
[----:B------:R-:W-:Y:S01]  /*7160*/  FADD.FTZ R0, R92, R0 ;  /* 0x000000005c007221 */ /* 0x000fe20000010000 */
[----:B------:R-:W2:Y:S01]  /*7170*/  MUFU.EX2 R13, R146 ;  /* 0x00000092000d7308 */ /* 0x000ea20000000800 */
[----:B------:R-:W-:Y:S02]  /*7180*/  FADD.FTZ R2, R106, R2 ;  /* 0x000000026a027221 */ /* 0x000fe40000010000 */
[----:B------:R-:W-:Y:S02]  /*7190*/  FADD.FTZ R5, R115, R5 ;  /* 0x0000000573057221 */ /* 0x000fe40000010000 */
[----:B------:R-:W-:-:S02]  /*71a0*/  FADD.FTZ R4, R123, R4 ;  /* 0x000000047b047221 */ /* 0x000fc40000010000 */
[----:B------:R-:W-:Y:S01]  /*71b0*/  FADD.FTZ R0, R93, R0 ;  /* 0x000000005d007221 */ /* 0x000fe20000010000 */
[----:B------:R-:W2:Y:S01]  /*71c0*/  MUFU.EX2 R8, R158 ;  /* 0x0000009e00087308 */ /* 0x000ea20000000800 */
[----:B------:R-:W-:Y:S02]  /*71d0*/  FADD.FTZ R2, R100, R2 ;  /* 0x0000000264027221 */ /* 0x000fe40000010000 */
[----:B----4-:R-:W-:Y:S02]  /*71e0*/  FADD.FTZ R5, R24, R5 ;  /* 0x0000000518057221 */ /* 0x010fe40000010000 */
[----:B-1----:R-:W-:-:S03]  /*71f0*/  FADD.FTZ R4, R11, R4 ;  /* 0x000000040b047221 */ /* 0x002fc60000010000 */
[----:B------:R-:W1:Y:S01]  /*7200*/  MUFU.EX2 R137, R137 ;  /* 0x0000008900897308 */ /* 0x000e620000000800 */
[----:B------:R-:W-:Y:S02]  /*7210*/  FADD.FTZ R0, R62, R0 ;  /* 0x000000003e007221 */ /* 0x000fe40000010000 */
[----:B------:R-:W-:-:S05]  /*7220*/  FADD.FTZ R2, R133, R2 ;  /* 0x0000000285027221 */ /* 0x000fca0000010000 */
[----:B------:R-:W4:Y:S01]  /*7230*/  MUFU.EX2 R27, R140 ;  /* 0x0000008c001b7308 */ /* 0x000f220000000800 */
        /* <DEDUP_REMOVED lines=8> */
[----:B--2---:R-:W-:Y:S02]  /*72c0*/  FADD.FTZ R5, R13, R5 ;  /* 0x000000050d057221 */ /* 0x004fe40000010000 */
[----:B------:R-:W-:Y:S02]  /*72d0*/  FADD.FTZ R4, R8, R4 ;  /* 0x0000000408047221 */ /* 0x000fe40000010000 */
[----:B-1----:R-:W-:Y:S02]  /*72e0*/  FADD.FTZ R0, R137, R0 ;  /* 0x0000000089007221 */ /* 0x002fe40000010000 */
[----:B----4-:R-:W-:Y:S01]  /*72f0*/  FADD.FTZ R2, R27, R2 ;  /* 0x000000021b027221 */ /* 0x010fe20000010000 */
[----:B------:R1:W-:Y:S04]  /*7300*/  STL [R1+0x8], R5 ;  /* 0x0000080501007387 */ /* 0x0003e80000100800 */
[----:B------:R1:W-:Y:S04]  /*7310*/  STL [R1+0x4], R4 ;  /* 0x0000040401007387 */ /* 0x0003e80000100800 */
[----:B------:R1:W-:Y:S04]  /*7320*/  STL [R1+0x20], R0 ;  /* 0x0000200001007387 */ /* 0x0003e80000100800 */
[----:B------:R1:W-:Y:S01]  /*7330*/  STL [R1+0x14], R2 ;  /* 0x0000140201007387 */ /* 0x0003e20000100800 */
[----:B------:R-:W-:-:S02]  /*7340*/  F2FP.BF16.PACK_AB R196, R138, R133 ;  /* 0x000000858ac4723e */ /* 0x000fc400000010ff */
[----:B------:R-:W-:Y:S02]  /*7350*/  F2FP.BF16.PACK_AB R197, R63, R62 ;  /* 0x0000003e3fc5723e */ /* 0x000fe400000010ff */
[----:B------:R-:W-:Y:S02]  /*7360*/  F2FP.BF16.PACK_AB R198, R27, R139 ;  /* 0x0000008b1bc6723e */ /* 0x000fe400000010ff */
[----:B------:R-:W-:Y:S02]  /*7370*/  F2FP.BF16.PACK_AB R199, R137, R132 ;  /* 0x0000008489c7723e */ /* 0x000fe400000010ff */
[----:B------:R-:W-:Y:S02]  /*7380*/  F2FP.BF16.PACK_AB R200, R15, R24 ;  /* 0x000000180fc8723e */ /* 0x000fe400000010ff */
[----:B------:R-:W-:Y:S02]  /*7390*/  F2FP.BF16.PACK_AB R201, R10, R11 ;  /* 0x0000000b0ac9723e */ /* 0x000fe400000010ff */
[----:B------:R-:W-:-:S02]  /*73a0*/  F2FP.BF16.PACK_AB R202, R13, R14 ;  /* 0x0000000e0dca723e */ /* 0x000fc400000010ff */
[----:B------:R-:W-:Y:S01]  /*73b0*/  F2FP.BF16.PACK_AB R203, R8, R9 ;  /* 0x0000000908cb723e */ /* 0x000fe200000010ff */
[C---:B------:R-:W-:Y:S08]  /*73c0*/  HMMA.16816.F32.BF16 R140, R196.reuse, R152, R96 ;  /* 0x00000098c48c723c */ /* 0x040ff00000041860 */
[C---:B------:R-:W-:Y:S08]  /*73d0*/  HMMA.16816.F32.BF16 R148, R196.reuse, R154, R84 ;  /* 0x0000009ac494723c */ /* 0x040ff00000041854 */
[C---:B------:R-:W-:Y:S08]  /*73e0*/  HMMA.16816.F32.BF16 R160, R196.reuse, R168, R80 ;  /* 0x000000a8c4a0723c */ /* 0x040ff00000041850 */
[C---:B------:R-:W-:Y:S08]  /*73f0*/  HMMA.16816.F32.BF16 R164, R196.reuse, R170, R72 ;  /* 0x000000aac4a4723c */ /* 0x040ff00000041848 */
[C---:B---3--:R-:W-:Y:S08]  /*7400*/  HMMA.16816.F32.BF16 R176, R196.reuse, R184, R68 ;  /* 0x000000b8c4b0723c */ /* 0x048ff00000041844 */
[----:B------:R-:W-:Y:S08]  /*7410*/  HMMA.16816.F32.BF16 R180, R196, R186, R64 ;  /* 0x000000bac4b4723c */ /* 0x000ff00000041840 */
[C---:B------:R-:W-:Y:S08]  /*7420*/  HMMA.16816.F32.BF16 R144, R200.reuse, R152, R52 ;  /* 0x00000098c890723c */ /* 0x040ff00000041834 */
[C---:B------:R-:W-:Y:S08]  /*7430*/  HMMA.16816.F32.BF16 R156, R200.reuse, R168, R44 ;  /* 0x000000a8c89c723c */ /* 0x040ff0000004182c */
[----:B------:R-:W-:Y:S08]  /*7440*/  HMMA.16816.F32.BF16 R172, R200, R184, R28 ;  /* 0x000000b8c8ac723c */ /* 0x000ff0000004181c */
[----:B------:R-:W-:Y:S08]  /*7450*/  HMMA.16816.F32.BF16 R192, R196, R16, R56 ;  /* 0x00000010c4c0723c */ /* 0x000ff00000041838 */
[C---:B------:R-:W-:Y:S08]  /*7460*/  HMMA.16816.F32.BF16 R152, R200.reuse, R154, R48 ;  /* 0x0000009ac898723c */ /* 0x040ff00000041830 */
[C---:B------:R-:W-:Y:S08]  /*7470*/  HMMA.16816.F32.BF16 R168, R200.reuse, R170, R40 ;  /* 0x000000aac8a8723c */ /* 0x040ff00000041828 */
[C---:B------:R-:W-:Y:S08]  /*7480*/  HMMA.16816.F32.BF16 R184, R200.reuse, R186, R32 ;  /* 0x000000bac8b8723c */ /* 0x040ff00000041820 */
[----:B------:R-:W-:Y:S08]  /*7490*/  HMMA.16816.F32.BF16 R188, R200, R16, R188 ;  /* 0x00000010c8bc723c */ /* 0x000ff000000418bc */
[-C--:B------:R-:W-:Y:S08]  /*74a0*/  HMMA.16816.F32.BF16 R196, R196, R18.reuse, R36 ;  /* 0x00000012c4c4723c */ /* 0x080ff00000041824 */
[----:B------:R-:W-:Y:S01]  /*74b0*/  HMMA.16816.F32.BF16 R200, R200, R18, R20 ;  /* 0x00000012c8c8723c */ /* 0x000fe20000041814 */
[----:B------:R-:W-:Y:S10]  /*74c0*/  @!P0 BRA `(.L_x_2) ;  /* 0x0000496000008947 */ /* 0x000ff40003800000 */
[----:B-1----:R-:W2:Y:S01]  /*74d0*/  LDL.LU R250, [R1+0x24] ;  /* 0x0000240001fa7983 */ /* 0x002ea20000300800 */
[----:B------:R-:W-:Y:S01]  /*74e0*/  IMAD.MOV.U32 R137, RZ, RZ, R135 ;  /* 0x000000ffff897224 */ /* 0x000fe200078e0087 */
[----:B------:R-:W-:Y:S01]  /*74f0*/  MOV R139, R3 ;  /* 0x00000003008b7202 */ /* 0x000fe20000000f00 */
[----:B------:R-:W-:Y:S01]  /*7500*/  IMAD.MOV.U32 R132, RZ, RZ, R136 ;  /* 0x000000ffff847224 */ /* 0x000fe200078e0088 */
[----:B------:R-:W-:-:S02]  /*7510*/  MOV R138, R134 ;  /* 0x00000086008a7202 */ /* 0x000fc40000000f00 */
[----:B--2---:R-:W-:Y:S01]  /*7520*/  IADD3 R240, R250, -0x2, RZ ;  /* 0xfffffffefaf07810 */ /* 0x004fe20007ffe0ff */
[----:B------:R-:W-:Y:S06]  /*7530*/  BRA `(.L_x_3) ;  /* 0x0000027000007947 */ /* 0x000fec0003800000 */
.L_x_5:
[----:B------:R-:W2:Y:S01]  /*7540*/  LDL.64 R244, [R1+0x58] ;  /* 0x0000580001f47983 */ /* 0x000ea20000100a00 */
[----:B------:R-:W-:Y:S03]  /*7550*/  IADD3 R0, R240, -0x1, RZ ;  /* 0xfffffffff0007810 */ /* 0x000fe60007ffe0ff */
[----:B------:R-:W3:Y:S01]  /*7560*/  LDL.64 R242, [R1+0x48] ;  /* 0x0000480001f27983 */ /* 0x000ee20000100a00 */
[----:B------:R-:W-:Y:S01]  /*7570*/  SHF.R.S32.HI R2, RZ, 0x1f, R0 ;  /* 0x0000001fff027819 */ /* 0x000fe20000011400 */
[----:B------:R-:W-:Y:S04]  /*7580*/  IMAD.WIDE.U32 R134, R0, c[0x0][0x198], RZ ;  /* 0x0000660000867a25 */ /* 0x000fe800078e00ff */
[----:B------:R-:W-:Y:S04]  /*7590*/  IMAD R2, R2, c[0x0][0x198], RZ ;  /* 0x0000660002027a24 */ /* 0x000fe800078e02ff */
[----:B------:R-:W-:Y:S04]  /*75a0*/  IMAD R2, R0, c[0x0][0x19c], R2 ;  /* 0x0000670000027a24 */ /* 0x000fe800078e0202 */
[----:B------:R-:W-:Y:S01]  /*75b0*/  IMAD.IADD R3, R135, 0x1, R2 ;  /* 0x0000000187037824 */ /* 0x000fe200078e0202 */
[----:B--2---:R-:W-:Y:S04]  /*75c0*/  LEA R0, P1, R134, R244, 0x7 ;  /* 0x000000f486007211 */ /* 0x004fe800078238ff */
[----:B------:R-:W-:Y:S02]  /*75d0*/  LEA R2, P2, R0, c[0x0][0x168], 0x1 ;  /* 0x00005a0000027a11 */ /* 0x000fe400078408ff */
[----:B---3--:R-:W-:Y:S02]  /*75e0*/  LEA.HI.X R3, R134, R243, R3, 0x7, P1 ;  /* 0x000000f386037211 */ /* 0x008fe400008f3c03 */
        /* <DEDUP_REMOVED lines=11> */
[----:B------:R-:W-:Y:S02]  /*76a0*/  IADD3 R206, P2, R208, UR12, RZ ;  /* 0x0000000cd0ce7c10 */ /* 0x000fe4000ff5e0ff */
        /* <DEDUP_REMOVED lines=8> */
[----:B-1----:R-:W-:Y:S04]  /*7730*/  IADD3 R2, P2, R134, UR12, RZ ;  /* 0x0000000c86027c10 */ /* 0x002fe8000ff5e0ff */
[----:B--2---:R-:W-:Y:S02]  /*7740*/  IADD3 R204, P1, R2, UR12, RZ ;  /* 0x0000000c02cc7c10 */ /* 0x004fe4000ff3e0ff */
[----:B------:R-:W-:Y:S04]  /*7750*/  IADD3.X R3, R135, UR14, RZ, P2, !PT ;  /* 0x0000000e87037c10 */ /* 0x000fe800097fe4ff */
[----:B------:R-:W-:Y:S01]  /*7760*/  IADD3.X R205, R3, UR14, RZ, P1, !PT ;  /* 0x0000000e03cd7c10 */ /* 0x000fe20008ffe4ff */
[----:B------:R3:W-:Y:S04]  /*7770*/  LDGSTS.E.BYPASS.LTC128B.128 [R239+0x7000], [R2.64] ;  /* 0x0700000002ef7fae */ /* 0x0007e8000b901d48 */
[----:B------:R3:W-:Y:S04]  /*7780*/  LDGSTS.E.BYPASS.LTC128B.128 [R239+0x7800], [R204.64] ;  /* 0x07800000ccef7fae */ /* 0x0007e8000b901d48 */
[----:B------:R-:W0:Y:S01]  /*7790*/  LDGDEPBAR ;  /* 0x00000000000079af */ /* 0x000e220000000000 */
[----:B------:R-:W-:-:S05]  /*77a0*/  BRA `(.L_x_4) ;  /* 0x00000d3000007947 */ /* 0x000fca0003800000 */
.L_x_3:
[----:B------:R-:W2:Y:S01]  /*77b0*/  LDL.64 R14, [R1+0x50] ;  /* 0x00005000010e7983 */ /* 0x000ea20000100a00 */
[----:B------:R-:W-:Y:S01]  /*77c0*/  SHF.R.S32.HI R0, RZ, 0x1f, R240 ;  /* 0x0000001fff007819 */ /* 0x000fe200000114f0 */
[----:B------:R-:W-:Y:S04]  /*77d0*/  DEPBAR.LE SB0, 0x0 ;  /* 0x000080000000791a */ /* 0x000fe80000000000 */
[----:B------:R-:W3:Y:S01]  /*77e0*/  LDL R6, [R1+0x60] ;  /* 0x0000600001067983 */ /* 0x000ee20000100800 */
[----:B------:R-:W-:Y:S02]  /*77f0*/  IMAD R0, R0, c[0x0][0x1a0], RZ ;  /* 0x0000680000007a24 */ /* 0x000fe400078e02ff */
[C---:B------:R-:W-:Y:S01]  /*7800*/  IMAD.WIDE.U32 R4, R240.reuse, c[0x0][0x1a0], RZ ;  /* 0x00006800f0047a25 */ /* 0x040fe200078e00ff */
[----:B------:R-:W-:Y:S03]  /*7810*/  BAR.SYNC.DEFER_BLOCKING 0x0 ;  /* 0x0000000000007b1d */ /* 0x000fe60000010000 */
        /* <DEDUP_REMOVED lines=12> */
[----:B-----5:R1:W-:Y:S01]  /*78e0*/  LDGSTS.E.BYPASS.LTC128B.128 [R239+0x8000], [R2.64] ;  /* 0x0800000002ef7fae */ /* 0x0203e2000b901d48 */
[----:B------:R-:W-:Y:S02]  /*78f0*/  IADD3 R10, P0, R12, UR7, RZ ;  /* 0x000000070c0a7c10 */ /* 0x000fe4000ff1e0ff */
[----:B------:R-:W-:Y:S02]  /*7900*/  IADD3.X R13, R7, UR5, RZ, P1, !PT ;  /* 0x00000005070d7c10 */ /* 0x000fe40008ffe4ff */
[----:B------:R-:W-:Y:S02]  /*7910*/  IADD3 R8, P1, R10, UR7, RZ ;  /* 0x000000070a087c10 */ /* 0x000fe4000ff3e0ff */
[----:B------:R-:W-:Y:S01]  /*7920*/  IADD3.X R11, R13, UR5, RZ, P0, !PT ;  /* 0x000000050d0b7c10 */ /* 0x000fe200087fe4ff */
[----:B------:R2:W-:Y:S01]  /*7930*/  LDGSTS.E.BYPASS.LTC128B.128 [R239+0x8800], [R6.64] ;  /* 0x0880000006ef7fae */ /* 0x0005e2000b901d48 */
[----:B------:R-:W-:Y:S02]  /*7940*/  IADD3 R4, P0, R8, UR7, RZ ;  /* 0x0000000708047c10 */ /* 0x000fe4000ff1e0ff */
[----:B------:R-:W-:Y:S04]  /*7950*/  IADD3.X R9, R11, UR5, RZ, P1, !PT ;  /* 0x000000050b097c10 */ /* 0x000fe80008ffe4ff */
[----:B------:R-:W-:Y:S01]  /*7960*/  IADD3.X R5, R9, UR5, RZ, P0, !PT ;  /* 0x0000000509057c10 */ /* 0x000fe200087fe4ff */
[----:B------:R3:W-:Y:S08]  /*7970*/  LDGSTS.E.BYPASS.LTC128B.128 [R239+0x9000], [R12.64] ;  /* 0x090000000cef7fae */ /* 0x0007f0000b901d48 */
[----:B------:R4:W-:Y:S01]  /*7980*/  LDGSTS.E.BYPASS.LTC128B.128 [R239+0x9800], [R10.64] ;  /* 0x098000000aef7fae */ /* 0x0009e2000b901d48 */
[----:B-1----:R-:W-:Y:S04]  /*7990*/  IADD3 R2, P1, R4, UR7, RZ ;  /* 0x0000000704027c10 */ /* 0x002fe8000ff3e0ff */
[----:B------:R-:W-:Y:S03]  /*79a0*/  IADD3.X R3, R5, UR5, RZ, P1, !PT ;  /* 0x0000000505037c10 */ /* 0x000fe60008ffe4ff */
[----:B------:R4:W-:Y:S01]  /*79b0*/  LDGSTS.E.BYPASS.LTC128B.128 [R239+0xa000], [R8.64] ;  /* 0x0a00000008ef7fae */ /* 0x0009e2000b901d48 */
[----:B--2---:R-:W-:Y:S04]  /*79c0*/  IADD3 R6, P0, R2, UR7, RZ ;  /* 0x0000000702067c10 */ /* 0x004fe8000ff1e0ff */
[----:B------:R-:W-:Y:S03]  /*79d0*/  IADD3.X R7, R3, UR5, RZ, P0, !PT ;  /* 0x0000000503077c10 */ /* 0x000fe600087fe4ff */
[----:B------:R1:W-:Y:S01]  /*79e0*/  LDGSTS.E.BYPASS.LTC128B.128 [R239+0xa800], [R4.64] ;  /* 0x0a80000004ef7fae */ /* 0x0003e2000b901d48 */
[----:B------:R-:W-:Y:S07]  /*79f0*/  ISETP.GT.AND P0, PT, R240, RZ, PT ;  /* 0x000000fff000720c */ /* 0x000fee0003f04270 */
[----:B------:R2:W-:Y:S08]  /*7a00*/  LDGSTS.E.BYPASS.LTC128B.128 [R239+0xb000], [R2.64] ;  /* 0x0b00000002ef7fae */ /* 0x0005f0000b901d48 */
[----:B------:R1:W-:Y:S08]  /*7a10*/  LDGSTS.E.BYPASS.LTC128B.128 [R239+0xb800], [R6.64] ;  /* 0x0b80000006ef7fae */ /* 0x0003f0000b901d48 */
[----:B------:R-:W-:Y:S08]  /*7a20*/  LDSM.16.M88.4 R128, [R227] ;  /* 0x00000000e380783b */ /* 0x000ff00000000200 */
[----:B------:R-:W1:Y:S08]  /*7a30*/  LDSM.16.M88.4 R16, [R226] ;  /* 0x00000000e210783b */ /* 0x000e700000000200 */
[----:B------:R-:W4:Y:S08]  /*7a40*/  LDSM.16.M88.4 R124, [R227+0x2000] ;  /* 0x00200000e37c783b */ /* 0x000f300000000200 */
[----:B------:R-:W2:Y:S08]  /*7a50*/  LDSM.16.M88.4 R32, [R226+0x800] ;  /* 0x00080000e220783b */ /* 0x000eb00000000200 */
[----:B------:R-:W0:Y:S08]  /*7a60*/  LDGDEPBAR ;  /* 0x00000000000079af */ /* 0x000e300000000000 */
[----:B------:R-:W2:Y:S01]  /*7a70*/  LDSM.16.M88.4 R48, [R226+0x1000] ;  /* 0x00100000e230783b */ /* 0x000ea20000000200 */
[-C--:B-1----:R-:W-:Y:S07]  /*7a80*/  HMMA.16816.F32.BF16 R4, R128, R16.reuse, RZ ;  /* 0x000000108004723c */ /* 0x082fee00000418ff */
[----:B------:R-:W1:Y:S01]  /*7a90*/  LDSM.16.M88.4 R64, [R226+0x1800] ;  /* 0x00180000e240783b */ /* 0x000e620000000200 */
[C---:B----4-:R-:W-:Y:S07]  /*7aa0*/  HMMA.16816.F32.BF16 R8, R124.reuse, R16, RZ ;  /* 0x000000107c08723c */ /* 0x050fee00000418ff */
[----:B------:R-:W4:Y:S01]  /*7ab0*/  LDSM.16.M88.4 R80, [R226+0x2000] ;  /* 0x00200000e250783b */ /* 0x000f220000000200 */
[-C--:B---3--:R-:W-:Y:S07]  /*7ac0*/  HMMA.16816.F32.BF16 R12, R124, R18.reuse, RZ ;  /* 0x000000127c0c723c */ /* 0x088fee00000418ff */
[----:B------:R-:W3:Y:S01]  /*7ad0*/  LDSM.16.M88.4 R96, [R226+0x2800] ;  /* 0x00280000e260783b */ /* 0x000ee20000000200 */
[C---:B------:R-:W-:Y:S07]  /*7ae0*/  HMMA.16816.F32.BF16 R16, R128.reuse, R18, RZ ;  /* 0x000000128010723c */ /* 0x040fee00000418ff */
[----:B------:R-:W1:Y:S01]  /*7af0*/  LDSM.16.M88.4 R112, [R226+0x3000] ;  /* 0x00300000e270783b */ /* 0x000e620000000200 */
[-C--:B--2---:R-:W-:Y:S07]  /*7b00*/  HMMA.16816.F32.BF16 R20, R128, R32.reuse, RZ ;  /* 0x000000208014723c */ /* 0x084fee00000418ff */
[----:B------:R-:W2:Y:S01]  /*7b10*/  LDSM.16.M88.4 R204, [R226+0x3800] ;  /* 0x00380000e2cc783b */ /* 0x000ea20000000200 */
[C---:B------:R-:W-:Y:S07]  /*7b20*/  HMMA.16816.F32.BF16 R24, R124.reuse, R32, RZ ;  /* 0x000000207c18723c */ /* 0x040fee00000418ff */
[----:B------:R-:W-:Y:S01]  /*7b30*/  LDSM.16.M88.4 R208, [R230] ;  /* 0x00000000e6d0783b */ /* 0x000fe20000000200 */
[-C--:B------:R-:W-:Y:S07]  /*7b40*/  HMMA.16816.F32.BF16 R28, R124, R34.reuse, RZ ;  /* 0x000000227c1c723c */ /* 0x080fee00000418ff */
[----:B------:R-:W1:Y:S01]  /*7b50*/  LDSM.16.M88.4 R212, [R225] ;  /* 0x00000000e1d4783b */ /* 0x000e620000000200 */
[C---:B------:R-:W-:Y:S07]  /*7b60*/  HMMA.16816.F32.BF16 R32, R128.reuse, R34, RZ ;  /* 0x000000228020723c */ /* 0x040fee00000418ff */
[----:B------:R-:W2:Y:S01]  /*7b70*/  LDSM.16.M88.4 R216, [R230+0x2000] ;  /* 0x00200000e6d8783b */ /* 0x000ea20000000200 */
[-C--:B------:R-:W-:Y:S08]  /*7b80*/  HMMA.16816.F32.BF16 R36, R128, R48.reuse, RZ ;  /* 0x000000308024723c */ /* 0x080ff000000418ff */
[C---:B------:R-:W-:Y:S08]  /*7b90*/  HMMA.16816.F32.BF16 R40, R124.reuse, R48, RZ ;  /* 0x000000307c28723c */ /* 0x040ff000000418ff */
[-C--:B------:R-:W-:Y:S08]  /*7ba0*/  HMMA.16816.F32.BF16 R44, R124, R50.reuse, RZ ;  /* 0x000000327c2c723c */ /* 0x080ff000000418ff */
[C---:B------:R-:W-:Y:S08]  /*7bb0*/  HMMA.16816.F32.BF16 R48, R128.reuse, R50, RZ ;  /* 0x000000328030723c */ /* 0x040ff000000418ff */
[-C--:B-1----:R-:W-:Y:S08]  /*7bc0*/  HMMA.16816.F32.BF16 R52, R128, R64.reuse, RZ ;  /* 0x000000408034723c */ /* 0x082ff000000418ff */
[C---:B------:R-:W-:Y:S08]  /*7bd0*/  HMMA.16816.F32.BF16 R56, R124.reuse, R64, RZ ;  /* 0x000000407c38723c */ /* 0x040ff000000418ff */
[-C--:B------:R-:W-:Y:S08]  /*7be0*/  HMMA.16816.F32.BF16 R60, R124, R66.reuse, RZ ;  /* 0x000000427c3c723c */ /* 0x080ff000000418ff */
[C---:B------:R-:W-:Y:S08]  /*7bf0*/  HMMA.16816.F32.BF16 R64, R128.reuse, R66, RZ ;  /* 0x000000428040723c */ /* 0x040ff000000418ff */
[-C--:B----4-:R-:W-:Y:S08]  /*7c00*/  HMMA.16816.F32.BF16 R68, R128, R80.reuse, RZ ;  /* 0x000000508044723c */ /* 0x090ff000000418ff */
[C---:B------:R-:W-:Y:S08]  /*7c10*/  HMMA.16816.F32.BF16 R72, R124.reuse, R80, RZ ;  /* 0x000000507c48723c */ /* 0x040ff000000418ff */
[-C--:B------:R-:W-:Y:S08]  /*7c20*/  HMMA.16816.F32.BF16 R76, R124, R82.reuse, RZ ;  /* 0x000000527c4c723c */ /* 0x080ff000000418ff */
[C---:B------:R-:W-:Y:S08]  /*7c30*/  HMMA.16816.F32.BF16 R80, R128.reuse, R82, RZ ;  /* 0x000000528050723c */ /* 0x040ff000000418ff */
[-C--:B---3--:R-:W-:Y:S08]  /*7c40*/  HMMA.16816.F32.BF16 R84, R128, R96.reuse, RZ ;  /* 0x000000608054723c */ /* 0x088ff000000418ff */
[C---:B------:R-:W-:Y:S08]  /*7c50*/  HMMA.16816.F32.BF16 R88, R124.reuse, R96, RZ ;  /* 0x000000607c58723c */ /* 0x040ff000000418ff */
[-C--:B------:R-:W-:Y:S08]  /*7c60*/  HMMA.16816.F32.BF16 R92, R124, R98.reuse, RZ ;  /* 0x000000627c5c723c */ /* 0x080ff000000418ff */
[C---:B------:R-:W-:Y:S08]  /*7c70*/  HMMA.16816.F32.BF16 R96, R128.reuse, R98, RZ ;  /* 0x000000628060723c */ /* 0x040ff000000418ff */
[-C--:B------:R-:W-:Y:S08]  /*7c80*/  HMMA.16816.F32.BF16 R100, R128, R112.reuse, RZ ;  /* 0x000000708064723c */ /* 0x080ff000000418ff */
[C---:B------:R-:W-:Y:S08]  /*7c90*/  HMMA.16816.F32.BF16 R104, R124.reuse, R112, RZ ;  /* 0x000000707c68723c */ /* 0x040ff000000418ff */
[-C--:B------:R-:W-:Y:S08]  /*7ca0*/  HMMA.16816.F32.BF16 R108, R124, R114.reuse, RZ ;  /* 0x000000727c6c723c */ /* 0x080ff000000418ff */
[C---:B------:R-:W-:Y:S08]  /*7cb0*/  HMMA.16816.F32.BF16 R112, R128.reuse, R114, RZ ;  /* 0x000000728070723c */ /* 0x040ff000000418ff */
[-C--:B--2---:R-:W-:Y:S08]  /*7cc0*/  HMMA.16816.F32.BF16 R116, R128, R204.reuse, RZ ;  /* 0x000000cc8074723c */ /* 0x084ff000000418ff */
[C---:B------:R-:W-:Y:S08]  /*7cd0*/  HMMA.16816.F32.BF16 R120, R124.reuse, R204, RZ ;  /* 0x000000cc7c78723c */ /* 0x040ff000000418ff */
[-C--:B------:R-:W-:Y:S08]  /*7ce0*/  HMMA.16816.F32.BF16 R124, R124, R206.reuse, RZ ;  /* 0x000000ce7c7c723c */ /* 0x080ff000000418ff */
[----:B------:R-:W-:Y:S01]  /*7cf0*/  HMMA.16816.F32.BF16 R128, R128, R206, RZ ;  /* 0x000000ce8080723c */ /* 0x000fe200000418ff */
[----:B------:R-:W1:Y:S07]  /*7d00*/  LDSM.16.M88.4 R204, [R225+0x800] ;  /* 0x00080000e1cc783b */ /* 0x000e6e0000000200 */
[-C--:B------:R-:W-:Y:S08]  /*7d10*/  HMMA.16816.F32.BF16 R4, R208, R212.reuse, R4 ;  /* 0x000000d4d004723c */ /* 0x080ff00000041804 */
[C---:B------:R-:W-:Y:S08]  /*7d20*/  HMMA.16816.F32.BF16 R8, R216.reuse, R212, R8 ;  /* 0x000000d4d808723c */ /* 0x040ff00000041808 */
[-C--:B------:R-:W-:Y:S08]  /*7d30*/  HMMA.16816.F32.BF16 R12, R216, R214.reuse, R12 ;  /* 0x000000d6d80c723c */ /* 0x080ff0000004180c */
[C---:B------:R-:W-:Y:S01]  /*7d40*/  HMMA.16816.F32.BF16 R16, R208.reuse, R214, R16 ;  /* 0x000000d6d010723c */ /* 0x040fe20000041810 */
[----:B------:R-:W2:Y:S07]  /*7d50*/  LDSM.16.M88.4 R212, [R225+0x1000] ;  /* 0x00100000e1d4783b */ /* 0x000eae0000000200 */
[-C--:B-1----:R-:W-:Y:S08]  /*7d60*/  HMMA.16816.F32.BF16 R20, R208, R204.reuse, R20 ;  /* 0x000000ccd014723c */ /* 0x082ff00000041814 */
[C---:B------:R-:W-:Y:S08]  /*7d70*/  HMMA.16816.F32.BF16 R24, R216.reuse, R204, R24 ;  /* 0x000000ccd818723c */ /* 0x040ff00000041818 */
[-C--:B------:R-:W-:Y:S08]  /*7d80*/  HMMA.16816.F32.BF16 R28, R216, R206.reuse, R28 ;  /* 0x000000ced81c723c */ /* 0x080ff0000004181c */
[C---:B------:R-:W-:Y:S01]  /*7d90*/  HMMA.16816.F32.BF16 R32, R208.reuse, R206, R32 ;  /* 0x000000ced020723c */ /* 0x040fe20000041820 */
[----:B------:R-:W1:Y:S07]  /*7da0*/  LDSM.16.M88.4 R204, [R225+0x1800] ;  /* 0x00180000e1cc783b */ /* 0x000e6e0000000200 */
[-C--:B--2---:R-:W-:Y:S08]  /*7db0*/  HMMA.16816.F32.BF16 R36, R208, R212.reuse, R36 ;  /* 0x000000d4d024723c */ /* 0x084ff00000041824 */
        /* <DEDUP_REMOVED lines=23> */
[----:B------:R-:W-:Y:S07]  /*7f30*/  LDSM.16.M88.4 R212, [R228] ;  /* 0x00000000e4d4783b */ /* 0x000fee0000000200 */
[-C--:B-1----:R-:W-:Y:S08]  /*7f40*/  HMMA.16816.F32.BF16 R116, R208, R204.reuse, R116 ;  /* 0x000000ccd074723c */ /* 0x082ff00000041874 */
[C---:B------:R-:W-:Y:S08]  /*7f50*/  HMMA.16816.F32.BF16 R120, R216.reuse, R204, R120 ;  /* 0x000000ccd878723c */ /* 0x040ff00000041878 */
[-C--:B------:R-:W-:Y:S01]  /*7f60*/  HMMA.16816.F32.BF16 R124, R216, R206.reuse, R124 ;  /* 0x000000ced87c723c */ /* 0x080fe2000004187c */
[----:B------:R-:W1:Y:S07]  /*7f70*/  LDSM.16.M88.4 R216, [R231] ;  /* 0x00000000e7d8783b */ /* 0x000e6e0000000200 */
[----:B------:R-:W-:Y:S01]  /*7f80*/  HMMA.16816.F32.BF16 R128, R208, R206, R128 ;  /* 0x000000ced080723c */ /* 0x000fe20000041880 */
[----:B------:R-:W2:Y:S08]  /*7f90*/  LDSM.16.M88.4 R204, [R228+0x2000] ;  /* 0x00200000e4cc783b */ /* 0x000eb00000000200 */
[----:B------:R-:W3:Y:S01]  /*7fa0*/  LDSM.16.M88.4 R208, [R238] ;  /* 0x00000000eed0783b */ /* 0x000ee20000000200 */
[-C--:B-1----:R-:W-:Y:S08]  /*7fb0*/  HMMA.16816.F32.BF16 R4, R212, R216.reuse, R4 ;  /* 0x000000d8d404723c */ /* 0x082ff00000041804 */
[C---:B--2---:R-:W-:Y:S08]  /*7fc0*/  HMMA.16816.F32.BF16 R8, R204.reuse, R216, R8 ;  /* 0x000000d8cc08723c */ /* 0x044ff00000041808 */
[-C--:B------:R-:W-:Y:S08]  /*7fd0*/  HMMA.16816.F32.BF16 R12, R204, R218.reuse, R12 ;  /* 0x000000dacc0c723c */ /* 0x080ff0000004180c */
[C---:B------:R-:W-:Y:S01]  /*7fe0*/  HMMA.16816.F32.BF16 R16, R212.reuse, R218, R16 ;  /* 0x000000dad410723c */ /* 0x040fe20000041810 */
[----:B------:R-:W1:Y:S07]  /*7ff0*/  LDSM.16.M88.4 R216, [R237] ;  /* 0x00000000edd8783b */ /* 0x000e6e0000000200 */
[-C--:B---3--:R-:W-:Y:S08]  /*8000*/  HMMA.16816.F32.BF16 R20, R212, R208.reuse, R20 ;  /* 0x000000d0d414723c */ /* 0x088ff00000041814 */
[C---:B------:R-:W-:Y:S08]  /*8010*/  HMMA.16816.F32.BF16 R24, R204.reuse, R208, R24 ;  /* 0x000000d0cc18723c */ /* 0x040ff00000041818 */
[-C--:B------:R-:W-:Y:S08]  /*8020*/  HMMA.16816.F32.BF16 R28, R204, R210.reuse, R28 ;  /* 0x000000d2cc1c723c */ /* 0x080ff0000004181c */
[C---:B------:R-:W-:Y:S01]  /*8030*/  HMMA.16816.F32.BF16 R32, R212.reuse, R210, R32 ;  /* 0x000000d2d420723c */ /* 0x040fe20000041820 */
[----:B------:R-:W2:Y:S07]  /*8040*/  LDSM.16.M88.4 R208, [R236] ;  /* 0x00000000ecd0783b */ /* 0x000eae0000000200 */
[-C--:B-1----:R-:W-:Y:S08]  /*8050*/  HMMA.16816.F32.BF16 R36, R212, R216.reuse, R36 ;  /* 0x000000d8d424723c */ /* 0x082ff00000041824 */
[C---:B------:R-:W-:Y:S08]  /*8060*/  HMMA.16816.F32.BF16 R40, R204.reuse, R216, R40 ;  /* 0x000000d8cc28723c */ /* 0x040ff00000041828 */
[-C--:B------:R-:W-:Y:S08]  /*8070*/  HMMA.16816.F32.BF16 R44, R204, R218.reuse, R44 ;  /* 0x000000dacc2c723c */ /* 0x080ff0000004182c */
[C---:B------:R-:W-:Y:S01]  /*8080*/  HMMA.16816.F32.BF16 R48, R212.reuse, R218, R48 ;  /* 0x000000dad430723c */ /* 0x040fe20000041830 */
[----:B------:R-:W1:Y:S07]  /*8090*/  LDSM.16.M88.4 R216, [R235] ;  /* 0x00000000ebd8783b */ /* 0x000e6e0000000200 */
[-C--:B--2---:R-:W-:Y:S08]  /*80a0*/  HMMA.16816.F32.BF16 R52, R212, R208.reuse, R52 ;  /* 0x000000d0d434723c */ /* 0x084ff00000041834 */
        /* <DEDUP_REMOVED lines=18> */
[----:B------:R-:W-:Y:S07]  /*81d0*/  LDSM.16.M88.4 R216, [R224] ;  /* 0x00000000e0d8783b */ /* 0x000fee0000000200 */
[-C--:B--2---:R-:W-:Y:S08]  /*81e0*/  HMMA.16816.F32.BF16 R116, R212, R208.reuse, R116 ;  /* 0x000000d0d474723c */ /* 0x084ff00000041874 */
[C---:B------:R-:W-:Y:S08]  /*81f0*/  HMMA.16816.F32.BF16 R120, R204.reuse, R208, R120 ;  /* 0x000000d0cc78723c */ /* 0x040ff00000041878 */
[-C--:B------:R-:W-:Y:S01]  /*8200*/  HMMA.16816.F32.BF16 R124, R204, R210.reuse, R124 ;  /* 0x000000d2cc7c723c */ /* 0x080fe2000004187c */
[----:B------:R-:W1:Y:S07]  /*8210*/  LDSM.16.M88.4 R204, [R229] ;  /* 0x00000000e5cc783b */ /* 0x000e6e0000000200 */
[----:B------:R-:W-:Y:S01]  /*8220*/  HMMA.16816.F32.BF16 R128, R212, R210, R128 ;  /* 0x000000d2d480723c */ /* 0x000fe20000041880 */
[----:B------:R-:W2:Y:S08]  /*8230*/  LDSM.16.M88.4 R208, [R229+0x2000] ;  /* 0x00200000e5d0783b */ /* 0x000eb00000000200 */
[----:B------:R-:W3:Y:S01]  /*8240*/  LDSM.16.M88.4 R212, [R224+0x800] ;  /* 0x00080000e0d4783b */ /* 0x000ee20000000200 */
[-C--:B-1----:R-:W-:Y:S08]  /*8250*/  HMMA.16816.F32.BF16 R4, R204, R216.reuse, R4 ;  /* 0x000000d8cc04723c */ /* 0x082ff00000041804 */
[C---:B--2---:R-:W-:Y:S08]  /*8260*/  HMMA.16816.F32.BF16 R8, R208.reuse, R216, R8 ;  /* 0x000000d8d008723c */ /* 0x044ff00000041808 */
[-C--:B------:R-:W-:Y:S08]  /*8270*/  HMMA.16816.F32.BF16 R12, R208, R218.reuse, R12 ;  /* 0x000000dad00c723c */ /* 0x080ff0000004180c */
[C---:B------:R-:W-:Y:S01]  /*8280*/  HMMA.16816.F32.BF16 R16, R204.reuse, R218, R16 ;  /* 0x000000dacc10723c */ /* 0x040fe20000041810 */
[----:B------:R-:W1:Y:S07]  /*8290*/  LDSM.16.M88.4 R216, [R224+0x1000] ;  /* 0x00100000e0d8783b */ /* 0x000e6e0000000200 */
[-C--:B---3--:R-:W-:Y:S08]  /*82a0*/  HMMA.16816.F32.BF16 R20, R204, R212.reuse, R20 ;  /* 0x000000d4cc14723c */ /* 0x088ff00000041814 */
        /* <DEDUP_REMOVED lines=23> */
[----:B------:R-:W2:Y:S01]  /*8420*/  LDSM.16.M88.4 R212, [R224+0x3800] ;  /* 0x00380000e0d4783b */ /* 0x000ea20000000200 */
[----:B------:R-:W-:Y:S06]  /*8430*/  DEPBAR.LE SB0, 0x0 ;  /* 0x000080000000791a */ /* 0x000fec0000000000 */
[-C--:B-1----:R-:W-:Y:S01]  /*8440*/  HMMA.16816.F32.BF16 R100, R204, R216.reuse, R100 ;  /* 0x000000d8cc64723c */ /* 0x082fe20000041864 */
[----:B------:R-:W-:Y:S07]  /*8450*/  BAR.SYNC.DEFER_BLOCKING 0x0 ;  /* 0x0000000000007b1d */ /* 0x000fee0000010000 */
[C---:B------:R-:W-:Y:S08]  /*8460*/  HMMA.16816.F32.BF16 R104, R208.reuse, R216, R104 ;  /* 0x000000d8d068723c */ /* 0x040ff00000041868 */
[-C--:B------:R-:W-:Y:S08]  /*8470*/  HMMA.16816.F32.BF16 R108, R208, R218.reuse, R108 ;  /* 0x000000dad06c723c */ /* 0x080ff0000004186c */
[C---:B------:R-:W-:Y:S08]  /*8480*/  HMMA.16816.F32.BF16 R112, R204.reuse, R218, R112 ;  /* 0x000000dacc70723c */ /* 0x040ff00000041870 */
[-C--:B--2---:R-:W-:Y:S08]  /*8490*/  HMMA.16816.F32.BF16 R116, R204, R212.reuse, R116 ;  /* 0x000000d4cc74723c */ /* 0x084ff00000041874 */
[C---:B------:R-:W-:Y:S08]  /*84a0*/  HMMA.16816.F32.BF16 R120, R208.reuse, R212, R120 ;  /* 0x000000d4d078723c */ /* 0x040ff00000041878 */
[-C--:B------:R-:W-:Y:S08]  /*84b0*/  HMMA.16816.F32.BF16 R124, R208, R214.reuse, R124 ;  /* 0x000000d6d07c723c */ /* 0x080ff0000004187c */
[----:B------:R-:W-:Y:S01]  /*84c0*/  HMMA.16816.F32.BF16 R128, R204, R214, R128 ;  /* 0x000000d6cc80723c */ /* 0x000fe20000041880 */
[----:B------:R-:W-:-:S07]  /*84d0*/  @P0 BRA `(.L_x_5) ;  /* 0xfffff06000000947 */ /* 0x000fce000383ffff */
.L_x_4:
[----:B------:R-:W-:Y:S01]  /*84e0*/  FMNMX.FTZ R0, R4, R132, !PT ;  /* 0x0000008404007209 */ /* 0x000fe20007810000 */
[----:B------:R-:W-:Y:S03]  /*84f0*/  STL [R1+0xc0], R240 ;  /* 0x0000c0f001007387 */ /* 0x000fe60000100800 */
[----:B---3--:R-:W-:Y:S01]  /*8500*/  FMNMX.FTZ R2, R5, R0, !PT ;  /* 0x0000000005027209 */ /* 0x008fe20007810000 */
[----:B------:R-:W-:Y:S01]  /*8510*/  STL [R1+0xbc], R239 ;  /* 0x0000bcef01007387 */ /* 0x000fe20000100800 */
[----:B------:R-:W-:Y:S02]  /*8520*/  FMNMX.FTZ R0, R6, R137, !PT ;  /* 0x0000008906007209 */ /* 0x000fe40007810000 */
[----:B------:R-:W-:Y:S01]  /*8530*/  FMNMX.FTZ R3, R16, R2, !PT ;  /* 0x0000000210037209 */ /* 0x000fe20007810000 */
        /* <DEDUP_REMOVED lines=113> */
[----:B------:R-:W-:Y:S01]  /*8c50*/  FMNMX.FTZ R2, R92, R2, !PT ;  /* 0x000000025c027209 */ /* 0x000fe20007810000 */
[----:B------:R-:W1:Y:S01]  /*8c60*/  SHFL.BFLY PT, R204, R136, 0x2, 0x1f ;  /* 0x0c401f0088cc7f89 */ /* 0x000e6200000e0000 */
        /* <DEDUP_REMOVED lines=19> */
[----:B-1----:R-:W-:Y:S02]  /*8da0*/  FMNMX.FTZ R136, R136, R204, !PT ;  /* 0x000000cc88887209 */ /* 0x002fe40007810000 */
[----:B------:R-:W-:Y:S02]  /*8db0*/  FMNMX.FTZ R0, R126, R0, !PT ;  /* 0x000000007e007209 */ /* 0x000fe40007810000 */
[----:B------:R-:W-:Y:S01]  /*8dc0*/  FMNMX.FTZ R3, R131, R3, !PT ;  /* 0x0000000383037209 */ /* 0x000fe20007810000 */
[----:B------:R-:W1:Y:S01]  /*8dd0*/  SHFL.BFLY PT, R204, R136, 0x1, 0x1f ;  /* 0x0c201f0088cc7f89 */ /* 0x000e6200000e0000 */
[----:B------:R-:W-:Y:S02]  /*8de0*/  FMNMX.FTZ R2, R121, R2, !PT ;  /* 0x0000000279027209 */ /* 0x000fe40007810000 */
[----:B------:R-:W-:Y:S02]  /*8df0*/  FMNMX.FTZ R0, R127, R0, !PT ;  /* 0x000000007f007209 */ /* 0x000fe40007810000 */
[----:B------:R-:W-:Y:S03]  /*8e00*/  FMNMX.FTZ R133, R124, R2, !PT ;  /* 0x000000027c857209 */ /* 0x000fe60007810000 */
[----:B------:R-:W2:Y:S01]  /*8e10*/  SHFL.BFLY PT, R135, R3, 0x2, 0x1f ;  /* 0x0c401f0003877f89 */ /* 0x000ea200000e0000 */
[----:B------:R-:W-:Y:S07]  /*8e20*/  FMNMX.FTZ R133, R125, R133, !PT ;  /* 0x000000857d857209 */ /* 0x000fee0007810000 */
[----:B------:R-:W3:Y:S08]  /*8e30*/  SHFL.BFLY PT, R2, R0, 0x2, 0x1f ;  /* 0x0c401f0000027f89 */ /* 0x000ef000000e0000 */
[----:B------:R-:W4:Y:S01]  /*8e40*/  SHFL.BFLY PT, R134, R133, 0x2, 0x1f ;  /* 0x0c401f0085867f89 */ /* 0x000f2200000e0000 */
[----:B-1----:R-:W-:Y:S04]  /*8e50*/  FMNMX.FTZ R136, R136, R204, !PT ;  /* 0x000000cc88887209 */ /* 0x002fe80007810000 */
[----:B------:R-:W-:Y:S02]  /*8e60*/  FSETP.NEU.FTZ.AND P1, PT, R136, -INF , PT ;  /* 0xff8000008800780b */ /* 0x000fe40003f3d000 */
[----:B--2---:R-:W-:Y:S01]  /*8e70*/  FMNMX.FTZ R135, R3, R135, !PT ;  /* 0x0000008703877209 */ /* 0x004fe20007810000 */
[----:B------:R-:W-:Y:S04]  /*8e80*/  STL [R1+0xc4], R136 ;  /* 0x0000c48801007387 */ /* 0x000fe80000100800 */
[----:B------:R-:W1:Y:S01]  /*8e90*/  SHFL.BFLY PT, R205, R135, 0x1, 0x1f ;  /* 0x0c201f0087cd7f89 */ /* 0x000e6200000e0000 */
[----:B---3--:R-:W-:Y:S01]  /*8ea0*/  FMNMX.FTZ R2, R0, R2, !PT ;  /* 0x0000000200027209 */ /* 0x008fe20007810000 */
[----:B------:R-:W-:Y:S04]  /*8eb0*/  FADD.FTZ R0, -R136, R132 ;  /* 0x0000008488007221 */ /* 0x000fe80000010100 */
[----:B------:R-:W-:Y:S02]  /*8ec0*/  FMUL.FTZ R0, R0, c[0x0][0x23c] ;  /* 0x00008f0000007a20 */ /* 0x000fe40000410000 */
[----:B------:R-:W2:Y:S01]  /*8ed0*/  SHFL.BFLY PT, R3, R2, 0x1, 0x1f ;  /* 0x0c201f0002037f89 */ /* 0x000ea200000e0000 */
[----:B----4-:R-:W-:Y:S02]  /*8ee0*/  FMNMX.FTZ R134, R133, R134, !PT ;  /* 0x0000008685867209 */ /* 0x010fe40007810000 */
[----:B------:R3:W4:Y:S05]  /*8ef0*/  MUFU.EX2 R133, R0 ;  /* 0x0000000000857308 */ /* 0x00072a0000000800 */
[----:B------:R-:W4:Y:S01]  /*8f00*/  SHFL.BFLY PT, R206, R134, 0x1, 0x1f ;  /* 0x0c201f0086ce7f89 */ /* 0x000f2200000e0000 */
[----:B-1----:R-:W-:Y:S07]  /*8f10*/  FMNMX.FTZ R135, R135, R205, !PT ;  /* 0x000000cd87877209 */ /* 0x002fee0007810000 */
[----:B------:R-:W-:Y:S01]  /*8f20*/  STL [R1+0xc8], R135 ;  /* 0x0000c88701007387 */ /* 0x000fe20000100800 */
[----:B--2---:R-:W-:Y:S01]  /*8f30*/  FMNMX.FTZ R3, R2, R3, !PT ;  /* 0x0000000302037209 */ /* 0x004fe20007810000 */
[----:B---3--:R-:W-:Y:S02]  /*8f40*/  FADD.FTZ R0, -R135, R137 ;  /* 0x0000008987007221 */ /* 0x008fe40000010100 */
[----:B------:R-:W-:Y:S02]  /*8f50*/  FMUL.FTZ R137, R136, c[0x0][0x23c] ;  /* 0x00008f0088897a20 */ /* 0x000fe40000410000 */
[----:B------:R-:W-:Y:S01]  /*8f60*/  FMUL.FTZ R0, R0, c[0x0][0x23c] ;  /* 0x00008f0000007a20 */ /* 0x000fe20000410000 */
[----:B----4-:R-:W-:Y:S01]  /*8f70*/  FMNMX.FTZ R134, R134, R206, !PT ;  /* 0x000000ce86867209 */ /* 0x010fe20007810000 */
[----:B------:R-:W-:Y:S01]  /*8f80*/  FMUL.FTZ R204, R3, c[0x0][0x23c] ;  /* 0x00008f0003cc7a20 */ /* 0x000fe20000410000 */
[----:B------:R-:W-:Y:S01]  /*8f90*/  FSEL R137, R137, RZ, P1 ;  /* 0x000000ff89897208 */ /* 0x000fe20000800000 */
[----:B------:R1:W2:Y:S01]  /*8fa0*/  MUFU.EX2 R132, R0 ;  /* 0x0000000000847308 */ /* 0x0002a20000000800 */
[----:B------:R-:W-:Y:S01]  /*8fb0*/  FSETP.NEU.FTZ.AND P1, PT, R135, -INF , PT ;  /* 0xff8000008700780b */ /* 0x000fe20003f3d000 */
[----:B------:R3:W-:Y:S02]  /*8fc0*/  STL [R1+0xcc], R134 ;  /* 0x0000cc8601007387 */ /* 0x0007e40000100800 */
[--C-:B------:R-:W-:Y:S02]  /*8fd0*/  FFMA.FTZ R20, R20, c[0x0][0x23c], -R137.reuse ;  /* 0x00008f0014147a23 */ /* 0x100fe40000010889 */
[----:B------:R4:W-:Y:S01]  /*8fe0*/  STL [R1+0xd0], R3 ;  /* 0x0000d00301007387 */ /* 0x0009e20000100800 */
[--C-:B------:R-:W-:Y:S02]  /*8ff0*/  FFMA.FTZ R21, R21, c[0x0][0x23c], -R137.reuse ;  /* 0x00008f0015157a23 */ /* 0x100fe40000010889 */
[--C-:B------:R-:W-:Y:S02]  /*9000*/  FFMA.FTZ R206, R81, c[0x0][0x23c], -R137.reuse ;  /* 0x00008f0051ce7a23 */ /* 0x100fe40000010889 */
[----:B------:R-:W-:Y:S01]  /*9010*/  MUFU.EX2 R240, R21 ;  /* 0x0000001500f07308 */ /* 0x000fe20000000800 */
[--C-:B------:R-:W-:Y:S02]  /*9020*/  FFMA.FTZ R210, R97, c[0x0][0x23c], -R137.reuse ;  /* 0x00008f0061d27a23 */ /* 0x100fe40000010889 */
[--C-:B------:R-:W-:Y:S02]  /*9030*/  FFMA.FTZ R32, R32, c[0x0][0x23c], -R137.reuse ;  /* 0x00008f0020207a23 */ /* 0x100fe40000010889 */
[--C-:B------:R-:W-:Y:S02]  /*9040*/  FFMA.FTZ R33, R33, c[0x0][0x23c], -R137.reuse ;  /* 0x00008f0021217a23 */ /* 0x100fe40000010889 */
[--C-:B------:R-:W-:Y:S02]  /*9050*/  FFMA.FTZ R36, R36, c[0x0][0x23c], -R137.reuse ;  /* 0x00008f0024247a23 */ /* 0x100fe40000010889 */
[--C-:B------:R-:W-:Y:S01]  /*9060*/  FFMA.FTZ R37, R37, c[0x0][0x23c], -R137.reuse ;  /* 0x00008f0025257a23 */ /* 0x100fe20000010889 */
[----:B------:R2:W-:Y:S01]  /*9070*/  MUFU.EX2 R236, R32 ;  /* 0x0000002000ec7308 */ /* 0x0005e20000000800 */
[--C-:B------:R-:W-:Y:S02]  /*9080*/  FFMA.FTZ R48, R48, c[0x0][0x23c], -R137.reuse ;  /* 0x00008f0030307a23 */ /* 0x100fe40000010889 */
[----:B-1----:R-:W-:Y:S02]  /*9090*/  FADD.FTZ R0, -R134, R138 ;  /* 0x0000008a86007221 */ /* 0x002fe40000010100 */
[----:B------:R-:W-:Y:S02]  /*90a0*/  FMUL.FTZ R138, R135, c[0x0][0x23c] ;  /* 0x00008f00878a7a20 */ /* 0x000fe40000410000 */
[----:B------:R-:W-:Y:S02]  /*90b0*/  FMUL.FTZ R0, R0, c[0x0][0x23c] ;  /* 0x00008f0000007a20 */ /* 0x000fe40000410000 */
[--C-:B------:R-:W-:Y:S01]  /*90c0*/  FFMA.FTZ R68, R68, c[0x0][0x23c], -R137.reuse ;  /* 0x00008f0044447a23 */ /* 0x100fe20000010889 */
[----:B------:R1:W-:Y:S01]  /*90d0*/  MUFU.EX2 R232, R33 ;  /* 0x0000002100e87308 */ /* 0x0003e20000000800 */
[----:B------:R-:W-:Y:S01]  /*90e0*/  FSEL R138, R138, RZ, P1 ;  /* 0x000000ff8a8a7208 */ /* 0x000fe20000800000 */
[--C-:B------:R-:W-:Y:S01]  /*90f0*/  FFMA.FTZ R69, R69, c[0x0][0x23c], -R137.reuse ;  /* 0x00008f0045457a23 */ /* 0x100fe20000010889 */
[----:B------:R-:W-:Y:S01]  /*9100*/  FSETP.NEU.FTZ.AND P1, PT, R134, -INF , PT ;  /* 0xff8000008600780b */ /* 0x000fe20003f3d000 */
[--C-:B------:R-:W-:Y:S02]  /*9110*/  FFMA.FTZ R205, R80, c[0x0][0x23c], -R137.reuse ;  /* 0x00008f0050cd7a23 */ /* 0x100fe40000010889 */
[--C-:B------:R-:W-:Y:S02]  /*9120*/  FFMA.FTZ R22, R22, c[0x0][0x23c], -R138.reuse ;  /* 0x00008f0016167a23 */ /* 0x100fe4000001088a */
[--C-:B------:R-:W-:Y:S02]  /*9130*/  FFMA.FTZ R23, R23, c[0x0][0x23c], -R138.reuse ;  /* 0x00008f0017177a23 */ /* 0x100fe4000001088a */
[----:B------:R3:W-:Y:S01]  /*9140*/  MUFU.EX2 R2, R0 ;  /* 0x0000000000027308 */ /* 0x0007e20000000800 */
[--C-:B------:R-:W-:Y:S02]  /*9150*/  FFMA.FTZ R34, R34, c[0x0][0x23c], -R138.reuse ;  /* 0x00008f0022227a23 */ /* 0x100fe4000001088a */
[--C-:B------:R-:W-:Y:S02]  /*9160*/  FFMA.FTZ R35, R35, c[0x0][0x23c], -R138.reuse ;  /* 0x00008f0023237a23 */ /* 0x100fe4000001088a */
[----:B--2---:R-:W-:Y:S02]  /*9170*/  FMUL.FTZ R32, R133, R168 ;  /* 0x000000a885207220 */ /* 0x004fe40000410000 */
[--C-:B------:R-:W-:Y:S02]  /*9180*/  FFMA.FTZ R38, R38, c[0x0][0x23c], -R138.reuse ;  /* 0x00008f0026267a23 */ /* 0x100fe4000001088a */
[--C-:B------:R-:W-:Y:S01]  /*9190*/  FFMA.FTZ R39, R39, c[0x0][0x23c], -R138.reuse ;  /* 0x00008f0027277a23 */ /* 0x100fe2000001088a */
[----:B------:R-:W-:Y:S01]  /*91a0*/  MUFU.EX2 R239, R23 ;  /* 0x0000001700ef7308 */ /* 0x000fe20000000800 */
[--C-:B------:R-:W-:Y:S02]  /*91b0*/  FFMA.FTZ R211, R100, c[0x0][0x23c], -R137.reuse ;  /* 0x00008f0064d37a23 */ /* 0x100fe40000010889 */
[--C-:B------:R-:W-:Y:S02]  /*91c0*/  FFMA.FTZ R100, R82, c[0x0][0x23c], -R138.reuse ;  /* 0x00008f0052647a23 */ /* 0x100fe4000001088a */
[----:B-1----:R-:W-:Y:S02]  /*91d0*/  FMUL.FTZ R33, R133, R169 ;  /* 0x000000a985217220 */ /* 0x002fe40000410000 */
[--C-:B------:R-:W-:Y:S02]  /*91e0*/  FFMA.FTZ R212, R101, c[0x0][0x23c], -R137.reuse ;  /* 0x00008f0065d47a23 */ /* 0x100fe40000010889 */
[--C-:B------:R-:W-:Y:S01]  /*91f0*/  FFMA.FTZ R101, R83, c[0x0][0x23c], -R138.reuse ;  /* 0x00008f0053657a23 */ /* 0x100fe2000001088a */
[----:B------:R-:W-:Y:S01]  /*9200*/  MUFU.EX2 R235, R34 ;  /* 0x0000002200eb7308 */ /* 0x000fe20000000800 */
[----:B------:R-:W-:Y:S02]  /*9210*/  FFMA.FTZ R217, R116, c[0x0][0x23c], -R137 ;  /* 0x00008f0074d97a23 */ /* 0x000fe40000010889 */
[--C-:B------:R-:W-:Y:S02]  /*9220*/  FFMA.FTZ R116, R98, c[0x0][0x23c], -R138.reuse ;  /* 0x00008f0062747a23 */ /* 0x100fe4000001088a */
[----:B---3--:R-:W-:Y:S02]  /*9230*/  FADD.FTZ R0, -R3, R139 ;  /* 0x0000008b03007221 */ /* 0x008fe40000010100 */
[----:B------:R-:W-:Y:S02]  /*9240*/  FMUL.FTZ R139, R134, c[0x0][0x23c] ;  /* 0x00008f00868b7a20 */ /* 0x000fe40000410000 */
[----:B------:R-:W-:Y:S01]  /*9250*/  FFMA.FTZ R218, R117, c[0x0][0x23c], -R137 ;  /* 0x00008f0075da7a23 */ /* 0x000fe20000010889 */
[----:B------:R-:W-:Y:S01]  /*9260*/  MUFU.EX2 R134, R22 ;  /* 0x0000001600867308 */ /* 0x000fe20000000800 */
[--C-:B------:R-:W-:Y:S01]  /*9270*/  FFMA.FTZ R117, R99, c[0x0][0x23c], -R138.reuse ;  /* 0x00008f0063757a23 */ /* 0x100fe2000001088a */
[----:B------:R-:W-:Y:S01]  /*9280*/  FSEL R139, R139, RZ, P1 ;  /* 0x000000ff8b8b7208 */ /* 0x000fe20000800000 */
[--C-:B------:R-:W-:Y:S01]  /*9290*/  FFMA.FTZ R50, R50, c[0x0][0x23c], -R138.reuse ;  /* 0x00008f0032327a23 */ /* 0x100fe2000001088a */
[----:B------:R-:W-:Y:S01]  /*92a0*/  FSETP.NEU.FTZ.AND P1, PT, R3, -INF , PT ;  /* 0xff8000000300780b */ /* 0x000fe20003f3d000 */
[--C-:B------:R-:W-:Y:S02]  /*92b0*/  FFMA.FTZ R51, R51, c[0x0][0x23c], -R138.reuse ;  /* 0x00008f0033337a23 */ /* 0x100fe4000001088a */
[--C-:B------:R-:W-:Y:S01]  /*92c0*/  FFMA.FTZ R72, R72, c[0x0][0x23c], -R139.reuse ;  /* 0x00008f0048487a23 */ /* 0x100fe2000001088b */
[----:B------:R-:W-:Y:S01]  /*92d0*/  FSEL R204, R204, RZ, P1 ;  /* 0x000000ffcccc7208 */ /* 0x000fe20000800000 */
[--C-:B------:R-:W-:Y:S01]  /*92e0*/  FFMA.FTZ R73, R73, c[0x0][0x23c], -R139.reuse ;  /* 0x00008f0049497a23 */ /* 0x100fe2000001088b */
[----:B----4-:R1:W-:Y:S01]  /*92f0*/  MUFU.EX2 R3, R20 ;  /* 0x0000001400037308 */ /* 0x0103e20000000800 */
[----:B------:R-:W-:Y:S02]  /*9300*/  FFMA.FTZ R19, R19, c[0x0][0x23c], -R138 ;  /* 0x00008f0013137a23 */ /* 0x000fe4000001088a */
[--C-:B------:R-:W-:Y:S02]  /*9310*/  FFMA.FTZ R74, R74, c[0x0][0x23c], -R204.reuse ;  /* 0x00008f004a4a7a23 */ /* 0x100fe400000108cc */
[----:B------:R-:W-:Y:S02]  /*9320*/  FFMA.FTZ R75, R75, c[0x0][0x23c], -R204 ;  /* 0x00008f004b4b7a23 */ /* 0x000fe400000108cc */
[--C-:B------:R-:W-:Y:S02]  /*9330*/  FFMA.FTZ R12, R12, c[0x0][0x23c], -R139.reuse ;  /* 0x00008f000c0c7a23 */ /* 0x100fe4000001088b */
[----:B------:R-:W-:Y:S01]  /*9340*/  FFMA.FTZ R13, R13, c[0x0][0x23c], -R139 ;  /* 0x00008f000d0d7a23 */ /* 0x000fe2000001088b */
[----:B------:R2:W3:Y:S01]  /*9350*/  MUFU.EX2 R208, R19 ;  /* 0x0000001300d07308 */ /* 0x0004e20000000800 */
[--C-:B------:R-:W-:Y:S02]  /*9360*/  FFMA.FTZ R5, R5, c[0x0][0x23c], -R137.reuse ;  /* 0x00008f0005057a23 */ /* 0x100fe40000010889 */
[--C-:B------:R-:W-:Y:S02]  /*9370*/  FFMA.FTZ R6, R6, c[0x0][0x23c], -R138.reuse ;  /* 0x00008f0006067a23 */ /* 0x100fe4000001088a */
[--C-:B------:R-:W-:Y:S02]  /*9380*/  FFMA.FTZ R7, R7, c[0x0][0x23c], -R138.reuse ;  /* 0x00008f0007077a23 */ /* 0x100fe4000001088a */
[--C-:B------:R-:W-:Y:S02]  /*9390*/  FFMA.FTZ R16, R16, c[0x0][0x23c], -R137.reuse ;  /* 0x00008f0010107a23 */ /* 0x100fe40000010889 */
[--C-:B------:R-:W-:Y:S01]  /*93a0*/  FFMA.FTZ R17, R17, c[0x0][0x23c], -R137.reuse ;  /* 0x00008f0011117a23 */ /* 0x100fe20000010889 */
[----:B------:R-:W-:Y:S01]  /*93b0*/  MUFU.EX2 R244, R5 ;  /* 0x0000000500f47308 */ /* 0x000fe20000000800 */
[----:B------:R-:W-:Y:S02]  /*93c0*/  FFMA.FTZ R18, R18, c[0x0][0x23c], -R138 ;  /* 0x00008f0012127a23 */ /* 0x000fe4000001088a */
[----:B------:R-:W-:Y:S01]  /*93d0*/  FFMA.FTZ R4, R4, c[0x0][0x23c], -R137 ;  /* 0x00008f0004047a23 */ /* 0x000fe20000010889 */
[----:B-1----:R-:W1:Y:S01]  /*93e0*/  LDSM.16.MT88.4 R20, [R220+0x8000] ;  /* 0x00800000dc14783b */ /* 0x002e620000004200 */
[----:B------:R-:W-:Y:S02]  /*93f0*/  FMUL.FTZ R0, R0, c[0x0][0x23c] ;  /* 0x00008f0000007a20 */ /* 0x000fe40000410000 */
[--C-:B------:R-:W-:Y:S02]  /*9400*/  FFMA.FTZ R14, R14, c[0x0][0x23c], -R204.reuse ;  /* 0x00008f000e0e7a23 */ /* 0x100fe400000108cc */
[--C-:B------:R-:W-:Y:S01]  /*9410*/  FFMA.FTZ R15, R15, c[0x0][0x23c], -R204.reuse ;  /* 0x00008f000f0f7a23 */ /* 0x100fe200000108cc */
[----:B------:R-:W4:Y:S01]  /*9420*/  MUFU.EX2 R216, R4 ;  /* 0x0000000400d87308 */ /* 0x000f220000000800 */
[--C-:B------:R-:W-:Y:S02]  /*9430*/  FFMA.FTZ R24, R24, c[0x0][0x23c], -R139.reuse ;  /* 0x00008f0018187a23 */ /* 0x100fe4000001088b */
[--C-:B------:R-:W-:Y:S02]  /*9440*/  FFMA.FTZ R25, R25, c[0x0][0x23c], -R139.reuse ;  /* 0x00008f0019197a23 */ /* 0x100fe4000001088b */
[--C-:B------:R-:W-:Y:S02]  /*9450*/  FFMA.FTZ R26, R26, c[0x0][0x23c], -R204.reuse ;  /* 0x00008f001a1a7a23 */ /* 0x100fe400000108cc */
[--C-:B------:R-:W-:Y:S02]  /*9460*/  FFMA.FTZ R27, R27, c[0x0][0x23c], -R204.reuse ;  /* 0x00008f001b1b7a23 */ /* 0x100fe400000108cc */
[----:B--2---:R-:W-:Y:S01]  /*9470*/  FMUL.FTZ R19, R132, R155 ;  /* 0x0000009b84137220 */ /* 0x004fe20000410000 */
[----:B------:R-:W-:Y:S01]  /*9480*/  MUFU.EX2 R215, R6 ;  /* 0x0000000600d77308 */ /* 0x000fe20000000800 */
[--C-:B------:R-:W-:Y:S02]  /*9490*/  FFMA.FTZ R28, R28, c[0x0][0x23c], -R139.reuse ;  /* 0x00008f001c1c7a23 */ /* 0x100fe4000001088b */
[--C-:B------:R-:W-:Y:S02]  /*94a0*/  FFMA.FTZ R29, R29, c[0x0][0x23c], -R139.reuse ;  /* 0x00008f001d1d7a23 */ /* 0x100fe4000001088b */
[--C-:B------:R-:W-:Y:S02]  /*94b0*/  FFMA.FTZ R30, R30, c[0x0][0x23c], -R204.reuse ;  /* 0x00008f001e1e7a23 */ /* 0x100fe400000108cc */
[--C-:B------:R-:W-:Y:S02]  /*94c0*/  FFMA.FTZ R31, R31, c[0x0][0x23c], -R204.reuse ;  /* 0x00008f001f1f7a23 */ /* 0x100fe400000108cc */
[--C-:B------:R-:W-:Y:S01]  /*94d0*/  FFMA.FTZ R43, R43, c[0x0][0x23c], -R204.reuse ;  /* 0x00008f002b2b7a23 */ /* 0x100fe200000108cc */
[----:B------:R-:W2:Y:S01]  /*94e0*/  MUFU.EX2 R245, R7 ;  /* 0x0000000700f57308 */ /* 0x000ea20000000800 */
[--C-:B------:R-:W-:Y:S02]  /*94f0*/  FFMA.FTZ R44, R44, c[0x0][0x23c], -R139.reuse ;  /* 0x00008f002c2c7a23 */ /* 0x100fe4000001088b */
[----:B------:R-:W-:Y:S02]  /*9500*/  FMUL.FTZ R34, R132, R170 ;  /* 0x000000aa84227220 */ /* 0x000fe40000410000 */
[--C-:B------:R-:W-:Y:S02]  /*9510*/  FFMA.FTZ R40, R40, c[0x0][0x23c], -R139.reuse ;  /* 0x00008f0028287a23 */ /* 0x100fe4000001088b */
[--C-:B------:R-:W-:Y:S02]  /*9520*/  FFMA.FTZ R41, R41, c[0x0][0x23c], -R139.reuse ;  /* 0x00008f0029297a23 */ /* 0x100fe4000001088b */
[--C-:B------:R-:W-:Y:S01]  /*9530*/  FFMA.FTZ R42, R42, c[0x0][0x23c], -R204.reuse ;  /* 0x00008f002a2a7a23 */ /* 0x100fe200000108cc */
[----:B------:R1:W-:Y:S01]  /*9540*/  MUFU.EX2 R251, R16 ;  /* 0x0000001000fb7308 */ /* 0x0003e20000000800 */
[--C-:B------:R-:W-:Y:S02]  /*9550*/  FFMA.FTZ R57, R57, c[0x0][0x23c], -R139.reuse ;  /* 0x00008f0039397a23 */ /* 0x100fe4000001088b */
[----:B------:R-:W-:Y:S02]  /*9560*/  FFMA.FTZ R59, R59, c[0x0][0x23c], -R204 ;  /* 0x00008f003b3b7a23 */ /* 0x000fe400000108cc */
[--C-:B------:R-:W-:Y:S02]  /*9570*/  FFMA.FTZ R60, R60, c[0x0][0x23c], -R139.reuse ;  /* 0x00008f003c3c7a23 */ /* 0x100fe4000001088b */
[--C-:B------:R-:W-:Y:S02]  /*9580*/  FFMA.FTZ R70, R70, c[0x0][0x23c], -R138.reuse ;  /* 0x00008f0046467a23 */ /* 0x100fe4000001088a */
[----:B------:R-:W-:Y:S01]  /*9590*/  FFMA.FTZ R71, R71, c[0x0][0x23c], -R138 ;  /* 0x00008f0047477a23 */ /* 0x000fe2000001088a */
[----:B------:R-:W2:Y:S01]  /*95a0*/  MUFU.EX2 R252, R17 ;  /* 0x0000001100fc7308 */ /* 0x000ea20000000800 */
[--C-:B------:R-:W-:Y:S02]  /*95b0*/  FFMA.FTZ R76, R76, c[0x0][0x23c], -R139.reuse ;  /* 0x00008f004c4c7a23 */ /* 0x100fe4000001088b */
[--C-:B------:R-:W-:Y:S02]  /*95c0*/  FFMA.FTZ R77, R77, c[0x0][0x23c], -R139.reuse ;  /* 0x00008f004d4d7a23 */ /* 0x100fe4000001088b */
[--C-:B------:R-:W-:Y:S02]  /*95d0*/  FFMA.FTZ R8, R8, c[0x0][0x23c], -R139.reuse ;  /* 0x00008f0008087a23 */ /* 0x100fe4000001088b */
[----:B------:R-:W-:Y:S02]  /*95e0*/  FFMA.FTZ R9, R9, c[0x0][0x23c], -R139 ;  /* 0x00008f0009097a23 */ /* 0x000fe4000001088b */
[--C-:B------:R-:W-:Y:S01]  /*95f0*/  FFMA.FTZ R10, R10, c[0x0][0x23c], -R204.reuse ;  /* 0x00008f000a0a7a23 */ /* 0x100fe200000108cc */
[----:B------:R-:W2:Y:S01]  /*9600*/  MUFU.EX2 R249, R18 ;  /* 0x0000001200f97308 */ /* 0x000ea20000000800 */
[----:B------:R-:W-:Y:S02]  /*9610*/  FFMA.FTZ R11, R11, c[0x0][0x23c], -R204 ;  /* 0x00008f000b0b7a23 */ /* 0x000fe400000108cc */
[--C-:B------:R-:W-:Y:S01]  /*9620*/  FFMA.FTZ R207, R84, c[0x0][0x23c], -R137.reuse ;  /* 0x00008f0054cf7a23 */ /* 0x100fe20000010889 */
[----:B---3--:R-:W-:Y:S01]  /*9630*/  MOV R84, R208 ;  /* 0x000000d000547202 */ /* 0x008fe20000000f00 */
[C---:B-1----:R-:W-:Y:S02]  /*9640*/  FMUL.FTZ R16, R133.reuse, R152 ;  /* 0x0000009885107220 */ /* 0x042fe40000410000 */
[C---:B------:R-:W-:Y:S01]  /*9650*/  FMUL.FTZ R4, R133.reuse, R144 ;  /* 0x0000009085047220 */ /* 0x040fe20000410000 */
[----:B----4-:R-:W-:Y:S01]  /*9660*/  F2FP.BF16.PACK_AB R144, R244, R216 ;  /* 0x000000d8f490723e */ /* 0x010fe200000010ff */
[----:B------:R-:W-:Y:S01]  /*9670*/  FMUL.FTZ R5, R133, R145 ;  /* 0x0000009185057220 */ /* 0x000fe20000410000 */
[----:B------:R-:W1:Y:S01]  /*9680*/  MUFU.EX2 R0, R0 ;  /* 0x0000000000007308 */ /* 0x000e620000000800 */
[----:B--2---:R-:W-:Y:S01]  /*9690*/  F2FP.BF16.PACK_AB R145, R245, R215 ;  /* 0x000000d7f591723e */ /* 0x004fe200000010ff */
[----:B------:R-:W-:Y:S01]  /*96a0*/  FMUL.FTZ R6, R132, R146 ;  /* 0x0000009284067220 */ /* 0x000fe20000410000 */
[----:B------:R-:W-:Y:S01]  /*96b0*/  F2FP.BF16.PACK_AB R146, R252, R251 ;  /* 0x000000fbfc92723e */ /* 0x000fe200000010ff */
[----:B------:R-:W-:Y:S02]  /*96c0*/  FMUL.FTZ R17, R133, R153 ;  /* 0x0000009985117220 */ /* 0x000fe40000410000 */
[----:B------:R-:W-:Y:S02]  /*96d0*/  FMUL.FTZ R7, R132, R147 ;  /* 0x0000009384077220 */ /* 0x000fe40000410000 */
[--C-:B------:R-:W-:Y:S02]  /*96e0*/  FFMA.FTZ R208, R85, c[0x0][0x23c], -R137.reuse ;  /* 0x00008f0055d07a23 */ /* 0x100fe40000010889 */
[----:B------:R2:W-:Y:S01]  /*96f0*/  MUFU.EX2 R248, R12 ;  /* 0x0000000c00f87308 */ /* 0x0005e20000000800 */
[--C-:B------:R-:W-:Y:S02]  /*9700*/  FFMA.FTZ R213, R112, c[0x0][0x23c], -R137.reuse ;  /* 0x00008f0070d57a23 */ /* 0x100fe40000010889 */
[--C-:B------:R-:W-:Y:S01]  /*9710*/  FFMA.FTZ R112, R86, c[0x0][0x23c], -R138.reuse ;  /* 0x00008f0056707a23 */ /* 0x100fe2000001088a */
[----:B------:R-:W-:Y:S01]  /*9720*/  F2FP.BF16.PACK_AB R147, R84, R249 ;  /* 0x000000f95493723e */ /* 0x000fe200000010ff */
[----:B------:R-:W-:Y:S02]  /*9730*/  FMUL.FTZ R18, R132, R154 ;  /* 0x0000009a84127220 */ /* 0x000fe40000410000 */
[--C-:B------:R-:W-:Y:S02]  /*9740*/  FFMA.FTZ R214, R113, c[0x0][0x23c], -R137.reuse ;  /* 0x00008f0071d67a23 */ /* 0x100fe40000010889 */
[--C-:B------:R-:W-:Y:S01]  /*9750*/  FFMA.FTZ R113, R87, c[0x0][0x23c], -R138.reuse ;  /* 0x00008f0057717a23 */ /* 0x100fe2000001088a */
[----:B------:R3:W-:Y:S01]  /*9760*/  MUFU.EX2 R250, R13 ;  /* 0x0000000d00fa7308 */ /* 0x0007e20000000800 */
[-C--:B------:R-:W-:Y:S05]  /*9770*/  HMMA.16816.F32.BF16 R4, R144, R20.reuse, R4 ;  /* 0x000000149004723c */ /* 0x080fea0000041804 */
[----:B------:R-:W-:Y:S02]  /*9780*/  FFMA.FTZ R219, R128, c[0x0][0x23c], -R137 ;  /* 0x00008f0080db7a23 */ /* 0x000fe40000010889 */
[----:B------:R-:W-:Y:S02]  /*9790*/  FFMA.FTZ R128, R102, c[0x0][0x23c], -R138 ;  /* 0x00008f0066807a23 */ /* 0x000fe4000001088a */
[----:B------:R1:W-:Y:S03]  /*97a0*/  MUFU.EX2 R246, R14 ;  /* 0x0000000e00f67308 */ /* 0x0003e60000000800 */
[--C-:B------:R-:W-:Y:S02]  /*97b0*/  FFMA.FTZ R102, R88, c[0x0][0x23c], -R139.reuse ;  /* 0x00008f0058667a23 */ /* 0x100fe4000001088b */
[----:B--2---:R-:W-:Y:S02]  /*97c0*/  FMUL.FTZ R12, R2, R148 ;  /* 0x00000094020c7220 */ /* 0x004fe40000410000 */
[--C-:B------:R-:W-:Y:S02]  /*97d0*/  FFMA.FTZ R45, R45, c[0x0][0x23c], -R139.reuse ;  /* 0x00008f002d2d7a23 */ /* 0x100fe4000001088b */
[--C-:B------:R-:W-:Y:S01]  /*97e0*/  FFMA.FTZ R46, R46, c[0x0][0x23c], -R204.reuse ;  /* 0x00008f002e2e7a23 */ /* 0x100fe200000108cc */
[----:B------:R-:W2:Y:S01]  /*97f0*/  MUFU.EX2 R209, R15 ;  /* 0x0000000f00d17308 */ /* 0x000ea20000000800 */
[----:B------:R-:W-:Y:S02]  /*9800*/  FFMA.FTZ R47, R47, c[0x0][0x23c], -R204 ;  /* 0x00008f002f2f7a23 */ /* 0x000fe400000108cc */
[--C-:B------:R-:W-:Y:S02]  /*9810*/  FFMA.FTZ R56, R56, c[0x0][0x23c], -R139.reuse ;  /* 0x00008f0038387a23 */ /* 0x100fe4000001088b */
[----:B---3--:R-:W-:Y:S02]  /*9820*/  FMUL.FTZ R13, R2, R149 ;  /* 0x00000095020d7220 */ /* 0x008fe40000410000 */
[----:B------:R-:W-:Y:S02]  /*9830*/  FFMA.FTZ R55, R55, c[0x0][0x23c], -R138 ;  /* 0x00008f0037377a23 */ /* 0x000fe4000001088a */
[--C-:B------:R-:W-:Y:S01]  /*9840*/  FFMA.FTZ R58, R58, c[0x0][0x23c], -R204.reuse ;  /* 0x00008f003a3a7a23 */ /* 0x100fe200000108cc */
[----:B------:R3:W-:Y:S01]  /*9850*/  MUFU.EX2 R241, R8 ;  /* 0x0000000800f17308 */ /* 0x0007e20000000800 */
[----:B------:R-:W-:Y:S02]  /*9860*/  FFMA.FTZ R61, R61, c[0x0][0x23c], -R139 ;  /* 0x00008f003d3d7a23 */ /* 0x000fe4000001088b */
[--C-:B------:R-:W-:Y:S02]  /*9870*/  FFMA.FTZ R62, R62, c[0x0][0x23c], -R204.reuse ;  /* 0x00008f003e3e7a23 */ /* 0x100fe400000108cc */
[----:B-1----:R-:W-:Y:S02]  /*9880*/  FMUL.FTZ R14, R0, R150 ;  /* 0x00000096000e7220 */ /* 0x002fe40000410000 */
[----:B------:R-:W-:Y:S02]  /*9890*/  FFMA.FTZ R63, R63, c[0x0][0x23c], -R204 ;  /* 0x00008f003f3f7a23 */ /* 0x000fe400000108cc */
[--C-:B------:R-:W-:Y:S01]  /*98a0*/  FFMA.FTZ R66, R66, c[0x0][0x23c], -R138.reuse ;  /* 0x00008f0042427a23 */ /* 0x100fe2000001088a */
[----:B------:R-:W1:Y:S01]  /*98b0*/  MUFU.EX2 R243, R9 ;  /* 0x0000000900f37308 */ /* 0x000e620000000800 */
[----:B------:R-:W-:Y:S02]  /*98c0*/  FFMA.FTZ R67, R67, c[0x0][0x23c], -R138 ;  /* 0x00008f0043437a23 */ /* 0x000fe4000001088a */
[--C-:B------:R-:W-:Y:S01]  /*98d0*/  FFMA.FTZ R78, R78, c[0x0][0x23c], -R204.reuse ;  /* 0x00008f004e4e7a23 */ /* 0x100fe200000108cc */
[----:B--2---:R-:W-:Y:S01]  /*98e0*/  MOV R85, R209 ;  /* 0x000000d100557202 */ /* 0x004fe20000000f00 */
[----:B------:R-:W-:Y:S02]  /*98f0*/  FMUL.FTZ R15, R0, R151 ;  /* 0x00000097000f7220 */ /* 0x000fe40000410000 */
[----:B------:R-:W2:Y:S01]  /*9900*/  LDSM.16.MT88.4 R148, [R223+0x8000] ;  /* 0x00800000df94783b */ /* 0x000ea20000004200 */
[--C-:B------:R-:W-:Y:S02]  /*9910*/  FFMA.FTZ R209, R96, c[0x0][0x23c], -R137.reuse ;  /* 0x00008f0060d17a23 */ /* 0x100fe40000010889 */
[----:B------:R4:W-:Y:S01]  /*9920*/  MUFU.EX2 R242, R10 ;  /* 0x0000000a00f27308 */ /* 0x0009e20000000800 */
[----:B------:R-:W-:Y:S02]  /*9930*/  FFMA.FTZ R79, R79, c[0x0][0x23c], -R204 ;  /* 0x00008f004f4f7a23 */ /* 0x000fe400000108cc */
[--C-:B------:R-:W-:Y:S02]  /*9940*/  FFMA.FTZ R49, R49, c[0x0][0x23c], -R137.reuse ;  /* 0x00008f0031317a23 */ /* 0x100fe40000010889 */
[----:B------:R-:W-:Y:S01]  /*9950*/  LDSM.16.MT88.4 R96, [R223+0x8800] ;  /* 0x00880000df60783b */ /* 0x000fe20000004200 */
[----:B---3--:R-:W-:Y:S02]  /*9960*/  FMUL.FTZ R8, R2, R140 ;  /* 0x0000008c02087220 */ /* 0x008fe40000410000 */
[--C-:B------:R-:W-:Y:S02]  /*9970*/  FFMA.FTZ R52, R52, c[0x0][0x23c], -R137.reuse ;  /* 0x00008f0034347a23 */ /* 0x100fe40000010889 */
[----:B------:R-:W3:Y:S01]  /*9980*/  MUFU.EX2 R247, R11 ;  /* 0x0000000b00f77308 */ /* 0x000ee20000000800 */
[--C-:B------:R-:W-:Y:S02]  /*9990*/  FFMA.FTZ R53, R53, c[0x0][0x23c], -R137.reuse ;  /* 0x00008f0035357a23 */ /* 0x100fe40000010889 */
[--C-:B------:R-:W-:Y:S01]  /*99a0*/  FFMA.FTZ R64, R64, c[0x0][0x23c], -R137.reuse ;  /* 0x00008f0040407a23 */ /* 0x100fe20000010889 */
[----:B-1----:R-:W-:Y:S01]  /*99b0*/  F2FP.BF16.PACK_AB R140, R243, R241 ;  /* 0x000000f1f38c723e */ /* 0x002fe200000010ff */
[----:B------:R-:W-:Y:S02]  /*99c0*/  FMUL.FTZ R9, R2, R141 ;  /* 0x0000008d02097220 */ /* 0x000fe40000410000 */
[--C-:B------:R-:W-:Y:S02]  /*99d0*/  FFMA.FTZ R65, R65, c[0x0][0x23c], -R137.reuse ;  /* 0x00008f0041417a23 */ /* 0x100fe40000010889 */
[----:B------:R-:W-:Y:S01]  /*99e0*/  FFMA.FTZ R137, R129, c[0x0][0x23c], -R137 ;  /* 0x00008f0081897a23 */ /* 0x000fe20000010889 */
[----:B------:R1:W-:Y:S01]  /*99f0*/  MUFU.EX2 R135, R24 ;  /* 0x0000001800877308 */ /* 0x0003e20000000800 */
[--C-:B------:R-:W-:Y:S02]  /*9a00*/  FFMA.FTZ R129, R103, c[0x0][0x23c], -R138.reuse ;  /* 0x00008f0067817a23 */ /* 0x100fe4000001088a */
[--C-:B------:R-:W-:Y:S02]  /*9a10*/  FFMA.FTZ R103, R89, c[0x0][0x23c], -R139.reuse ;  /* 0x00008f0059677a23 */ /* 0x100fe4000001088b */
[----:B----4-:R-:W-:Y:S01]  /*9a20*/  FMUL.FTZ R10, R0, R142 ;  /* 0x0000008e000a7220 */ /* 0x010fe20000410000 */
[----:B------:R-:W-:Y:S01]  /*9a30*/  F2FP.BF16.PACK_AB R142, R250, R248 ;  /* 0x000000f8fa8e723e */ /* 0x000fe200000010ff */
[--C-:B------:R-:W-:Y:S02]  /*9a40*/  FFMA.FTZ R54, R54, c[0x0][0x23c], -R138.reuse ;  /* 0x00008f0036367a23 */ /* 0x100fe4000001088a */
[--C-:B------:R-:W-:Y:S01]  /*9a50*/  FFMA.FTZ R118, R118, c[0x0][0x23c], -R138.reuse ;  /* 0x00008f0076767a23 */ /* 0x100fe2000001088a */
[----:B------:R4:W-:Y:S01]  /*9a60*/  MUFU.EX2 R238, R25 ;  /* 0x0000001900ee7308 */ /* 0x0009e20000000800 */
[--C-:B------:R-:W-:Y:S02]  /*9a70*/  FFMA.FTZ R119, R119, c[0x0][0x23c], -R138.reuse ;  /* 0x00008f0077777a23 */ /* 0x100fe4000001088a */
[----:B------:R-:W-:Y:S01]  /*9a80*/  FFMA.FTZ R130, R130, c[0x0][0x23c], -R138 ;  /* 0x00008f0082827a23 */ /* 0x000fe2000001088a */
[----:B---3--:R-:W-:Y:S01]  /*9a90*/  F2FP.BF16.PACK_AB R141, R247, R242 ;  /* 0x000000f2f78d723e */ /* 0x008fe200000010ff */
[----:B------:R-:W-:Y:S01]  /*9aa0*/  FMUL.FTZ R11, R0, R143 ;  /* 0x0000008f000b7220 */ /* 0x000fe20000410000 */
[----:B------:R-:W-:Y:S01]  /*9ab0*/  F2FP.BF16.PACK_AB R143, R85, R246 ;  /* 0x000000f6558f723e */ /* 0x000fe200000010ff */
[--C-:B------:R-:W-:Y:S02]  /*9ac0*/  FFMA.FTZ R94, R94, c[0x0][0x23c], -R204.reuse ;  /* 0x00008f005e5e7a23 */ /* 0x100fe400000108cc */
[--C-:B------:R-:W-:Y:S01]  /*9ad0*/  FFMA.FTZ R95, R95, c[0x0][0x23c], -R204.reuse ;  /* 0x00008f005f5f7a23 */ /* 0x100fe200000108cc */
[----:B------:R3:W-:Y:S01]  /*9ae0*/  MUFU.EX2 R136, R26 ;  /* 0x0000001a00887308 */ /* 0x0007e20000000800 */
[--C-:B------:R-:W-:Y:S02]  /*9af0*/  FFMA.FTZ R106, R106, c[0x0][0x23c], -R204.reuse ;  /* 0x00008f006a6a7a23 */ /* 0x100fe400000108cc */
[C---:B------:R-:W-:Y:S04]  /*9b00*/  HMMA.16816.F32.BF16 R8, R140.reuse, R20, R8 ;  /* 0x000000148c08723c */ /* 0x040fe80000041808 */
[C---:B-1----:R-:W-:Y:S02]  /*9b10*/  FMUL.FTZ R24, R2.reuse, R160 ;  /* 0x000000a002187220 */ /* 0x042fe40000410000 */
[--C-:B------:R-:W-:Y:S01]  /*9b20*/  FFMA.FTZ R107, R107, c[0x0][0x23c], -R204.reuse ;  /* 0x00008f006b6b7a23 */ /* 0x100fe200000108cc */
[----:B------:R1:W-:Y:S01]  /*9b30*/  MUFU.EX2 R237, R27 ;  /* 0x0000001b00ed7308 */ /* 0x0003e20000000800 */
[-C--:B------:R-:W-:Y:S04]  /*9b40*/  HMMA.16816.F32.BF16 R12, R140, R22.reuse, R12 ;  /* 0x000000168c0c723c */ /* 0x080fe8000004180c */
[C---:B------:R-:W-:Y:S02]  /*9b50*/  FMUL.FTZ R20, R133.reuse, R156 ;  /* 0x0000009c85147220 */ /* 0x040fe40000410000 */
[----:B------:R-:W-:Y:S02]  /*9b60*/  FMUL.FTZ R21, R133, R157 ;  /* 0x0000009d85157220 */ /* 0x000fe40000410000 */
[C---:B------:R-:W-:Y:S01]  /*9b70*/  HMMA.16816.F32.BF16 R16, R144.reuse, R22, R16 ;  /* 0x000000169010723c */ /* 0x040fe20000041810 */
[----:B------:R2:W-:Y:S03]  /*9b80*/  MUFU.EX2 R234, R28 ;  /* 0x0000001c00ea7308 */ /* 0x0005e60000000800 */
[----:B----4-:R-:W-:Y:S02]  /*9b90*/  FMUL.FTZ R25, R2, R161 ;  /* 0x000000a102197220 */ /* 0x010fe40000410000 */
[----:B---3--:R-:W-:Y:S02]  /*9ba0*/  FMUL.FTZ R26, R0, R162 ;  /* 0x000000a2001a7220 */ /* 0x008fe40000410000 */
[C---:B------:R-:W-:Y:S03]  /*9bb0*/  FMUL.FTZ R22, R132.reuse, R158 ;  /* 0x0000009e84167220 */ /* 0x040fe60000410000 */
[----:B------:R-:W3:Y:S01]  /*9bc0*/  MUFU.EX2 R230, R29 ;  /* 0x0000001d00e67308 */ /* 0x000ee20000000800 */
[----:B------:R-:W-:Y:S02]  /*9bd0*/  FMUL.FTZ R23, R132, R159 ;  /* 0x0000009f84177220 */ /* 0x000fe40000410000 */
[--C-:B------:R-:W-:Y:S02]  /*9be0*/  FFMA.FTZ R110, R110, c[0x0][0x23c], -R204.reuse ;  /* 0x00008f006e6e7a23 */ /* 0x100fe400000108cc */
[----:B-1----:R-:W-:Y:S02]  /*9bf0*/  FMUL.FTZ R27, R0, R163 ;  /* 0x000000a3001b7220 */ /* 0x002fe40000410000 */
[--C-:B------:R-:W-:Y:S01]  /*9c00*/  FFMA.FTZ R111, R111, c[0x0][0x23c], -R204.reuse ;  /* 0x00008f006f6f7a23 */ /* 0x100fe200000108cc */
[-C--:B--2---:R-:W-:Y:S02]  /*9c10*/  HMMA.16816.F32.BF16 R20, R144, R148.reuse, R20 ;  /* 0x000000949014723c */ /* 0x084fe40000041814 */
[----:B------:R1:W-:Y:S01]  /*9c20*/  MUFU.EX2 R233, R30 ;  /* 0x0000001e00e97308 */ /* 0x0003e20000000800 */
[--C-:B------:R-:W-:Y:S02]  /*9c30*/  FFMA.FTZ R122, R122, c[0x0][0x23c], -R204.reuse ;  /* 0x00008f007a7a7a23 */ /* 0x100fe400000108cc */
[--C-:B------:R-:W-:Y:S02]  /*9c40*/  FFMA.FTZ R123, R123, c[0x0][0x23c], -R204.reuse ;  /* 0x00008f007b7b7a23 */ /* 0x100fe400000108cc */
[----:B------:R-:W-:Y:S01]  /*9c50*/  FMUL.FTZ R28, R2, R164 ;  /* 0x000000a4021c7220 */ /* 0x000fe20000410000 */
[C---:B------:R-:W-:Y:S04]  /*9c60*/  HMMA.16816.F32.BF16 R24, R140.reuse, R148, R24 ;  /* 0x000000948c18723c */ /* 0x040fe80000041818 */
[----:B------:R2:W4:Y:S01]  /*9c70*/  MUFU.EX2 R229, R31 ;  /* 0x0000001f00e57308 */ /* 0x0005220000000800 */
[----:B------:R-:W-:Y:S02]  /*9c80*/  FFMA.FTZ R126, R126, c[0x0][0x23c], -R204 ;  /* 0x00008f007e7e7a23 */ /* 0x000fe400000108cc */
[--C-:B------:R-:W-:Y:S01]  /*9c90*/  FFMA.FTZ R104, R104, c[0x0][0x23c], -R139.reuse ;  /* 0x00008f0068687a23 */ /* 0x100fe2000001088b */
[----:B---3--:R-:W-:Y:S01]  /*9ca0*/  F2FP.BF16.PACK_AB R86, R230, R234 ;  /* 0x000000eae656723e */ /* 0x008fe200000010ff */
[----:B------:R-:W-:Y:S03]  /*9cb0*/  FMUL.FTZ R29, R2, R165 ;  /* 0x000000a5021d7220 */ /* 0x000fe60000410000 */
[--C-:B------:R-:W-:Y:S02]  /*9cc0*/  FFMA.FTZ R105, R105, c[0x0][0x23c], -R139.reuse ;  /* 0x00008f0069697a23 */ /* 0x100fe4000001088b */
[----:B------:R3:W-:Y:S01]  /*9cd0*/  MUFU.EX2 R231, R35 ;  /* 0x0000002300e77308 */ /* 0x0007e20000000800 */
[--C-:B------:R-:W-:Y:S02]  /*9ce0*/  FFMA.FTZ R108, R108, c[0x0][0x23c], -R139.reuse ;  /* 0x00008f006c6c7a23 */ /* 0x100fe4000001088b */
[--C-:B------:R-:W-:Y:S02]  /*9cf0*/  FFMA.FTZ R109, R109, c[0x0][0x23c], -R139.reuse ;  /* 0x00008f006d6d7a23 */ /* 0x100fe4000001088b */
[----:B-1----:R-:W-:Y:S02]  /*9d00*/  FMUL.FTZ R30, R0, R166 ;  /* 0x000000a6001e7220 */ /* 0x002fe40000410000 */
[--C-:B------:R-:W-:Y:S02]  /*9d10*/  FFMA.FTZ R120, R120, c[0x0][0x23c], -R139.reuse ;  /* 0x00008f0078787a23 */ /* 0x100fe4000001088b */
[--C-:B------:R-:W-:Y:S01]  /*9d20*/  FFMA.FTZ R121, R121, c[0x0][0x23c], -R139.reuse ;  /* 0x00008f0079797a23 */ /* 0x100fe2000001088b */
[----:B------:R1:W-:Y:S01]  /*9d30*/  MUFU.EX2 R161, R43 ;  /* 0x0000002b00a17308 */ /* 0x0003e20000000800 */
[--C-:B------:R-:W-:Y:S02]  /*9d40*/  FFMA.FTZ R124, R124, c[0x0][0x23c], -R139.reuse ;  /* 0x00008f007c7c7a23 */ /* 0x100fe4000001088b */
[----:B--2---:R-:W-:Y:S01]  /*9d50*/  FMUL.FTZ R31, R0, R167 ;  /* 0x000000a7001f7220 */ /* 0x004fe20000410000 */
[----:B----4-:R-:W-:Y:S06]  /*9d60*/  F2FP.BF16.PACK_AB R87, R229, R233 ;  /* 0x000000e9e557723e */ /* 0x010fec00000010ff */
[----:B------:R2:W-:Y:S01]  /*9d70*/  MUFU.EX2 R160, R44 ;  /* 0x0000002c00a07308 */ /* 0x0005e20000000800 */
[-C--:B------:R-:W-:Y:S03]  /*9d80*/  HMMA.16816.F32.BF16 R28, R140, R150.reuse, R28 ;  /* 0x000000968c1c723c */ /* 0x080fe6000004181c */
[----:B---3--:R-:W-:Y:S06]  /*9d90*/  FMUL.FTZ R35, R132, R171 ;  /* 0x000000ab84237220 */ /* 0x008fec0000410000 */
[----:B------:R3:W-:Y:S01]  /*9da0*/  MUFU.EX2 R228, R36 ;  /* 0x0000002400e47308 */ /* 0x0007e20000000800 */
[C---:B------:R-:W-:Y:S01]  /*9db0*/  HMMA.16816.F32.BF16 R32, R144.reuse, R150, R32 ;  /* 0x000000969020723c */ /* 0x040fe20000041820 */
[----:B------:R-:W3:Y:S03]  /*9dc0*/  LDSM.16.MT88.4 R148, [R221+0x8000] ;  /* 0x00800000dd94783b */ /* 0x000ee60000004200 */
[----:B-1----:R-:W-:Y:S05]  /*9dd0*/  FMUL.FTZ R43, R0, R179 ;  /* 0x000000b3002b7220 */ /* 0x002fea0000410000 */
[----:B------:R1:W-:Y:S01]  /*9de0*/  MUFU.EX2 R227, R37 ;  /* 0x0000002500e37308 */ /* 0x0003e20000000800 */
[----:B------:R-:W4:Y:S02]  /*9df0*/  LDL.LU R179, [R1+0x4] ;  /* 0x0000040001b37983 */ /* 0x000f240000300800 */
[----:B--2---:R-:W-:Y:S02]  /*9e00*/  FMUL.FTZ R44, R2, R180 ;  /* 0x000000b4022c7220 */ /* 0x004fe40000410000 */
[----:B------:R-:W2:Y:S05]  /*9e10*/  LDL.LU R180, [R1+0x8] ;  /* 0x0000080001b47983 */ /* 0x000eaa0000300800 */
[----:B------:R3:W-:Y:S01]  /*9e20*/  MUFU.EX2 R154, R38 ;  /* 0x00000026009a7308 */ /* 0x0007e20000000800 */
[----:B------:R-:W2:Y:S01]  /*9e30*/  LDL.LU R89, [R1+0x14] ;  /* 0x0000140001597983 */ /* 0x000ea20000300800 */
[C---:B---3--:R-:W-:Y:S03]  /*9e40*/  FMUL.FTZ R36, R133.reuse, R172 ;  /* 0x000000ac85247220 */ /* 0x048fe60000410000 */
[----:B------:R-:W3:Y:S05]  /*9e50*/  LDL.LU R88, [R1+0x20] ;  /* 0x0000200001587983 */ /* 0x000eea0000300800 */
[----:B------:R1:W-:Y:S02]  /*9e60*/  MUFU.EX2 R226, R39 ;  /* 0x0000002700e27308 */ /* 0x0003e40000000800 */
[C---:B-1----:R-:W-:Y:S08]  /*9e70*/  FMUL.FTZ R37, R133.reuse, R173 ;  /* 0x000000ad85257220 */ /* 0x042ff00000410000 */
[----:B------:R1:W-:Y:S01]  /*9e80*/  MUFU.EX2 R153, R40 ;  /* 0x0000002800997308 */ /* 0x0003e20000000800 */
[C---:B------:R-:W-:Y:S09]  /*9e90*/  FMUL.FTZ R38, R132.reuse, R174 ;  /* 0x000000ae84267220 */ /* 0x040ff20000410000 */
[----:B------:R1:W-:Y:S01]  /*9ea0*/  MUFU.EX2 R155, R41 ;  /* 0x00000029009b7308 */ /* 0x0003e20000000800 */
[----:B------:R-:W-:Y:S09]  /*9eb0*/  FMUL.FTZ R39, R132, R175 ;  /* 0x000000af84277220 */ /* 0x000ff20000410000 */
[----:B------:R1:W-:Y:S01]  /*9ec0*/  MUFU.EX2 R152, R42 ;  /* 0x0000002a00987308 */ /* 0x0003e20000000800 */
[-C--:B------:R-:W-:Y:S03]  /*9ed0*/  HMMA.16816.F32.BF16 R36, R144, R148.reuse, R36 ;  /* 0x000000949024723c */ /* 0x080fe60000041824 */
[C---:B-1----:R-:W-:Y:S06]  /*9ee0*/  FMUL.FTZ R40, R2.reuse, R176 ;  /* 0x000000b002287220 */ /* 0x042fec0000410000 */
[----:B------:R1:W-:Y:S03]  /*9ef0*/  MUFU.EX2 R159, R45 ;  /* 0x0000002d009f7308 */ /* 0x0003e60000000800 */
[----:B------:R-:W-:Y:S07]  /*9f00*/  FMUL.FTZ R41, R2, R177 ;  /* 0x000000b102297220 */ /* 0x000fee0000410000 */
[----:B------:R1:W-:Y:S01]  /*9f10*/  MUFU.EX2 R157, R46 ;  /* 0x0000002e009d7308 */ /* 0x0003e20000000800 */
[----:B------:R-:W-:Y:S09]  /*9f20*/  FMUL.FTZ R42, R0, R178 ;  /* 0x000000b2002a7220 */ /* 0x000ff20000410000 */
[----:B------:R1:W-:Y:S01]  /*9f30*/  MUFU.EX2 R158, R47 ;  /* 0x0000002f009e7308 */ /* 0x0003e20000000800 */
[C---:B------:R-:W-:Y:S04]  /*9f40*/  HMMA.16816.F32.BF16 R40, R140.reuse, R148, R40 ;  /* 0x000000948c28723c */ /* 0x040fe80000041828 */
[----:B-1----:R-:W-:Y:S05]  /*9f50*/  FMUL.FTZ R45, R2, R181 ;  /* 0x000000b5022d7220 */ /* 0x002fea0000410000 */
[----:B------:R1:W-:Y:S03]  /*9f60*/  MUFU.EX2 R225, R48 ;  /* 0x0000003000e17308 */ /* 0x0003e60000000800 */
[C---:B------:R-:W-:Y:S07]  /*9f70*/  FMUL.FTZ R46, R0.reuse, R182 ;  /* 0x000000b6002e7220 */ /* 0x040fee0000410000 */
[----:B------:R1:W-:Y:S01]  /*9f80*/  MUFU.EX2 R224, R50 ;  /* 0x0000003200e07308 */ /* 0x0003e20000000800 */
[----:B------:R-:W-:Y:S09]  /*9f90*/  FMUL.FTZ R47, R0, R183 ;  /* 0x000000b7002f7220 */ /* 0x000ff20000410000 */
[----:B------:R1:W1:Y:S01]  /*9fa0*/  MUFU.EX2 R80, R51 ;  /* 0x0000003300507308 */ /* 0x0002620000000800 */
[-C--:B------:R-:W-:Y:S03]  /*9fb0*/  HMMA.16816.F32.BF16 R44, R140, R150.reuse, R44 ;  /* 0x000000968c2c723c */ /* 0x080fe6000004182c */
[C---:B-1----:R-:W-:Y:S06]  /*9fc0*/  FMUL.FTZ R48, R133.reuse, R184 ;  /* 0x000000b885307220 */ /* 0x042fec0000410000 */
[----:B------:R-:W1:Y:S03]  /*9fd0*/  MUFU.EX2 R49, R49 ;  /* 0x0000003100317308 */ /* 0x000e660000000800 */
[C---:B------:R-:W-:Y:S07]  /*9fe0*/  FMUL.FTZ R50, R132.reuse, R186 ;  /* 0x000000ba84327220 */ /* 0x040fee0000410000 */
[----:B------:R1:W-:Y:S01]  /*9ff0*/  MUFU.EX2 R156, R56 ;  /* 0x00000038009c7308 */ /* 0x0003e20000000800 */
[----:B------:R-:W-:Y:S01]  /*a000*/  FMUL.FTZ R51, R132, R187 ;  /* 0x000000bb84337220 */ /* 0x000fe20000410000 */
[----:B------:R-:W-:Y:S02]  /*a010*/  MOV R167, R80 ;  /* 0x0000005000a77202 */ /* 0x000fe40000000f00 */
[----:B------:R-:W-:Y:S06]  /*a020*/  LDSM.16.MT88.4 R80, [R220+0x8800] ;  /* 0x00880000dc50783b */ /* 0x000fec0000004200 */
[----:B------:R1:W-:Y:S02]  /*a030*/  MUFU.EX2 R165, R55 ;  /* 0x0000003700a57308 */ /* 0x0003e40000000800 */
[----:B-1----:R-:W-:Y:S01]  /*a040*/  MOV R178, R49 ;  /* 0x0000003100b27202 */ /* 0x002fe20000000f00 */
[C---:B------:R-:W-:Y:S03]  /*a050*/  FMUL.FTZ R49, R133.reuse, R185 ;  /* 0x000000b985317220 */ /* 0x040fe60000410000 */
[----:B------:R-:W-:Y:S04]  /*a060*/  MOV R184, R178 ;  /* 0x000000b200b87202 */ /* 0x000fe80000000f00 */
[----:B------:R1:W-:Y:S01]  /*a070*/  MUFU.EX2 R170, R57 ;  /* 0x0000003900aa7308 */ /* 0x0003e20000000800 */
[C---:B------:R-:W-:Y:S01]  /*a080*/  HMMA.16816.F32.BF16 R48, R144.reuse, R150, R48 ;  /* 0x000000969030723c */ /* 0x040fe20000041830 */
[----:B------:R-:W1:Y:S03]  /*a090*/  LDSM.16.MT88.4 R148, [R222+0x8000] ;  /* 0x00800000de94783b */ /* 0x000e660000004200 */
[----:B------:R-:W-:Y:S05]  /*a0a0*/  FMUL.FTZ R56, R2, R192 ;  /* 0x000000c002387220 */ /* 0x000fea0000410000 */
[----:B------:R1:W-:Y:S03]  /*a0b0*/  MUFU.EX2 R163, R52 ;  /* 0x0000003400a37308 */ /* 0x0003e60000000800 */
[----:B------:R-:W-:Y:S07]  /*a0c0*/  FMUL.FTZ R55, R132, R191 ;  /* 0x000000bf84377220 */ /* 0x000fee0000410000 */
[----:B------:R1:W-:Y:S02]  /*a0d0*/  MUFU.EX2 R166, R53 ;  /* 0x0000003500a67308 */ /* 0x0003e40000000800 */
[----:B-1----:R-:W-:Y:S08]  /*a0e0*/  FMUL.FTZ R57, R2, R193 ;  /* 0x000000c102397220 */ /* 0x002ff00000410000 */
[----:B------:R1:W-:Y:S01]  /*a0f0*/  MUFU.EX2 R162, R54 ;  /* 0x0000003600a27308 */ /* 0x0003e20000000800 */
[C---:B------:R-:W-:Y:S09]  /*a100*/  FMUL.FTZ R52, R133.reuse, R188 ;  /* 0x000000bc85347220 */ /* 0x040ff20000410000 */
[----:B------:R1:W-:Y:S01]  /*a110*/  MUFU.EX2 R171, R59 ;  /* 0x0000003b00ab7308 */ /* 0x0003e20000000800 */
[----:B------:R-:W-:Y:S09]  /*a120*/  FMUL.FTZ R53, R133, R189 ;  /* 0x000000bd85357220 */ /* 0x000ff20000410000 */
[----:B------:R1:W-:Y:S02]  /*a130*/  MUFU.EX2 R164, R58 ;  /* 0x0000003a00a47308 */ /* 0x0003e40000000800 */
[----:B-1----:R-:W-:Y:S08]  /*a140*/  FMUL.FTZ R54, R132, R190 ;  /* 0x000000be84367220 */ /* 0x002ff00000410000 */
[----:B------:R1:W-:Y:S01]  /*a150*/  MUFU.EX2 R187, R60 ;  /* 0x0000003c00bb7308 */ /* 0x0003e20000000800 */
[-C--:B------:R-:W-:Y:S03]  /*a160*/  HMMA.16816.F32.BF16 R52, R144, R148.reuse, R52 ;  /* 0x000000949034723c */ /* 0x080fe60000041834 */
[C---:B------:R-:W-:Y:S06]  /*a170*/  FMUL.FTZ R59, R0.reuse, R195 ;  /* 0x000000c3003b7220 */ /* 0x040fec0000410000 */
[----:B------:R1:W1:Y:S03]  /*a180*/  MUFU.EX2 R168, R61 ;  /* 0x0000003d00a87308 */ /* 0x0002660000000800 */
[----:B------:R-:W-:Y:S07]  /*a190*/  FMUL.FTZ R58, R0, R194 ;  /* 0x000000c2003a7220 */ /* 0x000fee0000410000 */
[----:B------:R1:W1:Y:S01]  /*a1a0*/  MUFU.EX2 R173, R62 ;  /* 0x0000003e00ad7308 */ /* 0x0002620000000800 */
[C---:B------:R-:W-:Y:S04]  /*a1b0*/  HMMA.16816.F32.BF16 R56, R140.reuse, R148, R56 ;  /* 0x000000948c38723c */ /* 0x040fe80000041838 */
[C---:B-1----:R-:W-:Y:S05]  /*a1c0*/  FMUL.FTZ R60, R2.reuse, R196 ;  /* 0x000000c4023c7220 */ /* 0x042fea0000410000 */
[----:B------:R1:W-:Y:S03]  /*a1d0*/  MUFU.EX2 R192, R63 ;  /* 0x0000003f00c07308 */ /* 0x0003e60000000800 */
[----:B------:R-:W-:Y:S01]  /*a1e0*/  FMUL.FTZ R61, R2, R197 ;  /* 0x000000c5023d7220 */ /* 0x000fe20000410000 */
[----:B------:R-:W-:Y:S02]  /*a1f0*/  MOV R193, R168 ;  /* 0x000000a800c17202 */ /* 0x000fe40000000f00 */
[----:B------:R-:W-:Y:S02]  /*a200*/  MOV R168, R85 ;  /* 0x0000005500a87202 */ /* 0x000fe40000000f00 */
[----:B------:R-:W-:Y:S02]  /*a210*/  F2FP.BF16.PACK_AB R85, R237, R136 ;  /* 0x00000088ed55723e */ /* 0x000fe400000010ff */
[----:B------:R1:W1:Y:S01]  /*a220*/  MUFU.EX2 R176, R66 ;  /* 0x0000004200b07308 */ /* 0x0002620000000800 */
[C---:B------:R-:W-:Y:S01]  /*a230*/  FMUL.FTZ R62, R0.reuse, R198 ;  /* 0x000000c6003e7220 */ /* 0x040fe20000410000 */
[----:B------:R-:W-:Y:S08]  /*a240*/  MOV R188, R173 ;  /* 0x000000ad00bc7202 */ /* 0x000ff00000000f00 */
[----:B------:R-:W1:Y:S02]  /*a250*/  MUFU.EX2 R169, R67 ;  /* 0x0000004300a97308 */ /* 0x000e640000000800 */
[----:B-1----:R-:W-:Y:S08]  /*a260*/  FMUL.FTZ R63, R0, R199 ;  /* 0x000000c7003f7220 */ /* 0x002ff00000410000 */
[----:B------:R-:W1:Y:S01]  /*a270*/  MUFU.EX2 R64, R64 ;  /* 0x0000004000407308 */ /* 0x000e620000000800 */
[-C--:B------:R-:W-:Y:S03]  /*a280*/  HMMA.16816.F32.BF16 R60, R140, R150.reuse, R60 ;  /* 0x000000968c3c723c */ /* 0x080fe6000004183c */
[----:B------:R-:W-:Y:S01]  /*a290*/  FMUL.FTZ R66, R132, R202 ;  /* 0x000000ca84427220 */ /* 0x000fe20000410000 */
[----:B------:R-:W-:Y:S03]  /*a2a0*/  MOV R186, R176 ;  /* 0x000000b000ba7202 */ /* 0x000fe60000000f00 */
[----:B------:R-:W-:Y:S02]  /*a2b0*/  FFMA.FTZ R140, R114, c[0x0][0x23c], -R138 ;  /* 0x00008f00728c7a23 */ /* 0x000fe4000001088a */
[----:B------:R-:W4:Y:S03]  /*a2c0*/  MUFU.EX2 R65, R65 ;  /* 0x0000004100417308 */ /* 0x000f260000000800 */
[--C-:B------:R-:W-:Y:S01]  /*a2d0*/  FFMA.FTZ R114, R92, c[0x0][0x23c], -R139.reuse ;  /* 0x00008f005c727a23 */ /* 0x100fe2000001088b */
[----:B------:R-:W-:Y:S01]  /*a2e0*/  MOV R194, R169 ;  /* 0x000000a900c27202 */ /* 0x000fe20000000f00 */
[----:B------:R-:W-:Y:S01]  /*a2f0*/  FMUL.FTZ R67, R132, R203 ;  /* 0x000000cb84437220 */ /* 0x000fe20000410000 */
[----:B------:R-:W-:Y:S01]  /*a300*/  MOV R169, R84 ;  /* 0x0000005400a97202 */ /* 0x000fe20000000f00 */
[----:B------:R-:W-:Y:S01]  /*a310*/  FFMA.FTZ R92, R90, c[0x0][0x23c], -R204 ;  /* 0x00008f005a5c7a23 */ /* 0x000fe200000108cc */
[----:B------:R-:W-:Y:S01]  /*a320*/  F2FP.BF16.PACK_AB R84, R238, R135 ;  /* 0x00000087ee54723e */ /* 0x000fe200000010ff */
[----:B------:R-:W-:Y:S01]  /*a330*/  FFMA.FTZ R141, R115, c[0x0][0x23c], -R138 ;  /* 0x00008f00738d7a23 */ /* 0x000fe2000001088a */
[----:B------:R3:W-:Y:S01]  /*a340*/  MUFU.EX2 R175, R68 ;  /* 0x0000004400af7308 */ /* 0x0007e20000000800 */
[----:B------:R-:W-:Y:S02]  /*a350*/  FFMA.FTZ R115, R93, c[0x0][0x23c], -R139 ;  /* 0x00008f005d737a23 */ /* 0x000fe4000001088b */
[----:B------:R-:W-:Y:S01]  /*a360*/  FFMA.FTZ R93, R91, c[0x0][0x23c], -R204 ;  /* 0x00008f005b5d7a23 */ /* 0x000fe200000108cc */
[----:B-1----:R-:W-:Y:S01]  /*a370*/  MOV R177, R64 ;  /* 0x0000004000b17202 */ /* 0x002fe20000000f00 */
[----:B------:R-:W-:Y:S02]  /*a380*/  FMUL.FTZ R64, R133, R200 ;  /* 0x000000c885407220 */ /* 0x000fe40000410000 */
[----:B------:R-:W-:Y:S01]  /*a390*/  FFMA.FTZ R138, R131, c[0x0][0x23c], -R138 ;  /* 0x00008f00838a7a23 */ /* 0x000fe2000001088a */
[----:B------:R-:W-:Y:S01]  /*a3a0*/  MOV R185, R177 ;  /* 0x000000b100b97202 */ /* 0x000fe20000000f00 */
[----:B------:R-:W-:Y:S01]  /*a3b0*/  FFMA.FTZ R204, R127, c[0x0][0x23c], -R204 ;  /* 0x00008f007fcc7a23 */ /* 0x000fe200000108cc */
[----:B------:R1:W-:Y:S01]  /*a3c0*/  MUFU.EX2 R191, R69 ;  /* 0x0000004500bf7308 */ /* 0x0003e20000000800 */
[----:B----4-:R-:W-:Y:S01]  /*a3d0*/  FFMA.FTZ R132, R132, R179, R215 ;  /* 0x000000b384847223 */ /* 0x010fe200000100d7 */
[----:B------:R-:W-:Y:S01]  /*a3e0*/  MOV R215, R187 ;  /* 0x000000bb00d77202 */ /* 0x000fe20000000f00 */
[----:B------:R-:W-:Y:S01]  /*a3f0*/  FFMA.FTZ R139, R125, c[0x0][0x23c], -R139 ;  /* 0x00008f007d8b7a23 */ /* 0x000fe2000001088b */
[----:B------:R-:W-:Y:S01]  /*a400*/  MOV R172, R65 ;  /* 0x0000004100ac7202 */ /* 0x000fe20000000f00 */
[----:B------:R-:W-:Y:S02]  /*a410*/  FMUL.FTZ R65, R133, R201 ;  /* 0x000000c985417220 */ /* 0x000fe40000410000 */
[----:B------:R-:W-:Y:S01]  /*a420*/  FADD.FTZ R132, R245, R132 ;  /* 0x00000084f5847221 */ /* 0x000fe20000010000 */
[----:B------:R-:W-:Y:S01]  /*a430*/  MOV R245, R170 ;  /* 0x000000aa00f57202 */ /* 0x000fe20000000f00 */
[----:B--2---:R-:W-:Y:S01]  /*a440*/  FFMA.FTZ R133, R133, R180, R216 ;  /* 0x000000b485857223 */ /* 0x004fe200000100d8 */
[----:B------:R2:W-:Y:S01]  /*a450*/  MUFU.EX2 R174, R70 ;  /* 0x0000004600ae7308 */ /* 0x0005e20000000800 */
[----:B------:R-:W-:Y:S01]  /*a460*/  FFMA.FTZ R2, R2, R89, R241 ;  /* 0x0000005902027223 */ /* 0x000fe200000100f1 */
[----:B------:R-:W-:Y:S04]  /*a470*/  HMMA.16816.F32.BF16 R64, R144, R150, R64 ;  /* 0x000000969040723c */ /* 0x000fe80000041840 */
[----:B---3--:R-:W-:Y:S01]  /*a480*/  F2FP.BF16.PACK_AB R68, R240, R3 ;  /* 0x00000003f044723e */ /* 0x008fe200000010ff */
[----:B------:R-:W-:Y:S01]  /*a490*/  FFMA.FTZ R0, R0, R88, R242 ;  /* 0x0000005800007223 */ /* 0x000fe200000100f2 */
[----:B------:R-:W-:Y:S01]  /*a4a0*/  MOV R195, R172 ;  /* 0x000000ac00c37202 */ /* 0x000fe20000000f00 */
[----:B------:R-:W-:Y:S01]  /*a4b0*/  LDSM.16.MT88.4 R88, [R222+0x9000] ;  /* 0x00900000de58783b */ /* 0x000fe20000004200 */
[----:B------:R3:W-:Y:S01]  /*a4c0*/  MUFU.EX2 R190, R71 ;  /* 0x0000004700be7308 */ /* 0x0007e20000000800 */
[----:B------:R-:W-:Y:S03]  /*a4d0*/  MOV R241, R186 ;  /* 0x000000ba00f17202 */ /* 0x000fe60000000f00 */
[----:B-1----:R-:W-:Y:S01]  /*a4e0*/  F2FP.BF16.PACK_AB R69, R239, R134 ;  /* 0x00000086ef45723e */ /* 0x002fe200000010ff */
[----:B------:R-:W-:Y:S01]  /*a4f0*/  FADD.FTZ R133, R244, R133 ;  /* 0x00000085f4857221 */ /* 0x000fe20000010000 */
[----:B------:R-:W-:Y:S01]  /*a500*/  MOV R242, R185 ;  /* 0x000000b900f27202 */ /* 0x000fe20000000f00 */
[----:B------:R-:W-:Y:S01]  /*a510*/  FADD.FTZ R0, R247, R0 ;  /* 0x00000000f7007221 */ /* 0x000fe20000010000 */
[----:B------:R-:W-:Y:S02]  /*a520*/  MOV R244, R171 ;  /* 0x000000ab00f47202 */ /* 0x000fe40000000f00 */
[----:B------:R-:W-:Y:S01]  /*a530*/  MUFU.EX2 R173, R72 ;  /* 0x0000004800ad7308 */ /* 0x000fe20000000800 */
[----:B------:R-:W-:Y:S01]  /*a540*/  FADD.FTZ R0, R246, R0 ;  /* 0x00000000f6007221 */ /* 0x000fe20000010000 */
[----:B------:R-:W-:Y:S02]  /*a550*/  MOV R216, R188 ;  /* 0x000000bc00d87202 */ /* 0x000fe40000000f00 */
[----:B--2---:R-:W-:Y:S01]  /*a560*/  F2FP.BF16.PACK_AB R70, R232, R236 ;  /* 0x000000ece846723e */ /* 0x004fe200000010ff */
[----:B------:R-:W-:Y:S04]  /*a570*/  FADD.FTZ R0, R168, R0 ;  /* 0x00000000a8007221 */ /* 0x000fe80000010000 */
[----:B------:R-:W-:Y:S01]  /*a580*/  FADD.FTZ R0, R136, R0 ;  /* 0x0000000088007221 */ /* 0x000fe20000010000 */
[----:B------:R-:W-:Y:S03]  /*a590*/  MUFU.EX2 R178, R73 ;  /* 0x0000004900b27308 */ /* 0x000fe60000000800 */
[----:B------:R-:W-:Y:S01]  /*a5a0*/  FADD.FTZ R0, R237, R0 ;  /* 0x00000000ed007221 */ /* 0x000fe20000010000 */
[----:B---3--:R-:W-:Y:S03]  /*a5b0*/  F2FP.BF16.PACK_AB R71, R231, R235 ;  /* 0x000000ebe747723e */ /* 0x008fe600000010ff */
[----:B------:R-:W-:Y:S03]  /*a5c0*/  FADD.FTZ R0, R233, R0 ;  /* 0x00000000e9007221 */ /* 0x000fe60000010000 */
[----:B------:R-:W-:Y:S01]  /*a5d0*/  MUFU.EX2 R172, R74 ;  /* 0x0000004a00ac7308 */ /* 0x000fe20000000800 */
[-C--:B------:R-:W-:Y:S05]  /*a5e0*/  HMMA.16816.F32.BF16 R4, R68, R80.reuse, R4 ;  /* 0x000000504404723c */ /* 0x080fea0000041804 */
[----:B------:R-:W-:Y:S03]  /*a5f0*/  FADD.FTZ R0, R229, R0 ;  /* 0x00000000e5007221 */ /* 0x000fe60000010000 */
[C---:B------:R-:W-:Y:S01]  /*a600*/  HMMA.16816.F32.BF16 R8, R84.reuse, R80, R8 ;  /* 0x000000505408723c */ /* 0x040fe20000041808 */
[----:B------:R1:W-:Y:S03]  /*a610*/  MUFU.EX2 R176, R75 ;  /* 0x0000004b00b07308 */ /* 0x0003e60000000800 */
[----:B------:R-:W-:Y:S04]  /*a620*/  FADD.FTZ R0, R152, R0 ;  /* 0x0000000098007221 */ /* 0x000fe80000010000 */
[-C--:B------:R-:W-:Y:S03]  /*a630*/  HMMA.16816.F32.BF16 R12, R84, R82.reuse, R12 ;  /* 0x00000052540c723c */ /* 0x080fe6000004180c */
[----:B------:R2:W-:Y:S01]  /*a640*/  MUFU.EX2 R177, R76 ;  /* 0x0000004c00b17308 */ /* 0x0005e20000000800 */
[----:B------:R-:W-:Y:S04]  /*a650*/  FADD.FTZ R0, R161, R0 ;  /* 0x00000000a1007221 */ /* 0x000fe80000010000 */
[C---:B------:R-:W-:Y:S01]  /*a660*/  HMMA.16816.F32.BF16 R16, R68.reuse, R82, R16 ;  /* 0x000000524410723c */ /* 0x040fe20000041810 */
[----:B------:R-:W3:Y:S03]  /*a670*/  LDSM.16.MT88.4 R80, [R221+0x8800] ;  /* 0x00880000dd50783b */ /* 0x000ee60000004200 */
[----:B------:R-:W-:Y:S01]  /*a680*/  FADD.FTZ R0, R157, R0 ;  /* 0x000000009d007221 */ /* 0x000fe20000010000 */
[----:B------:R4:W3:Y:S03]  /*a690*/  MUFU.EX2 R183, R77 ;  /* 0x0000004d00b77308 */ /* 0x0008e60000000800 */
[-C--:B------:R-:W-:Y:S01]  /*a6a0*/  HMMA.16816.F32.BF16 R20, R68, R96.reuse, R20 ;  /* 0x000000604414723c */ /* 0x080fe20000041814 */
[----:B-1----:R-:W-:Y:S03]  /*a6b0*/  LDSM.16.MT88.4 R72, [R220+0x9000] ;  /* 0x00900000dc48783b */ /* 0x002fe60000004200 */
[----:B------:R-:W-:Y:S03]  /*a6c0*/  FADD.FTZ R0, R158, R0 ;  /* 0x000000009e007221 */ /* 0x000fe60000010000 */
[----:B------:R-:W-:Y:S01]  /*a6d0*/  MUFU.EX2 R137, R137 ;  /* 0x0000008900897308 */ /* 0x000fe20000000800 */
[C---:B------:R-:W-:Y:S04]  /*a6e0*/  HMMA.16816.F32.BF16 R24, R84.reuse, R96, R24 ;  /* 0x000000605418723c */ /* 0x040fe80000041818 */
[----:B--2---:R-:W-:Y:S01]  /*a6f0*/  F2FP.BF16.PACK_AB R76, R155, R153 ;  /* 0x000000999b4c723e */ /* 0x004fe200000010ff */
[----:B------:R-:W-:Y:S03]  /*a700*/  FADD.FTZ R0, R164, R0 ;  /* 0x00000000a4007221 */ /* 0x000fe60000010000 */
[-C--:B------:R-:W-:Y:S01]  /*a710*/  HMMA.16816.F32.BF16 R28, R84, R98.reuse, R28 ;  /* 0x00000062541c723c */ /* 0x080fe2000004181c */
[----:B------:R-:W-:Y:S03]  /*a720*/  MUFU.EX2 R138, R138 ;  /* 0x0000008a008a7308 */ /* 0x000fe60000000800 */
[----:B------:R-:W-:Y:S01]  /*a730*/  FADD.FTZ R0, R244, R0 ;  /* 0x00000000f4007221 */ /* 0x000fe20000010000 */
[----:B----4-:R-:W-:Y:S03]  /*a740*/  F2FP.BF16.PACK_AB R77, R161, R152 ;  /* 0x00000098a14d723e */ /* 0x010fe600000010ff */
[C---:B------:R-:W-:Y:S01]  /*a750*/  HMMA.16816.F32.BF16 R32, R68.reuse, R98, R32 ;  /* 0x000000624420723c */ /* 0x040fe20000041820 */
[----:B------:R-:W1:Y:S02]  /*a760*/  LDSM.16.MT88.4 R96, [R222+0x8800] ;  /* 0x00880000de60783b */ /* 0x000e640000004200 */
[----:B------:R-:W-:Y:S01]  /*a770*/  MUFU.EX2 R139, R139 ;  /* 0x0000008b008b7308 */ /* 0x000fe20000000800 */
[----:B------:R-:W-:Y:S04]  /*a780*/  FADD.FTZ R0, R216, R0 ;  /* 0x00000000d8007221 */ /* 0x000fe80000010000 */
[----:B------:R-:W-:Y:S01]  /*a790*/  FADD.FTZ R0, R192, R0 ;  /* 0x00000000c0007221 */ /* 0x000fe20000010000 */
[-C--:B---3--:R-:W-:Y:S04]  /*a7a0*/  HMMA.16816.F32.BF16 R36, R68, R80.reuse, R36 ;  /* 0x000000504424723c */ /* 0x088fe80000041824 */
[----:B------:R-:W-:Y:S04]  /*a7b0*/  MUFU.EX2 R204, R204 ;  /* 0x000000cc00cc7308 */ /* 0x000fe80000000800 */
[C---:B------:R-:W-:Y:S06]  /*a7c0*/  HMMA.16816.F32.BF16 R40, R84.reuse, R80, R40 ;  /* 0x000000505428723c */ /* 0x040fec0000041828 */
[----:B------:R2:W-:Y:S02]  /*a7d0*/  MUFU.EX2 R181, R78 ;  /* 0x0000004e00b57308 */ /* 0x0005e40000000800 */
[-C--:B------:R-:W-:Y:S08]  /*a7e0*/  HMMA.16816.F32.BF16 R44, R84, R82.reuse, R44 ;  /* 0x00000052542c723c */ /* 0x080ff0000004182c */
[C---:B------:R-:W-:Y:S01]  /*a7f0*/  HMMA.16816.F32.BF16 R48, R68.reuse, R82, R48 ;  /* 0x000000524430723c */ /* 0x040fe20000041830 */
[----:B------:R-:W3:Y:S01]  /*a800*/  LDSM.16.MT88.4 R80, [R223+0x9000] ;  /* 0x00900000df50783b */ /* 0x000ee20000004200 */
[----:B------:R4:W-:Y:S06]  /*a810*/  MUFU.EX2 R182, R79 ;  /* 0x0000004f00b67308 */ /* 0x0009ec0000000800 */
[-C--:B-1----:R-:W-:Y:S04]  /*a820*/  HMMA.16816.F32.BF16 R52, R68, R96.reuse, R52 ;  /* 0x000000604434723c */ /* 0x082fe80000041834 */
[----:B------:R-:W-:Y:S01]  /*a830*/  MUFU.EX2 R188, R113 ;  /* 0x0000007100bc7308 */ /* 0x000fe20000000800 */
[----:B--2---:R-:W-:Y:S03]  /*a840*/  F2FP.BF16.PACK_AB R78, R159, R160 ;  /* 0x000000a09f4e723e */ /* 0x004fe600000010ff */
[C---:B------:R-:W-:Y:S06]  /*a850*/  HMMA.16816.F32.BF16 R56, R84.reuse, R96, R56 ;  /* 0x000000605438723c */ /* 0x040fec0000041838 */
[----:B------:R1:W-:Y:S01]  /*a860*/  MUFU.EX2 R113, R93 ;  /* 0x0000005d00717308 */ /* 0x0003e20000000800 */
[----:B------:R-:W-:Y:S01]  /*a870*/  FADD.FTZ R96, R243, R2 ;  /* 0x00000002f3607221 */ /* 0x000fe20000010000 */
[-C--:B------:R-:W-:Y:S01]  /*a880*/  HMMA.16816.F32.BF16 R60, R84, R98.reuse, R60 ;  /* 0x00000062543c723c */ /* 0x080fe2000004183c */
[----:B------:R-:W2:Y:S03]  /*a890*/  LDSM.16.MT88.4 R84, [R221+0x9000] ;  /* 0x00900000dd54783b */ /* 0x000ea60000004200 */
[----:B----4-:R-:W-:Y:S01]  /*a8a0*/  F2FP.BF16.PACK_AB R79, R158, R157 ;  /* 0x0000009d9e4f723e */ /* 0x010fe200000010ff */
[----:B------:R-:W-:Y:S03]  /*a8b0*/  FADD.FTZ R2, R251, R133 ;  /* 0x00000085fb027221 */ /* 0x000fe60000010000 */
[----:B------:R-:W-:Y:S01]  /*a8c0*/  HMMA.16816.F32.BF16 R64, R68, R98, R64 ;  /* 0x000000624440723c */ /* 0x000fe20000041840 */
[----:B------:R-:W-:Y:S03]  /*a8d0*/  MUFU.EX2 R131, R116 ;  /* 0x0000007400837308 */ /* 0x000fe60000000800 */
[----:B------:R-:W-:Y:S03]  /*a8e0*/  FADD.FTZ R2, R252, R2 ;  /* 0x00000002fc027221 */ /* 0x000fe60000010000 */
[----:B------:R-:W-:Y:S01]  /*a8f0*/  F2FP.BF16.PACK_AB R68, R227, R228 ;  /* 0x000000e4e344723e */ /* 0x000fe200000010ff */
[----:B------:R-:W-:Y:S01]  /*a900*/  FADD.FTZ R2, R3, R2 ;  /* 0x0000000203027221 */ /* 0x000fe20000010000 */
[----:B------:R-:W-:Y:S01]  /*a910*/  F2FP.BF16.PACK_AB R69, R226, R154 ;  /* 0x0000009ae245723e */ /* 0x000fe200000010ff */
[----:B------:R-:W4:Y:S01]  /*a920*/  LDL.LU R3, [R1+0xd0] ;  /* 0x0000d00001037983 */ /* 0x000f220000300800 */
[----:B------:R1:W-:Y:S01]  /*a930*/  MUFU.EX2 R116, R92 ;  /* 0x0000005c00747308 */ /* 0x0003e20000000800 */
[----:B------:R-:W-:Y:S01]  /*a940*/  F2FP.BF16.PACK_AB R70, R184, R225 ;  /* 0x000000e1b846723e */ /* 0x000fe200000010ff */
[----:B------:R-:W-:Y:S01]  /*a950*/  FADD.FTZ R2, R240, R2 ;  /* 0x00000002f0027221 */ /* 0x000fe20000010000 */
[----:B------:R-:W-:Y:S03]  /*a960*/  F2FP.BF16.PACK_AB R71, R167, R224 ;  /* 0x000000e0a747723e */ /* 0x000fe600000010ff */
[----:B------:R-:W-:Y:S04]  /*a970*/  FADD.FTZ R2, R236, R2 ;  /* 0x00000002ec027221 */ /* 0x000fe80000010000 */
[-C--:B------:R-:W-:Y:S01]  /*a980*/  HMMA.16816.F32.BF16 R4, R68, R72.reuse, R4 ;  /* 0x000000484404723c */ /* 0x080fe20000041804 */
[----:B------:R-:W-:Y:S02]  /*a990*/  MUFU.EX2 R205, R205 ;  /* 0x000000cd00cd7308 */ /* 0x000fe40000000800 */
[----:B------:R-:W-:Y:S04]  /*a9a0*/  FADD.FTZ R2, R232, R2 ;  /* 0x00000002e8027221 */ /* 0x000fe80000010000 */
[----:B------:R-:W-:Y:S01]  /*a9b0*/  FADD.FTZ R2, R228, R2 ;  /* 0x00000002e4027221 */ /* 0x000fe20000010000 */
[C---:B------:R-:W-:Y:S03]  /*a9c0*/  HMMA.16816.F32.BF16 R8, R76.reuse, R72, R8 ;  /* 0x000000484c08723c */ /* 0x040fe60000041808 */
[----:B------:R-:W1:Y:S05]  /*a9d0*/  MUFU.EX2 R206, R206 ;  /* 0x000000ce00ce7308 */ /* 0x000e6a0000000800 */
[-C--:B------:R-:W-:Y:S05]  /*a9e0*/  HMMA.16816.F32.BF16 R12, R76, R74.reuse, R12 ;  /* 0x0000004a4c0c723c */ /* 0x080fea000004180c */
[----:B------:R-:W-:Y:S03]  /*a9f0*/  MUFU.EX2 R179, R100 ;  /* 0x0000006400b37308 */ /* 0x000fe60000000800 */
[C---:B------:R-:W-:Y:S01]  /*aa00*/  HMMA.16816.F32.BF16 R16, R68.reuse, R74, R16 ;  /* 0x0000004a4410723c */ /* 0x040fe20000041810 */
[----:B------:R-:W1:Y:S06]  /*aa10*/  LDSM.16.MT88.4 R72, [R220+0x9800] ;  /* 0x00980000dc48783b */ /* 0x000e6c0000004200 */
[----:B------:R-:W1:Y:S01]  /*aa20*/  MUFU.EX2 R189, R101 ;  /* 0x0000006500bd7308 */ /* 0x000e620000000800 */
[-C--:B---3--:R-:W-:Y:S08]  /*aa30*/  HMMA.16816.F32.BF16 R20, R68, R80.reuse, R20 ;  /* 0x000000504414723c */ /* 0x088ff00000041814 */
[C---:B------:R-:W-:Y:S01]  /*aa40*/  HMMA.16816.F32.BF16 R24, R76.reuse, R80, R24 ;  /* 0x000000504c18723c */ /* 0x040fe20000041818 */
[----:B------:R-:W-:Y:S07]  /*aa50*/  MUFU.EX2 R207, R207 ;  /* 0x000000cf00cf7308 */ /* 0x000fee0000000800 */
[-C--:B------:R-:W-:Y:S03]  /*aa60*/  HMMA.16816.F32.BF16 R28, R76, R82.reuse, R28 ;  /* 0x000000524c1c723c */ /* 0x080fe6000004181c */
[----:B------:R-:W-:Y:S05]  /*aa70*/  MUFU.EX2 R208, R208 ;  /* 0x000000d000d07308 */ /* 0x000fea0000000800 */
[C---:B------:R-:W-:Y:S01]  /*aa80*/  HMMA.16816.F32.BF16 R32, R68.reuse, R82, R32 ;  /* 0x000000524420723c */ /* 0x040fe20000041820 */
[----:B------:R-:W3:Y:S04]  /*aa90*/  LDSM.16.MT88.4 R80, [R223+0x9800] ;  /* 0x00980000df50783b */ /* 0x000ee80000004200 */
[----:B------:R-:W-:Y:S03]  /*aaa0*/  MUFU.EX2 R180, R112 ;  /* 0x0000007000b47308 */ /* 0x000fe60000000800 */
[-C--:B--2---:R-:W-:Y:S07]  /*aab0*/  HMMA.16816.F32.BF16 R36, R68, R84.reuse, R36 ;  /* 0x000000544424723c */ /* 0x084fee0000041824 */
[----:B------:R-:W-:Y:S01]  /*aac0*/  MUFU.EX2 R209, R209 ;  /* 0x000000d100d17308 */ /* 0x000fe20000000800 */
[C---:B------:R-:W-:Y:S08]  /*aad0*/  HMMA.16816.F32.BF16 R40, R76.reuse, R84, R40 ;  /* 0x000000544c28723c */ /* 0x040ff00000041828 */
[-C--:B------:R-:W-:Y:S01]  /*aae0*/  HMMA.16816.F32.BF16 R44, R76, R86.reuse, R44 ;  /* 0x000000564c2c723c */ /* 0x080fe2000004182c */
[----:B------:R-:W-:Y:S07]  /*aaf0*/  MUFU.EX2 R210, R210 ;  /* 0x000000d200d27308 */ /* 0x000fee0000000800 */
[C---:B------:R-:W-:Y:S01]  /*ab00*/  HMMA.16816.F32.BF16 R48, R68.reuse, R86, R48 ;  /* 0x000000564430723c */ /* 0x040fe20000041830 */
[----:B------:R-:W2:Y:S02]  /*ab10*/  LDSM.16.MT88.4 R84, [R221+0x9800] ;  /* 0x00980000dd54783b */ /* 0x000ea40000004200 */
[----:B------:R-:W-:Y:S05]  /*ab20*/  MUFU.EX2 R127, R117 ;  /* 0x00000075007f7308 */ /* 0x000fea0000000800 */
[-C--:B------:R-:W-:Y:S05]  /*ab30*/  HMMA.16816.F32.BF16 R52, R68, R88.reuse, R52 ;  /* 0x000000584434723c */ /* 0x080fea0000041834 */
[----:B------:R-:W-:Y:S03]  /*ab40*/  MUFU.EX2 R125, R102 ;  /* 0x00000066007d7308 */ /* 0x000fe60000000800 */
[C---:B------:R-:W-:Y:S07]  /*ab50*/  HMMA.16816.F32.BF16 R56, R76.reuse, R88, R56 ;  /* 0x000000584c38723c */ /* 0x040fee0000041838 */
[----:B------:R-:W-:Y:S01]  /*ab60*/  MUFU.EX2 R117, R103 ;  /* 0x0000006700757308 */ /* 0x000fe20000000800 */
[-C--:B------:R-:W-:Y:S07]  /*ab70*/  HMMA.16816.F32.BF16 R60, R76, R90.reuse, R60 ;  /* 0x0000005a4c3c723c */ /* 0x080fee000004183c */
[----:B------:R-:W-:Y:S01]  /*ab80*/  FADD.FTZ R77, R249, R132 ;  /* 0x00000084f94d7221 */ /* 0x000fe20000010000 */
[----:B------:R-:W-:Y:S01]  /*ab90*/  HMMA.16816.F32.BF16 R64, R68, R90, R64 ;  /* 0x0000005a4440723c */ /* 0x000fe20000041840 */
[----:B------:R-:W2:Y:S01]  /*aba0*/  LDSM.16.MT88.4 R88, [R222+0x9800] ;  /* 0x00980000de58783b */ /* 0x000ea20000004200 */
[----:B------:R-:W-:Y:S02]  /*abb0*/  MUFU.EX2 R114, R114 ;  /* 0x0000007200727308 */ /* 0x000fe40000000800 */
[----:B------:R-:W-:Y:S01]  /*abc0*/  FADD.FTZ R76, R248, R96 ;  /* 0x00000060f84c7221 */ /* 0x000fe20000010000 */
[----:B------:R-:W-:Y:S01]  /*abd0*/  F2FP.BF16.PACK_AB R78, R193, R215 ;  /* 0x000000d7c14e723e */ /* 0x000fe200000010ff */
[----:B-1----:R-:W-:Y:S01]  /*abe0*/  FADD.FTZ R93, R169, R77 ;  /* 0x0000004da95d7221 */ /* 0x002fe20000010000 */
[----:B------:R-:W-:Y:S01]  /*abf0*/  F2FP.BF16.PACK_AB R68, R166, R163 ;  /* 0x000000a3a644723e */ /* 0x000fe200000010ff */
[----:B------:R-:W-:Y:S01]  /*ac00*/  FADD.FTZ R92, R250, R76 ;  /* 0x0000004cfa5c7221 */ /* 0x000fe20000010000 */
[----:B------:R-:W-:Y:S01]  /*ac10*/  F2FP.BF16.PACK_AB R69, R165, R162 ;  /* 0x000000a2a545723e */ /* 0x000fe200000010ff */
[----:B------:R-:W-:Y:S02]  /*ac20*/  LDSM.16.MT88.4 R168, [R223+0xb800] ;  /* 0x00b80000dfa8783b */ /* 0x000fe40000004200 */
[----:B------:R-:W-:Y:S01]  /*ac30*/  F2FP.BF16.PACK_AB R70, R195, R242 ;  /* 0x000000f2c346723e */ /* 0x000fe200000010ff */
[----:B------:R-:W-:Y:S01]  /*ac40*/  MUFU.EX2 R115, R115 ;  /* 0x0000007300737308 */ /* 0x000fe20000000800 */
[----:B------:R-:W-:Y:S02]  /*ac50*/  F2FP.BF16.PACK_AB R71, R194, R241 ;  /* 0x000000f1c247723e */ /* 0x000fe400000010ff */
[----:B------:R-:W-:Y:S02]  /*ac60*/  F2FP.BF16.PACK_AB R76, R245, R156 ;  /* 0x0000009cf54c723e */ /* 0x000fe400000010ff */
[----:B------:R-:W-:Y:S02]  /*ac70*/  F2FP.BF16.PACK_AB R77, R244, R164 ;  /* 0x000000a4f44d723e */ /* 0x000fe400000010ff */
[----:B------:R-:W-:Y:S01]  /*ac80*/  F2FP.BF16.PACK_AB R79, R192, R216 ;  /* 0x000000d8c04f723e */ /* 0x000fe200000010ff */
[-C--:B------:R-:W-:Y:S02]  /*ac90*/  HMMA.16816.F32.BF16 R4, R68, R72.reuse, R4 ;  /* 0x000000484404723c */ /* 0x080fe40000041804 */
[----:B------:R-:W-:Y:S06]  /*aca0*/  MUFU.EX2 R112, R94 ;  /* 0x0000005e00707308 */ /* 0x000fec0000000800 */
[C---:B------:R-:W-:Y:S04]  /*acb0*/  HMMA.16816.F32.BF16 R8, R76.reuse, R72, R8 ;  /* 0x000000484c08723c */ /* 0x040fe80000041808 */
[----:B------:R-:W-:Y:S04]  /*acc0*/  MUFU.EX2 R103, R95 ;  /* 0x0000005f00677308 */ /* 0x000fe80000000800 */
[-C--:B------:R-:W-:Y:S06]  /*acd0*/  HMMA.16816.F32.BF16 R12, R76, R74.reuse, R12 ;  /* 0x0000004a4c0c723c */ /* 0x080fec000004180c */
[----:B------:R-:W-:Y:S02]  /*ace0*/  MUFU.EX2 R211, R211 ;  /* 0x000000d300d37308 */ /* 0x000fe40000000800 */
[C---:B------:R-:W-:Y:S01]  /*acf0*/  HMMA.16816.F32.BF16 R16, R68.reuse, R74, R16 ;  /* 0x0000004a4410723c */ /* 0x040fe20000041810 */
[----:B------:R-:W1:Y:S07]  /*ad00*/  LDSM.16.MT88.4 R72, [R220+0xa000] ;  /* 0x00a00000dc48783b */ /* 0x000e6e0000004200 */
[-C--:B---3--:R-:W-:Y:S01]  /*ad10*/  HMMA.16816.F32.BF16 R20, R68, R80.reuse, R20 ;  /* 0x000000504414723c */ /* 0x088fe20000041814 */
[----:B------:R-:W-:Y:S07]  /*ad20*/  MUFU.EX2 R212, R212 ;  /* 0x000000d400d47308 */ /* 0x000fee0000000800 */
[C---:B------:R-:W-:Y:S03]  /*ad30*/  HMMA.16816.F32.BF16 R24, R76.reuse, R80, R24 ;  /* 0x000000504c18723c */ /* 0x040fe60000041818 */
[----:B------:R-:W-:Y:S05]  /*ad40*/  MUFU.EX2 R128, R128 ;  /* 0x0000008000807308 */ /* 0x000fea0000000800 */
[-C--:B------:R-:W-:Y:S05]  /*ad50*/  HMMA.16816.F32.BF16 R28, R76, R82.reuse, R28 ;  /* 0x000000524c1c723c */ /* 0x080fea000004181c */
[----:B------:R-:W-:Y:S03]  /*ad60*/  MUFU.EX2 R129, R129 ;  /* 0x0000008100817308 */ /* 0x000fe60000000800 */
[C---:B------:R-:W-:Y:S01]  /*ad70*/  HMMA.16816.F32.BF16 R32, R68.reuse, R82, R32 ;  /* 0x000000524420723c */ /* 0x040fe20000041820 */
[----:B------:R-:W3:Y:S06]  /*ad80*/  LDSM.16.MT88.4 R80, [R223+0xa000] ;  /* 0x00a00000df50783b */ /* 0x000eec0000004200 */
[----:B------:R-:W-:Y:S01]  /*ad90*/  MUFU.EX2 R213, R213 ;  /* 0x000000d500d57308 */ /* 0x000fe20000000800 */
[-C--:B--2---:R-:W-:Y:S08]  /*ada0*/  HMMA.16816.F32.BF16 R36, R68, R84.reuse, R36 ;  /* 0x000000544424723c */ /* 0x084ff00000041824 */
[C---:B------:R-:W-:Y:S01]  /*adb0*/  HMMA.16816.F32.BF16 R40, R76.reuse, R84, R40 ;  /* 0x000000544c28723c */ /* 0x040fe20000041828 */
[----:B------:R-:W-:Y:S07]  /*adc0*/  MUFU.EX2 R214, R214 ;  /* 0x000000d600d67308 */ /* 0x000fee0000000800 */
[-C--:B------:R-:W-:Y:S03]  /*add0*/  HMMA.16816.F32.BF16 R44, R76, R86.reuse, R44 ;  /* 0x000000564c2c723c */ /* 0x080fe6000004182c */
[----:B------:R-:W-:Y:S05]  /*ade0*/  MUFU.EX2 R102, R140 ;  /* 0x0000008c00667308 */ /* 0x000fea0000000800 */
[C---:B------:R-:W-:Y:S01]  /*adf0*/  HMMA.16816.F32.BF16 R48, R68.reuse, R86, R48 ;  /* 0x000000564430723c */ /* 0x040fe20000041830 */
[----:B------:R-:W2:Y:S04]  /*ae00*/  LDSM.16.MT88.4 R84, [R221+0xa000] ;  /* 0x00a00000dd54783b */ /* 0x000ea80000004200 */
[----:B------:R-:W-:Y:S03]  /*ae10*/  MUFU.EX2 R101, R141 ;  /* 0x0000008d00657308 */ /* 0x000fe60000000800 */
[-C--:B------:R-:W-:Y:S07]  /*ae20*/  HMMA.16816.F32.BF16 R52, R68, R88.reuse, R52 ;  /* 0x000000584434723c */ /* 0x080fee0000041834 */
[----:B------:R-:W-:Y:S01]  /*ae30*/  MUFU.EX2 R100, R217 ;  /* 0x000000d900647308 */ /* 0x000fe20000000800 */
[C---:B------:R-:W-:Y:S08]  /*ae40*/  HMMA.16816.F32.BF16 R56, R76.reuse, R88, R56 ;  /* 0x000000584c38723c */ /* 0x040ff00000041838 */
[-C--:B------:R-:W-:Y:S01]  /*ae50*/  HMMA.16816.F32.BF16 R60, R76, R90.reuse, R60 ;  /* 0x0000005a4c3c723c */ /* 0x080fe2000004183c */
[----:B------:R-:W1:Y:S06]  /*ae60*/  MUFU.EX2 R99, R218 ;  /* 0x000000da00637308 */ /* 0x000e6c0000000800 */
[----:B------:R-:W-:Y:S01]  /*ae70*/  FADD.FTZ R77, R134, R93 ;  /* 0x0000005d864d7221 */ /* 0x000fe20000010000 */
[----:B------:R-:W-:Y:S01]  /*ae80*/  HMMA.16816.F32.BF16 R64, R68, R90, R64 ;  /* 0x0000005a4440723c */ /* 0x000fe20000041840 */
[----:B------:R-:W2:Y:S02]  /*ae90*/  LDSM.16.MT88.4 R88, [R222+0xa000] ;  /* 0x00a00000de58783b */ /* 0x000ea40000004200 */
[----:B------:R-:W-:Y:S01]  /*aea0*/  MUFU.EX2 R118, R118 ;  /* 0x0000007600767308 */ /* 0x000fe20000000800 */
[----:B------:R-:W-:Y:S01]  /*aeb0*/  FADD.FTZ R76, R135, R92 ;  /* 0x0000005c874c7221 */ /* 0x000fe20000010000 */
[----:B------:R-:W-:Y:S01]  /*aec0*/  F2FP.BF16.PACK_AB R78, R183, R177 ;  /* 0x000000b1b74e723e */ /* 0x000fe200000010ff */
[----:B------:R-:W-:Y:S01]  /*aed0*/  FADD.FTZ R93, R239, R77 ;  /* 0x0000004def5d7221 */ /* 0x000fe20000010000 */
[----:B------:R-:W-:Y:S01]  /*aee0*/  F2FP.BF16.PACK_AB R68, R191, R175 ;  /* 0x000000afbf44723e */ /* 0x000fe200000010ff */
[----:B------:R-:W-:Y:S01]  /*aef0*/  FADD.FTZ R92, R238, R76 ;  /* 0x0000004cee5c7221 */ /* 0x000fe20000010000 */
[----:B------:R-:W-:Y:S01]  /*af00*/  F2FP.BF16.PACK_AB R69, R190, R174 ;  /* 0x000000aebe45723e */ /* 0x000fe200000010ff */
[----:B------:R-:W4:Y:S02]  /*af10*/  LDL.LU R134, [R1+0xcc] ;  /* 0x0000cc0001867983 */ /* 0x000f240000300800 */
[----:B------:R-:W-:Y:S01]  /*af20*/  F2FP.BF16.PACK_AB R70, R206, R205 ;  /* 0x000000cdce46723e */ /* 0x000fe200000010ff */
[----:B------:R-:W2:Y:S01]  /*af30*/  MUFU.EX2 R119, R119 ;  /* 0x0000007700777308 */ /* 0x000ea20000000800 */
[----:B------:R-:W-:Y:S01]  /*af40*/  F2FP.BF16.PACK_AB R71, R189, R179 ;  /* 0x000000b3bd47723e */ /* 0x000fe200000010ff */
[----:B------:R-:W4:Y:S01]  /*af50*/  LDL.LU R135, [R1+0xc8] ;  /* 0x0000c80001877983 */ /* 0x000f220000300800 */
[----:B------:R-:W-:Y:S02]  /*af60*/  F2FP.BF16.PACK_AB R76, R178, R173 ;  /* 0x000000adb24c723e */ /* 0x000fe400000010ff */
[----:B------:R-:W-:Y:S01]  /*af70*/  F2FP.BF16.PACK_AB R77, R176, R172 ;  /* 0x000000acb04d723e */ /* 0x000fe200000010ff */
[----:B------:R-:W4:Y:S01]  /*af80*/  LDL.LU R136, [R1+0xc4] ;  /* 0x0000c40001887983 */ /* 0x000f220000300800 */
[----:B------:R-:W-:Y:S01]  /*af90*/  F2FP.BF16.PACK_AB R79, R182, R181 ;  /* 0x000000b5b64f723e */ /* 0x000fe200000010ff */
[-C--:B-1----:R-:W-:Y:S02]  /*afa0*/  HMMA.16816.F32.BF16 R4, R68, R72.reuse, R4 ;  /* 0x000000484404723c */ /* 0x082fe40000041804 */
[----:B------:R-:W4:Y:S01]  /*afb0*/  LDL.LU R240, [R1+0xc0] ;  /* 0x0000c00001f07983 */ /* 0x000f220000300800 */
[----:B------:R-:W-:Y:S01]  /*afc0*/  F2FP.BF16.PACK_AB R200, R99, R100 ;  /* 0x0000006463c8723e */ /* 0x000fe200000010ff */
[----:B------:R-:W1:Y:S02]  /*afd0*/  MUFU.EX2 R98, R219 ;  /* 0x000000db00627308 */ /* 0x000e640000000800 */
[----:B------:R3:W5:Y:S02]  /*afe0*/  LDL.LU R239, [R1+0xbc] ;  /* 0x0000bc0001ef7983 */ /* 0x0007640000300800 */
[C---:B------:R-:W-:Y:S02]  /*aff0*/  HMMA.16816.F32.BF16 R8, R76.reuse, R72, R8 ;  /* 0x000000484c08723c */ /* 0x040fe40000041808 */
[----:B------:R4:W5:Y:S04]  /*b000*/  LDL.LU R238, [R1+0xb8] ;  /* 0x0000b80001ee7983 */ /* 0x0009680000300800 */
[----:B------:R4:W5:Y:S01]  /*b010*/  LDL.LU R237, [R1+0xb4] ;  /* 0x0000b40001ed7983 */ /* 0x0009620000300800 */
[----:B------:R-:W3:Y:S01]  /*b020*/  MUFU.EX2 R97, R130 ;  /* 0x0000008200617308 */ /* 0x000ee20000000800 */
[-C--:B------:R-:W-:Y:S02]  /*b030*/  HMMA.16816.F32.BF16 R12, R76, R74.reuse, R12 ;  /* 0x0000004a4c0c723c */ /* 0x080fe4000004180c */
[----:B------:R4:W5:Y:S02]  /*b040*/  LDL.LU R236, [R1+0xb0] ;  /* 0x0000b00001ec7983 */ /* 0x0009640000300800 */
[----:B--2---:R-:W-:Y:S04]  /*b050*/  F2FP.BF16.PACK_AB R201, R119, R118 ;  /* 0x0000007677c9723e */ /* 0x004fe800000010ff */
[C---:B------:R-:W-:Y:S01]  /*b060*/  HMMA.16816.F32.BF16 R16, R68.reuse, R74, R16 ;  /* 0x0000004a4410723c */ /* 0x040fe20000041810 */
[----:B------:R-:W2:Y:S01]  /*b070*/  LDSM.16.MT88.4 R72, [R220+0xa800] ;  /* 0x00a80000dc48783b */ /* 0x000ea20000004200 */
[----:B------:R-:W-:Y:S02]  /*b080*/  MUFU.EX2 R104, R104 ;  /* 0x0000006800687308 */ /* 0x000fe40000000800 */
[----:B-1----:R-:W-:Y:S04]  /*b090*/  F2FP.BF16.PACK_AB R202, R137, R98 ;  /* 0x0000006289ca723e */ /* 0x002fe800000010ff */
[-C--:B---3--:R-:W-:Y:S04]  /*b0a0*/  HMMA.16816.F32.BF16 R20, R68, R80.reuse, R20 ;  /* 0x000000504414723c */ /* 0x088fe80000041814 */
[----:B------:R-:W-:Y:S01]  /*b0b0*/  MUFU.EX2 R105, R105 ;  /* 0x0000006900697308 */ /* 0x000fe20000000800 */
[----:B------:R-:W-:Y:S03]  /*b0c0*/  F2FP.BF16.PACK_AB R203, R138, R97 ;  /* 0x000000618acb723e */ /* 0x000fe600000010ff */
[C---:B------:R-:W-:Y:S06]  /*b0d0*/  HMMA.16816.F32.BF16 R24, R76.reuse, R80, R24 ;  /* 0x000000504c18723c */ /* 0x040fec0000041818 */
[----:B------:R-:W-:Y:S02]  /*b0e0*/  MUFU.EX2 R106, R106 ;  /* 0x0000006a006a7308 */ /* 0x000fe40000000800 */
[-C--:B------:R-:W-:Y:S08]  /*b0f0*/  HMMA.16816.F32.BF16 R28, R76, R82.reuse, R28 ;  /* 0x000000524c1c723c */ /* 0x080ff0000004181c */
[C---:B------:R-:W-:Y:S01]  /*b100*/  HMMA.16816.F32.BF16 R32, R68.reuse, R82, R32 ;  /* 0x000000524420723c */ /* 0x040fe20000041820 */
[----:B------:R-:W1:Y:S01]  /*b110*/  LDSM.16.MT88.4 R80, [R223+0xa800] ;  /* 0x00a80000df50783b */ /* 0x000e620000004200 */
[----:B------:R-:W-:Y:S06]  /*b120*/  MUFU.EX2 R107, R107 ;  /* 0x0000006b006b7308 */ /* 0x000fec0000000800 */
[-C--:B------:R-:W-:Y:S04]  /*b130*/  HMMA.16816.F32.BF16 R36, R68, R84.reuse, R36 ;  /* 0x000000544424723c */ /* 0x080fe80000041824 */
[----:B------:R-:W-:Y:S04]  /*b140*/  MUFU.EX2 R108, R108 ;  /* 0x0000006c006c7308 */ /* 0x000fe80000000800 */
[C---:B------:R-:W-:Y:S06]  /*b150*/  HMMA.16816.F32.BF16 R40, R76.reuse, R84, R40 ;  /* 0x000000544c28723c */ /* 0x040fec0000041828 */
[----:B------:R-:W-:Y:S02]  /*b160*/  MUFU.EX2 R109, R109 ;  /* 0x0000006d006d7308 */ /* 0x000fe40000000800 */
[-C--:B------:R-:W-:Y:S08]  /*b170*/  HMMA.16816.F32.BF16 R44, R76, R86.reuse, R44 ;  /* 0x000000564c2c723c */ /* 0x080ff0000004182c */
[C---:B------:R-:W-:Y:S01]  /*b180*/  HMMA.16816.F32.BF16 R48, R68.reuse, R86, R48 ;  /* 0x000000564430723c */ /* 0x040fe20000041830 */
[----:B------:R-:W3:Y:S01]  /*b190*/  LDSM.16.MT88.4 R84, [R221+0xa800] ;  /* 0x00a80000dd54783b */ /* 0x000ee20000004200 */
[----:B------:R-:W-:Y:S06]  /*b1a0*/  MUFU.EX2 R110, R110 ;  /* 0x0000006e006e7308 */ /* 0x000fec0000000800 */
[-C--:B------:R-:W-:Y:S04]  /*b1b0*/  HMMA.16816.F32.BF16 R52, R68, R88.reuse, R52 ;  /* 0x000000584434723c */ /* 0x080fe80000041834 */
[----:B------:R-:W-:Y:S04]  /*b1c0*/  MUFU.EX2 R111, R111 ;  /* 0x0000006f006f7308 */ /* 0x000fe80000000800 */
[C---:B------:R-:W-:Y:S06]  /*b1d0*/  HMMA.16816.F32.BF16 R56, R76.reuse, R88, R56 ;  /* 0x000000584c38723c */ /* 0x040fec0000041838 */
[----:B------:R-:W-:Y:S02]  /*b1e0*/  MUFU.EX2 R96, R120 ;  /* 0x0000007800607308 */ /* 0x000fe40000000800 */
[-C--:B------:R-:W-:Y:S07]  /*b1f0*/  HMMA.16816.F32.BF16 R60, R76, R90.reuse, R60 ;  /* 0x0000005a4c3c723c */ /* 0x080fee000004183c */
[----:B------:R-:W-:Y:S01]  /*b200*/  FADD.FTZ R77, R235, R93 ;  /* 0x0000005deb4d7221 */ /* 0x000fe20000010000 */
[----:B------:R-:W-:Y:S01]  /*b210*/  HMMA.16816.F32.BF16 R64, R68, R90, R64 ;  /* 0x0000005a4440723c */ /* 0x000fe20000041840 */
[----:B------:R-:W1:Y:S01]  /*b220*/  LDSM.16.MT88.4 R88, [R222+0xa800] ;  /* 0x00a80000de58783b */ /* 0x000e620000004200 */
[----:B------:R-:W3:Y:S02]  /*b230*/  MUFU.EX2 R95, R121 ;  /* 0x00000079005f7308 */ /* 0x000ee40000000800 */
[----:B------:R-:W-:Y:S01]  /*b240*/  FADD.FTZ R76, R234, R92 ;  /* 0x0000005cea4c7221 */ /* 0x000fe20000010000 */
[----:B------:R-:W-:Y:S01]  /*b250*/  F2FP.BF16.PACK_AB R78, R115, R114 ;  /* 0x00000072734e723e */ /* 0x000fe200000010ff */
[----:B------:R-:W-:Y:S01]  /*b260*/  FADD.FTZ R93, R231, R77 ;  /* 0x0000004de75d7221 */ /* 0x000fe20000010000 */
[----:B------:R-:W-:Y:S01]  /*b270*/  F2FP.BF16.PACK_AB R68, R208, R207 ;  /* 0x000000cfd044723e */ /* 0x000fe200000010ff */
[----:B------:R-:W-:Y:S01]  /*b280*/  FADD.FTZ R92, R230, R76 ;  /* 0x0000004ce65c7221 */ /* 0x000fe20000010000 */
[----:B------:R-:W-:Y:S01]  /*b290*/  F2FP.BF16.PACK_AB R69, R188, R180 ;  /* 0x000000b4bc45723e */ /* 0x000fe200000010ff */
[----:B------:R1:W5:Y:S02]  /*b2a0*/  LDL.LU R235, [R1+0xac] ;  /* 0x0000ac0001eb7983 */ /* 0x0003640000300800 */
[----:B------:R-:W-:Y:S01]  /*b2b0*/  F2FP.BF16.PACK_AB R70, R210, R209 ;  /* 0x000000d1d246723e */ /* 0x000fe200000010ff */
[----:B------:R-:W-:Y:S01]  /*b2c0*/  MUFU.EX2 R94, R122 ;  /* 0x0000007a005e7308 */ /* 0x000fe20000000800 */
[----:B------:R-:W-:Y:S01]  /*b2d0*/  F2FP.BF16.PACK_AB R71, R127, R131 ;  /* 0x000000837f47723e */ /* 0x000fe200000010ff */
[----:B------:R1:W5:Y:S01]  /*b2e0*/  LDL.LU R234, [R1+0xa8] ;  /* 0x0000a80001ea7983 */ /* 0x0003620000300800 */
[----:B------:R-:W-:Y:S02]  /*b2f0*/  F2FP.BF16.PACK_AB R76, R117, R125 ;  /* 0x0000007d754c723e */ /* 0x000fe400000010ff */
[----:B------:R-:W-:Y:S01]  /*b300*/  F2FP.BF16.PACK_AB R77, R113, R116 ;  /* 0x00000074714d723e */ /* 0x000fe200000010ff */
[----:B------:R1:W5:Y:S01]  /*b310*/  LDL.LU R233, [R1+0xa4] ;  /* 0x0000a40001e97983 */ /* 0x0003620000300800 */
[----:B------:R-:W-:Y:S01]  /*b320*/  F2FP.BF16.PACK_AB R79, R103, R112 ;  /* 0x00000070674f723e */ /* 0x000fe200000010ff */
[-C--:B--2---:R-:W-:Y:S02]  /*b330*/  HMMA.16816.F32.BF16 R4, R68, R72.reuse, R4 ;  /* 0x000000484404723c */ /* 0x084fe40000041804 */
[----:B------:R2:W5:Y:S01]  /*b340*/  LDL.LU R232, [R1+0xa0] ;  /* 0x0000a00001e87983 */ /* 0x0005620000300800 */
[----:B---3--:R-:W-:Y:S03]  /*b350*/  F2FP.BF16.PACK_AB R196, R95, R96 ;  /* 0x000000605fc4723e */ /* 0x008fe600000010ff */
[----:B------:R2:W5:Y:S02]  /*b360*/  LDL.LU R231, [R1+0x9c] ;  /* 0x00009c0001e77983 */ /* 0x0005640000300800 */
[C---:B------:R-:W-:Y:S02]  /*b370*/  HMMA.16816.F32.BF16 R8, R76.reuse, R72, R8 ;  /* 0x000000484c08723c */ /* 0x040fe40000041808 */
[----:B------:R2:W5:Y:S04]  /*b380*/  LDL.LU R230, [R1+0x98] ;  /* 0x0000980001e67983 */ /* 0x0005680000300800 */
[----:B------:R2:W5:Y:S02]  /*b390*/  LDL.LU R229, [R1+0x94] ;  /* 0x0000940001e57983 */ /* 0x0005640000300800 */
[-C--:B------:R-:W-:Y:S02]  /*b3a0*/  HMMA.16816.F32.BF16 R12, R76, R74.reuse, R12 ;  /* 0x0000004a4c0c723c */ /* 0x080fe4000004180c */
[----:B------:R2:W5:Y:S06]  /*b3b0*/  LDL.LU R228, [R1+0x90] ;  /* 0x0000900001e47983 */ /* 0x00056c0000300800 */
[C---:B------:R-:W-:Y:S01]  /*b3c0*/  HMMA.16816.F32.BF16 R16, R68.reuse, R74, R16 ;  /* 0x0000004a4410723c */ /* 0x040fe20000041810 */
[----:B------:R-:W3:Y:S07]  /*b3d0*/  LDSM.16.MT88.4 R72, [R220+0xb000] ;  /* 0x00b00000dc48783b */ /* 0x000eee0000004200 */
[-C--:B-1----:R-:W-:Y:S08]  /*b3e0*/  HMMA.16816.F32.BF16 R20, R68, R80.reuse, R20 ;  /* 0x000000504414723c */ /* 0x082ff00000041814 */
[C---:B------:R-:W-:Y:S08]  /*b3f0*/  HMMA.16816.F32.BF16 R24, R76.reuse, R80, R24 ;  /* 0x000000504c18723c */ /* 0x040ff00000041818 */
[-C--:B------:R-:W-:Y:S08]  /*b400*/  HMMA.16816.F32.BF16 R28, R76, R82.reuse, R28 ;  /* 0x000000524c1c723c */ /* 0x080ff0000004181c */
[C---:B------:R-:W-:Y:S01]  /*b410*/  HMMA.16816.F32.BF16 R32, R68.reuse, R82, R32 ;  /* 0x000000524420723c */ /* 0x040fe20000041820 */
[----:B------:R-:W1:Y:S07]  /*b420*/  LDSM.16.MT88.4 R80, [R223+0xb000] ;  /* 0x00b00000df50783b */ /* 0x000e6e0000004200 */
[-C--:B------:R-:W-:Y:S08]  /*b430*/  HMMA.16816.F32.BF16 R36, R68, R84.reuse, R36 ;  /* 0x000000544424723c */ /* 0x080ff00000041824 */
[C---:B------:R-:W-:Y:S08]  /*b440*/  HMMA.16816.F32.BF16 R40, R76.reuse, R84, R40 ;  /* 0x000000544c28723c */ /* 0x040ff00000041828 */
[-C--:B------:R-:W-:Y:S08]  /*b450*/  HMMA.16816.F32.BF16 R44, R76, R86.reuse, R44 ;  /* 0x000000564c2c723c */ /* 0x080ff0000004182c */
[C---:B------:R-:W-:Y:S01]  /*b460*/  HMMA.16816.F32.BF16 R48, R68.reuse, R86, R48 ;  /* 0x000000564430723c */ /* 0x040fe20000041830 */
[----:B------:R-:W1:Y:S07]  /*b470*/  LDSM.16.MT88.4 R84, [R221+0xb000] ;  /* 0x00b00000dd54783b */ /* 0x000e6e0000004200 */
[-C--:B------:R-:W-:Y:S08]  /*b480*/  HMMA.16816.F32.BF16 R52, R68, R88.reuse, R52 ;  /* 0x000000584434723c */ /* 0x080ff00000041834 */
[C---:B------:R-:W-:Y:S08]  /*b490*/  HMMA.16816.F32.BF16 R56, R76.reuse, R88, R56 ;  /* 0x000000584c38723c */ /* 0x040ff00000041838 */
[-C--:B------:R-:W-:Y:S07]  /*b4a0*/  HMMA.16816.F32.BF16 R60, R76, R90.reuse, R60 ;  /* 0x0000005a4c3c723c */ /* 0x080fee000004183c */
[----:B------:R-:W-:Y:S01]  /*b4b0*/  FADD.FTZ R77, R154, R93 ;  /* 0x0000005d9a4d7221 */ /* 0x000fe20000010000 */
[----:B------:R-:W-:Y:S01]  /*b4c0*/  HMMA.16816.F32.BF16 R64, R68, R90, R64 ;  /* 0x0000005a4440723c */ /* 0x000fe20000041840 */
[----:B------:R-:W1:Y:S03]  /*b4d0*/  LDSM.16.MT88.4 R88, [R222+0xb000] ;  /* 0x00b00000de58783b */ /* 0x000e660000004200 */
        /* <DEDUP_REMOVED lines=8> */
[----:B------:R-:W-:Y:S01]  /*b560*/  FADD.FTZ R2, R155, R76 ;  /* 0x0000004c9b027221 */ /* 0x000fe20000010000 */
[----:B------:R-:W-:Y:S01]  /*b570*/  F2FP.BF16.PACK_AB R71, R101, R102 ;  /* 0x000000666547723e */ /* 0x000fe200000010ff */
[----:B------:R-:W2:Y:S01]  /*b580*/  LDSM.16.MT88.4 R152, [R220+0xb800] ;  /* 0x00b80000dc98783b */ /* 0x000ea20000004200 */
[----:B------:R-:W-:Y:S01]  /*b590*/  F2FP.BF16.PACK_AB R76, R105, R104 ;  /* 0x00000068694c723e */ /* 0x000fe200000010ff */
[----:B------:R-:W-:Y:S01]  /*b5a0*/  FADD.FTZ R2, R160, R2 ;  /* 0x00000002a0027221 */ /* 0x000fe20000010000 */
[----:B------:R-:W-:Y:S02]  /*b5b0*/  F2FP.BF16.PACK_AB R77, R107, R106 ;  /* 0x0000006a6b4d723e */ /* 0x000fe400000010ff */
[----:B------:R-:W-:Y:S01]  /*b5c0*/  F2FP.BF16.PACK_AB R79, R111, R110 ;  /* 0x0000006e6f4f723e */ /* 0x000fe200000010ff */
[-C--:B---3--:R-:W-:Y:S02]  /*b5d0*/  HMMA.16816.F32.BF16 R4, R68, R72.reuse, R4 ;  /* 0x000000484404723c */ /* 0x088fe40000041804 */
[----:B------:R3:W5:Y:S01]  /*b5e0*/  LDL.LU R226, [R1+0x88] ;  /* 0x0000880001e27983 */ /* 0x0007620000300800 */
[----:B------:R-:W-:Y:S04]  /*b5f0*/  FADD.FTZ R2, R159, R2 ;  /* 0x000000029f027221 */ /* 0x000fe80000010000 */
[----:B------:R-:W-:Y:S01]  /*b600*/  FADD.FTZ R2, R156, R2 ;  /* 0x000000029c027221 */ /* 0x000fe20000010000 */
[C---:B------:R-:W-:Y:S04]  /*b610*/  HMMA.16816.F32.BF16 R8, R76.reuse, R72, R8 ;  /* 0x000000484c08723c */ /* 0x040fe80000041808 */
[----:B------:R-:W-:Y:S03]  /*b620*/  FADD.FTZ R2, R245, R2 ;  /* 0x00000002f5027221 */ /* 0x000fe60000010000 */
[----:B------:R-:W-:Y:S01]  /*b630*/  FADD.FTZ R73, R225, R93 ;  /* 0x0000005de1497221 */ /* 0x000fe20000010000 */
[-C--:B------:R-:W-:Y:S01]  /*b640*/  HMMA.16816.F32.BF16 R12, R76, R74.reuse, R12 ;  /* 0x0000004a4c0c723c */ /* 0x080fe2000004180c */
[----:B------:R3:W5:Y:S03]  /*b650*/  LDL.LU R225, [R1+0x84] ;  /* 0x0000840001e17983 */ /* 0x0007660000300800 */
[----:B------:R-:W-:Y:S01]  /*b660*/  FADD.FTZ R72, R224, R92 ;  /* 0x0000005ce0487221 */ /* 0x000fe20000010000 */
[----:B----4-:R-:W-:Y:S01]  /*b670*/  IADD3 R240, R240, -0x1, RZ ;  /* 0xfffffffff0f07810 */ /* 0x010fe20007ffe0ff */
[----:B------:R3:W5:Y:S01]  /*b680*/  LDL.LU R224, [R1+0x80] ;  /* 0x0000800001e07983 */ /* 0x0007620000300800 */
[----:B------:R-:W-:Y:S01]  /*b690*/  FADD.FTZ R73, R184, R73 ;  /* 0x00000049b8497221 */ /* 0x000fe20000010000 */
[C---:B------:R-:W-:Y:S01]  /*b6a0*/  HMMA.16816.F32.BF16 R16, R68.reuse, R74, R16 ;  /* 0x0000004a4410723c */ /* 0x040fe20000041810 */
[----:B------:R-:W4:Y:S01]  /*b6b0*/  MUFU.EX2 R75, R124 ;  /* 0x0000007c004b7308 */ /* 0x000f220000000800 */
[----:B------:R-:W2:Y:S02]  /*b6c0*/  LDSM.16.MT88.4 R184, [R221+0xb800] ;  /* 0x00b80000ddb8783b */ /* 0x000ea40000004200 */
[----:B------:R-:W-:Y:S01]  /*b6d0*/  FADD.FTZ R72, R167, R72 ;  /* 0x00000048a7487221 */ /* 0x000fe20000010000 */
[----:B------:R-:W-:Y:S01]  /*b6e0*/  MOV R132, R136 ;  /* 0x0000008800847202 */ /* 0x000fe20000000f00 */
[----:B------:R-:W-:Y:S02]  /*b6f0*/  FADD.FTZ R73, R163, R73 ;  /* 0x00000049a3497221 */ /* 0x000fe40000010000 */
[-C--:B-1----:R-:W-:Y:S03]  /*b700*/  HMMA.16816.F32.BF16 R20, R68, R80.reuse, R20 ;  /* 0x000000504414723c */ /* 0x082fe60000041814 */
[----:B------:R-:W1:Y:S01]  /*b710*/  MUFU.EX2 R74, R126 ;  /* 0x0000007e004a7308 */ /* 0x000e620000000800 */
[----:B------:R-:W-:Y:S02]  /*b720*/  FADD.FTZ R72, R162, R72 ;  /* 0x00000048a2487221 */ /* 0x000fe40000010000 */
[----:B------:R-:W-:Y:S02]  /*b730*/  FADD.FTZ R2, R215, R2 ;  /* 0x00000002d7027221 */ /* 0x000fe40000010000 */
[C---:B------:R-:W-:Y:S04]  /*b740*/  HMMA.16816.F32.BF16 R24, R76.reuse, R80, R24 ;  /* 0x000000504c18723c */ /* 0x040fe80000041818 */
[----:B------:R-:W-:Y:S01]  /*b750*/  FADD.FTZ R2, R193, R2 ;  /* 0x00000002c1027221 */ /* 0x000fe20000010000 */
[----:B------:R-:W2:Y:S03]  /*b760*/  MUFU.EX2 R80, R123 ;  /* 0x0000007b00507308 */ /* 0x000ea60000000800 */
[-C--:B------:R-:W-:Y:S04]  /*b770*/  HMMA.16816.F32.BF16 R28, R76, R82.reuse, R28 ;  /* 0x000000524c1c723c */ /* 0x080fe8000004181c */
[----:B----4-:R-:W-:Y:S04]  /*b780*/  F2FP.BF16.PACK_AB R198, R139, R75 ;  /* 0x0000004b8bc6723e */ /* 0x010fe800000010ff */
[C---:B------:R-:W-:Y:S04]  /*b790*/  HMMA.16816.F32.BF16 R32, R68.reuse, R82, R32 ;  /* 0x000000524420723c */ /* 0x040fe80000041820 */
[----:B-1----:R-:W-:Y:S04]  /*b7a0*/  F2FP.BF16.PACK_AB R199, R204, R74 ;  /* 0x0000004accc7723e */ /* 0x002fe800000010ff */
[-C--:B------:R-:W-:Y:S04]  /*b7b0*/  HMMA.16816.F32.BF16 R36, R68, R84.reuse, R36 ;  /* 0x000000544424723c */ /* 0x080fe80000041824 */
[----:B--2---:R-:W-:Y:S04]  /*b7c0*/  F2FP.BF16.PACK_AB R197, R80, R94 ;  /* 0x0000005e50c5723e */ /* 0x004fe800000010ff */
[C---:B------:R-:W-:Y:S08]  /*b7d0*/  HMMA.16816.F32.BF16 R40, R76.reuse, R84, R40 ;  /* 0x000000544c28723c */ /* 0x040ff00000041828 */
[-C--:B------:R-:W-:Y:S08]  /*b7e0*/  HMMA.16816.F32.BF16 R44, R76, R86.reuse, R44 ;  /* 0x000000564c2c723c */ /* 0x080ff0000004182c */
[C---:B------:R-:W-:Y:S08]  /*b7f0*/  HMMA.16816.F32.BF16 R48, R68.reuse, R86, R48 ;  /* 0x000000564430723c */ /* 0x040ff00000041830 */
[-C--:B------:R-:W-:Y:S08]  /*b800*/  HMMA.16816.F32.BF16 R52, R68, R88.reuse, R52 ;  /* 0x000000584434723c */ /* 0x080ff00000041834 */
[C---:B------:R-:W-:Y:S08]  /*b810*/  HMMA.16816.F32.BF16 R56, R76.reuse, R88, R56 ;  /* 0x000000584c38723c */ /* 0x040ff00000041838 */
[-C--:B------:R-:W-:Y:S08]  /*b820*/  HMMA.16816.F32.BF16 R60, R76, R90.reuse, R60 ;  /* 0x0000005a4c3c723c */ /* 0x080ff0000004183c */
[----:B------:R-:W-:Y:S08]  /*b830*/  HMMA.16816.F32.BF16 R64, R68, R90, R64 ;  /* 0x0000005a4440723c */ /* 0x000ff00000041840 */
[-C--:B------:R-:W-:Y:S07]  /*b840*/  HMMA.16816.F32.BF16 R144, R200, R152.reuse, R4 ;  /* 0x00000098c890723c */ /* 0x080fee0000041804 */
[----:B------:R-:W-:Y:S01]  /*b850*/  FADD.FTZ R4, R166, R73 ;  /* 0x00000049a6047221 */ /* 0x000fe20000010000 */
[C---:B------:R-:W-:Y:S04]  /*b860*/  HMMA.16816.F32.BF16 R140, R196.reuse, R152, R8 ;  /* 0x00000098c48c723c */ /* 0x040fe80000041808 */
[----:B------:R-:W-:Y:S02]  /*b870*/  FADD.FTZ R5, R165, R72 ;  /* 0x00000048a5057221 */ /* 0x000fe40000010000 */
[----:B------:R-:W-:Y:S02]  /*b880*/  FADD.FTZ R4, R242, R4 ;  /* 0x00000004f2047221 */ /* 0x000fe40000010000 */
[----:B------:R-:W-:Y:S01]  /*b890*/  FADD.FTZ R8, R241, R5 ;  /* 0x00000005f1087221 */ /* 0x000fe20000010000 */
[-C--:B------:R-:W-:Y:S03]  /*b8a0*/  HMMA.16816.F32.BF16 R148, R196, R154.reuse, R12 ;  /* 0x0000009ac494723c */ /* 0x080fe6000004180c */
[----:B------:R-:W-:Y:S02]  /*b8b0*/  FADD.FTZ R8, R194, R8 ;  /* 0x00000008c2087221 */ /* 0x000fe40000010000 */
[----:B------:R-:W-:Y:S02]  /*b8c0*/  FADD.FTZ R10, R173, R2 ;  /* 0x00000002ad0a7221 */ /* 0x000fe40000010000 */
[----:B------:R-:W-:Y:S01]  /*b8d0*/  FADD.FTZ R12, R195, R4 ;  /* 0x00000004c30c7221 */ /* 0x000fe20000010000 */
[C---:B------:R-:W-:Y:S01]  /*b8e0*/  HMMA.16816.F32.BF16 R152, R200.reuse, R154, R16 ;  /* 0x0000009ac898723c */ /* 0x040fe20000041810 */
[----:B------:R-:W1:Y:S03]  /*b8f0*/  LDSM.16.MT88.4 R4, [R222+0xb800] ;  /* 0x00b80000de04783b */ /* 0x000e660000004200 */
[----:B------:R-:W-:Y:S02]  /*b900*/  FADD.FTZ R12, R175, R12 ;  /* 0x0000000caf0c7221 */ /* 0x000fe40000010000 */
[----:B------:R-:W-:Y:S02]  /*b910*/  FADD.FTZ R11, R174, R8 ;  /* 0x00000008ae0b7221 */ /* 0x000fe40000010000 */
[----:B------:R-:W-:Y:S01]  /*b920*/  FADD.FTZ R9, R172, R0 ;  /* 0x00000000ac097221 */ /* 0x000fe20000010000 */
[-C--:B------:R-:W-:Y:S03]  /*b930*/  HMMA.16816.F32.BF16 R156, R200, R168.reuse, R20 ;  /* 0x000000a8c89c723c */ /* 0x080fe60000041814 */
[----:B------:R-:W-:Y:S02]  /*b940*/  FADD.FTZ R2, R190, R11 ;  /* 0x0000000bbe027221 */ /* 0x000fe40000010000 */
[----:B------:R-:W-:Y:S02]  /*b950*/  FADD.FTZ R0, R178, R10 ;  /* 0x0000000ab2007221 */ /* 0x000fe40000010000 */
        /* <DEDUP_REMOVED lines=29> */
[-C--:B-1----:R-:W-:Y:S03]  /*bb30*/  HMMA.16816.F32.BF16 R188, R200, R4.reuse, R52 ;  /* 0x00000004c8bc723c */ /* 0x082fe60000041834 */
        /* <DEDUP_REMOVED lines=11> */
[----:B------:R-:W-:Y:S04]  /*bbf0*/  HMMA.16816.F32.BF16 R200, R200, R6, R64 ;  /* 0x00000006c8c8723c */ /* 0x000fe80000041840 */
[----:B------:R-:W-:Y:S02]  /*bc00*/  FADD.FTZ R2, R129, R2 ;  /* 0x0000000281027221 */ /* 0x000fe40000010000 */
[----:B------:R-:W-:Y:S02]  /*bc10*/  FADD.FTZ R4, R213, R10 ;  /* 0x0000000ad5047221 */ /* 0x000fe40000010000 */
[----:B------:R-:W-:Y:S04]  /*bc20*/  FADD.FTZ R8, R105, R0 ;  /* 0x0000000069087221 */ /* 0x000fe80000010000 */
[----:B------:R-:W-:Y:S02]  /*bc30*/  FADD.FTZ R0, R107, R9 ;  /* 0x000000096b007221 */ /* 0x000fe40000010000 */
        /* <DEDUP_REMOVED lines=15> */
[----:B------:R-:W-:Y:S01]  /*bd30*/  FADD.FTZ R6, R137, R6 ;  /* 0x0000000689067221 */ /* 0x000fe20000010000 */
[----:B------:R-:W-:Y:S01]  /*bd40*/  MOV R137, R135 ;  /* 0x0000008700897202 */ /* 0x000fe20000000f00 */
[----:B------:R-:W-:Y:S02]  /*bd50*/  FADD.FTZ R4, R80, R5 ;  /* 0x0000000550047221 */ /* 0x000fe40000010000 */
[----:B------:R-:W-:Y:S01]  /*bd60*/  FADD.FTZ R5, R97, R2 ;  /* 0x0000000261057221 */ /* 0x000fe20000010000 */
[----:B------:R3:W-:Y:S01]  /*bd70*/  STL [R1+0x8], R6 ;  /* 0x0000080601007387 */ /* 0x0007e20000100800 */
[----:B------:R-:W-:Y:S02]  /*bd80*/  FADD.FTZ R2, R75, R0 ;  /* 0x000000004b027221 */ /* 0x000fe40000010000 */
[----:B------:R-:W-:Y:S02]  /*bd90*/  FADD.FTZ R0, R74, R4 ;  /* 0x000000044a007221 */ /* 0x000fe40000010000 */
[----:B------:R-:W-:Y:S01]  /*bda0*/  FADD.FTZ R4, R138, R5 ;  /* 0x000000058a047221 */ /* 0x000fe20000010000 */
[----:B------:R-:W-:Y:S01]  /*bdb0*/  MOV R138, R134 ;  /* 0x00000086008a7202 */ /* 0x000fe20000000f00 */
[----:B------:R-:W-:Y:S01]  /*bdc0*/  FADD.FTZ R2, R139, R2 ;  /* 0x000000028b027221 */ /* 0x000fe20000010000 */
[----:B------:R-:W-:Y:S01]  /*bdd0*/  MOV R139, R3 ;  /* 0x00000003008b7202 */ /* 0x000fe20000000f00 */
[----:B------:R-:W-:Y:S01]  /*bde0*/  FADD.FTZ R0, R204, R0 ;  /* 0x00000000cc007221 */ /* 0x000fe20000010000 */
[----:B------:R3:W-:Y:S04]  /*bdf0*/  STL [R1+0x4], R4 ;  /* 0x0000040401007387 */ /* 0x0007e80000100800 */
[----:B------:R3:W-:Y:S04]  /*be00*/  STL [R1+0x14], R2 ;  /* 0x0000140201007387 */ /* 0x0007e80000100800 */
[----:B------:R3:W-:Y:S02]  /*be10*/  STL [R1+0x20], R0 ;  /* 0x0000200001007387 */ /* 0x0007e40000100800 */
[----:B---3-5:R-:W-:-:S05]  /*be20*/  @P0 BRA `(.L_x_3) ;  /* 0xffffb98000000947 */ /* 0x028fca000383ffff */
.L_x_2:
[----:B-1----:R-:W2:Y:S04]  /*be30*/  LDL.LU R9, [R1+0x8] ;  /* 0x0000080001097983 */ /* 0x002ea80000300800 */
[----:B------:R-:W3:Y:S04]  /*be40*/  LDL.LU R8, [R1+0x4] ;  /* 0x0000040001087983 */ /* 0x000ee80000300800 */
[----:B------:R-:W4:Y:S04]  /*be50*/  LDL.LU R7, [R1+0x14] ;  /* 0x0000140001077983 */ /* 0x000f280000300800 */
[----:B------:R-:W4:Y:S01]  /*be60*/  LDL.LU R6, [R1+0x20] ;  /* 0x0000200001067983 */ /* 0x000f220000300800 */
[----:B------:R-:W-:Y:S01]  /*be70*/  ULDC.U8 UR4, c[0x0][0x329] ;  /* 0x0000ca4000047ab9 */ /* 0x000fe20000000000 */
[----:B------:R-:W-:Y:S01]  /*be80*/  MOV R37, 0xfffffff0 ;  /* 0xfffffff000257802 */ /* 0x000fe20000000f00 */
[----:B------:R-:W-:Y:S01]  /*be90*/  ULDC.U8 UR5, c[0x0][0x328] ;  /* 0x0000ca0000057ab9 */ /* 0x000fe20000000000 */
[----:B------:R-:W1:Y:S01]  /*bea0*/  S2R R55, SR_TID.X ;  /* 0x0000000000377919 */ /* 0x000e620000002100 */
[----:B------:R-:W-:Y:S01]  /*beb0*/  ISETP.NE.AND P0, PT, RZ, UR4, PT ;  /* 0x00000004ff007c0c */ /* 0x000fe2000bf05270 */
[----:B------:R-:W-:Y:S01]  /*bec0*/  BSSY B0, `(.L_x_6) ;  /* 0x0000119000007945 */ /* 0x000fe20003800000 */
[----:B------:R-:W-:-:S02]  /*bed0*/  ISETP.NE.AND P3, PT, RZ, UR5, PT ;  /* 0x00000005ff007c0c */ /* 0x000fc4000bf65270 */
[----:B------:R-:W-:-:S09]  /*bee0*/  MOV R36, 0x20 ;  /* 0x0000002000247802 */ /* 0x000fd20000000f00 */
[----:B------:R-:W-:-:S05]  /*bef0*/  @P0 MOV R54, c[0x0][0x210] ;  /* 0x0000840000360a02 */ /* 0x000fca0000000f00 */
[----:B------:R-:W-:Y:S01]  /*bf00*/  @P0 IMAD R54, R54, c[0x0][0x214], RZ ;  /* 0x0000850036360a24 */ /* 0x000fe200078e02ff */
[----:B-1----:R-:W-:Y:S01]  /*bf10*/  SHF.R.S32.HI R41, RZ, 0x1f, R55 ;  /* 0x0000001fff297819 */ /* 0x002fe20000011437 */
[----:B--2---:R-:W1:Y:S04]  /*bf20*/  SHFL.BFLY PT, R5, R9, 0x2, 0x1f ;  /* 0x0c401f0009057f89 */ /* 0x004e6800000e0000 */
[----:B---3--:R-:W2:Y:S04]  /*bf30*/  SHFL.BFLY PT, R4, R8, 0x2, 0x1f ;  /* 0x0c401f0008047f89 */ /* 0x008ea800000e0000 */
[----:B----4-:R-:W3:Y:S04]  /*bf40*/  SHFL.BFLY PT, R2, R7, 0x2, 0x1f ;  /* 0x0c401f0007027f89 */ /* 0x010ee800000e0000 */
[----:B------:R-:W4:Y:S01]  /*bf50*/  SHFL.BFLY PT, R0, R6, 0x2, 0x1f ;  /* 0x0c401f0006007f89 */ /* 0x000f2200000e0000 */
[----:B-1----:R-:W-:-:S02]  /*bf60*/  FADD.FTZ R5, R5, R9 ;  /* 0x0000000905057221 */ /* 0x002fc40000010000 */
[----:B--2---:R-:W-:-:S03]  /*bf70*/  FADD.FTZ R4, R4, R8 ;  /* 0x0000000804047221 */ /* 0x004fc60000010000 */
[----:B------:R-:W1:Y:S01]  /*bf80*/  SHFL.BFLY PT, R38, R5, 0x1, 0x1f ;  /* 0x0c201f0005267f89 */ /* 0x000e6200000e0000 */
[----:B---3--:R-:W-:-:S03]  /*bf90*/  FADD.FTZ R2, R2, R7 ;  /* 0x0000000702027221 */ /* 0x008fc60000010000 */
[----:B------:R-:W2:Y:S01]  /*bfa0*/  SHFL.BFLY PT, R8, R4, 0x1, 0x1f ;  /* 0x0c201f0004087f89 */ /* 0x000ea200000e0000 */
[----:B----4-:R-:W-:-:S03]  /*bfb0*/  FADD.FTZ R0, R0, R6 ;  /* 0x0000000600007221 */ /* 0x010fc60000010000 */
[----:B------:R-:W3:Y:S04]  /*bfc0*/  SHFL.BFLY PT, R7, R2, 0x1, 0x1f ;  /* 0x0c201f0002077f89 */ /* 0x000ee800000e0000 */
[----:B------:R-:W4:Y:S01]  /*bfd0*/  SHFL.BFLY PT, R6, R0, 0x1, 0x1f ;  /* 0x0c201f0000067f89 */ /* 0x000f2200000e0000 */
[----:B-1----:R-:W-:Y:S01]  /*bfe0*/  FADD.FTZ R38, R5, R38 ;  /* 0x0000002605267221 */ /* 0x002fe20000010000 */
[CC--:B------:R-:W-:Y:S02]  /*bff0*/  LEA.HI R5, R41.reuse, R55.reuse, RZ, 0x2 ;  /* 0x0000003729057211 */ /* 0x0c0fe400078f10ff */
[----:B------:R-:W-:Y:S01]  /*c000*/  LEA.HI R41, R41, R55, RZ, 0x5 ;  /* 0x0000003729297211 */ /* 0x000fe200078f28ff */
[----:B--2---:R-:W-:Y:S01]  /*c010*/  FADD.FTZ R39, R4, R8 ;  /* 0x0000000804277221 */ /* 0x004fe20000010000 */
[----:B------:R-:W-:-:S02]  /*c020*/  SHF.R.S32.HI R4, RZ, 0x1f, R5 ;  /* 0x0000001fff047819 */ /* 0x000fc40000011405 */
[----:B------:R-:W-:Y:S01]  /*c030*/  FSETP.NE.FTZ.AND P6, PT, R38, RZ, PT ;  /* 0x000000ff2600720b */ /* 0x000fe20003fd5000 */
[----:B---3--:R-:W-:Y:S01]  /*c040*/  FADD.FTZ R52, R2, R7 ;  /* 0x0000000702347221 */ /* 0x008fe20000010000 */
[----:B------:R-:W-:Y:S02]  /*c050*/  SHF.R.S32.HI R2, RZ, 0x2, R5 ;  /* 0x00000002ff027819 */ /* 0x000fe40000011405 */
[----:B------:R-:W-:Y:S01]  /*c060*/  FSETP.NE.FTZ.AND P5, PT, R39, RZ, PT ;  /* 0x000000ff2700720b */ /* 0x000fe20003fb5000 */
[----:B----4-:R-:W-:Y:S01]  /*c070*/  FADD.FTZ R53, R0, R6 ;  /* 0x0000000600357221 */ /* 0x010fe20000010000 */
[----:B------:R-:W-:Y:S02]  /*c080*/  LEA.HI R4, R4, R2, RZ, 0x3 ;  /* 0x0000000204047211 */ /* 0x000fe400078f18ff */
[----:B------:R-:W-:Y:S02]  /*c090*/  FSETP.NE.FTZ.AND P4, PT, R52, RZ, PT ;  /* 0x000000ff3400720b */ /* 0x000fe40003f95000 */
[----:B------:R-:W-:Y:S01]  /*c0a0*/  LOP3.LUT R13, R4, 0xfffffff8, RZ, 0xc0, !PT ;  /* 0xfffffff8040d7812 */ /* 0x000fe200078ec0ff */
[----:B------:R-:W-:Y:S01]  /*c0b0*/  IMAD.MOV.U32 R4, RZ, RZ, 0x3f800000 ;  /* 0x3f800000ff047424 */ /* 0x000fe200078e00ff */
[----:B------:R-:W-:-:S02]  /*c0c0*/  MOV R0, 0x3f800000 ;  /* 0x3f80000000007802 */ /* 0x000fc40000000f00 */
[----:B------:R-:W-:Y:S02]  /*c0d0*/  IADD3 R13, R2, -R13, RZ ;  /* 0x8000000d020d7210 */ /* 0x000fe40007ffe0ff */
[----:B------:R-:W-:Y:S01]  /*c0e0*/  @!P0 MOV R6, c[0x0][0x214] ;  /* 0x0000850000068a02 */ /* 0x000fe20000000f00 */
[----:B------:R-:W1:Y:S01]  /*c0f0*/  @P5 MUFU.RCP R4, R39 ;  /* 0x0000002700045308 */ /* 0x000e620000001000 */
[----:B------:R-:W-:Y:S02]  /*c100*/  LOP3.LUT R2, R13, 0x1, RZ, 0xc0, !PT ;  /* 0x000000010d027812 */ /* 0x000fe400078ec0ff */
[----:B------:R-:W-:Y:S02]  /*c110*/  @!P0 SEL R54, R6, c[0x0][0x234], !P3 ;  /* 0x00008d0006368a07 */ /* 0x000fe40005800000 */
[----:B------:R-:W-:Y:S01]  /*c120*/  ISETP.NE.U32.AND P1, PT, R2, 0x1, PT ;  /* 0x000000010200780c */ /* 0x000fe20003f25070 */
[----:B------:R-:W-:Y:S01]  /*c130*/  IMAD.MOV.U32 R2, RZ, RZ, 0x3f800000 ;  /* 0x3f800000ff027424 */ /* 0x000fe200078e00ff */
[----:B------:R-:W-:Y:S01]  /*c140*/  LOP3.LUT R5, R5, 0x3ffffffc, RZ, 0xc0, !PT ;  /* 0x3ffffffc05057812 */ /* 0x000fe200078ec0ff */
[----:B------:R-:W2:Y:S01]  /*c150*/  @P6 MUFU.RCP R0, R38 ;  /* 0x0000002600006308 */ /* 0x000ea20000001000 */
[----:B------:R-:W-:-:S02]  /*c160*/  SEL R37, R37, 0x10, !P1 ;  /* 0x0000001025257807 */ /* 0x000fc40004800000 */
[----:B------:R-:W-:Y:S02]  /*c170*/  R2P PR, R13, 0x6 ;  /* 0x000000060d007804 */ /* 0x000fe40000000000 */
[----:B------:R-:W-:Y:S02]  /*c180*/  SHF.R.S32.HI R7, RZ, 0x5, R41 ;  /* 0x00000005ff077819 */ /* 0x000fe40000011429 */
[----:B------:R-:W-:Y:S01]  /*c190*/  IADD3 R5, -R5, R55, RZ ;  /* 0x0000003705057210 */ /* 0x000fe20007ffe1ff */
[----:B------:R-:W3:Y:S01]  /*c1a0*/  @P4 MUFU.RCP R2, R52 ;  /* 0x0000003400024308 */ /* 0x000ee20000001000 */
[----:B------:R-:W-:Y:S01]  /*c1b0*/  SEL R36, R36, 0xffffffe0, !P1 ;  /* 0xffffffe024247807 */ /* 0x000fe20004800000 */
[C---:B-1----:R-:W-:Y:S01]  /*c1c0*/  FMUL.FTZ R146, R4.reuse, R146 ;  /* 0x0000009204927220 */ /* 0x042fe20000410000 */
[----:B------:R-:W-:Y:S01]  /*c1d0*/  FSETP.NE.FTZ.AND P1, PT, R53, RZ, PT ;  /* 0x000000ff3500720b */ /* 0x000fe20003f35000 */
[C---:B------:R-:W-:Y:S01]  /*c1e0*/  FMUL.FTZ R154, R4.reuse, R154 ;  /* 0x0000009a049a7220 */ /* 0x040fe20000410000 */
[----:B------:R-:W-:Y:S01]  /*c1f0*/  LEA R40, R7, R5, 0x9 ;  /* 0x0000000507287211 */ /* 0x000fe200078e48ff */
[----:B------:R-:W-:Y:S01]  /*c200*/  FMUL.FTZ R5, R4, R147 ;  /* 0x0000009304057220 */ /* 0x000fe20000410000 */
[----:B------:R-:W-:Y:S01]  /*c210*/  ISETP.NE.OR P3, PT, RZ, UR4, !P3 ;  /* 0x00000004ff007c0c */ /* 0x000fe2000df65670 */
[----:B--2---:R-:W-:-:S02]  /*c220*/  FMUL.FTZ R144, R0, R144 ;  /* 0x0000009000907220 */ /* 0x004fc40000410000 */
[C---:B------:R-:W-:Y:S01]  /*c230*/  FMUL.FTZ R6, R0.reuse, R145 ;  /* 0x0000009100067220 */ /* 0x040fe20000410000 */
[----:B------:R-:W-:Y:S01]  /*c240*/  F2FP.BF16.PACK_AB R5, R5, R146 ;  /* 0x000000920505723e */ /* 0x000fe200000010ff */
[C---:B------:R-:W-:Y:S02]  /*c250*/  FMUL.FTZ R152, R0.reuse, R152 ;  /* 0x0000009800987220 */ /* 0x040fe40000410000 */
[----:B------:R-:W-:Y:S01]  /*c260*/  FMUL.FTZ R153, R0, R153 ;  /* 0x0000009900997220 */ /* 0x000fe20000410000 */
[----:B------:R-:W-:Y:S01]  /*c270*/  F2FP.BF16.PACK_AB R6, R6, R144 ;  /* 0x000000900606723e */ /* 0x000fe200000010ff */
[C---:B------:R-:W-:Y:S02]  /*c280*/  FMUL.FTZ R156, R0.reuse, R156 ;  /* 0x0000009c009c7220 */ /* 0x040fe40000410000 */
[C---:B------:R-:W-:Y:S02]  /*c290*/  FMUL.FTZ R11, R0.reuse, R157 ;  /* 0x0000009d000b7220 */ /* 0x040fe40000410000 */
[----:B------:R-:W-:-:S02]  /*c2a0*/  FMUL.FTZ R168, R0, R168 ;  /* 0x000000a800a87220 */ /* 0x000fc40000410000 */
[C---:B------:R-:W-:Y:S01]  /*c2b0*/  FMUL.FTZ R9, R0.reuse, R169 ;  /* 0x000000a900097220 */ /* 0x040fe20000410000 */
[----:B------:R-:W-:Y:S01]  /*c2c0*/  F2FP.BF16.PACK_AB R11, R11, R156 ;  /* 0x0000009c0b0b723e */ /* 0x000fe200000010ff */
[C---:B------:R-:W-:Y:S02]  /*c2d0*/  FMUL.FTZ R172, R0.reuse, R172 ;  /* 0x000000ac00ac7220 */ /* 0x040fe40000410000 */
[C---:B------:R-:W-:Y:S01]  /*c2e0*/  FMUL.FTZ R31, R0.reuse, R173 ;  /* 0x000000ad001f7220 */ /* 0x040fe20000410000 */
[----:B------:R-:W-:Y:S01]  /*c2f0*/  F2FP.BF16.PACK_AB R9, R9, R168 ;  /* 0x000000a80909723e */ /* 0x000fe200000010ff */
[C---:B------:R-:W-:Y:S02]  /*c300*/  FMUL.FTZ R184, R0.reuse, R184 ;  /* 0x000000b800b87220 */ /* 0x040fe40000410000 */
[C---:B------:R-:W-:Y:S01]  /*c310*/  FMUL.FTZ R25, R0.reuse, R185 ;  /* 0x000000b900197220 */ /* 0x040fe20000410000 */
[----:B------:R-:W-:Y:S01]  /*c320*/  F2FP.BF16.PACK_AB R31, R31, R172 ;  /* 0x000000ac1f1f723e */ /* 0x000fe200000010ff */
[----:B------:R-:W-:-:S02]  /*c330*/  FMUL.FTZ R188, R0, R188 ;  /* 0x000000bc00bc7220 */ /* 0x000fc40000410000 */
[C---:B------:R-:W-:Y:S01]  /*c340*/  FMUL.FTZ R24, R0.reuse, R189 ;  /* 0x000000bd00187220 */ /* 0x040fe20000410000 */
[----:B------:R-:W-:Y:S01]  /*c350*/  F2FP.BF16.PACK_AB R25, R25, R184 ;  /* 0x000000b81919723e */ /* 0x000fe200000010ff */
[C---:B------:R-:W-:Y:S02]  /*c360*/  FMUL.FTZ R200, R0.reuse, R200 ;  /* 0x000000c800c87220 */ /* 0x040fe40000410000 */
[----:B------:R-:W-:Y:S01]  /*c370*/  FMUL.FTZ R14, R0, R201 ;  /* 0x000000c9000e7220 */ /* 0x000fe20000410000 */
[----:B------:R-:W-:Y:S01]  /*c380*/  MOV R0, 0x3f800000 ;  /* 0x3f80000000007802 */ /* 0x000fe20000000f00 */
[----:B---3--:R-:W-:Y:S01]  /*c390*/  FMUL.FTZ R140, R2, R140 ;  /* 0x0000008c028c7220 */ /* 0x008fe20000410000 */
[----:B------:R-:W-:Y:S01]  /*c3a0*/  F2FP.BF16.PACK_AB R24, R24, R188 ;  /* 0x000000bc1818723e */ /* 0x000fe200000010ff */
[----:B------:R-:W-:Y:S01]  /*c3b0*/  FMUL.FTZ R35, R2, R141 ;  /* 0x0000008d02237220 */ /* 0x000fe20000410000 */
[----:B------:R-:W-:Y:S01]  /*c3c0*/  F2FP.BF16.PACK_AB R14, R14, R200 ;  /* 0x000000c80e0e723e */ /* 0x000fe200000010ff */
[C---:B------:R-:W-:Y:S01]  /*c3d0*/  FMUL.FTZ R148, R2.reuse, R148 ;  /* 0x0000009402947220 */ /* 0x040fe20000410000 */
[----:B------:R-:W1:Y:S01]  /*c3e0*/  @P1 MUFU.RCP R0, R53 ;  /* 0x0000003500001308 */ /* 0x000e620000001000 */
[C---:B------:R-:W-:Y:S01]  /*c3f0*/  FMUL.FTZ R34, R2.reuse, R149 ;  /* 0x0000009502227220 */ /* 0x040fe20000410000 */
[----:B------:R-:W-:Y:S01]  /*c400*/  F2FP.BF16.PACK_AB R35, R35, R140 ;  /* 0x0000008c2323723e */ /* 0x000fe200000010ff */
[----:B------:R-:W-:-:S02]  /*c410*/  FMUL.FTZ R160, R2, R160 ;  /* 0x000000a002a07220 */ /* 0x000fc40000410000 */
[----:B------:R-:W-:Y:S01]  /*c420*/  FMUL.FTZ R19, R2, R161 ;  /* 0x000000a102137220 */ /* 0x000fe20000410000 */
        /* <DEDUP_REMOVED lines=8> */
[----:B------:R-:W-:Y:S01]  /*c4b0*/  FMUL.FTZ R28, R2, R181 ;  /* 0x000000b5021c7220 */ /* 0x000fe20000410000 */
[----:B------:R-:W-:Y:S01]  /*c4c0*/  F2FP.BF16.PACK_AB R26, R26, R176 ;  /* 0x000000b01a1a723e */ /* 0x000fe200000010ff */
[C---:B------:R-:W-:Y:S02]  /*c4d0*/  FMUL.FTZ R192, R2.reuse, R192 ;  /* 0x000000c002c07220 */ /* 0x040fe40000410000 */
[----:B------:R-:W-:Y:S01]  /*c4e0*/  FMUL.FTZ R22, R2, R193 ;  /* 0x000000c102167220 */ /* 0x000fe20000410000 */
[----:B------:R-:W-:Y:S01]  /*c4f0*/  F2FP.BF16.PACK_AB R28, R28, R180 ;  /* 0x000000b41c1c723e */ /* 0x000fe200000010ff */
[C---:B------:R-:W-:Y:S02]  /*c500*/  FMUL.FTZ R196, R2.reuse, R196 ;  /* 0x000000c402c47220 */ /* 0x040fe40000410000 */
[----:B------:R-:W-:Y:S01]  /*c510*/  FMUL.FTZ R21, R2, R197 ;  /* 0x000000c502157220 */ /* 0x000fe20000410000 */
[----:B------:R-:W-:Y:S01]  /*c520*/  SHF.L.U32 R2, R13, 0x6, RZ ;  /* 0x000000060d027819 */ /* 0x000fe200000006ff */
[----:B------:R-:W-:Y:S01]  /*c530*/  FMUL.FTZ R7, R4, R155 ;  /* 0x0000009b04077220 */ /* 0x000fe20000410000 */
[----:B------:R-:W-:Y:S01]  /*c540*/  F2FP.BF16.PACK_AB R22, R22, R192 ;  /* 0x000000c01616723e */ /* 0x000fe200000010ff */
[----:B------:R-:W-:Y:S01]  /*c550*/  FMUL.FTZ R158, R4, R158 ;  /* 0x0000009e049e7220 */ /* 0x000fe20000410000 */
[----:B------:R-:W-:Y:S01]  /*c560*/  LOP3.LUT R2, R2, 0x1c0, RZ, 0xc0, !PT ;  /* 0x000001c002027812 */ /* 0x000fe200078ec0ff */
[C---:B------:R-:W-:Y:S01]  /*c570*/  FMUL.FTZ R10, R4.reuse, R159 ;  /* 0x0000009f040a7220 */ /* 0x040fe20000410000 */
[----:B------:R-:W-:Y:S01]  /*c580*/  F2FP.BF16.PACK_AB R7, R7, R154 ;  /* 0x0000009a0707723e */ /* 0x000fe200000010ff */
[----:B------:R-:W-:Y:S01]  /*c590*/  FMUL.FTZ R170, R4, R170 ;  /* 0x000000aa04aa7220 */ /* 0x000fe20000410000 */
[----:B------:R-:W-:Y:S01]  /*c5a0*/  LEA.HI R2, R2, R2, RZ, 0x1d ;  /* 0x0000000202027211 */ /* 0x000fe200078fe8ff */
[----:B------:R-:W-:Y:S01]  /*c5b0*/  FMUL.FTZ R17, R4, R171 ;  /* 0x000000ab04117220 */ /* 0x000fe20000410000 */
[----:B------:R-:W-:Y:S01]  /*c5c0*/  F2FP.BF16.PACK_AB R10, R10, R158 ;  /* 0x0000009e0a0a723e */ /* 0x000fe200000010ff */
[----:B------:R-:W-:Y:S01]  /*c5d0*/  FMUL.FTZ R174, R4, R174 ;  /* 0x000000ae04ae7220 */ /* 0x000fe20000410000 */
[----:B------:R-:W-:Y:S01]  /*c5e0*/  F2FP.BF16.PACK_AB R21, R21, R196 ;  /* 0x000000c41515723e */ /* 0x000fe200000010ff */
[----:B------:R-:W-:Y:S01]  /*c5f0*/  IMAD.U32 R2, R40, 0x2, R2 ;  /* 0x0000000228027824 */ /* 0x000fe200078e0002 */
[----:B------:R-:W-:Y:S01]  /*c600*/  F2FP.BF16.PACK_AB R17, R17, R170 ;  /* 0x000000aa1111723e */ /* 0x000fe200000010ff */
[----:B------:R-:W-:-:S02]  /*c610*/  FMUL.FTZ R30, R4, R175 ;  /* 0x000000af041e7220 */ /* 0x000fc40000410000 */
[----:B------:R-:W-:Y:S01]  /*c620*/  FMUL.FTZ R186, R4, R186 ;  /* 0x000000ba04ba7220 */ /* 0x000fe20000410000 */
[----:B------:R-:W-:Y:S01]  /*c630*/  SHF.L.U32 R2, R2, 0x1, RZ ;  /* 0x0000000102027819 */ /* 0x000fe200000006ff */
[----:B------:R-:W-:Y:S01]  /*c640*/  FMUL.FTZ R16, R4, R187 ;  /* 0x000000bb04107220 */ /* 0x000fe20000410000 */
[----:B------:R-:W-:Y:S01]  /*c650*/  F2FP.BF16.PACK_AB R30, R30, R174 ;  /* 0x000000ae1e1e723e */ /* 0x000fe200000010ff */
[C---:B------:R-:W-:Y:S02]  /*c660*/  FMUL.FTZ R190, R4.reuse, R190 ;  /* 0x000000be04be7220 */ /* 0x040fe40000410000 */
[C---:B------:R-:W-:Y:S01]  /*c670*/  FMUL.FTZ R23, R4.reuse, R191 ;  /* 0x000000bf04177220 */ /* 0x040fe20000410000 */
[----:B------:R2:W-:Y:S01]  /*c680*/  STS [R2], R6 ;  /* 0x0000000602007388 */ /* 0x0005e20000000800 */
[----:B------:R-:W-:Y:S01]  /*c690*/  FMUL.FTZ R202, R4, R202 ;  /* 0x000000ca04ca7220 */ /* 0x000fe20000410000 */
[----:B------:R-:W-:Y:S01]  /*c6a0*/  F2FP.BF16.PACK_AB R16, R16, R186 ;  /* 0x000000ba1010723e */ /* 0x000fe200000010ff */
[----:B------:R-:W-:Y:S01]  /*c6b0*/  FMUL.FTZ R4, R4, R203 ;  /* 0x000000cb04047220 */ /* 0x000fe20000410000 */
[----:B------:R3:W-:Y:S01]  /*c6c0*/  STS [R2+0x400], R5 ;  /* 0x0004000502007388 */ /* 0x0007e20000000800 */
[C---:B-1----:R-:W-:Y:S01]  /*c6d0*/  FMUL.FTZ R143, R0.reuse, R143 ;  /* 0x0000008f008f7220 */ /* 0x042fe20000410000 */
[----:B------:R-:W-:Y:S01]  /*c6e0*/  F2FP.BF16.PACK_AB R23, R23, R190 ;  /* 0x000000be1717723e */ /* 0x000fe200000010ff */
[----:B------:R-:W-:Y:S01]  /*c6f0*/  FMUL.FTZ R8, R0, R142 ;  /* 0x0000008e00087220 */ /* 0x000fe20000410000 */
[----:B------:R-:W-:Y:S01]  /*c700*/  F2FP.BF16.PACK_AB R13, R4, R202 ;  /* 0x000000ca040d723e */ /* 0x000fe200000010ff */
[----:B------:R-:W-:Y:S01]  /*c710*/  FMUL.FTZ R151, R0, R151 ;  /* 0x0000009700977220 */ /* 0x000fe20000410000 */
[----:B------:R-:W-:Y:S01]  /*c720*/  IADD3 R4, R2, R37, RZ ;  /* 0x0000002502047210 */ /* 0x000fe20007ffe0ff */
[C---:B------:R-:W-:Y:S01]  /*c730*/  FMUL.FTZ R12, R0.reuse, R150 ;  /* 0x00000096000c7220 */ /* 0x040fe20000410000 */
[----:B------:R-:W-:Y:S01]  /*c740*/  F2FP.BF16.PACK_AB R8, R143, R8 ;  /* 0x000000088f08723e */ /* 0x000fe200000010ff */
[----:B------:R-:W-:-:S02]  /*c750*/  FMUL.FTZ R163, R0, R163 ;  /* 0x000000a300a37220 */ /* 0x000fc40000410000 */
[C---:B------:R-:W-:Y:S01]  /*c760*/  FMUL.FTZ R18, R0.reuse, R162 ;  /* 0x000000a200127220 */ /* 0x040fe20000410000 */
[----:B------:R-:W-:Y:S01]  /*c770*/  F2FP.BF16.PACK_AB R12, R151, R12 ;  /* 0x0000000c970c723e */ /* 0x000fe200000010ff */
[C---:B------:R-:W-:Y:S01]  /*c780*/  FMUL.FTZ R167, R0.reuse, R167 ;  /* 0x000000a700a77220 */ /* 0x040fe20000410000 */
[----:B------:R-:W-:Y:S01]  /*c790*/  STS [R4+0x400], R7 ;  /* 0x0004000704007388 */ /* 0x000fe20000000800 */
[C---:B------:R-:W-:Y:S01]  /*c7a0*/  FMUL.FTZ R32, R0.reuse, R166 ;  /* 0x000000a600207220 */ /* 0x040fe20000410000 */
[----:B------:R-:W-:Y:S01]  /*c7b0*/  F2FP.BF16.PACK_AB R18, R163, R18 ;  /* 0x00000012a312723e */ /* 0x000fe200000010ff */
[C---:B------:R-:W-:Y:S02]  /*c7c0*/  FMUL.FTZ R179, R0.reuse, R179 ;  /* 0x000000b300b37220 */ /* 0x040fe40000410000 */
[C---:B------:R-:W-:Y:S01]  /*c7d0*/  FMUL.FTZ R29, R0.reuse, R178 ;  /* 0x000000b2001d7220 */ /* 0x040fe20000410000 */
[----:B------:R-:W-:Y:S01]  /*c7e0*/  F2FP.BF16.PACK_AB R32, R167, R32 ;  /* 0x00000020a720723e */ /* 0x000fe200000010ff */
[----:B------:R-:W-:Y:S01]  /*c7f0*/  FMUL.FTZ R183, R0, R183 ;  /* 0x000000b700b77220 */ /* 0x000fe20000410000 */
[----:B--2---:R-:W-:Y:S01]  /*c800*/  IADD3 R6, R2, R36, RZ ;  /* 0x0000002402067210 */ /* 0x004fe20007ffe0ff */
[C---:B------:R-:W-:Y:S01]  /*c810*/  FMUL.FTZ R27, R0.reuse, R182 ;  /* 0x000000b6001b7220 */ /* 0x040fe20000410000 */
[----:B------:R-:W-:Y:S01]  /*c820*/  F2FP.BF16.PACK_AB R29, R179, R29 ;  /* 0x0000001db31d723e */ /* 0x000fe200000010ff */
[----:B------:R-:W-:-:S02]  /*c830*/  FMUL.FTZ R195, R0, R195 ;  /* 0x000000c300c37220 */ /* 0x000fc40000410000 */
[C---:B------:R-:W-:Y:S01]  /*c840*/  FMUL.FTZ R15, R0.reuse, R194 ;  /* 0x000000c2000f7220 */ /* 0x040fe20000410000 */
[----:B------:R-:W-:Y:S01]  /*c850*/  F2FP.BF16.PACK_AB R27, R183, R27 ;  /* 0x0000001bb71b723e */ /* 0x000fe200000010ff */
[C---:B------:R-:W-:Y:S02]  /*c860*/  FMUL.FTZ R199, R0.reuse, R199 ;  /* 0x000000c700c77220 */ /* 0x040fe40000410000 */
[----:B------:R-:W-:Y:S01]  /*c870*/  FMUL.FTZ R20, R0, R198 ;  /* 0x000000c600147220 */ /* 0x000fe20000410000 */
[----:B------:R-:W-:Y:S01]  /*c880*/  F2FP.BF16.PACK_AB R0, R153, R152 ;  /* 0x000000989900723e */ /* 0x000fe200000010ff */
[----:B---3--:R-:W-:Y:S01]  /*c890*/  IMAD.IADD R5, R4, 0x1, R36 ;  /* 0x0000000104057824 */ /* 0x008fe200078e0224 */
[----:B------:R-:W-:Y:S02]  /*c8a0*/  F2FP.BF16.PACK_AB R15, R195, R15 ;  /* 0x0000000fc30f723e */ /* 0x000fe400000010ff */
[----:B------:R-:W-:Y:S01]  /*c8b0*/  F2FP.BF16.PACK_AB R20, R199, R20 ;  /* 0x00000014c714723e */ /* 0x000fe200000010ff */
[----:B------:R1:W-:Y:S04]  /*c8c0*/  STS [R4], R0 ;  /* 0x0000000004007388 */ /* 0x0003e80000000800 */
[----:B------:R-:W-:Y:S04]  /*c8d0*/  STS [R2+0x2000], R35 ;  /* 0x0020002302007388 */ /* 0x000fe80000000800 */
[----:B------:R2:W-:Y:S04]  /*c8e0*/  STS [R2+0x2400], R8 ;  /* 0x0024000802007388 */ /* 0x0005e80000000800 */
[----:B------:R-:W-:Y:S04]  /*c8f0*/  STS [R4+0x2000], R34 ;  /* 0x0020002204007388 */ /* 0x000fe80000000800 */
[----:B------:R3:W-:Y:S04]  /*c900*/  STS [R4+0x2400], R12 ;  /* 0x0024000c04007388 */ /* 0x0007e80000000800 */
[----:B------:R4:W-:Y:S04]  /*c910*/  STS [R6], R11 ;  /* 0x0000000b06007388 */ /* 0x0009e80000000800 */
[----:B------:R4:W-:Y:S01]  /*c920*/  STS [R6+0x400], R10 ;  /* 0x0004000a06007388 */ /* 0x0009e20000000800 */
[----:B-1----:R-:W-:-:S02]  /*c930*/  IADD3 R0, R2, 0x40, RZ ;  /* 0x0000004002007810 */ /* 0x002fc40007ffe0ff */
[----:B------:R-:W-:Y:S01]  /*c940*/  @P2 IADD3 R0, R2, -0x40, RZ ;  /* 0xffffffc002002810 */ /* 0x000fe20007ffe0ff */
[----:B------:R-:W-:Y:S04]  /*c950*/  STS [R5], R9 ;  /* 0x0000000905007388 */ /* 0x000fe80000000800 */
[----:B------:R1:W-:Y:S01]  /*c960*/  STS [R5+0x400], R17 ;  /* 0x0004001105007388 */ /* 0x0003e20000000800 */
[----:B--2---:R-:W-:Y:S01]  /*c970*/  IADD3 R2, R0, 0x400, RZ ;  /* 0x0000040000027810 */ /* 0x004fe20007ffe0ff */
[----:B------:R-:W-:Y:S02]  /*c980*/  @P6 MUFU.LG2 R8, R38 ;  /* 0x0000002600086308 */ /* 0x000fe40000000c00 */
[----:B------:R2:W-:Y:S04]  /*c990*/  STS [R6+0x2000], R19 ;  /* 0x0020001306007388 */ /* 0x0005e80000000800 */
[----:B------:R2:W-:Y:S01]  /*c9a0*/  STS [R6+0x2400], R18 ;  /* 0x0024001206007388 */ /* 0x0005e20000000800 */
[----:B---3--:R-:W-:-:S03]  /*c9b0*/  IADD3 R4, R36, R0, RZ ;  /* 0x0000000024047210 */ /* 0x008fc60007ffe0ff */
[----:B------:R-:W-:Y:S01]  /*c9c0*/  STS [R5+0x2000], R33 ;  /* 0x0020002105007388 */ /* 0x000fe20000000800 */
[----:B----4-:R-:W-:Y:S03]  /*c9d0*/  @P1 MUFU.LG2 R11, R53 ;  /* 0x00000035000b1308 */ /* 0x010fe60000000c00 */
[----:B------:R-:W-:Y:S04]  /*c9e0*/  STS [R5+0x2400], R32 ;  /* 0x0024002005007388 */ /* 0x000fe80000000800 */
[----:B------:R-:W-:Y:S01]  /*c9f0*/  STS [R0], R31 ;  /* 0x0000001f00007388 */ /* 0x000fe20000000800 */
[----:B------:R-:W3:Y:S03]  /*ca00*/  @P5 MUFU.LG2 R10, R39 ;  /* 0x00000027000a5308 */ /* 0x000ee60000000c00 */
[----:B------:R-:W-:Y:S04]  /*ca10*/  STS [R0+0x400], R30 ;  /* 0x0004001e00007388 */ /* 0x000fe80000000800 */
[----:B-1----:R-:W1:Y:S01]  /*ca20*/  S2R R17, SR_CTAID.X ;  /* 0x0000000000117919 */ /* 0x002e620000002500 */
[----:B------:R-:W4:Y:S03]  /*ca30*/  @P4 MUFU.LG2 R9, R52 ;  /* 0x0000003400094308 */ /* 0x000f260000000c00 */
[----:B--2---:R-:W2:Y:S01]  /*ca40*/  S2R R19, SR_CTAID.Z ;  /* 0x0000000000137919 */ /* 0x004ea20000002700 */
[----:B------:R-:W-:-:S02]  /*ca50*/  IADD3 R6, R37, R2, R36 ;  /* 0x0000000225067210 */ /* 0x000fc40007ffe024 */
[----:B------:R-:W-:Y:S01]  /*ca60*/  IADD3 R2, R37, R0, RZ ;  /* 0x0000000025027210 */ /* 0x000fe20007ffe0ff */
[----:B------:R-:W1:Y:S01]  /*ca70*/  S2R R18, SR_CTAID.Y ;  /* 0x0000000000127919 */ /* 0x000e620000002600 */
[----:B---3--:R-:W-:-:S03]  /*ca80*/  @P5 FMUL.FTZ R10, R10, 0.69314718246459960938 ;  /* 0x3f3172180a0a5820 */ /* 0x008fc60000410000 */
[----:B------:R-:W-:Y:S04]  /*ca90*/  STS [R2], R25 ;  /* 0x0000001902007388 */ /* 0x000fe80000000800 */
[----:B------:R3:W-:Y:S01]  /*caa0*/  STS [R2+0x400], R16 ;  /* 0x0004001002007388 */ /* 0x0007e20000000800 */
[----:B----4-:R-:W-:-:S03]  /*cab0*/  @P4 FMUL.FTZ R9, R9, 0.69314718246459960938 ;  /* 0x3f31721809094820 */ /* 0x010fc60000410000 */
[----:B------:R-:W-:Y:S04]  /*cac0*/  STS [R0+0x2000], R26 ;  /* 0x0020001a00007388 */ /* 0x000fe80000000800 */
[----:B------:R4:W-:Y:S04]  /*cad0*/  STS [R0+0x2400], R29 ;  /* 0x0024001d00007388 */ /* 0x0009e80000000800 */
[----:B------:R-:W-:Y:S04]  /*cae0*/  STS [R2+0x2000], R28 ;  /* 0x0020001c02007388 */ /* 0x000fe80000000800 */
[----:B------:R2:W-:Y:S01]  /*caf0*/  STS [R2+0x2400], R27 ;  /* 0x0024001b02007388 */ /* 0x0005e20000000800 */
[----:B-1----:R-:W-:-:S03]  /*cb00*/  @!P3 IMAD R12, R18, c[0x0][0x214], RZ ;  /* 0x00008500120cba24 */ /* 0x002fc600078e02ff */
[----:B------:R-:W-:Y:S04]  /*cb10*/  STS [R4], R24 ;  /* 0x0000001804007388 */ /* 0x000fe80000000800 */
[----:B------:R-:W-:Y:S01]  /*cb20*/  STS [R4+0x400], R23 ;  /* 0x0004001704007388 */ /* 0x000fe20000000800 */
[----:B---3--:R-:W-:Y:S02]  /*cb30*/  MOV R16, 0x7f800000 ;  /* 0x7f80000000107802 */ /* 0x008fe40000000f00 */
[----:B----4-:R-:W-:-:S05]  /*cb40*/  IADD3 R0, R36, R2, RZ ;  /* 0x0000000224007210 */ /* 0x010fca0007ffe0ff */
[----:B------:R1:W-:Y:S01]  /*cb50*/  STS [R0], R14 ;  /* 0x0000000e00007388 */ /* 0x0003e20000000800 */
[----:B--2---:R-:W-:-:S03]  /*cb60*/  @P0 IMAD.MOV.U32 R2, RZ, RZ, 0x1 ;  /* 0x00000001ff020424 */ /* 0x004fc600078e00ff */
[----:B------:R2:W-:Y:S01]  /*cb70*/  STS [R6], R13 ;  /* 0x0000000d06007388 */ /* 0x0005e20000000800 */
[----:B------:R-:W-:-:S03]  /*cb80*/  @!P0 IMAD R2, R54, c[0x0][0x1c0], RZ ;  /* 0x0000700036028a24 */ /* 0x000fc600078e02ff */
[----:B------:R-:W-:Y:S01]  /*cb90*/  STS [R4+0x2000], R22 ;  /* 0x0020001604007388 */ /* 0x000fe20000000800 */
[----:B------:R-:W-:-:S03]  /*cba0*/  IMAD R2, R18, R2, RZ ;  /* 0x0000000212027224 */ /* 0x000fc600078e02ff */
[----:B------:R3:W-:Y:S02]  /*cbb0*/  STS [R4+0x2400], R15 ;  /* 0x0024000f04007388 */ /* 0x0007e40000000800 */
[----:B------:R-:W-:Y:S02]  /*cbc0*/  SEL R2, R2, RZ, P3 ;  /* 0x000000ff02027207 */ /* 0x000fe40001800000 */
[----:B------:R4:W-:Y:S03]  /*cbd0*/  STS [R0+0x2000], R21 ;  /* 0x0020001500007388 */ /* 0x0009e60000000800 */
[----:B------:R-:W-:Y:S01]  /*cbe0*/  IMAD R2, R19, R54, R2 ;  /* 0x0000003613027224 */ /* 0x000fe200078e0202 */
[----:B------:R4:W-:Y:S04]  /*cbf0*/  STS [R6+0x2000], R20 ;  /* 0x0020001406007388 */ /* 0x0009e80000000800 */
[----:B------:R-:W-:Y:S01]  /*cc00*/  BAR.SYNC.DEFER_BLOCKING 0x0 ;  /* 0x0000000000007b1d */ /* 0x000fe20000010000 */
[----:B-1----:R-:W-:-:S02]  /*cc10*/  MOV R14, 0x7f800000 ;  /* 0x7f800000000e7802 */ /* 0x002fc40000000f00 */
[----:B--2---:R-:W-:Y:S01]  /*cc20*/  MOV R13, 0x7f800000 ;  /* 0x7f800000000d7802 */ /* 0x004fe20000000f00 */
[----:B------:R-:W-:Y:S01]  /*cc30*/  @P4 FFMA.FTZ R13, R134, c[0x0][0x238], R9 ;  /* 0x00008e00860d4a23 */ /* 0x000fe20000010009 */
[----:B---3--:R-:W-:Y:S01]  /*cc40*/  CS2R R4, SRZ ;  /* 0x0000000000047805 */ /* 0x008fe2000001ff00 */
[----:B------:R-:W-:Y:S01]  /*cc50*/  MOV R15, 0x7f800000 ;  /* 0x7f800000000f7802 */ /* 0x000fe20000000f00 */
[--C-:B------:R-:W-:Y:S01]  /*cc60*/  @!P3 IMAD.MOV.U32 R4, RZ, RZ, R12.reuse ;  /* 0x000000ffff04b224 */ /* 0x100fe200078e000c */
[----:B------:R-:W-:Y:S01]  /*cc70*/  @!P3 SHF.R.S32.HI R5, RZ, 0x1f, R12 ;  /* 0x0000001fff05b819 */ /* 0x000fe2000001140c */
[----:B------:R-:W-:Y:S01]  /*cc80*/  @P5 FFMA.FTZ R15, R135, c[0x0][0x238], R10 ;  /* 0x00008e00870f5a23 */ /* 0x000fe2000001000a */
[----:B----4-:R-:W-:Y:S02]  /*cc90*/  LOP3.LUT R0, R41, 0xffffffe0, RZ, 0xc0, !PT ;  /* 0xffffffe029007812 */ /* 0x010fe400078ec0ff */
[----:B------:R-:W-:Y:S02]  /*cca0*/  @P0 MOV R6, c[0x0][0x210] ;  /* 0x0000840000060a02 */ /* 0x000fe40000000f00 */
[----:B------:R-:W-:Y:S01]  /*ccb0*/  IADD3 R7, -R0, R55, RZ ;  /* 0x0000003700077210 */ /* 0x000fe20007ffe1ff */
[----:B-----5:R1:W2:Y:S01]  /*ccc0*/  LDS.128 R24, [R239] ;  /* 0x00000000ef187984 */ /* 0x0202a20000000c00 */
[----:B------:R-:W-:Y:S01]  /*ccd0*/  @!P0 MOV R6, 0x1 ;  /* 0x0000000100068802 */ /* 0x000fe20000000f00 */
[----:B------:R-:W-:Y:S01]  /*cce0*/  @P6 FMUL.FTZ R0, R8, 0.69314718246459960938 ;  /* 0x3f31721808006820 */ /* 0x000fe20000410000 */
[----:B------:R-:W-:Y:S01]  /*ccf0*/  LOP3.LUT P0, RZ, R7, 0x3, RZ, 0xc0, !PT ;  /* 0x0000000307ff7812 */ /* 0x000fe2000780c0ff */
[----:B------:R1:W3:Y:S01]  /*cd00*/  LDS.128 R20, [R239+0x800] ;  /* 0x00080000ef147984 */ /* 0x0002e20000000c00 */
[----:B------:R-:W-:-:S02]  /*cd10*/  @P1 FMUL.FTZ R7, R11, 0.69314718246459960938 ;  /* 0x3f3172180b071820 */ /* 0x000fc40000410000 */
[----:B------:R-:W-:Y:S01]  /*cd20*/  @P6 FFMA.FTZ R16, R136, c[0x0][0x238], R0 ;  /* 0x00008e0088106a23 */ /* 0x000fe20000010000 */
[----:B------:R1:W4:Y:S01]  /*cd30*/  LDS.128 R32, [R239+0x1000] ;  /* 0x00100000ef207984 */ /* 0x0003220000000c00 */
[----:B------:R-:W-:Y:S02]  /*cd40*/  IMAD R0, R17, R6, RZ ;  /* 0x0000000611007224 */ /* 0x000fe400078e02ff */
[----:B------:R-:W-:Y:S01]  /*cd50*/  @P1 FFMA.FTZ R14, R3, c[0x0][0x238], R7 ;  /* 0x00008e00030e1a23 */ /* 0x000fe20000010007 */
[----:B------:R1:W1:Y:S02]  /*cd60*/  LDS.128 R48, [R239+0x1800] ;  /* 0x00180000ef307984 */ /* 0x0002640000000c00 */
[----:B------:R-:W-:Y:S02]  /*cd70*/  SHF.L.U32 R0, R0, 0x7, RZ ;  /* 0x0000000700007819 */ /* 0x000fe400000006ff */
[----:B------:R1:W1:Y:S02]  /*cd80*/  LDS.128 R44, [R239+0x2000] ;  /* 0x00200000ef2c7984 */ /* 0x0002640000000c00 */
[----:B------:R-:W-:-:S02]  /*cd90*/  IADD3 R8, P3, P2, R0, R4, R2 ;  /* 0x0000000400087210 */ /* 0x000fc40007a7e002 */
[----:B------:R1:W1:Y:S01]  /*cda0*/  LDS.128 R40, [R239+0x2800] ;  /* 0x00280000ef287984 */ /* 0x0002620000000c00 */
[----:B------:R-:W-:Y:S02]  /*cdb0*/  SHF.R.S32.HI R0, RZ, 0x1f, R0 ;  /* 0x0000001fff007819 */ /* 0x000fe40000011400 */
[----:B------:R-:W-:Y:S01]  /*cdc0*/  SHF.R.S32.HI R2, RZ, 0x1f, R2 ;  /* 0x0000001fff027819 */ /* 0x000fe20000011402 */
[----:B------:R1:W1:Y:S03]  /*cdd0*/  LDS.128 R36, [R239+0x3000] ;  /* 0x00300000ef247984 */ /* 0x0002660000000c00 */
[----:B------:R-:W-:Y:S01]  /*cde0*/  IADD3.X R4, R0, R5, R2, P3, P2 ;  /* 0x0000000500047210 */ /* 0x000fe20001fe4402 */
[----:B------:R1:W1:Y:S01]  /*cdf0*/  LDS.128 R28, [R239+0x3800] ;  /* 0x00380000ef1c7984 */ /* 0x0002620000000c00 */
[----:B------:R-:W-:Y:S05]  /*ce00*/  @P0 BRA `(.L_x_7) ;  /* 0x0000024000000947 */ /* 0x000fea0003800000 */
[----:B------:R-:W5:Y:S04]  /*ce10*/  LDL.LU R57, [R1+0x78] ;  /* 0x0000780001397983 */ /* 0x000f680000300800 */
[----:B------:R-:W5:Y:S01]  /*ce20*/  LDL.LU R56, [R1+0x7c] ;  /* 0x00007c0001387983 */ /* 0x000f620000300800 */
[----:B------:R-:W-:-:S04]  /*ce30*/  IMAD.MOV.U32 R7, RZ, RZ, c[0x0][0x214] ;  /* 0x00008500ff077624 */ /* 0x000fc800078e00ff */
[----:B------:R-:W-:Y:S02]  /*ce40*/  IMAD R7, R17, -0x80, R7 ;  /* 0xffffff8011077824 */ /* 0x000fe400078e0207 */
[----:B-----5:R-:W-:-:S05]  /*ce50*/  IMAD R0, R56, 0x10, R57 ;  /* 0x0000001038007824 */ /* 0x020fca00078e0239 */
[C---:B------:R-:W-:Y:S02]  /*ce60*/  IADD3 R3, R0.reuse, 0x40, RZ ;  /* 0x0000004000037810 */ /* 0x040fe40007ffe0ff */
[C---:B------:R-:W-:Y:S02]  /*ce70*/  IADD3 R2, R0.reuse, 0x8, RZ ;  /* 0x0000000800027810 */ /* 0x040fe40007ffe0ff */
[CC--:B------:R-:W-:Y:S02]  /*ce80*/  ISETP.GE.AND P6, PT, R0.reuse, R7.reuse, PT ;  /* 0x000000070000720c */ /* 0x0c0fe40003fc6270 */
[----:B------:R-:W-:Y:S02]  /*ce90*/  IADD3 R5, R0, 0x48, RZ ;  /* 0x0000004800057810 */ /* 0x000fe40007ffe0ff */
[-C--:B------:R-:W-:Y:S02]  /*cea0*/  ISETP.GE.AND P4, PT, R3, R7.reuse, PT ;  /* 0x000000070300720c */ /* 0x080fe40003f86270 */
[----:B------:R-:W-:-:S02]  /*ceb0*/  ISETP.GE.AND P5, PT, R2, R7, PT ;  /* 0x000000070200720c */ /* 0x000fc40003fa6270 */
[----:B------:R-:W-:-:S05]  /*cec0*/  ISETP.GE.AND P3, PT, R5, R7, PT ;  /* 0x000000070500720c */ /* 0x000fca0003f66270 */
[----:B------:R-:W-:-:S04]  /*ced0*/  @!P6 IMAD R9, R0, R6, RZ ;  /* 0x000000060009e224 */ /* 0x000fc800078e02ff */
[----:B------:R-:W-:Y:S01]  /*cee0*/  @!P4 IMAD R0, R3, R6, RZ ;  /* 0x000000060300c224 */ /* 0x000fe200078e02ff */
[----:B------:R-:W-:Y:S01]  /*cef0*/  @!P6 IADD3 R3, P0, R9, R8, RZ ;  /* 0x000000080903e210 */ /* 0x000fe20007f1e0ff */
[-C--:B------:R-:W-:Y:S02]  /*cf00*/  @!P5 IMAD R2, R2, R6.reuse, RZ ;  /* 0x000000060202d224 */ /* 0x080fe400078e02ff */
[----:B------:R-:W-:Y:S01]  /*cf10*/  @!P3 IMAD R7, R5, R6, RZ ;  /* 0x000000060507b224 */ /* 0x000fe200078e02ff */
[-C--:B------:R-:W-:Y:S02]  /*cf20*/  @!P4 IADD3 R11, P1, R0, R8.reuse, RZ ;  /* 0x00000008000bc210 */ /* 0x080fe40007f3e0ff */
[----:B------:R-:W-:Y:S02]  /*cf30*/  @!P5 IADD3 R5, P2, R2, R8, RZ ;  /* 0x000000080205d210 */ /* 0x000fe40007f5e0ff */
[----:B------:R-:W-:Y:S02]  /*cf40*/  @!P6 LEA.HI.X.SX32 R9, R9, R4, 0x1, P0 ;  /* 0x000000040909e211 */ /* 0x000fe400000f0eff */
[----:B------:R-:W-:-:S02]  /*cf50*/  @!P3 IADD3 R10, P0, R7, R8, RZ ;  /* 0x00000008070ab210 */ /* 0x000fc40007f1e0ff */
[-C--:B------:R-:W-:Y:S02]  /*cf60*/  @!P4 LEA.HI.X.SX32 R12, R0, R4.reuse, 0x1, P1 ;  /* 0x00000004000cc211 */ /* 0x080fe400008f0eff */
[-C--:B------:R-:W-:Y:S02]  /*cf70*/  @!P5 LEA.HI.X.SX32 R2, R2, R4.reuse, 0x1, P2 ;  /* 0x000000040202d211 */ /* 0x080fe400010f0eff */
[----:B------:R-:W-:Y:S02]  /*cf80*/  @!P5 LEA R6, P1, R5, c[0x0][0x200], 0x2 ;  /* 0x000080000506da11 */ /* 0x000fe400078210ff */
[----:B------:R-:W-:Y:S02]  /*cf90*/  @!P6 LEA R8, P2, R3, c[0x0][0x200], 0x2 ;  /* 0x000080000308ea11 */ /* 0x000fe400078410ff */
[----:B------:R-:W-:Y:S02]  /*cfa0*/  @!P3 LEA.HI.X.SX32 R0, R7, R4, 0x1, P0 ;  /* 0x000000040700b211 */ /* 0x000fe400000f0eff */
[----:B------:R-:W-:-:S02]  /*cfb0*/  @!P5 LEA.HI.X R7, R5, c[0x0][0x204], R2, 0x2, P1 ;  /* 0x000081000507da11 */ /* 0x000fc400008f1402 */
[----:B------:R-:W-:Y:S02]  /*cfc0*/  @!P4 LEA R4, P1, R11, c[0x0][0x200], 0x2 ;  /* 0x000080000b04ca11 */ /* 0x000fe400078210ff */
[C---:B------:R-:W-:Y:S02]  /*cfd0*/  @!P3 LEA R2, P0, R10.reuse, c[0x0][0x200], 0x2 ;  /* 0x000080000a02ba11 */ /* 0x040fe400078010ff */
[----:B------:R-:W-:Y:S02]  /*cfe0*/  @!P6 LEA.HI.X R9, R3, c[0x0][0x204], R9, 0x2, P2 ;  /* 0x000081000309ea11 */ /* 0x000fe400010f1409 */
[----:B------:R-:W-:Y:S02]  /*cff0*/  @!P4 LEA.HI.X R5, R11, c[0x0][0x204], R12, 0x2, P1 ;  /* 0x000081000b05ca11 */ /* 0x000fe400008f140c */
[----:B------:R-:W-:Y:S01]  /*d000*/  @!P3 LEA.HI.X R3, R10, c[0x0][0x204], R0, 0x2, P0 ;  /* 0x000081000a03ba11 */ /* 0x000fe200000f1400 */
[----:B------:R4:W-:Y:S04]  /*d010*/  @!P6 STG.E [R8.64], R16 ;  /* 0x000000100800e986 */ /* 0x0009e8000c101908 */
[----:B------:R4:W-:Y:S04]  /*d020*/  @!P5 STG.E [R6.64], R15 ;  /* 0x0000000f0600d986 */ /* 0x0009e8000c101908 */
[----:B------:R4:W-:Y:S04]  /*d030*/  @!P4 STG.E [R4.64], R13 ;  /* 0x0000000d0400c986 */ /* 0x0009e8000c101908 */
[----:B------:R4:W-:Y:S02]  /*d040*/  @!P3 STG.E [R2.64], R14 ;  /* 0x0000000e0200b986 */ /* 0x0009e4000c101908 */
.L_x_7:
[----:B------:R-:W-:Y:S05]  /*d050*/  BSYNC B0 ;  /* 0x0000000000007941 */ /* 0x000fea0003800000 */
.L_x_6:
[----:B----4-:R-:W4:Y:S01]  /*d060*/  LDL.LU.64 R8, [R1+0x68] ;  /* 0x0000680001087983 */ /* 0x010f220000300a00 */
[----:B------:R-:W-:Y:S01]  /*d070*/  SHF.R.S32.HI R0, RZ, 0x1f, R18 ;  /* 0x0000001fff007819 */ /* 0x000fe20000011412 */
[----:B------:R-:W-:-:S02]  /*d080*/  ULDC.64 UR4, c[0x0][0x1e8] ;  /* 0x00007a0000047ab9 */ /* 0x000fc40000000a00 */
[----:B------:R-:W5:Y:S01]  /*d090*/  LDL.LU.64 R6, [R1+0x70] ;  /* 0x0000700001067983 */ /* 0x000f620000300a00 */
[----:B------:R-:W-:Y:S01]  /*d0a0*/  SHF.R.S32.HI R4, RZ, 0x1f, R19 ;  /* 0x0000001fff047819 */ /* 0x000fe20000011413 */
[----:B------:R-:W-:Y:S01]  /*d0b0*/  IMAD R0, R0, c[0x0][0x1e0], RZ ;  /* 0x0000780000007a24 */ /* 0x000fe200078e02ff */
[----:B------:R-:W-:Y:S02]  /*d0c0*/  USHF.L.U32 UR7, UR4, 0x5, URZ ;  /* 0x0000000504077899 */ /* 0x000fe4000800063f */
[----:B------:R-:W-:Y:S01]  /*d0d0*/  UMOV UR6, 0x5 ;  /* 0x0000000500067882 */ /* 0x000fe20000000000 */
[----:B------:R-:W-:Y:S01]  /*d0e0*/  IMAD R0, R18, c[0x0][0x1e4], R0 ;  /* 0x0000790012007a24 */ /* 0x000fe200078e0200 */
[----:B------:R-:W-:Y:S01]  /*d0f0*/  USHF.L.U64.HI UR5, UR4, UR6, UR5 ;  /* 0x0000000604057299 */ /* 0x000fe20008010205 */
[----:B------:R-:W-:-:S04]  /*d100*/  IMAD R4, R4, c[0x0][0x1f0], RZ ;  /* 0x00007c0004047a24 */ /* 0x000fc800078e02ff */
[----:B------:R-:W-:Y:S01]  /*d110*/  IMAD R4, R19, c[0x0][0x1f4], R4 ;  /* 0x00007d0013047a24 */ /* 0x000fe200078e0204 */
[--C-:B----4-:R-:W-:Y:S01]  /*d120*/  SHF.R.S32.HI R3, RZ, 0x1f, R8.reuse ;  /* 0x0000001fff037819 */ /* 0x110fe20000011408 */
[----:B------:R-:W-:-:S04]  /*d130*/  IMAD.MOV.U32 R2, RZ, RZ, R8 ;  /* 0x000000ffff027224 */ /* 0x000fc800078e0008 */
[----:B------:R-:W-:-:S04]  /*d140*/  IMAD.WIDE.U32 R2, R18, c[0x0][0x1e0], R2 ;  /* 0x0000780012027a25 */ /* 0x000fc800078e0002 */
[----:B------:R-:W-:Y:S02]  /*d150*/  IMAD.IADD R3, R3, 0x1, R0 ;  /* 0x0000000103037824 */ /* 0x000fe400078e0200 */
[----:B-----5:R-:W-:Y:S02]  /*d160*/  IMAD R0, R7, c[0x0][0x1e8], RZ ;  /* 0x00007a0007007a24 */ /* 0x020fe400078e02ff */
[----:B------:R-:W-:-:S04]  /*d170*/  IMAD.WIDE.U32 R2, R19, c[0x0][0x1f0], R2 ;  /* 0x00007c0013027a25 */ /* 0x000fc800078e0002 */
[----:B------:R-:W-:Y:S02]  /*d180*/  IMAD.IADD R3, R3, 0x1, R4 ;  /* 0x0000000103037824 */ /* 0x000fe400078e0204 */
[C---:B------:R-:W-:Y:S02]  /*d190*/  IMAD R0, R6.reuse, c[0x0][0x1ec], R0 ;  /* 0x00007b0006007a24 */ /* 0x040fe400078e0200 */
[----:B------:R-:W-:-:S04]  /*d1a0*/  IMAD.WIDE.U32 R2, R6, c[0x0][0x1e8], R2 ;  /* 0x00007a0006027a25 */ /* 0x000fc800078e0002 */
[----:B------:R-:W-:Y:S01]  /*d1b0*/  IMAD.IADD R0, R3, 0x1, R0 ;  /* 0x0000000103007824 */ /* 0x000fe200078e0200 */
[----:B------:R-:W-:-:S04]  /*d1c0*/  LEA R12, P0, R2, c[0x0][0x1d0], 0x1 ;  /* 0x00007400020c7a11 */ /* 0x000fc800078008ff */
[----:B------:R-:W-:Y:S02]  /*d1d0*/  LEA.HI.X R13, R2, c[0x0][0x1d4], R0, 0x1, P0 ;  /* 0x00007500020d7a11 */ /* 0x000fe400000f0c00 */
[----:B------:R-:W-:-:S03]  /*d1e0*/  IADD3 R2, P0, R12, UR7, RZ ;  /* 0x000000070c027c10 */ /* 0x000fc6000ff1e0ff */
[----:B--2---:R-:W-:Y:S01]  /*d1f0*/  STG.E.128 [R12.64], R24 ;  /* 0x000000180c007986 */ /* 0x004fe2000c101d08 */
[----:B------:R-:W-:Y:S02]  /*d200*/  IADD3.X R3, R13, UR5, RZ, P0, !PT ;  /* 0x000000050d037c10 */ /* 0x000fe400087fe4ff */
[----:B------:R-:W-:-:S03]  /*d210*/  IADD3 R10, P0, R2, UR7, RZ ;  /* 0x00000007020a7c10 */ /* 0x000fc6000ff1e0ff */
[----:B---3--:R2:W-:Y:S01]  /*d220*/  STG.E.128 [R2.64], R20 ;  /* 0x0000001402007986 */ /* 0x0085e2000c101d08 */
[----:B------:R-:W-:Y:S02]  /*d230*/  IADD3.X R11, R3, UR5, RZ, P0, !PT ;  /* 0x00000005030b7c10 */ /* 0x000fe400087fe4ff */
[----:B------:R-:W-:-:S03]  /*d240*/  IADD3 R8, P0, R10, UR7, RZ ;  /* 0x000000070a087c10 */ /* 0x000fc6000ff1e0ff */
[----:B------:R3:W-:Y:S01]  /*d250*/  STG.E.128 [R10.64], R32 ;  /* 0x000000200a007986 */ /* 0x0007e2000c101d08 */
[----:B------:R-:W-:Y:S02]  /*d260*/  IADD3.X R9, R11, UR5, RZ, P0, !PT ;  /* 0x000000050b097c10 */ /* 0x000fe400087fe4ff */
[----:B------:R-:W-:-:S03]  /*d270*/  IADD3 R6, P0, R8, UR7, RZ ;  /* 0x0000000708067c10 */ /* 0x000fc6000ff1e0ff */
[----:B-1----:R-:W-:Y:S01]  /*d280*/  STG.E.128 [R8.64], R48 ;  /* 0x0000003008007986 */ /* 0x002fe2000c101d08 */
[----:B------:R-:W-:Y:S02]  /*d290*/  IADD3.X R7, R9, UR5, RZ, P0, !PT ;  /* 0x0000000509077c10 */ /* 0x000fe400087fe4ff */
[----:B------:R-:W-:-:S03]  /*d2a0*/  IADD3 R4, P0, R6, UR7, RZ ;  /* 0x0000000706047c10 */ /* 0x000fc6000ff1e0ff */
[----:B------:R-:W-:Y:S01]  /*d2b0*/  STG.E.128 [R6.64], R44 ;  /* 0x0000002c06007986 */ /* 0x000fe2000c101d08 */
[----:B------:R-:W-:-:S05]  /*d2c0*/  IADD3.X R5, R7, UR5, RZ, P0, !PT ;  /* 0x0000000507057c10 */ /* 0x000fca00087fe4ff */
[----:B------:R-:W-:Y:S01]  /*d2d0*/  STG.E.128 [R4.64], R40 ;  /* 0x0000002804007986 */ /* 0x000fe2000c101d08 */
[----:B--2---:R-:W-:-:S04]  /*d2e0*/  IADD3 R2, P0, R4, UR7, RZ ;  /* 0x0000000704027c10 */ /* 0x004fc8000ff1e0ff */
[----:B------:R-:W-:Y:S02]  /*d2f0*/  IADD3.X R3, R5, UR5, RZ, P0, !PT ;  /* 0x0000000505037c10 */ /* 0x000fe400087fe4ff */
[----:B---3--:R-:W-:-:S03]  /*d300*/  IADD3 R10, P0, R2, UR7, RZ ;  /* 0x00000007020a7c10 */ /* 0x008fc6000ff1e0ff */
[----:B------:R-:W-:Y:S01]  /*d310*/  STG.E.128 [R2.64], R36 ;  /* 0x0000002402007986 */ /* 0x000fe2000c101d08 */
[----:B------:R-:W-:-:S05]  /*d320*/  IADD3.X R11, R3, UR5, RZ, P0, !PT ;  /* 0x00000005030b7c10 */ /* 0x000fca00087fe4ff */
[----:B------:R-:W-:Y:S01]  /*d330*/  STG.E.128 [R10.64], R28 ;  /* 0x0000001c0a007986 */ /* 0x000fe2000c101d08 */
[----:B------:R-:W-:Y:S05]  /*d340*/  EXIT ;  /* 0x000000000000794d */ /* 0x000fea0003800000 */
.L_x_0:
[----:B-12---:R-:W1:Y:S01]  /*d350*/  S2R R6, SR_TID.X ;  /* 0x0000000000067919 */ /* 0x006e620000002100 */
[----:B------:R-:W-:Y:S01]  /*d360*/  SHF.R.S32.HI R0, RZ, 0x1f, R22 ;  /* 0x0000001fff007819 */ /* 0x000fe20000011416 */
[----:B------:R-:W2:Y:S01]  /*d370*/  LDC.U8 R13, c[0x0][0x329] ;  /* 0x0000ca40ff0d7b82 */ /* 0x000ea20000000000 */
[----:B------:R-:W-:Y:S01]  /*d380*/  SHF.R.S32.HI R4, RZ, 0x1f, R23 ;  /* 0x0000001fff047819 */ /* 0x000fe20000011417 */
[----:B------:R-:W4:Y:S01]  /*d390*/  S2R R15, SR_CTAID.X ;  /* 0x00000000000f7919 */ /* 0x000f220000002500 */
[----:B------:R-:W-:Y:S01]  /*d3a0*/  ULDC.64 UR4, c[0x0][0x1e8] ;  /* 0x00007a0000047ab9 */ /* 0x000fe20000000a00 */
[----:B------:R-:W-:Y:S01]  /*d3b0*/  IMAD R0, R0, c[0x0][0x1e0], RZ ;  /* 0x0000780000007a24 */ /* 0x000fe200078e02ff */
[----:B------:R-:W-:Y:S02]  /*d3c0*/  USHF.L.U32 UR6, UR4, 0x5, URZ ;  /* 0x0000000504067899 */ /* 0x000fe4000800063f */
[----:B------:R-:W-:Y:S01]  /*d3d0*/  UMOV UR7, 0x5 ;  /* 0x0000000500077882 */ /* 0x000fe20000000000 */
[----:B------:R-:W-:Y:S01]  /*d3e0*/  IMAD R0, R22, c[0x0][0x1e4], R0 ;  /* 0x0000790016007a24 */ /* 0x000fe200078e0200 */
[----:B------:R-:W5:Y:S01]  /*d3f0*/  LDC.U8 R12, c[0x0][0x328] ;  /* 0x0000ca00ff0c7b82 */ /* 0x000f620000000000 */
[----:B------:R-:W-:Y:S01]  /*d400*/  USHF.L.U64.HI UR5, UR4, UR7, UR5 ;  /* 0x0000000704057299 */ /* 0x000fe20008010205 */
[----:B-1----:R-:W-:-:S02]  /*d410*/  SHF.R.S32.HI R10, RZ, 0x1f, R6 ;  /* 0x0000001fff0a7819 */ /* 0x002fc40000011406 */
[----:B--2---:R-:W-:Y:S02]  /*d420*/  ISETP.NE.AND P0, PT, R13, RZ, PT ;  /* 0x000000ff0d00720c */ /* 0x004fe40003f05270 */
[----:B------:R-:W-:Y:S01]  /*d430*/  LEA.HI R10, R10, R6, RZ, 0x3 ;  /* 0x000000060a0a7211 */ /* 0x000fe200078f18ff */
[----:B----4-:R-:W-:Y:S01]  /*d440*/  IMAD.SHL.U32 R15, R15, 0x80, RZ ;  /* 0x000000800f0f7824 */ /* 0x010fe200078e00ff */
[----:B------:R-:W-:Y:S02]  /*d450*/  LOP3.LUT P6, RZ, R6, 0x7, RZ, 0xc0, !PT ;  /* 0x0000000706ff7812 */ /* 0x000fe400078cc0ff */
[----:B------:R-:W-:Y:S02]  /*d460*/  LOP3.LUT R2, R10, 0x1ffffff8, RZ, 0xc0, !PT ;  /* 0x1ffffff80a027812 */ /* 0x000fe400078ec0ff */
[----:B------:R-:W-:Y:S02]  /*d470*/  SHF.R.S32.HI R10, RZ, 0x3, R10 ;  /* 0x00000003ff0a7819 */ /* 0x000fe4000001140a */
[----:B------:R-:W-:Y:S01]  /*d480*/  IADD3 R18, -R15, c[0x0][0x214], RZ ;  /* 0x000085000f127a10 */ /* 0x000fe20007ffe1ff */
[----:B------:R-:W-:Y:S01]  /*d490*/  IMAD.IADD R2, R6, 0x1, -R2 ;  /* 0x0000000106027824 */ /* 0x000fe200078e0a02 */
[----:B------:R-:W-:-:S03]  /*d4a0*/  SHF.R.S32.HI R11, RZ, 0x1f, R10 ;  /* 0x0000001fff0b7819 */ /* 0x000fc6000001140a */
[----:B------:R-:W-:-:S05]  /*d4b0*/  IMAD.SHL.U32 R2, R2, 0x8, RZ ;  /* 0x0000000802027824 */ /* 0x000fca00078e00ff */
[----:B------:R-:W-:-:S05]  /*d4c0*/  SHF.R.S32.HI R3, RZ, 0x1f, R2 ;  /* 0x0000001fff037819 */ /* 0x000fca0000011402 */
[----:B------:R-:W-:-:S04]  /*d4d0*/  IMAD.WIDE.U32 R2, R22, c[0x0][0x1e0], R2 ;  /* 0x0000780016027a25 */ /* 0x000fc800078e0002 */
[----:B------:R-:W-:Y:S02]  /*d4e0*/  IMAD.IADD R3, R0, 0x1, R3 ;  /* 0x0000000100037824 */ /* 0x000fe400078e0203 */
[----:B------:R-:W-:Y:S02]  /*d4f0*/  IMAD R0, R4, c[0x0][0x1f0], RZ ;  /* 0x00007c0004007a24 */ /* 0x000fe400078e02ff */
[----:B------:R-:W-:-:S04]  /*d500*/  IMAD.WIDE.U32 R2, R23, c[0x0][0x1f0], R2 ;  /* 0x00007c0017027a25 */ /* 0x000fc800078e0002 */
[----:B------:R-:W-:Y:S02]  /*d510*/  IMAD R0, R23, c[0x0][0x1f4], R0 ;  /* 0x00007d0017007a24 */ /* 0x000fe400078e0200 */
[----:B------:R-:W-:Y:S01]  /*d520*/  IMAD.WIDE R4, R14, 0x80, R10 ;  /* 0x000000800e047825 */ /* 0x000fe200078e020a */
[----:B------:R-:W-:-:S03]  /*d530*/  IADD3 R14, R10, 0x30, RZ ;  /* 0x000000300a0e7810 */ /* 0x000fc60007ffe0ff */
[----:B------:R-:W-:Y:S01]  /*d540*/  IMAD.IADD R3, R0, 0x1, R3 ;  /* 0x0000000100037824 */ /* 0x000fe200078e0203 */
[----:B------:R-:W-:Y:S01]  /*d550*/  ISETP.GE.OR P4, PT, R14, R18, P6 ;  /* 0x000000120e00720c */ /* 0x000fe20003786670 */
[----:B------:R-:W-:Y:S02]  /*d560*/  IMAD R0, R5, c[0x0][0x1e8], RZ ;  /* 0x00007a0005007a24 */ /* 0x000fe400078e02ff */
[----:B------:R-:W-:-:S04]  /*d570*/  IMAD.WIDE.U32 R2, R4, c[0x0][0x1e8], R2 ;  /* 0x00007a0004027a25 */ /* 0x000fc800078e0002 */
[----:B------:R-:W-:Y:S01]  /*d580*/  IMAD R0, R4, c[0x0][0x1ec], R0 ;  /* 0x00007b0004007a24 */ /* 0x000fe200078e0200 */
[----:B------:R-:W-:Y:S01]  /*d590*/  LEA R8, P1, R2, c[0x0][0x1d0], 0x1 ;  /* 0x0000740002087a11 */ /* 0x000fe200078208ff */
[----:B------:R-:W-:Y:S02]  /*d5a0*/  IMAD R11, R22, c[0x0][0x214], RZ ;  /* 0x00008500160b7a24 */ /* 0x000fe400078e02ff */
[----:B------:R-:W-:Y:S01]  /*d5b0*/  IMAD.IADD R0, R0, 0x1, R3 ;  /* 0x0000000100007824 */ /* 0x000fe200078e0203 */
[----:B------:R-:W-:Y:S01]  /*d5c0*/  IADD3 R6, P2, R8, UR6, RZ ;  /* 0x0000000608067c10 */ /* 0x000fe2000ff5e0ff */
[----:B------:R-:W-:-:S03]  /*d5d0*/  @P0 IMAD.MOV.U32 R3, RZ, RZ, c[0x0][0x210] ;  /* 0x00008400ff030624 */ /* 0x000fc600078e00ff */
[----:B------:R-:W-:Y:S01]  /*d5e0*/  LEA.HI.X R9, R2, c[0x0][0x1d4], R0, 0x1, P1 ;  /* 0x0000750002097a11 */ /* 0x000fe200008f0c00 */
[----:B------:R-:W-:Y:S01]  /*d5f0*/  @!P0 IMAD.MOV.U32 R2, RZ, RZ, c[0x0][0x214] ;  /* 0x00008500ff028624 */ /* 0x000fe200078e00ff */
[----:B-----5:R-:W-:Y:S01]  /*d600*/  @!P0 ISETP.NE.AND P1, PT, R12, RZ, PT ;  /* 0x000000ff0c00820c */ /* 0x020fe20003f25270 */
[----:B------:R-:W-:Y:S01]  /*d610*/  @P0 IMAD R0, R3, c[0x0][0x214], RZ ;  /* 0x0000850003000a24 */ /* 0x000fe200078e02ff */
[----:B------:R-:W-:Y:S01]  /*d620*/  IADD3.X R7, R9, UR5, RZ, P2, !PT ;  /* 0x0000000509077c10 */ /* 0x000fe200097fe4ff */
[----:B------:R-:W-:Y:S01]  /*d630*/  @P0 IMAD.MOV.U32 R3, RZ, RZ, 0x1 ;  /* 0x00000001ff030424 */ /* 0x000fe200078e00ff */
[----:B------:R-:W-:Y:S01]  /*d640*/  @!P0 SEL R0, R2, c[0x0][0x234], !P1 ;  /* 0x00008d0002008a07 */ /* 0x000fe20004800000 */
[----:B------:R1:W-:Y:S01]  /*d650*/  STG.E.128 [R8.64], RZ ;  /* 0x000000ff08007986 */ /* 0x0003e2000c101d08 */
[----:B------:R-:W-:Y:S02]  /*d660*/  IADD3 R4, P2, R6, UR6, RZ ;  /* 0x0000000606047c10 */ /* 0x000fe4000ff5e0ff */
[----:B------:R-:W-:Y:S01]  /*d670*/  ISETP.NE.AND P1, PT, R12, RZ, PT ;  /* 0x000000ff0c00720c */ /* 0x000fe20003f25270 */
[----:B------:R-:W-:Y:S01]  /*d680*/  @!P0 IMAD R3, R0, c[0x0][0x1c0], RZ ;  /* 0x0000700000038a24 */ /* 0x000fe200078e02ff */
[----:B------:R-:W-:Y:S01]  /*d690*/  IADD3.X R5, R7, UR5, RZ, P2, !PT ;  /* 0x0000000507057c10 */ /* 0x000fe200097fe4ff */
[----:B------:R2:W-:Y:S01]  /*d6a0*/  STG.E.128 [R6.64], RZ ;  /* 0x000000ff06007986 */ /* 0x0005e2000c101d08 */
[----:B------:R-:W-:-:S02]  /*d6b0*/  ISETP.EQ.AND P1, PT, R13, RZ, P1 ;  /* 0x000000ff0d00720c */ /* 0x000fc40000f22270 */
[----:B------:R-:W-:Y:S01]  /*d6c0*/  IADD3 R2, P2, R4, UR6, RZ ;  /* 0x0000000604027c10 */ /* 0x000fe2000ff5e0ff */
[----:B------:R4:W-:Y:S01]  /*d6d0*/  STG.E.128 [R4.64], RZ ;  /* 0x000000ff04007986 */ /* 0x0009e2000c101d08 */
[C---:B------:R-:W-:Y:S02]  /*d6e0*/  IADD3 R13, R10.reuse, 0x10, RZ ;  /* 0x000000100a0d7810 */ /* 0x040fe40007ffe0ff */
[----:B------:R-:W-:-:S04]  /*d6f0*/  IADD3 R12, R10, 0x20, RZ ;  /* 0x000000200a0c7810 */ /* 0x000fc80007ffe0ff */
[----:B------:R-:W-:Y:S01]  /*d700*/  ISETP.GE.OR P5, PT, R12, R18, P6 ;  /* 0x000000120c00720c */ /* 0x000fe200037a6670 */
[----:B-1----:R-:W-:Y:S01]  /*d710*/  IMAD R8, R22, R3, RZ ;  /* 0x0000000316087224 */ /* 0x002fe200078e02ff */
[----:B------:R-:W-:-:S04]  /*d720*/  IADD3.X R3, R5, UR5, RZ, P2, !PT ;  /* 0x0000000505037c10 */ /* 0x000fc800097fe4ff */
[----:B------:R-:W-:Y:S01]  /*d730*/  SEL R8, R8, RZ, !P1 ;  /* 0x000000ff08087207 */ /* 0x000fe20004800000 */
[----:B------:R1:W-:Y:S01]  /*d740*/  STG.E.128 [R2.64], RZ ;  /* 0x000000ff02007986 */ /* 0x0003e2000c101d08 */
[----:B--2---:R-:W-:Y:S02]  /*d750*/  SHF.R.S32.HI R6, RZ, 0x1f, R11 ;  /* 0x0000001fff067819 */ /* 0x004fe4000001140b */
[----:B------:R-:W-:Y:S01]  /*d760*/  SEL R11, R11, RZ, P1 ;  /* 0x000000ff0b0b7207 */ /* 0x000fe20000800000 */
[----:B------:R-:W-:Y:S01]  /*d770*/  IMAD R9, R23, R0, R8 ;  /* 0x0000000017097224 */ /* 0x000fe200078e0208 */
[----:B----4-:R-:W-:Y:S01]  /*d780*/  IADD3 R4, P2, R2, UR6, RZ ;  /* 0x0000000602047c10 */ /* 0x010fe2000ff5e0ff */
[----:B------:R-:W-:Y:S02]  /*d790*/  @P0 IMAD.MOV.U32 R8, RZ, RZ, c[0x0][0x210] ;  /* 0x00008400ff080624 */ /* 0x000fe400078e00ff */
[----:B------:R-:W-:Y:S01]  /*d7a0*/  @!P0 IMAD.MOV.U32 R8, RZ, RZ, 0x1 ;  /* 0x00000001ff088424 */ /* 0x000fe200078e00ff */
[----:B------:R-:W-:-:S02]  /*d7b0*/  IADD3.X R5, R3, UR5, RZ, P2, !PT ;  /* 0x0000000503057c10 */ /* 0x000fc400097fe4ff */
[----:B------:R-:W-:Y:S01]  /*d7c0*/  ISETP.GE.OR P2, PT, R10, R18, P6 ;  /* 0x000000120a00720c */ /* 0x000fe20003746670 */
[----:B------:R-:W-:Y:S02]  /*d7d0*/  IMAD R0, R15, R8, RZ ;  /* 0x000000080f007224 */ /* 0x000fe400078e02ff */
[----:B------:R2:W-:Y:S01]  /*d7e0*/  STG.E.128 [R4.64], RZ ;  /* 0x000000ff04007986 */ /* 0x0005e2000c101d08 */
[----:B-1----:R-:W-:-:S04]  /*d7f0*/  IADD3 R2, P0, R4, UR6, RZ ;  /* 0x0000000604027c10 */ /* 0x002fc8000ff1e0ff */
[----:B------:R-:W-:-:S05]  /*d800*/  IADD3.X R3, R5, UR5, RZ, P0, !PT ;  /* 0x0000000505037c10 */ /* 0x000fca00087fe4ff */
[----:B------:R1:W-:Y:S01]  /*d810*/  STG.E.128 [R2.64], RZ ;  /* 0x000000ff02007986 */ /* 0x0003e2000c101d08 */
[----:B--2---:R-:W-:Y:S02]  /*d820*/  SEL R5, R6, RZ, P1 ;  /* 0x000000ff06057207 */ /* 0x004fe40000800000 */
[--C-:B------:R-:W-:Y:S02]  /*d830*/  IADD3 R11, P1, P0, R0, R11, R9.reuse ;  /* 0x0000000b000b7210 */ /* 0x100fe4000783e009 */
[----:B------:R-:W-:Y:S01]  /*d840*/  SHF.R.S32.HI R4, RZ, 0x1f, R0 ;  /* 0x0000001fff047819 */ /* 0x000fe20000011400 */
[----:B------:R-:W-:Y:S01]  /*d850*/  @!P2 IMAD R0, R10, R8, RZ ;  /* 0x000000080a00a224 */ /* 0x000fe200078e02ff */
[----:B------:R-:W-:-:S04]  /*d860*/  SHF.R.S32.HI R9, RZ, 0x1f, R9 ;  /* 0x0000001fff097819 */ /* 0x000fc80000011409 */
[----:B------:R-:W-:Y:S02]  /*d870*/  IADD3.X R9, R4, R5, R9, P1, P0 ;  /* 0x0000000504097210 */ /* 0x000fe40000fe0409 */
[----:B------:R-:W-:Y:S02]  /*d880*/  ISETP.GE.OR P1, PT, R13, R18, P6 ;  /* 0x000000120d00720c */ /* 0x000fe40003726670 */
[----:B------:R-:W-:-:S04]  /*d890*/  @!P2 IADD3 R5, P0, R0, R11, RZ ;  /* 0x0000000b0005a210 */ /* 0x000fc80007f1e0ff */
[----:B------:R-:W-:Y:S02]  /*d8a0*/  @!P2 LEA.HI.X.SX32 R0, R0, R9, 0x1, P0 ;  /* 0x000000090000a211 */ /* 0x000fe400000f0eff */
[----:B-1----:R-:W-:Y:S02]  /*d8b0*/  IADD3 R2, P3, R2, UR6, RZ ;  /* 0x0000000602027c10 */ /* 0x002fe4000ff7e0ff */
[----:B------:R-:W-:Y:S02]  /*d8c0*/  @!P2 LEA R4, P0, R5, c[0x0][0x200], 0x2 ;  /* 0x000080000504aa11 */ /* 0x000fe400078010ff */
[----:B------:R-:W-:Y:S02]  /*d8d0*/  IADD3.X R3, R3, UR5, RZ, P3, !PT ;  /* 0x0000000503037c10 */ /* 0x000fe40009ffe4ff */
[----:B------:R-:W-:Y:S02]  /*d8e0*/  IADD3 R6, P3, R2, UR6, RZ ;  /* 0x0000000602067c10 */ /* 0x000fe4000ff7e0ff */
[----:B------:R-:W-:Y:S01]  /*d8f0*/  @!P2 LEA.HI.X R5, R5, c[0x0][0x204], R0, 0x2, P0 ;  /* 0x000081000505aa11 */ /* 0x000fe200000f1400 */
[-C--:B------:R-:W-:Y:S01]  /*d900*/  @!P1 IMAD R0, R13, R8.reuse, RZ ;  /* 0x000000080d009224 */ /* 0x080fe200078e02ff */
[----:B------:R-:W-:Y:S01]  /*d910*/  IADD3.X R7, R3, UR5, RZ, P3, !PT ;  /* 0x0000000503077c10 */ /* 0x000fe20009ffe4ff */
[----:B------:R1:W-:Y:S04]  /*d920*/  STG.E.128 [R2.64], RZ ;  /* 0x000000ff02007986 */ /* 0x0003e8000c101d08 */
[----:B------:R2:W-:Y:S01]  /*d930*/  STG.E.128 [R6.64], RZ ;  /* 0x000000ff06007986 */ /* 0x0005e2000c101d08 */
[----:B-1----:R-:W-:Y:S01]  /*d940*/  @!P2 IMAD.MOV.U32 R2, RZ, RZ, 0x7f800000 ;  /* 0x7f800000ff02a424 */ /* 0x002fe200078e00ff */
[----:B------:R-:W-:Y:S01]  /*d950*/  @!P1 IADD3 R3, P0, R0, R11, RZ ;  /* 0x0000000b00039210 */ /* 0x000fe20007f1e0ff */
[----:B--2---:R-:W-:Y:S01]  /*d960*/  @!P5 IMAD R6, R12, R8, RZ ;  /* 0x000000080c06d224 */ /* 0x004fe200078e02ff */
[----:B------:R-:W-:-:S02]  /*d970*/  IADD3 R7, R10, 0x40, RZ ;  /* 0x000000400a077810 */ /* 0x000fc40007ffe0ff */
[----:B------:R1:W-:Y:S02]  /*d980*/  @!P2 STG.E [R4.64], R2 ;  /* 0x000000020400a986 */ /* 0x0003e4000c101908 */
[----:B------:R-:W-:Y:S02]  /*d990*/  ISETP.GE.OR P3, PT, R7, R18, P6 ;  /* 0x000000120700720c */ /* 0x000fe40003766670 */
[----:B-1----:R-:W-:Y:S01]  /*d9a0*/  @!P1 LEA.HI.X.SX32 R4, R0, R9, 0x1, P0 ;  /* 0x0000000900049211 */ /* 0x002fe200000f0eff */
[----:B------:R-:W-:Y:S01]  /*d9b0*/  @!P4 IMAD R5, R14, R8, RZ ;  /* 0x000000080e05c224 */ /* 0x000fe200078e02ff */
[C---:B------:R-:W-:Y:S02]  /*d9c0*/  @!P1 LEA R2, P2, R3.reuse, c[0x0][0x200], 0x2 ;  /* 0x0000800003029a11 */ /* 0x040fe400078410ff */
[----:B------:R-:W-:Y:S02]  /*d9d0*/  @!P5 IADD3 R0, P0, R6, R11, RZ ;  /* 0x0000000b0600d210 */ /* 0x000fe40007f1e0ff */
[----:B------:R-:W-:-:S02]  /*d9e0*/  @!P1 LEA.HI.X R3, R3, c[0x0][0x204], R4, 0x2, P2 ;  /* 0x0000810003039a11 */ /* 0x000fc400010f1404 */
[----:B------:R-:W-:Y:S02]  /*d9f0*/  @!P5 LEA.HI.X.SX32 R12, R6, R9, 0x1, P0 ;  /* 0x00000009060cd211 */ /* 0x000fe400000f0eff */
[----:B------:R-:W-:Y:S02]  /*da00*/  @!P5 LEA R16, P2, R0, c[0x0][0x200], 0x2 ;  /* 0x000080000010da11 */ /* 0x000fe400078410ff */
[----:B------:R-:W-:Y:S02]  /*da10*/  IADD3 R6, R10, 0x50, RZ ;  /* 0x000000500a067810 */ /* 0x000fe40007ffe0ff */
[----:B------:R-:W-:Y:S02]  /*da20*/  @!P4 IADD3 R4, P0, R5, R11, RZ ;  /* 0x0000000b0504c210 */ /* 0x000fe40007f1e0ff */
[----:B------:R-:W-:Y:S01]  /*da30*/  @!P5 LEA.HI.X R17, R0, c[0x0][0x204], R12, 0x2, P2 ;  /* 0x000081000011da11 */ /* 0x000fe200010f140c */
[----:B------:R-:W-:Y:S01]  /*da40*/  @!P1 IMAD.MOV.U32 R0, RZ, RZ, 0x7f800000 ;  /* 0x7f800000ff009424 */ /* 0x000fe200078e00ff */
[----:B------:R-:W-:-:S02]  /*da50*/  ISETP.GE.OR P2, PT, R6, R18, P6 ;  /* 0x000000120600720c */ /* 0x000fc40003746670 */
[----:B------:R-:W-:Y:S01]  /*da60*/  @!P4 LEA.HI.X.SX32 R13, R5, R9, 0x1, P0 ;  /* 0x00000009050dc211 */ /* 0x000fe200000f0eff */
[----:B------:R-:W-:Y:S01]  /*da70*/  @!P3 IMAD R5, R7, R8, RZ ;  /* 0x000000080705b224 */ /* 0x000fe200078e02ff */
[----:B------:R-:W-:Y:S01]  /*da80*/  @!P4 LEA R14, P0, R4, c[0x0][0x200], 0x2 ;  /* 0x00008000040eca11 */ /* 0x000fe200078010ff */
[----:B------:R1:W-:Y:S01]  /*da90*/  @!P1 STG.E [R2.64], R0 ;  /* 0x0000000002009986 */ /* 0x0003e2000c101908 */
[----:B------:R-:W-:Y:S02]  /*daa0*/  IADD3 R12, R10, 0x60, RZ ;  /* 0x000000600a0c7810 */ /* 0x000fe40007ffe0ff */
[----:B------:R-:W-:Y:S01]  /*dab0*/  @!P4 LEA.HI.X R15, R4, c[0x0][0x204], R13, 0x2, P0 ;  /* 0x00008100040fca11 */ /* 0x000fe200000f140d */
[----:B------:R-:W-:Y:S01]  /*dac0*/  @!P3 IMAD.MOV.U32 R13, RZ, RZ, 0x7f800000 ;  /* 0x7f800000ff0db424 */ /* 0x000fe200078e00ff */
[----:B------:R-:W-:Y:S02]  /*dad0*/  ISETP.GE.OR P1, PT, R12, R18, P6 ;  /* 0x000000120c00720c */ /* 0x000fe40003726670 */
[----:B-1----:R-:W-:Y:S01]  /*dae0*/  @!P3 IADD3 R0, P0, R5, R11, RZ ;  /* 0x0000000b0500b210 */ /* 0x002fe20007f1e0ff */
[----:B------:R-:W-:-:S10]  /*daf0*/  @!P2 IMAD R2, R6, R8, RZ ;  /* 0x000000080602a224 */ /* 0x000fd400078e02ff */
[----:B------:R-:W-:Y:S01]  /*db00*/  @!P1 IMAD R3, R12, R8, RZ ;  /* 0x000000080c039224 */ /* 0x000fe200078e02ff */
[----:B------:R-:W-:Y:S01]  /*db10*/  @!P3 LEA.HI.X.SX32 R5, R5, R9, 0x1, P0 ;  /* 0x000000090505b211 */ /* 0x000fe200000f0eff */
[----:B------:R-:W-:Y:S01]  /*db20*/  @!P5 IMAD.MOV.U32 R12, RZ, RZ, 0x7f800000 ;  /* 0x7f800000ff0cd424 */ /* 0x000fe200078e00ff */
[----:B------:R-:W-:-:S04]  /*db30*/  @!P3 LEA R6, P0, R0, c[0x0][0x200], 0x2 ;  /* 0x000080000006ba11 */ /* 0x000fc800078010ff */
[----:B------:R-:W-:Y:S01]  /*db40*/  @!P3 LEA.HI.X R7, R0, c[0x0][0x204], R5, 0x2, P0 ;  /* 0x000081000007ba11 */ /* 0x000fe200000f1405 */
[----:B------:R1:W-:Y:S01]  /*db50*/  @!P5 STG.E [R16.64], R12 ;  /* 0x0000000c1000d986 */ /* 0x0003e2000c101908 */
[----:B------:R-:W-:-:S04]  /*db60*/  @!P2 IADD3 R0, P0, R2, R11, RZ ;  /* 0x0000000b0200a210 */ /* 0x000fc80007f1e0ff */
[----:B------:R-:W-:Y:S02]  /*db70*/  @!P2 LEA.HI.X.SX32 R2, R2, R9, 0x1, P0 ;  /* 0x000000090202a211 */ /* 0x000fe400000f0eff */
[----:B------:R-:W-:-:S04]  /*db80*/  @!P2 LEA R4, P0, R0, c[0x0][0x200], 0x2 ;  /* 0x000080000004aa11 */ /* 0x000fc800078010ff */
[----:B------:R-:W-:Y:S02]  /*db90*/  @!P2 LEA.HI.X R5, R0, c[0x0][0x204], R2, 0x2, P0 ;  /* 0x000081000005aa11 */ /* 0x000fe400000f1402 */
[----:B------:R-:W-:-:S04]  /*dba0*/  @!P1 IADD3 R0, P0, R3, R11, RZ ;  /* 0x0000000b03009210 */ /* 0x000fc80007f1e0ff */
[----:B------:R-:W-:Y:S02]  /*dbb0*/  @!P1 LEA.HI.X.SX32 R3, R3, R9, 0x1, P0 ;  /* 0x0000000903039211 */ /* 0x000fe400000f0eff */
[----:B------:R-:W-:-:S04]  /*dbc0*/  @!P1 LEA R2, P0, R0, c[0x0][0x200], 0x2 ;  /* 0x0000800000029a11 */ /* 0x000fc800078010ff */
[----:B------:R-:W-:Y:S01]  /*dbd0*/  @!P1 LEA.HI.X R3, R0, c[0x0][0x204], R3, 0x2, P0 ;  /* 0x0000810000039a11 */ /* 0x000fe200000f1403 */
[----:B------:R-:W-:Y:S02]  /*dbe0*/  @!P4 IMAD.MOV.U32 R0, RZ, RZ, 0x7f800000 ;  /* 0x7f800000ff00c424 */ /* 0x000fe400078e00ff */
[----:B-1----:R-:W-:-:S03]  /*dbf0*/  @!P2 IMAD.MOV.U32 R12, RZ, RZ, 0x7f800000 ;  /* 0x7f800000ff0ca424 */ /* 0x002fc600078e00ff */
[----:B------:R1:W-:Y:S04]  /*dc00*/  @!P4 STG.E [R14.64], R0 ;  /* 0x000000000e00c986 */ /* 0x0003e8000c101908 */
[----:B------:R-:W-:Y:S04]  /*dc10*/  @!P3 STG.E [R6.64], R13 ;  /* 0x0000000d0600b986 */ /* 0x000fe8000c101908 */
[----:B------:R-:W-:Y:S01]  /*dc20*/  @!P2 STG.E [R4.64], R12 ;  /* 0x0000000c0400a986 */ /* 0x000fe2000c101908 */
[----:B-1----:R-:W-:-:S05]  /*dc30*/  @!P1 IMAD.MOV.U32 R0, RZ, RZ, 0x7f800000 ;  /* 0x7f800000ff009424 */ /* 0x002fca00078e00ff */
[----:B------:R1:W-:Y:S02]  /*dc40*/  @!P1 STG.E [R2.64], R0 ;  /* 0x0000000002009986 */ /* 0x0003e4000c101908 */
[----:B-1----:R-:W-:-:S04]  /*dc50*/  IADD3 R0, R10, 0x70, RZ ;  /* 0x000000700a007810 */ /* 0x002fc80007ffe0ff */
[----:B------:R-:W-:-:S13]  /*dc60*/  ISETP.GE.OR P6, PT, R0, R18, P6 ;  /* 0x000000120000720c */ /* 0x000fda00037c6670 */
[----:B------:R-:W-:Y:S05]  /*dc70*/  @P6 EXIT ;  /* 0x000000000000694d */ /* 0x000fea0003800000 */
[----:B------:R-:W-:-:S05]  /*dc80*/  IMAD R0, R0, R8, RZ ;  /* 0x0000000800007224 */ /* 0x000fca00078e02ff */
[----:B------:R-:W-:-:S04]  /*dc90*/  IADD3 R3, P0, R0, R11, RZ ;  /* 0x0000000b00037210 */ /* 0x000fc80007f1e0ff */
[----:B------:R-:W-:Y:S02]  /*dca0*/  LEA.HI.X.SX32 R0, R0, R9, 0x1, P0 ;  /* 0x0000000900007211 */ /* 0x000fe400000f0eff */
[----:B------:R-:W-:-:S04]  /*dcb0*/  LEA R2, P0, R3, c[0x0][0x200], 0x2 ;  /* 0x0000800003027a11 */ /* 0x000fc800078010ff */
[----:B------:R-:W-:Y:S01]  /*dcc0*/  LEA.HI.X R3, R3, c[0x0][0x204], R0, 0x2, P0 ;  /* 0x0000810003037a11 */ /* 0x000fe200000f1400 */
[----:B------:R-:W-:-:S05]  /*dcd0*/  IMAD.MOV.U32 R0, RZ, RZ, 0x7f800000 ;  /* 0x7f800000ff007424 */ /* 0x000fca00078e00ff */
[----:B------:R-:W-:Y:S01]  /*dce0*/  STG.E [R2.64], R0 ;  /* 0x0000000002007986 */ /* 0x000fe2000c101908 */
[----:B------:R-:W-:Y:S05]  /*dcf0*/  EXIT ;  /* 0x000000000000794d */ /* 0x000fea0003800000 */
.L_x_8:
[----:B------:R-:W-:-:S00]  /*dd00*/  BRA `(.L_x_8) ;  /* 0xfffffff000007947 */ /* 0x000fc0000383ffff */
[----:B------:R-:W-:-:S00]  /*dd10*/  NOP ;  /* 0x0000000000007918 */ /* 0x000fc00000000000 */
        /* <DEDUP_REMOVED lines=14> */
.L_x_1130:


//--------------------- .text._ZN5flash16flash_fwd_kernelI23Flash_fwd_kernel_traitsILi64ELi128ELi128ELi4ELb0ELb0EN7cutlass10bfloat16_tE19Flash_kernel_traitsILi64ELi128ELi128ELi4ES3_EELb0ELb1ELb0ELb0ELb1ELb1ELb1ELb0EEEvNS_16Flash_fwd_paramsE --------------------------
	.section	.text._ZN5flash16flash_fwd_kernelI23Flash_fwd_kernel_traitsILi64ELi128ELi128ELi4ELb0ELb0EN7cutlass10bfloat16_tE19Flash_kernel_traitsILi64ELi128ELi128ELi4ES3_EELb0ELb1ELb0ELb0ELb1ELb1ELb1ELb0EEEvNS_16Flash_fwd_paramsE,"ax",@progbits
	.sectioninfo	@"SHI_REGISTERS=255"
	.align	128
        .global         _ZN5flash16flash_fwd_kernelI23Flash_fwd_kernel_traitsILi64ELi128ELi128ELi4ELb0ELb0EN7cutlass10bfloat16_tE19Flash_kernel_traitsILi64ELi128ELi128ELi4ES3_EELb0ELb1ELb0ELb0ELb1ELb1ELb1ELb0EEEvNS_16Flash_fwd_paramsE
        .type           _ZN5flash16flash_fwd_kernelI23Flash_fwd_kernel_traitsILi64ELi128ELi128ELi4ELb0ELb0EN7cutlass10bfloat16_tE19Flash_kernel_traitsILi64ELi128ELi128ELi4ES3_EELb0ELb1ELb0ELb0ELb1ELb1ELb1ELb0EEEvNS_16Flash_fwd_paramsE,@function
        .size           _ZN5flash16flash_fwd_kernelI23Flash_fwd_kernel_traitsILi64ELi128ELi128ELi4ELb0ELb0EN7cutlass10bfloat16_tE19Flash_kernel_traitsILi64ELi128ELi128ELi4ES3_EELb0ELb1ELb0ELb0ELb1ELb1ELb1ELb0EEEvNS_16Flash_fwd_paramsE,(.L_x_1131 - _ZN5flash16flash_fwd_kernelI23Flash_fwd_kernel_traitsILi64ELi128ELi128ELi4ELb0ELb0EN7cutlass10bfloat16_tE19Flash_kernel_traitsILi64ELi128ELi128ELi4ES3_EELb0ELb1ELb0ELb0ELb1ELb1ELb1ELb0EEEvNS_16Flash_fwd_paramsE)
        .other          _ZN5flash16flash_fwd_kernelI23Flash_fwd_kernel_traitsILi64ELi128ELi128ELi4ELb0ELb0EN7cutlass10bfloat16_tE19Flash_kernel_traitsILi64ELi128ELi128ELi4ES3_EELb0ELb1ELb0ELb0ELb1ELb1ELb1ELb0EEEvNS_16Flash_fwd_paramsE,@"STO_CUDA_ENTRY STV_DEFAULT"
_ZN5flash16flash_fwd_kernelI23Flash_fwd_kernel_traitsILi64ELi128ELi128ELi4ELb0ELb0EN7cutlass10bfloat16_tE19Flash_kernel_traitsILi64ELi128ELi128ELi4ES3_EELb0ELb1ELb0ELb0ELb1ELb1ELb1ELb0EEEvNS_16Flash_fwd_paramsE:
.text._ZN5flash16flash_fwd_kernelI23Flash_fwd_kernel_traitsILi64ELi128ELi128ELi4ELb0ELb0EN7cutlass10bfloat16_tE19Flash_kernel_traitsILi64ELi128ELi128ELi4ES3_EELb0ELb1ELb0ELb0ELb1ELb1ELb1ELb0EEEvNS_16Flash_fwd_paramsE:
        /* <DEDUP_REMOVED lines=37> */
[----:B------:R-:W-:-:S13]  /*0250*/  ISETP.GE.AND P0, PT, R250, 0x1, PT ;  /* 0x00000001fa00780c */ /* 0x000fda0003f06270 */
        /* <DEDUP_REMOVED lines=122> */
[----:B---3--:R-:W-:Y:S02]  /*0a00*/  IMAD R5, R14, c[0x0][0x1b0], RZ ;  /* 0x00006c000e057a24 */ /* 0x008fe400078e02ff */
        /* <DEDUP_REMOVED lines=15> */
[----:B---3--:R-:W-:Y:S01]  /*0b00*/  IMAD.IADD R4, R9, 0x1, R12 ;  /* 0x0000000109047824 */ /* 0x008fe200078e020c */
        /* <DEDUP_REMOVED lines=22> */
[----:B---3--:R-:W-:-:S04]  /*0c70*/  IADD3 R6, P0, R8, UR12, RZ ;  /* 0x0000000c08067c10 */ /* 0x008fc8000ff1e0ff */
[----:B------:R-:W-:Y:S02]  /*0c80*/  IADD3.X R7, R9, UR14, RZ, P0, !PT ;  /* 0x0000000e09077c10 */ /* 0x000fe400087fe4ff */
[----:B--2---:R-:W-:-:S03]  /*0c90*/  IADD3 R4, P0, R6, UR12, RZ ;  /* 0x0000000c06047c10 */ /* 0x004fc6000ff1e0ff */
[----:B------:R2:W-:Y:S01]  /*0ca0*/  LDGSTS.E.BYPASS.LTC128B.128 [R235+0x6000], [R6.64] ;  /* 0x0600000006eb7fae */ /* 0x0005e2000b901d48 */
[----:B------:R-:W-:Y:S02]  /*0cb0*/  IADD3.X R5, R7, UR14, RZ, P0, !PT ;  /* 0x0000000e07057c10 */ /* 0x000fe400087fe4ff */
[----:B----4-:R-:W-:-:S03]  /*0cc0*/  IADD3 R2, P0, R4, UR12, RZ ;  /* 0x0000000c04027c10 */ /* 0x010fc6000ff1e0ff */
[----:B------:R3:W-:Y:S01]  /*0cd0*/  LDGSTS.E.BYPASS.LTC128B.128 [R235+0x6800], [R4.64] ;  /* 0x0680000004eb7fae */ /* 0x0007e2000b901d48 */
[----:B------:R-:W-:-:S05]  /*0ce0*/  IADD3.X R3, R5, UR14, RZ, P0, !PT ;  /* 0x0000000e05037c10 */ /* 0x000fca00087fe4ff */
[----:B------:R4:W-:Y:S01]  /*0cf0*/  LDGSTS.E.BYPASS.LTC128B.128 [R235+0x7000], [R2.64] ;  /* 0x0700000002eb7fae */ /* 0x0009e2000b901d48 */
[----:B--2---:R-:W-:-:S04]  /*0d00*/  IADD3 R6, P0, R2, UR12, RZ ;  /* 0x0000000c02067c10 */ /* 0x004fc8000ff1e0ff */
[----:B------:R-:W-:Y:S01]  /*0d10*/  IADD3.X R7, R3, UR14, RZ, P0, !PT ;  /* 0x0000000e03077c10 */ /* 0x000fe200087fe4ff */
[----:B---3--:R-:W-:-:S04]  /*0d20*/  IMAD.WIDE.U32 R4, R126, c[0x0][0x1a0], RZ ;  /* 0x000068007e047a25 */ /* 0x008fc800078e00ff */
[----:B------:R2:W-:Y:S01]  /*0d30*/  LDGSTS.E.BYPASS.LTC128B.128 [R235+0x7800], [R6.64] ;  /* 0x0780000006eb7fae */ /* 0x0005e2000b901d48 */
[----:B----4-:R-:W-:-:S03]  /*0d40*/  IMAD.IADD R2, R5, 0x1, R0 ;  /* 0x0000000105027824 */ /* 0x010fc600078e0200 */
        /* <DEDUP_REMOVED lines=12> */
[----:B------:R-:W-:Y:S01]  /*0e10*/  LEA R4, P0, R6, c[0x0][0x170], 0x1 ;  /* 0x00005c0006047a11 */ /* 0x000fe200078008ff */
[----:B---3--:R-:W-:Y:S01]  /*0e20*/  IMAD.SHL.U32 R3, R17, 0x8, RZ ;  /* 0x0000000811037824 */ /* 0x008fe200078e00ff */
[----:B------:R-:W-:Y:S02]  /*0e30*/  LOP3.LUT R0, R5, 0x1c0, RZ, 0xc0, !PT ;  /* 0x000001c005007812 */ /* 0x000fe400078ec0ff */
[----:B------:R-:W-:Y:S02]  /*0e40*/  LOP3.LUT R9, R8, R2, RZ, 0x3c, !PT ;  /* 0x0000000208097212 */ /* 0x000fe400078e3cff */
[----:B------:R-:W-:-:S02]  /*0e50*/  LEA.HI.X R5, R6, c[0x0][0x174], R7, 0x1, P0 ;  /* 0x00005d0006057a11 */ /* 0x000fc400000f0c07 */
[----:B------:R-:W-:Y:S02]  /*0e60*/  IADD3 R8, P0, R4, UR7, RZ ;  /* 0x0000000704087c10 */ /* 0x000fe4000ff1e0ff */
[----:B------:R-:W-:Y:S01]  /*0e70*/  LOP3.LUT R2, R0, 0x8, R3, 0xf8, !PT ;  /* 0x0000000800027812 */ /* 0x000fe200078ef803 */
[----:B------:R-:W-:Y:S01]  /*0e80*/  IMAD R3, R17, 0x200, R9 ;  /* 0x0000020011037824 */ /* 0x000fe200078e0209 */
[----:B-----5:R-:W-:Y:S02]  /*0e90*/  IADD3 R10, P1, R8, UR7, RZ ;  /* 0x00000007080a7c10 */ /* 0x020fe4000ff3e0ff */
[----:B------:R-:W-:Y:S01]  /*0ea0*/  IADD3.X R9, R5, UR5, RZ, P0, !PT ;  /* 0x0000000505097c10 */ /* 0x000fe200087fe4ff */
[----:B------:R-:W-:Y:S01]  /*0eb0*/  IMAD.SHL.U32 R40, R3, 0x2, RZ ;  /* 0x0000000203287824 */ /* 0x000fe200078e00ff */
[----:B------:R-:W-:Y:S02]  /*0ec0*/  SHF.R.U32.HI R0, RZ, 0x3, R0 ;  /* 0x00000003ff007819 */ /* 0x000fe40000011600 */
[----:B------:R-:W-:-:S02]  /*0ed0*/  IADD3 R6, P0, R10, UR7, RZ ;  /* 0x000000070a067c10 */ /* 0x000fc4000ff1e0ff */
[----:B------:R-:W-:Y:S02]  /*0ee0*/  IADD3.X R11, R9, UR5, RZ, P1, !PT ;  /* 0x00000005090b7c10 */ /* 0x000fe40008ffe4ff */
[----:B------:R-:W-:Y:S01]  /*0ef0*/  LOP3.LUT R217, R2, R0, RZ, 0x3c, !PT ;  /* 0x0000000002d97212 */ /* 0x000fe200078e3cff */
[----:B------:R-:W-:Y:S01]  /*0f00*/  @!PT LDS RZ, [RZ] ;  /* 0x00000000fffff984 */ /* 0x000fe20000000800 */
[----:B------:R-:W-:Y:S01]  /*0f10*/  @!PT LDS RZ, [RZ] ;  /* 0x00000000fffff984 */ /* 0x000fe20000000800 */
[----:B------:R-:W-:Y:S01]  /*0f20*/  @!PT LDS RZ, [RZ] ;  /* 0x00000000fffff984 */ /* 0x000fe20000000800 */
[----:B------:R1:W-:Y:S01]  /*0f30*/  LDGSTS.E.BYPASS.LTC128B.128 [R235+0x8000], [R4.64] ;  /* 0x0800000004eb7fae */ /* 0x0003e2000b901d48 */
[----:B------:R-:W-:Y:S01]  /*0f40*/  IMAD.SHL.U32 R0, R16, 0x40, RZ ;  /* 0x0000004010007824 */ /* 0x000fe200078e00ff */
[----:B------:R-:W-:Y:S02]  /*0f50*/  IADD3.X R7, R11, UR5, RZ, P0, !PT ;  /* 0x000000050b077c10 */ /* 0x000fe400087fe4ff */
[----:B------:R2:W-:Y:S01]  /*0f60*/  LDGSTS.E.BYPASS.LTC128B.128 [R235+0x8800], [R8.64] ;  /* 0x0880000008eb7fae */ /* 0x0005e2000b901d48 */
[----:B------:R-:W-:Y:S02]  /*0f70*/  LEA R222, R3, 0x4000, 0x1 ;  /* 0x0000400003de7811 */ /* 0x000fe400078e08ff */
[----:B------:R-:W-:Y:S01]  /*0f80*/  LOP3.LUT R216, R0, 0xfffffe00, RZ, 0xc0, !PT ;  /* 0xfffffe0000d87812 */ /* 0x000fe200078ec0ff */
[----:B------:R3:W-:Y:S01]  /*0f90*/  LDGSTS.E.BYPASS.LTC128B.128 [R235+0x9000], [R10.64] ;  /* 0x090000000aeb7fae */ /* 0x0007e2000b901d48 */
[----:B------:R-:W-:-:S03]  /*0fa0*/  IADD3 R227, R222, 0x40, RZ ;  /* 0x00000040dee37810 */ /* 0x000fc60007ffe0ff */
[----:B------:R4:W-:Y:S01]  /*0fb0*/  LDGSTS.E.BYPASS.LTC128B.128 [R235+0x9800], [R6.64] ;  /* 0x0980000006eb7fae */ /* 0x0009e2000b901d48 */
[----:B------:R-:W-:-:S04]  /*0fc0*/  IMAD R0, R125, 0x400, R216 ;  /* 0x000004007d007824 */ /* 0x000fc800078e02d8 */
[----:B------:R-:W-:-:S04]  /*0fd0*/  IMAD.IADD R0, R0, 0x1, R217 ;  /* 0x0000000100007824 */ /* 0x000fc800078e02d9 */
[----:B------:R-:W-:Y:S02]  /*0fe0*/  IMAD.SHL.U32 R223, R0, 0x2, RZ ;  /* 0x0000000200df7824 */ /* 0x000fe400078e00ff */
[----:B------:R-:W-:Y:S01]  /*0ff0*/  IMAD.MOV.U32 R0, RZ, RZ, 0x20 ;  /* 0x00000020ff007424 */ /* 0x000fe200078e00ff */
[----:B-1----:R-:W-:-:S04]  /*1000*/  IADD3 R4, P1, R6, UR7, RZ ;  /* 0x0000000706047c10 */ /* 0x002fc8000ff3e0ff */
[----:B--2---:R-:W-:Y:S02]  /*1010*/  IADD3 R8, P0, R4, UR7, RZ ;  /* 0x0000000704087c10 */ /* 0x004fe4000ff1e0ff */
[----:B------:R-:W-:-:S04]  /*1020*/  IADD3.X R5, R7, UR5, RZ, P1, !PT ;  /* 0x0000000507057c10 */ /* 0x000fc80008ffe4ff */
[----:B------:R-:W-:Y:S01]  /*1030*/  IADD3.X R9, R5, UR5, RZ, P0, !PT ;  /* 0x0000000505097c10 */ /* 0x000fe200087fe4ff */
[----:B------:R1:W-:Y:S01]  /*1040*/  LDGSTS.E.BYPASS.LTC128B.128 [R235+0xa000], [R4.64] ;  /* 0x0a00000004eb7fae */ /* 0x0003e2000b901d48 */
[----:B----4-:R-:W-:-:S03]  /*1050*/  IADD3 R6, P1, R8, UR7, RZ ;  /* 0x0000000708067c10 */ /* 0x010fc6000ff3e0ff */
[----:B------:R3:W-:Y:S01]  /*1060*/  LDGSTS.E.BYPASS.LTC128B.128 [R235+0xa800], [R8.64] ;  /* 0x0a80000008eb7fae */ /* 0x0007e2000b901d48 */
[----:B------:R-:W-:Y:S02]  /*1070*/  IADD3.X R7, R9, UR5, RZ, P1, !PT ;  /* 0x0000000509077c10 */ /* 0x000fe40008ffe4ff */
[----:B------:R-:W-:-:S03]  /*1080*/  LOP3.LUT P1, RZ, R29, 0x2, RZ, 0xc0, !PT ;  /* 0x000000021dff7812 */ /* 0x000fc6000782c0ff */
[----:B------:R2:W-:Y:S01]  /*1090*/  LDGSTS.E.BYPASS.LTC128B.128 [R235+0xb000], [R6.64] ;  /* 0x0b00000006eb7fae */ /* 0x0005e2000b901d48 */
[----:B-1----:R-:W-:-:S04]  /*10a0*/  IADD3 R4, P0, R6, UR7, RZ ;  /* 0x0000000706047c10 */ /* 0x002fc8000ff1e0ff */
[----:B------:R-:W-:Y:S02]  /*10b0*/  IADD3.X R5, R7, UR5, RZ, P0, !PT ;  /* 0x0000000507057c10 */ /* 0x000fe400087fe4ff */
[----:B------:R-:W-:-:S03]  /*10c0*/  LOP3.LUT P0, RZ, R28, 0x2, RZ, 0xc0, !PT ;  /* 0x000000021cff7812 */ /* 0x000fc6000780c0ff */
[----:B------:R2:W-:Y:S01]  /*10d0*/  LDGSTS.E.BYPASS.LTC128B.128 [R235+0xb800], [R4.64] ;  /* 0x0b80000004eb7fae */ /* 0x0005e2000b901d48 */
[C---:B------:R-:W-:Y:S02]  /*10e0*/  SEL R2, R0.reuse, 0xffffffe0, !P0 ;  /* 0xffffffe000027807 */ /* 0x040fe40004000000 */
[----:B------:R-:W-:Y:S01]  /*10f0*/  SEL R0, R0, 0xffffffe0, !P1 ;  /* 0xffffffe000007807 */ /* 0x000fe20004800000 */
[----:B------:R-:W-:Y:S01]  /*1100*/  LDSM.16.M88.4 R20, [R223] ;  /* 0x00000000df14783b */ /* 0x000fe20000000200 */
[----:B------:R-:W-:Y:S01]  /*1110*/  LOP3.LUT P0, RZ, R28, 0x4, RZ, 0xc0, !PT ;  /* 0x000000041cff7812 */ /* 0x000fe2000780c0ff */
[----:B------:R-:W-:Y:S01]  /*1120*/  IMAD.IADD R221, R222, 0x1, R2 ;  /* 0x00000001dedd7824 */ /* 0x000fe200078e0202 */
[----:B------:R-:W-:Y:S01]  /*1130*/  LOP3.LUT P1, RZ, R29, 0x4, RZ, 0xc0, !PT ;  /* 0x000000041dff7812 */ /* 0x000fe2000782c0ff */
[----:B------:R-:W-:Y:S01]  /*1140*/  LDSM.16.M88.4 R36, [R223+0x2000] ;  /* 0x00200000df24783b */ /* 0x000fe20000000200 */
[----:B------:R-:W-:-:S03]  /*1150*/  IMAD.IADD R226, R223, 0x1, R0 ;  /* 0x00000001dfe27824 */ /* 0x000fc600078e0200 */
[----:B------:R-:W-:Y:S04]  /*1160*/  LDSM.16.M88.4 R24, [R221] ;  /* 0x00000000dd18783b */ /* 0x000fe80000000200 */
[----:B------:R-:W-:Y:S02]  /*1170*/  LDSM.16.M88.4 R32, [R226+0x2000] ;  /* 0x00200000e220783b */ /* 0x000fe40000000200 */
[----:B------:R-:W-:Y:S02]  /*1180*/  @P0 IADD3 R227, R222, -0x40, RZ ;  /* 0xffffffc0dee30810 */ /* 0x000fe40007ffe0ff */
[----:B------:R-:W-:Y:S03]  /*1190*/  LDSM.16.M88.4 R16, [R226] ;  /* 0x00000000e210783b */ /* 0x000fe60000000200 */
[----:B------:R-:W-:Y:S01]  /*11a0*/  IMAD.IADD R220, R2, 0x1, R227 ;  /* 0x0000000102dc7824 */ /* 0x000fe200078e02e3 */
[----:B------:R-:W1:Y:S04]  /*11b0*/  LDSM.16.M88.4 R56, [R40+0x4800] ;  /* 0x004800002838783b */ /* 0x000e680000000200 */
[----:B--2---:R-:W2:Y:S04]  /*11c0*/  LDSM.16.M88.4 R4, [R40+0x4000] ;  /* 0x004000002804783b */ /* 0x004ea80000000200 */
[----:B------:R-:W4:Y:S04]  /*11d0*/  LDSM.16.M88.4 R52, [R221+0x800] ;  /* 0x00080000dd34783b */ /* 0x000f280000000200 */
[----:B---3--:R-:W-:Y:S04]  /*11e0*/  LDSM.16.M88.4 R8, [R227] ;  /* 0x00000000e308783b */ /* 0x008fe80000000200 */
[----:B------:R-:W-:Y:S04]  /*11f0*/  LDSM.16.M88.4 R92, [R227+0x800] ;  /* 0x00080000e35c783b */ /* 0x000fe80000000200 */
[----:B------:R-:W-:Y:S04]  /*1200*/  LDSM.16.M88.4 R108, [R40+0x5000] ;  /* 0x00500000286c783b */ /* 0x000fe80000000200 */
[----:B------:R-:W-:Y:S04]  /*1210*/  LDSM.16.M88.4 R140, [R40+0x5800] ;  /* 0x00580000288c783b */ /* 0x000fe80000000200 */
[----:B------:R-:W-:Y:S04]  /*1220*/  LDSM.16.M88.4 R152, [R40+0x6000] ;  /* 0x006000002898783b */ /* 0x000fe80000000200 */
[----:B------:R-:W-:Y:S04]  /*1230*/  LDSM.16.M88.4 R160, [R40+0x6800] ;  /* 0x0068000028a0783b */ /* 0x000fe80000000200 */
[----:B------:R-:W-:Y:S01]  /*1240*/  LDSM.16.M88.4 R164, [R40+0x7000] ;  /* 0x0070000028a4783b */ /* 0x000fe20000000200 */
[C---:B-1----:R-:W-:Y:S03]  /*1250*/  HMMA.16816.F32.BF16 R64, R20.reuse, R56, RZ ;  /* 0x000000381440723c */ /* 0x042fe600000418ff */
[----:B------:R-:W-:Y:S04]  /*1260*/  LDSM.16.M88.4 R200, [R40+0x7800] ;  /* 0x0078000028c8783b */ /* 0x000fe80000000200 */
[----:B------:R-:W-:Y:S01]  /*1270*/  LDSM.16.M88.4 R120, [R221+0x1800] ;  /* 0x00180000dd78783b */ /* 0x000fe20000000200 */
[-C--:B--2---:R-:W-:Y:S03]  /*1280*/  HMMA.16816.F32.BF16 R48, R20, R4.reuse, RZ ;  /* 0x000000041430723c */ /* 0x084fe600000418ff */
[----:B------:R-:W-:Y:S04]  /*1290*/  LDSM.16.M88.4 R136, [R221+0x2000] ;  /* 0x00200000dd88783b */ /* 0x000fe80000000200 */
[----:B------:R-:W-:Y:S01]  /*12a0*/  LDSM.16.M88.4 R148, [R221+0x2800] ;  /* 0x00280000dd94783b */ /* 0x000fe20000000200 */
[C---:B------:R-:W-:Y:S03]  /*12b0*/  HMMA.16816.F32.BF16 R44, R36.reuse, R4, RZ ;  /* 0x00000004242c723c */ /* 0x040fe600000418ff */
[----:B------:R-:W-:Y:S04]  /*12c0*/  LDSM.16.M88.4 R156, [R221+0x3000] ;  /* 0x00300000dd9c783b */ /* 0x000fe80000000200 */
[----:B------:R-:W-:Y:S01]  /*12d0*/  LDSM.16.M88.4 R196, [R221+0x3800] ;  /* 0x00380000ddc4783b */ /* 0x000fe20000000200 */
[----:B------:R-:W-:Y:S01]  /*12e0*/  IMAD.MOV.U32 R4, RZ, RZ, 0x40 ;  /* 0x00000040ff047424 */ /* 0x000fe200078e00ff */
[----:B------:R-:W-:Y:S02]  /*12f0*/  HMMA.16816.F32.BF16 R68, R36, R6, RZ ;  /* 0x000000062444723c */ /* 0x000fe400000418ff */
[----:B------:R-:W0:Y:S02]  /*1300*/  LDGDEPBAR ;  /* 0x00000000000079af */ /* 0x000e240000000000 */
[----:B------:R-:W-:-:S04]  /*1310*/  SEL R4, R4, 0xffffffc0, !P1 ;  /* 0xffffffc004047807 */ /* 0x000fc80004800000 */
[----:B------:R-:W-:Y:S01]  /*1320*/  HMMA.16816.F32.BF16 R76, R20, R6, RZ ;  /* 0x00000006144c723c */ /* 0x000fe200000418ff */
[----:B------:R-:W-:-:S04]  /*1330*/  IMAD.IADD R224, R223, 0x1, R4 ;  /* 0x00000001dfe07824 */ /* 0x000fc800078e0204 */
[----:B------:R-:W-:Y:S01]  /*1340*/  IMAD.IADD R225, R0, 0x1, R224 ;  /* 0x0000000100e17824 */ /* 0x000fe200078e02e0 */
[----:B------:R-:W1:Y:S02]  /*1350*/  LDSM.16.M88.4 R12, [R224] ;  /* 0x00000000e00c783b */ /* 0x000e640000000200 */
[-C--:B------:R-:W-:Y:S02]  /*1360*/  HMMA.16816.F32.BF16 R60, R32, R24.reuse, R44 ;  /* 0x00000018203c723c */ /* 0x080fe4000004182c */
[----:B------:R-:W2:Y:S06]  /*1370*/  LDSM.16.M88.4 R28, [R224+0x2000] ;  /* 0x00200000e01c783b */ /* 0x000eac0000000200 */
[----:B------:R-:W-:Y:S08]  /*1380*/  HMMA.16816.F32.BF16 R72, R16, R24, R48 ;  /* 0x000000181048723c */ /* 0x000ff00000041830 */
[-C--:B------:R-:W-:Y:S08]  /*1390*/  HMMA.16816.F32.BF16 R44, R32, R26.reuse, R68 ;  /* 0x0000001a202c723c */ /* 0x080ff00000041844 */
[C---:B------:R-:W-:Y:S08]  /*13a0*/  HMMA.16816.F32.BF16 R24, R16.reuse, R26, R76 ;  /* 0x0000001a1018723c */ /* 0x040ff0000004184c */
[----:B----4-:R-:W-:Y:S08]  /*13b0*/  HMMA.16816.F32.BF16 R88, R16, R52, R64 ;  /* 0x000000341058723c */ /* 0x010ff00000041840 */
[-C--:B-1----:R-:W-:Y:S08]  /*13c0*/  HMMA.16816.F32.BF16 R76, R12, R8.reuse, R72 ;  /* 0x000000080c4c723c */ /* 0x082ff00000041848 */
[C---:B--2---:R-:W-:Y:S08]  /*13d0*/  HMMA.16816.F32.BF16 R80, R28.reuse, R8, R60 ;  /* 0x000000081c50723c */ /* 0x044ff0000004183c */
[-C--:B------:R-:W-:Y:S01]  /*13e0*/  HMMA.16816.F32.BF16 R72, R28, R10.reuse, R44 ;  /* 0x0000000a1c48723c */ /* 0x080fe2000004182c */
[----:B------:R-:W-:Y:S07]  /*13f0*/  LDSM.16.M88.4 R44, [R220] ;  /* 0x00000000dc2c783b */ /* 0x000fee0000000200 */
[----:B------:R-:W-:Y:S01]  /*1400*/  HMMA.16816.F32.BF16 R64, R12, R10, R24 ;  /* 0x0000000a0c40723c */ /* 0x000fe20000041818 */
[----:B------:R-:W1:Y:S04]  /*1410*/  LDSM.16.M88.4 R8, [R225] ;  /* 0x00000000e108783b */ /* 0x000e680000000200 */
[----:B------:R-:W2:Y:S03]  /*1420*/  LDSM.16.M88.4 R24, [R225+0x2000] ;  /* 0x00200000e118783b */ /* 0x000ea60000000200 */
[C---:B------:R-:W-:Y:S08]  /*1430*/  HMMA.16816.F32.BF16 R48, R36.reuse, R56, RZ ;  /* 0x000000382430723c */ /* 0x040ff000000418ff */
[-C--:B------:R-:W-:Y:S08]  /*1440*/  HMMA.16816.F32.BF16 R68, R36, R58.reuse, RZ ;  /* 0x0000003a2444723c */ /* 0x080ff000000418ff */
[----:B------:R-:W-:Y:S08]  /*1450*/  HMMA.16816.F32.BF16 R60, R20, R58, RZ ;  /* 0x0000003a143c723c */ /* 0x000ff000000418ff */
[----:B------:R-:W-:Y:S01]  /*1460*/  HMMA.16816.F32.BF16 R84, R32, R52, R48 ;  /* 0x000000342054723c */ /* 0x000fe20000041830 */
[----:B------:R-:W3:Y:S07]  /*1470*/  LDSM.16.M88.4 R48, [R220+0x800] ;  /* 0x00080000dc30783b */ /* 0x000eee0000000200 */
[----:B------:R-:W-:Y:S08]  /*1480*/  HMMA.16816.F32.BF16 R56, R12, R92, R88 ;  /* 0x0000005c0c38723c */ /* 0x000ff00000041858 */
[-C--:B-1----:R-:W-:Y:S08]  /*1490*/  HMMA.16816.F32.BF16 R96, R8, R44.reuse, R76 ;  /* 0x0000002c0860723c */ /* 0x082ff0000004184c */
[----:B--2---:R-:W-:Y:S08]  /*14a0*/  HMMA.16816.F32.BF16 R116, R24, R44, R80 ;  /* 0x0000002c1874723c */ /* 0x004ff00000041850 */
[----:B------:R-:W-:Y:S08]  /*14b0*/  HMMA.16816.F32.BF16 R100, R8, R46, R64 ;  /* 0x0000002e0864723c */ /* 0x000ff00000041840 */
[----:B------:R-:W-:Y:S01]  /*14c0*/  FMUL.FTZ R2, R96, c[0x0][0x2ec] ;  /* 0x0000bb0060027a20 */ /* 0x000fe20000410000 */
[----:B------:R-:W-:Y:S01]  /*14d0*/  HMMA.16816.F32.BF16 R40, R28, R92, R84 ;  /* 0x0000005c1c28723c */ /* 0x000fe20000041854 */
[----:B------:R-:W1:Y:S02]  /*14e0*/  LDSM.16.M88.4 R84, [R221+0x1000] ;  /* 0x00100000dd54783b */ /* 0x000e640000000200 */
[----:B------:R2:W-:Y:S05]  /*14f0*/  MUFU.TANH R237, R2 ;  /* 0x0000000200ed7308 */ /* 0x0005ea0000002400 */
[----:B------:R-:W-:Y:S08]  /*1500*/  HMMA.16816.F32.BF16 R104, R24, R46, R72 ;  /* 0x0000002e1868723c */ /* 0x000ff00000041848 */
[----:B------:R-:W-:Y:S01]  /*1510*/  HMMA.16816.F32.BF16 R144, R32, R54, R68 ;  /* 0x000000362090723c */ /* 0x000fe20000041844 */
[----:B--2---:R-:W-:-:S04]  /*1520*/  FMUL.FTZ R2, R97, c[0x0][0x2ec] ;  /* 0x0000bb0061027a20 */ /* 0x004fc80000410000 */
[----:B------:R2:W-:Y:S03]  /*1530*/  MUFU.TANH R236, R2 ;  /* 0x0000000200ec7308 */ /* 0x0005e60000002400 */
[----:B------:R-:W-:Y:S08]  /*1540*/  HMMA.16816.F32.BF16 R128, R16, R54, R60 ;  /* 0x000000361080723c */ /* 0x000ff0000004183c */
[----:B---3--:R-:W-:Y:S01]  /*1550*/  HMMA.16816.F32.BF16 R112, R8, R48, R56 ;  /* 0x000000300870723c */ /* 0x008fe20000041838 */
[----:B--2---:R-:W-:-:S07]  /*1560*/  FMUL.FTZ R2, R98, c[0x0][0x2ec] ;  /* 0x0000bb0062027a20 */ /* 0x004fce0000410000 */
[----:B------:R-:W-:Y:S01]  /*1570*/  HMMA.16816.F32.BF16 R132, R24, R48, R40 ;  /* 0x000000301884723c */ /* 0x000fe20000041828 */
[----:B------:R2:W-:Y:S07]  /*1580*/  MUFU.TANH R239, R2 ;  /* 0x0000000200ef7308 */ /* 0x0005ee0000002400 */
[C---:B------:R-:W-:Y:S08]  /*1590*/  HMMA.16816.F32.BF16 R80, R20.reuse, R108, RZ ;  /* 0x0000006c1450723c */ /* 0x040ff000000418ff */
[----:B------:R-:W-:Y:S01]  /*15a0*/  HMMA.16816.F32.BF16 R72, R20, R140, RZ ;  /* 0x0000008c1448723c */ /* 0x000fe200000418ff */
[----:B--2---:R-:W-:-:S04]  /*15b0*/  FMUL.FTZ R2, R99, c[0x0][0x2ec] ;  /* 0x0000bb0063027a20 */ /* 0x004fc80000410000 */
[----:B------:R2:W-:Y:S03]  /*15c0*/  MUFU.TANH R240, R2 ;  /* 0x0000000200f07308 */ /* 0x0005e60000002400 */
[C---:B------:R-:W-:Y:S08]  /*15d0*/  HMMA.16816.F32.BF16 R64, R20.reuse, R152, RZ ;  /* 0x000000981440723c */ /* 0x040ff000000418ff */
[----:B------:R-:W-:Y:S01]  /*15e0*/  HMMA.16816.F32.BF16 R56, R20, R160, RZ ;  /* 0x000000a01438723c */ /* 0x000fe200000418ff */
[----:B--2---:R-:W-:-:S07]  /*15f0*/  FMUL.FTZ R2, R116, c[0x0][0x2ec] ;  /* 0x0000bb0074027a20 */ /* 0x004fce0000410000 */
[C---:B------:R-:W-:Y:S01]  /*1600*/  HMMA.16816.F32.BF16 R44, R20.reuse, R164, RZ ;  /* 0x000000a4142c723c */ /* 0x040fe200000418ff */
[----:B------:R2:W3:Y:S07]  /*1610*/  MUFU.TANH R205, R2 ;  /* 0x0000000200cd7308 */ /* 0x0004ee0000002400 */
[C---:B------:R-:W-:Y:S08]  /*1620*/  HMMA.16816.F32.BF16 R40, R20.reuse, R200, RZ ;  /* 0x000000c81428723c */ /* 0x040ff000000418ff */
[----:B------:R-:W-:Y:S01]  /*1630*/  HMMA.16816.F32.BF16 R76, R20, R110, RZ ;  /* 0x0000006e144c723c */ /* 0x000fe200000418ff */
[----:B--2---:R-:W-:-:S04]  /*1640*/  FMUL.FTZ R2, R117, c[0x0][0x2ec] ;  /* 0x0000bb0075027a20 */ /* 0x004fc80000410000 */
[----:B------:R2:W4:Y:S03]  /*1650*/  MUFU.TANH R218, R2 ;  /* 0x0000000200da7308 */ /* 0x0005260000002400 */
[C---:B------:R-:W-:Y:S08]  /*1660*/  HMMA.16816.F32.BF16 R68, R20.reuse, R142, RZ ;  /* 0x0000008e1444723c */ /* 0x040ff000000418ff */
[----:B------:R-:W-:Y:S01]  /*1670*/  HMMA.16816.F32.BF16 R60, R20, R154, RZ ;  /* 0x0000009a143c723c */ /* 0x000fe200000418ff */
[----:B--2---:R-:W-:-:S07]  /*1680*/  FMUL.FTZ R2, R118, c[0x0][0x2ec] ;  /* 0x0000bb0076027a20 */ /* 0x004fce0000410000 */
[C---:B------:R-:W-:Y:S01]  /*1690*/  HMMA.16816.F32.BF16 R52, R20.reuse, R162, RZ ;  /* 0x000000a21434723c */ /* 0x040fe200000418ff */
[----:B------:R2:W-:Y:S07]  /*16a0*/  MUFU.TANH R219, R2 ;  /* 0x0000000200db7308 */ /* 0x0005ee0000002400 */
[C---:B------:R-:W-:Y:S08]  /*16b0*/  HMMA.16816.F32.BF16 R88, R20.reuse, R166, RZ ;  /* 0x000000a61458723c */ /* 0x040ff000000418ff */
[----:B------:R-:W-:Y:S01]  /*16c0*/  HMMA.16816.F32.BF16 R96, R20, R202, RZ ;  /* 0x000000ca1460723c */ /* 0x000fe200000418ff */
[----:B--2---:R-:W-:-:S04]  /*16d0*/  FMUL.FTZ R2, R119, c[0x0][0x2ec] ;  /* 0x0000bb0077027a20 */ /* 0x004fc80000410000 */
[----:B------:R2:W5:Y:S03]  /*16e0*/  MUFU.TANH R127, R2 ;  /* 0x00000002007f7308 */ /* 0x0005660000002400 */
[C---:B-1----:R-:W-:Y:S08]  /*16f0*/  HMMA.16816.F32.BF16 R80, R16.reuse, R84, R80 ;  /* 0x000000541050723c */ /* 0x042ff00000041850 */
[----:B------:R-:W-:Y:S01]  /*1700*/  HMMA.16816.F32.BF16 R168, R16, R120, R72 ;  /* 0x0000007810a8723c */ /* 0x000fe20000041848 */
[----:B--2---:R-:W-:-:S07]  /*1710*/  FMUL.FTZ R2, R100, c[0x0][0x2ec] ;  /* 0x0000bb0064027a20 */ /* 0x004fce0000410000 */
[C---:B------:R-:W-:Y:S01]  /*1720*/  HMMA.16816.F32.BF16 R172, R16.reuse, R136, R64 ;  /* 0x0000008810ac723c */ /* 0x040fe20000041840 */
[----:B------:R1:W-:Y:S07]  /*1730*/  MUFU.TANH R214, R2 ;  /* 0x0000000200d67308 */ /* 0x0003ee0000002400 */
[C---:B------:R-:W-:Y:S08]  /*1740*/  HMMA.16816.F32.BF16 R192, R16.reuse, R148, R56 ;  /* 0x0000009410c0723c */ /* 0x040ff00000041838 */
[----:B------:R-:W-:Y:S01]  /*1750*/  HMMA.16816.F32.BF16 R188, R16, R156, R44 ;  /* 0x0000009c10bc723c */ /* 0x000fe2000004182c */
[----:B-1----:R-:W-:-:S04]  /*1760*/  FMUL.FTZ R2, R101, c[0x0][0x2ec] ;  /* 0x0000bb0065027a20 */ /* 0x002fc80000410000 */
[----:B------:R1:W-:Y:S03]  /*1770*/  MUFU.TANH R213, R2 ;  /* 0x0000000200d57308 */ /* 0x0003e60000002400 */
[C---:B------:R-:W-:Y:S08]  /*1780*/  HMMA.16816.F32.BF16 R184, R16.reuse, R196, R40 ;  /* 0x000000c410b8723c */ /* 0x040ff00000041828 */
[----:B------:R-:W-:Y:S01]  /*1790*/  HMMA.16816.F32.BF16 R76, R16, R86, R76 ;  /* 0x00000056104c723c */ /* 0x000fe2000004184c */
[----:B-1----:R-:W-:-:S07]  /*17a0*/  FMUL.FTZ R2, R102, c[0x0][0x2ec] ;  /* 0x0000bb0066027a20 */ /* 0x002fce0000410000 */
[C---:B------:R-:W-:Y:S01]  /*17b0*/  HMMA.16816.F32.BF16 R116, R16.reuse, R138, R60 ;  /* 0x0000008a1074723c */ /* 0x040fe2000004183c */
[----:B------:R1:W-:Y:S07]  /*17c0*/  MUFU.TANH R241, R2 ;  /* 0x0000000200f17308 */ /* 0x0003ee0000002400 */
[C---:B------:R-:W-:Y:S08]  /*17d0*/  HMMA.16816.F32.BF16 R176, R16.reuse, R150, R52 ;  /* 0x0000009610b0723c */ /* 0x040ff00000041834 */
[----:B------:R-:W-:Y:S01]  /*17e0*/  HMMA.16816.F32.BF16 R180, R16, R158, R88 ;  /* 0x0000009e10b4723c */ /* 0x000fe20000041858 */
[----:B-1----:R-:W-:-:S04]  /*17f0*/  FMUL.FTZ R2, R103, c[0x0][0x2ec] ;  /* 0x0000bb0067027a20 */ /* 0x002fc80000410000 */
[----:B------:R1:W-:Y:S03]  /*1800*/  MUFU.TANH R244, R2 ;  /* 0x0000000200f47308 */ /* 0x0003e60000002400 */
[----:B------:R-:W-:Y:S08]  /*1810*/  HMMA.16816.F32.BF16 R100, R16, R122, R68 ;  /* 0x0000007a1064723c */ /* 0x000ff00000041844 */
[----:B------:R-:W-:Y:S01]  /*1820*/  HMMA.16816.F32.BF16 R20, R12, R94, R128 ;  /* 0x0000005e0c14723c */ /* 0x000fe20000041880 */
[----:B-1----:R-:W-:-:S07]  /*1830*/  FMUL.FTZ R2, R104, c[0x0][0x2ec] ;  /* 0x0000bb0068027a20 */ /* 0x002fce0000410000 */
[----:B------:R-:W-:Y:S01]  /*1840*/  HMMA.16816.F32.BF16 R40, R36, R108, RZ ;  /* 0x0000006c2428723c */ /* 0x000fe200000418ff */
[----:B------:R1:W-:Y:S07]  /*1850*/  MUFU.TANH R249, R2 ;  /* 0x0000000200f97308 */ /* 0x0003ee0000002400 */
[----:B------:R-:W-:Y:S01]  /*1860*/  HMMA.16816.F32.BF16 R44, R28, R94, R144 ;  /* 0x0000005e1c2c723c */ /* 0x000fe20000041890 */
[----:B------:R-:W-:Y:S07]  /*1870*/  LDSM.16.M88.4 R92, [R220+0x3000] ;  /* 0x00300000dc5c783b */ /* 0x000fee0000000200 */
[----:B------:R-:W-:Y:S01]  /*1880*/  HMMA.16816.F32.BF16 R52, R36, R140, RZ ;  /* 0x0000008c2434723c */ /* 0x000fe200000418ff */
[----:B-1----:R-:W-:-:S04]  /*1890*/  FMUL.FTZ R2, R105, c[0x0][0x2ec] ;  /* 0x0000bb0069027a20 */ /* 0x002fc80000410000 */
[----:B------:R1:W-:Y:S03]  /*18a0*/  MUFU.TANH R246, R2 ;  /* 0x0000000200f67308 */ /* 0x0003e60000002400 */
[----:B------:R-:W-:Y:S01]  /*18b0*/  HMMA.16816.F32.BF16 R56, R8, R50, R20 ;  /* 0x000000320838723c */ /* 0x000fe20000041814 */
[----:B------:R-:W-:Y:S07]  /*18c0*/  LDSM.16.M88.4 R20, [R220+0x1000] ;  /* 0x00100000dc14783b */ /* 0x000fee0000000200 */
[----:B------:R-:W-:Y:S01]  /*18d0*/  HMMA.16816.F32.BF16 R40, R32, R84, R40 ;  /* 0x000000542028723c */ /* 0x000fe20000041828 */
[----:B-1----:R-:W-:-:S07]  /*18e0*/  FMUL.FTZ R2, R106, c[0x0][0x2ec] ;  /* 0x0000bb006a027a20 */ /* 0x002fce0000410000 */
[----:B------:R-:W-:Y:S01]  /*18f0*/  HMMA.16816.F32.BF16 R60, R24, R50, R44 ;  /* 0x00000032183c723c */ /* 0x000fe2000004182c */
[----:B------:R1:W-:Y:S07]  /*1900*/  MUFU.TANH R247, R2 ;  /* 0x0000000200f77308 */ /* 0x0003ee0000002400 */
[----:B------:R-:W-:Y:S08]  /*1910*/  HMMA.16816.F32.BF16 R68, R32, R120, R52 ;  /* 0x000000782044723c */ /* 0x000ff00000041834 */
[----:B------:R-:W-:Y:S01]  /*1920*/  HMMA.16816.F32.BF16 R52, R36, R110, RZ ;  /* 0x0000006e2434723c */ /* 0x000fe200000418ff */
[----:B------:R-:W-:Y:S01]  /*1930*/  LDSM.16.M88.4 R108, [R227+0x3800] ;  /* 0x00380000e36c783b */ /* 0x000fe20000000200 */
[----:B-1----:R-:W-:-:S04]  /*1940*/  FMUL.FTZ R2, R107, c[0x0][0x2ec] ;  /* 0x0000bb006b027a20 */ /* 0x002fc80000410000 */
[----:B------:R1:W-:Y:S02]  /*1950*/  MUFU.TANH R245, R2 ;  /* 0x0000000200f57308 */ /* 0x0003e40000002400 */
[----:B------:R-:W-:Y:S01]  /*1960*/  HMMA.16816.F32.BF16 R104, R16, R198, R96 ;  /* 0x000000c61068723c */ /* 0x000fe20000041860 */
[----:B------:R-:W2:Y:S04]  /*1970*/  LDSM.16.M88.4 R16, [R227+0x1000] ;  /* 0x00100000e310783b */ /* 0x000ea80000000200 */
[----:B------:R-:W5:Y:S03]  /*1980*/  LDSM.16.M88.4 R96, [R227+0x3000] ;  /* 0x00300000e360783b */ /* 0x000f660000000200 */
[----:B------:R-:W-:Y:S01]  /*1990*/  HMMA.16816.F32.BF16 R48, R36, R152, RZ ;  /* 0x000000982430723c */ /* 0x000fe200000418ff */
[----:B-1----:R-:W-:-:S07]  /*19a0*/  FMUL.FTZ R2, R112, c[0x0][0x2ec] ;  /* 0x0000bb0070027a20 */ /* 0x002fce0000410000 */
[C---:B------:R-:W-:Y:S01]  /*19b0*/  HMMA.16816.F32.BF16 R52, R32.reuse, R86, R52 ;  /* 0x000000562034723c */ /* 0x040fe20000041834 */
[----:B------:R1:W-:Y:S11]  /*19c0*/  MUFU.TANH R210, R2 ;  /* 0x0000000200d27308 */ /* 0x0003f60000002400 */
[----:B------:R-:W-:Y:S04]  /*19d0*/  @!UPT UIADD3 URZ, URZ, URZ, URZ ;  /* 0x0000003f3f3ff290 */ /* 0x000fe8000fffe03f */
[----:B------:R-:W-:Y:S01]  /*19e0*/  HMMA.16816.F32.BF16 R72, R32, R136, R48 ;  /* 0x000000882048723c */ /* 0x000fe20000041830 */
[----:B-1----:R-:W-:Y:S02]  /*19f0*/  FMUL.FTZ R2, R113, c[0x0][0x2ec] ;  /* 0x0000bb0071027a20 */ /* 0x002fe40000410000 */
[----:B---3--:R-:W-:Y:S02]  /*1a00*/  IMAD.MOV.U32 R113, RZ, RZ, R205 ;  /* 0x000000ffff717224 */ /* 0x008fe400078e00cd */
[----:B------:R1:W-:Y:S02]  /*1a10*/  MUFU.TANH R206, R2 ;  /* 0x0000000200ce7308 */ /* 0x0003e40000002400 */
[----:B----4-:R-:W-:Y:S01]  /*1a20*/  IMAD.MOV.U32 R137, RZ, RZ, R218 ;  /* 0x000000ffff897224 */ /* 0x010fe200078e00da */
[-C--:B--2---:R-:W-:Y:S08]  /*1a30*/  HMMA.16816.F32.BF16 R44, R12, R16.reuse, R80 ;  /* 0x000000100c2c723c */ /* 0x084ff00000041850 */
[----:B------:R-:W-:Y:S01]  /*1a40*/  HMMA.16816.F32.BF16 R40, R28, R16, R40 ;  /* 0x000000101c28723c */ /* 0x000fe20000041828 */
[----:B-1----:R-:W-:-:S07]  /*1a50*/  FMUL.FTZ R2, R114, c[0x0][0x2ec] ;  /* 0x0000bb0072027a20 */ /* 0x002fce0000410000 */
[----:B------:R-:W-:Y:S01]  /*1a60*/  HMMA.16816.F32.BF16 R48, R28, R18, R52 ;  /* 0x000000121c30723c */ /* 0x000fe20000041834 */
[----:B------:R1:W-:Y:S11]  /*1a70*/  MUFU.TANH R243, R2 ;  /* 0x0000000200f37308 */ /* 0x0003f60000002400 */
[----:B------:R-:W-:Y:S04]  /*1a80*/  @!UPT UIADD3 URZ, URZ, URZ, URZ ;  /* 0x0000003f3f3ff290 */ /* 0x000fe8000fffe03f */
[----:B------:R-:W-:Y:S01]  /*1a90*/  HMMA.16816.F32.BF16 R64, R24, R20, R40 ;  /* 0x000000141840723c */ /* 0x000fe20000041828 */
[----:B------:R-:W2:Y:S01]  /*1aa0*/  LDSM.16.M88.4 R40, [R227+0x1800] ;  /* 0x00180000e328783b */ /* 0x000ea20000000200 */
[----:B-1----:R-:W-:-:S04]  /*1ab0*/  FMUL.FTZ R2, R115, c[0x0][0x2ec] ;  /* 0x0000bb0073027a20 */ /* 0x002fc80000410000 */
[----:B------:R1:W-:Y:S02]  /*1ac0*/  MUFU.TANH R215, R2 ;  /* 0x0000000200d77308 */ /* 0x0003e40000002400 */
[----:B-1----:R-:W-:Y:S02]  /*1ad0*/  FMUL.FTZ R2, R132, c[0x0][0x2ec] ;  /* 0x0000bb0084027a20 */ /* 0x002fe40000410000 */
[----:B-----5:R-:W-:-:S04]  /*1ae0*/  IMAD.MOV.U32 R132, RZ, RZ, R127 ;  /* 0x000000ffff847224 */ /* 0x020fc800078e007f */
[----:B------:R1:W-:Y:S02]  /*1af0*/  MUFU.TANH R242, R2 ;  /* 0x0000000200f27308 */ /* 0x0003e40000002400 */
[----:B-1----:R-:W-:-:S06]  /*1b00*/  FMUL.FTZ R2, R133, c[0x0][0x2ec] ;  /* 0x0000bb0085027a20 */ /* 0x002fcc0000410000 */
[----:B------:R1:W3:Y:S02]  /*1b10*/  MUFU.TANH R3, R2 ;  /* 0x0000000200037308 */ /* 0x0002e40000002400 */
[----:B-1----:R-:W-:Y:S02]  /*1b20*/  FMUL.FTZ R2, R134, c[0x0][0x2ec] ;  /* 0x0000bb0086027a20 */ /* 0x002fe40000410000 */
[----:B---3--:R-:W-:-:S04]  /*1b30*/  IMAD.MOV.U32 R136, RZ, RZ, R3 ;  /* 0x000000ffff887224 */ /* 0x008fc800078e0003 */
[----:B------:R1:W3:Y:S01]  /*1b40*/  MUFU.TANH R5, R2 ;  /* 0x0000000200057308 */ /* 0x0002e20000002400 */
[----:B------:R-:W-:Y:S02]  /*1b50*/  IMAD.SHL.U32 R3, R204, 0x2, RZ ;  /* 0x00000002cc037824 */ /* 0x000fe400078e00ff */
[----:B-1----:R-:W-:-:S05]  /*1b60*/  FMUL.FTZ R2, R135, c[0x0][0x2ec] ;  /* 0x0000bb0087027a20 */ /* 0x002fca0000410000 */
[----:B------:R1:W-:Y:S02]  /*1b70*/  MUFU.TANH R135, R2 ;  /* 0x0000000200877308 */ /* 0x0003e40000002400 */
[----:B-1----:R-:W-:-:S06]  /*1b80*/  FMUL.FTZ R2, R56, c[0x0][0x2ec] ;  /* 0x0000bb0038027a20 */ /* 0x002fcc0000410000 */
[----:B------:R1:W-:Y:S02]  /*1b90*/  MUFU.TANH R205, R2 ;  /* 0x0000000200cd7308 */ /* 0x0003e40000002400 */
[----:B-1----:R-:W-:-:S06]  /*1ba0*/  FMUL.FTZ R2, R57, c[0x0][0x2ec] ;  /* 0x0000bb0039027a20 */ /* 0x002fcc0000410000 */
[----:B------:R1:W-:Y:S02]  /*1bb0*/  MUFU.TANH R145, R2 ;  /* 0x0000000200917308 */ /* 0x0003e40000002400 */
[----:B-1----:R-:W-:-:S06]  /*1bc0*/  FMUL.FTZ R2, R58, c[0x0][0x2ec] ;  /* 0x0000bb003a027a20 */ /* 0x002fcc0000410000 */
[----:B------:R1:W-:Y:S02]  /*1bd0*/  MUFU.TANH R212, R2 ;  /* 0x0000000200d47308 */ /* 0x0003e40000002400 */
[----:B-1----:R-:W-:Y:S02]  /*1be0*/  FMUL.FTZ R2, R59, c[0x0][0x2ec] ;  /* 0x0000bb003b027a20 */ /* 0x002fe40000410000 */
[----:B------:R-:W-:Y:S04]  /*1bf0*/  HMMA.16816.F32.BF16 R56, R8, R20, R44 ;  /* 0x000000140838723c */ /* 0x000fe8000004182c */
[----:B------:R1:W-:Y:S04]  /*1c00*/  MUFU.TANH R211, R2 ;  /* 0x0000000200d37308 */ /* 0x0003e80000002400 */
[C---:B------:R-:W-:Y:S01]  /*1c10*/  HMMA.16816.F32.BF16 R44, R12.reuse, R18, R76 ;  /* 0x000000120c2c723c */ /* 0x040fe2000004184c */
[----:B------:R-:W4:Y:S07]  /*1c20*/  LDSM.16.M88.4 R16, [R220+0x1800] ;  /* 0x00180000dc10783b */ /* 0x000f2e0000000200 */
[----:B------:R-:W-:Y:S01]  /*1c30*/  HMMA.16816.F32.BF16 R76, R12, R96, R188 ;  /* 0x000000600c4c723c */ /* 0x000fe200000418bc */
[----:B-1----:R-:W-:-:S04]  /*1c40*/  FMUL.FTZ R2, R60, c[0x0][0x2ec] ;  /* 0x0000bb003c027a20 */ /* 0x002fc80000410000 */
[----:B------:R1:W-:Y:S02]  /*1c50*/  MUFU.TANH R133, R2 ;  /* 0x0000000200857308 */ /* 0x0003e40000002400 */
[----:B------:R-:W-:Y:S02]  /*1c60*/  IMAD.MOV.U32 R191, RZ, RZ, R136 ;  /* 0x000000ffffbf7224 */ /* 0x000fe400078e0088 */
[----:B------:R-:W-:Y:S02]  /*1c70*/  IMAD.MOV.U32 R189, RZ, RZ, R132 ;  /* 0x000000ffffbd7224 */ /* 0x000fe400078e0084 */
[----:B------:R-:W-:Y:S02]  /*1c80*/  IMAD.MOV.U32 R190, RZ, RZ, R137 ;  /* 0x000000ffffbe7224 */ /* 0x000fe400078e0089 */
[----:B------:R-:W-:-:S03]  /*1c90*/  IMAD.MOV.U32 R188, RZ, RZ, R249 ;  /* 0x000000ffffbc7224 */ /* 0x000fc600078e00f9 */
[----:B------:R-:W-:Y:S01]  /*1ca0*/  HMMA.16816.F32.BF16 R52, R8, R22, R44 ;  /* 0x000000160834723c */ /* 0x000fe2000004182c */
[----:B-1----:R-:W-:-:S07]  /*1cb0*/  FMUL.FTZ R2, R61, c[0x0][0x2ec] ;  /* 0x0000bb003d027a20 */ /* 0x002fce0000410000 */
[----:B------:R-:W-:Y:S01]  /*1cc0*/  HMMA.16816.F32.BF16 R44, R36, R164, RZ ;  /* 0x000000a4242c723c */ /* 0x000fe200000418ff */
[----:B------:R1:W-:Y:S02]  /*1cd0*/  MUFU.TANH R112, R2 ;  /* 0x0000000200707308 */ /* 0x0003e40000002400 */
[----:B-1----:R-:W-:-:S06]  /*1ce0*/  FMUL.FTZ R2, R62, c[0x0][0x2ec] ;  /* 0x0000bb003e027a20 */ /* 0x002fcc0000410000 */
[----:B------:R1:W-:Y:S11]  /*1cf0*/  MUFU.TANH R134, R2 ;  /* 0x0000000200867308 */ /* 0x0003f60000002400 */
[----:B------:R-:W-:Y:S04]  /*1d00*/  @!UPT UIADD3 URZ, URZ, URZ, URZ ;  /* 0x0000003f3f3ff290 */ /* 0x000fe8000fffe03f */
[----:B------:R-:W-:Y:S08]  /*1d10*/  HMMA.16816.F32.BF16 R128, R32, R156, R44 ;  /* 0x0000009c2080723c */ /* 0x000ff0000004182c */
[----:B------:R-:W-:Y:S01]  /*1d20*/  HMMA.16816.F32.BF16 R44, R36, R142, RZ ;  /* 0x0000008e242c723c */ /* 0x000fe200000418ff */
[----:B-1----:R-:W-:-:S07]  /*1d30*/  FMUL.FTZ R2, R63, c[0x0][0x2ec] ;  /* 0x0000bb003f027a20 */ /* 0x002fce0000410000 */
[----:B------:R-:W-:Y:S01]  /*1d40*/  HMMA.16816.F32.BF16 R60, R36, R160, RZ ;  /* 0x000000a0243c723c */ /* 0x000fe200000418ff */
[----:B------:R-:W-:Y:S01]  /*1d50*/  IMAD.MOV.U32 R142, RZ, RZ, R113 ;  /* 0x000000ffff8e7224 */ /* 0x000fe200078e0071 */
[----:B------:R1:W5:Y:S02]  /*1d60*/  MUFU.TANH R248, R2 ;  /* 0x0000000200f87308 */ /* 0x0003640000002400 */
[----:B-1----:R-:W-:-:S06]  /*1d70*/  FMUL.FTZ R2, R56, c[0x0][0x2ec] ;  /* 0x0000bb0038027a20 */ /* 0x002fcc0000410000 */
[----:B------:R1:W-:Y:S11]  /*1d80*/  MUFU.TANH R152, R2 ;  /* 0x0000000200987308 */ /* 0x0003f60000002400 */
[----:B------:R-:W-:Y:S03]  /*1d90*/  @!UPT UIADD3 URZ, URZ, URZ, URZ ;  /* 0x0000003f3f3ff290 */ /* 0x000fe6000fffe03f */
[----:B------:R-:W-:Y:S08]  /*1da0*/  HMMA.16816.F32.BF16 R88, R32, R148, R60 ;  /* 0x000000942058723c */ /* 0x000ff0000004183c */
[----:B------:R-:W-:Y:S01]  /*1db0*/  HMMA.16816.F32.BF16 R60, R24, R22, R48 ;  /* 0x00000016183c723c */ /* 0x000fe20000041830 */
[----:B-1----:R-:W-:-:S07]  /*1dc0*/  FMUL.FTZ R2, R57, c[0x0][0x2ec] ;  /* 0x0000bb0039027a20 */ /* 0x002fce0000410000 */
[-C--:B--2---:R-:W-:Y:S01]  /*1dd0*/  HMMA.16816.F32.BF16 R48, R12, R40.reuse, R168 ;  /* 0x000000280c30723c */ /* 0x084fe200000418a8 */
[----:B------:R1:W2:Y:S06]  /*1de0*/  MUFU.TANH R144, R2 ;  /* 0x0000000200907308 */ /* 0x0002ac0000002400 */
[----:B------:R-:W-:Y:S01]  /*1df0*/  IMAD.MOV.U32 R171, RZ, RZ, R219 ;  /* 0x000000ffffab7224 */ /* 0x000fe200078e00db */
[----:B------:R-:W-:Y:S01]  /*1e00*/  HMMA.16816.F32.BF16 R20, R28, R40, R68 ;  /* 0x000000281c14723c */ /* 0x000fe20000041844 */
[----:B---3--:R-:W-:Y:S01]  /*1e10*/  IMAD.MOV.U32 R170, RZ, RZ, R5 ;  /* 0x000000ffffaa7224 */ /* 0x008fe200078e0005 */
[----:B------:R-:W-:-:S04]  /*1e20*/  SHF.R.S32.HI R5, RZ, 0x1f, R207 ;  /* 0x0000001fff057819 */ /* 0x000fc800000114cf */
[----:B------:R-:W-:Y:S01]  /*1e30*/  LEA.HI R5, R5, R125, RZ, 0x2 ;  /* 0x0000007d05057211 */ /* 0x000fe200078f10ff */
[----:B-1----:R-:W-:-:S03]  /*1e40*/  FMUL.FTZ R2, R58, c[0x0][0x2ec] ;  /* 0x0000bb003a027a20 */ /* 0x002fc60000410000 */
[----:B------:R-:W-:Y:S01]  /*1e50*/  LOP3.LUT R5, R5, 0xfffffffc, RZ, 0xc0, !PT ;  /* 0xfffffffc05057812 */ /* 0x000fe200078ec0ff */
[----:B------:R1:W-:Y:S04]  /*1e60*/  MUFU.TANH R209, R2 ;  /* 0x0000000200d17308 */ /* 0x0003e80000002400 */
[----:B------:R-:W-:-:S05]  /*1e70*/  IMAD.IADD R5, R125, 0x1, -R5 ;  /* 0x000000017d057824 */ /* 0x000fca00078e0a05 */
[----:B------:R-:W-:Y:S01]  /*1e80*/  STL [R1+0x80], R5 ;  /* 0x0000800501007387 */ /* 0x000fe20000100800 */
[----:B-1----:R-:W-:Y:S02]  /*1e90*/  FMUL.FTZ R2, R59, c[0x0][0x2ec] ;  /* 0x0000bb003b027a20 */ /* 0x002fe40000410000 */
[----:B----4-:R-:W-:Y:S02]  /*1ea0*/  HMMA.16816.F32.BF16 R56, R8, R16, R48 ;  /* 0x000000100838723c */ /* 0x010fe40000041830 */
[----:B------:R1:W-:Y:S06]  /*1eb0*/  MUFU.TANH R208, R2 ;  /* 0x0000000200d07308 */ /* 0x0003ec0000002400 */
[----:B------:R-:W-:Y:S01]  /*1ec0*/  HMMA.16816.F32.BF16 R48, R32, R122, R44 ;  /* 0x0000007a2030723c */ /* 0x000fe2000004182c */
[----:B------:R-:W3:Y:S06]  /*1ed0*/  LDSM.16.M88.4 R44, [R227+0x2000] ;  /* 0x00200000e32c783b */ /* 0x000eec0000000200 */
[----:B------:R-:W-:-:S02]  /*1ee0*/  IMAD.MOV.U32 R122, RZ, RZ, R170 ;  /* 0x000000ffff7a7224 */ /* 0x000fc400078e00aa */
[----:B-1----:R-:W-:-:S04]  /*1ef0*/  FMUL.FTZ R2, R64, c[0x0][0x2ec] ;  /* 0x0000bb0040027a20 */ /* 0x002fc80000410000 */
        /* <DEDUP_REMOVED lines=8> */
[-C--:B------:R-:W-:Y:S01]  /*1f80*/  HMMA.16816.F32.BF16 R20, R12, R42.reuse, R100 ;  /* 0x0000002a0c14723c */ /* 0x080fe20000041864 */
[----:B------:R-:W-:Y:S07]  /*1f90*/  LDSM.16.M88.4 R100, [R220+0x3800] ;  /* 0x00380000dc64783b */ /* 0x000fee0000000200 */
[----:B------:R-:W-:Y:S01]  /*1fa0*/  HMMA.16816.F32.BF16 R40, R28, R42, R48 ;  /* 0x0000002a1c28723c */ /* 0x000fe20000041830 */
[----:B-1----:R-:W-:-:S04]  /*1fb0*/  FMUL.FTZ R2, R52, c[0x0][0x2ec] ;  /* 0x0000bb0034027a20 */ /* 0x002fc80000410000 */
[----:B------:R1:W-:Y:S03]  /*1fc0*/  MUFU.TANH R127, R2 ;  /* 0x00000002007f7308 */ /* 0x0003e60000002400 */
[----:B---3--:R-:W-:Y:S01]  /*1fd0*/  HMMA.16816.F32.BF16 R48, R12, R44, R172 ;  /* 0x0000002c0c30723c */ /* 0x008fe200000418ac */
[----:B-1----:R-:W-:-:S04]  /*1fe0*/  FMUL.FTZ R2, R53, c[0x0][0x2ec] ;  /* 0x0000bb0035027a20 */ /* 0x002fc80000410000 */
[----:B------:R1:W-:Y:S02]  /*1ff0*/  MUFU.TANH R153, R2 ;  /* 0x0000000200997308 */ /* 0x0003e40000002400 */
[----:B-1----:R-:W-:-:S06]  /*2000*/  FMUL.FTZ R2, R54, c[0x0][0x2ec] ;  /* 0x0000bb0036027a20 */ /* 0x002fcc0000410000 */
[----:B------:R1:W-:Y:S02]  /*2010*/  MUFU.TANH R148, R2 ;  /* 0x0000000200947308 */ /* 0x0003e40000002400 */
[----:B-1----:R-:W-:Y:S02]  /*2020*/  FMUL.FTZ R2, R55, c[0x0][0x2ec] ;  /* 0x0000bb0037027a20 */ /* 0x002fe40000410000 */
[----:B------:R-:W-:Y:S04]  /*2030*/  HMMA.16816.F32.BF16 R52, R36, R154, RZ ;  /* 0x0000009a2434723c */ /* 0x000fe800000418ff */
[----:B------:R1:W-:Y:S02]  /*2040*/  MUFU.TANH R146, R2 ;  /* 0x0000000200927308 */ /* 0x0003e40000002400 */
[----:B-1----:R-:W-:-:S06]  /*2050*/  FMUL.FTZ R2, R60, c[0x0][0x2ec] ;  /* 0x0000bb003c027a20 */ /* 0x002fcc0000410000 */
[----:B------:R1:W-:Y:S11]  /*2060*/  MUFU.TANH R232, R2 ;  /* 0x0000000200e87308 */ /* 0x0003f60000002400 */
[----:B------:R-:W-:Y:S01]  /*2070*/  @!UPT UIADD3 URZ, URZ, URZ, URZ ;  /* 0x0000003f3f3ff290 */ /* 0x000fe2000fffe03f */
[----:B------:R-:W-:Y:S08]  /*2080*/  HMMA.16816.F32.BF16 R68, R32, R138, R52 ;  /* 0x0000008a2044723c */ /* 0x000ff00000041834 */
[----:B------:R-:W-:Y:S01]  /*2090*/  HMMA.16816.F32.BF16 R52, R36, R166, RZ ;  /* 0x000000a62434723c */ /* 0x000fe200000418ff */
[----:B-1----:R-:W-:-:S06]  /*20a0*/  FMUL.FTZ R2, R61, c[0x0][0x2ec] ;  /* 0x0000bb003d027a20 */ /* 0x002fcc0000410000 */
[----:B------:R-:W-:Y:S01]  /*20b0*/  IMAD.MOV.U32 R166, RZ, RZ, R171 ;  /* 0x000000ffffa67224 */ /* 0x000fe200078e00ab */
[----:B------:R1:W-:Y:S08]  /*20c0*/  MUFU.TANH R231, R2 ;  /* 0x0000000200e77308 */ /* 0x0003f00000002400 */
[----:B------:R-:W-:Y:S08]  /*20d0*/  HMMA.16816.F32.BF16 R80, R28, R46, R68 ;  /* 0x0000002e1c50723c */ /* 0x000ff00000041844 */
[----:B------:R-:W-:Y:S01]  /*20e0*/  HMMA.16816.F32.BF16 R156, R32, R158, R52 ;  /* 0x0000009e209c723c */ /* 0x000fe20000041834 */
[----:B------:R-:W-:Y:S01]  /*20f0*/  LDSM.16.M88.4 R52, [R220+0x2800] ;  /* 0x00280000dc34783b */ /* 0x000fe20000000200 */
[----:B-1----:R-:W-:-:S04]  /*2100*/  FMUL.FTZ R2, R62, c[0x0][0x2ec] ;  /* 0x0000bb003e027a20 */ /* 0x002fc80000410000 */
[----:B------:R1:W-:Y:S02]  /*2110*/  MUFU.TANH R230, R2 ;  /* 0x0000000200e67308 */ /* 0x0003e40000002400 */
[----:B-1----:R-:W-:Y:S02]  /*2120*/  FMUL.FTZ R2, R63, c[0x0][0x2ec] ;  /* 0x0000bb003f027a20 */ /* 0x002fe40000410000 */
[----:B------:R-:W-:Y:S04]  /*2130*/  HMMA.16816.F32.BF16 R60, R36, R162, RZ ;  /* 0x000000a2243c723c */ /* 0x000fe800000418ff */
[----:B------:R1:W-:Y:S02]  /*2140*/  MUFU.TANH R229, R2 ;  /* 0x0000000200e57308 */ /* 0x0003e40000002400 */
[----:B-1----:R-:W-:-:S06]  /*2150*/  FMUL.FTZ R2, R56, c[0x0][0x2ec] ;  /* 0x0000bb0038027a20 */ /* 0x002fcc0000410000 */
[----:B------:R1:W-:Y:S11]  /*2160*/  MUFU.TANH R121, R2 ;  /* 0x0000000200797308 */ /* 0x0003f60000002400 */
[----:B------:R-:W-:Y:S01]  /*2170*/  @!UPT UIADD3 URZ, URZ, URZ, URZ ;  /* 0x0000003f3f3ff290 */ /* 0x000fe2000fffe03f */
[----:B------:R-:W-:Y:S07]  /*2180*/  HMMA.16816.F32.BF16 R84, R32, R150, R60 ;  /* 0x000000962054723c */ /* 0x000fee000004183c */
[----:B-----5:R-:W-:Y:S01]  /*2190*/  IMAD.MOV.U32 R151, RZ, RZ, R248 ;  /* 0x000000ffff977224 */ /* 0x020fe200078e00f8 */
[----:B------:R-:W-:Y:S01]  /*21a0*/  HMMA.16816.F32.BF16 R60, R24, R18, R40 ;  /* 0x00000012183c723c */ /* 0x000fe20000041828 */
[----:B-1----:R-:W-:-:S07]  /*21b0*/  FMUL.FTZ R2, R57, c[0x0][0x2ec] ;  /* 0x0000bb0039027a20 */ /* 0x002fce0000410000 */
[----:B------:R-:W-:Y:S01]  /*21c0*/  HMMA.16816.F32.BF16 R40, R28, R44, R72 ;  /* 0x0000002c1c28723c */ /* 0x000fe20000041848 */
[----:B------:R1:W-:Y:S07]  /*21d0*/  MUFU.TANH R120, R2 ;  /* 0x0000000200787308 */ /* 0x0003ee0000002400 */
[C---:B------:R-:W-:Y:S08]  /*21e0*/  HMMA.16816.F32.BF16 R44, R12.reuse, R46, R116 ;  /* 0x0000002e0c2c723c */ /* 0x040ff00000041874 */
[----:B------:R-:W-:Y:S01]  /*21f0*/  HMMA.16816.F32.BF16 R72, R12, R108, R184 ;  /* 0x0000006c0c48723c */ /* 0x000fe200000418b8 */
[----:B-1----:R-:W-:-:S04]  /*2200*/  FMUL.FTZ R2, R58, c[0x0][0x2ec] ;  /* 0x0000bb003a027a20 */ /* 0x002fc80000410000 */
[----:B------:R1:W-:Y:S02]  /*2210*/  MUFU.TANH R164, R2 ;  /* 0x0000000200a47308 */ /* 0x0003e40000002400 */
[----:B------:R-:W-:Y:S02]  /*2220*/  IMAD.MOV.U32 R186, RZ, RZ, R246 ;  /* 0x000000ffffba7224 */ /* 0x000fe400078e00f6 */
[----:B------:R-:W-:Y:S02]  /*2230*/  IMAD.MOV.U32 R187, RZ, RZ, R247 ;  /* 0x000000ffffbb7224 */ /* 0x000fe400078e00f7 */
[----:B------:R-:W-:Y:S02]  /*2240*/  IMAD.MOV.U32 R184, RZ, RZ, R245 ;  /* 0x000000ffffb87224 */ /* 0x000fe400078e00f5 */
[----:B------:R-:W-:Y:S02]  /*2250*/  IMAD.MOV.U32 R185, RZ, RZ, R242 ;  /* 0x000000ffffb97224 */ /* 0x000fe400078e00f2 */
[----:B-1----:R-:W-:-:S02]  /*2260*/  FMUL.FTZ R2, R59, c[0x0][0x2ec] ;  /* 0x0000bb003b027a20 */ /* 0x002fc40000410000 */
[----:B------:R-:W-:Y:S01]  /*2270*/  HMMA.16816.F32.BF16 R56, R8, R18, R20 ;  /* 0x000000120838723c */ /* 0x000fe20000041814 */
[----:B------:R-:W1:Y:S01]  /*2280*/  LDSM.16.M88.4 R20, [R220+0x2000] ;  /* 0x00200000dc14783b */ /* 0x000e620000000200 */
[----:B------:R3:W-:Y:S03]  /*2290*/  MUFU.TANH R140, R2 ;  /* 0x00000002008c7308 */ /* 0x0007e60000002400 */
[----:B------:R-:W4:Y:S01]  /*22a0*/  LDSM.16.M88.4 R16, [R227+0x2800] ;  /* 0x00280000e310783b */ /* 0x000f220000000200 */
[----:B------:R-:W-:-:S04]  /*22b0*/  DEPBAR.LE SB0, 0x0 ;  /* 0x000080000000791a */ /* 0x000fc80000000000 */
[----:B---3--:R-:W-:-:S04]  /*22c0*/  FMUL.FTZ R2, R64, c[0x0][0x2ec] ;  /* 0x0000bb0040027a20 */ /* 0x008fc80000410000 */
[----:B------:R3:W-:Y:S02]  /*22d0*/  MUFU.TANH R219, R2 ;  /* 0x0000000200db7308 */ /* 0x0007e40000002400 */
[----:B---3--:R-:W-:Y:S01]  /*22e0*/  FMUL.FTZ R2, R65, c[0x0][0x2ec] ;  /* 0x0000bb0041027a20 */ /* 0x008fe20000410000 */
[-C--:B-1----:R-:W-:Y:S05]  /*22f0*/  HMMA.16816.F32.BF16 R48, R8, R20.reuse, R48 ;  /* 0x000000140830723c */ /* 0x082fea0000041830 */
[----:B------:R1:W-:Y:S03]  /*2300*/  MUFU.TANH R228, R2 ;  /* 0x0000000200e47308 */ /* 0x0003e60000002400 */
[----:B------:R-:W-:Y:S08]  /*2310*/  HMMA.16816.F32.BF16 R40, R24, R20, R40 ;  /* 0x000000141828723c */ /* 0x000ff00000041828 */
[----:B------:R-:W-:Y:S01]  /*2320*/  HMMA.16816.F32.BF16 R44, R8, R22, R44 ;  /* 0x00000016082c723c */ /* 0x000fe2000004182c */
[----:B-1----:R-:W-:-:S04]  /*2330*/  FMUL.FTZ R2, R66, c[0x0][0x2ec] ;  /* 0x0000bb0042027a20 */ /* 0x002fc80000410000 */
[----:B------:R1:W-:Y:S03]  /*2340*/  MUFU.TANH R150, R2 ;  /* 0x0000000200967308 */ /* 0x0003e60000002400 */
[----:B----4-:R-:W-:Y:S07]  /*2350*/  HMMA.16816.F32.BF16 R68, R12, R18, R176 ;  /* 0x000000120c44723c */ /* 0x010fee00000418b0 */
[----:B------:R-:W-:Y:S01]  /*2360*/  IMAD.MOV.U32 R179, RZ, RZ, R241 ;  /* 0x000000ffffb37224 */ /* 0x000fe200078e00f1 */
[----:B------:R-:W-:Y:S01]  /*2370*/  HMMA.16816.F32.BF16 R20, R24, R22, R80 ;  /* 0x000000161814723c */ /* 0x000fe20000041850 */
[----:B------:R-:W-:-:S02]  /*2380*/  IMAD.MOV.U32 R178, RZ, RZ, R240 ;  /* 0x000000ffffb27224 */ /* 0x000fc400078e00f0 */
[----:B-1----:R-:W-:-:S05]  /*2390*/  FMUL.FTZ R2, R67, c[0x0][0x2ec] ;  /* 0x0000bb0043027a20 */ /* 0x002fca0000410000 */
[----:B------:R-:W-:Y:S01]  /*23a0*/  HMMA.16816.F32.BF16 R64, R12, R16, R192 ;  /* 0x000000100c40723c */ /* 0x000fe200000418c0 */
[----:B------:R1:W-:Y:S06]  /*23b0*/  MUFU.TANH R149, R2 ;  /* 0x0000000200957308 */ /* 0x0003ec0000002400 */
[----:B------:R-:W-:Y:S02]  /*23c0*/  IMAD.MOV.U32 R195, RZ, RZ, R112 ;  /* 0x000000ffffc37224 */ /* 0x000fe400078e0070 */
[----:B------:R-:W-:Y:S02]  /*23d0*/  IMAD.MOV.U32 R194, RZ, RZ, R134 ;  /* 0x000000ffffc27224 */ /* 0x000fe400078e0086 */
[----:B------:R-:W-:-:S02]  /*23e0*/  IMAD.MOV.U32 R193, RZ, RZ, R133 ;  /* 0x000000ffffc17224 */ /* 0x000fc400078e0085 */
[----:B------:R-:W-:-:S03]  /*23f0*/  IMAD.MOV.U32 R192, RZ, RZ, R135 ;  /* 0x000000ffffc07224 */ /* 0x000fc600078e0087 */
[----:B------:R-:W-:Y:S02]  /*2400*/  FMUL.FTZ R6, R21, c[0x0][0x2ec] ;  /* 0x0000bb0015067a20 */ /* 0x000fe40000410000 */
[----:B-1----:R-:W-:Y:S02]  /*2410*/  FMUL.FTZ R2, R56, c[0x0][0x2ec] ;  /* 0x0000bb0038027a20 */ /* 0x002fe40000410000 */
[----:B------:R1:W-:Y:S01]  /*2420*/  MUFU.TANH R169, R6 ;  /* 0x0000000600a97308 */ /* 0x0003e20000002400 */
[----:B------:R-:W-:Y:S02]  /*2430*/  FMUL.FTZ R5, R23, c[0x0][0x2ec] ;  /* 0x0000bb0017057a20 */ /* 0x000fe40000410000 */
[----:B------:R-:W-:-:S05]  /*2440*/  FMUL.FTZ R7, R22, c[0x0][0x2ec] ;  /* 0x0000bb0016077a20 */ /* 0x000fca0000410000 */
[----:B------:R3:W-:Y:S01]  /*2450*/  MUFU.TANH R172, R2 ;  /* 0x0000000200ac7308 */ /* 0x0007e20000002400 */
[----:B-1----:R-:W-:-:S07]  /*2460*/  IMAD R6, R125, 0x10, R238 ;  /* 0x000000107d067824 */ /* 0x002fce00078e02ee */
[----:B------:R-:W-:Y:S01]  /*2470*/  MUFU.TANH R168, R5 ;  /* 0x0000000500a87308 */ /* 0x000fe20000002400 */
[----:B---3--:R-:W-:-:S07]  /*2480*/  FMUL.FTZ R2, R57, c[0x0][0x2ec] ;  /* 0x0000bb0039027a20 */ /* 0x008fce0000410000 */
[----:B------:R-:W-:Y:S08]  /*2490*/  MUFU.TANH R161, R7 ;  /* 0x0000000700a17308 */ /* 0x000ff00000002400 */
[----:B------:R1:W-:Y:S02]  /*24a0*/  MUFU.TANH R175, R2 ;  /* 0x0000000200af7308 */ /* 0x0003e40000002400 */
[----:B-1----:R-:W-:-:S06]  /*24b0*/  FMUL.FTZ R2, R58, c[0x0][0x2ec] ;  /* 0x0000bb003a027a20 */ /* 0x002fcc0000410000 */
[----:B------:R1:W-:Y:S02]  /*24c0*/  MUFU.TANH R165, R2 ;  /* 0x0000000200a57308 */ /* 0x0003e40000002400 */
[----:B-1----:R-:W-:Y:S02]  /*24d0*/  FMUL.FTZ R2, R59, c[0x0][0x2ec] ;  /* 0x0000bb003b027a20 */ /* 0x002fe40000410000 */
[----:B------:R-:W-:Y:S04]  /*24e0*/  HMMA.16816.F32.BF16 R56, R28, R16, R88 ;  /* 0x000000101c38723c */ /* 0x000fe80000041858 */
[----:B------:R1:W-:Y:S04]  /*24f0*/  MUFU.TANH R167, R2 ;  /* 0x0000000200a77308 */ /* 0x0003e80000002400 */
[C---:B------:R-:W-:Y:S08]  /*2500*/  HMMA.16816.F32.BF16 R88, R8.reuse, R92, R76 ;  /* 0x0000005c0858723c */ /* 0x040ff0000004184c */
[----:B------:R-:W-:Y:S01]  /*2510*/  HMMA.16816.F32.BF16 R76, R8, R100, R72 ;  /* 0x00000064084c723c */ /* 0x000fe20000041848 */
[----:B-1----:R-:W-:-:S04]  /*2520*/  FMUL.FTZ R2, R60, c[0x0][0x2ec] ;  /* 0x0000bb003c027a20 */ /* 0x002fc80000410000 */
[----:B------:R1:W-:Y:S02]  /*2530*/  MUFU.TANH R147, R2 ;  /* 0x0000000200937308 */ /* 0x0003e40000002400 */
[----:B-1----:R-:W-:Y:S11]  /*2540*/  FMUL.FTZ R2, R61, c[0x0][0x2ec] ;  /* 0x0000bb003d027a20 */ /* 0x002ff60000410000 */
[----:B------:R-:W-:Y:S06]  /*2550*/  @!UPT UIADD3 URZ, URZ, URZ, URZ ;  /* 0x0000003f3f3ff290 */ /* 0x000fec000fffe03f */
[----:B------:R-:W-:Y:S01]  /*2560*/  FMUL.FTZ R79, R79, c[0x0][0x2ec] ;  /* 0x0000bb004f4f7a20 */ /* 0x000fe20000410000 */
[----:B------:R1:W-:Y:S02]  /*2570*/  MUFU.TANH R218, R2 ;  /* 0x0000000200da7308 */ /* 0x0003e40000002400 */
[----:B-1----:R-:W-:-:S06]  /*2580*/  FMUL.FTZ R2, R62, c[0x0][0x2ec] ;  /* 0x0000bb003e027a20 */ /* 0x002fcc0000410000 */
[----:B------:R1:W-:Y:S02]  /*2590*/  MUFU.TANH R143, R2 ;  /* 0x00000002008f7308 */ /* 0x0003e40000002400 */
[----:B-1----:R-:W-:Y:S02]  /*25a0*/  FMUL.FTZ R2, R63, c[0x0][0x2ec] ;  /* 0x0000bb003f027a20 */ /* 0x002fe40000410000 */
[----:B------:R-:W-:Y:S04]  /*25b0*/  HMMA.16816.F32.BF16 R60, R12, R98, R180 ;  /* 0x000000620c3c723c */ /* 0x000fe800000418b4 */
[----:B------:R1:W-:Y:S03]  /*25c0*/  MUFU.TANH R141, R2 ;  /* 0x00000002008d7308 */ /* 0x0003e60000002400 */
[----:B------:R-:W-:-:S02]  /*25d0*/  IMAD.MOV.U32 R183, RZ, RZ, R239 ;  /* 0x000000ffffb77224 */ /* 0x000fc400078e00ef */
[----:B------:R-:W-:Y:S02]  /*25e0*/  IMAD.MOV.U32 R181, RZ, RZ, R190 ;  /* 0x000000ffffb57224 */ /* 0x000fe400078e00be */
[----:B------:R-:W-:Y:S02]  /*25f0*/  IMAD.MOV.U32 R180, RZ, RZ, R166 ;  /* 0x000000ffffb47224 */ /* 0x000fe400078e00a6 */
[----:B------:R-:W-:Y:S02]  /*2600*/  IMAD.MOV.U32 R182, RZ, RZ, R189 ;  /* 0x000000ffffb67224 */ /* 0x000fe400078e00bd */
[----:B-1----:R-:W-:-:S04]  /*2610*/  FMUL.FTZ R2, R48, c[0x0][0x2ec] ;  /* 0x0000bb0030027a20 */ /* 0x002fc80000410000 */
[----:B------:R1:W3:Y:S05]  /*2620*/  MUFU.TANH R117, R2 ;  /* 0x0000000200757308 */ /* 0x0002ea0000002400 */
[----:B------:R-:W-:Y:S08]  /*2630*/  HMMA.16816.F32.BF16 R80, R8, R94, R60 ;  /* 0x0000005e0850723c */ /* 0x000ff0000004183c */
[----:B------:R-:W-:Y:S01]  /*2640*/  HMMA.16816.F32.BF16 R60, R24, R52, R56 ;  /* 0x00000034183c723c */ /* 0x000fe20000041838 */
[----:B-1----:R-:W-:-:S06]  /*2650*/  FMUL.FTZ R2, R49, c[0x0][0x2ec] ;  /* 0x0000bb0031027a20 */ /* 0x002fcc0000410000 */
[----:B------:R-:W-:Y:S01]  /*2660*/  FMUL.FTZ R56, R89, c[0x0][0x2ec] ;  /* 0x0000bb0059387a20 */ /* 0x000fe20000410000 */
[----:B------:R1:W-:Y:S02]  /*2670*/  MUFU.TANH R116, R2 ;  /* 0x0000000200747308 */ /* 0x0003e40000002400 */
[----:B-1----:R-:W-:-:S06]  /*2680*/  FMUL.FTZ R2, R50, c[0x0][0x2ec] ;  /* 0x0000bb0032027a20 */ /* 0x002fcc0000410000 */
[----:B------:R1:W-:Y:S02]  /*2690*/  MUFU.TANH R123, R2 ;  /* 0x00000002007b7308 */ /* 0x0003e40000002400 */
[----:B-1----:R-:W-:Y:S02]  /*26a0*/  FMUL.FTZ R2, R51, c[0x0][0x2ec] ;  /* 0x0000bb0033027a20 */ /* 0x002fe40000410000 */
[----:B------:R-:W-:Y:S04]  /*26b0*/  HMMA.16816.F32.BF16 R48, R12, R110, R104 ;  /* 0x0000006e0c30723c */ /* 0x000fe80000041868 */
[----:B------:R1:W-:Y:S04]  /*26c0*/  MUFU.TANH R119, R2 ;  /* 0x0000000200777308 */ /* 0x0003e80000002400 */
[----:B------:R-:W-:Y:S08]  /*26d0*/  HMMA.16816.F32.BF16 R12, R8, R52, R64 ;  /* 0x00000034080c723c */ /* 0x000ff00000041840 */
[----:B------:R-:W-:Y:S01]  /*26e0*/  HMMA.16816.F32.BF16 R104, R28, R18, R84 ;  /* 0x000000121c68723c */ /* 0x000fe20000041854 */
[----:B-1----:R-:W-:-:S04]  /*26f0*/  FMUL.FTZ R2, R40, c[0x0][0x2ec] ;  /* 0x0000bb0028027a20 */ /* 0x002fc80000410000 */
[----:B------:R1:W-:Y:S03]  /*2700*/  MUFU.TANH R160, R2 ;  /* 0x0000000200a07308 */ /* 0x0003e60000002400 */
[C---:B------:R-:W-:Y:S08]  /*2710*/  HMMA.16816.F32.BF16 R84, R8.reuse, R54, R68 ;  /* 0x000000360854723c */ /* 0x040ff00000041844 */
[----:B------:R-:W-:Y:S01]  /*2720*/  HMMA.16816.F32.BF16 R72, R8, R102, R48 ;  /* 0x000000660848723c */ /* 0x000fe20000041830 */
[----:B------:R-:W-:-:S02]  /*2730*/  FMUL.FTZ R5, R15, c[0x0][0x2ec] ;  /* 0x0000bb000f057a20 */ /* 0x000fc40000410000 */
[----:B------:R-:W-:Y:S02]  /*2740*/  FMUL.FTZ R7, R12, c[0x0][0x2ec] ;  /* 0x0000bb000c077a20 */ /* 0x000fe40000410000 */
[----:B------:R-:W-:Y:S01]  /*2750*/  MUFU.TANH R112, R5 ;  /* 0x0000000500707308 */ /* 0x000fe20000002400 */
[----:B-1----:R-:W-:Y:S02]  /*2760*/  FMUL.FTZ R2, R41, c[0x0][0x2ec] ;  /* 0x0000bb0029027a20 */ /* 0x002fe40000410000 */
[----:B------:R-:W-:Y:S01]  /*2770*/  FMUL.FTZ R19, R13, c[0x0][0x2ec] ;  /* 0x0000bb000d137a20 */ /* 0x000fe20000410000 */
[----:B------:R-:W-:Y:S01]  /*2780*/  HMMA.16816.F32.BF16 R68, R24, R54, R104 ;  /* 0x000000361844723c */ /* 0x000fe20000041868 */
[----:B------:R-:W-:-:S03]  /*2790*/  FMUL.FTZ R40, R14, c[0x0][0x2ec] ;  /* 0x0000bb000e287a20 */ /* 0x000fc60000410000 */
[----:B------:R1:W-:Y:S03]  /*27a0*/  MUFU.TANH R177, R2 ;  /* 0x0000000200b17308 */ /* 0x0003e60000002400 */
[----:B------:R-:W-:-:S05]  /*27b0*/  FMUL.FTZ R55, R90, c[0x0][0x2ec] ;  /* 0x0000bb005a377a20 */ /* 0x000fca0000410000 */
[----:B------:R-:W-:Y:S03]  /*27c0*/  MUFU.TANH R64, R7 ;  /* 0x0000000700407308 */ /* 0x000fe60000002400 */
[----:B------:R-:W-:Y:S02]  /*27d0*/  FMUL.FTZ R54, R73, c[0x0][0x2ec] ;  /* 0x0000bb0049367a20 */ /* 0x000fe40000410000 */
[----:B------:R-:W-:Y:S02]  /*27e0*/  FMUL.FTZ R73, R74, c[0x0][0x2ec] ;  /* 0x0000bb004a497a20 */ /* 0x000fe40000410000 */
[----:B-1----:R-:W-:Y:S01]  /*27f0*/  FMUL.FTZ R2, R42, c[0x0][0x2ec] ;  /* 0x0000bb002a027a20 */ /* 0x002fe20000410000 */
[----:B------:R-:W-:Y:S08]  /*2800*/  MUFU.TANH R59, R19 ;  /* 0x00000013003b7308 */ /* 0x000ff00000002400 */
[----:B------:R1:W-:Y:S08]  /*2810*/  MUFU.TANH R163, R2 ;  /* 0x0000000200a37308 */ /* 0x0003f00000002400 */
[----:B------:R-:W-:Y:S01]  /*2820*/  MUFU.TANH R113, R40 ;  /* 0x0000002800717308 */ /* 0x000fe20000002400 */
[----:B-1----:R-:W-:-:S07]  /*2830*/  FMUL.FTZ R2, R43, c[0x0][0x2ec] ;  /* 0x0000bb002b027a20 */ /* 0x002fce0000410000 */
[----:B------:R-:W-:Y:S08]  /*2840*/  MUFU.TANH R54, R54 ;  /* 0x0000003600367308 */ /* 0x000ff00000002400 */
[----:B------:R1:W-:Y:S08]  /*2850*/  MUFU.TANH R162, R2 ;  /* 0x0000000200a27308 */ /* 0x0003f00000002400 */
[----:B------:R-:W-:Y:S01]  /*2860*/  MUFU.TANH R73, R73 ;  /* 0x0000004900497308 */ /* 0x000fe20000002400 */
[----:B-1----:R-:W-:-:S07]  /*2870*/  FMUL.FTZ R2, R44, c[0x0][0x2ec] ;  /* 0x0000bb002c027a20 */ /* 0x002fce0000410000 */
[----:B------:R-:W-:Y:S08]  /*2880*/  MUFU.TANH R74, R79 ;  /* 0x0000004f004a7308 */ /* 0x000ff00000002400 */
[----:B------:R1:W-:Y:S02]  /*2890*/  MUFU.TANH R114, R2 ;  /* 0x0000000200727308 */ /* 0x0003e40000002400 */
[----:B-1----:R-:W-:-:S06]  /*28a0*/  FMUL.FTZ R2, R45, c[0x0][0x2ec] ;  /* 0x0000bb002d027a20 */ /* 0x002fcc0000410000 */
[----:B------:R1:W-:Y:S02]  /*28b0*/  MUFU.TANH R65, R2 ;  /* 0x0000000200417308 */ /* 0x0003e40000002400 */
[----:B-1----:R-:W-:-:S06]  /*28c0*/  FMUL.FTZ R2, R46, c[0x0][0x2ec] ;  /* 0x0000bb002e027a20 */ /* 0x002fcc0000410000 */
[----:B------:R1:W-:Y:S02]  /*28d0*/  MUFU.TANH R118, R2 ;  /* 0x0000000200767308 */ /* 0x0003e40000002400 */
[----:B-1----:R-:W-:-:S06]  /*28e0*/  FMUL.FTZ R2, R47, c[0x0][0x2ec] ;  /* 0x0000bb002f027a20 */ /* 0x002fcc0000410000 */
[----:B------:R1:W-:Y:S02]  /*28f0*/  MUFU.TANH R115, R2 ;  /* 0x0000000200737308 */ /* 0x0003e40000002400 */
[----:B-1----:R-:W-:-:S06]  /*2900*/  FMUL.FTZ R2, R20, c[0x0][0x2ec] ;  /* 0x0000bb0014027a20 */ /* 0x002fcc0000410000 */
[----:B------:R1:W-:Y:S02]  /*2910*/  MUFU.TANH R176, R2 ;  /* 0x0000000200b07308 */ /* 0x0003e40000002400 */
[----:B-1----:R-:W-:Y:S02]  /*2920*/  LOP3.LUT R2, R3, 0x6, RZ, 0xc0, !PT ;  /* 0x0000000603027812 */ /* 0x002fe400078ec0ff */
[----:B------:R-:W-:-:S03]  /*2930*/  LOP3.LUT R3, R207, 0xffffffe0, RZ, 0xc0, !PT ;  /* 0xffffffe0cf037812 */ /* 0x000fc600078ec0ff */
[----:B------:R-:W-:Y:S02]  /*2940*/  IMAD R2, R126, 0x80, R2 ;  /* 0x000000807e027824 */ /* 0x000fe400078e0202 */
[----:B------:R-:W-:Y:S02]  /*2950*/  IMAD.IADD R3, R204, 0x1, -R3 ;  /* 0x00000001cc037824 */ /* 0x000fe400078e0a03 */
[----:B------:R-:W-:Y:S01]  /*2960*/  IMAD.MOV.U32 R126, RZ, RZ, R142 ;  /* 0x000000ffff7e7224 */ /* 0x000fe200078e008e */
[C---:B------:R-:W-:Y:S02]  /*2970*/  IADD3 R17, R2.reuse, 0x8, RZ ;  /* 0x0000000802117810 */ /* 0x040fe40007ffe0ff */
[----:B------:R-:W-:Y:S02]  /*2980*/  SHF.R.S32.HI R8, RZ, 0x1f, R3 ;  /* 0x0000001fff087819 */ /* 0x000fe40000011403 */
[----:B------:R-:W-:Y:S02]  /*2990*/  IADD3 R10, R2, 0x21, RZ ;  /* 0x00000021020a7810 */ /* 0x000fe40007ffe0ff */
[----:B------:R-:W-:-:S02]  /*29a0*/  LEA.HI R3, R8, R3, RZ, 0x2 ;  /* 0x0000000308037211 */ /* 0x000fc400078f10ff */
[C---:B------:R-:W-:Y:S02]  /*29b0*/  IADD3 R20, R2.reuse, 0x40, RZ ;  /* 0x0000004002147810 */ /* 0x040fe40007ffe0ff */
[----:B------:R-:W-:Y:S02]  /*29c0*/  SHF.R.S32.HI R46, RZ, 0x2, R3 ;  /* 0x00000002ff2e7819 */ /* 0x000fe40000011403 */
[----:B------:R-:W-:Y:S02]  /*29d0*/  IADD3 R18, R2, 0x1, RZ ;  /* 0x0000000102127810 */ /* 0x000fe40007ffe0ff */
[----:B------:R-:W-:Y:S01]  /*29e0*/  IADD3 R3, R6, 0x1, R46 ;  /* 0x0000000106037810 */ /* 0x000fe20007ffe02e */
[----:B------:R-:W-:Y:S01]  /*29f0*/  FMUL.FTZ R6, R60, c[0x0][0x2ec] ;  /* 0x0000bb003c067a20 */ /* 0x000fe20000410000 */
[----:B------:R-:W-:Y:S01]  /*2a00*/  IADD3 R16, R2, 0x9, RZ ;  /* 0x0000000902107810 */ /* 0x000fe20007ffe0ff */
[----:B------:R1:W-:Y:S01]  /*2a10*/  STL [R1+0x7c], R46 ;  /* 0x00007c2e01007387 */ /* 0x0003e20000100800 */
[----:B------:R-:W-:Y:S01]  /*2a20*/  IADD3 R3, R124, -c[0x0][0x214], R3 ;  /* 0x800085007c037a10 */ /* 0x000fe20007ffe003 */
[----:B------:R4:W-:Y:S01]  /*2a30*/  MUFU.TANH R171, R6 ;  /* 0x0000000600ab7308 */ /* 0x0009e20000002400 */
[----:B------:R-:W-:-:S02]  /*2a40*/  IADD3 R45, R2, 0x59, RZ ;  /* 0x00000059022d7810 */ /* 0x000fc40007ffe0ff */
[----:B------:R-:W-:Y:S02]  /*2a50*/  IADD3 R5, R3, c[0x0][0x2e8], RZ ;  /* 0x0000ba0003057a10 */ /* 0x000fe40007ffe0ff */
[C---:B------:R-:W-:Y:S02]  /*2a60*/  IADD3 R15, R2.reuse, 0x10, RZ ;  /* 0x00000010020f7810 */ /* 0x040fe40007ffe0ff */
[----:B------:R-:W-:Y:S02]  /*2a70*/  IMNMX R3, R5, R124, PT ;  /* 0x0000007c05037217 */ /* 0x000fe40003800200 */
[C---:B------:R-:W-:Y:S02]  /*2a80*/  IADD3 R14, R2.reuse, 0x11, RZ ;  /* 0x00000011020e7810 */ /* 0x040fe40007ffe0ff */
[-C--:B------:R-:W-:Y:S02]  /*2a90*/  ISETP.GE.AND P0, PT, R17, R3.reuse, PT ;  /* 0x000000031100720c */ /* 0x080fe40003f06270 */
[----:B------:R-:W-:-:S02]  /*2aa0*/  ISETP.GE.AND P2, PT, R2, R3, PT ;  /* 0x000000030200720c */ /* 0x000fc40003f46270 */
[----:B------:R-:W-:Y:S01]  /*2ab0*/  FSEL R134, R214, -INF , !P0 ;  /* 0xff800000d6867808 */ /* 0x000fe20004000000 */
[----:B----4-:R-:W-:Y:S01]  /*2ac0*/  FMUL.FTZ R6, R61, c[0x0][0x2ec] ;  /* 0x0000bb003d067a20 */ /* 0x010fe20000410000 */
[-C--:B------:R-:W-:Y:S01]  /*2ad0*/  ISETP.GE.AND P0, PT, R10, R3.reuse, PT ;  /* 0x000000030a00720c */ /* 0x080fe20003f06270 */
[----:B------:R-:W-:Y:S01]  /*2ae0*/  FMUL.FTZ R61, R87, c[0x0][0x2ec] ;  /* 0x0000bb00573d7a20 */ /* 0x000fe20000410000 */
[-C--:B------:R-:W-:Y:S01]  /*2af0*/  ISETP.GE.AND P1, PT, R18, R3.reuse, PT ;  /* 0x000000031200720c */ /* 0x080fe20003f26270 */
[----:B------:R4:W-:Y:S01]  /*2b00*/  MUFU.TANH R170, R6 ;  /* 0x0000000600aa7308 */ /* 0x0009e20000002400 */
[----:B--2---:R-:W-:Y:S02]  /*2b10*/  FSEL R155, R144, -INF , !P0 ;  /* 0xff800000909b7808 */ /* 0x004fe40004000000 */
[-C--:B------:R-:W-:Y:S02]  /*2b20*/  ISETP.GE.AND P0, PT, R20, R3.reuse, PT ;  /* 0x000000031400720c */ /* 0x080fe40003f06270 */
[----:B------:R-:W-:-:S02]  /*2b30*/  ISETP.GE.AND P6, PT, R16, R3, PT ;  /* 0x000000031000720c */ /* 0x000fc40003fc6270 */
[----:B---3--:R-:W-:Y:S01]  /*2b40*/  FSEL R207, R117, -INF , !P0 ;  /* 0xff80000075cf7808 */ /* 0x008fe20004000000 */
[----:B------:R-:W-:Y:S01]  /*2b50*/  MUFU.TANH R61, R61 ;  /* 0x0000003d003d7308 */ /* 0x000fe20000002400 */
[C---:B------:R-:W-:Y:S02]  /*2b60*/  IADD3 R13, R2.reuse, 0x18, RZ ;  /* 0x00000018020d7810 */ /* 0x040fe40007ffe0ff */
[C---:B------:R-:W-:Y:S02]  /*2b70*/  IADD3 R12, R2.reuse, 0x19, RZ ;  /* 0x00000019020c7810 */ /* 0x040fe40007ffe0ff */
[C---:B------:R-:W-:Y:S02]  /*2b80*/  IADD3 R11, R2.reuse, 0x20, RZ ;  /* 0x00000020020b7810 */ /* 0x040fe40007ffe0ff */
[----:B------:R-:W-:Y:S01]  /*2b90*/  IADD3 R9, R2, 0x28, RZ ;  /* 0x0000002802097810 */ /* 0x000fe20007ffe0ff */
[----:B----4-:R-:W-:Y:S01]  /*2ba0*/  FMUL.FTZ R6, R84, c[0x0][0x2ec] ;  /* 0x0000bb0054067a20 */ /* 0x010fe20000410000 */
[----:B------:R-:W-:-:S02]  /*2bb0*/  ISETP.GE.AND P0, PT, R45, R3, PT ;  /* 0x000000032d00720c */ /* 0x000fc40003f06270 */
[----:B------:R-:W-:Y:S01]  /*2bc0*/  FSEL R132, R237, -INF , !P2 ;  /* 0xff800000ed847808 */ /* 0x000fe20005000000 */
[----:B------:R2:W-:Y:S01]  /*2bd0*/  MUFU.TANH R58, R6 ;  /* 0x00000006003a7308 */ /* 0x0005e20000002400 */
[----:B------:R-:W-:Y:S02]  /*2be0*/  FSEL R133, R236, -INF , !P1 ;  /* 0xff800000ec857808 */ /* 0x000fe40004800000 */
[----:B------:R-:W-:Y:S02]  /*2bf0*/  FSEL R136, R213, -INF , !P6 ;  /* 0xff800000d5887808 */ /* 0x000fe40007000000 */
[-C--:B------:R-:W-:Y:S02]  /*2c00*/  ISETP.GE.AND P3, PT, R15, R3.reuse, PT ;  /* 0x000000030f00720c */ /* 0x080fe40003f66270 */
[-C--:B------:R-:W-:Y:S02]  /*2c10*/  ISETP.GE.AND P5, PT, R14, R3.reuse, PT ;  /* 0x000000030e00720c */ /* 0x080fe40003fa6270 */
[----:B------:R-:W-:-:S02]  /*2c20*/  ISETP.GE.AND P4, PT, R13, R3, PT ;  /* 0x000000030d00720c */ /* 0x000fc40003f86270 */
[-C--:B------:R-:W-:Y:S02]  /*2c30*/  ISETP.GE.AND P2, PT, R12, R3.reuse, PT ;  /* 0x000000030c00720c */ /* 0x080fe40003f46270 */
[-C--:B------:R-:W-:Y:S02]  /*2c40*/  ISETP.GE.AND P1, PT, R11, R3.reuse, PT ;  /* 0x000000030b00720c */ /* 0x080fe40003f26270 */
[----:B------:R-:W-:Y:S01]  /*2c50*/  ISETP.GE.AND P6, PT, R9, R3, PT ;  /* 0x000000030900720c */ /* 0x000fe20003fc6270 */
[----:B--2---:R-:W-:Y:S01]  /*2c60*/  FMUL.FTZ R6, R85, c[0x0][0x2ec] ;  /* 0x0000bb0055067a20 */ /* 0x004fe20000410000 */
[C---:B------:R-:W-:Y:S01]  /*2c70*/  IADD3 R8, R2.reuse, 0x29, RZ ;  /* 0x0000002902087810 */ /* 0x040fe20007ffe0ff */
[----:B------:R2:W-:Y:S01]  /*2c80*/  MUFU.TANH R85, R56 ;  /* 0x0000003800557308 */ /* 0x0005e20000002400 */
[C---:B------:R-:W-:Y:S02]  /*2c90*/  IADD3 R7, R2.reuse, 0x30, RZ ;  /* 0x0000003002077810 */ /* 0x040fe40007ffe0ff */
[----:B------:R-:W-:-:S02]  /*2ca0*/  IADD3 R23, R2, 0x31, RZ ;  /* 0x0000003102177810 */ /* 0x000fc40007ffe0ff */
[C---:B------:R-:W-:Y:S02]  /*2cb0*/  IADD3 R22, R2.reuse, 0x38, RZ ;  /* 0x0000003802167810 */ /* 0x040fe40007ffe0ff */
[C---:B------:R-:W-:Y:S01]  /*2cc0*/  IADD3 R21, R2.reuse, 0x39, RZ ;  /* 0x0000003902157810 */ /* 0x040fe20007ffe0ff */
[----:B------:R3:W4:Y:S01]  /*2cd0*/  MUFU.TANH R57, R6 ;  /* 0x0000000600397308 */ /* 0x0007220000002400 */
[----:B------:R-:W-:Y:S02]  /*2ce0*/  IADD3 R19, R2, 0x41, RZ ;  /* 0x0000004102137810 */ /* 0x000fe40007ffe0ff */
[----:B------:R-:W-:Y:S02]  /*2cf0*/  FSEL R135, R210, -INF , !P3 ;  /* 0xff800000d2877808 */ /* 0x000fe40005800000 */
[----:B------:R-:W-:Y:S02]  /*2d00*/  FSEL R137, R206, -INF , !P5 ;  /* 0xff800000ce897808 */ /* 0x000fe40006800000 */
[----:B------:R-:W-:Y:S01]  /*2d10*/  FSEL R138, R205, -INF , !P4 ;  /* 0xff800000cd8a7808 */ /* 0x000fe20006000000 */
[----:B--2---:R-:W-:Y:S01]  /*2d20*/  FMUL.FTZ R56, R80, c[0x0][0x2ec] ;  /* 0x0000bb0050387a20 */ /* 0x004fe20000410000 */
[----:B------:R-:W-:-:S02]  /*2d30*/  FSEL R139, R145, -INF , !P2 ;  /* 0xff800000918b7808 */ /* 0x000fc40005000000 */
[----:B------:R-:W-:Y:S01]  /*2d40*/  FSEL R152, R152, -INF , !P1 ;  /* 0xff80000098987808 */ /* 0x000fe20004800000 */
[----:B------:R2:W-:Y:S01]  /*2d50*/  MUFU.TANH R84, R56 ;  /* 0x0000003800547308 */ /* 0x0005e20000002400 */
[----:B------:R-:W-:Y:S02]  /*2d60*/  FSEL R154, R127, -INF , !P6 ;  /* 0xff8000007f9a7808 */ /* 0x000fe40007000000 */
[-C--:B------:R-:W-:Y:S01]  /*2d70*/  ISETP.GE.AND P3, PT, R8, R3.reuse, PT ;  /* 0x000000030800720c */ /* 0x080fe20003f66270 */
[----:B---3--:R-:W-:Y:S01]  /*2d80*/  FMUL.FTZ R6, R86, c[0x0][0x2ec] ;  /* 0x0000bb0056067a20 */ /* 0x008fe20000410000 */
[----:B----4-:R-:W-:Y:S01]  /*2d90*/  FSEL R246, R57, -INF , !P0 ;  /* 0xff80000039f67808 */ /* 0x010fe20004000000 */
[----:B------:R-:W-:Y:S01]  /*2da0*/  FMUL.FTZ R57, R72, c[0x0][0x2ec] ;  /* 0x0000bb0048397a20 */ /* 0x000fe20000410000 */
[-C--:B------:R-:W-:Y:S01]  /*2db0*/  ISETP.GE.AND P5, PT, R7, R3.reuse, PT ;  /* 0x000000030700720c */ /* 0x080fe20003fa6270 */
[----:B------:R3:W-:Y:S01]  /*2dc0*/  MUFU.TANH R86, R6 ;  /* 0x0000000600567308 */ /* 0x0007e20000002400 */
[----:B------:R-:W-:-:S02]  /*2dd0*/  ISETP.GE.AND P4, PT, R23, R3, PT ;  /* 0x000000031700720c */ /* 0x000fc40003f86270 */
[-C--:B------:R-:W-:Y:S02]  /*2de0*/  ISETP.GE.AND P2, PT, R22, R3.reuse, PT ;  /* 0x000000031600720c */ /* 0x080fe40003f46270 */
[-C--:B------:R-:W-:Y:S02]  /*2df0*/  ISETP.GE.AND P1, PT, R21, R3.reuse, PT ;  /* 0x000000031500720c */ /* 0x080fe40003f26270 */
[----:B------:R-:W-:Y:S01]  /*2e00*/  ISETP.GE.AND P6, PT, R19, R3, PT ;  /* 0x000000031300720c */ /* 0x000fe20003fc6270 */
[----:B--2---:R-:W-:Y:S01]  /*2e10*/  FMUL.FTZ R56, R81, c[0x0][0x2ec] ;  /* 0x0000bb0051387a20 */ /* 0x004fe20000410000 */
[----:B------:R2:W-:Y:S01]  /*2e20*/  MUFU.TANH R72, R57 ;  /* 0x0000003900487308 */ /* 0x0005e20000002400 */
[C---:B------:R-:W-:Y:S02]  /*2e30*/  IADD3 R44, R2.reuse, 0x48, RZ ;  /* 0x00000048022c7810 */ /* 0x040fe40007ffe0ff */
[C---:B------:R-:W-:Y:S02]  /*2e40*/  IADD3 R43, R2.reuse, 0x49, RZ ;  /* 0x00000049022b7810 */ /* 0x040fe40007ffe0ff */
[----:B------:R-:W-:Y:S01]  /*2e50*/  IADD3 R42, R2, 0x50, RZ ;  /* 0x00000050022a7810 */ /* 0x000fe20007ffe0ff */
[----:B---3--:R-:W-:-:S02]  /*2e60*/  FMUL.FTZ R6, R88, c[0x0][0x2ec] ;  /* 0x0000bb0058067a20 */ /* 0x008fc40000410000 */
[----:B------:R3:W-:Y:S01]  /*2e70*/  MUFU.TANH R81, R56 ;  /* 0x0000003800517308 */ /* 0x0007e20000002400 */
[C---:B------:R-:W-:Y:S02]  /*2e80*/  IADD3 R41, R2.reuse, 0x51, RZ ;  /* 0x0000005102297810 */ /* 0x040fe40007ffe0ff */
[C---:B------:R-:W-:Y:S02]  /*2e90*/  IADD3 R40, R2.reuse, 0x58, RZ ;  /* 0x0000005802287810 */ /* 0x040fe40007ffe0ff */
[----:B------:R-:W-:Y:S02]  /*2ea0*/  IADD3 R47, R2, 0x60, RZ ;  /* 0x00000060022f7810 */ /* 0x000fe40007ffe0ff */
[----:B------:R-:W-:Y:S01]  /*2eb0*/  FSEL R153, R153, -INF , !P3 ;  /* 0xff80000099997808 */ /* 0x000fe20005800000 */
[----:B------:R-:W4:Y:S01]  /*2ec0*/  MUFU.TANH R6, R6 ;  /* 0x0000000600067308 */ /* 0x000f220000002400 */
[----:B------:R-:W-:Y:S01]  /*2ed0*/  FSEL R174, R121, -INF , !P5 ;  /* 0xff80000079ae7808 */ /* 0x000fe20006800000 */
[----:B--2---:R-:W-:Y:S01]  /*2ee0*/  FMUL.FTZ R57, R83, c[0x0][0x2ec] ;  /* 0x0000bb0053397a20 */ /* 0x004fe20000410000 */
[----:B------:R-:W-:-:S02]  /*2ef0*/  FSEL R173, R120, -INF , !P4 ;  /* 0xff80000078ad7808 */ /* 0x000fc40006000000 */
[----:B------:R-:W-:Y:S02]  /*2f00*/  FSEL R172, R172, -INF , !P2 ;  /* 0xff800000acac7808 */ /* 0x000fe40005000000 */
[----:B------:R-:W-:Y:S01]  /*2f10*/  FSEL R175, R175, -INF , !P1 ;  /* 0xff800000afaf7808 */ /* 0x000fe20004800000 */
[----:B---3--:R-:W-:Y:S01]  /*2f20*/  FMUL.FTZ R56, R76, c[0x0][0x2ec] ;  /* 0x0000bb004c387a20 */ /* 0x008fe20000410000 */
[----:B------:R-:W-:Y:S01]  /*2f30*/  FSEL R206, R116, -INF , !P6 ;  /* 0xff80000074ce7808 */ /* 0x000fe20007000000 */
[----:B------:R-:W-:Y:S01]  /*2f40*/  FMUL.FTZ R76, R75, c[0x0][0x2ec] ;  /* 0x0000bb004b4c7a20 */ /* 0x000fe20000410000 */
[-C--:B------:R-:W-:Y:S01]  /*2f50*/  ISETP.GE.AND P3, PT, R44, R3.reuse, PT ;  /* 0x000000032c00720c */ /* 0x080fe20003f66270 */
[----:B------:R2:W-:Y:S01]  /*2f60*/  MUFU.TANH R80, R56 ;  /* 0x0000003800507308 */ /* 0x0005e20000002400 */
[-C--:B------:R-:W-:Y:S02]  /*2f70*/  ISETP.GE.AND P5, PT, R43, R3.reuse, PT ;  /* 0x000000032b00720c */ /* 0x080fe40003fa6270 */
[----:B------:R-:W-:-:S02]  /*2f80*/  ISETP.GE.AND P4, PT, R42, R3, PT ;  /* 0x000000032a00720c */ /* 0x000fc40003f86270 */
[-C--:B------:R-:W-:Y:S02]  /*2f90*/  ISETP.GE.AND P2, PT, R41, R3.reuse, PT ;  /* 0x000000032900720c */ /* 0x080fe40003f46270 */
[-C--:B------:R-:W-:Y:S01]  /*2fa0*/  ISETP.GE.AND P1, PT, R40, R3.reuse, PT ;  /* 0x000000032800720c */ /* 0x080fe20003f26270 */
[----:B------:R-:W-:Y:S01]  /*2fb0*/  MUFU.TANH R75, R57 ;  /* 0x00000039004b7308 */ /* 0x000fe20000002400 */
[----:B------:R-:W-:Y:S02]  /*2fc0*/  ISETP.GE.AND P6, PT, R47, R3, PT ;  /* 0x000000032f00720c */ /* 0x000fe40003fc6270 */
[C---:B-1----:R-:W-:Y:S02]  /*2fd0*/  IADD3 R46, R2.reuse, 0x61, RZ ;  /* 0x00000061022e7810 */ /* 0x042fe40007ffe0ff */
[C---:B------:R-:W-:Y:S02]  /*2fe0*/  IADD3 R49, R2.reuse, 0x68, RZ ;  /* 0x0000006802317810 */ /* 0x040fe40007ffe0ff */
[C---:B------:R-:W-:Y:S01]  /*2ff0*/  IADD3 R48, R2.reuse, 0x69, RZ ;  /* 0x0000006902307810 */ /* 0x040fe20007ffe0ff */
[----:B--2---:R-:W-:Y:S01]  /*3000*/  FMUL.FTZ R56, R77, c[0x0][0x2ec] ;  /* 0x0000bb004d387a20 */ /* 0x004fe20000410000 */
[----:B------:R-:W-:-:S02]  /*3010*/  IADD3 R50, R2, 0x70, RZ ;  /* 0x0000007002327810 */ /* 0x000fc40007ffe0ff */
[C---:B------:R-:W-:Y:S01]  /*3020*/  IADD3 R51, R2.reuse, 0x71, RZ ;  /* 0x0000007102337810 */ /* 0x040fe20007ffe0ff */
[----:B------:R1:W2:Y:S01]  /*3030*/  MUFU.TANH R60, R56 ;  /* 0x00000038003c7308 */ /* 0x0002a20000002400 */
[C---:B------:R-:W-:Y:S02]  /*3040*/  IADD3 R52, R2.reuse, 0x78, RZ ;  /* 0x0000007802347810 */ /* 0x040fe40007ffe0ff */
[----:B------:R-:W-:Y:S02]  /*3050*/  IADD3 R53, R2, 0x79, RZ ;  /* 0x0000007902357810 */ /* 0x000fe40007ffe0ff */
[----:B------:R-:W-:Y:S02]  /*3060*/  FSEL R205, R114, -INF , !P3 ;  /* 0xff80000072cd7808 */ /* 0x000fe40005800000 */
[----:B------:R-:W-:Y:S02]  /*3070*/  FSEL R204, R65, -INF , !P5 ;  /* 0xff80000041cc7808 */ /* 0x000fe40006800000 */
[----:B------:R-:W-:-:S02]  /*3080*/  FSEL R249, R64, -INF , !P4 ;  /* 0xff80000040f97808 */ /* 0x000fc40006000000 */
[----:B------:R-:W-:Y:S01]  /*3090*/  FSEL R248, R59, -INF , !P2 ;  /* 0xff8000003bf87808 */ /* 0x000fe20005000000 */
[----:B------:R-:W-:Y:S01]  /*30a0*/  FMUL.FTZ R59, R91, c[0x0][0x2ec] ;  /* 0x0000bb005b3b7a20 */ /* 0x000fe20000410000 */
[----:B------:R-:W-:Y:S01]  /*30b0*/  FSEL R247, R58, -INF , !P1 ;  /* 0xff8000003af77808 */ /* 0x000fe20004800000 */
[----:B------:R-:W-:Y:S01]  /*30c0*/  FMUL.FTZ R58, R82, c[0x0][0x2ec] ;  /* 0x0000bb00523a7a20 */ /* 0x000fe20000410000 */
[----:B----4-:R-:W-:Y:S01]  /*30d0*/  FSEL R245, R6, -INF , !P6 ;  /* 0xff80000006f57808 */ /* 0x010fe20007000000 */
[----:B------:R-:W-:Y:S01]  /*30e0*/  HMMA.16816.F32.BF16 R64, R28, R96, R128 ;  /* 0x000000601c40723c */ /* 0x000fe20000041880 */
[----:B-1----:R-:W-:Y:S02]  /*30f0*/  IADD3 R56, R5, 0x40, RZ ;  /* 0x0000004005387810 */ /* 0x002fe40007ffe0ff */
[-C--:B------:R-:W-:Y:S02]  /*3100*/  ISETP.GE.AND P3, PT, R46, R3.reuse, PT ;  /* 0x000000032e00720c */ /* 0x080fe40003f66270 */
[----:B------:R-:W-:-:S02]  /*3110*/  ISETP.GE.AND P5, PT, R49, R3, PT ;  /* 0x000000033100720c */ /* 0x000fc40003fa6270 */
[-C--:B------:R-:W-:Y:S02]  /*3120*/  ISETP.GE.AND P4, PT, R48, R3.reuse, PT ;  /* 0x000000033000720c */ /* 0x080fe40003f86270 */
[-C--:B------:R-:W-:Y:S02]  /*3130*/  ISETP.GE.AND P2, PT, R50, R3.reuse, PT ;  /* 0x000000033200720c */ /* 0x080fe40003f46270 */
[-C--:B------:R-:W-:Y:S02]  /*3140*/  ISETP.GE.AND P1, PT, R51, R3.reuse, PT ;  /* 0x000000033300720c */ /* 0x080fe40003f26270 */
[-C--:B------:R-:W-:Y:S02]  /*3150*/  ISETP.GE.AND P0, PT, R52, R3.reuse, PT ;  /* 0x000000033400720c */ /* 0x080fe40003f06270 */
[----:B------:R-:W-:Y:S02]  /*3160*/  ISETP.GE.AND P6, PT, R53, R3, PT ;  /* 0x000000033500720c */ /* 0x000fe40003fc6270 */
[----:B------:R-:W-:-:S02]  /*3170*/  IADD3 R6, R5, 0x8, RZ ;  /* 0x0000000805067810 */ /* 0x000fc40007ffe0ff */
[----:B------:R-:W-:Y:S02]  /*3180*/  IADD3 R3, R5, 0x48, RZ ;  /* 0x0000004805037810 */ /* 0x000fe40007ffe0ff */
[-C--:B------:R-:W-:Y:S01]  /*3190*/  IMNMX R5, R56, R124.reuse, PT ;  /* 0x0000007c38057217 */ /* 0x080fe20003800200 */
[----:B------:R-:W-:Y:S01]  /*31a0*/  FMUL.FTZ R56, R78, c[0x0][0x2ec] ;  /* 0x0000bb004e387a20 */ /* 0x000fe20000410000 */
[----:B--2---:R-:W-:Y:S01]  /*31b0*/  FSEL R241, R60, -INF , !P1 ;  /* 0xff8000003cf17808 */ /* 0x004fe20004800000 */
[----:B------:R-:W-:Y:S01]  /*31c0*/  HMMA.16816.F32.BF16 R64, R24, R92, R64 ;  /* 0x0000005c1840723c */ /* 0x000fe20000041840 */
[----:B------:R-:W1:Y:S01]  /*31d0*/  MUFU.TANH R60, R55 ;  /* 0x00000037003c7308 */ /* 0x000e620000002400 */
[----:B------:R-:W-:Y:S02]  /*31e0*/  FSEL R237, R72, -INF , !P0 ;  /* 0xff80000048ed7808 */ /* 0x000fe40004000000 */
[----:B------:R-:W-:Y:S02]  /*31f0*/  FSEL R236, R54, -INF , !P6 ;  /* 0xff80000036ec7808 */ /* 0x000fe40007000000 */
[----:B------:R-:W-:-:S02]  /*3200*/  IMNMX R6, R6, R124, PT ;  /* 0x0000007c06067217 */ /* 0x000fc40003800200 */
[----:B------:R-:W-:Y:S01]  /*3210*/  FSEL R242, R85, -INF , !P3 ;  /* 0xff80000055f27808 */ /* 0x000fe20005800000 */
[----:B------:R-:W2:Y:S01]  /*3220*/  MUFU.TANH R55, R59 ;  /* 0x0000003b00377308 */ /* 0x000ea20000002400 */
[----:B------:R-:W-:Y:S02]  /*3230*/  FSEL R240, R84, -INF , !P5 ;  /* 0xff80000054f07808 */ /* 0x000fe40006800000 */
[----:B------:R-:W-:Y:S02]  /*3240*/  FSEL R239, R81, -INF , !P4 ;  /* 0xff80000051ef7808 */ /* 0x000fe40006000000 */
[----:B------:R-:W-:Y:S02]  /*3250*/  FSEL R238, R80, -INF , !P2 ;  /* 0xff80000050ee7808 */ /* 0x000fe40005000000 */
[-C--:B------:R-:W-:Y:S01]  /*3260*/  ISETP.GE.AND P3, PT, R2, R6.reuse, PT ;  /* 0x000000060200720c */ /* 0x080fe20003f66270 */
[----:B------:R-:W3:Y:S01]  /*3270*/  MUFU.TANH R54, R58 ;  /* 0x0000003a00367308 */ /* 0x000ee20000002400 */
[----:B------:R-:W-:-:S02]  /*3280*/  ISETP.GE.AND P5, PT, R18, R6, PT ;  /* 0x000000061200720c */ /* 0x000fc40003fa6270 */
[-C--:B------:R-:W-:Y:S02]  /*3290*/  ISETP.GE.AND P4, PT, R17, R6.reuse, PT ;  /* 0x000000061100720c */ /* 0x080fe40003f86270 */
[-C--:B------:R-:W-:Y:S02]  /*32a0*/  ISETP.GE.AND P2, PT, R16, R6.reuse, PT ;  /* 0x000000061000720c */ /* 0x080fe40003f46270 */
[----:B------:R-:W-:Y:S01]  /*32b0*/  FSEL R116, R183, -INF , !P3 ;  /* 0xff800000b7747808 */ /* 0x000fe20005800000 */
[----:B------:R4:W5:Y:S01]  /*32c0*/  MUFU.TANH R72, R56 ;  /* 0x0000003800487308 */ /* 0x0009620000002400 */
[----:B------:R-:W-:Y:S01]  /*32d0*/  FSEL R117, R178, -INF , !P5 ;  /* 0xff800000b2757808 */ /* 0x000fe20006800000 */
[----:B------:R-:W-:Y:S01]  /*32e0*/  IMAD.MOV.U32 R178, RZ, RZ, R187 ;  /* 0x000000ffffb27224 */ /* 0x000fe200078e00bb */
[----:B------:R-:W-:Y:S01]  /*32f0*/  FSEL R120, R179, -INF , !P4 ;  /* 0xff800000b3787808 */ /* 0x000fe20006000000 */
[----:B------:R-:W-:Y:S01]  /*3300*/  IMAD.MOV.U32 R179, RZ, RZ, R186 ;  /* 0x000000ffffb37224 */ /* 0x000fe200078e00ba */
[----:B------:R-:W-:Y:S01]  /*3310*/  FSEL R121, R244, -INF , !P2 ;  /* 0xff800000f4797808 */ /* 0x000fe20005000000 */
[----:B------:R-:W-:Y:S01]  /*3320*/  IMAD.MOV.U32 R186, RZ, RZ, R122 ;  /* 0x000000ffffba7224 */ /* 0x000fe200078e007a */
[-C--:B------:R-:W-:Y:S01]  /*3330*/  ISETP.GE.AND P1, PT, R15, R6.reuse, PT ;  /* 0x000000060f00720c */ /* 0x080fe20003f26270 */
[----:B------:R-:W-:Y:S01]  /*3340*/  IMAD.MOV.U32 R187, RZ, RZ, R191 ;  /* 0x000000ffffbb7224 */ /* 0x000fe200078e00bf */
[-C--:B------:R-:W-:Y:S01]  /*3350*/  ISETP.GE.AND P0, PT, R14, R6.reuse, PT ;  /* 0x000000060e00720c */ /* 0x080fe20003f06270 */
[----:B------:R-:W-:Y:S01]  /*3360*/  IMAD.MOV.U32 R183, RZ, RZ, R188 ;  /* 0x000000ffffb77224 */ /* 0x000fe200078e00bc */
[----:B------:R-:W-:-:S02]  /*3370*/  ISETP.GE.AND P6, PT, R13, R6, PT ;  /* 0x000000060d00720c */ /* 0x000fc40003fc6270 */
[-C--:B------:R-:W-:Y:S02]  /*3380*/  ISETP.GE.AND P3, PT, R12, R6.reuse, PT ;  /* 0x000000060c00720c */ /* 0x080fe40003f66270 */
[-C--:B------:R-:W-:Y:S01]  /*3390*/  ISETP.GE.AND P5, PT, R11, R6.reuse, PT ;  /* 0x000000060b00720c */ /* 0x080fe20003fa6270 */
[C---:B----4-:R-:W-:Y:S01]  /*33a0*/  HMMA.16816.F32.BF16 R56, R36.reuse, R200, RZ ;  /* 0x000000c82438723c */ /* 0x050fe200000418ff */
[-C--:B------:R-:W-:Y:S02]  /*33b0*/  ISETP.GE.AND P4, PT, R10, R6.reuse, PT ;  /* 0x000000060a00720c */ /* 0x080fe40003f86270 */
[----:B------:R-:W-:Y:S02]  /*33c0*/  ISETP.GE.AND P2, PT, R9, R6, PT ;  /* 0x000000060900720c */ /* 0x000fe40003f46270 */
[----:B------:R-:W-:Y:S02]  /*33d0*/  IMNMX R3, R3, R124, PT ;  /* 0x0000007c03037217 */ /* 0x000fe40003800200 */
[----:B------:R-:W-:Y:S01]  /*33e0*/  FSEL R122, R243, -INF , !P1 ;  /* 0xff800000f37a7808 */ /* 0x000fe20004800000 */
[----:B------:R-:W-:Y:S01]  /*33f0*/  HMMA.16816.F32.BF16 R36, R36, R202, RZ ;  /* 0x000000ca2424723c */ /* 0x000fe200000418ff */
[----:B------:R-:W-:-:S02]  /*3400*/  FSEL R125, R215, -INF , !P0 ;  /* 0xff800000d77d7808 */ /* 0x000fc40004000000 */
[----:B------:R-:W-:Y:S02]  /*3410*/  FSEL R124, R212, -INF , !P6 ;  /* 0xff800000d47c7808 */ /* 0x000fe40007000000 */
[----:B------:R-:W-:Y:S02]  /*3420*/  FSEL R129, R211, -INF , !P3 ;  /* 0xff800000d3817808 */ /* 0x000fe40005800000 */
[----:B------:R-:W-:Y:S02]  /*3430*/  FSEL R142, R209, -INF , !P5 ;  /* 0xff800000d18e7808 */ /* 0x000fe40006800000 */
[----:B------:R-:W-:Y:S02]  /*3440*/  FSEL R145, R208, -INF , !P4 ;  /* 0xff800000d0917808 */ /* 0x000fe40006000000 */
[----:B------:R-:W-:Y:S02]  /*3450*/  FSEL R144, R148, -INF , !P2 ;  /* 0xff80000094907808 */ /* 0x000fe40005000000 */
[----:B------:R-:W-:-:S02]  /*3460*/  ISETP.GE.AND P1, PT, R8, R6, PT ;  /* 0x000000060800720c */ /* 0x000fc40003f26270 */
[-C--:B------:R-:W-:Y:S01]  /*3470*/  ISETP.GE.AND P0, PT, R7, R6.reuse, PT ;  /* 0x000000060700720c */ /* 0x080fe20003f06270 */
[C---:B------:R-:W-:Y:S01]  /*3480*/  HMMA.16816.F32.BF16 R56, R32.reuse, R196, R56 ;  /* 0x000000c42038723c */ /* 0x040fe20000041838 */
[-C--:B------:R-:W-:Y:S02]  /*3490*/  ISETP.GE.AND P6, PT, R23, R6.reuse, PT ;  /* 0x000000061700720c */ /* 0x080fe40003fc6270 */
[-C--:B------:R-:W-:Y:S02]  /*34a0*/  ISETP.GE.AND P3, PT, R22, R6.reuse, PT ;  /* 0x000000061600720c */ /* 0x080fe40003f66270 */
[-C--:B------:R-:W-:Y:S02]  /*34b0*/  ISETP.GE.AND P5, PT, R21, R6.reuse, PT ;  /* 0x000000061500720c */ /* 0x080fe40003fa6270 */
[-C--:B------:R-:W-:Y:S01]  /*34c0*/  ISETP.GE.AND P4, PT, R20, R6.reuse, PT ;  /* 0x000000061400720c */ /* 0x080fe20003f86270 */
[----:B------:R-:W-:Y:S01]  /*34d0*/  HMMA.16816.F32.BF16 R32, R32, R198, R36 ;  /* 0x000000c62020723c */ /* 0x000fe20000041824 */
[----:B------:R-:W-:Y:S01]  /*34e0*/  BAR.SYNC.DEFER_BLOCKING 0x0 ;  /* 0x0000000000007b1d */ /* 0x000fe20000010000 */
[----:B------:R-:W-:-:S02]  /*34f0*/  ISETP.GE.AND P2, PT, R19, R6, PT ;  /* 0x000000061300720c */ /* 0x000fc40003f46270 */
[----:B------:R-:W-:Y:S02]  /*3500*/  FSEL R146, R146, -INF , !P1 ;  /* 0xff80000092927808 */ /* 0x000fe40004800000 */
[----:B------:R-:W-:Y:S02]  /*3510*/  FSEL R164, R164, -INF , !P0 ;  /* 0xff800000a4a47808 */ /* 0x000fe40004000000 */
[----:B------:R-:W-:Y:S02]  /*3520*/  FSEL R166, R140, -INF , !P6 ;  /* 0xff8000008ca67808 */ /* 0x000fe40007000000 */
[----:B------:R-:W-:Y:S02]  /*3530*/  FSEL R165, R165, -INF , !P3 ;  /* 0xff800000a5a57808 */ /* 0x000fe40005800000 */
[----:B------:R-:W-:Y:S02]  /*3540*/  FSEL R167, R167, -INF , !P5 ;  /* 0xff800000a7a77808 */ /* 0x000fe40006800000 */
[----:B------:R-:W-:-:S02]  /*3550*/  FSEL R191, R123, -INF , !P4 ;  /* 0xff8000007bbf7808 */ /* 0x000fc40006000000 */
[----:B------:R-:W-:Y:S02]  /*3560*/  FSEL R190, R119, -INF , !P2 ;  /* 0xff80000077be7808 */ /* 0x000fe40005000000 */
[-C--:B------:R-:W-:Y:S02]  /*3570*/  ISETP.GE.AND P1, PT, R44, R6.reuse, PT ;  /* 0x000000062c00720c */ /* 0x080fe40003f26270 */
[-C--:B------:R-:W-:Y:S02]  /*3580*/  ISETP.GE.AND P0, PT, R43, R6.reuse, PT ;  /* 0x000000062b00720c */ /* 0x080fe40003f06270 */
[-C--:B------:R-:W-:Y:S02]  /*3590*/  ISETP.GE.AND P6, PT, R42, R6.reuse, PT ;  /* 0x000000062a00720c */ /* 0x080fe40003fc6270 */
[-C--:B------:R-:W-:Y:S02]  /*35a0*/  ISETP.GE.AND P3, PT, R41, R6.reuse, PT ;  /* 0x000000062900720c */ /* 0x080fe40003f66270 */
[----:B------:R-:W-:-:S02]  /*35b0*/  ISETP.GE.AND P5, PT, R40, R6, PT ;  /* 0x000000062800720c */ /* 0x000fc40003fa6270 */
[-C--:B------:R-:W-:Y:S02]  /*35c0*/  ISETP.GE.AND P4, PT, R45, R6.reuse, PT ;  /* 0x000000062d00720c */ /* 0x080fe40003f86270 */
[----:B------:R-:W-:Y:S02]  /*35d0*/  ISETP.GE.AND P2, PT, R47, R6, PT ;  /* 0x000000062f00720c */ /* 0x000fe40003f46270 */
[----:B------:R-:W-:Y:S02]  /*35e0*/  FSEL R189, R118, -INF , !P1 ;  /* 0xff80000076bd7808 */ /* 0x000fe40004800000 */
[----:B------:R-:W-:Y:S02]  /*35f0*/  FSEL R188, R115, -INF , !P0 ;  /* 0xff80000073bc7808 */ /* 0x000fe40004000000 */
[----:B------:R-:W-:Y:S02]  /*3600*/  FSEL R211, R113, -INF , !P6 ;  /* 0xff80000071d37808 */ /* 0x000fe40007000000 */
[----:B------:R-:W-:-:S02]  /*3610*/  FSEL R208, R112, -INF , !P3 ;  /* 0xff80000070d07808 */ /* 0x000fc40005800000 */
[----:B------:R-:W-:Y:S02]  /*3620*/  FSEL R201, R86, -INF , !P5 ;  /* 0xff80000056c97808 */ /* 0x000fe40006800000 */
[----:B------:R-:W-:Y:S02]  /*3630*/  FSEL R210, R61, -INF , !P4 ;  /* 0xff8000003dd27808 */ /* 0x000fe40006000000 */
[----:B-1----:R-:W-:Y:S02]  /*3640*/  FSEL R209, R60, -INF , !P2 ;  /* 0xff8000003cd17808 */ /* 0x002fe40005000000 */
[-C--:B------:R-:W-:Y:S02]  /*3650*/  ISETP.GE.AND P1, PT, R46, R6.reuse, PT ;  /* 0x000000062e00720c */ /* 0x080fe40003f26270 */
[-C--:B------:R-:W-:Y:S02]  /*3660*/  ISETP.GE.AND P0, PT, R49, R6.reuse, PT ;  /* 0x000000063100720c */ /* 0x080fe40003f06270 */
[----:B------:R-:W-:-:S02]  /*3670*/  ISETP.GE.AND P6, PT, R48, R6, PT ;  /* 0x000000063000720c */ /* 0x000fc40003fc6270 */
[-C--:B------:R-:W-:Y:S02]  /*3680*/  ISETP.GE.AND P3, PT, R50, R6.reuse, PT ;  /* 0x000000063200720c */ /* 0x080fe40003f66270 */
[-C--:B------:R-:W-:Y:S02]  /*3690*/  ISETP.GE.AND P5, PT, R51, R6.reuse, PT ;  /* 0x000000063300720c */ /* 0x080fe40003fa6270 */
[-C--:B------:R-:W-:Y:S02]  /*36a0*/  ISETP.GE.AND P4, PT, R52, R6.reuse, PT ;  /* 0x000000063400720c */ /* 0x080fe40003f86270 */
[----:B------:R-:W-:Y:S02]  /*36b0*/  ISETP.GE.AND P2, PT, R53, R6, PT ;  /* 0x000000063500720c */ /* 0x000fe40003f46270 */
[----:B------:R-:W1:Y:S01]  /*36c0*/  MUFU.TANH R6, R76 ;  /* 0x0000004c00067308 */ /* 0x000e620000002400 */
[----:B--2---:R-:W-:Y:S02]  /*36d0*/  FSEL R244, R55, -INF , !P1 ;  /* 0xff80000037f47808 */ /* 0x004fe40004800000 */
[----:B---3--:R-:W-:-:S02]  /*36e0*/  FSEL R243, R54, -INF , !P0 ;  /* 0xff80000036f37808 */ /* 0x008fc40004000000 */
[C---:B------:R-:W-:Y:S02]  /*36f0*/  ISETP.GE.AND P1, PT, R2.reuse, R5, PT ;  /* 0x000000050200720c */ /* 0x040fe40003f26270 */
[----:B------:R-:W-:Y:S01]  /*3700*/  ISETP.GE.AND P0, PT, R2, R3, PT ;  /* 0x000000030200720c */ /* 0x000fe20003f06270 */
[----:B------:R-:W-:Y:S01]  /*3710*/  FMUL.FTZ R2, R62, c[0x0][0x2ec] ;  /* 0x0000bb003e027a20 */ /* 0x000fe20000410000 */
[----:B------:R-:W-:Y:S02]  /*3720*/  FSEL R215, R75, -INF , !P6 ;  /* 0xff8000004bd77808 */ /* 0x000fe40007000000 */
[----:B-----5:R-:W-:Y:S01]  /*3730*/  FSEL R214, R72, -INF , !P3 ;  /* 0xff80000048d67808 */ /* 0x020fe20005800000 */
[----:B------:R2:W-:Y:S01]  /*3740*/  MUFU.TANH R79, R2 ;  /* 0x00000002004f7308 */ /* 0x0005e20000002400 */
[C---:B------:R-:W-:Y:S02]  /*3750*/  ISETP.GE.AND P6, PT, R18.reuse, R5, PT ;  /* 0x000000051200720c */ /* 0x040fe40003fc6270 */
[----:B------:R-:W-:-:S02]  /*3760*/  ISETP.GE.AND P3, PT, R18, R3, PT ;  /* 0x000000031200720c */ /* 0x000fc40003f66270 */
[----:B------:R-:W-:Y:S02]  /*3770*/  FSEL R212, R73, -INF , !P4 ;  /* 0xff80000049d47808 */ /* 0x000fe40006000000 */
[----:B------:R-:W-:Y:S02]  /*3780*/  FSEL R213, R74, -INF , !P5 ;  /* 0xff8000004ad57808 */ /* 0x000fe40006800000 */
[----:B-1----:R-:W-:Y:S02]  /*3790*/  FSEL R200, R6, -INF , !P2 ;  /* 0xff80000006c87808 */ /* 0x002fe40005000000 */
[----:B------:R-:W-:Y:S02]  /*37a0*/  FSEL R18, R126, -INF , !P1 ;  /* 0xff8000007e127808 */ /* 0x000fe40004800000 */
[----:B------:R-:W-:Y:S02]  /*37b0*/  FSEL R73, R180, -INF , !P0 ;  /* 0xff800000b4497808 */ /* 0x000fe40004000000 */
[----:B------:R-:W-:Y:S01]  /*37c0*/  ISETP.GE.AND P5, PT, R17, R5, PT ;  /* 0x000000051100720c */ /* 0x000fe20003fa6270 */
[----:B--2---:R-:W-:Y:S01]  /*37d0*/  FMUL.FTZ R2, R63, c[0x0][0x2ec] ;  /* 0x0000bb003f027a20 */ /* 0x004fe20000410000 */
[----:B------:R-:W-:Y:S01]  /*37e0*/  ISETP.GE.AND P4, PT, R17, R3, PT ;  /* 0x000000031100720c */ /* 0x000fe20003f86270 */
[----:B------:R-:W-:Y:S01]  /*37f0*/  HMMA.16816.F32.BF16 R60, R28, R98, R156 ;  /* 0x000000621c3c723c */ /* 0x000fe2000004189c */
[C---:B------:R-:W-:Y:S01]  /*3800*/  ISETP.GE.AND P2, PT, R16.reuse, R5, PT ;  /* 0x000000051000720c */ /* 0x040fe20003f46270 */
[----:B------:R1:W2:Y:S01]  /*3810*/  MUFU.TANH R78, R2 ;  /* 0x00000002004e7308 */ /* 0x0002a20000002400 */
[----:B------:R-:W-:-:S02]  /*3820*/  ISETP.GE.AND P1, PT, R16, R3, PT ;  /* 0x000000031000720c */ /* 0x000fc40003f26270 */
[----:B------:R-:W-:Y:S02]  /*3830*/  ISETP.GE.AND P0, PT, R15, R5, PT ;  /* 0x000000050f00720c */ /* 0x000fe40003f06270 */
[----:B------:R-:W-:Y:S02]  /*3840*/  FSEL R54, R181, -INF , !P6 ;  /* 0xff800000b5367808 */ /* 0x000fe40007000000 */
[----:B------:R-:W-:Y:S02]  /*3850*/  FSEL R55, R183, -INF , !P5 ;  /* 0xff800000b7377808 */ /* 0x000fe40006800000 */
[----:B------:R-:W-:Y:S02]  /*3860*/  FSEL R74, R178, -INF , !P4 ;  /* 0xff800000b24a7808 */ /* 0x000fe40006000000 */
[----:B------:R-:W-:Y:S02]  /*3870*/  FSEL R75, R184, -INF , !P1 ;  /* 0xff800000b84b7808 */ /* 0x000fe40004800000 */
[----:B------:R-:W-:-:S02]  /*3880*/  FSEL R84, R185, -INF , !P0 ;  /* 0xff800000b9547808 */ /* 0x000fc40004000000 */
[-C--:B------:R-:W-:Y:S01]  /*3890*/  ISETP.GE.AND P6, PT, R15, R3.reuse, PT ;  /* 0x000000030f00720c */ /* 0x080fe20003fc6270 */
[----:B-1----:R-:W-:Y:S01]  /*38a0*/  FMUL.FTZ R2, R68, c[0x0][0x2ec] ;  /* 0x0000bb0044027a20 */ /* 0x002fe20000410000 */
[----:B------:R-:W-:Y:S02]  /*38b0*/  FSEL R68, R179, -INF , !P2 ;  /* 0xff800000b3447808 */ /* 0x000fe40005000000 */
[----:B------:R-:W-:Y:S01]  /*38c0*/  ISETP.GE.AND P5, PT, R14, R3, PT ;  /* 0x000000030e00720c */ /* 0x000fe20003fa6270 */
[----:B------:R1:W-:Y:S01]  /*38d0*/  MUFU.TANH R77, R2 ;  /* 0x00000002004d7308 */ /* 0x0003e20000002400 */
[C---:B------:R-:W-:Y:S02]  /*38e0*/  ISETP.GE.AND P4, PT, R13.reuse, R5, PT ;  /* 0x000000050d00720c */ /* 0x040fe40003f86270 */
[----:B------:R-:W-:Y:S02]  /*38f0*/  ISETP.GE.AND P2, PT, R13, R3, PT ;  /* 0x000000030d00720c */ /* 0x000fe40003f46270 */
[----:B------:R-:W-:-:S02]  /*3900*/  ISETP.GE.AND P1, PT, R12, R5, PT ;  /* 0x000000050c00720c */ /* 0x000fc40003f26270 */
[----:B------:R-:W-:Y:S02]  /*3910*/  ISETP.GE.AND P0, PT, R12, R3, PT ;  /* 0x000000030c00720c */ /* 0x000fe40003f06270 */
[----:B------:R-:W-:Y:S02]  /*3920*/  FSEL R88, R186, -INF , !P6 ;  /* 0xff800000ba587808 */ /* 0x000fe40007000000 */
[----:B------:R-:W-:Y:S02]  /*3930*/  ISETP.GE.AND P6, PT, R11, R5, PT ;  /* 0x000000050b00720c */ /* 0x000fe40003fc6270 */
[----:B------:R-:W-:Y:S02]  /*3940*/  FSEL R89, R192, -INF , !P5 ;  /* 0xff800000c0597808 */ /* 0x000fe40006800000 */
[----:B------:R-:W-:Y:S01]  /*3950*/  FSEL R85, R193, -INF , !P4 ;  /* 0xff800000c1557808 */ /* 0x000fe20006000000 */
[----:B-1----:R-:W-:Y:S01]  /*3960*/  FMUL.FTZ R2, R69, c[0x0][0x2ec] ;  /* 0x0000bb0045027a20 */ /* 0x002fe20000410000 */
[----:B------:R-:W-:-:S02]  /*3970*/  FSEL R69, R182, -INF , !P3 ;  /* 0xff800000b6457808 */ /* 0x000fc40005800000 */
[----:B------:R-:W-:Y:S01]  /*3980*/  ISETP.GE.AND P3, PT, R14, R5, PT ;  /* 0x000000050e00720c */ /* 0x000fe20003f66270 */
[----:B------:R1:W-:Y:S01]  /*3990*/  MUFU.TANH R76, R2 ;  /* 0x00000002004c7308 */ /* 0x0003e20000002400 */
[----:B------:R-:W-:Y:S01]  /*39a0*/  HMMA.16816.F32.BF16 R12, R28, R108, R56 ;  /* 0x0000006c1c0c723c */ /* 0x000fe20000041838 */
[----:B------:R-:W-:Y:S02]  /*39b0*/  FSEL R90, R194, -INF , !P2 ;  /* 0xff800000c25a7808 */ /* 0x000fe40005000000 */
[----:B------:R-:W-:Y:S02]  /*39c0*/  FSEL R86, R187, -INF , !P3 ;  /* 0xff800000bb567808 */ /* 0x000fe40005800000 */
[----:B------:R-:W-:Y:S02]  /*39d0*/  FSEL R87, R195, -INF , !P1 ;  /* 0xff800000c3577808 */ /* 0x000fe40004800000 */
[----:B------:R-:W-:Y:S01]  /*39e0*/  FSEL R91, R151, -INF , !P0 ;  /* 0xff800000975b7808 */ /* 0x000fe20004000000 */
[----:B------:R-:W-:Y:S01]  /*39f0*/  HMMA.16816.F32.BF16 R56, R24, R94, R60 ;  /* 0x0000005e1838723c */ /* 0x000fe2000004183c */
[----:B------:R-:W-:-:S02]  /*3a00*/  FSEL R130, R252, -INF , !P6 ;  /* 0xff800000fc827808 */ /* 0x000fc40007000000 */
[----:B------:R-:W-:Y:S02]  /*3a10*/  ISETP.GE.AND P3, PT, R11, R3, PT ;  /* 0x000000030b00720c */ /* 0x000fe40003f66270 */
[----:B------:R-:W-:Y:S01]  /*3a20*/  ISETP.GE.AND P5, PT, R10, R5, PT ;  /* 0x000000050a00720c */ /* 0x000fe20003fa6270 */
[----:B-1----:R-:W-:Y:S02]  /*3a30*/  FMUL.FTZ R2, R70, c[0x0][0x2ec] ;  /* 0x0000bb0046027a20 */ /* 0x002fe40000410000 */
[----:B------:R-:W-:Y:S01]  /*3a40*/  HMMA.16816.F32.BF16 R28, R28, R110, R32 ;  /* 0x0000006e1c1c723c */ /* 0x000fe20000041820 */
[----:B------:R-:W-:Y:S01]  /*3a50*/  ISETP.GE.AND P4, PT, R10, R3, PT ;  /* 0x000000030a00720c */ /* 0x000fe20003f86270 */
[----:B------:R1:W-:Y:S01]  /*3a60*/  MUFU.TANH R72, R2 ;  /* 0x0000000200487308 */ /* 0x0003e20000002400 */
[C---:B------:R-:W-:Y:S02]  /*3a70*/  ISETP.GE.AND P2, PT, R9.reuse, R5, PT ;  /* 0x000000050900720c */ /* 0x040fe40003f46270 */
[----:B------:R-:W-:-:S02]  /*3a80*/  ISETP.GE.AND P1, PT, R9, R3, PT ;  /* 0x000000030900720c */ /* 0x000fc40003f26270 */
[C---:B------:R-:W-:Y:S02]  /*3a90*/  ISETP.GE.AND P0, PT, R8.reuse, R5, PT ;  /* 0x000000050800720c */ /* 0x040fe40003f06270 */
[-C--:B------:R-:W-:Y:S02]  /*3aa0*/  ISETP.GE.AND P6, PT, R8, R3.reuse, PT ;  /* 0x000000030800720c */ /* 0x080fe40003fc6270 */
[C---:B------:R-:W-:Y:S01]  /*3ab0*/  HMMA.16816.F32.BF16 R8, R24.reuse, R100, R12 ;  /* 0x000000641808723c */ /* 0x040fe2000004180c */
[----:B------:R-:W-:Y:S02]  /*3ac0*/  FSEL R118, R231, -INF , !P0 ;  /* 0xff800000e7767808 */ /* 0x000fe40004000000 */
[-C--:B------:R-:W-:Y:S02]  /*3ad0*/  ISETP.GE.AND P0, PT, R22, R3.reuse, PT ;  /* 0x000000031600720c */ /* 0x080fe40003f06270 */
[----:B------:R-:W-:Y:S01]  /*3ae0*/  FMUL.FTZ R57, R57, c[0x0][0x2ec] ;  /* 0x0000bb0039397a20 */ /* 0x000fe20000410000 */
[----:B------:R-:W-:Y:S01]  /*3af0*/  FSEL R119, R232, -INF , !P2 ;  /* 0xff800000e8777808 */ /* 0x000fe20005000000 */
[----:B------:R-:W-:Y:S01]  /*3b00*/  FMUL.FTZ R58, R58, c[0x0][0x2ec] ;  /* 0x0000bb003a3a7a20 */ /* 0x000fe20000410000 */
[----:B------:R-:W-:Y:S01]  /*3b10*/  ISETP.GE.AND P2, PT, R23, R3, PT ;  /* 0x000000031700720c */ /* 0x000fe20003f46270 */
[----:B-1----:R-:W-:Y:S01]  /*3b20*/  FMUL.FTZ R2, R71, c[0x0][0x2ec] ;  /* 0x0000bb0047027a20 */ /* 0x002fe20000410000 */
[----:B------:R-:W-:Y:S01]  /*3b30*/  FSEL R143, R143, -INF , !P0 ;  /* 0xff8000008f8f7808 */ /* 0x000fe20004000000 */
[----:B------:R-:W-:Y:S01]  /*3b40*/  FMUL.FTZ R59, R59, c[0x0][0x2ec] ;  /* 0x0000bb003b3b7a20 */ /* 0x000fe20000410000 */
[----:B------:R-:W-:Y:S01]  /*3b50*/  ISETP.GE.AND P0, PT, R44, R5, PT ;  /* 0x000000052c00720c */ /* 0x000fe20003f06270 */
[----:B------:R1:W-:Y:S01]  /*3b60*/  MUFU.TANH R70, R2 ;  /* 0x0000000200467308 */ /* 0x0003e20000002400 */
[----:B------:R-:W-:Y:S01]  /*3b70*/  HMMA.16816.F32.BF16 R24, R24, R102, R28 ;  /* 0x000000661818723c */ /* 0x000fe2000004181c */
[----:B------:R-:W-:-:S02]  /*3b80*/  FSEL R149, R149, -INF , !P2 ;  /* 0xff80000095957808 */ /* 0x000fc40005000000 */
[----:B------:R-:W-:Y:S02]  /*3b90*/  ISETP.GE.AND P2, PT, R19, R5, PT ;  /* 0x000000051300720c */ /* 0x000fe40003f46270 */
[----:B------:R-:W-:Y:S02]  /*3ba0*/  FSEL R158, R176, -INF , !P0 ;  /* 0xff800000b09e7808 */ /* 0x000fe40004000000 */
[----:B------:R-:W-:Y:S01]  /*3bb0*/  FSEL R131, R234, -INF , !P3 ;  /* 0xff800000ea837808 */ /* 0x000fe20005800000 */
[----:B------:R-:W-:Y:S01]  /*3bc0*/  MUFU.TANH R57, R57 ;  /* 0x0000003900397308 */ /* 0x000fe20000002400 */
[----:B------:R-:W-:Y:S01]  /*3bd0*/  FSEL R128, R251, -INF , !P5 ;  /* 0xff800000fb807808 */ /* 0x000fe20006800000 */
[----:B------:R-:W-:Y:S01]  /*3be0*/  FMUL.FTZ R8, R8, c[0x0][0x2ec] ;  /* 0x0000bb0008087a20 */ /* 0x000fe20000410000 */
[----:B------:R-:W-:Y:S02]  /*3bf0*/  FSEL R127, R233, -INF , !P4 ;  /* 0xff800000e97f7808 */ /* 0x000fe40006000000 */
[----:B------:R-:W-:Y:S01]  /*3c00*/  FSEL R126, R230, -INF , !P1 ;  /* 0xff800000e67e7808 */ /* 0x000fe20004800000 */
[----:B-1----:R-:W-:-:S02]  /*3c10*/  FMUL.FTZ R2, R64, c[0x0][0x2ec] ;  /* 0x0000bb0040027a20 */ /* 0x002fc40000410000 */
[----:B------:R-:W-:Y:S01]  /*3c20*/  MUFU.TANH R12, R8 ;  /* 0x00000008000c7308 */ /* 0x000fe20000002400 */
[----:B------:R-:W-:Y:S02]  /*3c30*/  ISETP.GE.AND P0, PT, R41, R3, PT ;  /* 0x000000032900720c */ /* 0x000fe40003f06270 */
[C---:B------:R-:W-:Y:S02]  /*3c40*/  ISETP.GE.AND P3, PT, R7.reuse, R5, PT ;  /* 0x000000050700720c */ /* 0x040fe40003f66270 */
[----:B------:R-:W-:Y:S02]  /*3c50*/  ISETP.GE.AND P5, PT, R7, R3, PT ;  /* 0x000000030700720c */ /* 0x000fe40003fa6270 */
[-C--:B------:R-:W-:Y:S01]  /*3c60*/  ISETP.GE.AND P4, PT, R23, R5.reuse, PT ;  /* 0x000000051700720c */ /* 0x080fe20003f86270 */
[----:B------:R1:W-:Y:S01]  /*3c70*/  MUFU.TANH R64, R2 ;  /* 0x0000000200407308 */ /* 0x0003e20000002400 */
[----:B------:R-:W-:Y:S01]  /*3c80*/  ISETP.GE.AND P1, PT, R22, R5, PT ;  /* 0x000000051600720c */ /* 0x000fe20003f26270 */
[----:B------:R-:W-:Y:S01]  /*3c90*/  FMUL.FTZ R24, R24, c[0x0][0x2ec] ;  /* 0x0000bb0018187a20 */ /* 0x000fe20000410000 */
[----:B------:R-:W-:Y:S01]  /*3ca0*/  FSEL R159, R177, -INF , !P2 ;  /* 0xff800000b19f7808 */ /* 0x000fe20005000000 */
[----:B------:R-:W-:Y:S01]  /*3cb0*/  FMUL.FTZ R25, R25, c[0x0][0x2ec] ;  /* 0x0000bb0019197a20 */ /* 0x000fe20000410000 */
[----:B--2---:R-:W-:Y:S01]  /*3cc0*/  FSEL R177, R78, -INF , !P0 ;  /* 0xff8000004eb17808 */ /* 0x004fe20004000000 */
[----:B------:R-:W-:Y:S01]  /*3cd0*/  FMUL.FTZ R26, R26, c[0x0][0x2ec] ;  /* 0x0000bb001a1a7a20 */ /* 0x000fe20000410000 */
[----:B------:R-:W-:Y:S01]  /*3ce0*/  FSEL R123, R229, -INF , !P6 ;  /* 0xff800000e57b7808 */ /* 0x000fe20007000000 */
[----:B------:R-:W-:Y:S01]  /*3cf0*/  FMUL.FTZ R27, R27, c[0x0][0x2ec] ;  /* 0x0000bb001b1b7a20 */ /* 0x000fe20000410000 */
[----:B------:R-:W-:Y:S01]  /*3d00*/  FSEL R151, R219, -INF , !P3 ;  /* 0xff800000db977808 */ /* 0x000fe20005800000 */
[----:B------:R-:W-:Y:S01]  /*3d10*/  MUFU.TANH R58, R58 ;  /* 0x0000003a003a7308 */ /* 0x000fe20000002400 */
[----:B------:R-:W-:-:S02]  /*3d20*/  FSEL R150, R150, -INF , !P5 ;  /* 0xff80000096967808 */ /* 0x000fc40006800000 */
[----:B------:R-:W-:Y:S02]  /*3d30*/  FSEL R148, R228, -INF , !P4 ;  /* 0xff800000e4947808 */ /* 0x000fe40006000000 */
[----:B------:R-:W-:Y:S01]  /*3d40*/  FSEL R147, R147, -INF , !P1 ;  /* 0xff80000093937808 */ /* 0x000fe20004800000 */
[----:B-1----:R-:W-:Y:S01]  /*3d50*/  FMUL.FTZ R2, R65, c[0x0][0x2ec] ;  /* 0x0000bb0041027a20 */ /* 0x002fe20000410000 */
[-C--:B------:R-:W-:Y:S01]  /*3d60*/  ISETP.GE.AND P0, PT, R46, R5.reuse, PT ;  /* 0x000000052e00720c */ /* 0x080fe20003f06270 */
[----:B------:R-:W-:Y:S01]  /*3d70*/  MUFU.TANH R59, R59 ;  /* 0x0000003b003b7308 */ /* 0x000fe20000002400 */
[C---:B------:R-:W-:Y:S02]  /*3d80*/  ISETP.GE.AND P6, PT, R21.reuse, R5, PT ;  /* 0x000000051500720c */ /* 0x040fe40003fc6270 */
[----:B------:R-:W-:Y:S02]  /*3d90*/  ISETP.GE.AND P3, PT, R21, R3, PT ;  /* 0x000000031500720c */ /* 0x000fe40003f66270 */
[----:B------:R-:W-:-:S02]  /*3da0*/  ISETP.GE.AND P5, PT, R20, R5, PT ;  /* 0x000000051400720c */ /* 0x000fc40003fa6270 */
[-C--:B------:R-:W-:Y:S01]  /*3db0*/  ISETP.GE.AND P4, PT, R20, R3.reuse, PT ;  /* 0x000000031400720c */ /* 0x080fe20003f86270 */
[----:B------:R1:W2:Y:S01]  /*3dc0*/  MUFU.TANH R60, R2 ;  /* 0x00000002003c7308 */ /* 0x0002a20000002400 */
[----:B------:R-:W-:Y:S02]  /*3dd0*/  ISETP.GE.AND P1, PT, R19, R3, PT ;  /* 0x000000031300720c */ /* 0x000fe40003f26270 */
[----:B------:R-:W-:Y:S02]  /*3de0*/  FSEL R140, R218, -INF , !P6 ;  /* 0xff800000da8c7808 */ /* 0x000fe40007000000 */
[----:B------:R-:W-:Y:S02]  /*3df0*/  FSEL R141, R141, -INF , !P3 ;  /* 0xff8000008d8d7808 */ /* 0x000fe40005800000 */
[----:B------:R-:W-:Y:S01]  /*3e00*/  FSEL R160, R160, -INF , !P5 ;  /* 0xff800000a0a07808 */ /* 0x000fe20006800000 */
[----:B------:R-:W-:Y:S01]  /*3e10*/  MUFU.TANH R24, R24 ;  /* 0x0000001800187308 */ /* 0x000fe20000002400 */
[----:B------:R-:W-:-:S02]  /*3e20*/  FSEL R163, R163, -INF , !P4 ;  /* 0xff800000a3a37808 */ /* 0x000fc40006000000 */
[----:B------:R-:W-:Y:S02]  /*3e30*/  FSEL R162, R162, -INF , !P1 ;  /* 0xff800000a2a27808 */ /* 0x000fe40004800000 */
[----:B------:R-:W-:Y:S02]  /*3e40*/  ISETP.GE.AND P6, PT, R44, R3, PT ;  /* 0x000000032c00720c */ /* 0x000fe40003fc6270 */
[C---:B------:R-:W-:Y:S01]  /*3e50*/  ISETP.GE.AND P3, PT, R43.reuse, R5, PT ;  /* 0x000000052b00720c */ /* 0x040fe20003f66270 */
[----:B-1----:R-:W-:Y:S01]  /*3e60*/  FMUL.FTZ R2, R66, c[0x0][0x2ec] ;  /* 0x0000bb0042027a20 */ /* 0x002fe20000410000 */
[----:B--2---:R-:W-:Y:S01]  /*3e70*/  FSEL R186, R60, -INF , !P0 ;  /* 0xff8000003cba7808 */ /* 0x004fe20004000000 */
[----:B------:R-:W-:Y:S01]  /*3e80*/  MUFU.TANH R25, R25 ;  /* 0x0000001900197308 */ /* 0x000fe20000002400 */
[-C--:B------:R-:W-:Y:S02]  /*3e90*/  ISETP.GE.AND P0, PT, R50, R3.reuse, PT ;  /* 0x000000033200720c */ /* 0x080fe40003f06270 */
[----:B------:R-:W-:-:S02]  /*3ea0*/  ISETP.GE.AND P5, PT, R43, R3, PT ;  /* 0x000000032b00720c */ /* 0x000fc40003fa6270 */
[C---:B------:R-:W-:Y:S02]  /*3eb0*/  ISETP.GE.AND P4, PT, R42.reuse, R5, PT ;  /* 0x000000052a00720c */ /* 0x040fe40003f86270 */
[----:B------:R-:W-:Y:S01]  /*3ec0*/  ISETP.GE.AND P2, PT, R42, R3, PT ;  /* 0x000000032a00720c */ /* 0x000fe20003f46270 */
        /* <DEDUP_REMOVED lines=8> */
[----:B------:R-:W-:Y:S02]  /*3f50*/  FSEL R170, R170, -INF , !P1 ;  /* 0xff800000aaaa7808 */ /* 0x000fe40004800000 */
[C---:B------:R-:W-:Y:S01]  /*3f60*/  ISETP.GE.AND P6, PT, R40.reuse, R5, PT ;  /* 0x000000052800720c */ /* 0x040fe20003fc6270 */
[----:B-1----:R-:W-:Y:S01]  /*3f70*/  FMUL.FTZ R2, R67, c[0x0][0x2ec] ;  /* 0x0000bb0043027a20 */ /* 0x002fe20000410000 */
[----:B------:R-:W-:Y:S01]  /*3f80*/  MUFU.TANH R27, R27 ;  /* 0x0000001b001b7308 */ /* 0x000fe20000002400 */
[----:B------:R-:W-:Y:S02]  /*3f90*/  ISETP.GE.AND P3, PT, R40, R3, PT ;  /* 0x000000032800720c */ /* 0x000fe40003f66270 */
[C---:B------:R-:W-:Y:S02]  /*3fa0*/  ISETP.GE.AND P5, PT, R45.reuse, R5, PT ;  /* 0x000000052d00720c */ /* 0x040fe40003fa6270 */
[----:B------:R-:W-:-:S02]  /*3fb0*/  ISETP.GE.AND P4, PT, R45, R3, PT ;  /* 0x000000032d00720c */ /* 0x000fc40003f86270 */
[C---:B------:R-:W-:Y:S01]  /*3fc0*/  ISETP.GE.AND P2, PT, R47.reuse, R5, PT ;  /* 0x000000052f00720c */ /* 0x040fe20003f46270 */
[----:B------:R1:W3:Y:S01]  /*3fd0*/  MUFU.TANH R16, R2 ;  /* 0x0000000200107308 */ /* 0x0002e20000002400 */
[----:B------:R-:W-:Y:S02]  /*3fe0*/  ISETP.GE.AND P1, PT, R47, R3, PT ;  /* 0x000000032f00720c */ /* 0x000fe40003f26270 */
[----:B------:R-:W-:Y:S02]  /*3ff0*/  FSEL R169, R77, -INF , !P6 ;  /* 0xff8000004da97808 */ /* 0x000fe40007000000 */
[----:B------:R-:W-:Y:S02]  /*4000*/  FSEL R179, R72, -INF , !P3 ;  /* 0xff80000048b37808 */ /* 0x000fe40005800000 */
[----:B------:R-:W-:Y:S02]  /*4010*/  FSEL R168, R76, -INF , !P5 ;  /* 0xff8000004ca87808 */ /* 0x000fe40006800000 */
[----:B------:R-:W-:-:S02]  /*4020*/  FSEL R178, R70, -INF , !P4 ;  /* 0xff80000046b27808 */ /* 0x000fc40006000000 */
[----:B------:R-:W-:Y:S02]  /*4030*/  FSEL R187, R64, -INF , !P2 ;  /* 0xff80000040bb7808 */ /* 0x000fe40005000000 */
[----:B--2---:R-:W-:Y:S02]  /*4040*/  FSEL R199, R17, -INF , !P1 ;  /* 0xff80000011c77808 */ /* 0x004fe40004800000 */
[----:B------:R-:W-:Y:S01]  /*4050*/  ISETP.GE.AND P6, PT, R46, R3, PT ;  /* 0x000000032e00720c */ /* 0x000fe20003fc6270 */
[----:B-1----:R-:W-:Y:S01]  /*4060*/  FMUL.FTZ R2, R56, c[0x0][0x2ec] ;  /* 0x0000bb0038027a20 */ /* 0x002fe20000410000 */
[C---:B------:R-:W-:Y:S02]  /*4070*/  ISETP.GE.AND P3, PT, R49.reuse, R5, PT ;  /* 0x000000053100720c */ /* 0x040fe40003f66270 */
[----:B------:R-:W-:Y:S01]  /*4080*/  ISETP.GE.AND P5, PT, R49, R3, PT ;  /* 0x000000033100720c */ /* 0x000fe20003fa6270 */
[----:B------:R1:W2:Y:S01]  /*4090*/  MUFU.TANH R13, R2 ;  /* 0x00000002000d7308 */ /* 0x0002a20000002400 */
[----:B------:R-:W-:-:S02]  /*40a0*/  ISETP.GE.AND P4, PT, R48, R5, PT ;  /* 0x000000053000720c */ /* 0x000fc40003f86270 */
[----:B------:R-:W-:Y:S02]  /*40b0*/  ISETP.GE.AND P2, PT, R48, R3, PT ;  /* 0x000000033000720c */ /* 0x000fe40003f46270 */
[----:B------:R-:W-:Y:S02]  /*40c0*/  ISETP.GE.AND P1, PT, R50, R5, PT ;  /* 0x000000053200720c */ /* 0x000fe40003f26270 */
[----:B---3--:R-:W-:Y:S02]  /*40d0*/  FSEL R198, R16, -INF , !P6 ;  /* 0xff80000010c67808 */ /* 0x008fe40007000000 */
[----:B------:R-:W-:Y:S02]  /*40e0*/  FSEL R197, R58, -INF , !P5 ;  /* 0xff8000003ac57808 */ /* 0x000fe40006800000 */
[----:B------:R-:W-:Y:S02]  /*40f0*/  FSEL R184, R57, -INF , !P4 ;  /* 0xff80000039b87808 */ /* 0x000fe40006000000 */
[----:B------:R-:W-:-:S02]  /*4100*/  FSEL R196, R59, -INF , !P2 ;  /* 0xff8000003bc47808 */ /* 0x000fc40005000000 */
[----:B------:R-:W-:Y:S01]  /*4110*/  FSEL R183, R12, -INF , !P1 ;  /* 0xff8000000cb77808 */ /* 0x000fe20004800000 */
[----:B-1----:R-:W-:Y:S01]  /*4120*/  FMUL.FTZ R2, R9, c[0x0][0x2ec] ;  /* 0x0000bb0009027a20 */ /* 0x002fe20000410000 */
[----:B--2---:R-:W-:Y:S02]  /*4130*/  FSEL R185, R13, -INF , !P3 ;  /* 0xff8000000db97808 */ /* 0x004fe40005800000 */
[C---:B------:R-:W-:Y:S01]  /*4140*/  ISETP.GE.AND P6, PT, R51.reuse, R5, PT ;  /* 0x000000053300720c */ /* 0x040fe20003fc6270 */
[----:B------:R1:W2:Y:S01]  /*4150*/  MUFU.TANH R8, R2 ;  /* 0x0000000200087308 */ /* 0x0002a20000002400 */
[----:B------:R-:W-:Y:S02]  /*4160*/  ISETP.GE.AND P3, PT, R51, R3, PT ;  /* 0x000000033300720c */ /* 0x000fe40003f66270 */
[-C--:B------:R-:W-:Y:S02]  /*4170*/  ISETP.GE.AND P5, PT, R52, R5.reuse, PT ;  /* 0x000000053400720c */ /* 0x080fe40003fa6270 */
[----:B------:R-:W-:-:S02]  /*4180*/  ISETP.GE.AND P4, PT, R53, R5, PT ;  /* 0x000000053500720c */ /* 0x000fc40003f86270 */
[-C--:B------:R-:W-:Y:S02]  /*4190*/  ISETP.GE.AND P2, PT, R52, R3.reuse, PT ;  /* 0x000000033400720c */ /* 0x080fe40003f46270 */
[----:B------:R-:W-:Y:S02]  /*41a0*/  ISETP.GE.AND P1, PT, R53, R3, PT ;  /* 0x000000033500720c */ /* 0x000fe40003f26270 */
[C---:B------:R-:W-:Y:S02]  /*41b0*/  IADD3 R234, R227.reuse, 0x800, RZ ;  /* 0x00000800e3ea7810 */ /* 0x040fe40007ffe0ff */
[C---:B------:R-:W-:Y:S02]  /*41c0*/  IADD3 R233, R227.reuse, 0x1000, RZ ;  /* 0x00001000e3e97810 */ /* 0x040fe40007ffe0ff */
[C---:B------:R-:W-:Y:S01]  /*41d0*/  IADD3 R232, R227.reuse, 0x1800, RZ ;  /* 0x00001800e3e87810 */ /* 0x040fe20007ffe0ff */
[----:B-1----:R-:W-:Y:S01]  /*41e0*/  FMUL.FTZ R2, R10, c[0x0][0x2ec] ;  /* 0x0000bb000a027a20 */ /* 0x002fe20000410000 */
[----:B------:R-:W-:-:S02]  /*41f0*/  IADD3 R231, R227, 0x2000, RZ ;  /* 0x00002000e3e77810 */ /* 0x000fc40007ffe0ff */
[C---:B------:R-:W-:Y:S01]  /*4200*/  IADD3 R230, R227.reuse, 0x2800, RZ ;  /* 0x00002800e3e67810 */ /* 0x040fe20007ffe0ff */
[----:B------:R1:W3:Y:S01]  /*4210*/  MUFU.TANH R6, R2 ;  /* 0x0000000200067308 */ /* 0x0002e20000002400 */
[C---:B------:R-:W-:Y:S02]  /*4220*/  IADD3 R229, R227.reuse, 0x3000, RZ ;  /* 0x00003000e3e57810 */ /* 0x040fe40007ffe0ff */
[----:B------:R-:W-:Y:S02]  /*4230*/  IADD3 R228, R227, 0x3800, RZ ;  /* 0x00003800e3e47810 */ /* 0x000fe40007ffe0ff */
[----:B--2---:R-:W-:Y:S02]  /*4240*/  FSEL R182, R8, -INF , !P6 ;  /* 0xff80000008b67808 */ /* 0x004fe40007000000 */
[----:B------:R-:W-:Y:S02]  /*4250*/  FSEL R181, R24, -INF , !P5 ;  /* 0xff80000018b57808 */ /* 0x000fe40006800000 */
[----:B------:R-:W-:-:S02]  /*4260*/  FSEL R180, R25, -INF , !P4 ;  /* 0xff80000019b47808 */ /* 0x000fc40006000000 */
[----:B------:R-:W-:Y:S02]  /*4270*/  FSEL R193, R26, -INF , !P2 ;  /* 0xff8000001ac17808 */ /* 0x000fe40005000000 */
[----:B------:R-:W-:Y:S01]  /*4280*/  FSEL R192, R27, -INF , !P1 ;  /* 0xff8000001bc07808 */ /* 0x000fe20004800000 */
[----:B-1----:R-:W-:Y:S01]  /*4290*/  FMUL.FTZ R2, R11, c[0x0][0x2ec] ;  /* 0x0000bb000b027a20 */ /* 0x002fe20000410000 */
[----:B---3--:R-:W-:Y:S02]  /*42a0*/  FSEL R195, R6, -INF , !P0 ;  /* 0xff80000006c37808 */ /* 0x008fe40004000000 */
[----:B------:R-:W-:Y:S01]  /*42b0*/  ISETP.NE.AND P0, PT, R250, 0x1, PT ;  /* 0x00000001fa00780c */ /* 0x000fe20003f05270 */
[----:B------:R1:W2:Y:S02]  /*42c0*/  MUFU.TANH R7, R2 ;  /* 0x0000000200077308 */ /* 0x0002a40000002400 */
[----:B-1----:R-:W-:Y:S02]  /*42d0*/  LOP3.LUT R2, R217, R216, RZ, 0xfc, !PT ;  /* 0x000000d8d9027212 */ /* 0x002fe400078efcff */
[----:B--2---:R-:W-:-:S08]  /*42e0*/  FSEL R194, R7, -INF , !P3 ;  /* 0xff80000007c27808 */ /* 0x004fd00005800000 */
        /* <DEDUP_REMOVED lines=36> */
.L_x_10:
[----:B------:R-:W-:Y:S01]  /*4530*/  FMNMX.FTZ R3, R18, R54, !PT ;  /* 0x0000003612037209 */ /* 0x000fe20007810000 */
[----:B------:R-:W-:Y:S01]  /*4540*/  STL [R1+0xc4], R250 ;  /* 0x0000c4fa01007387 */ /* 0x000fe20000100800 */
[----:B------:R-:W-:-:S02]  /*4550*/  SHF.L.U32 R216, R2, 0x1, RZ ;  /* 0x0000000102d87819 */ /* 0x000fc400000006ff */
[----:B------:R-:W-:Y:S01]  /*4560*/  FMNMX.FTZ R3, R55, R3, !PT ;  /* 0x0000000337037209 */ /* 0x000fe20007810000 */
[----:B------:R-:W-:Y:S01]  /*4570*/  STL [R1+0xc0], R235 ;  /* 0x0000c0eb01007387 */ /* 0x000fe20000100800 */
[----:B------:R-:W-:Y:S01]  /*4580*/  IADD3 R217, R4, R216, RZ ;  /* 0x000000d804d97210 */ /* 0x000fe20007ffe0ff */
[----:B------:R-:W-:Y:S01]  /*4590*/  IMAD.IADD R219, R0, 0x1, R216 ;  /* 0x0000000100db7824 */ /* 0x000fe200078e02d8 */
[----:B------:R-:W-:Y:S01]  /*45a0*/  FMNMX.FTZ R3, R68, R3, !PT ;  /* 0x0000000344037209 */ /* 0x000fe20007810000 */
[----:B------:R-:W-:Y:S02]  /*45b0*/  STL [R1+0xbc], R234 ;  /* 0x0000bcea01007387 */ /* 0x000fe40000100800 */
[----:B------:R-:W-:Y:S01]  /*45c0*/  IMAD.IADD R218, R0, 0x1, R217 ;  /* 0x0000000100da7824 */ /* 0x000fe200078e02d9 */
[----:B------:R-:W-:Y:S01]  /*45d0*/  FMNMX.FTZ R3, R84, R3, !PT ;  /* 0x0000000354037209 */ /* 0x000fe20007810000 */
[----:B------:R-:W-:Y:S03]  /*45e0*/  STL [R1+0xb8], R233 ;  /* 0x0000b8e901007387 */ /* 0x000fe60000100800 */
[----:B------:R-:W-:Y:S01]  /*45f0*/  FMNMX.FTZ R3, R86, R3, !PT ;  /* 0x0000000356037209 */ /* 0x000fe20007810000 */
[----:B------:R-:W-:Y:S03]  /*4600*/  STL [R1+0xb4], R232 ;  /* 0x0000b4e801007387 */ /* 0x000fe60000100800 */
[----:B------:R-:W-:Y:S01]  /*4610*/  FMNMX.FTZ R3, R85, R3, !PT ;  /* 0x0000000355037209 */ /* 0x000fe20007810000 */
[----:B------:R-:W-:Y:S03]  /*4620*/  STL [R1+0xb0], R231 ;  /* 0x0000b0e701007387 */ /* 0x000fe60000100800 */
[----:B------:R-:W-:Y:S01]  /*4630*/  FMNMX.FTZ R5, R87, R3, !PT ;  /* 0x0000000357057209 */ /* 0x000fe20007810000 */
[----:B------:R-:W-:Y:S01]  /*4640*/  STL [R1+0xac], R230 ;  /* 0x0000ace601007387 */ /* 0x000fe20000100800 */
[----:B------:R-:W-:-:S02]  /*4650*/  FMNMX.FTZ R3, R73, R69, !PT ;  /* 0x0000004549037209 */ /* 0x000fc40007810000 */
        /* <DEDUP_REMOVED lines=31> */
[----:B------:R-:W-:Y:S01]  /*4850*/  LDSM.16.MT88.4 R64, [R219+0x8000] ;  /* 0x00800000db40783b */ /* 0x000fe20000004200 */
[----:B------:R-:W-:Y:S02]  /*4860*/  FMNMX.FTZ R3, R150, R3, !PT ;  /* 0x0000000396037209 */ /* 0x000fe40007810000 */
[----:B------:R-:W-:Y:S01]  /*4870*/  FMNMX.FTZ R72, R157, R72, !PT ;  /* 0x000000489d487209 */ /* 0x000fe20007810000 */
[----:B------:R-:W-:Y:S01]  /*4880*/  LDSM.16.MT88.4 R76, [R217+0x8000] ;  /* 0x00800000d94c783b */ /* 0x000fe20000004200 */
[----:B------:R-:W-:-:S02]  /*4890*/  FMNMX.FTZ R3, R149, R3, !PT ;  /* 0x0000000395037209 */ /* 0x000fc40007810000 */
[----:B------:R-:W-:Y:S01]  /*48a0*/  FMNMX.FTZ R72, R171, R72, !PT ;  /* 0x00000048ab487209 */ /* 0x000fe20007810000 */
[----:B------:R-:W-:Y:S01]  /*48b0*/  LDSM.16.MT88.4 R80, [R218+0x8000] ;  /* 0x00800000da50783b */ /* 0x000fe20000004200 */
        /* <DEDUP_REMOVED lines=35> */
[----:B---3--:R-:W2:Y:S01]  /*4af0*/  SHFL.BFLY PT, R6, R72, 0x1, 0x1f ;  /* 0x0c201f0048067f89 */ /* 0x008ea200000e0000 */
[----:B-1----:R-:W-:Y:S02]  /*4b00*/  FMNMX.FTZ R3, R3, R5, !PT ;  /* 0x0000000503037209 */ /* 0x002fe40007810000 */
[----:B------:R-:W-:Y:S02]  /*4b10*/  FMNMX.FTZ R5, R132, R133, !PT ;  /* 0x0000008584057209 */ /* 0x000fe40007810000 */
[----:B--2---:R-:W-:Y:S01]  /*4b20*/  FMNMX.FTZ R72, R72, R6, !PT ;  /* 0x0000000648487209 */ /* 0x004fe20007810000 */
[----:B------:R-:W1:Y:S01]  /*4b30*/  SHFL.BFLY PT, R8, R3, 0x1, 0x1f ;  /* 0x0c201f0003087f89 */ /* 0x000e6200000e0000 */
[----:B------:R-:W-:-:S02]  /*4b40*/  FMNMX.FTZ R5, R134, R5, !PT ;  /* 0x0000000586057209 */ /* 0x000fc40007810000 */
[C---:B------:R-:W-:Y:S01]  /*4b50*/  FSETP.NEU.FTZ.AND P1, PT, R72.reuse, -INF , PT ;  /* 0xff8000004800780b */ /* 0x040fe20003f3d000 */
[----:B------:R-:W-:Y:S01]  /*4b60*/  FMUL.FTZ R6, R72, c[0x0][0x23c] ;  /* 0x00008f0048067a20 */ /* 0x000fe20000410000 */
[----:B------:R-:W-:Y:S01]  /*4b70*/  FMNMX.FTZ R5, R136, R5, !PT ;  /* 0x0000000588057209 */ /* 0x000fe20007810000 */
[----:B------:R-:W-:Y:S03]  /*4b80*/  STL [R1+0xc8], R72 ;  /* 0x0000c84801007387 */ /* 0x000fe60000100800 */
        /* <DEDUP_REMOVED lines=10> */
[----:B------:R-:W-:Y:S01]  /*4c30*/  STL [R1+0xcc], R3 ;  /* 0x0000cc0301007387 */ /* 0x000fe20000100800 */
[----:B------:R-:W-:Y:S01]  /*4c40*/  FMNMX.FTZ R9, R155, R7, !PT ;  /* 0x000000079b097209 */ /* 0x000fe20007810000 */
[----:B------:R-:W-:Y:S01]  /*4c50*/  FFMA.FTZ R7, R68, c[0x0][0x23c], -R6 ;  /* 0x00008f0044077a23 */ /* 0x000fe20000010806 */
[----:B------:R-:W-:-:S02]  /*4c60*/  FMNMX.FTZ R8, R120, R8, !PT ;  /* 0x0000000878087209 */ /* 0x000fc40007810000 */
[----:B------:R-:W-:Y:S01]  /*4c70*/  FMNMX.FTZ R9, R154, R9, !PT ;  /* 0x000000099a097209 */ /* 0x000fe20007810000 */
[----:B------:R1:W-:Y:S01]  /*4c80*/  MUFU.EX2 R230, R7 ;  /* 0x0000000700e67308 */ /* 0x0003e20000000800 */
[----:B--2---:R-:W-:Y:S01]  /*4c90*/  FFMA.FTZ R5, R54, c[0x0][0x23c], -R6 ;  /* 0x00008f0036057a23 */ /* 0x004fe20000010806 */
[----:B------:R-:W-:-:S06]  /*4ca0*/  FSETP.NEU.FTZ.AND P1, PT, R3, -INF , PT ;  /* 0xff8000000300780b */ /* 0x000fcc0003f3d000 */
[----:B------:R2:W3:Y:S01]  /*4cb0*/  MUFU.EX2 R220, R5 ;  /* 0x0000000500dc7308 */ /* 0x0004e20000000800 */
[----:B-1----:R-:W-:Y:S02]  /*4cc0*/  FMNMX.FTZ R7, R121, R8, !PT ;  /* 0x0000000879077209 */ /* 0x002fe40007810000 */
[----:B------:R-:W-:Y:S02]  /*4cd0*/  FMNMX.FTZ R8, R153, R9, !PT ;  /* 0x0000000999087209 */ /* 0x000fe40007810000 */
[----:B------:R-:W-:Y:S02]  /*4ce0*/  FMNMX.FTZ R2, R122, R7, !PT ;  /* 0x000000077a027209 */ /* 0x000fe40007810000 */
[----:B------:R-:W-:Y:S01]  /*4cf0*/  FMNMX.FTZ R8, R174, R8, !PT ;  /* 0x00000008ae087209 */ /* 0x000fe20007810000 */
[----:B--2---:R-:W-:Y:S01]  /*4d00*/  FFMA.FTZ R5, R55, c[0x0][0x23c], -R6 ;  /* 0x00008f0037057a23 */ /* 0x004fe20000010806 */
[----:B------:R-:W-:Y:S01]  /*4d10*/  FMNMX.FTZ R7, R125, R2, !PT ;  /* 0x000000027d077209 */ /* 0x000fe20007810000 */
[----:B------:R-:W-:Y:S01]  /*4d20*/  LDSM.16.MT88.4 R52, [R218+0x8800] ;  /* 0x00880000da34783b */ /* 0x000fe20000004200 */
[----:B------:R-:W-:Y:S01]  /*4d30*/  FMNMX.FTZ R8, R173, R8, !PT ;  /* 0x00000008ad087209 */ /* 0x000fe20007810000 */
[----:B------:R1:W2:Y:S01]  /*4d40*/  MUFU.EX2 R222, R5 ;  /* 0x0000000500de7308 */ /* 0x0002a20000000800 */
[----:B------:R-:W-:-:S02]  /*4d50*/  FMNMX.FTZ R7, R124, R7, !PT ;  /* 0x000000077c077209 */ /* 0x000fc40007810000 */
[----:B------:R-:W-:Y:S02]  /*4d60*/  FMNMX.FTZ R8, R172, R8, !PT ;  /* 0x00000008ac087209 */ /* 0x000fe40007810000 */
[----:B------:R-:W-:Y:S02]  /*4d70*/  FMNMX.FTZ R4, R129, R7, !PT ;  /* 0x0000000781047209 */ /* 0x000fe40007810000 */
[----:B------:R-:W-:Y:S02]  /*4d80*/  FMNMX.FTZ R7, R175, R8, !PT ;  /* 0x00000008af077209 */ /* 0x000fe40007810000 */
[----:B------:R-:W-:Y:S02]  /*4d90*/  FMNMX.FTZ R4, R142, R4, !PT ;  /* 0x000000048e047209 */ /* 0x000fe40007810000 */
[----:B------:R-:W-:Y:S02]  /*4da0*/  FMNMX.FTZ R7, R207, R7, !PT ;  /* 0x00000007cf077209 */ /* 0x000fe40007810000 */
[----:B------:R-:W-:-:S02]  /*4db0*/  FMNMX.FTZ R0, R145, R4, !PT ;  /* 0x0000000491007209 */ /* 0x000fc40007810000 */
[----:B---3--:R-:W-:Y:S01]  /*4dc0*/  F2FP.BF16.PACK_AB R8, R220, R95 ;  /* 0x0000005fdc08723e */ /* 0x008fe200000010ff */
[----:B-1----:R-:W-:Y:S01]  /*4dd0*/  FMUL.FTZ R5, R3, c[0x0][0x23c] ;  /* 0x00008f0003057a20 */ /* 0x002fe20000410000 */
[----:B------:R-:W-:Y:S02]  /*4de0*/  FMNMX.FTZ R0, R144, R0, !PT ;  /* 0x0000000090007209 */ /* 0x000fe40007810000 */
[----:B--2---:R-:W-:Y:S02]  /*4df0*/  F2FP.BF16.PACK_AB R10, R230, R222 ;  /* 0x000000dee60a723e */ /* 0x004fe400000010ff */
[----:B------:R-:W-:Y:S02]  /*4e00*/  FSEL R5, R5, RZ, P1 ;  /* 0x000000ff05057208 */ /* 0x000fe40000800000 */
[----:B------:R-:W-:-:S03]  /*4e10*/  FMNMX.FTZ R0, R146, R0, !PT ;  /* 0x0000000092007209 */ /* 0x000fc60007810000 */
[--C-:B------:R-:W-:Y:S01]  /*4e20*/  FFMA.FTZ R2, R69, c[0x0][0x23c], -R5.reuse ;  /* 0x00008f0045027a23 */ /* 0x100fe20000010805 */
[----:B------:R-:W-:Y:S01]  /*4e30*/  FMNMX.FTZ R0, R164, R0, !PT ;  /* 0x00000000a4007209 */ /* 0x000fe20007810000 */
[--C-:B------:R-:W-:Y:S01]  /*4e40*/  FFMA.FTZ R4, R75, c[0x0][0x23c], -R5.reuse ;  /* 0x00008f004b047a23 */ /* 0x100fe20000010805 */
[----:B------:R-:W1:Y:S01]  /*4e50*/  LDSM.16.MT88.4 R68, [R216+0x8000] ;  /* 0x00800000d844783b */ /* 0x000e620000004200 */
[----:B------:R2:W-:Y:S01]  /*4e60*/  MUFU.EX2 R93, R2 ;  /* 0x00000002005d7308 */ /* 0x0005e20000000800 */
[----:B------:R-:W-:-:S07]  /*4e70*/  FFMA.FTZ R9, R73, c[0x0][0x23c], -R5 ;  /* 0x00008f0049097a23 */ /* 0x000fce0000010805 */
[----:B------:R3:W-:Y:S01]  /*4e80*/  MUFU.EX2 R252, R4 ;  /* 0x0000000400fc7308 */ /* 0x0007e20000000800 */
[----:B--2---:R-:W-:-:S07]  /*4e90*/  FFMA.FTZ R2, R74, c[0x0][0x23c], -R5 ;  /* 0x00008f004a027a23 */ /* 0x004fce0000010805 */
[----:B------:R-:W2:Y:S01]  /*4ea0*/  MUFU.EX2 R233, R9 ;  /* 0x0000000900e97308 */ /* 0x000ea20000000800 */
[----:B---3--:R-:W-:-:S07]  /*4eb0*/  FFMA.FTZ R4, R84, c[0x0][0x23c], -R6 ;  /* 0x00008f0054047a23 */ /* 0x008fce0000010806 */
[----:B------:R3:W4:Y:S08]  /*4ec0*/  MUFU.EX2 R92, R2 ;  /* 0x00000002005c7308 */ /* 0x0007300000000800 */
[----:B------:R1:W-:Y:S01]  /*4ed0*/  MUFU.EX2 R94, R4 ;  /* 0x00000004005e7308 */ /* 0x0003e20000000800 */
[----:B--2---:R-:W-:Y:S02]  /*4ee0*/  F2FP.BF16.PACK_AB R9, R93, R233 ;  /* 0x000000e95d09723e */ /* 0x004fe400000010ff */
[----:B---3--:R-:W-:-:S02]  /*4ef0*/  FMNMX.FTZ R2, R206, R7, !PT ;  /* 0x00000007ce027209 */ /* 0x008fc40007810000 */
[----:B----4-:R-:W-:Y:S02]  /*4f00*/  F2FP.BF16.PACK_AB R11, R252, R92 ;  /* 0x0000005cfc0b723e */ /* 0x010fe400000010ff */
[----:B------:R-:W-:-:S04]  /*4f10*/  FMNMX.FTZ R2, R205, R2, !PT ;  /* 0x00000002cd027209 */ /* 0x000fc80007810000 */
[----:B------:R-:W-:Y:S01]  /*4f20*/  FMNMX.FTZ R2, R204, R2, !PT ;  /* 0x00000002cc027209 */ /* 0x000fe20007810000 */
[----:B-1----:R-:W-:Y:S01]  /*4f30*/  HMMA.16816.F32.BF16 R60, R8, R68, RZ ;  /* 0x00000044083c723c */ /* 0x002fe200000418ff */
[----:B------:R-:W-:Y:S01]  /*4f40*/  FMNMX.FTZ R4, R166, R0, !PT ;  /* 0x00000000a6047209 */ /* 0x000fe20007810000 */
[----:B------:R-:W-:Y:S01]  /*4f50*/  FFMA.FTZ R0, R86, c[0x0][0x23c], -R6 ;  /* 0x00008f0056007a23 */ /* 0x000fe20000010806 */
[----:B------:R-:W-:-:S03]  /*4f60*/  FMNMX.FTZ R2, R249, R2, !PT ;  /* 0x00000002f9027209 */ /* 0x000fc60007810000 */
[----:B------:R1:W2:Y:S01]  /*4f70*/  MUFU.EX2 R12, R0 ;  /* 0x00000000000c7308 */ /* 0x0002a20000000800 */
[----:B------:R-:W-:Y:S01]  /*4f80*/  FMNMX.FTZ R2, R248, R2, !PT ;  /* 0x00000002f8027209 */ /* 0x000fe20007810000 */
[----:B------:R-:W-:Y:S03]  /*4f90*/  HMMA.16816.F32.BF16 R48, R8, R64, RZ ;  /* 0x000000400830723c */ /* 0x000fe600000418ff */
[----:B------:R-:W-:-:S04]  /*4fa0*/  FMNMX.FTZ R2, R247, R2, !PT ;  /* 0x00000002f7027209 */ /* 0x000fc80007810000 */
[----:B------:R-:W-:Y:S01]  /*4fb0*/  FMNMX.FTZ R2, R246, R2, !PT ;  /* 0x00000002f6027209 */ /* 0x000fe20007810000 */
[C---:B------:R-:W-:Y:S03]  /*4fc0*/  HMMA.16816.F32.BF16 R36, R8.reuse, R76, RZ ;  /* 0x0000004c0824723c */ /* 0x040fe600000418ff */
[----:B------:R-:W-:Y:S02]  /*4fd0*/  FMNMX.FTZ R2, R245, R2, !PT ;  /* 0x00000002f5027209 */ /* 0x000fe40007810000 */
[----:B-1----:R-:W-:Y:S01]  /*4fe0*/  FMNMX.FTZ R0, R165, R4, !PT ;  /* 0x00000004a5007209 */ /* 0x002fe20007810000 */
[----:B------:R-:W-:Y:S01]  /*4ff0*/  FFMA.FTZ R4, R85, c[0x0][0x23c], -R6 ;  /* 0x00008f0055047a23 */ /* 0x000fe20000010806 */
[----:B------:R-:W-:Y:S01]  /*5000*/  FMNMX.FTZ R2, R242, R2, !PT ;  /* 0x00000002f2027209 */ /* 0x000fe20007810000 */
[----:B------:R-:W-:Y:S01]  /*5010*/  HMMA.16816.F32.BF16 R32, R8, R80, RZ ;  /* 0x000000500820723c */ /* 0x000fe200000418ff */
[----:B------:R-:W-:Y:S01]  /*5020*/  FMNMX.FTZ R0, R167, R0, !PT ;  /* 0x00000000a7007209 */ /* 0x000fe20007810000 */
[----:B------:R1:W3:Y:S01]  /*5030*/  MUFU.EX2 R14, R4 ;  /* 0x00000004000e7308 */ /* 0x0002e20000000800 */
[----:B------:R-:W-:Y:S01]  /*5040*/  FMNMX.FTZ R2, R240, R2, !PT ;  /* 0x00000002f0027209 */ /* 0x000fe20007810000 */
[----:B--2---:R2:W-:Y:S01]  /*5050*/  STL [R1+0x78], R12 ;  /* 0x0000780c01007387 */ /* 0x0045e20000100800 */
[----:B------:R-:W-:-:S02]  /*5060*/  FMNMX.FTZ R0, R191, R0, !PT ;  /* 0x00000000bf007209 */ /* 0x000fc40007810000 */
[----:B------:R-:W-:Y:S01]  /*5070*/  FMNMX.FTZ R2, R239, R2, !PT ;  /* 0x00000002ef027209 */ /* 0x000fe20007810000 */
[C---:B------:R-:W-:Y:S01]  /*5080*/  HMMA.16816.F32.BF16 R28, R8.reuse, R70, RZ ;  /* 0x00000046081c723c */ /* 0x040fe200000418ff */
[----:B------:R-:W-:Y:S02]  /*5090*/  FMNMX.FTZ R0, R190, R0, !PT ;  /* 0x00000000be007209 */ /* 0x000fe40007810000 */
[----:B------:R-:W-:Y:S02]  /*50a0*/  FMNMX.FTZ R2, R238, R2, !PT ;  /* 0x00000002ee027209 */ /* 0x000fe40007810000 */
[----:B------:R-:W-:Y:S02]  /*50b0*/  FMNMX.FTZ R0, R189, R0, !PT ;  /* 0x00000000bd007209 */ /* 0x000fe40007810000 */
[----:B------:R-:W-:Y:S01]  /*50c0*/  FMNMX.FTZ R2, R241, R2, !PT ;  /* 0x00000002f1027209 */ /* 0x000fe20007810000 */
[C---:B------:R-:W-:Y:S01]  /*50d0*/  HMMA.16816.F32.BF16 R24, R8.reuse, R66, RZ ;  /* 0x000000420818723c */ /* 0x040fe200000418ff */
[----:B------:R-:W-:Y:S01]  /*50e0*/  FMNMX.FTZ R0, R188, R0, !PT ;  /* 0x00000000bc007209 */ /* 0x000fe20007810000 */
[----:B-1----:R-:W-:Y:S01]  /*50f0*/  FFMA.FTZ R4, R87, c[0x0][0x23c], -R6 ;  /* 0x00008f0057047a23 */ /* 0x002fe20000010806 */
[----:B------:R-:W-:Y:S01]  /*5100*/  FMNMX.FTZ R7, R237, R2, !PT ;  /* 0x00000002ed077209 */ /* 0x000fe20007810000 */
[----:B------:R-:W-:Y:S01]  /*5110*/  FFMA.FTZ R2, R90, c[0x0][0x23c], -R5 ;  /* 0x00008f005a027a23 */ /* 0x000fe20000010805 */
[----:B------:R-:W-:Y:S01]  /*5120*/  FMNMX.FTZ R0, R211, R0, !PT ;  /* 0x00000000d3007209 */ /* 0x000fe20007810000 */
[----:B------:R1:W4:Y:S01]  /*5130*/  MUFU.EX2 R235, R4 ;  /* 0x0000000400eb7308 */ /* 0x0003220000000800 */
[----:B---3--:R4:W-:Y:S01]  /*5140*/  STL [R1+0x74], R14 ;  /* 0x0000740e01007387 */ /* 0x0089e20000100800 */
[----:B------:R-:W-:Y:S01]  /*5150*/  HMMA.16816.F32.BF16 R20, R8, R78, RZ ;  /* 0x0000004e0814723c */ /* 0x000fe200000418ff */
[----:B------:R-:W-:-:S02]  /*5160*/  FMNMX.FTZ R0, R208, R0, !PT ;  /* 0x00000000d0007209 */ /* 0x000fc40007810000 */
[----:B--2---:R-:W-:-:S03]  /*5170*/  F2FP.BF16.PACK_AB R12, R12, R94 ;  /* 0x0000005e0c0c723e */ /* 0x004fc600000010ff */
[----:B------:R-:W-:Y:S02]  /*5180*/  MUFU.EX2 R3, R2 ;  /* 0x0000000200037308 */ /* 0x000fe40000000800 */
[----:B------:R-:W-:Y:S01]  /*5190*/  HMMA.16816.F32.BF16 R16, R8, R82, RZ ;  /* 0x000000520810723c */ /* 0x000fe200000418ff */
[----:B-1----:R-:W-:-:S05]  /*51a0*/  FFMA.FTZ R4, R88, c[0x0][0x23c], -R5 ;  /* 0x00008f0058047a23 */ /* 0x002fca0000010805 */
[----:B------:R1:W-:Y:S01]  /*51b0*/  MUFU.EX2 R221, R4 ;  /* 0x0000000400dd7308 */ /* 0x0003e20000000800 */
[----:B----4-:R-:W-:Y:S01]  /*51c0*/  F2FP.BF16.PACK_AB R14, R235, R14 ;  /* 0x0000000eeb0e723e */ /* 0x010fe200000010ff */
[----:B-1----:R-:W-:-:S06]  /*51d0*/  FFMA.FTZ R4, R89, c[0x0][0x23c], -R5 ;  /* 0x00008f0059047a23 */ /* 0x002fcc0000010805 */
[----:B------:R1:W2:Y:S02]  /*51e0*/  MUFU.EX2 R13, R4 ;  /* 0x00000004000d7308 */ /* 0x0002a40000000800 */
[----:B-1----:R-:W-:Y:S01]  /*51f0*/  FMNMX.FTZ R4, R201, R0, !PT ;  /* 0x00000000c9047209 */ /* 0x002fe20007810000 */
[----:B--2---:R1:W-:Y:S01]  /*5200*/  STL [R1+0x70], R13 ;  /* 0x0000700d01007387 */ /* 0x0043e20000100800 */
[----:B------:R-:W-:Y:S02]  /*5210*/  FMNMX.FTZ R0, R236, R7, !PT ;  /* 0x00000007ec007209 */ /* 0x000fe40007810000 */
[----:B------:R-:W-:Y:S01]  /*5220*/  FMNMX.FTZ R2, R210, R4, !PT ;  /* 0x00000004d2027209 */ /* 0x000fe20007810000 */
[----:B------:R-:W-:Y:S01]  /*5230*/  FFMA.FTZ R4, R91, c[0x0][0x23c], -R5 ;  /* 0x00008f005b047a23 */ /* 0x000fe20000010805 */
[----:B------:R-:W-:Y:S02]  /*5240*/  STL [R1+0xd0], R235 ;  /* 0x0000d0eb01007387 */ /* 0x000fe40000100800 */
[----:B------:R-:W-:Y:S01]  /*5250*/  FMNMX.FTZ R2, R209, R2, !PT ;  /* 0x00000002d1027209 */ /* 0x000fe20007810000 */
[----:B------:R-:W2:Y:S01]  /*5260*/  MUFU.EX2 R234, R4 ;  /* 0x0000000400ea7308 */ /* 0x000ea20000000800 */
[----:B------:R-:W3:Y:S02]  /*5270*/  SHFL.BFLY PT, R7, R0, 0x2, 0x1f ;  /* 0x0c401f0000077f89 */ /* 0x000ee400000e0000 */
[----:B------:R-:W-:-:S02]  /*5280*/  FMNMX.FTZ R2, R244, R2, !PT ;  /* 0x00000002f4027209 */ /* 0x000fc40007810000 */
[----:B------:R-:W-:Y:S02]  /*5290*/  STL [R1+0xd8], R3 ;  /* 0x0000d80301007387 */ /* 0x000fe40000100800 */
[----:B------:R-:W-:-:S04]  /*52a0*/  FMNMX.FTZ R2, R243, R2, !PT ;  /* 0x00000002f3027209 */ /* 0x000fc80007810000 */
[----:B------:R-:W-:-:S04]  /*52b0*/  FMNMX.FTZ R2, R215, R2, !PT ;  /* 0x00000002d7027209 */ /* 0x000fc80007810000 */
[----:B------:R-:W-:Y:S01]  /*52c0*/  FMNMX.FTZ R2, R214, R2, !PT ;  /* 0x00000002d6027209 */ /* 0x000fe20007810000 */
[----:B--2---:R-:W-:Y:S01]  /*52d0*/  STL [R1+0xd4], R234 ;  /* 0x0000d4ea01007387 */ /* 0x004fe20000100800 */
[----:B------:R-:W-:Y:S02]  /*52e0*/  F2FP.BF16.PACK_AB R15, R234, R3 ;  /* 0x00000003ea0f723e */ /* 0x000fe400000010ff */
[----:B------:R-:W-:Y:S02]  /*52f0*/  FMNMX.FTZ R2, R213, R2, !PT ;  /* 0x00000002d5027209 */ /* 0x000fe40007810000 */
[----:B-1----:R-:W-:Y:S02]  /*5300*/  F2FP.BF16.PACK_AB R13, R13, R221 ;  /* 0x000000dd0d0d723e */ /* 0x002fe400000010ff */
[----:B------:R-:W-:Y:S02]  /*5310*/  FMNMX.FTZ R2, R212, R2, !PT ;  /* 0x00000002d4027209 */ /* 0x000fe40007810000 */
[----:B---3--:R-:W-:-:S02]  /*5320*/  FMNMX.FTZ R0, R0, R7, !PT ;  /* 0x0000000700007209 */ /* 0x008fc40007810000 */
[----:B------:R-:W-:Y:S01]  /*5330*/  FMNMX.FTZ R4, R200, R2, !PT ;  /* 0x00000002c8047209 */ /* 0x000fe20007810000 */
[C---:B------:R-:W-:Y:S02]  /*5340*/  HMMA.16816.F32.BF16 R84, R12.reuse, R44, R60 ;  /* 0x0000002c0c54723c */ /* 0x040fe4000004183c */
[----:B------:R-:W1:Y:S04]  /*5350*/  SHFL.BFLY PT, R7, R0, 0x1, 0x1f ;  /* 0x0c201f0000077f89 */ /* 0x000e6800000e0000 */
[----:B------:R-:W2:Y:S02]  /*5360*/  SHFL.BFLY PT, R8, R4, 0x2, 0x1f ;  /* 0x0c401f0004087f89 */ /* 0x000ea400000e0000 */
[C---:B------:R-:W-:Y:S08]  /*5370*/  HMMA.16816.F32.BF16 R112, R12.reuse, R40, R48 ;  /* 0x000000280c70723c */ /* 0x040ff00000041830 */
[C---:B------:R-:W-:Y:S08]  /*5380*/  HMMA.16816.F32.BF16 R88, R12.reuse, R56, R36 ;  /* 0x000000380c58723c */ /* 0x040ff00000041824 */
[----:B------:R-:W-:Y:S01]  /*5390*/  HMMA.16816.F32.BF16 R108, R12, R52, R32 ;  /* 0x000000340c6c723c */ /* 0x000fe20000041820 */
[----:B-1----:R-:W-:-:S02]  /*53a0*/  FMNMX.FTZ R74, R0, R7, !PT ;  /* 0x00000007004a7209 */ /* 0x002fc40007810000 */
[----:B--2---:R-:W-:-:S03]  /*53b0*/  FMNMX.FTZ R0, R4, R8, !PT ;  /* 0x0000000804007209 */ /* 0x004fc60007810000 */
[C---:B------:R-:W-:Y:S01]  /*53c0*/  FMUL.FTZ R2, R74.reuse, c[0x0][0x23c] ;  /* 0x00008f004a027a20 */ /* 0x040fe20000410000 */
[----:B------:R-:W-:Y:S01]  /*53d0*/  FSETP.NEU.FTZ.AND P1, PT, R74, -INF , PT ;  /* 0xff8000004a00780b */ /* 0x000fe20003f3d000 */
[----:B------:R-:W-:Y:S01]  /*53e0*/  HMMA.16816.F32.BF16 R60, R12, R46, R28 ;  /* 0x0000002e0c3c723c */ /* 0x000fe2000004181c */
[----:B------:R-:W1:Y:S02]  /*53f0*/  SHFL.BFLY PT, R7, R0, 0x1, 0x1f ;  /* 0x0c201f0000077f89 */ /* 0x000e6400000e0000 */
[----:B------:R-:W-:-:S05]  /*5400*/  FSEL R2, R2, RZ, P1 ;  /* 0x000000ff02027208 */ /* 0x000fca0000800000 */
[--C-:B------:R-:W-:Y:S01]  /*5410*/  FFMA.FTZ R4, R132, c[0x0][0x23c], -R2.reuse ;  /* 0x00008f0084047a23 */ /* 0x100fe20000010802 */
[C---:B------:R-:W-:Y:S03]  /*5420*/  HMMA.16816.F32.BF16 R100, R12.reuse, R42, R24 ;  /* 0x0000002a0c64723c */ /* 0x040fe60000041818 */
[----:B------:R2:W-:Y:S05]  /*5430*/  MUFU.EX2 R203, R4 ;  /* 0x0000000400cb7308 */ /* 0x0005ea0000000800 */
[C---:B------:R-:W-:Y:S08]  /*5440*/  HMMA.16816.F32.BF16 R96, R12.reuse, R58, R20 ;  /* 0x0000003a0c60723c */ /* 0x040ff00000041814 */
[----:B------:R-:W-:Y:S01]  /*5450*/  HMMA.16816.F32.BF16 R104, R12, R54, R16 ;  /* 0x000000360c68723c */ /* 0x000fe20000041810 */
[----:B-1----:R-:W-:Y:S01]  /*5460*/  FMNMX.FTZ R73, R0, R7, !PT ;  /* 0x0000000700497209 */ /* 0x002fe20007810000 */
[----:B------:R-:W-:-:S02]  /*5470*/  FFMA.FTZ R0, R137, c[0x0][0x23c], -R2 ;  /* 0x00008f0089007a23 */ /* 0x000fc40000010802 */
[----:B--2---:R-:W-:Y:S01]  /*5480*/  FFMA.FTZ R4, R133, c[0x0][0x23c], -R2 ;  /* 0x00008f0085047a23 */ /* 0x004fe20000010802 */
[----:B------:R-:W-:Y:S01]  /*5490*/  FSETP.NEU.FTZ.AND P1, PT, R73, -INF , PT ;  /* 0xff8000004900780b */ /* 0x000fe20003f3d000 */
[----:B------:R1:W-:Y:S01]  /*54a0*/  MUFU.EX2 R251, R0 ;  /* 0x0000000000fb7308 */ /* 0x0003e20000000800 */
[----:B------:R-:W-:-:S07]  /*54b0*/  FFMA.FTZ R7, R118, c[0x0][0x23c], -R6 ;  /* 0x00008f0076077a23 */ /* 0x000fce0000010806 */
[----:B------:R2:W3:Y:S01]  /*54c0*/  MUFU.EX2 R202, R4 ;  /* 0x0000000400ca7308 */ /* 0x0004e20000000800 */
[----:B-1----:R-:W-:-:S07]  /*54d0*/  FMUL.FTZ R0, R73, c[0x0][0x23c] ;  /* 0x00008f0049007a20 */ /* 0x002fce0000410000 */
[----:B------:R-:W-:Y:S01]  /*54e0*/  MUFU.EX2 R223, R7 ;  /* 0x0000000700df7308 */ /* 0x000fe20000000800 */
[----:B------:R-:W-:Y:S01]  /*54f0*/  FSEL R0, R0, RZ, P1 ;  /* 0x000000ff00007208 */ /* 0x000fe20000800000 */
[----:B--2---:R-:W-:Y:S01]  /*5500*/  FFMA.FTZ R4, R134, c[0x0][0x23c], -R2 ;  /* 0x00008f0086047a23 */ /* 0x004fe20000010802 */
[----:B---3--:R-:W-:Y:S01]  /*5510*/  F2FP.BF16.PACK_AB R12, R202, R203 ;  /* 0x000000cbca0c723e */ /* 0x008fe200000010ff */
[----:B------:R-:W-:-:S04]  /*5520*/  IMAD.MOV.U32 R134, RZ, RZ, R95 ;  /* 0x000000ffff867224 */ /* 0x000fc800078e005f */
[----:B------:R1:W-:Y:S02]  /*5530*/  MUFU.EX2 R10, R4 ;  /* 0x00000004000a7308 */ /* 0x0003e40000000800 */
[----:B-1----:R-:W-:-:S06]  /*5540*/  FFMA.FTZ R4, R136, c[0x0][0x23c], -R2 ;  /* 0x00008f0088047a23 */ /* 0x002fcc0000010802 */
[----:B------:R1:W-:Y:S02]  /*5550*/  MUFU.EX2 R11, R4 ;  /* 0x00000004000b7308 */ /* 0x0003e40000000800 */
[----:B-1----:R-:W-:Y:S01]  /*5560*/  FFMA.FTZ R4, R135, c[0x0][0x23c], -R2 ;  /* 0x00008f0087047a23 */ /* 0x002fe20000010802 */
[----:B------:R-:W-:-:S05]  /*5570*/  MOV R135, R94 ;  /* 0x0000005e00877202 */ /* 0x000fca0000000f00 */
[----:B------:R1:W2:Y:S02]  /*5580*/  MUFU.EX2 R226, R4 ;  /* 0x0000000400e27308 */ /* 0x0002a40000000800 */
[----:B-1----:R-:W-:Y:S01]  /*5590*/  FFMA.FTZ R4, R138, c[0x0][0x23c], -R2 ;  /* 0x00008f008a047a23 */ /* 0x002fe20000010802 */
[----:B--2---:R-:W-:Y:S01]  /*55a0*/  F2FP.BF16.PACK_AB R8, R251, R226 ;  /* 0x000000e2fb08723e */ /* 0x004fe200000010ff */
[----:B------:R-:W-:-:S04]  /*55b0*/  IMAD.MOV.U32 R138, RZ, RZ, R93 ;  /* 0x000000ffff8a7224 */ /* 0x000fc800078e005d */
[----:B------:R1:W-:Y:S02]  /*55c0*/  MUFU.EX2 R234, R4 ;  /* 0x0000000400ea7308 */ /* 0x0003e40000000800 */
[----:B-1----:R-:W-:Y:S01]  /*55d0*/  FFMA.FTZ R4, R139, c[0x0][0x23c], -R2 ;  /* 0x00008f008b047a23 */ /* 0x002fe20000010802 */
[----:B------:R-:W-:-:S05]  /*55e0*/  MOV R139, R92 ;  /* 0x0000005c008b7202 */ /* 0x000fca0000000f00 */
[----:B------:R1:W-:Y:S02]  /*55f0*/  MUFU.EX2 R72, R4 ;  /* 0x0000000400487308 */ /* 0x0003e40000000800 */
[----:B-1----:R-:W-:-:S06]  /*5600*/  FFMA.FTZ R4, R116, c[0x0][0x23c], -R0 ;  /* 0x00008f0074047a23 */ /* 0x002fcc0000010800 */
[----:B------:R1:W-:Y:S02]  /*5610*/  MUFU.EX2 R137, R4 ;  /* 0x0000000400897308 */ /* 0x0003e40000000800 */
[----:B-1----:R-:W-:Y:S02]  /*5620*/  FFMA.FTZ R4, R117, c[0x0][0x23c], -R0 ;  /* 0x00008f0075047a23 */ /* 0x002fe40000010800 */
[----:B------:R-:W-:-:S04]  /*5630*/  IMAD.MOV.U32 R117, RZ, RZ, R139 ;  /* 0x000000ffff757224 */ /* 0x000fc800078e008b */
[----:B------:R1:W2:Y:S01]  /*5640*/  MUFU.EX2 R136, R4 ;  /* 0x0000000400887308 */ /* 0x0002a20000000800 */
[----:B------:R-:W-:Y:S01]  /*5650*/  IMAD.MOV.U32 R139, RZ, RZ, R134 ;  /* 0x000000ffff8b7224 */ /* 0x000fe200078e0086 */
[----:B------:R-:W-:Y:S01]  /*5660*/  MOV R134, R222 ;  /* 0x000000de00867202 */ /* 0x000fe20000000f00 */
[--C-:B-1----:R-:W-:Y:S01]  /*5670*/  FFMA.FTZ R4, R120, c[0x0][0x23c], -R0.reuse ;  /* 0x00008f0078047a23 */ /* 0x102fe20000010800 */
[----:B--2---:R-:W-:Y:S02]  /*5680*/  F2FP.BF16.PACK_AB R13, R136, R137 ;  /* 0x00000089880d723e */ /* 0x004fe400000010ff */
[----:B------:R-:W-:Y:S02]  /*5690*/  MOV R120, R135 ;  /* 0x0000008700787202 */ /* 0x000fe40000000f00 */
[----:B------:R1:W2:Y:S01]  /*56a0*/  MUFU.EX2 R9, R4 ;  /* 0x0000000400097308 */ /* 0x0002a20000000800 */
[----:B------:R-:W-:Y:S02]  /*56b0*/  IMAD.MOV.U32 R135, RZ, RZ, R221 ;  /* 0x000000ffff877224 */ /* 0x000fe400078e00dd */
[----:B-1----:R-:W-:-:S05]  /*56c0*/  FFMA.FTZ R4, R121, c[0x0][0x23c], -R0 ;  /* 0x00008f0079047a23 */ /* 0x002fca0000010800 */
[----:B------:R1:W-:Y:S02]  /*56d0*/  MUFU.EX2 R132, R4 ;  /* 0x0000000400847308 */ /* 0x0003e40000000800 */
[----:B-1----:R-:W-:Y:S01]  /*56e0*/  FFMA.FTZ R4, R122, c[0x0][0x23c], -R0 ;  /* 0x00008f007a047a23 */ /* 0x002fe20000010800 */
[----:B------:R-:W-:-:S05]  /*56f0*/  MOV R122, R11 ;  /* 0x0000000b007a7202 */ /* 0x000fca0000000f00 */
[----:B------:R1:W-:Y:S02]  /*5700*/  MUFU.EX2 R133, R4 ;  /* 0x0000000400857308 */ /* 0x0003e40000000800 */
[----:B-1----:R-:W-:Y:S02]  /*5710*/  FFMA.FTZ R4, R125, c[0x0][0x23c], -R0 ;  /* 0x00008f007d047a23 */ /* 0x002fe40000010800 */
[----:B------:R-:W-:Y:S01]  /*5720*/  IMAD.MOV.U32 R125, RZ, RZ, R10 ;  /* 0x000000ffff7d7224 */ /* 0x000fe200078e000a */
[----:B------:R-:W-:-:S03]  /*5730*/  F2FP.BF16.PACK_AB R10, R72, R234 ;  /* 0x000000ea480a723e */ /* 0x000fc600000010ff */
[----:B------:R1:W3:Y:S01]  /*5740*/  MUFU.EX2 R3, R4 ;  /* 0x0000000400037308 */ /* 0x0002e20000000800 */
[----:B------:R-:W-:Y:S01]  /*5750*/  F2FP.BF16.PACK_AB R14, R122, R125 ;  /* 0x0000007d7a0e723e */ /* 0x000fe200000010ff */
[----:B-1----:R-:W-:Y:S01]  /*5760*/  FFMA.FTZ R4, R124, c[0x0][0x23c], -R0 ;  /* 0x00008f007c047a23 */ /* 0x002fe20000010800 */
[----:B--2---:R-:W-:Y:S02]  /*5770*/  MOV R124, R9 ;  /* 0x00000009007c7202 */ /* 0x004fe40000000f00 */
[----:B---3--:R-:W-:-:S03]  /*5780*/  F2FP.BF16.PACK_AB R9, R3, R133 ;  /* 0x000000850309723e */ /* 0x008fc600000010ff */
[----:B------:R1:W-:Y:S01]  /*5790*/  MUFU.EX2 R235, R4 ;  /* 0x0000000400eb7308 */ /* 0x0003e20000000800 */
[----:B------:R-:W-:-:S07]  /*57a0*/  F2FP.BF16.PACK_AB R15, R132, R124 ;  /* 0x0000007c840f723e */ /* 0x000fce00000010ff */
[----:B------:R-:W-:Y:S01]  /*57b0*/  HMMA.16816.F32.BF16 R16, R12, R64, RZ ;  /* 0x000000400c10723c */ /* 0x000fe200000418ff */
[----:B-1----:R-:W-:-:S07]  /*57c0*/  FFMA.FTZ R4, R129, c[0x0][0x23c], -R0 ;  /* 0x00008f0081047a23 */ /* 0x002fce0000010800 */
[----:B------:R-:W-:Y:S01]  /*57d0*/  HMMA.16816.F32.BF16 R20, R12, R68, RZ ;  /* 0x000000440c14723c */ /* 0x000fe200000418ff */
[----:B------:R-:W-:Y:S01]  /*57e0*/  MOV R129, R132 ;  /* 0x0000008400817202 */ /* 0x000fe20000000f00 */
[----:B------:R1:W2:Y:S01]  /*57f0*/  MUFU.EX2 R250, R4 ;  /* 0x0000000400fa7308 */ /* 0x0002a20000000800 */
[----:B------:R-:W-:-:S05]  /*5800*/  MOV R132, R230 ;  /* 0x000000e600847202 */ /* 0x000fca0000000f00 */
[C---:B------:R-:W-:Y:S08]  /*5810*/  HMMA.16816.F32.BF16 R32, R12.reuse, R70, RZ ;  /* 0x000000460c20723c */ /* 0x040ff000000418ff */
[----:B------:R-:W-:Y:S01]  /*5820*/  HMMA.16816.F32.BF16 R28, R12, R66, RZ ;  /* 0x000000420c1c723c */ /* 0x000fe200000418ff */
[----:B-1----:R-:W-:Y:S01]  /*5830*/  FFMA.FTZ R4, R152, c[0x0][0x23c], -R2 ;  /* 0x00008f0098047a23 */ /* 0x002fe20000010802 */
[----:B--2---:R-:W-:-:S02]  /*5840*/  F2FP.BF16.PACK_AB R11, R250, R235 ;  /* 0x000000ebfa0b723e */ /* 0x004fc400000010ff */
[----:B------:R-:W-:Y:S01]  /*5850*/  MOV R152, R122 ;  /* 0x0000007a00987202 */ /* 0x000fe20000000f00 */
[----:B------:R1:W-:Y:S03]  /*5860*/  MUFU.EX2 R121, R4 ;  /* 0x0000000400797308 */ /* 0x0003e60000000800 */
[----:B------:R-:W-:Y:S01]  /*5870*/  HMMA.16816.F32.BF16 R24, R12, R76, RZ ;  /* 0x0000004c0c18723c */ /* 0x000fe200000418ff */
[----:B------:R-:W-:Y:S01]  /*5880*/  MOV R122, R120 ;  /* 0x00000078007a7202 */ /* 0x000fe20000000f00 */
[----:B------:R-:W-:Y:S01]  /*5890*/  IMAD.MOV.U32 R120, RZ, RZ, R117 ;  /* 0x000000ffff787224 */ /* 0x000fe200078e0075 */
[----:B------:R-:W-:-:S05]  /*58a0*/  MOV R117, R233 ;  /* 0x000000e900757202 */ /* 0x000fca0000000f00 */
[----:B------:R-:W-:Y:S01]  /*58b0*/  HMMA.16816.F32.BF16 R92, R8, R40, R16 ;  /* 0x00000028085c723c */ /* 0x000fe20000041810 */
[----:B-1----:R-:W-:-:S07]  /*58c0*/  FFMA.FTZ R4, R155, c[0x0][0x23c], -R2 ;  /* 0x00008f009b047a23 */ /* 0x002fce0000010802 */
[----:B------:R-:W-:Y:S01]  /*58d0*/  HMMA.16816.F32.BF16 R16, R12, R80, RZ ;  /* 0x000000500c10723c */ /* 0x000fe200000418ff */
[----:B------:R-:W-:Y:S01]  /*58e0*/  IMAD.MOV.U32 R155, RZ, RZ, R133 ;  /* 0x000000ffff9b7224 */ /* 0x000fe200078e0085 */
[----:B------:R1:W-:Y:S06]  /*58f0*/  MUFU.EX2 R116, R4 ;  /* 0x0000000400747308 */ /* 0x0003ec0000000800 */
[----:B------:R-:W-:Y:S08]  /*5900*/  HMMA.16816.F32.BF16 R48, R8, R44, R20 ;  /* 0x0000002c0830723c */ /* 0x000ff00000041814 */
[----:B------:R-:W-:Y:S01]  /*5910*/  HMMA.16816.F32.BF16 R20, R12, R78, RZ ;  /* 0x0000004e0c14723c */ /* 0x000fe200000418ff */
[----:B-1----:R-:W-:-:S04]  /*5920*/  FFMA.FTZ R4, R154, c[0x0][0x23c], -R2 ;  /* 0x00008f009a047a23 */ /* 0x002fc80000010802 */
[----:B------:R1:W-:Y:S03]  /*5930*/  MUFU.EX2 R229, R4 ;  /* 0x0000000400e57308 */ /* 0x0003e60000000800 */
[----:B------:R-:W-:Y:S01]  /*5940*/  HMMA.16816.F32.BF16 R68, R8, R52, R16 ;  /* 0x000000340844723c */ /* 0x000fe20000041810 */
[----:B------:R-:W2:Y:S07]  /*5950*/  LDSM.16.MT88.4 R16, [R216+0x9000] ;  /* 0x00900000d810783b */ /* 0x000eae0000004200 */
[----:B------:R-:W-:Y:S01]  /*5960*/  HMMA.16816.F32.BF16 R12, R12, R82, RZ ;  /* 0x000000520c0c723c */ /* 0x000fe200000418ff */
[----:B-1----:R-:W-:-:S07]  /*5970*/  FFMA.FTZ R4, R153, c[0x0][0x23c], -R2 ;  /* 0x00008f0099047a23 */ /* 0x002fce0000010802 */
[C---:B------:R-:W-:Y:S01]  /*5980*/  HMMA.16816.F32.BF16 R32, R8.reuse, R46, R32 ;  /* 0x0000002e0820723c */ /* 0x040fe20000041820 */
[----:B------:R1:W3:Y:S07]  /*5990*/  MUFU.EX2 R225, R4 ;  /* 0x0000000400e17308 */ /* 0x0002ee0000000800 */
[C---:B------:R-:W-:Y:S08]  /*59a0*/  HMMA.16816.F32.BF16 R44, R8.reuse, R42, R28 ;  /* 0x0000002a082c723c */ /* 0x040ff0000004181c */
[----:B------:R-:W-:Y:S01]  /*59b0*/  HMMA.16816.F32.BF16 R64, R8, R56, R24 ;  /* 0x000000380840723c */ /* 0x000fe20000041818 */
[----:B------:R-:W4:Y:S01]  /*59c0*/  LDSM.16.MT88.4 R24, [R219+0x9000] ;  /* 0x00900000db18783b */ /* 0x000f220000004200 */
[----:B-1----:R-:W-:Y:S01]  /*59d0*/  FFMA.FTZ R4, R142, c[0x0][0x23c], -R0 ;  /* 0x00008f008e047a23 */ /* 0x002fe20000010800 */
[----:B------:R-:W-:-:S03]  /*59e0*/  MOV R142, R226 ;  /* 0x000000e2008e7202 */ /* 0x000fc60000000f00 */
[----:B------:R1:W-:Y:S02]  /*59f0*/  MUFU.EX2 R75, R4 ;  /* 0x00000004004b7308 */ /* 0x0003e40000000800 */
[C---:B------:R-:W-:Y:S01]  /*5a00*/  HMMA.16816.F32.BF16 R36, R8.reuse, R58, R20 ;  /* 0x0000003a0824723c */ /* 0x040fe20000041814 */
[----:B------:R-:W2:Y:S07]  /*5a10*/  LDSM.16.MT88.4 R20, [R217+0x9000] ;  /* 0x00900000d914783b */ /* 0x000eae0000004200 */
[----:B------:R-:W-:Y:S01]  /*5a20*/  HMMA.16816.F32.BF16 R28, R8, R54, R12 ;  /* 0x00000036081c723c */ /* 0x000fe2000004180c */
[----:B-1----:R-:W-:-:S06]  /*5a30*/  FFMA.FTZ R4, R145, c[0x0][0x23c], -R0 ;  /* 0x00008f0091047a23 */ /* 0x002fcc0000010800 */
[----:B---3--:R-:W-:Y:S01]  /*5a40*/  F2FP.BF16.PACK_AB R14, R225, R229 ;  /* 0x000000e5e10e723e */ /* 0x008fe200000010ff */
[----:B------:R1:W3:Y:S02]  /*5a50*/  MUFU.EX2 R232, R4 ;  /* 0x0000000400e87308 */ /* 0x0002e40000000800 */
[----:B-1----:R-:W-:Y:S01]  /*5a60*/  FFMA.FTZ R4, R144, c[0x0][0x23c], -R0 ;  /* 0x00008f0090047a23 */ /* 0x002fe20000010800 */
[----:B---3--:R-:W-:-:S05]  /*5a70*/  F2FP.BF16.PACK_AB R13, R232, R75 ;  /* 0x0000004be80d723e */ /* 0x008fca00000010ff */
[----:B------:R1:W-:Y:S02]  /*5a80*/  MUFU.EX2 R228, R4 ;  /* 0x0000000400e47308 */ /* 0x0003e40000000800 */
[----:B-1----:R-:W-:-:S06]  /*5a90*/  FFMA.FTZ R4, R146, c[0x0][0x23c], -R0 ;  /* 0x00008f0092047a23 */ /* 0x002fcc0000010800 */
        /* <DEDUP_REMOVED lines=8> */
[----:B------:R1:W3:Y:S02]  /*5b20*/  MUFU.EX2 R227, R4 ;  /* 0x0000000400e37308 */ /* 0x0002e40000000800 */
[----:B-1----:R-:W-:Y:S01]  /*5b30*/  FFMA.FTZ R4, R131, c[0x0][0x23c], -R5 ;  /* 0x00008f0083047a23 */ /* 0x002fe20000010805 */
[----:B---3--:R-:W-:-:S05]  /*5b40*/  F2FP.BF16.PACK_AB R10, R223, R227 ;  /* 0x000000e3df0a723e */ /* 0x008fca00000010ff */
[----:B------:R1:W-:Y:S02]  /*5b50*/  MUFU.EX2 R119, R4 ;  /* 0x0000000400777308 */ /* 0x0003e40000000800 */
[----:B-1----:R-:W-:Y:S01]  /*5b60*/  FFMA.FTZ R4, R127, c[0x0][0x23c], -R5 ;  /* 0x00008f007f047a23 */ /* 0x002fe20000010805 */
[----:B------:R-:W-:Y:S02]  /*5b70*/  MOV R127, R116 ;  /* 0x00000074007f7202 */ /* 0x000fe40000000f00 */
[----:B------:R-:W-:-:S03]  /*5b80*/  MOV R116, R138 ;  /* 0x0000008a00747202 */ /* 0x000fc60000000f00 */
[----:B------:R1:W3:Y:S01]  /*5b90*/  MUFU.EX2 R230, R4 ;  /* 0x0000000400e67308 */ /* 0x0002e20000000800 */
[----:B------:R-:W-:Y:S02]  /*5ba0*/  F2FP.BF16.PACK_AB R12, R127, R121 ;  /* 0x000000797f0c723e */ /* 0x000fe400000010ff */
[----:B------:R-:W-:-:S05]  /*5bb0*/  MOV R138, R220 ;  /* 0x000000dc008a7202 */ /* 0x000fca0000000f00 */
[----:B--2---:R-:W-:Y:S01]  /*5bc0*/  HMMA.16816.F32.BF16 R40, R12, R16, R48 ;  /* 0x000000100c28723c */ /* 0x004fe20000041830 */
[----:B-1----:R-:W-:Y:S01]  /*5bd0*/  FFMA.FTZ R4, R126, c[0x0][0x23c], -R5 ;  /* 0x00008f007e047a23 */ /* 0x002fe20000010805 */
[----:B---3--:R-:W-:-:S06]  /*5be0*/  F2FP.BF16.PACK_AB R9, R230, R119 ;  /* 0x00000077e609723e */ /* 0x008fcc00000010ff */
[C---:B------:R-:W-:Y:S01]  /*5bf0*/  HMMA.16816.F32.BF16 R32, R12.reuse, R18, R32 ;  /* 0x000000120c20723c */ /* 0x040fe20000041820 */
[----:B------:R1:W-:Y:S07]  /*5c00*/  MUFU.EX2 R153, R4 ;  /* 0x0000000400997308 */ /* 0x0003ee0000000800 */
[C---:B----4-:R-:W-:Y:S08]  /*5c10*/  HMMA.16816.F32.BF16 R92, R12.reuse, R24, R92 ;  /* 0x000000180c5c723c */ /* 0x050ff0000004185c */
[----:B------:R-:W-:Y:S01]  /*5c20*/  HMMA.16816.F32.BF16 R76, R12, R26, R44 ;  /* 0x0000001a0c4c723c */ /* 0x000fe2000004182c */
[----:B-1----:R-:W-:-:S04]  /*5c30*/  FFMA.FTZ R4, R123, c[0x0][0x23c], -R5 ;  /* 0x00008f007b047a23 */ /* 0x002fc80000010805 */
[----:B------:R-:W1:Y:S03]  /*5c40*/  MUFU.EX2 R222, R4 ;  /* 0x0000000400de7308 */ /* 0x000e660000000800 */
[C---:B------:R-:W-:Y:S08]  /*5c50*/  HMMA.16816.F32.BF16 R64, R12.reuse, R20, R64 ;  /* 0x000000140c40723c */ /* 0x040ff00000041840 */
[----:B------:R-:W-:Y:S01]  /*5c60*/  HMMA.16816.F32.BF16 R52, R12, R22, R36 ;  /* 0x000000160c34723c */ /* 0x000fe20000041824 */
[----:B-1----:R-:W-:Y:S01]  /*5c70*/  F2FP.BF16.PACK_AB R11, R222, R153 ;  /* 0x00000099de0b723e */ /* 0x002fe200000010ff */
[----:B------:R-:W-:-:S04]  /*5c80*/  FFMA.FTZ R4, R174, c[0x0][0x23c], -R2 ;  /* 0x00008f00ae047a23 */ /* 0x000fc80000010802 */
[----:B------:R1:W-:Y:S02]  /*5c90*/  MUFU.EX2 R221, R4 ;  /* 0x0000000400dd7308 */ /* 0x0003e40000000800 */
[C---:B------:R-:W-:Y:S08]  /*5ca0*/  HMMA.16816.F32.BF16 R56, R8.reuse, R16, R84 ;  /* 0x000000100838723c */ /* 0x040ff00000041854 */
[----:B------:R-:W-:Y:S01]  /*5cb0*/  HMMA.16816.F32.BF16 R60, R8, R18, R60 ;  /* 0x00000012083c723c */ /* 0x000fe2000004183c */
[----:B------:R-:W2:Y:S01]  /*5cc0*/  LDSM.16.MT88.4 R16, [R218+0x9000] ;  /* 0x00900000da10783b */ /* 0x000ea20000004200 */
[----:B-1----:R-:W-:-:S06]  /*5cd0*/  FFMA.FTZ R4, R173, c[0x0][0x23c], -R2 ;  /* 0x00008f00ad047a23 */ /* 0x002fcc0000010802 */
[C---:B------:R-:W-:Y:S01]  /*5ce0*/  HMMA.16816.F32.BF16 R80, R8.reuse, R24, R112 ;  /* 0x000000180850723c */ /* 0x040fe20000041870 */
[----:B------:R1:W3:Y:S07]  /*5cf0*/  MUFU.EX2 R126, R4 ;  /* 0x00000004007e7308 */ /* 0x0002ee0000000800 */
[C---:B------:R-:W-:Y:S08]  /*5d00*/  HMMA.16816.F32.BF16 R88, R8.reuse, R20, R88 ;  /* 0x000000140858723c */ /* 0x040ff00000041858 */
[----:B------:R-:W-:Y:S01]  /*5d10*/  HMMA.16816.F32.BF16 R84, R8, R26, R100 ;  /* 0x0000001a0854723c */ /* 0x000fe20000041864 */
[----:B------:R-:W-:Y:S01]  /*5d20*/  LDSM.16.MT88.4 R24, [R219+0x9800] ;  /* 0x00980000db18783b */ /* 0x000fe20000004200 */
[----:B-1----:R-:W-:-:S04]  /*5d30*/  FFMA.FTZ R4, R172, c[0x0][0x23c], -R2 ;  /* 0x00008f00ac047a23 */ /* 0x002fc80000010802 */
[----:B------:R1:W-:Y:S02]  /*5d40*/  MUFU.EX2 R128, R4 ;  /* 0x0000000400807308 */ /* 0x0003e40000000800 */
[C---:B------:R-:W-:Y:S01]  /*5d50*/  HMMA.16816.F32.BF16 R96, R8.reuse, R22, R96 ;  /* 0x000000160860723c */ /* 0x040fe20000041860 */
[----:B------:R-:W-:Y:S07]  /*5d60*/  LDSM.16.MT88.4 R20, [R217+0x9800] ;  /* 0x00980000d914783b */ /* 0x000fee0000004200 */
[----:B--2---:R-:W-:Y:S01]  /*5d70*/  HMMA.16816.F32.BF16 R108, R8, R16, R108 ;  /* 0x00000010086c723c */ /* 0x004fe2000004186c */
[----:B-1----:R-:W-:-:S07]  /*5d80*/  FFMA.FTZ R4, R175, c[0x0][0x23c], -R2 ;  /* 0x00008f00af047a23 */ /* 0x002fce0000010802 */
[----:B------:R-:W-:Y:S01]  /*5d90*/  HMMA.16816.F32.BF16 R104, R8, R18, R104 ;  /* 0x000000120868723c */ /* 0x000fe20000041868 */
[----:B------:R1:W-:Y:S07]  /*5da0*/  MUFU.EX2 R118, R4 ;  /* 0x0000000400767308 */ /* 0x0003ee0000000800 */
[C---:B------:R-:W-:Y:S08]  /*5db0*/  HMMA.16816.F32.BF16 R48, R12.reuse, R16, R68 ;  /* 0x000000100c30723c */ /* 0x040ff00000041844 */
[----:B------:R-:W-:Y:S01]  /*5dc0*/  HMMA.16816.F32.BF16 R28, R12, R18, R28 ;  /* 0x000000120c1c723c */ /* 0x000fe2000004181c */
[----:B-1----:R-:W-:Y:S01]  /*5dd0*/  FFMA.FTZ R4, R164, c[0x0][0x23c], -R0 ;  /* 0x00008f00a4047a23 */ /* 0x002fe20000010800 */
[----:B------:R-:W1:Y:S01]  /*5de0*/  LDSM.16.MT88.4 R16, [R216+0x9800] ;  /* 0x00980000d810783b */ /* 0x000e620000004200 */
[----:B------:R-:W-:-:S02]  /*5df0*/  MOV R164, R152 ;  /* 0x0000009800a47202 */ /* 0x000fc40000000f00 */
[----:B------:R2:W-:Y:S01]  /*5e00*/  MUFU.EX2 R220, R4 ;  /* 0x0000000400dc7308 */ /* 0x0005e20000000800 */
[----:B------:R-:W-:Y:S02]  /*5e10*/  MOV R152, R134 ;  /* 0x0000008600987202 */ /* 0x000fe40000000f00 */
[----:B---3--:R-:W-:Y:S01]  /*5e20*/  F2FP.BF16.PACK_AB R12, R126, R221 ;  /* 0x000000dd7e0c723e */ /* 0x008fe200000010ff */
[----:B--2---:R-:W-:-:S04]  /*5e30*/  FFMA.FTZ R4, R166, c[0x0][0x23c], -R0 ;  /* 0x00008f00a6047a23 */ /* 0x004fc80000010800 */
[----:B------:R2:W3:Y:S02]  /*5e40*/  MUFU.EX2 R123, R4 ;  /* 0x00000004007b7308 */ /* 0x0004e40000000800 */
[----:B--2---:R-:W-:Y:S01]  /*5e50*/  FFMA.FTZ R4, R165, c[0x0][0x23c], -R0 ;  /* 0x00008f00a5047a23 */ /* 0x004fe20000010800 */
[----:B---3--:R-:W-:-:S05]  /*5e60*/  F2FP.BF16.PACK_AB R13, R123, R220 ;  /* 0x000000dc7b0d723e */ /* 0x008fca00000010ff */
[----:B------:R2:W-:Y:S02]  /*5e70*/  MUFU.EX2 R130, R4 ;  /* 0x0000000400827308 */ /* 0x0005e40000000800 */
[----:B--2---:R-:W-:-:S06]  /*5e80*/  FFMA.FTZ R4, R167, c[0x0][0x23c], -R0 ;  /* 0x00008f00a7047a23 */ /* 0x004fcc0000010800 */
[----:B------:R2:W3:Y:S02]  /*5e90*/  MUFU.EX2 R7, R4 ;  /* 0x0000000400077308 */ /* 0x0004e40000000800 */
[----:B--2---:R-:W-:-:S06]  /*5ea0*/  FFMA.FTZ R4, R151, c[0x0][0x23c], -R6 ;  /* 0x00008f0097047a23 */ /* 0x004fcc0000010806 */
[----:B------:R2:W-:Y:S02]  /*5eb0*/  MUFU.EX2 R154, R4 ;  /* 0x00000004009a7308 */ /* 0x0005e40000000800 */
[----:B--2---:R-:W-:Y:S02]  /*5ec0*/  FFMA.FTZ R4, R148, c[0x0][0x23c], -R6 ;  /* 0x00008f0094047a23 */ /* 0x004fe40000010806 */
[----:B---3--:R-:W-:-:S04]  /*5ed0*/  IMAD.MOV.U32 R148, RZ, RZ, R7 ;  /* 0x000000ffff947224 */ /* 0x008fc800078e0007 */
[----:B------:R2:W3:Y:S01]  /*5ee0*/  MUFU.EX2 R8, R4 ;  /* 0x0000000400087308 */ /* 0x0004e20000000800 */
[----:B------:R-:W-:-:S07]  /*5ef0*/  FFMA.FTZ R7, R140, c[0x0][0x23c], -R6 ;  /* 0x00008f008c077a23 */ /* 0x000fce0000010806 */
[----:B------:R-:W-:Y:S01]  /*5f00*/  MUFU.EX2 R151, R7 ;  /* 0x0000000700977308 */ /* 0x000fe20000000800 */
[----:B--2---:R-:W-:Y:S01]  /*5f10*/  FFMA.FTZ R4, R147, c[0x0][0x23c], -R6 ;  /* 0x00008f0093047a23 */ /* 0x004fe20000010806 */
[----:B---3--:R-:W-:-:S06]  /*5f20*/  MOV R140, R8 ;  /* 0x00000008008c7202 */ /* 0x008fcc0000000f00 */
[----:B------:R2:W3:Y:S01]  /*5f30*/  MUFU.EX2 R166, R4 ;  /* 0x0000000400a67308 */ /* 0x0004e20000000800 */
[----:B------:R-:W-:Y:S01]  /*5f40*/  F2FP.BF16.PACK_AB R8, R140, R154 ;  /* 0x0000009a8c08723e */ /* 0x000fe200000010ff */
[----:B--2---:R-:W-:Y:S01]  /*5f50*/  FFMA.FTZ R4, R150, c[0x0][0x23c], -R5 ;  /* 0x00008f0096047a23 */ /* 0x004fe20000010805 */
[----:B------:R-:W-:Y:S02]  /*5f60*/  MOV R150, R118 ;  /* 0x0000007600967202 */ /* 0x000fe40000000f00 */
[----:B---3--:R-:W-:-:S03]  /*5f70*/  F2FP.BF16.PACK_AB R10, R151, R166 ;  /* 0x000000a6970a723e */ /* 0x008fc600000010ff */
[----:B------:R2:W-:Y:S01]  /*5f80*/  MUFU.EX2 R118, R4 ;  /* 0x0000000400767308 */ /* 0x0005e20000000800 */
[----:B------:R-:W-:Y:S01]  /*5f90*/  F2FP.BF16.PACK_AB R14, R150, R128 ;  /* 0x00000080960e723e */ /* 0x000fe200000010ff */
[----:B--2---:R-:W-:-:S06]  /*5fa0*/  FFMA.FTZ R4, R149, c[0x0][0x23c], -R5 ;  /* 0x00008f0095047a23 */ /* 0x004fcc0000010805 */
[----:B------:R2:W3:Y:S02]  /*5fb0*/  MUFU.EX2 R112, R4 ;  /* 0x0000000400707308 */ /* 0x0004e40000000800 */
[----:B--2---:R-:W-:Y:S01]  /*5fc0*/  FFMA.FTZ R4, R143, c[0x0][0x23c], -R5 ;  /* 0x00008f008f047a23 */ /* 0x004fe20000010805 */
[----:B---3--:R-:W-:Y:S01]  /*5fd0*/  F2FP.BF16.PACK_AB R9, R112, R118 ;  /* 0x000000767009723e */ /* 0x008fe200000010ff */
[----:B------:R-:W-:-:S04]  /*5fe0*/  IMAD.MOV.U32 R143, RZ, RZ, R252 ;  /* 0x000000ffff8f7224 */ /* 0x000fc800078e00fc */
[----:B------:R2:W-:Y:S02]  /*5ff0*/  MUFU.EX2 R149, R4 ;  /* 0x0000000400957308 */ /* 0x0005e40000000800 */
[----:B--2---:R-:W-:Y:S02]  /*6000*/  FFMA.FTZ R4, R141, c[0x0][0x23c], -R5 ;  /* 0x00008f008d047a23 */ /* 0x004fe40000010805 */
[----:B------:R-:W-:-:S04]  /*6010*/  IMAD.MOV.U32 R141, RZ, RZ, R130 ;  /* 0x000000ffff8d7224 */ /* 0x000fc800078e0082 */
[----:B------:R2:W3:Y:S01]  /*6020*/  MUFU.EX2 R167, R4 ;  /* 0x0000000400a77308 */ /* 0x0004e20000000800 */
[----:B------:R-:W-:-:S07]  /*6030*/  F2FP.BF16.PACK_AB R15, R148, R141 ;  /* 0x0000008d940f723e */ /* 0x000fce00000010ff */
[----:B-1----:R-:W-:Y:S01]  /*6040*/  HMMA.16816.F32.BF16 R36, R12, R16, R40 ;  /* 0x000000100c24723c */ /* 0x002fe20000041828 */
[----:B--2---:R-:W-:Y:S01]  /*6050*/  FFMA.FTZ R4, R207, c[0x0][0x23c], -R2 ;  /* 0x00008f00cf047a23 */ /* 0x004fe20000010802 */
[----:B---3--:R-:W-:-:S06]  /*6060*/  F2FP.BF16.PACK_AB R11, R167, R149 ;  /* 0x00000095a70b723e */ /* 0x008fcc00000010ff */
[----:B------:R-:W-:Y:S01]  /*6070*/  HMMA.16816.F32.BF16 R32, R12, R18, R32 ;  /* 0x000000120c20723c */ /* 0x000fe20000041820 */
[----:B------:R-:W-:Y:S01]  /*6080*/  MOV R207, R251 ;  /* 0x000000fb00cf7202 */ /* 0x000fe20000000f00 */
[----:B------:R1:W-:Y:S06]  /*6090*/  MUFU.EX2 R165, R4 ;  /* 0x0000000400a57308 */ /* 0x0003ec0000000800 */
[C---:B------:R-:W-:Y:S08]  /*60a0*/  HMMA.16816.F32.BF16 R44, R8.reuse, R16, R56 ;  /* 0x00000010082c723c */ /* 0x040ff00000041838 */
[----:B------:R-:W-:Y:S01]  /*60b0*/  HMMA.16816.F32.BF16 R40, R8, R18, R60 ;  /* 0x000000120828723c */ /* 0x000fe2000004183c */
[----:B------:R-:W2:Y:S01]  /*60c0*/  LDSM.16.MT88.4 R16, [R218+0x9800] ;  /* 0x00980000da10783b */ /* 0x000ea20000004200 */
[----:B-1----:R-:W-:Y:S01]  /*60d0*/  FFMA.FTZ R4, R206, c[0x0][0x23c], -R2 ;  /* 0x00008f00ce047a23 */ /* 0x002fe20000010802 */
[----:B------:R-:W-:-:S03]  /*60e0*/  MOV R206, R112 ;  /* 0x0000007000ce7202 */ /* 0x000fc60000000f00 */
[----:B------:R1:W-:Y:S02]  /*60f0*/  MUFU.EX2 R113, R4 ;  /* 0x0000000400717308 */ /* 0x0003e40000000800 */
[C---:B------:R-:W-:Y:S08]  /*6100*/  HMMA.16816.F32.BF16 R60, R8.reuse, R24, R80 ;  /* 0x00000018083c723c */ /* 0x040ff00000041850 */
[----:B------:R-:W-:Y:S01]  /*6110*/  HMMA.16816.F32.BF16 R56, R8, R26, R84 ;  /* 0x0000001a0838723c */ /* 0x000fe20000041854 */
[----:B-1----:R-:W-:Y:S01]  /*6120*/  FFMA.FTZ R4, R205, c[0x0][0x23c], -R2 ;  /* 0x00008f00cd047a23 */ /* 0x002fe20000010802 */
[----:B------:R-:W-:-:S06]  /*6130*/  MOV R205, R135 ;  /* 0x0000008700cd7202 */ /* 0x000fcc0000000f00 */
[----:B------:R-:W-:Y:S01]  /*6140*/  HMMA.16816.F32.BF16 R100, R12, R24, R92 ;  /* 0x000000180c64723c */ /* 0x000fe2000004185c */
[----:B------:R1:W-:Y:S07]  /*6150*/  MUFU.EX2 R145, R4 ;  /* 0x0000000400917308 */ /* 0x0003ee0000000800 */
[C---:B------:R-:W-:Y:S08]  /*6160*/  HMMA.16816.F32.BF16 R88, R8.reuse, R20, R88 ;  /* 0x000000140858723c */ /* 0x040ff00000041858 */
[----:B------:R-:W-:Y:S01]  /*6170*/  HMMA.16816.F32.BF16 R96, R8, R22, R96 ;  /* 0x000000160860723c */ /* 0x000fe20000041860 */
[----:B-1----:R-:W-:-:S02]  /*6180*/  FFMA.FTZ R4, R204, c[0x0][0x23c], -R2 ;  /* 0x00008f00cc047a23 */ /* 0x002fc40000010802 */
[----:B------:R-:W-:Y:S02]  /*6190*/  IMAD.MOV.U32 R204, RZ, RZ, R128 ;  /* 0x000000ffffcc7224 */ /* 0x000fe400078e0080 */
[----:B------:R1:W3:Y:S03]  /*61a0*/  MUFU.EX2 R172, R4 ;  /* 0x0000000400ac7308 */ /* 0x0002e60000000800 */
[C---:B--2---:R-:W-:Y:S08]  /*61b0*/  HMMA.16816.F32.BF16 R108, R8.reuse, R16, R108 ;  /* 0x00000010086c723c */ /* 0x044ff0000004186c */
[----:B------:R-:W-:Y:S01]  /*61c0*/  HMMA.16816.F32.BF16 R104, R8, R18, R104 ;  /* 0x000000120868723c */ /* 0x000fe20000041868 */
[----:B-1----:R-:W-:-:S07]  /*61d0*/  FFMA.FTZ R4, R191, c[0x0][0x23c], -R0 ;  /* 0x00008f00bf047a23 */ /* 0x002fce0000010800 */
[C---:B------:R-:W-:Y:S01]  /*61e0*/  HMMA.16816.F32.BF16 R68, R12.reuse, R16, R48 ;  /* 0x000000100c44723c */ /* 0x040fe20000041830 */
[----:B------:R1:W-:Y:S07]  /*61f0*/  MUFU.EX2 R233, R4 ;  /* 0x0000000400e97308 */ /* 0x0003ee0000000800 */
[C---:B------:R-:W-:Y:S01]  /*6200*/  HMMA.16816.F32.BF16 R28, R12.reuse, R18, R28 ;  /* 0x000000120c1c723c */ /* 0x040fe2000004181c */
[----:B------:R-:W2:Y:S07]  /*6210*/  LDSM.16.MT88.4 R16, [R216+0xa000] ;  /* 0x00a00000d810783b */ /* 0x000eae0000004200 */
[----:B------:R-:W-:Y:S01]  /*6220*/  HMMA.16816.F32.BF16 R92, R12, R26, R76 ;  /* 0x0000001a0c5c723c */ /* 0x000fe2000004184c */
[----:B------:R-:W4:Y:S01]  /*6230*/  LDSM.16.MT88.4 R24, [R219+0xa000] ;  /* 0x00a00000db18783b */ /* 0x000f220000004200 */
[----:B-1----:R-:W-:Y:S01]  /*6240*/  FFMA.FTZ R4, R190, c[0x0][0x23c], -R0 ;  /* 0x00008f00be047a23 */ /* 0x002fe20000010800 */
[----:B------:R-:W-:-:S03]  /*6250*/  MOV R190, R129 ;  /* 0x0000008100be7202 */ /* 0x000fc60000000f00 */
[----:B------:R1:W-:Y:S02]  /*6260*/  MUFU.EX2 R7, R4 ;  /* 0x0000000400077308 */ /* 0x0003e40000000800 */
[C---:B------:R-:W-:Y:S08]  /*6270*/  HMMA.16816.F32.BF16 R84, R12.reuse, R20, R64 ;  /* 0x000000140c54723c */ /* 0x040ff00000041840 */
[----:B------:R-:W-:Y:S01]  /*6280*/  HMMA.16816.F32.BF16 R80, R12, R22, R52 ;  /* 0x000000160c50723c */ /* 0x000fe20000041834 */
[----:B------:R-:W2:Y:S01]  /*6290*/  LDSM.16.MT88.4 R20, [R217+0xa000] ;  /* 0x00a00000d914783b */ /* 0x000ea20000004200 */
[----:B-1----:R-:W-:-:S05]  /*62a0*/  FFMA.FTZ R4, R189, c[0x0][0x23c], -R0 ;  /* 0x00008f00bd047a23 */ /* 0x002fca0000010800 */
[----:B---3--:R-:W-:Y:S01]  /*62b0*/  F2FP.BF16.PACK_AB R14, R172, R145 ;  /* 0x00000091ac0e723e */ /* 0x008fe200000010ff */
[----:B------:R1:W-:Y:S02]  /*62c0*/  MUFU.EX2 R146, R4 ;  /* 0x0000000400927308 */ /* 0x0003e40000000800 */
[----:B-1----:R-:W-:Y:S01]  /*62d0*/  FFMA.FTZ R4, R188, c[0x0][0x23c], -R0 ;  /* 0x00008f00bc047a23 */ /* 0x002fe20000010800 */
[----:B------:R-:W-:-:S05]  /*62e0*/  MOV R188, R132 ;  /* 0x0000008400bc7202 */ /* 0x000fca0000000f00 */
[----:B------:R1:W3:Y:S02]  /*62f0*/  MUFU.EX2 R175, R4 ;  /* 0x0000000400af7308 */ /* 0x0002e40000000800 */
[----:B-1----:R-:W-:Y:S01]  /*6300*/  FFMA.FTZ R4, R160, c[0x0][0x23c], -R6 ;  /* 0x00008f00a0047a23 */ /* 0x002fe20000010806 */
[----:B---3--:R-:W-:-:S05]  /*6310*/  F2FP.BF16.PACK_AB R15, R175, R146 ;  /* 0x00000092af0f723e */ /* 0x008fca00000010ff */
[----:B------:R1:W-:Y:S02]  /*6320*/  MUFU.EX2 R189, R4 ;  /* 0x0000000400bd7308 */ /* 0x0003e40000000800 */
[----:B-1----:R-:W-:-:S06]  /*6330*/  FFMA.FTZ R4, R159, c[0x0][0x23c], -R6 ;  /* 0x00008f009f047a23 */ /* 0x002fcc0000010806 */
[----:B------:R1:W3:Y:S02]  /*6340*/  MUFU.EX2 R159, R4 ;  /* 0x00000004009f7308 */ /* 0x0002e40000000800 */
[--C-:B-1----:R-:W-:Y:S01]  /*6350*/  FFMA.FTZ R4, R158, c[0x0][0x23c], -R6.reuse ;  /* 0x00008f009e047a23 */ /* 0x102fe20000010806 */
[----:B------:R-:W-:Y:S01]  /*6360*/  MOV R158, R7 ;  /* 0x00000007009e7202 */ /* 0x000fe20000000f00 */
[----:B------:R-:W-:Y:S01]  /*6370*/  FFMA.FTZ R7, R157, c[0x0][0x23c], -R6 ;  /* 0x00008f009d077a23 */ /* 0x000fe20000010806 */
[----:B---3--:R-:W-:-:S03]  /*6380*/  F2FP.BF16.PACK_AB R8, R159, R189 ;  /* 0x000000bd9f08723e */ /* 0x008fc600000010ff */
[----:B------:R1:W-:Y:S01]  /*6390*/  MUFU.EX2 R174, R4 ;  /* 0x0000000400ae7308 */ /* 0x0003e20000000800 */
[----:B------:R-:W-:Y:S01]  /*63a0*/  IMAD.MOV.U32 R157, RZ, RZ, R113 ;  /* 0x000000ffff9d7224 */ /* 0x000fe200078e0071 */
[----:B------:R-:W-:-:S04]  /*63b0*/  F2FP.BF16.PACK_AB R13, R158, R233 ;  /* 0x000000e99e0d723e */ /* 0x000fc800000010ff */
[----:B------:R-:W-:Y:S02]  /*63c0*/  F2FP.BF16.PACK_AB R12, R157, R165 ;  /* 0x000000a59d0c723e */ /* 0x000fe400000010ff */
[----:B------:R-:W3:Y:S05]  /*63d0*/  MUFU.EX2 R147, R7 ;  /* 0x0000000700937308 */ /* 0x000eea0000000800 */
[----:B--2---:R-:W-:Y:S01]  /*63e0*/  HMMA.16816.F32.BF16 R132, R12, R16, R36 ;  /* 0x000000100c84723c */ /* 0x004fe20000041824 */
[----:B-1----:R-:W-:-:S04]  /*63f0*/  FFMA.FTZ R4, R163, c[0x0][0x23c], -R5 ;  /* 0x00008f00a3047a23 */ /* 0x002fc80000010805 */
[----:B------:R1:W-:Y:S03]  /*6400*/  MUFU.EX2 R226, R4 ;  /* 0x0000000400e27308 */ /* 0x0003e60000000800 */
[C---:B------:R-:W-:Y:S01]  /*6410*/  HMMA.16816.F32.BF16 R128, R12.reuse, R18, R32 ;  /* 0x000000120c80723c */ /* 0x040fe20000041820 */
[--C-:B------:R-:W-:Y:S01]  /*6420*/  FFMA.FTZ R38, R187, c[0x0][0x23c], -R6.reuse ;  /* 0x00008f00bb267a23 */ /* 0x100fe20000010806 */
[----:B------:R-:W-:Y:S01]  /*6430*/  MOV R187, R203 ;  /* 0x000000cb00bb7202 */ /* 0x000fe20000000f00 */
[--C-:B------:R-:W-:Y:S01]  /*6440*/  FFMA.FTZ R37, R186, c[0x0][0x23c], -R6.reuse ;  /* 0x00008f00ba257a23 */ /* 0x100fe20000010806 */
[----:B---3--:R-:W-:Y:S01]  /*6450*/  F2FP.BF16.PACK_AB R10, R147, R174 ;  /* 0x000000ae930a723e */ /* 0x008fe200000010ff */
[----:B------:R-:W-:Y:S01]  /*6460*/  FFMA.FTZ R36, R185, c[0x0][0x23c], -R6 ;  /* 0x00008f00b9247a23 */ /* 0x000fe20000010806 */
[----:B------:R-:W-:Y:S01]  /*6470*/  MOV R186, R202 ;  /* 0x000000ca00ba7202 */ /* 0x000fe20000000f00 */
[--C-:B------:R-:W-:Y:S01]  /*6480*/  FFMA.FTZ R34, R249, c[0x0][0x23c], -R2.reuse ;  /* 0x00008f00f9227a23 */ /* 0x100fe20000010802 */
[----:B----4-:R-:W-:Y:S01]  /*6490*/  HMMA.16816.F32.BF16 R112, R12, R24, R100 ;  /* 0x000000180c70723c */ /* 0x010fe20000041864 */
[----:B------:R-:W-:-:S02]  /*64a0*/  FFMA.FTZ R33, R248, c[0x0][0x23c], -R2 ;  /* 0x00008f00f8217a23 */ /* 0x000fc40000010802 */
[----:B------:R-:W-:Y:S01]  /*64b0*/  FFMA.FTZ R32, R247, c[0x0][0x23c], -R2 ;  /* 0x00008f00f7207a23 */ /* 0x000fe20000010802 */
[----:B------:R-:W-:Y:S01]  /*64c0*/  MUFU.EX2 R202, R34 ;  /* 0x0000002200ca7308 */ /* 0x000fe20000000800 */
[----:B------:R-:W-:Y:S01]  /*64d0*/  MOV R247, R140 ;  /* 0x0000008c00f77202 */ /* 0x000fe20000000f00 */
[----:B------:R-:W-:Y:S02]  /*64e0*/  FFMA.FTZ R35, R184, c[0x0][0x23c], -R6 ;  /* 0x00008f00b8237a23 */ /* 0x000fe40000010806 */
[----:B-1----:R-:W-:Y:S01]  /*64f0*/  FFMA.FTZ R4, R162, c[0x0][0x23c], -R5 ;  /* 0x00008f00a2047a23 */ /* 0x002fe20000010805 */
[----:B------:R-:W-:Y:S01]  /*6500*/  MOV R162, R122 ;  /* 0x0000007a00a27202 */ /* 0x000fe20000000f00 */
[----:B------:R-:W-:Y:S02]  /*6510*/  FFMA.FTZ R122, R239, c[0x0][0x23c], -R2 ;  /* 0x00008f00ef7a7a23 */ /* 0x000fe40000010802 */
[----:B------:R1:W2:Y:S01]  /*6520*/  MUFU.EX2 R160, R4 ;  /* 0x0000000400a07308 */ /* 0x0002a20000000800 */
[----:B------:R-:W-:-:S02]  /*6530*/  FFMA.FTZ R140, R180, c[0x0][0x23c], -R6 ;  /* 0x00008f00b48c7a23 */ /* 0x000fc40000010806 */
[----:B------:R-:W-:Y:S01]  /*6540*/  IMAD.MOV.U32 R239, RZ, RZ, R162 ;  /* 0x000000ffffef7224 */ /* 0x000fe200078e00a2 */
[----:B------:R-:W-:Y:S01]  /*6550*/  MOV R162, R154 ;  /* 0x0000009a00a27202 */ /* 0x000fe20000000f00 */
[----:B------:R-:W-:Y:S01]  /*6560*/  FFMA.FTZ R154, R213, c[0x0][0x23c], -R0 ;  /* 0x00008f00d59a7a23 */ /* 0x000fe20000010800 */
[----:B------:R-:W-:Y:S01]  /*6570*/  MOV R213, R137 ;  /* 0x0000008900d57202 */ /* 0x000fe20000000f00 */
[--C-:B------:R-:W-:Y:S02]  /*6580*/  FFMA.FTZ R137, R192, c[0x0][0x23c], -R5.reuse ;  /* 0x00008f00c0897a23 */ /* 0x100fe40000010805 */
[----:B-1----:R-:W-:Y:S01]  /*6590*/  FFMA.FTZ R4, R161, c[0x0][0x23c], -R5 ;  /* 0x00008f00a1047a23 */ /* 0x002fe20000010805 */
[----:B--2---:R-:W-:Y:S01]  /*65a0*/  F2FP.BF16.PACK_AB R9, R160, R226 ;  /* 0x000000e2a009723e */ /* 0x004fe200000010ff */
[----:B------:R-:W-:Y:S01]  /*65b0*/  IMAD.MOV.U32 R161, RZ, RZ, R164 ;  /* 0x000000ffffa17224 */ /* 0x000fe200078e00a4 */
[----:B------:R-:W-:Y:S01]  /*65c0*/  MOV R164, R121 ;  /* 0x0000007900a47202 */ /* 0x000fe20000000f00 */
[----:B------:R1:W-:Y:S01]  /*65d0*/  MUFU.EX2 R173, R4 ;  /* 0x0000000400ad7308 */ /* 0x0003e20000000800 */
[----:B------:R-:W-:Y:S01]  /*65e0*/  FFMA.FTZ R121, R240, c[0x0][0x23c], -R2 ;  /* 0x00008f00f0797a23 */ /* 0x000fe20000010802 */
[----:B------:R-:W-:-:S06]  /*65f0*/  MOV R240, R205 ;  /* 0x000000cd00f07202 */ /* 0x000fcc0000000f00 */
[----:B------:R-:W-:Y:S01]  /*6600*/  MUFU.EX2 R205, R33 ;  /* 0x0000002100cd7308 */ /* 0x000fe20000000800 */
[----:B-1----:R-:W-:Y:S01]  /*6610*/  FFMA.FTZ R4, R156, c[0x0][0x23c], -R5 ;  /* 0x00008f009c047a23 */ /* 0x002fe20000010805 */
[----:B------:R-:W-:Y:S02]  /*6620*/  MOV R156, R188 ;  /* 0x000000bc009c7202 */ /* 0x000fe40000000f00 */
[----:B------:R-:W-:-:S04]  /*6630*/  MOV R188, R166 ;  /* 0x000000a600bc7202 */ /* 0x000fc80000000f00 */
[----:B------:R-:W1:Y:S01]  /*6640*/  MUFU.EX2 R191, R4 ;  /* 0x0000000400bf7308 */ /* 0x000e620000000800 */
[----:B------:R-:W-:Y:S01]  /*6650*/  MOV R166, R75 ;  /* 0x0000004b00a67202 */ /* 0x000fe20000000f00 */
[----:B------:R-:W-:Y:S01]  /*6660*/  FFMA.FTZ R75, R245, c[0x0][0x23c], -R2 ;  /* 0x00008f00f54b7a23 */ /* 0x000fe20000010802 */
[----:B------:R-:W-:Y:S02]  /*6670*/  MOV R245, R207 ;  /* 0x000000cf00f57202 */ /* 0x000fe40000000f00 */
[----:B-1----:R-:W-:Y:S01]  /*6680*/  F2FP.BF16.PACK_AB R11, R191, R173 ;  /* 0x000000adbf0b723e */ /* 0x002fe200000010ff */
[----:B------:R-:W-:Y:S02]  /*6690*/  FFMA.FTZ R4, R171, c[0x0][0x23c], -R6 ;  /* 0x00008f00ab047a23 */ /* 0x000fe40000010806 */
[----:B------:R-:W-:Y:S02]  /*66a0*/  IMAD.MOV.U32 R171, RZ, RZ, R123 ;  /* 0x000000ffffab7224 */ /* 0x000fe400078e007b */
[----:B------:R1:W-:Y:S01]  /*66b0*/  MUFU.EX2 R251, R4 ;  /* 0x0000000400fb7308 */ /* 0x0003e20000000800 */
[----:B------:R-:W-:Y:S01]  /*66c0*/  FFMA.FTZ R123, R209, c[0x0][0x23c], -R0 ;  /* 0x00008f00d17b7a23 */ /* 0x000fe20000010800 */
[C---:B------:R-:W-:Y:S08]  /*66d0*/  HMMA.16816.F32.BF16 R76, R8.reuse, R16, R44 ;  /* 0x00000010084c723c */ /* 0x040ff0000004182c */
[----:B------:R-:W-:Y:S01]  /*66e0*/  HMMA.16816.F32.BF16 R64, R8, R18, R40 ;  /* 0x000000120840723c */ /* 0x000fe20000041828 */
[----:B------:R-:W2:Y:S01]  /*66f0*/  LDSM.16.MT88.4 R16, [R218+0xa000] ;  /* 0x00a00000da10783b */ /* 0x000ea20000004200 */
[----:B-1----:R-:W-:Y:S01]  /*6700*/  FFMA.FTZ R4, R170, c[0x0][0x23c], -R6 ;  /* 0x00008f00aa047a23 */ /* 0x002fe20000010806 */
[----:B------:R-:W-:-:S05]  /*6710*/  MOV R170, R188 ;  /* 0x000000bc00aa7202 */ /* 0x000fca0000000f00 */
[C---:B------:R-:W-:Y:S01]  /*6720*/  HMMA.16816.F32.BF16 R60, R8.reuse, R24, R60 ;  /* 0x00000018083c723c */ /* 0x040fe2000004183c */
[----:B------:R-:W-:Y:S01]  /*6730*/  IMAD.MOV.U32 R188, RZ, RZ, R119 ;  /* 0x000000ffffbc7224 */ /* 0x000fe200078e0077 */
[----:B------:R1:W-:Y:S06]  /*6740*/  MUFU.EX2 R252, R4 ;  /* 0x0000000400fc7308 */ /* 0x0003ec0000000800 */
[C---:B------:R-:W-:Y:S08]  /*6750*/  HMMA.16816.F32.BF16 R56, R8.reuse, R26, R56 ;  /* 0x0000001a0838723c */ /* 0x040ff00000041838 */
[----:B------:R-:W-:Y:S01]  /*6760*/  HMMA.16816.F32.BF16 R48, R8, R22, R96 ;  /* 0x000000160830723c */ /* 0x000fe20000041860 */
[----:B-1----:R-:W-:-:S04]  /*6770*/  FFMA.FTZ R4, R169, c[0x0][0x23c], -R6 ;  /* 0x00008f00a9047a23 */ /* 0x002fc80000010806 */
[----:B------:R1:W3:Y:S03]  /*6780*/  MUFU.EX2 R7, R4 ;  /* 0x0000000400077308 */ /* 0x0002e60000000800 */
[----:B------:R-:W-:Y:S08]  /*6790*/  HMMA.16816.F32.BF16 R52, R8, R20, R88 ;  /* 0x000000140834723c */ /* 0x000ff00000041858 */
[----:B------:R-:W-:Y:S01]  /*67a0*/  HMMA.16816.F32.BF16 R96, R12, R22, R80 ;  /* 0x000000160c60723c */ /* 0x000fe20000041850 */
[----:B-1----:R-:W-:Y:S01]  /*67b0*/  FFMA.FTZ R4, R168, c[0x0][0x23c], -R6 ;  /* 0x00008f00a8047a23 */ /* 0x002fe20000010806 */
[----:B---3--:R-:W-:-:S06]  /*67c0*/  MOV R248, R7 ;  /* 0x0000000700f87202 */ /* 0x008fcc0000000f00 */
[C---:B--2---:R-:W-:Y:S01]  /*67d0*/  HMMA.16816.F32.BF16 R44, R8.reuse, R16, R108 ;  /* 0x00000010082c723c */ /* 0x044fe2000004186c */
[----:B------:R-:W-:Y:S01]  /*67e0*/  IMAD.MOV.U32 R7, RZ, RZ, R190 ;  /* 0x000000ffff077224 */ /* 0x000fe200078e00be */
[----:B------:R1:W2:Y:S01]  /*67f0*/  MUFU.EX2 R163, R4 ;  /* 0x0000000400a37308 */ /* 0x0002a20000000800 */
[----:B------:R-:W-:Y:S01]  /*6800*/  MOV R190, R141 ;  /* 0x0000008d00be7202 */ /* 0x000fe20000000f00 */
[----:B------:R-:W-:Y:S01]  /*6810*/  FFMA.FTZ R141, R238, c[0x0][0x23c], -R2 ;  /* 0x00008f00ee8d7a23 */ /* 0x000fe20000010802 */
[----:B------:R-:W-:Y:S01]  /*6820*/  MOV R238, R155 ;  /* 0x0000009b00ee7202 */ /* 0x000fe20000000f00 */
[----:B------:R-:W-:Y:S02]  /*6830*/  IMAD.MOV.U32 R155, RZ, RZ, R152 ;  /* 0x000000ffff9b7224 */ /* 0x000fe400078e0098 */
[----:B------:R-:W-:Y:S01]  /*6840*/  HMMA.16816.F32.BF16 R40, R8, R18, R104 ;  /* 0x000000120828723c */ /* 0x000fe20000041868 */
[----:B------:R-:W-:Y:S02]  /*6850*/  FFMA.FTZ R152, R236, c[0x0][0x23c], -R2 ;  /* 0x00008f00ec987a23 */ /* 0x000fe40000010802 */
[--C-:B------:R-:W-:Y:S01]  /*6860*/  FFMA.FTZ R168, R200, c[0x0][0x23c], -R0.reuse ;  /* 0x00008f00c8a87a23 */ /* 0x100fe20000010800 */
[----:B------:R-:W-:Y:S01]  /*6870*/  MOV R39, R155 ;  /* 0x0000009b00277202 */ /* 0x000fe20000000f00 */
[----:B------:R-:W-:-:S02]  /*6880*/  FFMA.FTZ R155, R212, c[0x0][0x23c], -R0 ;  /* 0x00008f00d49b7a23 */ /* 0x000fc40000010800 */
[----:B------:R-:W-:Y:S01]  /*6890*/  F2FP.BF16.PACK_AB R8, R252, R251 ;  /* 0x000000fbfc08723e */ /* 0x000fe200000010ff */
[C---:B------:R-:W-:Y:S01]  /*68a0*/  HMMA.16816.F32.BF16 R108, R12.reuse, R26, R92 ;  /* 0x0000001a0c6c723c */ /* 0x040fe2000004185c */
[----:B------:R-:W3:Y:S01]  /*68b0*/  LDSM.16.MT88.4 R24, [R216+0xa800] ;  /* 0x00a80000d818783b */ /* 0x000ee20000004200 */
[----:B-1----:R-:W-:Y:S02]  /*68c0*/  FFMA.FTZ R4, R176, c[0x0][0x23c], -R5 ;  /* 0x00008f00b0047a23 */ /* 0x002fe40000010805 */
[----:B--2---:R-:W-:Y:S02]  /*68d0*/  IMAD.MOV.U32 R249, RZ, RZ, R163 ;  /* 0x000000fffff97224 */ /* 0x004fe400078e00a3 */
[----:B------:R-:W-:Y:S02]  /*68e0*/  IMAD.MOV.U32 R163, RZ, RZ, R120 ;  /* 0x000000ffffa37224 */ /* 0x000fe400078e0078 */
[----:B------:R-:W-:Y:S01]  /*68f0*/  HMMA.16816.F32.BF16 R104, R12, R20, R84 ;  /* 0x000000140c68723c */ /* 0x000fe20000041854 */
[----:B------:R-:W1:Y:S01]  /*6900*/  LDSM.16.MT88.4 R20, [R219+0xa800] ;  /* 0x00a80000db14783b */ /* 0x000e620000004200 */
[----:B------:R-:W-:Y:S01]  /*6910*/  FFMA.FTZ R120, R242, c[0x0][0x23c], -R2 ;  /* 0x00008f00f2787a23 */ /* 0x000fe20000010802 */
[----:B------:R-:W-:Y:S01]  /*6920*/  F2FP.BF16.PACK_AB R10, R249, R248 ;  /* 0x000000f8f90a723e */ /* 0x000fe200000010ff */
[----:B------:R2:W-:Y:S01]  /*6930*/  MUFU.EX2 R242, R4 ;  /* 0x0000000400f27308 */ /* 0x0005e20000000800 */
[----:B------:R-:W-:-:S02]  /*6940*/  IMAD.MOV.U32 R176, RZ, RZ, R206 ;  /* 0x000000ffffb07224 */ /* 0x000fc400078e00ce */
[----:B------:R-:W-:Y:S01]  /*6950*/  IMAD.MOV.U32 R212, RZ, RZ, R136 ;  /* 0x000000ffffd47224 */ /* 0x000fe200078e0088 */
[----:B------:R-:W-:Y:S01]  /*6960*/  HMMA.16816.F32.BF16 R92, R12, R16, R68 ;  /* 0x000000100c5c723c */ /* 0x000fe20000041844 */
[----:B------:R-:W-:Y:S01]  /*6970*/  IMAD.MOV.U32 R169, RZ, RZ, R190 ;  /* 0x000000ffffa97224 */ /* 0x000fe200078e00be */
[----:B------:R-:W-:Y:S01]  /*6980*/  MOV R190, R127 ;  /* 0x0000007f00be7202 */ /* 0x000fe20000000f00 */
[----:B------:R-:W-:Y:S01]  /*6990*/  FFMA.FTZ R136, R183, c[0x0][0x23c], -R6 ;  /* 0x00008f00b7887a23 */ /* 0x000fe20000010806 */
[----:B------:R-:W-:Y:S01]  /*69a0*/  MUFU.EX2 R206, R32 ;  /* 0x0000002000ce7308 */ /* 0x000fe20000000800 */
[----:B------:R-:W-:-:S03]  /*69b0*/  FFMA.FTZ R127, R193, c[0x0][0x23c], -R5 ;  /* 0x00008f00c17f7a23 */ /* 0x000fc60000010805 */
[----:B------:R-:W-:Y:S01]  /*69c0*/  HMMA.16816.F32.BF16 R80, R12, R18, R28 ;  /* 0x000000120c50723c */ /* 0x000fe2000004181c */
[----:B------:R-:W4:Y:S01]  /*69d0*/  LDSM.16.MT88.4 R16, [R217+0xa800] ;  /* 0x00a80000d910783b */ /* 0x000f220000004200 */
[----:B--2---:R-:W-:-:S03]  /*69e0*/  FFMA.FTZ R4, R177, c[0x0][0x23c], -R5 ;  /* 0x00008f00b1047a23 */ /* 0x004fc60000010805 */
[----:B------:R-:W2:Y:S01]  /*69f0*/  LDSM.16.MT88.4 R12, [R218+0xa800] ;  /* 0x00a80000da0c783b */ /* 0x000ea20000004200 */
[----:B------:R-:W-:Y:S01]  /*6a00*/  MOV R177, R142 ;  /* 0x0000008e00b17202 */ /* 0x000fe20000000f00 */
[--C-:B------:R-:W-:Y:S01]  /*6a10*/  FFMA.FTZ R142, R241, c[0x0][0x23c], -R2.reuse ;  /* 0x00008f00f18e7a23 */ /* 0x100fe20000010802 */
[----:B------:R1:W1:Y:S01]  /*6a20*/  MUFU.EX2 R236, R4 ;  /* 0x0000000400ec7308 */ /* 0x0002620000000800 */
[----:B------:R-:W-:Y:S02]  /*6a30*/  IMAD.MOV.U32 R241, RZ, RZ, R143 ;  /* 0x000000fffff17224 */ /* 0x000fe400078e008f */
[--C-:B------:R-:W-:Y:S01]  /*6a40*/  FFMA.FTZ R31, R246, c[0x0][0x23c], -R2.reuse ;  /* 0x00008f00f61f7a23 */ /* 0x100fe20000010802 */
[----:B------:R-:W-:Y:S01]  /*6a50*/  MOV R246, R204 ;  /* 0x000000cc00f67202 */ /* 0x000fe20000000f00 */
[----:B------:R-:W-:Y:S01]  /*6a60*/  FFMA.FTZ R143, R237, c[0x0][0x23c], -R2 ;  /* 0x00008f00ed8f7a23 */ /* 0x000fe20000010802 */
[----:B------:R-:W-:Y:S01]  /*6a70*/  MOV R237, R156 ;  /* 0x0000009c00ed7202 */ /* 0x000fe20000000f00 */
[--C-:B------:R-:W-:Y:S01]  /*6a80*/  FFMA.FTZ R2, R179, c[0x0][0x23c], -R5.reuse ;  /* 0x00008f00b3027a23 */ /* 0x100fe20000010805 */
[----:B------:R-:W-:Y:S01]  /*6a90*/  MUFU.EX2 R207, R31 ;  /* 0x0000001f00cf7308 */ /* 0x000fe20000000800 */
[--C-:B------:R-:W-:Y:S01]  /*6aa0*/  FFMA.FTZ R28, R208, c[0x0][0x23c], -R0.reuse ;  /* 0x00008f00d01c7a23 */ /* 0x100fe20000010800 */
[----:B------:R-:W-:Y:S01]  /*6ab0*/  MOV R156, R126 ;  /* 0x0000007e009c7202 */ /* 0x000fe20000000f00 */
[--C-:B------:R-:W-:Y:S01]  /*6ac0*/  FFMA.FTZ R29, R211, c[0x0][0x23c], -R0.reuse ;  /* 0x00008f00d31d7a23 */ /* 0x100fe20000010800 */
[----:B------:R-:W-:Y:S01]  /*6ad0*/  MOV R211, R7 ;  /* 0x0000000700d37202 */ /* 0x000fe20000000f00 */
[--C-:B------:R-:W-:Y:S01]  /*6ae0*/  FFMA.FTZ R7, R201, c[0x0][0x23c], -R0.reuse ;  /* 0x00008f00c9077a23 */ /* 0x100fe20000010800 */
[----:B------:R-:W-:Y:S01]  /*6af0*/  MOV R179, R161 ;  /* 0x000000a100b37202 */ /* 0x000fe20000000f00 */
[--C-:B------:R-:W-:Y:S01]  /*6b00*/  FFMA.FTZ R30, R210, c[0x0][0x23c], -R0.reuse ;  /* 0x00008f00d21e7a23 */ /* 0x100fe20000010800 */
[----:B------:R3:W-:Y:S01]  /*6b10*/  MUFU.EX2 R209, R2 ;  /* 0x0000000200d17308 */ /* 0x0007e20000000800 */
[----:B-1----:R-:W-:Y:S01]  /*6b20*/  FFMA.FTZ R4, R178, c[0x0][0x23c], -R5 ;  /* 0x00008f00b2047a23 */ /* 0x002fe20000010805 */
[----:B------:R-:W-:Y:S01]  /*6b30*/  F2FP.BF16.PACK_AB R9, R236, R242 ;  /* 0x000000f2ec09723e */ /* 0x000fe200000010ff */
[----:B------:R-:W-:Y:S01]  /*6b40*/  FFMA.FTZ R126, R215, c[0x0][0x23c], -R0 ;  /* 0x00008f00d77e7a23 */ /* 0x000fe20000010800 */
[----:B------:R-:W-:Y:S01]  /*6b50*/  MOV R210, R163 ;  /* 0x000000a300d27202 */ /* 0x000fe20000000f00 */
[----:B------:R-:W-:Y:S01]  /*6b60*/  IMAD.MOV.U32 R161, RZ, RZ, R118 ;  /* 0x000000ffffa17224 */ /* 0x000fe200078e0076 */
[----:B------:R-:W-:Y:S01]  /*6b70*/  MOV R163, R153 ;  /* 0x0000009900a37202 */ /* 0x000fe20000000f00 */
[--C-:B------:R-:W-:Y:S01]  /*6b80*/  FFMA.FTZ R153, R214, c[0x0][0x23c], -R0.reuse ;  /* 0x00008f00d6997a23 */ /* 0x100fe20000010800 */
[----:B------:R-:W1:Y:S01]  /*6b90*/  MUFU.EX2 R208, R4 ;  /* 0x0000000400d07308 */ /* 0x000e620000000800 */
[----:B------:R-:W-:Y:S01]  /*6ba0*/  MOV R178, R124 ;  /* 0x0000007c00b27202 */ /* 0x000fe20000000f00 */
[--C-:B------:R-:W-:Y:S01]  /*6bb0*/  FFMA.FTZ R124, R244, c[0x0][0x23c], -R0.reuse ;  /* 0x00008f00f47c7a23 */ /* 0x100fe20000010800 */
[----:B------:R-:W-:Y:S01]  /*6bc0*/  MOV R214, R138 ;  /* 0x0000008a00d67202 */ /* 0x000fe20000000f00 */
[----:B------:R-:W-:Y:S01]  /*6bd0*/  IMAD.MOV.U32 R244, RZ, RZ, R125 ;  /* 0x000000fffff47224 */ /* 0x000fe200078e007d */
[----:B------:R-:W-:Y:S01]  /*6be0*/  MOV R215, R116 ;  /* 0x0000007400d77202 */ /* 0x000fe20000000f00 */
[----:B------:R-:W-:Y:S01]  /*6bf0*/  FFMA.FTZ R125, R243, c[0x0][0x23c], -R0 ;  /* 0x00008f00f37d7a23 */ /* 0x000fe20000010800 */
[----:B------:R-:W-:Y:S01]  /*6c00*/  MOV R243, R117 ;  /* 0x0000007500f37202 */ /* 0x000fe20000000f00 */
[----:B------:R-:W-:Y:S01]  /*6c10*/  MUFU.EX2 R200, R29 ;  /* 0x0000001d00c87308 */ /* 0x000fe20000000800 */
[----:B------:R-:W-:-:S02]  /*6c20*/  FFMA.FTZ R138, R182, c[0x0][0x23c], -R6 ;  /* 0x00008f00b68a7a23 */ /* 0x000fc40000010806 */
[--C-:B---3--:R-:W-:Y:S02]  /*6c30*/  FFMA.FTZ R2, R199, c[0x0][0x23c], -R5.reuse ;  /* 0x00008f00c7027a23 */ /* 0x108fe40000010805 */
[----:B------:R-:W-:Y:S01]  /*6c40*/  FFMA.FTZ R0, R198, c[0x0][0x23c], -R5 ;  /* 0x00008f00c6007a23 */ /* 0x000fe20000010805 */
[----:B-1----:R-:W-:Y:S02]  /*6c50*/  F2FP.BF16.PACK_AB R11, R208, R209 ;  /* 0x000000d1d00b723e */ /* 0x002fe400000010ff */
[----:B------:R-:W-:Y:S01]  /*6c60*/  MUFU.EX2 R201, R28 ;  /* 0x0000001c00c97308 */ /* 0x000fe20000000800 */
[----:B------:R-:W-:Y:S02]  /*6c70*/  IMAD.MOV.U32 R4, RZ, RZ, R139 ;  /* 0x000000ffff047224 */ /* 0x000fe400078e008b */
[----:B------:R-:W-:Y:S02]  /*6c80*/  FFMA.FTZ R139, R181, c[0x0][0x23c], -R6 ;  /* 0x00008f00b58b7a23 */ /* 0x000fe40000010806 */
[----:B------:R-:W-:Y:S01]  /*6c90*/  FADD.FTZ R6, R187, R186 ;  /* 0x000000babb067221 */ /* 0x000fe20000010000 */
[----:B------:R-:W-:Y:S01]  /*6ca0*/  HMMA.16816.F32.BF16 R100, R8, R24, R76 ;  /* 0x000000180864723c */ /* 0x000fe2000004184c */
[----:B------:R-:W-:Y:S01]  /*6cb0*/  FADD.FTZ R4, R4, R214 ;  /* 0x000000d604047221 */ /* 0x000fe20000010000 */
[----:B------:R-:W-:Y:S01]  /*6cc0*/  MUFU.EX2 R204, R7 ;  /* 0x0000000700cc7308 */ /* 0x000fe20000000800 */
[----:B------:R-:W-:Y:S02]  /*6cd0*/  LDSM.16.MT88.4 R180, [R217+0xb800] ;  /* 0x00b80000d9b4783b */ /* 0x000fe40000004200 */
[----:B------:R-:W-:Y:S01]  /*6ce0*/  FADD.FTZ R39, R39, R4 ;  /* 0x0000000427277221 */ /* 0x000fe20000010000 */
[----:B------:R-:W-:-:S02]  /*6cf0*/  F2FP.BF16.PACK_AB R4, R205, R202 ;  /* 0x000000cacd04723e */ /* 0x000fc400000010ff */
[C---:B------:R-:W-:Y:S02]  /*6d00*/  HMMA.16816.F32.BF16 R88, R8.reuse, R26, R64 ;  /* 0x0000001a0858723c */ /* 0x040fe40000041840 */
[----:B------:R-:W1:Y:S06]  /*6d10*/  MUFU.EX2 R203, R30 ;  /* 0x0000001e00cb7308 */ /* 0x000e6c0000000800 */
[C---:B------:R-:W-:Y:S08]  /*6d20*/  HMMA.16816.F32.BF16 R76, R8.reuse, R22, R56 ;  /* 0x00000016084c723c */ /* 0x040ff00000041838 */
[----:B------:R-:W-:Y:S01]  /*6d30*/  HMMA.16816.F32.BF16 R84, R8, R20, R60 ;  /* 0x000000140854723c */ /* 0x000fe2000004183c */
[----:B-1----:R-:W-:-:S06]  /*6d40*/  F2FP.BF16.PACK_AB R7, R203, R204 ;  /* 0x000000cccb07723e */ /* 0x002fcc00000010ff */
[--C-:B------:R-:W-:Y:S01]  /*6d50*/  FFMA.FTZ R62, R195, c[0x0][0x23c], -R5.reuse ;  /* 0x00008f00c33e7a23 */ /* 0x100fe20000010805 */
[----:B----4-:R-:W-:Y:S01]  /*6d60*/  HMMA.16816.F32.BF16 R68, R8, R16, R52 ;  /* 0x000000100844723c */ /* 0x010fe20000041834 */
[----:B------:R-:W-:Y:S02]  /*6d70*/  FFMA.FTZ R63, R194, c[0x0][0x23c], -R5 ;  /* 0x00008f00c23f7a23 */ /* 0x000fe40000010805 */
[----:B------:R-:W-:Y:S01]  /*6d80*/  FADD.FTZ R61, R244, R6 ;  /* 0x00000006f43d7221 */ /* 0x000fe20000010000 */
[----:B------:R-:W-:-:S04]  /*6d90*/  F2FP.BF16.PACK_AB R6, R207, R206 ;  /* 0x000000cecf06723e */ /* 0x000fc800000010ff */
[C---:B------:R-:W-:Y:S08]  /*6da0*/  HMMA.16816.F32.BF16 R64, R8.reuse, R18, R48 ;  /* 0x000000120840723c */ /* 0x040ff00000041830 */
[C---:B--2---:R-:W-:Y:S08]  /*6db0*/  HMMA.16816.F32.BF16 R56, R8.reuse, R12, R44 ;  /* 0x0000000c0838723c */ /* 0x044ff0000004182c */
[----:B------:R-:W-:Y:S07]  /*6dc0*/  HMMA.16816.F32.BF16 R116, R8, R14, R40 ;  /* 0x0000000e0874723c */ /* 0x000fee0000041828 */
[----:B------:R-:W-:-:S02]  /*6dd0*/  FFMA.FTZ R8, R197, c[0x0][0x23c], -R5 ;  /* 0x00008f00c5087a23 */ /* 0x000fc40000010805 */
[----:B------:R-:W-:Y:S02]  /*6de0*/  FFMA.FTZ R9, R196, c[0x0][0x23c], -R5 ;  /* 0x00008f00c4097a23 */ /* 0x000fe40000010805 */
[----:B------:R-:W-:Y:S02]  /*6df0*/  FADD.FTZ R5, R213, R212 ;  /* 0x000000d4d5057221 */ /* 0x000fe40000010000 */
[----:B------:R-:W-:Y:S02]  /*6e00*/  FADD.FTZ R10, R243, R215 ;  /* 0x000000d7f30a7221 */ /* 0x000fe40000010000 */
[----:B------:R-:W-:Y:S01]  /*6e10*/  FADD.FTZ R60, R178, R5 ;  /* 0x00000005b23c7221 */ /* 0x000fe20000010000 */
[----:B------:R-:W-:-:S07]  /*6e20*/  F2FP.BF16.PACK_AB R5, R201, R200 ;  /* 0x000000c8c905723e */ /* 0x000fce00000010ff */
[C---:B------:R-:W-:Y:S01]  /*6e30*/  HMMA.16816.F32.BF16 R28, R4.reuse, R16, R104 ;  /* 0x00000010041c723c */ /* 0x040fe20000041868 */
[----:B------:R-:W-:Y:S07]  /*6e40*/  MUFU.EX2 R106, R35 ;  /* 0x00000023006a7308 */ /* 0x000fee0000000800 */
[C---:B------:R-:W-:Y:S01]  /*6e50*/  HMMA.16816.F32.BF16 R52, R4.reuse, R24, R132 ;  /* 0x000000180434723c */ /* 0x040fe20000041884 */
[----:B------:R1:W-:Y:S07]  /*6e60*/  MUFU.EX2 R104, R0 ;  /* 0x0000000000687308 */ /* 0x0003ee0000000800 */
[C---:B------:R-:W-:Y:S01]  /*6e70*/  HMMA.16816.F32.BF16 R48, R4.reuse, R26, R128 ;  /* 0x0000001a0430723c */ /* 0x040fe20000041880 */
[----:B------:R2:W-:Y:S07]  /*6e80*/  MUFU.EX2 R105, R2 ;  /* 0x0000000200697308 */ /* 0x0005ee0000000800 */
[----:B------:R-:W-:Y:S01]  /*6e90*/  HMMA.16816.F32.BF16 R44, R4, R20, R112 ;  /* 0x00000014042c723c */ /* 0x000fe20000041870 */
[----:B-1----:R-:W-:-:S04]  /*6ea0*/  FADD.FTZ R0, R179, R61 ;  /* 0x0000003db3007221 */ /* 0x002fc80000010000 */
[----:B------:R-:W-:Y:S02]  /*6eb0*/  FADD.FTZ R0, R177, R0 ;  /* 0x00000000b1007221 */ /* 0x000fe40000010000 */
[----:B------:R-:W-:Y:S01]  /*6ec0*/  IMAD.MOV.U32 R177, RZ, RZ, R240 ;  /* 0x000000ffffb17224 */ /* 0x000fe200078e00f0 */
[C---:B------:R-:W-:Y:S01]  /*6ed0*/  HMMA.16816.F32.BF16 R40, R4.reuse, R22, R108 ;  /* 0x000000160428723c */ /* 0x040fe2000004186c */
[----:B--2---:R-:W-:Y:S01]  /*6ee0*/  FADD.FTZ R2, R211, R60 ;  /* 0x0000003cd3027221 */ /* 0x004fe20000010000 */
[----:B------:R-:W1:Y:S01]  /*6ef0*/  LDSM.16.MT88.4 R20, [R216+0xb000] ;  /* 0x00b00000d814783b */ /* 0x000e620000004200 */
[----:B------:R-:W-:Y:S02]  /*6f00*/  MUFU.EX2 R108, R38 ;  /* 0x00000026006c7308 */ /* 0x000fe40000000800 */
[----:B------:R-:W-:Y:S01]  /*6f10*/  FADD.FTZ R2, R238, R2 ;  /* 0x00000002ee027221 */ /* 0x000fe20000010000 */
[----:B------:R-:W-:Y:S02]  /*6f20*/  MOV R238, R245 ;  /* 0x000000f500ee7202 */ /* 0x000fe40000000f00 */
[C---:B------:R-:W-:Y:S08]  /*6f30*/  HMMA.16816.F32.BF16 R32, R4.reuse, R18, R96 ;  /* 0x000000120420723c */ /* 0x040ff00000041860 */
[C---:B------:R-:W-:Y:S08]  /*6f40*/  HMMA.16816.F32.BF16 R92, R4.reuse, R12, R92 ;  /* 0x0000000c045c723c */ /* 0x040ff0000004185c */
[----:B------:R-:W-:Y:S01]  /*6f50*/  HMMA.16816.F32.BF16 R80, R4, R14, R80 ;  /* 0x0000000e0450723c */ /* 0x000fe20000041850 */
[----:B------:R-:W-:Y:S01]  /*6f60*/  FADD.FTZ R24, R238, R0 ;  /* 0x00000000ee187221 */ /* 0x000fe20000010000 */
[----:B------:R-:W-:Y:S01]  /*6f70*/  MUFU.EX2 R98, R8 ;  /* 0x0000000800627308 */ /* 0x000fe20000000800 */
[----:B------:R-:W-:Y:S01]  /*6f80*/  FADD.FTZ R2, R3, R2 ;  /* 0x0000000203027221 */ /* 0x000fe20000010000 */
[----:B------:R-:W2:Y:S03]  /*6f90*/  LDSM.16.MT88.4 R16, [R219+0xb000] ;  /* 0x00b00000db10783b */ /* 0x000ea60000004200 */
[----:B------:R-:W-:Y:S01]  /*6fa0*/  FADD.FTZ R4, R237, R39 ;  /* 0x00000027ed047221 */ /* 0x000fe20000010000 */
[----:B------:R-:W3:Y:S01]  /*6fb0*/  LDSM.16.MT88.4 R12, [R217+0xb000] ;  /* 0x00b00000d90c783b */ /* 0x000ee20000004200 */
[----:B------:R-:W-:Y:S01]  /*6fc0*/  FADD.FTZ R5, R210, R10 ;  /* 0x0000000ad2057221 */ /* 0x000fe20000010000 */
[----:B------:R4:W-:Y:S01]  /*6fd0*/  MUFU.EX2 R99, R9 ;  /* 0x0000000900637308 */ /* 0x0009e20000000800 */
[----:B------:R-:W-:-:S02]  /*6fe0*/  FADD.FTZ R25, R239, R4 ;  /* 0x00000004ef197221 */ /* 0x000fc40000010000 */
[----:B------:R-:W2:Y:S01]  /*6ff0*/  LDL.LU R239, [R1+0x78] ;  /* 0x0000780001ef7983 */ /* 0x000ea20000300800 */
[----:B------:R-:W-:-:S03]  /*7000*/  FADD.FTZ R26, R241, R5 ;  /* 0x00000005f11a7221 */ /* 0x000fc60000010000 */
[----:B------:R-:W3:Y:S01]  /*7010*/  LDL.LU R240, [R1+0x70] ;  /* 0x0000700001f07983 */ /* 0x000ee20000300800 */
[----:B------:R-:W-:Y:S01]  /*7020*/  FADD.FTZ R26, R177, R26 ;  /* 0x0000001ab11a7221 */ /* 0x000fe20000010000 */
[----:B------:R-:W1:Y:S02]  /*7030*/  MUFU.EX2 R109, R37 ;  /* 0x00000025006d7308 */ /* 0x000e640000000800 */
[----:B------:R-:W3:Y:S04]  /*7040*/  LDL.LU R245, [R1+0x74] ;  /* 0x0000740001f57983 */ /* 0x000ee80000300800 */
[----:B------:R-:W3:Y:S02]  /*7050*/  LDL.LU R3, [R1+0xd8] ;  /* 0x0000d80001037983 */ /* 0x000ee40000300800 */
[----:B------:R-:W1:Y:S02]  /*7060*/  MUFU.EX2 R110, R36 ;  /* 0x00000024006e7308 */ /* 0x000e640000000800 */
[----:B----4-:R-:W4:Y:S06]  /*7070*/  LDSM.16.MT88.4 R8, [R218+0xb000] ;  /* 0x00b00000da08783b */ /* 0x010f2c0000004200 */
[----:B------:R-:W-:Y:S01]  /*7080*/  MUFU.EX2 R97, R75 ;  /* 0x0000004b00617308 */ /* 0x000fe20000000800 */
[----:B--2---:R-:W-:-:S02]  /*7090*/  FADD.FTZ R0, R239, R25 ;  /* 0x00000019ef007221 */ /* 0x004fc40000010000 */
[----:B---3--:R-:W-:Y:S02]  /*70a0*/  FADD.FTZ R25, R240, R26 ;  /* 0x0000001af0197221 */ /* 0x008fe40000010000 */
[----:B------:R-:W-:Y:S02]  /*70b0*/  FADD.FTZ R26, R234, R24 ;  /* 0x00000018ea1a7221 */ /* 0x000fe40000010000 */
[----:B------:R-:W2:Y:S01]  /*70c0*/  LDL.LU R234, [R1+0xd4] ;  /* 0x0000d40001ea7983 */ /* 0x000ea20000300800 */
[----:B------:R-:W-:-:S03]  /*70d0*/  FADD.FTZ R24, R235, R2 ;  /* 0x00000002eb187221 */ /* 0x000fc60000010000 */
[----:B------:R-:W3:Y:S01]  /*70e0*/  LDL.LU R235, [R1+0xd0] ;  /* 0x0000d00001eb7983 */ /* 0x000ee20000300800 */
[----:B------:R-:W1:Y:S08]  /*70f0*/  MUFU.EX2 R120, R120 ;  /* 0x0000007800787308 */ /* 0x000e700000000800 */
[----:B------:R-:W-:Y:S08]  /*7100*/  MUFU.EX2 R121, R121 ;  /* 0x0000007900797308 */ /* 0x000ff00000000800 */
[----:B------:R-:W-:Y:S08]  /*7110*/  MUFU.EX2 R122, R122 ;  /* 0x0000007a007a7308 */ /* 0x000ff00000000800 */
[----:B------:R-:W-:Y:S08]  /*7120*/  MUFU.EX2 R123, R123 ;  /* 0x0000007b007b7308 */ /* 0x000ff00000000800 */
[----:B------:R-:W1:Y:S08]  /*7130*/  MUFU.EX2 R124, R124 ;  /* 0x0000007c007c7308 */ /* 0x000e700000000800 */
[----:B------:R-:W-:Y:S08]  /*7140*/  MUFU.EX2 R125, R125 ;  /* 0x0000007d007d7308 */ /* 0x000ff00000000800 */
[----:B------:R-:W4:Y:S01]  /*7150*/  MUFU.EX2 R126, R126 ;  /* 0x0000007e007e7308 */ /* 0x000f220000000800 */
[----:B-1----:R-:W-:-:S02]  /*7160*/  F2FP.BF16.PACK_AB R4, R109, R108 ;  /* 0x0000006c6d04723e */ /* 0x002fc400000010ff */
[----:B------:R-:W-:Y:S02]  /*7170*/  F2FP.BF16.PACK_AB R5, R104, R105 ;  /* 0x000000696805723e */ /* 0x000fe400000010ff */
[----:B------:R-:W-:Y:S02]  /*7180*/  F2FP.BF16.PACK_AB R6, R106, R110 ;  /* 0x0000006e6a06723e */ /* 0x000fe400000010ff */
[----:B------:R-:W-:Y:S01]  /*7190*/  F2FP.BF16.PACK_AB R7, R99, R98 ;  /* 0x000000626307723e */ /* 0x000fe200000010ff */
[----:B------:R-:W-:-:S06]  /*71a0*/  FADD.FTZ R2, R245, R0 ;  /* 0x00000000f5027221 */ /* 0x000fcc0000010000 */
[----:B------:R-:W-:Y:S01]  /*71b0*/  HMMA.16816.F32.BF16 R100, R4, R20, R100 ;  /* 0x000000140464723c */ /* 0x000fe20000041864 */
[----:B------:R-:W-:-:S07]  /*71c0*/  FADD.FTZ R0, R3, R25 ;  /* 0x0000001903007221 */ /* 0x000fce0000010000 */
[C---:B------:R-:W-:Y:S08]  /*71d0*/  HMMA.16816.F32.BF16 R88, R4.reuse, R22, R88 ;  /* 0x000000160458723c */ /* 0x040ff00000041858 */
[C---:B------:R-:W-:Y:S08]  /*71e0*/  HMMA.16816.F32.BF16 R84, R4.reuse, R16, R84 ;  /* 0x000000100454723c */ /* 0x040ff00000041854 */
[C---:B------:R-:W-:Y:S08]  /*71f0*/  HMMA.16816.F32.BF16 R76, R4.reuse, R18, R76 ;  /* 0x00000012044c723c */ /* 0x040ff0000004184c */
[C---:B------:R-:W-:Y:S08]  /*7200*/  HMMA.16816.F32.BF16 R68, R4.reuse, R12, R68 ;  /* 0x0000000c0444723c */ /* 0x040ff00000041844 */
[C---:B------:R-:W-:Y:S08]  /*7210*/  HMMA.16816.F32.BF16 R64, R4.reuse, R14, R64 ;  /* 0x0000000e0440723c */ /* 0x040ff00000041840 */
[C---:B----4-:R-:W-:Y:S08]  /*7220*/  HMMA.16816.F32.BF16 R56, R4.reuse, R8, R56 ;  /* 0x000000080438723c */ /* 0x050ff00000041838 */
[----:B------:R-:W-:Y:S01]  /*7230*/  HMMA.16816.F32.BF16 R36, R4, R10, R116 ;  /* 0x0000000a0424723c */ /* 0x000fe20000041874 */
[----:B------:R-:W-:Y:S01]  /*7240*/  IMAD.MOV.U32 R128, RZ, RZ, R188 ;  /* 0x000000ffff807224 */ /* 0x000fe200078e00bc */
[----:B------:R-:W-:-:S02]  /*7250*/  MOV R237, R166 ;  /* 0x000000a600ed7202 */ /* 0x000fc40000000f00 */
[----:B------:R-:W-:Y:S02]  /*7260*/  MOV R211, R164 ;  /* 0x000000a400d37202 */ /* 0x000fe40000000f00 */
[----:B------:R-:W-:Y:S02]  /*7270*/  MOV R130, R163 ;  /* 0x000000a300827202 */ /* 0x000fe40000000f00 */
[----:B------:R-:W-:Y:S01]  /*7280*/  MOV R129, R190 ;  /* 0x000000be00817202 */ /* 0x000fe20000000f00 */
[----:B------:R-:W-:Y:S01]  /*7290*/  IMAD.MOV.U32 R131, RZ, RZ, R162 ;  /* 0x000000ffff837224 */ /* 0x000fe200078e00a2 */
[----:B------:R-:W-:Y:S01]  /*72a0*/  F2FP.BF16.PACK_AB R4, R120, R97 ;  /* 0x000000617804723e */ /* 0x000fe200000010ff */
[----:B------:R-:W-:Y:S01]  /*72b0*/  IMAD.MOV.U32 R134, RZ, RZ, R171 ;  /* 0x000000ffff867224 */ /* 0x000fe200078e00ab */
[----:B------:R-:W-:Y:S02]  /*72c0*/  F2FP.BF16.PACK_AB R5, R124, R123 ;  /* 0x0000007b7c05723e */ /* 0x000fe400000010ff */
[----:B------:R-:W-:-:S02]  /*72d0*/  MOV R133, R156 ;  /* 0x0000009c00857202 */ /* 0x000fc40000000f00 */
[----:B------:R-:W-:Y:S01]  /*72e0*/  MOV R132, R161 ;  /* 0x000000a100847202 */ /* 0x000fe20000000f00 */
[----:B------:R-:W-:Y:S01]  /*72f0*/  IMAD.MOV.U32 R240, RZ, RZ, R170 ;  /* 0x000000fffff07224 */ /* 0x000fe200078e00aa */
[----:B------:R-:W-:Y:S02]  /*7300*/  F2FP.BF16.PACK_AB R6, R122, R121 ;  /* 0x000000797a06723e */ /* 0x000fe400000010ff */
[----:B------:R-:W-:Y:S02]  /*7310*/  MOV R196, R176 ;  /* 0x000000b000c47202 */ /* 0x000fe40000000f00 */
[----:B------:R-:W-:Y:S01]  /*7320*/  MOV R135, R247 ;  /* 0x000000f700877202 */ /* 0x000fe20000000f00 */
[----:B------:R-:W-:Y:S01]  /*7330*/  IMAD.MOV.U32 R177, RZ, RZ, R148 ;  /* 0x000000ffffb17224 */ /* 0x000fe200078e0094 */
[----:B------:R-:W-:Y:S01]  /*7340*/  F2FP.BF16.PACK_AB R7, R126, R125 ;  /* 0x0000007d7e07723e */ /* 0x000fe200000010ff */
[----:B------:R-:W-:Y:S01]  /*7350*/  IMAD.MOV.U32 R197, RZ, RZ, R246 ;  /* 0x000000ffffc57224 */ /* 0x000fe200078e00f6 */
[----:B------:R-:W-:-:S02]  /*7360*/  MOV R245, R169 ;  /* 0x000000a900f57202 */ /* 0x000fc40000000f00 */
[----:B------:R-:W-:Y:S02]  /*7370*/  MOV R238, R150 ;  /* 0x0000009600ee7202 */ /* 0x000fe40000000f00 */
[----:B------:R-:W-:Y:S01]  /*7380*/  MOV R241, R151 ;  /* 0x0000009700f17202 */ /* 0x000fe20000000f00 */
[C---:B------:R-:W-:Y:S01]  /*7390*/  HMMA.16816.F32.BF16 R28, R4.reuse, R12, R28 ;  /* 0x0000000c041c723c */ /* 0x040fe2000004181c */
[----:B------:R-:W-:Y:S02]  /*73a0*/  MOV R239, R149 ;  /* 0x0000009500ef7202 */ /* 0x000fe40000000f00 */
[----:B------:R-:W-:Y:S01]  /*73b0*/  MOV R243, R157 ;  /* 0x0000009d00f37202 */ /* 0x000fe20000000f00 */
[----:B------:R-:W-:Y:S01]  /*73c0*/  IMAD.MOV.U32 R244, RZ, RZ, R158 ;  /* 0x000000fffff47224 */ /* 0x000fe200078e009e */
[----:B------:R-:W-:Y:S01]  /*73d0*/  MOV R210, R159 ;  /* 0x0000009f00d27202 */ /* 0x000fe20000000f00 */
[----:B------:R-:W-:Y:S01]  /*73e0*/  MUFU.EX2 R62, R62 ;  /* 0x0000003e003e7308 */ /* 0x000fe20000000800 */
[----:B------:R1:W5:Y:S01]  /*73f0*/  LDL.LU R3, [R1+0xcc] ;  /* 0x0000cc0001037983 */ /* 0x0003620000300800 */
[C---:B------:R-:W-:Y:S08]  /*7400*/  HMMA.16816.F32.BF16 R184, R4.reuse, R8, R92 ;  /* 0x0000000804b8723c */ /* 0x040ff0000004185c */
[----:B------:R-:W-:Y:S01]  /*7410*/  HMMA.16816.F32.BF16 R52, R4, R20, R52 ;  /* 0x000000140434723c */ /* 0x000fe20000041834 */
[----:B------:R-:W-:-:S07]  /*7420*/  FADD.FTZ R9, R72, R26 ;  /* 0x0000001a48097221 */ /* 0x000fce0000010000 */
[----:B------:R-:W-:Y:S01]  /*7430*/  HMMA.16816.F32.BF16 R48, R4, R22, R48 ;  /* 0x000000160430723c */ /* 0x000fe20000041830 */
[----:B------:R-:W-:-:S07]  /*7440*/  FADD.FTZ R8, R250, R24 ;  /* 0x00000018fa087221 */ /* 0x000fce0000010000 */
[C---:B------:R-:W-:Y:S08]  /*7450*/  HMMA.16816.F32.BF16 R44, R4.reuse, R16, R44 ;  /* 0x00000010042c723c */ /* 0x040ff0000004182c */
[C---:B------:R-:W-:Y:S08]  /*7460*/  HMMA.16816.F32.BF16 R40, R4.reuse, R18, R40 ;  /* 0x000000120428723c */ /* 0x040ff00000041828 */
[C---:B------:R-:W-:Y:S01]  /*7470*/  HMMA.16816.F32.BF16 R32, R4.reuse, R14, R32 ;  /* 0x0000000e0420723c */ /* 0x040fe20000041820 */
[----:B------:R-:W-:Y:S01]  /*7480*/  MOV R199, R240 ;  /* 0x000000f000c77202 */ /* 0x000fe20000000f00 */
[----:B------:R-:W-:Y:S01]  /*7490*/  IMAD.MOV.U32 R212, RZ, RZ, R239 ;  /* 0x000000ffffd47224 */ /* 0x000fe200078e00ef */
[----:B------:R-:W-:Y:S01]  /*74a0*/  MOV R198, R245 ;  /* 0x000000f500c67202 */ /* 0x000fe20000000f00 */
[----:B------:R-:W-:Y:S01]  /*74b0*/  IMAD.MOV.U32 R215, RZ, RZ, R241 ;  /* 0x000000ffffd77224 */ /* 0x000fe200078e00f1 */
[----:B------:R-:W-:Y:S01]  /*74c0*/  MOV R214, R177 ;  /* 0x000000b100d67202 */ /* 0x000fe20000000f00 */
[----:B------:R-:W-:Y:S01]  /*74d0*/  IMAD.MOV.U32 R170, RZ, RZ, R165 ;  /* 0x000000ffffaa7224 */ /* 0x000fe200078e00a5 */
[----:B------:R-:W-:Y:S01]  /*74e0*/  MOV R213, R238 ;  /* 0x000000ee00d57202 */ /* 0x000fe20000000f00 */
[----:B------:R-:W-:Y:S01]  /*74f0*/  HMMA.16816.F32.BF16 R20, R4, R10, R80 ;  /* 0x0000000a0414723c */ /* 0x000fe20000041850 */
[----:B------:R-:W-:-:S02]  /*7500*/  MOV R169, R167 ;  /* 0x000000a700a97202 */ /* 0x000fc40000000f00 */
[----:B------:R-:W-:Y:S01]  /*7510*/  MOV R171, R189 ;  /* 0x000000bd00ab7202 */ /* 0x000fe20000000f00 */
[----:B------:R-:W-:Y:S01]  /*7520*/  IMAD.MOV.U32 R247, RZ, RZ, R191 ;  /* 0x000000fffff77224 */ /* 0x000fe200078e00bf */
[----:B------:R-:W-:Y:S01]  /*7530*/  MOV R246, R147 ;  /* 0x0000009300f67202 */ /* 0x000fe20000000f00 */
[----:B------:R-:W4:Y:S01]  /*7540*/  MUFU.EX2 R24, R141 ;  /* 0x0000008d00187308 */ /* 0x000f220000000800 */
[----:B------:R-:W-:Y:S01]  /*7550*/  FADD.FTZ R4, R211, R9 ;  /* 0x00000009d3047221 */ /* 0x000fe20000010000 */
[----:B------:R-:W1:Y:S01]  /*7560*/  LDSM.16.MT88.4 R148, [R216+0xb800] ;  /* 0x00b80000d894783b */ /* 0x000e620000004200 */
[----:B------:R-:W-:Y:S01]  /*7570*/  FADD.FTZ R5, R237, R8 ;  /* 0x00000008ed057221 */ /* 0x000fe20000010000 */
[----:B------:R-:W-:Y:S02]  /*7580*/  MOV R211, R160 ;  /* 0x000000a000d37202 */ /* 0x000fe40000000f00 */
[----:B------:R-:W-:Y:S01]  /*7590*/  MOV R237, R145 ;  /* 0x0000009100ed7202 */ /* 0x000fe20000000f00 */
[----:B------:R-:W-:Y:S01]  /*75a0*/  IMAD.MOV.U32 R241, RZ, RZ, R146 ;  /* 0x000000fffff17224 */ /* 0x000fe200078e0092 */
[----:B------:R-:W-:Y:S01]  /*75b0*/  MOV R239, R173 ;  /* 0x000000ad00ef7202 */ /* 0x000fe20000000f00 */
[----:B------:R-:W-:Y:S01]  /*75c0*/  MUFU.EX2 R96, R136 ;  /* 0x0000008800607308 */ /* 0x000fe20000000800 */
[----:B------:R-:W-:Y:S01]  /*75d0*/  MOV R238, R174 ;  /* 0x000000ae00ee7202 */ /* 0x000fe20000000f00 */
[----:B------:R-:W-:Y:S01]  /*75e0*/  IMAD.MOV.U32 R240, RZ, RZ, R172 ;  /* 0x000000fffff07224 */ /* 0x000fe200078e00ac */
[----:B------:R-:W-:Y:S01]  /*75f0*/  MOV R245, R175 ;  /* 0x000000af00f57202 */ /* 0x000fe20000000f00 */
[----:B------:R-:W1:Y:S01]  /*7600*/  LDSM.16.MT88.4 R164, [R219+0xb800] ;  /* 0x00b80000dba4783b */ /* 0x000e620000004200 */
[----:B--2---:R-:W-:-:S03]  /*7610*/  FADD.FTZ R12, R234, R0 ;  /* 0x00000000ea0c7221 */ /* 0x004fc60000010000 */
[----:B------:R-:W-:Y:S01]  /*7620*/  MUFU.EX2 R63, R63 ;  /* 0x0000003f003f7308 */ /* 0x000fe20000000800 */
[----:B------:R-:W2:Y:S01]  /*7630*/  LDSM.16.MT88.4 R16, [R218+0xb800] ;  /* 0x00b80000da10783b */ /* 0x000ea20000004200 */
[----:B---3--:R-:W-:Y:S02]  /*7640*/  FADD.FTZ R2, R235, R2 ;  /* 0x00000002eb027221 */ /* 0x008fe40000010000 */
[----:B------:R-:W-:Y:S01]  /*7650*/  FADD.FTZ R6, R128, R12 ;  /* 0x0000000c80067221 */ /* 0x000fe20000010000 */
[----:B------:R-:W-:Y:S01]  /*7660*/  MOV R128, R129 ;  /* 0x0000008100807202 */ /* 0x000fe20000000f00 */
[----:B------:R-:W-:Y:S02]  /*7670*/  IMAD.MOV.U32 R129, RZ, RZ, R130 ;  /* 0x000000ffff817224 */ /* 0x000fe400078e0082 */
[----:B------:R-:W-:Y:S01]  /*7680*/  MUFU.EX2 R75, R138 ;  /* 0x0000008a004b7308 */ /* 0x000fe20000000800 */
[----:B------:R-:W-:Y:S01]  /*7690*/  FADD.FTZ R0, R144, R2 ;  /* 0x0000000290007221 */ /* 0x000fe20000010000 */
[----:B------:R3:W5:Y:S01]  /*76a0*/  LDL.LU R72, [R1+0xc8] ;  /* 0x0000c80001487983 */ /* 0x0007620000300800 */
[----:B------:R-:W-:Y:S01]  /*76b0*/  FADD.FTZ R4, R128, R4 ;  /* 0x0000000480047221 */ /* 0x000fe20000010000 */
[----:B------:R-:W-:Y:S01]  /*76c0*/  MOV R119, R129 ;  /* 0x0000008100777202 */ /* 0x000fe20000000f00 */
[----:B------:R-:W-:Y:S01]  /*76d0*/  FADD.FTZ R2, R232, R5 ;  /* 0x00000005e8027221 */ /* 0x000fe20000010000 */
[----:B------:R-:W-:Y:S01]  /*76e0*/  MOV R130, R131 ;  /* 0x0000008300827202 */ /* 0x000fe20000000f00 */
[----:B------:R-:W-:-:S02]  /*76f0*/  FADD.FTZ R0, R231, R0 ;  /* 0x00000000e7007221 */ /* 0x000fc40000010000 */
[----:B------:R-:W-:Y:S01]  /*7700*/  FADD.FTZ R6, R230, R6 ;  /* 0x00000006e6067221 */ /* 0x000fe20000010000 */
[----:B------:R-:W-:Y:S01]  /*7710*/  MOV R131, R132 ;  /* 0x0000008400837202 */ /* 0x000fe20000000f00 */
[----:B------:R-:W-:Y:S01]  /*7720*/  FADD.FTZ R4, R229, R4 ;  /* 0x00000004e5047221 */ /* 0x000fe20000010000 */
[----:B------:R-:W1:Y:S01]  /*7730*/  MUFU.EX2 R11, R153 ;  /* 0x00000099000b7308 */ /* 0x000e620000000800 */
[----:B------:R-:W-:Y:S01]  /*7740*/  FADD.FTZ R2, R228, R2 ;  /* 0x00000002e4027221 */ /* 0x000fe20000010000 */
[----:B------:R3:W5:Y:S01]  /*7750*/  LDL.LU R250, [R1+0xc4] ;  /* 0x0000c40001fa7983 */ /* 0x0007620000300800 */
[----:B------:R-:W-:Y:S01]  /*7760*/  IMAD.MOV.U32 R132, RZ, RZ, R133 ;  /* 0x000000ffff847224 */ /* 0x000fe200078e0085 */
[----:B------:R-:W-:Y:S01]  /*7770*/  MOV R133, R134 ;  /* 0x0000008600857202 */ /* 0x000fe20000000f00 */
[----:B------:R-:W-:Y:S01]  /*7780*/  FADD.FTZ R5, R227, R0 ;  /* 0x00000000e3057221 */ /* 0x000fe20000010000 */
[----:B------:R-:W-:Y:S01]  /*7790*/  MOV R134, R135 ;  /* 0x0000008700867202 */ /* 0x000fe20000000f00 */
[----:B------:R-:W-:Y:S01]  /*77a0*/  FADD.FTZ R0, R119, R6 ;  /* 0x0000000677007221 */ /* 0x000fe20000010000 */
[----:B------:R-:W-:Y:S01]  /*77b0*/  MOV R111, R131 ;  /* 0x00000083006f7202 */ /* 0x000fe20000000f00 */
[----:B------:R-:W-:-:S02]  /*77c0*/  IMAD.MOV.U32 R135, RZ, RZ, R196 ;  /* 0x000000ffff877224 */ /* 0x000fc400078e00c4 */
[----:B------:R-:W-:Y:S02]  /*77d0*/  FADD.FTZ R4, R225, R4 ;  /* 0x00000004e1047221 */ /* 0x000fe40000010000 */
[----:B------:R-:W-:Y:S01]  /*77e0*/  FADD.FTZ R2, R224, R2 ;  /* 0x00000002e0027221 */ /* 0x000fe20000010000 */
[----:B------:R-:W-:Y:S01]  /*77f0*/  MOV R196, R197 ;  /* 0x000000c500c47202 */ /* 0x000fe20000000f00 */
[----:B------:R-:W-:Y:S01]  /*7800*/  IMAD.MOV.U32 R107, RZ, RZ, R130 ;  /* 0x000000ffff6b7224 */ /* 0x000fe200078e0082 */
[----:B------:R-:W1:Y:S01]  /*7810*/  MUFU.EX2 R15, R142 ;  /* 0x0000008e000f7308 */ /* 0x000e620000000800 */
[----:B------:R-:W-:Y:S01]  /*7820*/  FADD.FTZ R6, R223, R5 ;  /* 0x00000005df067221 */ /* 0x000fe20000010000 */
[----:B------:R-:W-:Y:S01]  /*7830*/  MOV R197, R198 ;  /* 0x000000c600c57202 */ /* 0x000fe20000000f00 */
[----:B------:R-:W-:Y:S01]  /*7840*/  FADD.FTZ R5, R222, R0 ;  /* 0x00000000de057221 */ /* 0x000fe20000010000 */
[----:B------:R-:W-:Y:S01]  /*7850*/  MOV R112, R132 ;  /* 0x0000008400707202 */ /* 0x000fe20000000f00 */
[----:B------:R-:W-:Y:S01]  /*7860*/  IMAD.MOV.U32 R198, RZ, RZ, R199 ;  /* 0x000000ffffc67224 */ /* 0x000fe200078e00c7 */
[----:B------:R-:W-:Y:S01]  /*7870*/  MOV R114, R134 ;  /* 0x0000008600727202 */ /* 0x000fe20000000f00 */
[----:B------:R-:W-:Y:S01]  /*7880*/  IMAD.MOV.U32 R113, RZ, RZ, R133 ;  /* 0x000000ffff717224 */ /* 0x000fe200078e0085 */
[----:B------:R-:W-:Y:S01]  /*7890*/  MOV R199, R212 ;  /* 0x000000d400c77202 */ /* 0x000fe20000000f00 */
[----:B------:R-:W-:Y:S01]  /*78a0*/  FADD.FTZ R7, R221, R4 ;  /* 0x00000004dd077221 */ /* 0x000fe20000010000 */
[----:B------:R-:W-:Y:S01]  /*78b0*/  MOV R115, R135 ;  /* 0x0000008700737202 */ /* 0x000fe20000000f00 */
[----:B------:R-:W-:Y:S01]  /*78c0*/  FADD.FTZ R2, R220, R2 ;  /* 0x00000002dc027221 */ /* 0x000fe20000010000 */
[----:B------:R-:W-:Y:S01]  /*78d0*/  MOV R212, R213 ;  /* 0x000000d500d47202 */ /* 0x000fe20000000f00 */
[----:B------:R-:W-:Y:S01]  /*78e0*/  FADD.FTZ R0, R107, R6 ;  /* 0x000000066b007221 */ /* 0x000fe20000010000 */
[----:B------:R-:W1:Y:S01]  /*78f0*/  MUFU.EX2 R10, R154 ;  /* 0x0000009a000a7308 */ /* 0x000e620000000800 */
[----:B------:R-:W-:Y:S01]  /*7900*/  FADD.FTZ R4, R111, R5 ;  /* 0x000000056f047221 */ /* 0x000fe20000010000 */
[----:B------:R-:W-:Y:S01]  /*7910*/  MOV R129, R197 ;  /* 0x000000c500817202 */ /* 0x000fe20000000f00 */
[----:B------:R-:W-:Y:S01]  /*7920*/  IMAD.MOV.U32 R213, RZ, RZ, R214 ;  /* 0x000000ffffd57224 */ /* 0x000fe200078e00d6 */
[----:B------:R-:W-:Y:S01]  /*7930*/  MOV R214, R215 ;  /* 0x000000d700d67202 */ /* 0x000fe20000000f00 */
[----:B------:R-:W-:Y:S01]  /*7940*/  IMAD.MOV.U32 R128, RZ, RZ, R196 ;  /* 0x000000ffff807224 */ /* 0x000fe200078e00c4 */
[----:B------:R-:W-:Y:S01]  /*7950*/  MOV R215, R169 ;  /* 0x000000a900d77202 */ /* 0x000fe20000000f00 */
[----:B------:R-:W-:Y:S01]  /*7960*/  FADD.FTZ R6, R112, R7 ;  /* 0x0000000770067221 */ /* 0x000fe20000010000 */
[----:B------:R-:W1:Y:S01]  /*7970*/  MUFU.EX2 R14, R143 ;  /* 0x0000008f000e7308 */ /* 0x000e620000000800 */
[----:B------:R-:W-:Y:S01]  /*7980*/  FADD.FTZ R5, R113, R2 ;  /* 0x0000000271057221 */ /* 0x000fe20000010000 */
[----:B------:R-:W-:Y:S01]  /*7990*/  MOV R130, R198 ;  /* 0x000000c600827202 */ /* 0x000fe20000000f00 */
[----:B------:R-:W-:Y:S01]  /*79a0*/  FADD.FTZ R2, R114, R0 ;  /* 0x0000000072027221 */ /* 0x000fe20000010000 */
[----:B------:R-:W-:Y:S01]  /*79b0*/  MOV R132, R212 ;  /* 0x000000d400847202 */ /* 0x000fe20000000f00 */
[----:B------:R-:W-:Y:S01]  /*79c0*/  IMAD.MOV.U32 R169, RZ, RZ, R170 ;  /* 0x000000ffffa97224 */ /* 0x000fe200078e00aa */
[----:B------:R3:W5:Y:S01]  /*79d0*/  LDL.LU R235, [R1+0xc0] ;  /* 0x0000c00001eb7983 */ /* 0x0007620000300800 */
[----:B------:R-:W-:-:S02]  /*79e0*/  IMAD.MOV.U32 R131, RZ, RZ, R199 ;  /* 0x000000ffff837224 */ /* 0x000fc400078e00c7 */
[----:B------:R-:W-:Y:S01]  /*79f0*/  FADD.FTZ R0, R115, R4 ;  /* 0x0000000473007221 */ /* 0x000fe20000010000 */
[----:B------:R-:W-:Y:S01]  /*7a00*/  MOV R170, R233 ;  /* 0x000000e900aa7202 */ /* 0x000fe20000000f00 */
[----:B------:R-:W-:Y:S01]  /*7a10*/  FADD.FTZ R6, R128, R6 ;  /* 0x0000000680067221 */ /* 0x000fe20000010000 */
[----:B------:R-:W-:Y:S01]  /*7a20*/  MOV R133, R213 ;  /* 0x000000d500857202 */ /* 0x000fe20000000f00 */
[----:B------:R-:W-:Y:S01]  /*7a30*/  FADD.FTZ R4, R129, R5 ;  /* 0x0000000581047221 */ /* 0x000fe20000010000 */
[----:B------:R-:W-:Y:S01]  /*7a40*/  MOV R135, R215 ;  /* 0x000000d700877202 */ /* 0x000fe20000000f00 */
[----:B------:R-:W-:Y:S01]  /*7a50*/  FADD.FTZ R0, R131, R0 ;  /* 0x0000000083007221 */ /* 0x000fe20000010000 */
[----:B------:R-:W-:Y:S01]  /*7a60*/  MOV R212, R169 ;  /* 0x000000a900d47202 */ /* 0x000fe20000000f00 */
[----:B------:R-:W-:Y:S02]  /*7a70*/  IMAD.MOV.U32 R134, RZ, RZ, R214 ;  /* 0x000000ffff867224 */ /* 0x000fe400078e00d6 */
[----:B------:R-:W-:Y:S01]  /*7a80*/  FADD.FTZ R2, R130, R2 ;  /* 0x0000000282027221 */ /* 0x000fe20000010000 */
        /* <DEDUP_REMOVED lines=9> */
[----:B------:R3:W5:Y:S01]  /*7b20*/  LDL.LU R233, [R1+0xb8] ;  /* 0x0000b80001e97983 */ /* 0x0007620000300800 */
[----:B------:R-:W-:Y:S02]  /*7b30*/  FADD.FTZ R5, R212, R5 ;  /* 0x00000005d4057221 */ /* 0x000fe40000010000 */
        /* <DEDUP_REMOVED lines=13> */
[----:B------:R-:W-:Y:S01]  /*7c10*/  FADD.FTZ R4, R241, R4 ;  /* 0x00000004f1047221 */ /* 0x000fe20000010000 */
[----:B------:R3:W5:Y:S01]  /*7c20*/  LDL.LU R229, [R1+0xa8] ;  /* 0x0000a80001e57983 */ /* 0x0007620000300800 */
[----:B------:R-:W-:Y:S02]  /*7c30*/  FADD.FTZ R0, R239, R0 ;  /* 0x00000000ef007221 */ /* 0x000fe40000010000 */
[----:B------:R-:W-:Y:S01]  /*7c40*/  FADD.FTZ R2, R238, R2 ;  /* 0x00000002ee027221 */ /* 0x000fe20000010000 */
        /* <DEDUP_REMOVED lines=32> */
[----:B------:R3:W5:Y:S01]  /*7e50*/  LDL.LU R220, [R1+0x84] ;  /* 0x0000840001dc7983 */ /* 0x0007620000300800 */
        /* <DEDUP_REMOVED lines=16> */
[----:B----4-:R-:W-:Y:S02]  /*7f60*/  FADD.FTZ R5, R24, R5 ;  /* 0x0000000518057221 */ /* 0x010fe40000010000 */
[----:B-1----:R-:W-:Y:S02]  /*7f70*/  FADD.FTZ R4, R11, R4 ;  /* 0x000000040b047221 */ /* 0x002fe40000010000 */
        /* <DEDUP_REMOVED lines=13> */
[----:B------:R-:W-:Y:S01]  /*8050*/  FADD.FTZ R2, R60, R2 ;  /* 0x000000023c027221 */ /* 0x000fe20000010000 */
        /* <DEDUP_REMOVED lines=16> */
[C---:B------:R-:W-:Y:S08]  /*8160*/  HMMA.16816.F32.BF16 R172, R192.reuse, R180, R68 ;  /* 0x000000b4c0ac723c */ /* 0x040ff00000041844 */
[----:B------:R-:W-:Y:S08]  /*8170*/  HMMA.16816.F32.BF16 R176, R192, R182, R64 ;  /* 0x000000b6c0b0723c */ /* 0x000ff00000041840 */
[C---:B------:R-:W-:Y:S08]  /*8180*/  HMMA.16816.F32.BF16 R140, R196.reuse, R148, R52 ;  /* 0x00000094c48c723c */ /* 0x040ff00000041834 */
[C---:B------:R-:W-:Y:S08]  /*8190*/  HMMA.16816.F32.BF16 R152, R196.reuse, R164, R44 ;  /* 0x000000a4c498723c */ /* 0x040ff0000004182c */
[----:B------:R-:W-:Y:S08]  /*81a0*/  HMMA.16816.F32.BF16 R168, R196, R180, R28 ;  /* 0x000000b4c4a8723c */ /* 0x000ff0000004181c */
[----:B--2---:R-:W-:Y:S08]  /*81b0*/  HMMA.16816.F32.BF16 R188, R192, R16, R56 ;  /* 0x00000010c0bc723c */ /* 0x004ff00000041838 */
[C---:B------:R-:W-:Y:S08]  /*81c0*/  HMMA.16816.F32.BF16 R148, R196.reuse, R150, R48 ;  /* 0x00000096c494723c */ /* 0x040ff00000041830 */
[C---:B------:R-:W-:Y:S08]  /*81d0*/  HMMA.16816.F32.BF16 R164, R196.reuse, R166, R40 ;  /* 0x000000a6c4a4723c */ /* 0x040ff00000041828 */
[C---:B------:R-:W-:Y:S08]  /*81e0*/  HMMA.16816.F32.BF16 R180, R196.reuse, R182, R32 ;  /* 0x000000b6c4b4723c */ /* 0x040ff00000041820 */
[----:B------:R-:W-:Y:S08]  /*81f0*/  HMMA.16816.F32.BF16 R184, R196, R16, R184 ;  /* 0x00000010c4b8723c */ /* 0x000ff000000418b8 */
[-C--:B------:R-:W-:Y:S08]  /*8200*/  HMMA.16816.F32.BF16 R192, R192, R18.reuse, R36 ;  /* 0x00000012c0c0723c */ /* 0x080ff00000041824 */
[----:B------:R-:W-:Y:S01]  /*8210*/  HMMA.16816.F32.BF16 R196, R196, R18, R20 ;  /* 0x00000012c4c4723c */ /* 0x000fe20000041814 */
[----:B------:R-:W-:Y:S01]  /*8220*/  @!UPT UIADD3 URZ, URZ, URZ, URZ ;  /* 0x0000003f3f3ff290 */ /* 0x000fe2000fffe03f */
[----:B------:R-:W-:Y:S11]  /*8230*/  @!P0 BRA `(.L_x_11) ;  /* 0x0000608000008947 */ /* 0x000ff60003800000 */
[----:B---3-5:R-:W-:Y:S01]  /*8240*/  IADD3 R0, R250, -0x2, RZ ;  /* 0xfffffffefa007810 */ /* 0x028fe20007ffe0ff */
[----:B------:R-:W-:Y:S01]  /*8250*/  IMAD.MOV.U32 R133, RZ, RZ, R73 ;  /* 0x000000ffff857224 */ /* 0x000fe200078e0049 */
[----:B------:R-:W-:Y:S01]  /*8260*/  MOV R135, R3 ;  /* 0x0000000300877202 */ /* 0x000fe20000000f00 */
[----:B------:R-:W-:Y:S01]  /*8270*/  IMAD.MOV.U32 R132, RZ, RZ, R74 ;  /* 0x000000ffff847224 */ /* 0x000fe200078e004a */
[----:B------:R-:W-:Y:S01]  /*8280*/  MOV R134, R72 ;  /* 0x0000004800867202 */ /* 0x000fe20000000f00 */
[----:B------:R1:W-:Y:S01]  /*8290*/  STL [R1+0x2c], R0 ;  /* 0x00002c0001007387 */ /* 0x0003e20000100800 */
[----:B------:R-:W-:Y:S05]  /*82a0*/  BRA `(.L_x_12) ;  /* 0x0000027000007947 */ /* 0x000fea0003800000 */
.L_x_14:
        /* <DEDUP_REMOVED lines=39> */
.L_x_12:
[----:B------:R-:W2:Y:S01]  /*8520*/  LDL R236, [R1+0x2c] ;  /* 0x00002c0001ec7983 */ /* 0x000ea20000100800 */
[----:B------:R-:W-:Y:S04]  /*8530*/  DEPBAR.LE SB0, 0x0 ;  /* 0x000080000000791a */ /* 0x000fe80000000000 */
[----:B------:R-:W3:Y:S06]  /*8540*/  LDL.64 R14, [R1+0x50] ;  /* 0x00005000010e7983 */ /* 0x000eec0000100a00 */
[----:B------:R-:W4:Y:S04]  /*8550*/  LDL R6, [R1+0x40] ;  /* 0x0000400001067983 */ /* 0x000f280000100800 */
[----:B------:R-:W-:Y:S01]  /*8560*/  BAR.SYNC.DEFER_BLOCKING 0x0 ;  /* 0x0000000000007b1d */ /* 0x000fe20000010000 */
[----:B-12---:R-:W-:Y:S01]  /*8570*/  SHF.R.S32.HI R0, RZ, 0x1f, R236 ;  /* 0x0000001fff007819 */ /* 0x006fe200000114ec */
[----:B------:R-:W-:Y:S04]  /*8580*/  IMAD.WIDE.U32 R4, R236, c[0x0][0x1a0], RZ ;  /* 0x00006800ec047a25 */ /* 0x000fe800078e00ff */
[----:B------:R-:W-:Y:S04]  /*8590*/  IMAD R0, R0, c[0x0][0x1a0], RZ ;  /* 0x0000680000007a24 */ /* 0x000fe800078e02ff */
[----:B------:R-:W-:Y:S01]  /*85a0*/  IMAD R2, R236, c[0x0][0x1a4], R0 ;  /* 0x00006900ec027a24 */ /* 0x000fe200078e0200 */
[----:B---3--:R-:W-:Y:S04]  /*85b0*/  LEA R0, P0, R4, R14, 0x7 ;  /* 0x0000000e04007211 */ /* 0x008fe800078038ff */
[----:B------:R-:W-:Y:S02]  /*85c0*/  IADD3 R3, R5, R2, RZ ;  /* 0x0000000205037210 */ /* 0x000fe40007ffe0ff */
[----:B------:R-:W-:Y:S02]  /*85d0*/  LEA R2, P1, R0, c[0x0][0x170], 0x1 ;  /* 0x00005c0000027a11 */ /* 0x000fe400078208ff */
[----:B----4-:R-:W-:Y:S02]  /*85e0*/  LEA.HI.X R4, R4, R6, R3, 0x7, P0 ;  /* 0x0000000604047211 */ /* 0x010fe400000f3c03 */
        /* <DEDUP_REMOVED lines=23> */
[----:B------:R1:W-:Y:S08]  /*8760*/  LDGSTS.E.BYPASS.LTC128B.128 [R235+0xa800], [R4.64] ;  /* 0x0a80000004eb7fae */ /* 0x0003f0000b901d48 */
[----:B------:R2:W-:Y:S08]  /*8770*/  LDGSTS.E.BYPASS.LTC128B.128 [R235+0xb000], [R2.64] ;  /* 0x0b00000002eb7fae */ /* 0x0005f0000b901d48 */
[----:B------:R1:W-:Y:S08]  /*8780*/  LDGSTS.E.BYPASS.LTC128B.128 [R235+0xb800], [R6.64] ;  /* 0x0b80000006eb7fae */ /* 0x0003f0000b901d48 */
[----:B------:R-:W-:Y:S08]  /*8790*/  LDSM.16.M88.4 R128, [R223] ;  /* 0x00000000df80783b */ /* 0x000ff00000000200 */
[----:B------:R-:W1:Y:S08]  /*87a0*/  LDSM.16.M88.4 R16, [R222] ;  /* 0x00000000de10783b */ /* 0x000e700000000200 */
[----:B------:R-:W4:Y:S08]  /*87b0*/  LDSM.16.M88.4 R124, [R223+0x2000] ;  /* 0x00200000df7c783b */ /* 0x000f300000000200 */
[----:B------:R-:W5:Y:S08]  /*87c0*/  LDSM.16.M88.4 R32, [R222+0x800] ;  /* 0x00080000de20783b */ /* 0x000f700000000200 */
[----:B------:R-:W2:Y:S08]  /*87d0*/  LDSM.16.M88.4 R48, [R222+0x1000] ;  /* 0x00100000de30783b */ /* 0x000eb00000000200 */
[----:B------:R-:W2:Y:S01]  /*87e0*/  LDSM.16.M88.4 R64, [R222+0x1800] ;  /* 0x00180000de40783b */ /* 0x000ea20000000200 */
[-C--:B-1----:R-:W-:Y:S07]  /*87f0*/  HMMA.16816.F32.BF16 R4, R128, R16.reuse, RZ ;  /* 0x000000108004723c */ /* 0x082fee00000418ff */
[----:B------:R-:W1:Y:S01]  /*8800*/  LDSM.16.M88.4 R80, [R222+0x2000] ;  /* 0x00200000de50783b */ /* 0x000e620000000200 */
[C---:B----4-:R-:W-:Y:S07]  /*8810*/  HMMA.16816.F32.BF16 R8, R124.reuse, R16, RZ ;  /* 0x000000107c08723c */ /* 0x050fee00000418ff */
[----:B------:R-:W0:Y:S01]  /*8820*/  LDGDEPBAR ;  /* 0x00000000000079af */ /* 0x000e220000000000 */
[-C--:B---3--:R-:W-:Y:S07]  /*8830*/  HMMA.16816.F32.BF16 R12, R124, R18.reuse, RZ ;  /* 0x000000127c0c723c */ /* 0x088fee00000418ff */
[----:B------:R-:W3:Y:S01]  /*8840*/  LDSM.16.M88.4 R96, [R222+0x2800] ;  /* 0x00280000de60783b */ /* 0x000ee20000000200 */
[C---:B------:R-:W-:Y:S07]  /*8850*/  HMMA.16816.F32.BF16 R16, R128.reuse, R18, RZ ;  /* 0x000000128010723c */ /* 0x040fee00000418ff */
[----:B------:R-:W4:Y:S01]  /*8860*/  LDSM.16.M88.4 R112, [R222+0x3000] ;  /* 0x00300000de70783b */ /* 0x000f220000000200 */
[-C--:B-----5:R-:W-:Y:S07]  /*8870*/  HMMA.16816.F32.BF16 R20, R128, R32.reuse, RZ ;  /* 0x000000208014723c */ /* 0x0a0fee00000418ff */
[----:B------:R-:W5:Y:S01]  /*8880*/  LDSM.16.M88.4 R200, [R222+0x3800] ;  /* 0x00380000dec8783b */ /* 0x000f620000000200 */
[C---:B------:R-:W-:Y:S07]  /*8890*/  HMMA.16816.F32.BF16 R24, R124.reuse, R32, RZ ;  /* 0x000000207c18723c */ /* 0x040fee00000418ff */
[----:B------:R-:W-:Y:S01]  /*88a0*/  LDSM.16.M88.4 R204, [R226] ;  /* 0x00000000e2cc783b */ /* 0x000fe20000000200 */
[-C--:B------:R-:W-:Y:S07]  /*88b0*/  HMMA.16816.F32.BF16 R28, R124, R34.reuse, RZ ;  /* 0x000000227c1c723c */ /* 0x080fee00000418ff */
[----:B------:R-:W1:Y:S01]  /*88c0*/  LDSM.16.M88.4 R208, [R221] ;  /* 0x00000000ddd0783b */ /* 0x000e620000000200 */
[C---:B------:R-:W-:Y:S07]  /*88d0*/  HMMA.16816.F32.BF16 R32, R128.reuse, R34, RZ ;  /* 0x000000228020723c */ /* 0x040fee00000418ff */
[----:B------:R-:W1:Y:S01]  /*88e0*/  LDSM.16.M88.4 R212, [R226+0x2000] ;  /* 0x00200000e2d4783b */ /* 0x000e620000000200 */
[-C--:B--2---:R-:W-:Y:S08]  /*88f0*/  HMMA.16816.F32.BF16 R36, R128, R48.reuse, RZ ;  /* 0x000000308024723c */ /* 0x084ff000000418ff */
[C---:B------:R-:W-:Y:S08]  /*8900*/  HMMA.16816.F32.BF16 R40, R124.reuse, R48, RZ ;  /* 0x000000307c28723c */ /* 0x040ff000000418ff */
[-C--:B------:R-:W-:Y:S08]  /*8910*/  HMMA.16816.F32.BF16 R44, R124, R50.reuse, RZ ;  /* 0x000000327c2c723c */ /* 0x080ff000000418ff */
[C---:B------:R-:W-:Y:S08]  /*8920*/  HMMA.16816.F32.BF16 R48, R128.reuse, R50, RZ ;  /* 0x000000328030723c */ /* 0x040ff000000418ff */
        /* <DEDUP_REMOVED lines=8> */
[-C--:B---3--:R-:W-:Y:S08]  /*89b0*/  HMMA.16816.F32.BF16 R84, R128, R96.reuse, RZ ;  /* 0x000000608054723c */ /* 0x088ff000000418ff */
[C---:B------:R-:W-:Y:S08]  /*89c0*/  HMMA.16816.F32.BF16 R88, R124.reuse, R96, RZ ;  /* 0x000000607c58723c */ /* 0x040ff000000418ff */
[-C--:B------:R-:W-:Y:S08]  /*89d0*/  HMMA.16816.F32.BF16 R92, R124, R98.reuse, RZ ;  /* 0x000000627c5c723c */ /* 0x080ff000000418ff */
[C---:B------:R-:W-:Y:S08]  /*89e0*/  HMMA.16816.F32.BF16 R96, R128.reuse, R98, RZ ;  /* 0x000000628060723c */ /* 0x040ff000000418ff */
[-C--:B----4-:R-:W-:Y:S08]  /*89f0*/  HMMA.16816.F32.BF16 R100, R128, R112.reuse, RZ ;  /* 0x000000708064723c */ /* 0x090ff000000418ff */
[C---:B------:R-:W-:Y:S08]  /*8a00*/  HMMA.16816.F32.BF16 R104, R124.reuse, R112, RZ ;  /* 0x000000707c68723c */ /* 0x040ff000000418ff */
[-C--:B------:R-:W-:Y:S08]  /*8a10*/  HMMA.16816.F32.BF16 R108, R124, R114.reuse, RZ ;  /* 0x000000727c6c723c */ /* 0x080ff000000418ff */
[C---:B------:R-:W-:Y:S08]  /*8a20*/  HMMA.16816.F32.BF16 R112, R128.reuse, R114, RZ ;  /* 0x000000728070723c */ /* 0x040ff000000418ff */
[-C--:B-----5:R-:W-:Y:S08]  /*8a30*/  HMMA.16816.F32.BF16 R116, R128, R200.reuse, RZ ;  /* 0x000000c88074723c */ /* 0x0a0ff000000418ff */
        /* <DEDUP_REMOVED lines=86> */
[----:B------:R-:W2:Y:S07]  /*8fa0*/  LDSM.16.M88.4 R204, [R225+0x2000] ;  /* 0x00200000e1cc783b */ /* 0x000eae0000000200 */
[-C--:B-1----:R-:W-:Y:S08]  /*8fb0*/  HMMA.16816.F32.BF16 R4, R212, R200.reuse, R4 ;  /* 0x000000c8d404723c */ /* 0x082ff00000041804 */
[C---:B--2---:R-:W-:Y:S08]  /*8fc0*/  HMMA.16816.F32.BF16 R8, R204.reuse, R200, R8 ;  /* 0x000000c8cc08723c */ /* 0x044ff00000041808 */
[-C--:B------:R-:W-:Y:S08]  /*8fd0*/  HMMA.16816.F32.BF16 R12, R204, R202.reuse, R12 ;  /* 0x000000cacc0c723c */ /* 0x080ff0000004180c */
[----:B------:R-:W-:Y:S01]  /*8fe0*/  FMUL.FTZ R5, R5, c[0x0][0x2ec] ;  /* 0x0000bb0005057a20 */ /* 0x000fe20000410000 */
[C---:B------:R-:W-:Y:S03]  /*8ff0*/  HMMA.16816.F32.BF16 R16, R212.reuse, R202, R16 ;  /* 0x000000cad410723c */ /* 0x040fe60000041810 */
[----:B------:R-:W1:Y:S01]  /*9000*/  MUFU.TANH R0, R5 ;  /* 0x0000000500007308 */ /* 0x000e620000002400 */
[----:B------:R-:W-:Y:S02]  /*9010*/  FMUL.FTZ R7, R7, c[0x0][0x2ec] ;  /* 0x0000bb0007077a20 */ /* 0x000fe40000410000 */
[----:B------:R-:W-:Y:S02]  /*9020*/  FMUL.FTZ R4, R4, c[0x0][0x2ec] ;  /* 0x0000bb0004047a20 */ /* 0x000fe40000410000 */
[----:B------:R-:W-:Y:S04]  /*9030*/  FMUL.FTZ R6, R6, c[0x0][0x2ec] ;  /* 0x0000bb0006067a20 */ /* 0x000fe80000410000 */
[----:B------:R-:W-:Y:S01]  /*9040*/  FMUL.FTZ R8, R8, c[0x0][0x2ec] ;  /* 0x0000bb0008087a20 */ /* 0x000fe20000410000 */
[----:B------:R-:W-:Y:S01]  /*9050*/  MUFU.TANH R243, R4 ;  /* 0x0000000400f37308 */ /* 0x000fe20000002400 */
[----:B------:R-:W-:Y:S02]  /*9060*/  FMUL.FTZ R9, R9, c[0x0][0x2ec] ;  /* 0x0000bb0009097a20 */ /* 0x000fe40000410000 */
[----:B------:R-:W-:Y:S02]  /*9070*/  FMUL.FTZ R10, R10, c[0x0][0x2ec] ;  /* 0x0000bb000a0a7a20 */ /* 0x000fe40000410000 */
[----:B------:R-:W-:Y:S02]  /*9080*/  FMUL.FTZ R11, R11, c[0x0][0x2ec] ;  /* 0x0000bb000b0b7a20 */ /* 0x000fe40000410000 */
[----:B------:R-:W-:Y:S02]  /*9090*/  FMUL.FTZ R14, R14, c[0x0][0x2ec] ;  /* 0x0000bb000e0e7a20 */ /* 0x000fe40000410000 */
[----:B------:R-:W-:Y:S01]  /*90a0*/  FMUL.FTZ R15, R15, c[0x0][0x2ec] ;  /* 0x0000bb000f0f7a20 */ /* 0x000fe20000410000 */
[----:B------:R-:W-:Y:S01]  /*90b0*/  MUFU.TANH R242, R6 ;  /* 0x0000000600f27308 */ /* 0x000fe20000002400 */
[----:B------:R-:W-:Y:S02]  /*90c0*/  FMUL.FTZ R16, R16, c[0x0][0x2ec] ;  /* 0x0000bb0010107a20 */ /* 0x000fe40000410000 */
[----:B------:R-:W-:Y:S01]  /*90d0*/  FMUL.FTZ R17, R17, c[0x0][0x2ec] ;  /* 0x0000bb0011117a20 */ /* 0x000fe20000410000 */
[----:B-1----:R1:W-:Y:S01]  /*90e0*/  STL [R1+0x8], R0 ;  /* 0x0000080001007387 */ /* 0x0023e20000100800 */
[----:B------:R-:W-:Y:S02]  /*90f0*/  FMUL.FTZ R18, R18, c[0x0][0x2ec] ;  /* 0x0000bb0012127a20 */ /* 0x000fe40000410000 */
[----:B------:R-:W-:Y:S02]  /*9100*/  FMUL.FTZ R19, R19, c[0x0][0x2ec] ;  /* 0x0000bb0013137a20 */ /* 0x000fe40000410000 */
[----:B------:R-:W-:Y:S01]  /*9110*/  FMUL.FTZ R12, R12, c[0x0][0x2ec] ;  /* 0x0000bb000c0c7a20 */ /* 0x000fe20000410000 */
[----:B------:R-:W-:Y:S01]  /*9120*/  MUFU.TANH R246, R8 ;  /* 0x0000000800f67308 */ /* 0x000fe20000002400 */
[----:B------:R-:W-:Y:S09]  /*9130*/  FMUL.FTZ R13, R13, c[0x0][0x2ec] ;  /* 0x0000bb000d0d7a20 */ /* 0x000ff20000410000 */
[----:B------:R-:W-:Y:S10]  /*9140*/  MUFU.TANH R241, R10 ;  /* 0x0000000a00f17308 */ /* 0x000ff40000002400 */
[----:B-1----:R1:W2:Y:S10]  /*9150*/  MUFU.TANH R0, R7 ;  /* 0x0000000700007308 */ /* 0x0022b40000002400 */
[----:B------:R-:W-:Y:S10]  /*9160*/  MUFU.TANH R252, R11 ;  /* 0x0000000b00fc7308 */ /* 0x000ff40000002400 */
[----:B------:R-:W-:Y:S01]  /*9170*/  MUFU.TANH R251, R12 ;  /* 0x0000000c00fb7308 */ /* 0x000fe20000002400 */
[----:B-1----:R-:W1:Y:S09]  /*9180*/  LDSM.16.M88.4 R4, [R220+0x800] ;  /* 0x00080000dc04783b */ /* 0x002e720000000200 */
[----:B------:R-:W-:Y:S01]  /*9190*/  MUFU.TANH R250, R13 ;  /* 0x0000000d00fa7308 */ /* 0x000fe20000002400 */
[----:B--2---:R2:W-:Y:S09]  /*91a0*/  STL [R1], R0 ;  /* 0x0000000001007387 */ /* 0x0045f20000100800 */
[----:B------:R-:W-:Y:S10]  /*91b0*/  MUFU.TANH R249, R14 ;  /* 0x0000000e00f97308 */ /* 0x000ff40000002400 */
[----:B------:R-:W-:Y:S10]  /*91c0*/  MUFU.TANH R248, R15 ;  /* 0x0000000f00f87308 */ /* 0x000ff40000002400 */
[----:B--2---:R2:W3:Y:S01]  /*91d0*/  MUFU.TANH R0, R9 ;  /* 0x0000000900007308 */ /* 0x0044e20000002400 */
[-C--:B-1----:R-:W-:Y:S09]  /*91e0*/  HMMA.16816.F32.BF16 R20, R212, R4.reuse, R20 ;  /* 0x00000004d414723c */ /* 0x082ff20000041814 */
[----:B------:R-:W-:Y:S01]  /*91f0*/  MUFU.TANH R237, R16 ;  /* 0x0000001000ed7308 */ /* 0x000fe20000002400 */
[C---:B------:R-:W-:Y:S09]  /*9200*/  HMMA.16816.F32.BF16 R24, R204.reuse, R4, R24 ;  /* 0x00000004cc18723c */ /* 0x040ff20000041818 */
[----:B------:R-:W-:Y:S01]  /*9210*/  MUFU.TANH R17, R17 ;  /* 0x0000001100117308 */ /* 0x000fe20000002400 */
[-C--:B------:R-:W-:Y:S01]  /*9220*/  HMMA.16816.F32.BF16 R28, R204, R6.reuse, R28 ;  /* 0x00000006cc1c723c */ /* 0x080fe2000004181c */
[----:B--2---:R-:W1:Y:S03]  /*9230*/  LDSM.16.M88.4 R8, [R220+0x1000] ;  /* 0x00100000dc08783b */ /* 0x004e660000000200 */
[----:B------:R-:W-:Y:S04]  /*9240*/  FMUL.FTZ R20, R20, c[0x0][0x2ec] ;  /* 0x0000bb0014147a20 */ /* 0x000fe80000410000 */
[C---:B------:R-:W-:Y:S01]  /*9250*/  HMMA.16816.F32.BF16 R32, R212.reuse, R6, R32 ;  /* 0x00000006d420723c */ /* 0x040fe20000041820 */
[----:B------:R-:W-:Y:S01]  /*9260*/  MUFU.TANH R18, R18 ;  /* 0x0000001200127308 */ /* 0x000fe20000002400 */
[----:B------:R-:W2:Y:S02]  /*9270*/  LDSM.16.M88.4 R4, [R220+0x1800] ;  /* 0x00180000dc04783b */ /* 0x000ea40000000200 */
[----:B------:R-:W-:Y:S02]  /*9280*/  FMUL.FTZ R21, R21, c[0x0][0x2ec] ;  /* 0x0000bb0015157a20 */ /* 0x000fe40000410000 */
[----:B------:R-:W-:Y:S02]  /*9290*/  FMUL.FTZ R22, R22, c[0x0][0x2ec] ;  /* 0x0000bb0016167a20 */ /* 0x000fe40000410000 */
[----:B------:R-:W-:Y:S03]  /*92a0*/  FMUL.FTZ R23, R23, c[0x0][0x2ec] ;  /* 0x0000bb0017177a20 */ /* 0x000fe60000410000 */
[----:B------:R-:W-:Y:S01]  /*92b0*/  MUFU.TANH R19, R19 ;  /* 0x0000001300137308 */ /* 0x000fe20000002400 */
[----:B---3--:R3:W-:Y:S01]  /*92c0*/  STL [R1+0x4], R0 ;  /* 0x0000040001007387 */ /* 0x0087e20000100800 */
[----:B------:R-:W-:Y:S02]  /*92d0*/  FMUL.FTZ R24, R24, c[0x0][0x2ec] ;  /* 0x0000bb0018187a20 */ /* 0x000fe40000410000 */
[----:B------:R-:W-:Y:S02]  /*92e0*/  FMUL.FTZ R25, R25, c[0x0][0x2ec] ;  /* 0x0000bb0019197a20 */ /* 0x000fe40000410000 */
[----:B------:R-:W-:Y:S02]  /*92f0*/  FMUL.FTZ R28, R28, c[0x0][0x2ec] ;  /* 0x0000bb001c1c7a20 */ /* 0x000fe40000410000 */
[----:B------:R-:W-:Y:S02]  /*9300*/  FMUL.FTZ R26, R26, c[0x0][0x2ec] ;  /* 0x0000bb001a1a7a20 */ /* 0x000fe40000410000 */
        /* <DEDUP_REMOVED lines=9> */
[-C--:B-1----:R-:W-:Y:S03]  /*93a0*/  HMMA.16816.F32.BF16 R36, R212, R8.reuse, R36 ;  /* 0x00000008d424723c */ /* 0x082fe60000041824 */
[----:B------:R-:W-:Y:S03]  /*93b0*/  FMUL.FTZ R35, R35, c[0x0][0x2ec] ;  /* 0x0000bb0023237a20 */ /* 0x000fe60000410000 */
[----:B---3--:R-:W1:Y:S02]  /*93c0*/  MUFU.TANH R0, R28 ;  /* 0x0000001c00007308 */ /* 0x008e640000002400 */
[C---:B------:R-:W-:Y:S08]  /*93d0*/  HMMA.16816.F32.BF16 R40, R204.reuse, R8, R40 ;  /* 0x00000008cc28723c */ /* 0x040ff00000041828 */
[----:B------:R-:W-:Y:S01]  /*93e0*/  MUFU.TANH R22, R22 ;  /* 0x0000001600167308 */ /* 0x000fe20000002400 */
[-C--:B------:R-:W-:Y:S07]  /*93f0*/  HMMA.16816.F32.BF16 R44, R204, R10.reuse, R44 ;  /* 0x0000000acc2c723c */ /* 0x080fee000004182c */
[----:B------:R-:W-:Y:S01]  /*9400*/  FMUL.FTZ R39, R39, c[0x0][0x2ec] ;  /* 0x0000bb0027277a20 */ /* 0x000fe20000410000 */
[C---:B------:R-:W-:Y:S01]  /*9410*/  HMMA.16816.F32.BF16 R48, R212.reuse, R10, R48 ;  /* 0x0000000ad430723c */ /* 0x040fe20000041830 */
[----:B------:R-:W-:Y:S01]  /*9420*/  MUFU.TANH R23, R23 ;  /* 0x0000001700177308 */ /* 0x000fe20000002400 */
[----:B------:R-:W3:Y:S02]  /*9430*/  LDSM.16.M88.4 R8, [R220+0x2000] ;  /* 0x00200000dc08783b */ /* 0x000ee40000000200 */
[----:B------:R-:W-:Y:S02]  /*9440*/  FMUL.FTZ R36, R36, c[0x0][0x2ec] ;  /* 0x0000bb0024247a20 */ /* 0x000fe40000410000 */
[----:B------:R-:W-:Y:S02]  /*9450*/  FMUL.FTZ R37, R37, c[0x0][0x2ec] ;  /* 0x0000bb0025257a20 */ /* 0x000fe40000410000 */
[-C--:B--2---:R-:W-:Y:S02]  /*9460*/  HMMA.16816.F32.BF16 R52, R212, R4.reuse, R52 ;  /* 0x00000004d434723c */ /* 0x084fe40000041834 */
[----:B-1----:R1:W-:Y:S01]  /*9470*/  STL [R1+0xc], R0 ;  /* 0x00000c0001007387 */ /* 0x0023e20000100800 */
[----:B------:R-:W-:Y:S01]  /*9480*/  MUFU.TANH R28, R39 ;  /* 0x00000027001c7308 */ /* 0x000fe20000002400 */
[----:B------:R-:W-:Y:S02]  /*9490*/  FMUL.FTZ R38, R38, c[0x0][0x2ec] ;  /* 0x0000bb0026267a20 */ /* 0x000fe40000410000 */
[----:B------:R-:W-:Y:S02]  /*94a0*/  FMUL.FTZ R40, R40, c[0x0][0x2ec] ;  /* 0x0000bb0028287a20 */ /* 0x000fe40000410000 */
[C---:B------:R-:W-:Y:S04]  /*94b0*/  HMMA.16816.F32.BF16 R56, R204.reuse, R4, R56 ;  /* 0x00000004cc38723c */ /* 0x040fe80000041838 */
[----:B------:R-:W-:Y:S01]  /*94c0*/  FMUL.FTZ R41, R41, c[0x0][0x2ec] ;  /* 0x0000bb0029297a20 */ /* 0x000fe20000410000 */
[----:B------:R-:W-:Y:S01]  /*94d0*/  MUFU.TANH R247, R24 ;  /* 0x0000001800f77308 */ /* 0x000fe20000002400 */
[----:B------:R-:W-:Y:S02]  /*94e0*/  FMUL.FTZ R42, R42, c[0x0][0x2ec] ;  /* 0x0000bb002a2a7a20 */ /* 0x000fe40000410000 */
[-C--:B------:R-:W-:Y:S04]  /*94f0*/  HMMA.16816.F32.BF16 R60, R204, R6.reuse, R60 ;  /* 0x00000006cc3c723c */ /* 0x080fe8000004183c */
[----:B------:R-:W-:Y:S02]  /*9500*/  FMUL.FTZ R43, R43, c[0x0][0x2ec] ;  /* 0x0000bb002b2b7a20 */ /* 0x000fe40000410000 */
[----:B------:R-:W-:Y:S01]  /*9510*/  FMUL.FTZ R44, R44, c[0x0][0x2ec] ;  /* 0x0000bb002c2c7a20 */ /* 0x000fe20000410000 */
[----:B------:R-:W-:Y:S01]  /*9520*/  MUFU.TANH R244, R25 ;  /* 0x0000001900f47308 */ /* 0x000fe20000002400 */
[C---:B------:R-:W-:Y:S01]  /*9530*/  HMMA.16816.F32.BF16 R64, R212.reuse, R6, R64 ;  /* 0x00000006d440723c */ /* 0x040fe20000041840 */
[----:B------:R-:W2:Y:S03]  /*9540*/  LDSM.16.M88.4 R4, [R220+0x2800] ;  /* 0x00280000dc04783b */ /* 0x000ea60000000200 */
[----:B------:R-:W-:Y:S02]  /*9550*/  FMUL.FTZ R54, R54, c[0x0][0x2ec] ;  /* 0x0000bb0036367a20 */ /* 0x000fe40000410000 */
[----:B------:R-:W-:Y:S02]  /*9560*/  FMUL.FTZ R45, R45, c[0x0][0x2ec] ;  /* 0x0000bb002d2d7a20 */ /* 0x000fe40000410000 */
[----:B------:R-:W-:Y:S01]  /*9570*/  FMUL.FTZ R56, R56, c[0x0][0x2ec] ;  /* 0x0000bb0038387a20 */ /* 0x000fe20000410000 */
[----:B-1----:R-:W1:Y:S01]  /*9580*/  MUFU.TANH R0, R54 ;  /* 0x0000003600007308 */ /* 0x002e620000002400 */
[-C--:B---3--:R-:W-:Y:S03]  /*9590*/  HMMA.16816.F32.BF16 R68, R212, R8.reuse, R68 ;  /* 0x00000008d444723c */ /* 0x088fe60000041844 */
[----:B------:R-:W-:Y:S02]  /*95a0*/  FMUL.FTZ R57, R57, c[0x0][0x2ec] ;  /* 0x0000bb0039397a20 */ /* 0x000fe40000410000 */
[----:B------:R-:W-:Y:S02]  /*95b0*/  FMUL.FTZ R59, R59, c[0x0][0x2ec] ;  /* 0x0000bb003b3b7a20 */ /* 0x000fe40000410000 */
[----:B------:R-:W-:Y:S01]  /*95c0*/  FMUL.FTZ R60, R60, c[0x0][0x2ec] ;  /* 0x0000bb003c3c7a20 */ /* 0x000fe20000410000 */
[C---:B------:R-:W-:Y:S01]  /*95d0*/  HMMA.16816.F32.BF16 R72, R204.reuse, R8, R72 ;  /* 0x00000008cc48723c */ /* 0x040fe20000041848 */
[----:B------:R-:W-:Y:S03]  /*95e0*/  MUFU.TANH R26, R26 ;  /* 0x0000001a001a7308 */ /* 0x000fe60000002400 */
[----:B------:R-:W-:Y:S02]  /*95f0*/  FMUL.FTZ R58, R58, c[0x0][0x2ec] ;  /* 0x0000bb003a3a7a20 */ /* 0x000fe40000410000 */
[----:B------:R-:W-:Y:S02]  /*9600*/  FMUL.FTZ R46, R46, c[0x0][0x2ec] ;  /* 0x0000bb002e2e7a20 */ /* 0x000fe40000410000 */
[-C--:B------:R-:W-:Y:S03]  /*9610*/  HMMA.16816.F32.BF16 R76, R204, R10.reuse, R76 ;  /* 0x0000000acc4c723c */ /* 0x080fe6000004184c */
[----:B------:R-:W-:Y:S01]  /*9620*/  MUFU.TANH R27, R27 ;  /* 0x0000001b001b7308 */ /* 0x000fe20000002400 */
[----:B------:R-:W-:Y:S02]  /*9630*/  FMUL.FTZ R47, R47, c[0x0][0x2ec] ;  /* 0x0000bb002f2f7a20 */ /* 0x000fe40000410000 */
[----:B------:R-:W-:Y:S01]  /*9640*/  FMUL.FTZ R48, R48, c[0x0][0x2ec] ;  /* 0x0000bb0030307a20 */ /* 0x000fe20000410000 */
[----:B-1----:R1:W-:Y:S01]  /*9650*/  STL [R1+0x1c], R0 ;  /* 0x00001c0001007387 */ /* 0x0023e20000100800 */
[C---:B------:R-:W-:Y:S03]  /*9660*/  HMMA.16816.F32.BF16 R80, R212.reuse, R10, R80 ;  /* 0x0000000ad450723c */ /* 0x040fe60000041850 */
[----:B------:R-:W3:Y:S01]  /*9670*/  LDSM.16.M88.4 R8, [R220+0x3000] ;  /* 0x00300000dc08783b */ /* 0x000ee20000000200 */
[----:B------:R-:W-:Y:S01]  /*9680*/  FMUL.FTZ R70, R70, c[0x0][0x2ec] ;  /* 0x0000bb0046467a20 */ /* 0x000fe20000410000 */
[----:B------:R-:W-:Y:S01]  /*9690*/  MUFU.TANH R25, R29 ;  /* 0x0000001d00197308 */ /* 0x000fe20000002400 */
[----:B------:R-:W-:Y:S02]  /*96a0*/  FMUL.FTZ R71, R71, c[0x0][0x2ec] ;  /* 0x0000bb0047477a20 */ /* 0x000fe40000410000 */
[-C--:B--2---:R-:W-:Y:S04]  /*96b0*/  HMMA.16816.F32.BF16 R84, R212, R4.reuse, R84 ;  /* 0x00000004d454723c */ /* 0x084fe80000041854 */
[----:B------:R-:W-:Y:S02]  /*96c0*/  FMUL.FTZ R73, R73, c[0x0][0x2ec] ;  /* 0x0000bb0049497a20 */ /* 0x000fe40000410000 */
[----:B------:R-:W-:Y:S01]  /*96d0*/  FMUL.FTZ R49, R49, c[0x0][0x2ec] ;  /* 0x0000bb0031317a20 */ /* 0x000fe20000410000 */
[----:B------:R-:W-:Y:S01]  /*96e0*/  MUFU.TANH R30, R30 ;  /* 0x0000001e001e7308 */ /* 0x000fe20000002400 */
[C---:B------:R-:W-:Y:S04]  /*96f0*/  HMMA.16816.F32.BF16 R88, R204.reuse, R4, R88 ;  /* 0x00000004cc58723c */ /* 0x040fe80000041858 */
[----:B------:R-:W-:Y:S02]  /*9700*/  FMUL.FTZ R50, R50, c[0x0][0x2ec] ;  /* 0x0000bb0032327a20 */ /* 0x000fe40000410000 */
[----:B------:R-:W-:Y:S02]  /*9710*/  FMUL.FTZ R51, R51, c[0x0][0x2ec] ;  /* 0x0000bb0033337a20 */ /* 0x000fe40000410000 */
[-C--:B------:R-:W-:Y:S01]  /*9720*/  HMMA.16816.F32.BF16 R92, R204, R6.reuse, R92 ;  /* 0x00000006cc5c723c */ /* 0x080fe2000004185c */
[----:B-1----:R-:W1:Y:S03]  /*9730*/  MUFU.TANH R0, R56 ;  /* 0x0000003800007308 */ /* 0x002e660000002400 */
[----:B------:R-:W-:Y:S02]  /*9740*/  FMUL.FTZ R52, R52, c[0x0][0x2ec] ;  /* 0x0000bb0034347a20 */ /* 0x000fe40000410000 */
[----:B------:R-:W-:Y:S02]  /*9750*/  FMUL.FTZ R53, R53, c[0x0][0x2ec] ;  /* 0x0000bb0035357a20 */ /* 0x000fe40000410000 */
[C---:B------:R-:W-:Y:S01]  /*9760*/  HMMA.16816.F32.BF16 R96, R212.reuse, R6, R96 ;  /* 0x00000006d460723c */ /* 0x040fe20000041860 */
[----:B------:R-:W2:Y:S01]  /*9770*/  LDSM.16.M88.4 R4, [R220+0x3800] ;  /* 0x00380000dc04783b */ /* 0x000ea20000000200 */
[----:B------:R-:W-:Y:S04]  /*9780*/  DEPBAR.LE SB0, 0x0 ;  /* 0x000080000000791a */ /* 0x000fe80000000000 */
[----:B------:R-:W-:Y:S01]  /*9790*/  MUFU.TANH R2, R73 ;  /* 0x0000004900027308 */ /* 0x000fe20000002400 */
[----:B------:R-:W-:Y:S02]  /*97a0*/  FMUL.FTZ R55, R55, c[0x0][0x2ec] ;  /* 0x0000bb0037377a20 */ /* 0x000fe40000410000 */
[----:B------:R-:W-:Y:S01]  /*97b0*/  BAR.SYNC.DEFER_BLOCKING 0x0 ;  /* 0x0000000000007b1d */ /* 0x000fe20000010000 */
[-C--:B---3--:R-:W-:Y:S06]  /*97c0*/  HMMA.16816.F32.BF16 R100, R212, R8.reuse, R100 ;  /* 0x00000008d464723c */ /* 0x088fec0000041864 */
[----:B------:R-:W-:Y:S01]  /*97d0*/  MUFU.TANH R31, R31 ;  /* 0x0000001f001f7308 */ /* 0x000fe20000002400 */
[----:B-1----:R1:W-:Y:S01]  /*97e0*/  STL [R1+0x18], R0 ;  /* 0x0000180001007387 */ /* 0x0023e20000100800 */
[----:B------:R-:W-:Y:S01]  /*97f0*/  FMUL.FTZ R61, R61, c[0x0][0x2ec] ;  /* 0x0000bb003d3d7a20 */ /* 0x000fe20000410000 */
[C---:B------:R-:W-:Y:S04]  /*9800*/  HMMA.16816.F32.BF16 R104, R204.reuse, R8, R104 ;  /* 0x00000008cc68723c */ /* 0x040fe80000041868 */
[----:B------:R-:W-:Y:S02]  /*9810*/  FMUL.FTZ R62, R62, c[0x0][0x2ec] ;  /* 0x0000bb003e3e7a20 */ /* 0x000fe40000410000 */
[----:B------:R-:W-:Y:S01]  /*9820*/  FMUL.FTZ R63, R63, c[0x0][0x2ec] ;  /* 0x0000bb003f3f7a20 */ /* 0x000fe20000410000 */
[----:B------:R-:W-:Y:S01]  /*9830*/  MUFU.TANH R32, R32 ;  /* 0x0000002000207308 */ /* 0x000fe20000002400 */
[-C--:B------:R-:W-:Y:S04]  /*9840*/  HMMA.16816.F32.BF16 R108, R204, R10.reuse, R108 ;  /* 0x0000000acc6c723c */ /* 0x080fe8000004186c */
[----:B------:R-:W-:Y:S02]  /*9850*/  FMUL.FTZ R64, R64, c[0x0][0x2ec] ;  /* 0x0000bb0040407a20 */ /* 0x000fe40000410000 */
[----:B------:R-:W-:Y:S02]  /*9860*/  FMUL.FTZ R65, R65, c[0x0][0x2ec] ;  /* 0x0000bb0041417a20 */ /* 0x000fe40000410000 */
[C---:B------:R-:W-:Y:S01]  /*9870*/  HMMA.16816.F32.BF16 R112, R212.reuse, R10, R112 ;  /* 0x0000000ad470723c */ /* 0x040fe20000041870 */
[----:B------:R-:W-:Y:S03]  /*9880*/  MUFU.TANH R33, R33 ;  /* 0x0000002100217308 */ /* 0x000fe60000002400 */
[----:B------:R-:W-:Y:S02]  /*9890*/  FMUL.FTZ R66, R66, c[0x0][0x2ec] ;  /* 0x0000bb0042427a20 */ /* 0x000fe40000410000 */
[----:B------:R-:W-:Y:S02]  /*98a0*/  FMUL.FTZ R67, R67, c[0x0][0x2ec] ;  /* 0x0000bb0043437a20 */ /* 0x000fe40000410000 */
[-C--:B--2---:R-:W-:Y:S03]  /*98b0*/  HMMA.16816.F32.BF16 R116, R212, R4.reuse, R116 ;  /* 0x00000004d474723c */ /* 0x084fe60000041874 */
[----:B-1----:R-:W1:Y:S01]  /*98c0*/  MUFU.TANH R0, R57 ;  /* 0x0000003900007308 */ /* 0x002e620000002400 */
        /* <DEDUP_REMOVED lines=10> */
[----:B------:R-:W-:Y:S01]  /*9970*/  HMMA.16816.F32.BF16 R128, R212, R6, R128 ;  /* 0x00000006d480723c */ /* 0x000fe20000041880 */
[----:B-1----:R1:W-:Y:S03]  /*9980*/  STL [R1+0x14], R0 ;  /* 0x0000140001007387 */ /* 0x0023e60000100800 */
[----:B------:R-:W-:Y:S02]  /*9990*/  FMUL.FTZ R77, R77, c[0x0][0x2ec] ;  /* 0x0000bb004d4d7a20 */ /* 0x000fe40000410000 */
[----:B------:R-:W-:Y:S02]  /*99a0*/  FMUL.FTZ R79, R79, c[0x0][0x2ec] ;  /* 0x0000bb004f4f7a20 */ /* 0x000fe40000410000 */
[----:B------:R-:W-:Y:S01]  /*99b0*/  FMUL.FTZ R80, R80, c[0x0][0x2ec] ;  /* 0x0000bb0050507a20 */ /* 0x000fe20000410000 */
[----:B------:R-:W-:Y:S03]  /*99c0*/  MUFU.TANH R39, R106 ;  /* 0x0000006a00277308 */ /* 0x000fe60000002400 */
[----:B------:R-:W-:Y:S02]  /*99d0*/  FMUL.FTZ R81, R81, c[0x0][0x2ec] ;  /* 0x0000bb0051517a20 */ /* 0x000fe40000410000 */
[----:B------:R-:W-:Y:S02]  /*99e0*/  FMUL.FTZ R84, R84, c[0x0][0x2ec] ;  /* 0x0000bb0054547a20 */ /* 0x000fe40000410000 */
[----:B------:R-:W-:Y:S02]  /*99f0*/  FMUL.FTZ R85, R85, c[0x0][0x2ec] ;  /* 0x0000bb0055557a20 */ /* 0x000fe40000410000 */
[----:B------:R-:W-:Y:S01]  /*9a00*/  FMUL.FTZ R88, R88, c[0x0][0x2ec] ;  /* 0x0000bb0058587a20 */ /* 0x000fe20000410000 */
[----:B------:R-:W-:Y:S01]  /*9a10*/  MUFU.TANH R34, R34 ;  /* 0x0000002200227308 */ /* 0x000fe20000002400 */
[----:B------:R-:W-:Y:S02]  /*9a20*/  FMUL.FTZ R89, R89, c[0x0][0x2ec] ;  /* 0x0000bb0059597a20 */ /* 0x000fe40000410000 */
[----:B------:R-:W-:Y:S02]  /*9a30*/  FMUL.FTZ R90, R90, c[0x0][0x2ec] ;  /* 0x0000bb005a5a7a20 */ /* 0x000fe40000410000 */
[----:B------:R-:W-:Y:S02]  /*9a40*/  FMUL.FTZ R91, R91, c[0x0][0x2ec] ;  /* 0x0000bb005b5b7a20 */ /* 0x000fe40000410000 */
[----:B------:R-:W-:Y:S02]  /*9a50*/  FMUL.FTZ R97, R97, c[0x0][0x2ec] ;  /* 0x0000bb0061617a20 */ /* 0x000fe40000410000 */
[----:B------:R-:W-:Y:S01]  /*9a60*/  FMUL.FTZ R98, R98, c[0x0][0x2ec] ;  /* 0x0000bb0062627a20 */ /* 0x000fe20000410000 */
[----:B-1----:R-:W1:Y:S01]  /*9a70*/  MUFU.TANH R0, R59 ;  /* 0x0000003b00007308 */ /* 0x002e620000002400 */
[----:B------:R-:W-:Y:S02]  /*9a80*/  FMUL.FTZ R99, R99, c[0x0][0x2ec] ;  /* 0x0000bb0063637a20 */ /* 0x000fe40000410000 */
        /* <DEDUP_REMOVED lines=50> */
[----:B------:R-:W-:Y:S07]  /*9db0*/  FMUL.FTZ R123, R123, c[0x0][0x2ec] ;  /* 0x0000bb007b7b7a20 */ /* 0x000fee0000410000 */
[----:B------:R-:W-:Y:S10]  /*9dc0*/  MUFU.TANH R43, R43 ;  /* 0x0000002b002b7308 */ /* 0x000ff40000002400 */
[----:B-1----:R-:W1:Y:S10]  /*9dd0*/  MUFU.TANH R0, R70 ;  /* 0x0000004600007308 */ /* 0x002e740000002400 */
[----:B------:R-:W2:Y:S10]  /*9de0*/  MUFU.TANH R44, R44 ;  /* 0x0000002c002c7308 */ /* 0x000eb40000002400 */
[----:B------:R-:W3:Y:S01]  /*9df0*/  MUFU.TANH R45, R45 ;  /* 0x0000002d002d7308 */ /* 0x000ee20000002400 */
[----:B-1----:R1:W-:Y:S04]  /*9e00*/  STL [R1+0x10], R0 ;  /* 0x0000100001007387 */ /* 0x0023e80000100800 */
[----:B------:R4:W-:Y:S05]  /*9e10*/  STL [R1+0x20], R2 ;  /* 0x0000200201007387 */ /* 0x0009ea0000100800 */
[----:B------:R-:W2:Y:S10]  /*9e20*/  MUFU.TANH R46, R46 ;  /* 0x0000002e002e7308 */ /* 0x000eb40000002400 */
[----:B------:R-:W2:Y:S01]  /*9e30*/  MUFU.TANH R47, R47 ;  /* 0x0000002f002f7308 */ /* 0x000ea20000002400 */
[----:B-1----:R-:W-:Y:S09]  /*9e40*/  MOV R0, R236 ;  /* 0x000000ec00007202 */ /* 0x002ff20000000f00 */
[----:B------:R-:W1:Y:S01]  /*9e50*/  MUFU.TANH R48, R48 ;  /* 0x0000003000307308 */ /* 0x000e620000002400 */
[----:B------:R-:W-:Y:S01]  /*9e60*/  MOV R106, R0 ;  /* 0x00000000006a7202 */ /* 0x000fe20000000f00 */
[----:B------:R-:W-:Y:S03]  /*9e70*/  FMUL.FTZ R0, R127, c[0x0][0x2ec] ;  /* 0x0000bb007f007a20 */ /* 0x000fe60000410000 */
[----:B------:R-:W-:Y:S05]  /*9e80*/  ISETP.GT.AND P0, PT, R106, RZ, PT ;  /* 0x000000ff6a00720c */ /* 0x000fea0003f04270 */
[----:B------:R-:W1:Y:S10]  /*9e90*/  MUFU.TANH R49, R49 ;  /* 0x0000003100317308 */ /* 0x000e740000002400 */
[----:B------:R-:W1:Y:S10]  /*9ea0*/  MUFU.TANH R50, R50 ;  /* 0x0000003200327308 */ /* 0x000e740000002400 */
[----:B------:R-:W1:Y:S10]  /*9eb0*/  MUFU.TANH R51, R51 ;  /* 0x0000003300337308 */ /* 0x000e740000002400 */
[----:B------:R-:W1:Y:S10]  /*9ec0*/  MUFU.TANH R52, R52 ;  /* 0x0000003400347308 */ /* 0x000e740000002400 */
[----:B------:R-:W1:Y:S10]  /*9ed0*/  MUFU.TANH R53, R53 ;  /* 0x0000003500357308 */ /* 0x000e740000002400 */
[----:B------:R4:W1:Y:S10]  /*9ee0*/  MUFU.TANH R38, R55 ;  /* 0x0000003700267308 */ /* 0x0008740000002400 */
[----:B------:R4:W1:Y:S10]  /*9ef0*/  MUFU.TANH R55, R61 ;  /* 0x0000003d00377308 */ /* 0x0008740000002400 */
[----:B------:R4:W1:Y:S10]  /*9f00*/  MUFU.TANH R54, R62 ;  /* 0x0000003e00367308 */ /* 0x0008740000002400 */
[----:B------:R-:W1:Y:S10]  /*9f10*/  MUFU.TANH R63, R63 ;  /* 0x0000003f003f7308 */ /* 0x000e740000002400 */
[----:B------:R-:W1:Y:S10]  /*9f20*/  MUFU.TANH R64, R64 ;  /* 0x0000004000407308 */ /* 0x000e740000002400 */
[----:B------:R-:W1:Y:S10]  /*9f30*/  MUFU.TANH R65, R65 ;  /* 0x0000004100417308 */ /* 0x000e740000002400 */
[----:B------:R4:W1:Y:S10]  /*9f40*/  MUFU.TANH R60, R66 ;  /* 0x00000042003c7308 */ /* 0x0008740000002400 */
        /* <DEDUP_REMOVED lines=10> */
[----:B------:R-:W1:Y:S10]  /*9ff0*/  MUFU.TANH R80, R80 ;  /* 0x0000005000507308 */ /* 0x000e740000002400 */
[----:B------:R-:W1:Y:S10]  /*a000*/  MUFU.TANH R81, R81 ;  /* 0x0000005100517308 */ /* 0x000e740000002400 */
[----:B------:R4:W1:Y:S10]  /*a010*/  MUFU.TANH R239, R82 ;  /* 0x0000005200ef7308 */ /* 0x0008740000002400 */
[----:B------:R4:W1:Y:S10]  /*a020*/  MUFU.TANH R238, R83 ;  /* 0x0000005300ee7308 */ /* 0x0008740000002400 */
        /* <DEDUP_REMOVED lines=33> */
[----:B------:R-:W1:Y:S10]  /*a240*/  MUFU.TANH R118, R118 ;  /* 0x0000007600767308 */ /* 0x000e740000002400 */
[----:B------:R-:W1:Y:S10]  /*a250*/  MUFU.TANH R119, R119 ;  /* 0x0000007700777308 */ /* 0x000e740000002400 */
[----:B------:R4:W1:Y:S10]  /*a260*/  MUFU.TANH R200, R120 ;  /* 0x0000007800c87308 */ /* 0x0008740000002400 */
[----:B------:R-:W1:Y:S10]  /*a270*/  MUFU.TANH R121, R121 ;  /* 0x0000007900797308 */ /* 0x000e740000002400 */
[----:B------:R4:W1:Y:S10]  /*a280*/  MUFU.TANH R205, R122 ;  /* 0x0000007a00cd7308 */ /* 0x0008740000002400 */
[----:B------:R4:W1:Y:S10]  /*a290*/  MUFU.TANH R204, R123 ;  /* 0x0000007b00cc7308 */ /* 0x0008740000002400 */
[----:B------:R-:W1:Y:S10]  /*a2a0*/  MUFU.TANH R124, R124 ;  /* 0x0000007c007c7308 */ /* 0x000e740000002400 */
[----:B------:R-:W1:Y:S10]  /*a2b0*/  MUFU.TANH R125, R125 ;  /* 0x0000007d007d7308 */ /* 0x000e740000002400 */
[----:B------:R-:W1:Y:S10]  /*a2c0*/  MUFU.TANH R71, R71 ;  /* 0x0000004700477308 */ /* 0x000e740000002400 */
[----:B------:R4:W1:Y:S10]  /*a2d0*/  MUFU.TANH R70, R0 ;  /* 0x0000000000467308 */ /* 0x0008740000002400 */
[----:B------:R-:W1:Y:S10]  /*a2e0*/  MUFU.TANH R128, R128 ;  /* 0x0000008000807308 */ /* 0x000e740000002400 */
[----:B------:R-:W1:Y:S10]  /*a2f0*/  MUFU.TANH R129, R129 ;  /* 0x0000008100817308 */ /* 0x000e740000002400 */
[----:B------:R-:W1:Y:S10]  /*a300*/  MUFU.TANH R130, R130 ;  /* 0x0000008200827308 */ /* 0x000e740000002400 */
[----:B------:R-:W1:Y:S02]  /*a310*/  MUFU.TANH R131, R131 ;  /* 0x0000008300837308 */ /* 0x000e640000002400 */
[----:B-1234-:R-:W-:-:S05]  /*a320*/  @P0 BRA `(.L_x_14) ;  /* 0xffffdf8000000947 */ /* 0x01efca000383ffff */
.L_x_13:
[----:B---3--:R-:W2:Y:S01]  /*a330*/  LDL.LU R6, [R1+0x20] ;  /* 0x0000200001067983 */ /* 0x008ea20000300800 */
[----:B------:R-:W-:Y:S02]  /*a340*/  MOV R2, R27 ;  /* 0x0000001b00027202 */ /* 0x000fe40000000f00 */
[----:B------:R-:W-:Y:S01]  /*a350*/  MOV R0, R26 ;  /* 0x0000001a00007202 */ /* 0x000fe20000000f00 */
[----:B------:R-:W3:Y:S01]  /*a360*/  LDL.LU R5, [R1+0x1c] ;  /* 0x00001c0001057983 */ /* 0x000ee20000300800 */
[----:B------:R-:W-:Y:S02]  /*a370*/  MOV R12, R38 ;  /* 0x00000026000c7202 */ /* 0x000fe40000000f00 */
[----:B------:R-:W-:Y:S01]  /*a380*/  MOV R78, R0 ;  /* 0x00000000004e7202 */ /* 0x000fe20000000f00 */
[----:B------:R-:W4:Y:S01]  /*a390*/  LDL.LU R4, [R1+0x14] ;  /* 0x0000140001047983 */ /* 0x000f220000300800 */
[----:B------:R-:W-:Y:S02]  /*a3a0*/  FMNMX.FTZ R0, R243, R132, !PT ;  /* 0x00000084f3007209 */ /* 0x000fe40007810000 */
[----:B------:R-:W-:Y:S01]  /*a3b0*/  MOV R11, R2 ;  /* 0x00000002000b7202 */ /* 0x000fe20000000f00 */
[----:B------:R-:W4:Y:S01]  /*a3c0*/  LDL.LU R3, [R1+0x18] ;  /* 0x0000180001037983 */ /* 0x000f220000300800 */
[----:B------:R-:W-:Y:S02]  /*a3d0*/  MOV R103, R74 ;  /* 0x0000004a00677202 */ /* 0x000fe40000000f00 */
[----:B------:R-:W-:Y:S01]  /*a3e0*/  MOV R127, R68 ;  /* 0x00000044007f7202 */ /* 0x000fe20000000f00 */
[----:B------:R-:W4:Y:S01]  /*a3f0*/  LDL.LU R27, [R1+0x8] ;  /* 0x00000800011b7983 */ /* 0x000f220000300800 */
[----:B------:R-:W-:Y:S02]  /*a400*/  MOV R107, R69 ;  /* 0x00000045006b7202 */ /* 0x000fe40000000f00 */
[----:B------:R-:W-:Y:S01]  /*a410*/  MOV R105, R72 ;  /* 0x0000004800697202 */ /* 0x000fe20000000f00 */
[----:B------:R-:W4:Y:S01]  /*a420*/  LDL.LU R26, [R1] ;  /* 0x00000000011a7983 */ /* 0x000f220000300800 */
[----:B------:R-:W-:Y:S02]  /*a430*/  MOV R94, R58 ;  /* 0x0000003a005e7202 */ /* 0x000fe40000000f00 */
[----:B------:R-:W-:Y:S01]  /*a440*/  MOV R104, R73 ;  /* 0x0000004900687202 */ /* 0x000fe20000000f00 */
[----:B------:R-:W4:Y:S01]  /*a450*/  LDL.LU R8, [R1+0x4] ;  /* 0x0000040001087983 */ /* 0x000f220000300800 */
[----:B------:R-:W-:Y:S02]  /*a460*/  MOV R9, R57 ;  /* 0x0000003900097202 */ /* 0x000fe40000000f00 */
[----:B------:R-:W-:Y:S01]  /*a470*/  MOV R10, R56 ;  /* 0x00000038000a7202 */ /* 0x000fe20000000f00 */
[----:B------:R-:W4:Y:S04]  /*a480*/  LDL.LU R38, [R1+0xc] ;  /* 0x00000c0001267983 */ /* 0x000f280000300800 */
[----:B------:R-:W4:Y:S04]  /*a490*/  LDL.LU R87, [R1+0x28] ;  /* 0x0000280001577983 */ /* 0x000f280000300800 */
[----:B------:R-:W4:Y:S04]  /*a4a0*/  LDL.LU R86, [R1+0x24] ;  /* 0x0000240001567983 */ /* 0x000f280000300800 */
[----:B------:R-:W4:Y:S04]  /*a4b0*/  LDL.LU R93, [R1+0x10] ;  /* 0x00001000015d7983 */ /* 0x000f280000300800 */
[----:B------:R-:W-:Y:S04]  /*a4c0*/  STL [R1+0x8c], R222 ;  /* 0x00008cde01007387 */ /* 0x000fe80000100800 */
[----:B------:R-:W-:Y:S04]  /*a4d0*/  STL [R1+0x88], R221 ;  /* 0x000088dd01007387 */ /* 0x000fe80000100800 */
[----:B------:R-:W-:Y:S01]  /*a4e0*/  STL [R1+0x84], R220 ;  /* 0x000084dc01007387 */ /* 0x000fe20000100800 */
[----:B--2---:R-:W-:Y:S02]  /*a4f0*/  MOV R95, R6 ;  /* 0x00000006005f7202 */ /* 0x004fe40000000f00 */
[----:B---3--:R-:W-:Y:S01]  /*a500*/  MOV R82, R5 ;  /* 0x0000000500527202 */ /* 0x008fe20000000f00 */
[----:B----4-:R-:W-:Y:S01]  /*a510*/  IMAD.MOV.U32 R83, RZ, RZ, R4 ;  /* 0x000000ffff537224 */ /* 0x010fe200078e0004 */
[----:B------:R-:W-:Y:S02]  /*a520*/  MOV R13, R3 ;  /* 0x00000003000d7202 */ /* 0x000fe40000000f00 */
        /* <DEDUP_REMOVED lines=92> */
[----:B------:R-:W-:Y:S01]  /*aaf0*/  FMNMX.FTZ R3, R89, R3, !PT ;  /* 0x0000000359037209 */ /* 0x000fe20007810000 */
[----:B------:R-:W2:Y:S01]  /*ab00*/  SHFL.BFLY PT, R5, R4, 0x2, 0x1f ;  /* 0x0c401f0004057f89 */ /* 0x000ea200000e0000 */
        /* <DEDUP_REMOVED lines=9> */
[----:B------:R-:W-:Y:S01]  /*aba0*/  FMNMX.FTZ R0, R11, R0, !PT ;  /* 0x000000000b007209 */ /* 0x000fe20007810000 */
[----:B------:R-:W1:Y:S03]  /*abb0*/  SHFL.BFLY PT, R73, R3, 0x2, 0x1f ;  /* 0x0c401f0003497f89 */ /* 0x000e6600000e0000 */
[----:B------:R-:W-:Y:S02]  /*abc0*/  FMNMX.FTZ R0, R30, R0, !PT ;  /* 0x000000001e007209 */ /* 0x000fe40007810000 */
[----:B--2---:R-:W-:Y:S02]  /*abd0*/  FMNMX.FTZ R4, R4, R5, !PT ;  /* 0x0000000504047209 */ /* 0x004fe40007810000 */
[----:B------:R-:W-:Y:S01]  /*abe0*/  FMNMX.FTZ R0, R31, R0, !PT ;  /* 0x000000001f007209 */ /* 0x000fe20007810000 */
[----:B------:R-:W2:Y:S03]  /*abf0*/  SHFL.BFLY PT, R6, R74, 0x1, 0x1f ;  /* 0x0c201f004a067f89 */ /* 0x000ea600000e0000 */
[----:B------:R-:W-:Y:S04]  /*ac00*/  FMNMX.FTZ R0, R42, R0, !PT ;  /* 0x000000002a007209 */ /* 0x000fe80007810000 */
[----:B------:R-:W-:Y:S01]  /*ac10*/  FMNMX.FTZ R0, R43, R0, !PT ;  /* 0x000000002b007209 */ /* 0x000fe20007810000 */
[----:B------:R-:W3:Y:S03]  /*ac20*/  SHFL.BFLY PT, R72, R4, 0x1, 0x1f ;  /* 0x0c201f0004487f89 */ /* 0x000ee600000e0000 */
[----:B------:R-:W-:Y:S04]  /*ac30*/  FMNMX.FTZ R0, R46, R0, !PT ;  /* 0x000000002e007209 */ /* 0x000fe80007810000 */
[----:B------:R-:W-:Y:S02]  /*ac40*/  FMNMX.FTZ R0, R47, R0, !PT ;  /* 0x000000002f007209 */ /* 0x000fe40007810000 */
[----:B-1----:R-:W-:Y:S02]  /*ac50*/  FMNMX.FTZ R73, R3, R73, !PT ;  /* 0x0000004903497209 */ /* 0x002fe40007810000 */
[----:B------:R-:W-:Y:S03]  /*ac60*/  FMNMX.FTZ R0, R9, R0, !PT ;  /* 0x0000000009007209 */ /* 0x000fe60007810000 */
[----:B------:R-:W1:Y:S01]  /*ac70*/  SHFL.BFLY PT, R7, R73, 0x1, 0x1f ;  /* 0x0c201f0049077f89 */ /* 0x000e6200000e0000 */
[----:B------:R-:W-:Y:S02]  /*ac80*/  FMNMX.FTZ R0, R87, R0, !PT ;  /* 0x0000000057007209 */ /* 0x000fe40007810000 */
[----:B--2---:R-:W-:Y:S02]  /*ac90*/  FMNMX.FTZ R74, R74, R6, !PT ;  /* 0x000000064a4a7209 */ /* 0x004fe40007810000 */
[----:B------:R-:W-:Y:S02]  /*aca0*/  FMNMX.FTZ R0, R54, R0, !PT ;  /* 0x0000000036007209 */ /* 0x000fe40007810000 */
[----:B------:R-:W-:Y:S02]  /*acb0*/  FSETP.NEU.FTZ.AND P1, PT, R74, -INF , PT ;  /* 0xff8000004a00780b */ /* 0x000fe40003f3d000 */
[----:B------:R-:W-:Y:S02]  /*acc0*/  FMNMX.FTZ R0, R63, R0, !PT ;  /* 0x000000003f007209 */ /* 0x000fe40007810000 */
[----:B---3--:R-:W-:Y:S01]  /*acd0*/  FMNMX.FTZ R72, R4, R72, !PT ;  /* 0x0000004804487209 */ /* 0x008fe20007810000 */
[----:B------:R-:W-:Y:S01]  /*ace0*/  FMUL.FTZ R4, R74, c[0x0][0x23c] ;  /* 0x00008f004a047a20 */ /* 0x000fe20000410000 */
[----:B------:R-:W-:Y:S03]  /*acf0*/  FMNMX.FTZ R0, R62, R0, !PT ;  /* 0x000000003e007209 */ /* 0x000fe60007810000 */
[----:B------:R-:W-:Y:S01]  /*ad00*/  FMUL.FTZ R92, R72, c[0x0][0x23c] ;  /* 0x00008f00485c7a20 */ /* 0x000fe20000410000 */
[----:B------:R-:W-:Y:S02]  /*ad10*/  FSEL R4, R4, RZ, P1 ;  /* 0x000000ff04047208 */ /* 0x000fe40000800000 */
[----:B------:R-:W-:Y:S03]  /*ad20*/  FMNMX.FTZ R0, R10, R0, !PT ;  /* 0x000000000a007209 */ /* 0x000fe60007810000 */
[--C-:B------:R-:W-:Y:S01]  /*ad30*/  FFMA.FTZ R5, R243, c[0x0][0x23c], -R4.reuse ;  /* 0x00008f00f3057a23 */ /* 0x100fe20000010804 */
[----:B------:R-:W-:Y:S01]  /*ad40*/  FMNMX.FTZ R0, R67, R0, !PT ;  /* 0x0000000043007209 */ /* 0x000fe20007810000 */
[--C-:B------:R-:W-:Y:S01]  /*ad50*/  FFMA.FTZ R120, R81, c[0x0][0x23c], -R4.reuse ;  /* 0x00008f0051787a23 */ /* 0x100fe20000010804 */
[----:B-1----:R-:W-:Y:S01]  /*ad60*/  FMNMX.FTZ R73, R73, R7, !PT ;  /* 0x0000000749497209 */ /* 0x002fe20007810000 */
[----:B------:R1:W-:Y:S01]  /*ad70*/  MUFU.EX2 R207, R5 ;  /* 0x0000000500cf7308 */ /* 0x0003e20000000800 */
[----:B------:R-:W-:Y:S01]  /*ad80*/  FMNMX.FTZ R0, R61, R0, !PT ;  /* 0x000000003d007209 */ /* 0x000fe20007810000 */
[--C-:B------:R-:W-:Y:S01]  /*ad90*/  FFMA.FTZ R6, R27, c[0x0][0x23c], -R4.reuse ;  /* 0x00008f001b067a23 */ /* 0x100fe20000010804 */
[C---:B------:R-:W-:Y:S01]  /*ada0*/  FSETP.NEU.FTZ.AND P1, PT, R73.reuse, -INF , PT ;  /* 0xff8000004900780b */ /* 0x040fe20003f3d000 */
[----:B------:R-:W-:Y:S01]  /*adb0*/  FMUL.FTZ R75, R73, c[0x0][0x23c] ;  /* 0x00008f00494b7a20 */ /* 0x000fe20000410000 */
[----:B------:R-:W-:Y:S01]  /*adc0*/  FMNMX.FTZ R0, R103, R0, !PT ;  /* 0x0000000067007209 */ /* 0x000fe20007810000 */
[--C-:B------:R-:W-:Y:S02]  /*add0*/  FFMA.FTZ R27, R49, c[0x0][0x23c], -R4.reuse ;  /* 0x00008f00311b7a23 */ /* 0x100fe40000010804 */
[--C-:B------:R-:W-:Y:S01]  /*ade0*/  FFMA.FTZ R49, R52, c[0x0][0x23c], -R4.reuse ;  /* 0x00008f0034317a23 */ /* 0x100fe20000010804 */
[----:B------:R-:W-:Y:S01]  /*adf0*/  FSEL R75, R75, RZ, P1 ;  /* 0x000000ff4b4b7208 */ /* 0x000fe20000800000 */
[----:B------:R2:W-:Y:S01]  /*ae00*/  MUFU.EX2 R243, R6 ;  /* 0x0000000600f37308 */ /* 0x0005e20000000800 */
[----:B------:R-:W-:Y:S01]  /*ae10*/  FMNMX.FTZ R0, R104, R0, !PT ;  /* 0x0000000068007209 */ /* 0x000fe20007810000 */
[--C-:B------:R-:W-:Y:S01]  /*ae20*/  FFMA.FTZ R56, R53, c[0x0][0x23c], -R4.reuse ;  /* 0x00008f0035387a23 */ /* 0x100fe20000010804 */
[----:B------:R-:W-:Y:S01]  /*ae30*/  FSETP.NEU.FTZ.AND P1, PT, R72, -INF , PT ;  /* 0xff8000004800780b */ /* 0x000fe20003f3d000 */
[--C-:B------:R-:W-:Y:S01]  /*ae40*/  FFMA.FTZ R58, R64, c[0x0][0x23c], -R4.reuse ;  /* 0x00008f00403a7a23 */ /* 0x100fe20000010804 */
[----:B------:R-:W-:Y:S01]  /*ae50*/  FMNMX.FTZ R0, R24, R0, !PT ;  /* 0x0000000018007209 */ /* 0x000fe20007810000 */
[--C-:B------:R-:W-:Y:S01]  /*ae60*/  FFMA.FTZ R57, R65, c[0x0][0x23c], -R4.reuse ;  /* 0x00008f0041397a23 */ /* 0x100fe20000010804 */
[----:B------:R-:W-:Y:S01]  /*ae70*/  FSEL R92, R92, RZ, P1 ;  /* 0x000000ff5c5c7208 */ /* 0x000fe20000800000 */
[--C-:B------:R-:W-:Y:S01]  /*ae80*/  FFMA.FTZ R115, R80, c[0x0][0x23c], -R4.reuse ;  /* 0x00008f0050737a23 */ /* 0x100fe20000010804 */
[----:B------:R-:W-:Y:S01]  /*ae90*/  FMNMX.FTZ R0, R77, R0, !PT ;  /* 0x000000004d007209 */ /* 0x000fe20007810000 */
[--C-:B------:R-:W-:Y:S01]  /*aea0*/  FFMA.FTZ R122, R84, c[0x0][0x23c], -R4.reuse ;  /* 0x00008f00547a7a23 */ /* 0x100fe20000010804 */
[----:B------:R-:W-:Y:S01]  /*aeb0*/  MOV R52, R67 ;  /* 0x0000004300347202 */ /* 0x000fe20000000f00 */
[--C-:B------:R-:W-:Y:S01]  /*aec0*/  FFMA.FTZ R123, R85, c[0x0][0x23c], -R4.reuse ;  /* 0x00008f00557b7a23 */ /* 0x100fe20000010804 */
[----:B------:R-:W-:Y:S01]  /*aed0*/  FMNMX.FTZ R0, R39, R0, !PT ;  /* 0x0000000027007209 */ /* 0x000fe20007810000 */
[--C-:B-1----:R-:W-:Y:S01]  /*aee0*/  FFMA.FTZ R5, R242, c[0x0][0x23c], -R75.reuse ;  /* 0x00008f00f2057a23 */ /* 0x102fe2000001084b */
[----:B------:R-:W-:Y:S01]  /*aef0*/  MOV R53, R66 ;  /* 0x0000004200357202 */ /* 0x000fe20000000f00 */
[--C-:B------:R-:W-:Y:S01]  /*af00*/  FFMA.FTZ R93, R93, c[0x0][0x23c], -R75.reuse ;  /* 0x00008f005d5d7a23 */ /* 0x100fe2000001084b */
[----:B------:R-:W-:Y:S01]  /*af10*/  FMNMX.FTZ R0, R66, R0, !PT ;  /* 0x0000000042007209 */ /* 0x000fe20007810000 */
[----:B------:R1:W-:Y:S01]  /*af20*/  MUFU.EX2 R102, R5 ;  /* 0x0000000500667308 */ /* 0x0003e20000000800 */
[--C-:B------:R-:W-:Y:S02]  /*af30*/  FFMA.FTZ R212, R116, c[0x0][0x23c], -R4.reuse ;  /* 0x00008f0074d47a23 */ /* 0x100fe40000010804 */
[----:B------:R-:W-:Y:S01]  /*af40*/  FMNMX.FTZ R0, R79, R0, !PT ;  /* 0x000000004f007209 */ /* 0x000fe20007810000 */
[--C-:B------:R-:W-:Y:S02]  /*af50*/  FFMA.FTZ R129, R129, c[0x0][0x23c], -R4.reuse ;  /* 0x00008f0081817a23 */ /* 0x100fe40000010804 */
[--C-:B--2---:R-:W-:Y:S01]  /*af60*/  FFMA.FTZ R6, R19, c[0x0][0x23c], -R75.reuse ;  /* 0x00008f0013067a23 */ /* 0x104fe2000001084b */
[----:B------:R-:W-:Y:S01]  /*af70*/  FMNMX.FTZ R0, R76, R0, !PT ;  /* 0x000000004c007209 */ /* 0x000fe20007810000 */
[--C-:B------:R-:W-:Y:S02]  /*af80*/  FFMA.FTZ R94, R94, c[0x0][0x23c], -R75.reuse ;  /* 0x00008f005e5e7a23 */ /* 0x100fe4000001084b */
[----:B------:R2:W-:Y:S01]  /*af90*/  MUFU.EX2 R108, R6 ;  /* 0x00000006006c7308 */ /* 0x0005e20000000800 */
[----:B------:R-:W-:Y:S01]  /*afa0*/  FMNMX.FTZ R0, R205, R0, !PT ;  /* 0x00000000cd007209 */ /* 0x000fe20007810000 */
[--C-:B------:R-:W-:Y:S01]  /*afb0*/  FFMA.FTZ R110, R16, c[0x0][0x23c], -R4.reuse ;  /* 0x00008f00106e7a23 */ /* 0x100fe20000010804 */
[----:B------:R-:W-:Y:S01]  /*afc0*/  MOV R16, R78 ;  /* 0x0000004e00107202 */ /* 0x000fe20000000f00 */
[--C-:B------:R-:W-:Y:S01]  /*afd0*/  FFMA.FTZ R114, R15, c[0x0][0x23c], -R4.reuse ;  /* 0x00008f000f727a23 */ /* 0x100fe20000010804 */
[----:B------:R-:W-:Y:S01]  /*afe0*/  FMNMX.FTZ R0, R204, R0, !PT ;  /* 0x00000000cc007209 */ /* 0x000fe20007810000 */
[--C-:B------:R-:W-:Y:S01]  /*aff0*/  FFMA.FTZ R206, R113, c[0x0][0x23c], -R4.reuse ;  /* 0x00008f0071ce7a23 */ /* 0x100fe20000010804 */
[----:B------:R-:W-:Y:S01]  /*b000*/  MOV R113, R13 ;  /* 0x0000000d00717202 */ /* 0x000fe20000000f00 */
[--C-:B------:R-:W-:Y:S01]  /*b010*/  FFMA.FTZ R213, R117, c[0x0][0x23c], -R4.reuse ;  /* 0x00008f0075d57a23 */ /* 0x100fe20000010804 */
[----:B------:R-:W-:Y:S01]  /*b020*/  FMNMX.FTZ R0, R71, R0, !PT ;  /* 0x0000000047007209 */ /* 0x000fe20007810000 */
[----:B------:R-:W-:Y:S02]  /*b030*/  FFMA.FTZ R215, R128, c[0x0][0x23c], -R4 ;  /* 0x00008f0080d77a23 */ /* 0x000fe40000010804 */
[----:B------:R-:W-:Y:S01]  /*b040*/  MUFU.EX2 R206, R206 ;  /* 0x000000ce00ce7308 */ /* 0x000fe20000000800 */
[----:B------:R-:W-:Y:S01]  /*b050*/  FMNMX.FTZ R0, R70, R0, !PT ;  /* 0x0000000046007209 */ /* 0x000fe20007810000 */
[--C-:B-1----:R-:W-:Y:S02]  /*b060*/  FFMA.FTZ R5, R26, c[0x0][0x23c], -R75.reuse ;  /* 0x00008f001a057a23 */ /* 0x102fe4000001084b */
[--C-:B------:R-:W-:Y:S02]  /*b070*/  FFMA.FTZ R95, R95, c[0x0][0x23c], -R92.reuse ;  /* 0x00008f005f5f7a23 */ /* 0x100fe4000001085c */
[--C-:B------:R-:W-:Y:S01]  /*b080*/  FFMA.FTZ R208, R208, c[0x0][0x23c], -R92.reuse ;  /* 0x00008f00d0d07a23 */ /* 0x100fe2000001085c */
[----:B------:R-:W1:Y:S01]  /*b090*/  SHFL.BFLY PT, R2, R0, 0x2, 0x1f ;  /* 0x0c401f0000027f89 */ /* 0x000e6200000e0000 */
[----:B------:R-:W-:Y:S02]  /*b0a0*/  FFMA.FTZ R203, R203, c[0x0][0x23c], -R92 ;  /* 0x00008f00cbcb7a23 */ /* 0x000fe4000001085c */
[----:B------:R3:W-:Y:S01]  /*b0b0*/  MUFU.EX2 R7, R5 ;  /* 0x0000000500077308 */ /* 0x0007e20000000800 */
[----:B------:R-:W-:Y:S01]  /*b0c0*/  FFMA.FTZ R26, R48, c[0x0][0x23c], -R4 ;  /* 0x00008f00301a7a23 */ /* 0x000fe20000010804 */
[----:B------:R-:W-:Y:S01]  /*b0d0*/  MOV R48, R9 ;  /* 0x0000000900307202 */ /* 0x000fe20000000f00 */
[--C-:B--2---:R-:W-:Y:S02]  /*b0e0*/  FFMA.FTZ R6, R251, c[0x0][0x23c], -R92.reuse ;  /* 0x00008f00fb067a23 */ /* 0x104fe4000001085c */
[--C-:B------:R-:W-:Y:S01]  /*b0f0*/  FFMA.FTZ R202, R202, c[0x0][0x23c], -R92.reuse ;  /* 0x00008f00caca7a23 */ /* 0x100fe2000001085c */
[----:B------:R-:W-:Y:S01]  /*b100*/  MOV R80, R48 ;  /* 0x0000003000507202 */ /* 0x000fe20000000f00 */
[--C-:B------:R-:W-:Y:S02]  /*b110*/  FFMA.FTZ R201, R201, c[0x0][0x23c], -R92.reuse ;  /* 0x00008f00c9c97a23 */ /* 0x100fe4000001085c */
[--C-:B------:R-:W-:Y:S01]  /*b120*/  FFMA.FTZ R200, R200, c[0x0][0x23c], -R92.reuse ;  /* 0x00008f00c8c87a23 */ /* 0x100fe2000001085c */
[----:B------:R2:W-:Y:S01]  /*b130*/  MUFU.EX2 R251, R6 ;  /* 0x0000000600fb7308 */ /* 0x0005e20000000800 */
[--C-:B------:R-:W-:Y:S02]  /*b140*/  FFMA.FTZ R121, R121, c[0x0][0x23c], -R92.reuse ;  /* 0x00008f0079797a23 */ /* 0x100fe4000001085c */
[--C-:B------:R-:W-:Y:S02]  /*b150*/  FFMA.FTZ R124, R124, c[0x0][0x23c], -R92.reuse ;  /* 0x00008f007c7c7a23 */ /* 0x100fe4000001085c */
[----:B------:R-:W-:Y:S02]  /*b160*/  FFMA.FTZ R125, R125, c[0x0][0x23c], -R92 ;  /* 0x00008f007d7d7a23 */ /* 0x000fe4000001085c */
[--C-:B------:R-:W-:Y:S02]  /*b170*/  FFMA.FTZ R119, R119, c[0x0][0x23c], -R75.reuse ;  /* 0x00008f0077777a23 */ /* 0x100fe4000001084b */
[--C-:B------:R-:W-:Y:S01]  /*b180*/  FFMA.FTZ R130, R130, c[0x0][0x23c], -R75.reuse ;  /* 0x00008f0082827a23 */ /* 0x100fe2000001084b */
[----:B------:R-:W-:Y:S01]  /*b190*/  MUFU.EX2 R208, R208 ;  /* 0x000000d000d07308 */ /* 0x000fe20000000800 */
[----:B-1----:R-:W-:Y:S01]  /*b1a0*/  FMNMX.FTZ R2, R0, R2, !PT ;  /* 0x0000000200027209 */ /* 0x002fe20007810000 */
[----:B------:R-:W-:Y:S02]  /*b1b0*/  FADD.FTZ R0, -R74, R132 ;  /* 0x000000844a007221 */ /* 0x000fe40000010100 */
[--C-:B---3--:R-:W-:Y:S02]  /*b1c0*/  FFMA.FTZ R5, R237, c[0x0][0x23c], -R4.reuse ;  /* 0x00008f00ed057a23 */ /* 0x108fe40000010804 */
[----:B------:R-:W1:Y:S01]  /*b1d0*/  SHFL.BFLY PT, R3, R2, 0x1, 0x1f ;  /* 0x0c201f0002037f89 */ /* 0x000e6200000e0000 */
[--C-:B------:R-:W-:Y:S02]  /*b1e0*/  FFMA.FTZ R132, R97, c[0x0][0x23c], -R4.reuse ;  /* 0x00008f0061847a23 */ /* 0x100fe40000010804 */
[----:B------:R-:W-:Y:S01]  /*b1f0*/  FMUL.FTZ R0, R0, c[0x0][0x23c] ;  /* 0x00008f0000007a20 */ /* 0x000fe20000410000 */
[----:B------:R3:W4:Y:S01]  /*b200*/  MUFU.EX2 R126, R5 ;  /* 0x00000005007e7308 */ /* 0x0007220000000800 */
[----:B--2---:R-:W-:Y:S09]  /*b210*/  FFMA.FTZ R6, R34, c[0x0][0x23c], -R75 ;  /* 0x00008f0022067a23 */ /* 0x004ff2000001084b */
[----:B------:R2:W-:Y:S10]  /*b220*/  MUFU.EX2 R69, R0 ;  /* 0x0000000000457308 */ /* 0x0005f40000000800 */
[----:B------:R-:W-:Y:S01]  /*b230*/  MUFU.EX2 R203, R203 ;  /* 0x000000cb00cb7308 */ /* 0x000fe20000000800 */
[----:B-1----:R-:W-:Y:S01]  /*b240*/  FMNMX.FTZ R3, R2, R3, !PT ;  /* 0x0000000302037209 */ /* 0x002fe20007810000 */
[----:B---3--:R-:W-:Y:S03]  /*b250*/  FFMA.FTZ R5, R17, c[0x0][0x23c], -R4 ;  /* 0x00008f0011057a23 */ /* 0x008fe60000010804 */
[C---:B------:R-:W-:Y:S01]  /*b260*/  FSETP.NEU.FTZ.AND P1, PT, R3.reuse, -INF , PT ;  /* 0xff8000000300780b */ /* 0x040fe20003f3d000 */
[----:B----4-:R-:W-:Y:S01]  /*b270*/  IMAD.MOV.U32 R85, RZ, RZ, R126 ;  /* 0x000000ffff557224 */ /* 0x010fe200078e007e */
[----:B------:R-:W-:Y:S01]  /*b280*/  MOV R17, R25 ;  /* 0x0000001900117202 */ /* 0x000fe20000000f00 */
[--C-:B------:R-:W-:Y:S01]  /*b290*/  FFMA.FTZ R25, R36, c[0x0][0x23c], -R4.reuse ;  /* 0x00008f0024197a23 */ /* 0x100fe20000010804 */
[----:B------:R-:W-:Y:S01]  /*b2a0*/  MOV R36, R77 ;  /* 0x0000004d00247202 */ /* 0x000fe20000000f00 */
[----:B------:R1:W3:Y:S01]  /*b2b0*/  MUFU.EX2 R109, R5 ;  /* 0x00000005006d7308 */ /* 0x0002e20000000800 */
[----:B------:R-:W-:Y:S02]  /*b2c0*/  FMUL.FTZ R96, R3, c[0x0][0x23c] ;  /* 0x00008f0003607a20 */ /* 0x000fe40000410000 */
[--C-:B------:R-:W-:Y:S01]  /*b2d0*/  FFMA.FTZ R126, R14, c[0x0][0x23c], -R4.reuse ;  /* 0x00008f000e7e7a23 */ /* 0x100fe20000010804 */
[----:B------:R-:W-:Y:S01]  /*b2e0*/  MOV R81, R36 ;  /* 0x0000002400517202 */ /* 0x000fe20000000f00 */
[----:B--2---:R-:W-:Y:S01]  /*b2f0*/  FADD.FTZ R0, -R73, R133 ;  /* 0x0000008549007221 */ /* 0x004fe20000010100 */
[----:B------:R-:W-:Y:S01]  /*b300*/  FSEL R96, R96, RZ, P1 ;  /* 0x000000ff60607208 */ /* 0x000fe20000800000 */
[----:B------:R-:W-:Y:S02]  /*b310*/  FFMA.FTZ R133, R100, c[0x0][0x23c], -R4 ;  /* 0x00008f0064857a23 */ /* 0x000fe40000010804 */
[----:B------:R-:W-:Y:S01]  /*b320*/  FMUL.FTZ R0, R0, c[0x0][0x23c] ;  /* 0x00008f0000007a20 */ /* 0x000fe20000410000 */
[----:B------:R-:W-:Y:S01]  /*b330*/  MUFU.EX2 R202, R202 ;  /* 0x000000ca00ca7308 */ /* 0x000fe20000000800 */
[--C-:B------:R-:W-:Y:S02]  /*b340*/  FFMA.FTZ R205, R205, c[0x0][0x23c], -R96.reuse ;  /* 0x00008f00cdcd7a23 */ /* 0x100fe40000010860 */
[----:B------:R-:W-:Y:S07]  /*b350*/  FFMA.FTZ R204, R204, c[0x0][0x23c], -R96 ;  /* 0x00008f00cccc7a23 */ /* 0x000fee0000010860 */
[----:B------:R2:W4:Y:S01]  /*b360*/  MUFU.EX2 R68, R0 ;  /* 0x0000000000447308 */ /* 0x0005220000000800 */
[----:B-1----:R-:W-:Y:S01]  /*b370*/  FFMA.FTZ R5, R18, c[0x0][0x23c], -R75 ;  /* 0x00008f0012057a23 */ /* 0x002fe2000001084b */
[----:B---3--:R-:W-:Y:S02]  /*b380*/  F2FP.BF16.PACK_AB R78, R109, R85 ;  /* 0x000000556d4e723e */ /* 0x008fe400000010ff */
[----:B------:R-:W-:Y:S01]  /*b390*/  MOV R18, R24 ;  /* 0x0000001800127202 */ /* 0x000fe20000000f00 */
[----:B------:R-:W-:Y:S01]  /*b3a0*/  FFMA.FTZ R24, R37, c[0x0][0x23c], -R4 ;  /* 0x00008f0025187a23 */ /* 0x000fe20000010804 */
[----:B------:R-:W-:Y:S04]  /*b3b0*/  MOV R37, R12 ;  /* 0x0000000c00257202 */ /* 0x000fe80000000f00 */
[----:B------:R1:W3:Y:S01]  /*b3c0*/  MUFU.EX2 R111, R5 ;  /* 0x00000005006f7308 */ /* 0x0002e20000000800 */
[----:B------:R-:W-:Y:S01]  /*b3d0*/  MOV R97, R18 ;  /* 0x0000001200617202 */ /* 0x000fe20000000f00 */
[----:B------:R-:W-:Y:S01]  /*b3e0*/  FFMA.FTZ R12, R244, c[0x0][0x23c], -R92 ;  /* 0x00008f00f40c7a23 */ /* 0x000fe2000001085c */
[----:B------:R-:W-:Y:S02]  /*b3f0*/  MOV R18, R79 ;  /* 0x0000004f00127202 */ /* 0x000fe40000000f00 */
[----:B------:R-:W-:Y:S02]  /*b400*/  MOV R48, R37 ;  /* 0x0000002500307202 */ /* 0x000fe40000000f00 */
[----:B------:R-:W-:Y:S02]  /*b410*/  MOV R100, R18 ;  /* 0x0000001200647202 */ /* 0x000fe40000000f00 */
[----:B------:R-:W-:Y:S01]  /*b420*/  MOV R244, R54 ;  /* 0x0000003600f47202 */ /* 0x000fe20000000f00 */
[----:B------:R-:W-:Y:S01]  /*b430*/  MUFU.EX2 R133, R133 ;  /* 0x0000008500857308 */ /* 0x000fe20000000800 */
[----:B------:R-:W-:Y:S01]  /*b440*/  MOV R117, R100 ;  /* 0x0000006400757202 */ /* 0x000fe20000000f00 */
[----:B--2---:R-:W-:Y:S02]  /*b450*/  FADD.FTZ R0, -R72, R134 ;  /* 0x0000008648007221 */ /* 0x004fe40000010100 */
[----:B------:R-:W-:Y:S01]  /*b460*/  FFMA.FTZ R134, R101, c[0x0][0x23c], -R4 ;  /* 0x00008f0065867a23 */ /* 0x000fe20000010804 */
[----:B------:R-:W-:Y:S01]  /*b470*/  MOV R101, R17 ;  /* 0x0000001100657202 */ /* 0x000fe20000000f00 */
[----:B------:R-:W-:Y:S01]  /*b480*/  FMUL.FTZ R0, R0, c[0x0][0x23c] ;  /* 0x00008f0000007a20 */ /* 0x000fe20000410000 */
[----:B------:R-:W-:Y:S03]  /*b490*/  MOV R17, R11 ;  /* 0x0000000b00117202 */ /* 0x000fe60000000f00 */
[----:B------:R-:W-:Y:S01]  /*b4a0*/  MUFU.EX2 R201, R201 ;  /* 0x000000c900c97308 */ /* 0x000fe20000000800 */
[----:B----4-:R-:W-:Y:S02]  /*b4b0*/  FMUL.FTZ R18, R68, R150 ;  /* 0x0000009644127220 */ /* 0x010fe40000410000 */
[----:B-1----:R-:W-:Y:S01]  /*b4c0*/  FFMA.FTZ R5, R246, c[0x0][0x23c], -R92 ;  /* 0x00008f00f6057a23 */ /* 0x002fe2000001085c */
[----:B---3--:R-:W-:Y:S01]  /*b4d0*/  F2FP.BF16.PACK_AB R79, R108, R111 ;  /* 0x0000006f6c4f723e */ /* 0x008fe200000010ff */
[----:B------:R-:W-:Y:S05]  /*b4e0*/  FFMA.FTZ R17, R17, c[0x0][0x23c], -R96 ;  /* 0x00008f0011117a23 */ /* 0x000fea0000010860 */
[----:B------:R1:W-:Y:S10]  /*b4f0*/  MUFU.EX2 R214, R5 ;  /* 0x0000000500d67308 */ /* 0x0003f40000000800 */
[----:B------:R2:W3:Y:S10]  /*b500*/  MUFU.EX2 R2, R0 ;  /* 0x0000000000027308 */ /* 0x0004f40000000800 */
[----:B------:R-:W-:Y:S01]  /*b510*/  MUFU.EX2 R134, R134 ;  /* 0x0000008600867308 */ /* 0x000fe20000000800 */
[----:B-1----:R-:W-:Y:S02]  /*b520*/  FFMA.FTZ R5, R8, c[0x0][0x23c], -R92 ;  /* 0x00008f0008057a23 */ /* 0x002fe4000001085c */
[--C-:B------:R-:W-:Y:S07]  /*b530*/  FFMA.FTZ R8, R20, c[0x0][0x23c], -R4.reuse ;  /* 0x00008f0014087a23 */ /* 0x100fee0000010804 */
[----:B------:R1:W4:Y:S01]  /*b540*/  MUFU.EX2 R242, R5 ;  /* 0x0000000500f27308 */ /* 0x0003220000000800 */
[----:B--2---:R-:W-:Y:S02]  /*b550*/  FADD.FTZ R0, -R3, R135 ;  /* 0x0000008703007221 */ /* 0x004fe40000010100 */
[----:B------:R-:W-:Y:S02]  /*b560*/  FFMA.FTZ R135, R112, c[0x0][0x23c], -R4 ;  /* 0x00008f0070877a23 */ /* 0x000fe40000010804 */
[----:B------:R-:W-:Y:S05]  /*b570*/  FMUL.FTZ R0, R0, c[0x0][0x23c] ;  /* 0x00008f0000007a20 */ /* 0x000fea0000410000 */
[----:B------:R-:W-:Y:S01]  /*b580*/  MUFU.EX2 R119, R119 ;  /* 0x0000007700777308 */ /* 0x000fe20000000800 */
[----:B------:R-:W-:Y:S02]  /*b590*/  IMAD.MOV.U32 R112, RZ, RZ, R39 ;  /* 0x000000ffff707224 */ /* 0x000fe400078e0027 */
[C---:B---3--:R-:W-:Y:S02]  /*b5a0*/  FMUL.FTZ R9, R2.reuse, R137 ;  /* 0x0000008902097220 */ /* 0x048fe40000410000 */
[----:B------:R-:W-:Y:S01]  /*b5b0*/  FMUL.FTZ R13, R2, R145 ;  /* 0x00000091020d7220 */ /* 0x000fe20000410000 */
[----:B------:R-:W-:Y:S04]  /*b5c0*/  MOV R116, R112 ;  /* 0x0000007000747202 */ /* 0x000fe80000000f00 */
[----:B------:R-:W2:Y:S01]  /*b5d0*/  MUFU.EX2 R0, R0 ;  /* 0x0000000000007308 */ /* 0x000ea20000000800 */
[--C-:B-1----:R-:W-:Y:S01]  /*b5e0*/  FFMA.FTZ R5, R241, c[0x0][0x23c], -R96.reuse ;  /* 0x00008f00f1057a23 */ /* 0x102fe20000010860 */
[----:B----4-:R-:W-:Y:S08]  /*b5f0*/  F2FP.BF16.PACK_AB R64, R242, R214 ;  /* 0x000000d6f240723e */ /* 0x010ff000000010ff */
[----:B------:R1:W-:Y:S10]  /*b600*/  MUFU.EX2 R237, R5 ;  /* 0x0000000500ed7308 */ /* 0x0003f40000000800 */
[----:B------:R3:W-:Y:S01]  /*b610*/  MUFU.EX2 R137, R12 ;  /* 0x0000000c00897308 */ /* 0x0007e20000000800 */
[C---:B--2---:R-:W-:Y:S02]  /*b620*/  FMUL.FTZ R11, R0.reuse, R139 ;  /* 0x0000008b000b7220 */ /* 0x044fe40000410000 */
[C---:B------:R-:W-:Y:S02]  /*b630*/  FMUL.FTZ R15, R0.reuse, R147 ;  /* 0x00000093000f7220 */ /* 0x040fe40000410000 */
[----:B------:R-:W-:Y:S05]  /*b640*/  FMUL.FTZ R14, R0, R146 ;  /* 0x00000092000e7220 */ /* 0x000fea0000410000 */
[----:B------:R-:W-:Y:S01]  /*b650*/  MUFU.EX2 R135, R135 ;  /* 0x0000008700877308 */ /* 0x000fe20000000800 */
[--C-:B-1----:R-:W-:Y:S09]  /*b660*/  FFMA.FTZ R5, R252, c[0x0][0x23c], -R96.reuse ;  /* 0x00008f00fc057a23 */ /* 0x102ff20000010860 */
[----:B------:R1:W2:Y:S01]  /*b670*/  MUFU.EX2 R246, R5 ;  /* 0x0000000500f67308 */ /* 0x0002a20000000800 */
[----:B---3--:R-:W-:Y:S02]  /*b680*/  FFMA.FTZ R12, R16, c[0x0][0x23c], -R96 ;  /* 0x00008f00100c7a23 */ /* 0x008fe40000010860 */
[----:B------:R-:W-:Y:S07]  /*b690*/  FMUL.FTZ R16, R69, R148 ;  /* 0x0000009445107220 */ /* 0x000fee0000410000 */
[----:B------:R3:W-:Y:S01]  /*b6a0*/  MUFU.EX2 R148, R25 ;  /* 0x0000001900947308 */ /* 0x0007e20000000800 */
[----:B-1----:R-:W-:Y:S01]  /*b6b0*/  FFMA.FTZ R5, R250, c[0x0][0x23c], -R92 ;  /* 0x00008f00fa057a23 */ /* 0x002fe2000001085c */
[----:B--2---:R-:W-:Y:S08]  /*b6c0*/  F2FP.BF16.PACK_AB R65, R246, R237 ;  /* 0x000000edf641723e */ /* 0x004ff000000010ff */
[----:B------:R1:W2:Y:S01]  /*b6d0*/  MUFU.EX2 R250, R5 ;  /* 0x0000000500fa7308 */ /* 0x0002a20000000800 */
[----:B---3--:R-:W-:Y:S02]  /*b6e0*/  FMUL.FTZ R25, R2, R157 ;  /* 0x0000009d02197220 */ /* 0x008fe40000410000 */
[----:B-1----:R-:W-:Y:S01]  /*b6f0*/  FFMA.FTZ R5, R249, c[0x0][0x23c], -R96 ;  /* 0x00008f00f9057a23 */ /* 0x002fe20000010860 */
[----:B--2---:R-:W-:Y:S06]  /*b700*/  F2FP.BF16.PACK_AB R66, R250, R251 ;  /* 0x000000fbfa42723e */ /* 0x004fec00000010ff */
[----:B------:R1:W-:Y:S10]  /*b710*/  MUFU.EX2 R249, R8 ;  /* 0x0000000800f97308 */ /* 0x0003f40000000800 */
[----:B------:R2:W-:Y:S01]  /*b720*/  MUFU.EX2 R241, R5 ;  /* 0x0000000500f17308 */ /* 0x0005e20000000800 */
[----:B-1----:R-:W-:Y:S01]  /*b730*/  MOV R8, R7 ;  /* 0x0000000700087202 */ /* 0x002fe20000000f00 */
[----:B------:R-:W-:Y:S03]  /*b740*/  FFMA.FTZ R7, R21, c[0x0][0x23c], -R4 ;  /* 0x00008f0015077a23 */ /* 0x000fe60000010804 */
[----:B------:R-:W-:Y:S05]  /*b750*/  MOV R128, R8 ;  /* 0x0000000800807202 */ /* 0x000fea0000000f00 */
[----:B------:R1:W-:Y:S01]  /*b760*/  MUFU.EX2 R222, R7 ;  /* 0x0000000700de7308 */ /* 0x0003e20000000800 */
[----:B------:R-:W-:Y:S01]  /*b770*/  FMUL.FTZ R8, R2, R136 ;  /* 0x0000008802087220 */ /* 0x000fe20000410000 */
[----:B------:R-:W-:Y:S01]  /*b780*/  F2FP.BF16.PACK_AB R77, R128, R102 ;  /* 0x00000066804d723e */ /* 0x000fe200000010ff */
[----:B--2---:R-:W-:Y:S07]  /*b790*/  FFMA.FTZ R5, R248, c[0x0][0x23c], -R96 ;  /* 0x00008f00f8057a23 */ /* 0x004fee0000010860 */
[----:B------:R2:W3:Y:S10]  /*b7a0*/  MUFU.EX2 R252, R5 ;  /* 0x0000000500fc7308 */ /* 0x0004f40000000800 */
[----:B------:R4:W-:Y:S01]  /*b7b0*/  MUFU.EX2 R136, R12 ;  /* 0x0000000c00887308 */ /* 0x0009e20000000800 */
[----:B-1----:R-:W-:Y:S01]  /*b7c0*/  FFMA.FTZ R7, R33, c[0x0][0x23c], -R4 ;  /* 0x00008f0021077a23 */ /* 0x002fe20000010804 */
[----:B------:R-:W-:Y:S01]  /*b7d0*/  MOV R33, R10 ;  /* 0x0000000a00217202 */ /* 0x000fe20000000f00 */
[----:B------:R-:W-:Y:S07]  /*b7e0*/  FMUL.FTZ R10, R0, R138 ;  /* 0x0000008a000a7220 */ /* 0x000fee0000410000 */
[----:B------:R1:W1:Y:S01]  /*b7f0*/  MUFU.EX2 R19, R7 ;  /* 0x0000000700137308 */ /* 0x0002620000000800 */
[--C-:B--2---:R-:W-:Y:S01]  /*b800*/  FFMA.FTZ R5, R22, c[0x0][0x23c], -R75.reuse ;  /* 0x00008f0016057a23 */ /* 0x104fe2000001084b */
[----:B---3--:R-:W-:Y:S08]  /*b810*/  F2FP.BF16.PACK_AB R67, R252, R241 ;  /* 0x000000f1fc43723e */ /* 0x008ff000000010ff */
[----:B------:R2:W-:Y:S01]  /*b820*/  MUFU.EX2 R248, R5 ;  /* 0x0000000500f87308 */ /* 0x0005e20000000800 */
[----:B----4-:R-:W-:Y:S02]  /*b830*/  FMUL.FTZ R12, R2, R144 ;  /* 0x00000090020c7220 */ /* 0x010fe40000410000 */
[----:B-1----:R-:W-:Y:S01]  /*b840*/  FFMA.FTZ R7, R247, c[0x0][0x23c], -R92 ;  /* 0x00008f00f7077a23 */ /* 0x002fe2000001085c */
[----:B------:R-:W-:Y:S01]  /*b850*/  MOV R84, R19 ;  /* 0x0000001300547202 */ /* 0x000fe20000000f00 */
[----:B------:R-:W-:Y:S01]  /*b860*/  FMUL.FTZ R19, R68, R151 ;  /* 0x0000009744137220 */ /* 0x000fe20000410000 */
[----:B------:R-:W-:Y:S02]  /*b870*/  MOV R247, R81 ;  /* 0x0000005100f77202 */ /* 0x000fe40000000f00 */
[----:B------:R-:W-:Y:S02]  /*b880*/  MOV R81, R80 ;  /* 0x0000005000517202 */ /* 0x000fe40000000f00 */
[----:B------:R-:W-:Y:S02]  /*b890*/  MOV R80, R53 ;  /* 0x0000003500507202 */ /* 0x000fe40000000f00 */
[----:B------:R-:W-:Y:S01]  /*b8a0*/  MOV R53, R52 ;  /* 0x0000003400357202 */ /* 0x000fe20000000f00 */
[--C-:B--2---:R-:W-:Y:S01]  /*b8b0*/  FFMA.FTZ R5, R23, c[0x0][0x23c], -R75.reuse ;  /* 0x00008f0017057a23 */ /* 0x104fe2000001084b */
[----:B------:R-:W-:Y:S01]  /*b8c0*/  MOV R151, R85 ;  /* 0x0000005500977202 */ /* 0x000fe20000000f00 */
[----:B------:R-:W1:Y:S01]  /*b8d0*/  LDSM.16.MT88.4 R20, [R216+0x8000] ;  /* 0x00800000d814783b */ /* 0x000e620000004200 */
[----:B------:R-:W-:Y:S01]  /*b8e0*/  MOV R112, R80 ;  /* 0x0000005000707202 */ /* 0x000fe20000000f00 */
[----:B------:R2:W-:Y:S04]  /*b8f0*/  MUFU.EX2 R221, R5 ;  /* 0x0000000500dd7308 */ /* 0x0005e80000000800 */
[----:B------:R-:W-:Y:S06]  /*b900*/  FFMA.FTZ R112, R112, c[0x0][0x23c], -R96 ;  /* 0x00008f0070707a23 */ /* 0x000fec0000010860 */
[----:B------:R-:W-:Y:S01]  /*b910*/  MUFU.EX2 R112, R112 ;  /* 0x0000007000707308 */ /* 0x000fe20000000800 */
[----:B--2---:R-:W-:Y:S02]  /*b920*/  FFMA.FTZ R5, R32, c[0x0][0x23c], -R4 ;  /* 0x00008f0020057a23 */ /* 0x004fe40000010804 */
[----:B------:R-:W-:Y:S07]  /*b930*/  FMUL.FTZ R4, R69, R140 ;  /* 0x0000008c45047220 */ /* 0x000fee0000410000 */
[----:B------:R2:W3:Y:S10]  /*b940*/  MUFU.EX2 R32, R6 ;  /* 0x0000000600207308 */ /* 0x0004f40000000800 */
[----:B------:R4:W-:Y:S10]  /*b950*/  MUFU.EX2 R220, R5 ;  /* 0x0000000500dc7308 */ /* 0x0009f40000000800 */
[----:B------:R1:W-:Y:S01]  /*b960*/  MUFU.EX2 R140, R7 ;  /* 0x00000007008c7308 */ /* 0x0003e20000000800 */
[C---:B--2---:R-:W-:Y:S02]  /*b970*/  FMUL.FTZ R6, R68.reuse, R142 ;  /* 0x0000008e44067220 */ /* 0x044fe40000410000 */
[--C-:B----4-:R-:W-:Y:S02]  /*b980*/  FFMA.FTZ R5, R35, c[0x0][0x23c], -R75.reuse ;  /* 0x00008f0023057a23 */ /* 0x110fe4000001084b */
[----:B------:R-:W-:Y:S01]  /*b990*/  IMAD.MOV.U32 R35, RZ, RZ, R76 ;  /* 0x000000ffff237224 */ /* 0x000fe200078e004c */
[----:B------:R-:W-:Y:S04]  /*b9a0*/  F2FP.BF16.PACK_AB R76, R243, R207 ;  /* 0x000000cff34c723e */ /* 0x000fe800000010ff */
[----:B------:R2:W4:Y:S01]  /*b9b0*/  MUFU.EX2 R34, R5 ;  /* 0x0000000500227308 */ /* 0x0005220000000800 */
[----:B------:R-:W-:Y:S02]  /*b9c0*/  MOV R52, R35 ;  /* 0x0000002300347202 */ /* 0x000fe40000000f00 */
[----:B------:R-:W-:Y:S01]  /*b9d0*/  MOV R35, R33 ;  /* 0x0000002100237202 */ /* 0x000fe20000000f00 */
[C---:B-1----:R-:W-:Y:S01]  /*b9e0*/  FMUL.FTZ R7, R68.reuse, R143 ;  /* 0x0000008f44077220 */ /* 0x042fe20000410000 */
[----:B------:R-:W-:Y:S01]  /*b9f0*/  MOV R85, R52 ;  /* 0x0000003400557202 */ /* 0x000fe20000000f00 */
[----:B------:R-:W-:Y:S02]  /*ba00*/  FFMA.FTZ R33, R51, c[0x0][0x23c], -R75 ;  /* 0x00008f0033217a23 */ /* 0x000fe4000001084b */
[----:B------:R-:W-:Y:S02]  /*ba10*/  FMUL.FTZ R51, R68, R183 ;  /* 0x000000b744337220 */ /* 0x000fe40000410000 */
[C---:B--2---:R-:W-:Y:S02]  /*ba20*/  FMUL.FTZ R5, R69.reuse, R141 ;  /* 0x0000008d45057220 */ /* 0x044fe40000410000 */
[----:B------:R1:W-:Y:S05]  /*ba30*/  MUFU.EX2 R141, R17 ;  /* 0x00000011008d7308 */ /* 0x0003ea0000000800 */
[-C--:B------:R-:W-:Y:S08]  /*ba40*/  HMMA.16816.F32.BF16 R4, R76, R20.reuse, R4 ;  /* 0x000000144c04723c */ /* 0x080ff00000041804 */
[C---:B------:R-:W-:Y:S07]  /*ba50*/  HMMA.16816.F32.BF16 R8, R64.reuse, R20, R8 ;  /* 0x000000144008723c */ /* 0x040fee0000041808 */
[--C-:B------:R-:W-:Y:S01]  /*ba60*/  FFMA.FTZ R20, R38, c[0x0][0x23c], -R92.reuse ;  /* 0x00008f0026147a23 */ /* 0x100fe2000001085c */
[-C--:B------:R-:W-:Y:S01]  /*ba70*/  HMMA.16816.F32.BF16 R12, R64, R22.reuse, R12 ;  /* 0x00000016400c723c */ /* 0x080fe2000004180c */
[----:B------:R-:W2:Y:S02]  /*ba80*/  LDSM.16.MT88.4 R36, [R219+0x8000] ;  /* 0x00800000db24783b */ /* 0x000ea40000004200 */
[----:B------:R3:W-:Y:S01]  /*ba90*/  MUFU.EX2 R139, R20 ;  /* 0x00000014008b7308 */ /* 0x0007e20000000800 */
[C---:B-1----:R-:W-:Y:S02]  /*baa0*/  FMUL.FTZ R17, R69.reuse, R149 ;  /* 0x0000009545117220 */ /* 0x042fe40000410000 */
[----:B------:R-:W-:Y:S02]  /*bab0*/  FMUL.FTZ R21, R69, R153 ;  /* 0x0000009945157220 */ /* 0x000fe40000410000 */
[----:B------:R-:W-:Y:S03]  /*bac0*/  IMAD.MOV.U32 R153, RZ, RZ, R55 ;  /* 0x000000ffff997224 */ /* 0x000fe600078e0037 */
[C---:B------:R-:W-:Y:S02]  /*bad0*/  HMMA.16816.F32.BF16 R16, R76.reuse, R22, R16 ;  /* 0x000000164c10723c */ /* 0x040fe40000041810 */
[----:B------:R1:W-:Y:S05]  /*bae0*/  MUFU.EX2 R149, R24 ;  /* 0x0000001800957308 */ /* 0x0003ea0000000800 */
[C---:B------:R-:W-:Y:S02]  /*baf0*/  FMUL.FTZ R22, R68.reuse, R154 ;  /* 0x0000009a44167220 */ /* 0x040fe40000410000 */
[----:B------:R-:W-:Y:S03]  /*bb00*/  FMUL.FTZ R23, R68, R155 ;  /* 0x0000009b44177220 */ /* 0x000fe60000410000 */
[----:B------:R2:W-:Y:S01]  /*bb10*/  MUFU.EX2 R155, R49 ;  /* 0x00000031009b7308 */ /* 0x0005e20000000800 */
[----:B---3--:R-:W-:Y:S09]  /*bb20*/  FFMA.FTZ R20, R101, c[0x0][0x23c], -R92 ;  /* 0x00008f0065147a23 */ /* 0x008ff2000001085c */
[----:B------:R3:W-:Y:S01]  /*bb30*/  MUFU.EX2 R142, R20 ;  /* 0x00000014008e7308 */ /* 0x0007e20000000800 */
[----:B-1----:R-:W-:Y:S09]  /*bb40*/  FMUL.FTZ R24, R2, R156 ;  /* 0x0000009c02187220 */ /* 0x002ff20000410000 */
[----:B------:R1:W-:Y:S01]  /*bb50*/  MUFU.EX2 R101, R26 ;  /* 0x0000001a00657308 */ /* 0x0003e20000000800 */
[----:B--2---:R-:W-:Y:S02]  /*bb60*/  FMUL.FTZ R49, R69, R181 ;  /* 0x000000b545317220 */ /* 0x004fe40000410000 */
[--C-:B---3--:R-:W-:Y:S02]  /*bb70*/  FFMA.FTZ R20, R30, c[0x0][0x23c], -R96.reuse ;  /* 0x00008f001e147a23 */ /* 0x108fe40000010860 */
[C---:B------:R-:W-:Y:S05]  /*bb80*/  FMUL.FTZ R30, R0.reuse, R162 ;  /* 0x000000a2001e7220 */ /* 0x040fea0000410000 */
[----:B------:R2:W-:Y:S01]  /*bb90*/  MUFU.EX2 R138, R20 ;  /* 0x00000014008a7308 */ /* 0x0005e20000000800 */
[C---:B-1----:R-:W-:Y:S09]  /*bba0*/  FMUL.FTZ R26, R0.reuse, R158 ;  /* 0x0000009e001a7220 */ /* 0x042ff20000410000 */
[----:B------:R1:W-:Y:S01]  /*bbb0*/  MUFU.EX2 R162, R56 ;  /* 0x0000003800a27308 */ /* 0x0003e20000000800 */
[----:B--2---:R-:W-:Y:S02]  /*bbc0*/  FFMA.FTZ R20, R31, c[0x0][0x23c], -R96 ;  /* 0x00008f001f147a23 */ /* 0x004fe40000010860 */
[----:B------:R-:W-:Y:S07]  /*bbd0*/  FMUL.FTZ R31, R0, R163 ;  /* 0x000000a3001f7220 */ /* 0x000fee0000410000 */
[----:B------:R2:W-:Y:S01]  /*bbe0*/  MUFU.EX2 R147, R20 ;  /* 0x0000001400937308 */ /* 0x0005e20000000800 */
[----:B-1----:R-:W-:Y:S01]  /*bbf0*/  FMUL.FTZ R56, R2, R188 ;  /* 0x000000bc02387220 */ /* 0x002fe20000410000 */
[----:B------:R-:W-:Y:S01]  /*bc00*/  MOV R188, R107 ;  /* 0x0000006b00bc7202 */ /* 0x000fe20000000f00 */
[--C-:B------:R-:W-:Y:S07]  /*bc10*/  FFMA.FTZ R107, R99, c[0x0][0x23c], -R75.reuse ;  /* 0x00008f00636b7a23 */ /* 0x100fee000001084b */
[----:B------:R1:W-:Y:S01]  /*bc20*/  MUFU.EX2 R163, R33 ;  /* 0x0000002100a37308 */ /* 0x0003e20000000800 */
[--C-:B------:R-:W-:Y:S02]  /*bc30*/  FFMA.FTZ R99, R188, c[0x0][0x23c], -R92.reuse ;  /* 0x00008f00bc637a23 */ /* 0x100fe4000001085c */
[--C-:B--2---:R-:W-:Y:S02]  /*bc40*/  FFMA.FTZ R20, R29, c[0x0][0x23c], -R75.reuse ;  /* 0x00008f001d147a23 */ /* 0x104fe4000001084b */
[----:B------:R-:W-:Y:S01]  /*bc50*/  FMUL.FTZ R29, R2, R161 ;  /* 0x000000a1021d7220 */ /* 0x000fe20000410000 */
[----:B------:R-:W-:Y:S04]  /*bc60*/  MOV R161, R32 ;  /* 0x0000002000a17202 */ /* 0x000fe80000000f00 */
[----:B------:R2:W-:Y:S01]  /*bc70*/  MUFU.EX2 R146, R20 ;  /* 0x0000001400927308 */ /* 0x0005e20000000800 */
[C---:B------:R-:W-:Y:S01]  /*bc80*/  FMUL.FTZ R32, R69.reuse, R164 ;  /* 0x000000a445207220 */ /* 0x040fe20000410000 */
[----:B----4-:R-:W-:Y:S01]  /*bc90*/  MOV R164, R34 ;  /* 0x0000002200a47202 */ /* 0x010fe20000000f00 */
[C---:B------:R-:W-:Y:S01]  /*bca0*/  FMUL.FTZ R34, R68.reuse, R166 ;  /* 0x000000a644227220 */ /* 0x040fe20000410000 */
[----:B------:R-:W-:Y:S01]  /*bcb0*/  MOV R166, R81 ;  /* 0x0000005100a67202 */ /* 0x000fe20000000f00 */
[C---:B-1----:R-:W-:Y:S01]  /*bcc0*/  FMUL.FTZ R33, R69.reuse, R165 ;  /* 0x000000a545217220 */ /* 0x042fe20000410000 */
[----:B------:R-:W-:Y:S02]  /*bcd0*/  MOV R165, R84 ;  /* 0x0000005400a57202 */ /* 0x000fe40000000f00 */
[----:B------:R-:W-:Y:S01]  /*bce0*/  MOV R84, R35 ;  /* 0x0000002300547202 */ /* 0x000fe20000000f00 */
[----:B------:R-:W-:Y:S01]  /*bcf0*/  FMUL.FTZ R35, R68, R167 ;  /* 0x000000a744237220 */ /* 0x000fe20000410000 */
[----:B------:R-:W-:Y:S01]  /*bd00*/  MOV R167, R48 ;  /* 0x0000003000a77202 */ /* 0x000fe20000000f00 */
[C---:B------:R-:W-:Y:S02]  /*bd10*/  FMUL.FTZ R48, R69.reuse, R180 ;  /* 0x000000b445307220 */ /* 0x040fe40000410000 */
[--C-:B--2---:R-:W-:Y:S02]  /*bd20*/  FFMA.FTZ R20, R28, c[0x0][0x23c], -R75.reuse ;  /* 0x00008f001c147a23 */ /* 0x104fe4000001084b */
[----:B------:R-:W-:Y:S02]  /*bd30*/  FFMA.FTZ R28, R50, c[0x0][0x23c], -R75 ;  /* 0x00008f00321c7a23 */ /* 0x000fe4000001084b */
[----:B------:R1:W-:Y:S01]  /*bd40*/  MUFU.EX2 R150, R20 ;  /* 0x0000001400967308 */ /* 0x0003e20000000800 */
[----:B------:R-:W-:Y:S09]  /*bd50*/  FMUL.FTZ R50, R68, R182 ;  /* 0x000000b644327220 */ /* 0x000ff20000410000 */
[----:B------:R2:W-:Y:S01]  /*bd60*/  MUFU.EX2 R100, R28 ;  /* 0x0000001c00647308 */ /* 0x0005e20000000800 */
[----:B-1----:R-:W-:Y:S01]  /*bd70*/  FMUL.FTZ R20, R69, R152 ;  /* 0x0000009845147220 */ /* 0x002fe20000410000 */
[----:B------:R-:W-:Y:S08]  /*bd80*/  MOV R152, R113 ;  /* 0x0000007100987202 */ /* 0x000ff00000000f00 */
[----:B------:R1:W3:Y:S01]  /*bd90*/  MUFU.EX2 R113, R27 ;  /* 0x0000001b00717308 */ /* 0x0002e20000000800 */
[-C--:B------:R-:W-:Y:S03]  /*bda0*/  HMMA.16816.F32.BF16 R20, R76, R36.reuse, R20 ;  /* 0x000000244c14723c */ /* 0x080fe60000041814 */
[----:B--2---:R-:W-:Y:S02]  /*bdb0*/  FMUL.FTZ R28, R2, R160 ;  /* 0x000000a0021c7220 */ /* 0x004fe40000410000 */
[----:B------:R-:W-:Y:S01]  /*bdc0*/  IMAD.MOV.U32 R160, RZ, RZ, R97 ;  /* 0x000000ffffa07224 */ /* 0x000fe200078e0061 */
[----:B------:R-:W-:Y:S02]  /*bdd0*/  MOV R97, R53 ;  /* 0x0000003500617202 */ /* 0x000fe40000000f00 */
[----:B------:R-:W2:Y:S01]  /*bde0*/  LDSM.16.MT88.4 R52, [R217+0x8000] ;  /* 0x00800000d934783b */ /* 0x000ea20000004200 */
[----:B-1----:R-:W-:Y:S03]  /*bdf0*/  FMUL.FTZ R27, R0, R159 ;  /* 0x0000009f001b7220 */ /* 0x002fe60000410000 */
[----:B---3--:R-:W-:Y:S01]  /*be00*/  MOV R181, R113 ;  /* 0x0000007100b57202 */ /* 0x008fe20000000f00 */
[--C-:B------:R-:W-:Y:S03]  /*be10*/  FFMA.FTZ R113, R91, c[0x0][0x23c], -R75.reuse ;  /* 0x00008f005b717a23 */ /* 0x100fe6000001084b */
[C---:B------:R-:W-:Y:S03]  /*be20*/  HMMA.16816.F32.BF16 R24, R64.reuse, R36, R24 ;  /* 0x000000244018723c */ /* 0x040fe60000041818 */
[----:B------:R-:W-:Y:S04]  /*be30*/  MUFU.EX2 R113, R113 ;  /* 0x0000007100717308 */ /* 0x000fe80000000800 */
[--C-:B------:R-:W-:Y:S01]  /*be40*/  FFMA.FTZ R36, R40, c[0x0][0x23c], -R92.reuse ;  /* 0x00008f0028247a23 */ /* 0x100fe2000001085c */
[-C--:B------:R-:W-:Y:S05]  /*be50*/  HMMA.16816.F32.BF16 R28, R64, R38.reuse, R28 ;  /* 0x00000026401c723c */ /* 0x080fea000004181c */
[----:B------:R1:W-:Y:S01]  /*be60*/  MUFU.EX2 R144, R36 ;  /* 0x0000002400907308 */ /* 0x0003e20000000800 */
[----:B------:R-:W-:Y:S02]  /*be70*/  FFMA.FTZ R37, R41, c[0x0][0x23c], -R92 ;  /* 0x00008f0029257a23 */ /* 0x000fe4000001085c */
[--C-:B------:R-:W-:Y:S01]  /*be80*/  FFMA.FTZ R41, R46, c[0x0][0x23c], -R96.reuse ;  /* 0x00008f002e297a23 */ /* 0x100fe20000010860 */
[C---:B------:R-:W-:Y:S04]  /*be90*/  HMMA.16816.F32.BF16 R32, R76.reuse, R38, R32 ;  /* 0x000000264c20723c */ /* 0x040fe80000041820 */
[----:B------:R-:W-:Y:S02]  /*bea0*/  FMUL.FTZ R40, R2, R172 ;  /* 0x000000ac02287220 */ /* 0x000fe40000410000 */
[----:B------:R3:W-:Y:S01]  /*beb0*/  MUFU.EX2 R145, R37 ;  /* 0x0000002500917308 */ /* 0x0007e20000000800 */
[----:B------:R-:W-:Y:S01]  /*bec0*/  FMUL.FTZ R46, R0, R178 ;  /* 0x000000b2002e7220 */ /* 0x000fe20000410000 */
[----:B------:R-:W-:Y:S01]  /*bed0*/  MOV R172, R116 ;  /* 0x0000007400ac7202 */ /* 0x000fe20000000f00 */
[C---:B------:R-:W-:Y:S03]  /*bee0*/  FMUL.FTZ R38, R68.reuse, R170 ;  /* 0x000000aa44267220 */ /* 0x040fe60000410000 */
[----:B------:R-:W-:Y:S01]  /*bef0*/  MOV R116, R61 ;  /* 0x0000003d00747202 */ /* 0x000fe20000000f00 */
[----:B------:R-:W-:Y:S01]  /*bf00*/  FMUL.FTZ R39, R68, R171 ;  /* 0x000000ab44277220 */ /* 0x000fe20000410000 */
[----:B------:R-:W-:Y:S01]  /*bf10*/  MOV R171, R247 ;  /* 0x000000f700ab7202 */ /* 0x000fe20000000f00 */
[----:B------:R-:W-:Y:S01]  /*bf20*/  FMUL.FTZ R61, R2, R193 ;  /* 0x000000c1023d7220 */ /* 0x000fe20000410000 */
[----:B------:R4:W-:Y:S01]  /*bf30*/  MUFU.EX2 R156, R41 ;  /* 0x00000029009c7308 */ /* 0x0009e20000000800 */
[----:B------:R-:W-:Y:S02]  /*bf40*/  MOV R170, R97 ;  /* 0x0000006100aa7202 */ /* 0x000fe40000000f00 */
[----:B------:R-:W-:Y:S01]  /*bf50*/  MOV R97, R63 ;  /* 0x0000003f00617202 */ /* 0x000fe20000000f00 */
[--C-:B-1----:R-:W-:Y:S01]  /*bf60*/  FFMA.FTZ R36, R42, c[0x0][0x23c], -R96.reuse ;  /* 0x00008f002a247a23 */ /* 0x102fe20000010860 */
[----:B------:R-:W-:Y:S01]  /*bf70*/  MOV R182, R116 ;  /* 0x0000007400b67202 */ /* 0x000fe20000000f00 */
[C---:B------:R-:W-:Y:S02]  /*bf80*/  FMUL.FTZ R42, R0.reuse, R174 ;  /* 0x000000ae002a7220 */ /* 0x040fe40000410000 */
[----:B------:R-:W-:Y:S02]  /*bf90*/  FMUL.FTZ R63, R0, R195 ;  /* 0x000000c3003f7220 */ /* 0x000fe40000410000 */
[----:B------:R1:W-:Y:S01]  /*bfa0*/  MUFU.EX2 R143, R36 ;  /* 0x00000024008f7308 */ /* 0x0003e20000000800 */
[----:B------:R-:W-:Y:S02]  /*bfb0*/  FFMA.FTZ R116, R90, c[0x0][0x23c], -R75 ;  /* 0x00008f005a747a23 */ /* 0x000fe4000001084b */
[----:B---3--:R-:W-:Y:S01]  /*bfc0*/  FMUL.FTZ R37, R69, R169 ;  /* 0x000000a945257220 */ /* 0x008fe20000410000 */
[----:B------:R-:W-:Y:S06]  /*bfd0*/  MOV R169, R82 ;  /* 0x0000005200a97202 */ /* 0x000fec0000000f00 */
[----:B------:R-:W-:Y:S01]  /*bfe0*/  MUFU.EX2 R116, R116 ;  /* 0x0000007400747308 */ /* 0x000fe20000000800 */
[----:B----4-:R-:W-:Y:S02]  /*bff0*/  FMUL.FTZ R41, R2, R173 ;  /* 0x000000ad02297220 */ /* 0x010fe40000410000 */
[----:B------:R-:W-:Y:S01]  /*c000*/  IMAD.MOV.U32 R173, RZ, RZ, R117 ;  /* 0x000000ffffad7224 */ /* 0x000fe200078e0075 */
[----:B------:R-:W-:Y:S01]  /*c010*/  MOV R117, R62 ;  /* 0x0000003e00757202 */ /* 0x000fe20000000f00 */
[C---:B------:R-:W-:Y:S02]  /*c020*/  FMUL.FTZ R62, R0.reuse, R194 ;  /* 0x000000c2003e7220 */ /* 0x040fe40000410000 */
[----:B-1----:R-:W-:Y:S02]  /*c030*/  FFMA.FTZ R36, R43, c[0x0][0x23c], -R96 ;  /* 0x00008f002b247a23 */ /* 0x002fe40000010860 */
[----:B------:R-:W-:Y:S02]  /*c040*/  FMUL.FTZ R43, R0, R175 ;  /* 0x000000af002b7220 */ /* 0x000fe40000410000 */
[----:B------:R1:W-:Y:S01]  /*c050*/  MUFU.EX2 R157, R36 ;  /* 0x00000024009d7308 */ /* 0x0003e20000000800 */
[----:B------:R-:W-:Y:S02]  /*c060*/  IMAD.MOV.U32 R175, RZ, RZ, R100 ;  /* 0x000000ffffaf7224 */ /* 0x000fe400078e0064 */
[--C-:B------:R-:W-:Y:S02]  /*c070*/  FFMA.FTZ R100, R238, c[0x0][0x23c], -R75.reuse ;  /* 0x00008f00ee647a23 */ /* 0x100fe4000001084b */
[----:B-1----:R-:W-:Y:S02]  /*c080*/  FFMA.FTZ R36, R44, c[0x0][0x23c], -R92 ;  /* 0x00008f002c247a23 */ /* 0x002fe4000001085c */
[----:B------:R-:W-:Y:S03]  /*c090*/  FFMA.FTZ R44, R47, c[0x0][0x23c], -R96 ;  /* 0x00008f002f2c7a23 */ /* 0x000fe60000010860 */
[----:B------:R1:W-:Y:S01]  /*c0a0*/  MUFU.EX2 R158, R36 ;  /* 0x00000024009e7308 */ /* 0x0003e20000000800 */
[----:B------:R-:W-:Y:S09]  /*c0b0*/  FMUL.FTZ R47, R0, R179 ;  /* 0x000000b3002f7220 */ /* 0x000ff20000410000 */
[----:B------:R3:W-:Y:S10]  /*c0c0*/  MUFU.EX2 R154, R44 ;  /* 0x0000002c009a7308 */ /* 0x0007f40000000800 */
[----:B------:R4:W-:Y:S01]  /*c0d0*/  MUFU.EX2 R179, R57 ;  /* 0x0000003900b37308 */ /* 0x0009e20000000800 */
[----:B-1----:R-:W-:Y:S02]  /*c0e0*/  FFMA.FTZ R36, R45, c[0x0][0x23c], -R92 ;  /* 0x00008f002d247a23 */ /* 0x002fe4000001085c */
[C---:B------:R-:W-:Y:S07]  /*c0f0*/  FMUL.FTZ R45, R2.reuse, R177 ;  /* 0x000000b1022d7220 */ /* 0x040fee0000410000 */
[----:B------:R1:W-:Y:S01]  /*c100*/  MUFU.EX2 R159, R36 ;  /* 0x00000024009f7308 */ /* 0x0003e20000000800 */
[----:B---3--:R-:W-:Y:S01]  /*c110*/  FMUL.FTZ R44, R2, R176 ;  /* 0x000000b0022c7220 */ /* 0x008fe20000410000 */
[----:B------:R-:W-:Y:S02]  /*c120*/  MOV R176, R170 ;  /* 0x000000aa00b07202 */ /* 0x000fe40000000f00 */
[----:B------:R-:W-:Y:S01]  /*c130*/  MOV R170, R103 ;  /* 0x0000006700aa7202 */ /* 0x000fe20000000f00 */
[--C-:B------:R-:W-:Y:S05]  /*c140*/  FFMA.FTZ R103, R210, c[0x0][0x23c], -R75.reuse ;  /* 0x00008f00d2677a23 */ /* 0x100fea000001084b */
[----:B------:R3:W3:Y:S01]  /*c150*/  MUFU.EX2 R177, R58 ;  /* 0x0000003a00b17308 */ /* 0x0006e20000000800 */
[----:B------:R-:W-:Y:S02]  /*c160*/  IMAD.MOV.U32 R195, RZ, RZ, R170 ;  /* 0x000000ffffc37224 */ /* 0x000fe400078e00aa */
[----:B----4-:R-:W-:Y:S01]  /*c170*/  FMUL.FTZ R57, R2, R189 ;  /* 0x000000bd02397220 */ /* 0x010fe20000410000 */
[----:B------:R-:W-:Y:S02]  /*c180*/  MOV R189, R97 ;  /* 0x0000006100bd7202 */ /* 0x000fe40000000f00 */
[----:B------:R-:W-:Y:S01]  /*c190*/  MOV R97, R127 ;  /* 0x0000007f00617202 */ /* 0x000fe20000000f00 */
[--C-:B------:R-:W-:Y:S03]  /*c1a0*/  FFMA.FTZ R127, R89, c[0x0][0x23c], -R75.reuse ;  /* 0x00008f00597f7a23 */ /* 0x100fe6000001084b */
[----:B------:R-:W-:Y:S01]  /*c1b0*/  MUFU.EX2 R170, R93 ;  /* 0x0000005d00aa7308 */ /* 0x000fe20000000800 */
[--C-:B------:R-:W-:Y:S02]  /*c1c0*/  FFMA.FTZ R97, R97, c[0x0][0x23c], -R92.reuse ;  /* 0x00008f0061617a23 */ /* 0x100fe4000001085c */
[----:B-1----:R-:W-:Y:S01]  /*c1d0*/  FMUL.FTZ R36, R69, R168 ;  /* 0x000000a845247220 */ /* 0x002fe20000410000 */
[----:B------:R-:W-:Y:S02]  /*c1e0*/  MOV R168, R83 ;  /* 0x0000005300a87202 */ /* 0x000fe40000000f00 */
[----:B------:R-:W1:Y:S04]  /*c1f0*/  LDSM.16.MT88.4 R80, [R218+0x8000] ;  /* 0x00800000da50783b */ /* 0x000e680000004200 */
[----:B------:R-:W-:Y:S01]  /*c200*/  MUFU.EX2 R127, R127 ;  /* 0x0000007f007f7308 */ /* 0x000fe20000000800 */
[-C--:B--2---:R-:W-:Y:S03]  /*c210*/  HMMA.16816.F32.BF16 R36, R76, R52.reuse, R36 ;  /* 0x000000344c24723c */ /* 0x084fe60000041824 */
[----:B---3--:R-:W-:Y:S05]  /*c220*/  FMUL.FTZ R58, R0, R190 ;  /* 0x000000be003a7220 */ /* 0x008fea0000410000 */
[C---:B------:R-:W-:Y:S07]  /*c230*/  HMMA.16816.F32.BF16 R40, R64.reuse, R52, R40 ;  /* 0x000000344028723c */ /* 0x040fee0000041828 */
[--C-:B------:R-:W-:Y:S01]  /*c240*/  FFMA.FTZ R52, R169, c[0x0][0x23c], -R75.reuse ;  /* 0x00008f00a9347a23 */ /* 0x100fe2000001084b */
[-C--:B------:R-:W-:Y:S04]  /*c250*/  HMMA.16816.F32.BF16 R44, R64, R54.reuse, R44 ;  /* 0x00000036402c723c */ /* 0x080fe8000004182c */
[----:B------:R-:W-:Y:S01]  /*c260*/  MOV R169, R168 ;  /* 0x000000a800a97202 */ /* 0x000fe20000000f00 */
[----:B------:R-:W-:Y:S01]  /*c270*/  FMUL.FTZ R53, R69, R185 ;  /* 0x000000b945357220 */ /* 0x000fe20000410000 */
[----:B------:R-:W-:Y:S02]  /*c280*/  MOV R168, R153 ;  /* 0x0000009900a87202 */ /* 0x000fe40000000f00 */
[C---:B------:R-:W-:Y:S01]  /*c290*/  HMMA.16816.F32.BF16 R48, R76.reuse, R54, R48 ;  /* 0x000000364c30723c */ /* 0x040fe20000041830 */
[----:B------:R2:W-:Y:S03]  /*c2a0*/  MUFU.EX2 R153, R52 ;  /* 0x0000003400997308 */ /* 0x0005e60000000800 */
[----:B------:R-:W-:Y:S02]  /*c2b0*/  MOV R174, R168 ;  /* 0x000000a800ae7202 */ /* 0x000fe40000000f00 */
[----:B------:R-:W-:Y:S01]  /*c2c0*/  MOV R168, R84 ;  /* 0x0000005400a87202 */ /* 0x000fe20000000f00 */
[C---:B------:R-:W-:Y:S01]  /*c2d0*/  FMUL.FTZ R54, R68.reuse, R186 ;  /* 0x000000ba44367220 */ /* 0x040fe20000410000 */
[----:B------:R-:W-:Y:S01]  /*c2e0*/  MOV R186, R117 ;  /* 0x0000007500ba7202 */ /* 0x000fe20000000f00 */
[----:B------:R-:W-:Y:S03]  /*c2f0*/  FMUL.FTZ R55, R68, R187 ;  /* 0x000000bb44377220 */ /* 0x000fe60000410000 */
[----:B------:R-:W-:Y:S01]  /*c300*/  MOV R187, R105 ;  /* 0x0000006900bb7202 */ /* 0x000fe20000000f00 */
[--C-:B------:R-:W-:Y:S02]  /*c310*/  FFMA.FTZ R105, R98, c[0x0][0x23c], -R75.reuse ;  /* 0x00008f0062697a23 */ /* 0x100fe4000001084b */
[--C-:B------:R-:W-:Y:S02]  /*c320*/  FFMA.FTZ R117, R88, c[0x0][0x23c], -R75.reuse ;  /* 0x00008f0058757a23 */ /* 0x100fe4000001084b */
[----:B------:R-:W-:Y:S01]  /*c330*/  FFMA.FTZ R98, R187, c[0x0][0x23c], -R92 ;  /* 0x00008f00bb627a23 */ /* 0x000fe2000001085c */
[----:B------:R-:W-:Y:S01]  /*c340*/  MOV R187, R177 ;  /* 0x000000b100bb7202 */ /* 0x000fe20000000f00 */
[----:B------:R-:W-:Y:S02]  /*c350*/  LDSM.16.MT88.4 R88, [R219+0x8800] ;  /* 0x00880000db58783b */ /* 0x000fe40000004200 */
[----:B------:R-:W-:Y:S01]  /*c360*/  MUFU.EX2 R117, R117 ;  /* 0x0000007500757308 */ /* 0x000fe20000000800 */
[--C-:B--2---:R-:W-:Y:S01]  /*c370*/  FFMA.FTZ R52, R167, c[0x0][0x23c], -R75.reuse ;  /* 0x00008f00a7347a23 */ /* 0x104fe2000001084b */
[----:B------:R-:W-:Y:S02]  /*c380*/  MOV R167, R166 ;  /* 0x000000a600a77202 */ /* 0x000fe40000000f00 */
[----:B------:R-:W-:Y:S06]  /*c390*/  MOV R166, R161 ;  /* 0x000000a100a67202 */ /* 0x000fec0000000f00 */
[----:B------:R2:W-:Y:S02]  /*c3a0*/  MUFU.EX2 R161, R52 ;  /* 0x0000003400a17308 */ /* 0x0005e40000000800 */
[--C-:B--2---:R-:W-:Y:S02]  /*c3b0*/  FFMA.FTZ R52, R60, c[0x0][0x23c], -R75.reuse ;  /* 0x00008f003c347a23 */ /* 0x104fe4000001084b */
[----:B------:R-:W-:Y:S01]  /*c3c0*/  FFMA.FTZ R60, R167, c[0x0][0x23c], -R96 ;  /* 0x00008f00a73c7a23 */ /* 0x000fe20000010860 */
[----:B------:R-:W-:Y:S05]  /*c3d0*/  MOV R167, R160 ;  /* 0x000000a000a77202 */ /* 0x000fea0000000f00 */
[----:B------:R2:W3:Y:S01]  /*c3e0*/  MUFU.EX2 R178, R52 ;  /* 0x0000003400b27308 */ /* 0x0004e20000000800 */
[----:B------:R-:W-:Y:S02]  /*c3f0*/  MOV R177, R167 ;  /* 0x000000a700b17202 */ /* 0x000fe40000000f00 */
[----:B------:R-:W-:Y:S01]  /*c400*/  MOV R167, R108 ;  /* 0x0000006c00a77202 */ /* 0x000fe20000000f00 */
[--C-:B------:R-:W-:Y:S06]  /*c410*/  FFMA.FTZ R108, R240, c[0x0][0x23c], -R92.reuse ;  /* 0x00008f00f06c7a23 */ /* 0x100fec000001085c */
[----:B------:R4:W-:Y:S01]  /*c420*/  MUFU.EX2 R160, R60 ;  /* 0x0000003c00a07308 */ /* 0x0009e20000000800 */
[--C-:B--2---:R-:W-:Y:S01]  /*c430*/  FFMA.FTZ R52, R59, c[0x0][0x23c], -R75.reuse ;  /* 0x00008f003b347a23 */ /* 0x104fe2000001084b */
[----:B---3--:R-:W-:Y:S01]  /*c440*/  MOV R188, R178 ;  /* 0x000000b200bc7202 */ /* 0x008fe20000000f00 */
[--C-:B------:R-:W-:Y:S01]  /*c450*/  FFMA.FTZ R59, R169, c[0x0][0x23c], -R92.reuse ;  /* 0x00008f00a93b7a23 */ /* 0x100fe2000001085c */
[----:B------:R-:W-:Y:S06]  /*c460*/  MOV R169, R85 ;  /* 0x0000005500a97202 */ /* 0x000fec0000000f00 */
[----:B------:R2:W-:Y:S01]  /*c470*/  MUFU.EX2 R183, R52 ;  /* 0x0000003400b77308 */ /* 0x0005e20000000800 */
[----:B------:R-:W-:Y:S02]  /*c480*/  MOV R178, R151 ;  /* 0x0000009700b27202 */ /* 0x000fe40000000f00 */
[----:B------:R-:W-:Y:S02]  /*c490*/  MOV R180, R169 ;  /* 0x000000a900b47202 */ /* 0x000fe40000000f00 */
[----:B------:R-:W-:Y:S01]  /*c4a0*/  MOV R169, R104 ;  /* 0x0000006800a97202 */ /* 0x000fe20000000f00 */
[----:B----4-:R-:W-:Y:S01]  /*c4b0*/  FMUL.FTZ R60, R2, R192 ;  /* 0x000000c0023c7220 */ /* 0x010fe20000410000 */
[----:B------:R-:W-:Y:S01]  /*c4c0*/  MOV R151, R106 ;  /* 0x0000006a00977202 */ /* 0x000fe20000000f00 */
[--C-:B------:R-:W-:Y:S01]  /*c4d0*/  FFMA.FTZ R104, R209, c[0x0][0x23c], -R75.reuse ;  /* 0x00008f00d1687a23 */ /* 0x100fe2000001084b */
[----:B------:R-:W-:Y:S01]  /*c4e0*/  MOV R194, R169 ;  /* 0x000000a900c27202 */ /* 0x000fe20000000f00 */
[----:B------:R3:W4:Y:S01]  /*c4f0*/  MUFU.EX2 R185, R59 ;  /* 0x0000003b00b97308 */ /* 0x0007220000000800 */
[--C-:B------:R-:W-:Y:S09]  /*c500*/  FFMA.FTZ R106, R245, c[0x0][0x23c], -R92.reuse ;  /* 0x00008f00f56a7a23 */ /* 0x100ff2000001085c */
[----:B------:R-:W-:Y:S01]  /*c510*/  MUFU.EX2 R209, R114 ;  /* 0x0000007200d17308 */ /* 0x000fe20000000800 */
[----:B--2---:R-:W-:Y:S09]  /*c520*/  FFMA.FTZ R52, R152, c[0x0][0x23c], -R92 ;  /* 0x00008f0098347a23 */ /* 0x004ff2000001085c */
[----:B------:R2:W-:Y:S01]  /*c530*/  MUFU.EX2 R152, R52 ;  /* 0x0000003400987308 */ /* 0x0005e20000000800 */
[----:B---3--:R-:W-:Y:S01]  /*c540*/  FMUL.FTZ R59, R0, R191 ;  /* 0x000000bf003b7220 */ /* 0x008fe20000410000 */
[----:B------:R-:W-:Y:S02]  /*c550*/  MOV R191, R179 ;  /* 0x000000b300bf7202 */ /* 0x000fe40000000f00 */
[----:B------:R-:W-:Y:S02]  /*c560*/  MOV R179, R176 ;  /* 0x000000b000b37202 */ /* 0x000fe40000000f00 */
[----:B------:R-:W-:Y:S04]  /*c570*/  MOV R192, R191 ;  /* 0x000000bf00c07202 */ /* 0x000fe80000000f00 */
[----:B------:R-:W-:Y:S01]  /*c580*/  MUFU.EX2 R169, R97 ;  /* 0x0000006100a97308 */ /* 0x000fe20000000800 */
[----:B------:R-:W-:Y:S09]  /*c590*/  MOV R176, R171 ;  /* 0x000000ab00b07202 */ /* 0x000ff20000000f00 */
[----:B------:R-:W-:Y:S01]  /*c5a0*/  MUFU.EX2 R171, R110 ;  /* 0x0000006e00ab7308 */ /* 0x000fe20000000800 */
[----:B--2---:R-:W-:Y:S01]  /*c5b0*/  FMUL.FTZ R52, R69, R184 ;  /* 0x000000b845347220 */ /* 0x004fe20000410000 */
[----:B------:R-:W-:Y:S01]  /*c5c0*/  MOV R184, R168 ;  /* 0x000000a800b87202 */ /* 0x000fe20000000f00 */
[----:B------:R-:W-:Y:S02]  /*c5d0*/  IMAD.MOV.U32 R168, RZ, RZ, R128 ;  /* 0x000000ffffa87224 */ /* 0x000fe400078e0080 */
[----:B------:R-:W-:Y:S01]  /*c5e0*/  FFMA.FTZ R128, R118, c[0x0][0x23c], -R75 ;  /* 0x00008f0076807a23 */ /* 0x000fe2000001084b */
[----:B------:R-:W-:Y:S01]  /*c5f0*/  MOV R190, R184 ;  /* 0x000000b800be7202 */ /* 0x000fe20000000f00 */
[----:B------:R-:W-:Y:S01]  /*c600*/  IMAD.MOV.U32 R184, RZ, RZ, R111 ;  /* 0x000000ffffb87224 */ /* 0x000fe200078e006f */
[-C--:B-1----:R-:W-:Y:S02]  /*c610*/  HMMA.16816.F32.BF16 R52, R76, R80.reuse, R52 ;  /* 0x000000504c34723c */ /* 0x082fe40000041834 */
[----:B------:R-:W-:Y:S01]  /*c620*/  MUFU.EX2 R191, R115 ;  /* 0x0000007300bf7308 */ /* 0x000fe20000000800 */
[----:B------:R-:W-:Y:S01]  /*c630*/  FFMA.FTZ R111, R211, c[0x0][0x23c], -R92 ;  /* 0x00008f00d36f7a23 */ /* 0x000fe2000001085c */
[----:B------:R-:W-:Y:S04]  /*c640*/  MOV R193, R190 ;  /* 0x000000be00c17202 */ /* 0x000fe80000000f00 */
[C---:B------:R-:W-:Y:S01]  /*c650*/  HMMA.16816.F32.BF16 R56, R64.reuse, R80, R56 ;  /* 0x000000504038723c */ /* 0x040fe20000041838 */
[----:B------:R-:W2:Y:S03]  /*c660*/  LDL.LU R81, [R1+0x30] ;  /* 0x0000300001517983 */ /* 0x000ea60000300800 */
[----:B------:R-:W-:Y:S03]  /*c670*/  MUFU.EX2 R190, R120 ;  /* 0x0000007800be7308 */ /* 0x000fe60000000800 */
[----:B------:R-:W-:Y:S01]  /*c680*/  FFMA.FTZ R80, R87, c[0x0][0x23c], -R96 ;  /* 0x00008f0057507a23 */ /* 0x000fe20000010860 */
[-C--:B------:R-:W-:Y:S06]  /*c690*/  HMMA.16816.F32.BF16 R60, R64, R82.reuse, R60 ;  /* 0x00000052403c723c */ /* 0x080fec000004183c */
[----:B------:R1:W-:Y:S01]  /*c6a0*/  MUFU.EX2 R247, R80 ;  /* 0x0000005000f77308 */ /* 0x0003e20000000800 */
[--C-:B------:R-:W-:Y:S02]  /*c6b0*/  FFMA.FTZ R65, R86, c[0x0][0x23c], -R92.reuse ;  /* 0x00008f0056417a23 */ /* 0x100fe4000001085c */
[----:B------:R-:W-:Y:S01]  /*c6c0*/  FFMA.FTZ R64, R174, c[0x0][0x23c], -R92 ;  /* 0x00008f00ae407a23 */ /* 0x000fe2000001085c */
[----:B------:R-:W3:Y:S02]  /*c6d0*/  LDSM.16.MT88.4 R84, [R216+0x8800] ;  /* 0x00880000d854783b */ /* 0x000ee40000004200 */
[----:B------:R-:W-:Y:S01]  /*c6e0*/  MOV R174, R101 ;  /* 0x0000006500ae7202 */ /* 0x000fe20000000f00 */
[--C-:B------:R-:W-:Y:S03]  /*c6f0*/  FFMA.FTZ R101, R239, c[0x0][0x23c], -R75.reuse ;  /* 0x00008f00ef657a23 */ /* 0x100fe6000001084b */
[----:B------:R1:W-:Y:S01]  /*c700*/  MUFU.EX2 R239, R64 ;  /* 0x0000004000ef7308 */ /* 0x0003e20000000800 */
[C---:B------:R-:W-:Y:S02]  /*c710*/  FMUL.FTZ R66, R68.reuse, R198 ;  /* 0x000000c644427220 */ /* 0x040fe40000410000 */
[----:B------:R-:W-:Y:S01]  /*c720*/  FMUL.FTZ R67, R68, R199 ;  /* 0x000000c744437220 */ /* 0x000fe20000410000 */
[----:B------:R-:W-:Y:S01]  /*c730*/  MOV R199, R195 ;  /* 0x000000c300c77202 */ /* 0x000fe20000000f00 */
[----:B------:R-:W-:Y:S01]  /*c740*/  FFMA.FTZ R75, R131, c[0x0][0x23c], -R75 ;  /* 0x00008f00834b7a23 */ /* 0x000fe2000001084b */
[----:B------:R-:W-:Y:S02]  /*c750*/  MOV R195, R192 ;  /* 0x000000c000c37202 */ /* 0x000fe40000000f00 */
[----:B----4-:R-:W-:Y:S02]  /*c760*/  MOV R192, R185 ;  /* 0x000000b900c07202 */ /* 0x010fe40000000f00 */
[----:B------:R-:W-:Y:S01]  /*c770*/  MOV R185, R184 ;  /* 0x000000b800b97202 */ /* 0x000fe20000000f00 */
[----:B------:R-:W-:Y:S01]  /*c780*/  IMAD.MOV.U32 R184, RZ, RZ, R178 ;  /* 0x000000ffffb87224 */ /* 0x000fe200078e00b2 */
[----:B------:R-:W-:Y:S01]  /*c790*/  MOV R178, R173 ;  /* 0x000000ad00b27202 */ /* 0x000fe20000000f00 */
[----:B------:R-:W-:Y:S01]  /*c7a0*/  MUFU.EX2 R111, R111 ;  /* 0x0000006f006f7308 */ /* 0x000fe20000000800 */
[--C-:B-1----:R-:W-:Y:S01]  /*c7b0*/  FFMA.FTZ R80, R244, c[0x0][0x23c], -R96.reuse ;  /* 0x00008f00f4507a23 */ /* 0x102fe20000010860 */
[----:B------:R-:W-:Y:S05]  /*c7c0*/  MOV R245, R199 ;  /* 0x000000c700f57202 */ /* 0x000fea0000000f00 */
[--C-:B------:R-:W-:Y:S03]  /*c7d0*/  FFMA.FTZ R97, R245, c[0x0][0x23c], -R96.reuse ;  /* 0x00008f00f5617a23 */ /* 0x100fe60000010860 */
[----:B------:R1:W-:Y:S01]  /*c7e0*/  MUFU.EX2 R238, R80 ;  /* 0x0000005000ee7308 */ /* 0x0003e20000000800 */
[C---:B------:R-:W-:Y:S01]  /*c7f0*/  FMUL.FTZ R64, R69.reuse, R196 ;  /* 0x000000c445407220 */ /* 0x040fe20000410000 */
[----:B------:R-:W-:Y:S02]  /*c800*/  MOV R196, R183 ;  /* 0x000000b700c47202 */ /* 0x000fe40000000f00 */
[----:B------:R-:W-:Y:S02]  /*c810*/  MOV R183, R174 ;  /* 0x000000ae00b77202 */ /* 0x000fe40000000f00 */
[----:B------:R-:W-:Y:S04]  /*c820*/  MOV R240, R196 ;  /* 0x000000c400f07202 */ /* 0x000fe80000000f00 */
[----:B------:R4:W-:Y:S10]  /*c830*/  MUFU.EX2 R244, R65 ;  /* 0x0000004100f47308 */ /* 0x0009f40000000800 */
[----:B------:R-:W-:Y:S01]  /*c840*/  MUFU.EX2 R174, R95 ;  /* 0x0000005f00ae7308 */ /* 0x000fe20000000800 */
[----:B-1----:R-:W2:Y:S09]  /*c850*/  LDL.LU R80, [R1+0x34] ;  /* 0x0000340001507983 */ /* 0x002eb20000300800 */
[----:B------:R-:W-:Y:S01]  /*c860*/  MUFU.EX2 R173, R99 ;  /* 0x0000006300ad7308 */ /* 0x000fe20000000800 */
[----:B----4-:R-:W-:Y:S01]  /*c870*/  FMUL.FTZ R65, R69, R197 ;  /* 0x000000c545417220 */ /* 0x010fe20000410000 */
[----:B------:R-:W-:Y:S02]  /*c880*/  MOV R197, R182 ;  /* 0x000000b600c57202 */ /* 0x000fe40000000f00 */
[----:B------:R-:W-:Y:S02]  /*c890*/  MOV R182, R175 ;  /* 0x000000af00b67202 */ /* 0x000fe40000000f00 */
[----:B------:R-:W-:Y:S04]  /*c8a0*/  MOV R118, R197 ;  /* 0x000000c500767202 */ /* 0x000fe80000000f00 */
[----:B------:R-:W-:Y:S01]  /*c8b0*/  MUFU.EX2 R175, R101 ;  /* 0x0000006500af7308 */ /* 0x000fe20000000800 */
[----:B------:R-:W-:Y:S04]  /*c8c0*/  HMMA.16816.F32.BF16 R64, R76, R82, R64 ;  /* 0x000000524c40723c */ /* 0x000fe80000041840 */
[----:B------:R-:W-:Y:S03]  /*c8d0*/  MOV R197, R168 ;  /* 0x000000a800c57202 */ /* 0x000fe60000000f00 */
[----:B------:R-:W-:Y:S01]  /*c8e0*/  FFMA.FTZ R76, R189, c[0x0][0x23c], -R96 ;  /* 0x00008f00bd4c7a23 */ /* 0x000fe20000010860 */
[----:B------:R-:W-:Y:S01]  /*c8f0*/  MOV R189, R186 ;  /* 0x000000ba00bd7202 */ /* 0x000fe20000000f00 */
[----:B------:R-:W1:Y:S03]  /*c900*/  MUFU.EX2 R128, R128 ;  /* 0x0000008000807308 */ /* 0x000e660000000800 */
[----:B------:R-:W-:Y:S02]  /*c910*/  MOV R198, R189 ;  /* 0x000000bd00c67202 */ /* 0x000fe40000000f00 */
[----:B------:R-:W-:Y:S02]  /*c920*/  MOV R186, R180 ;  /* 0x000000b400ba7202 */ /* 0x000fe40000000f00 */
[----:B------:R-:W-:Y:S01]  /*c930*/  MOV R180, R109 ;  /* 0x0000006d00b47202 */ /* 0x000fe20000000f00 */
[----:B------:R-:W-:Y:S01]  /*c940*/  FFMA.FTZ R109, R236, c[0x0][0x23c], -R92 ;  /* 0x00008f00ec6d7a23 */ /* 0x000fe2000001085c */
[----:B------:R-:W-:Y:S01]  /*c950*/  F2FP.BF16.PACK_AB R77, R221, R248 ;  /* 0x000000f8dd4d723e */ /* 0x000fe200000010ff */
[----:B------:R-:W4:Y:S01]  /*c960*/  LDL.LU R92, [R1+0x38] ;  /* 0x00003800015c7983 */ /* 0x000f220000300800 */
[----:B------:R1:W-:Y:S01]  /*c970*/  MUFU.EX2 R210, R76 ;  /* 0x0000004c00d27308 */ /* 0x0003e20000000800 */
[----:B------:R-:W-:Y:S01]  /*c980*/  F2FP.BF16.PACK_AB R78, R165, R220 ;  /* 0x000000dca54e723e */ /* 0x000fe200000010ff */
[--C-:B------:R-:W-:Y:S01]  /*c990*/  FFMA.FTZ R115, R186, c[0x0][0x23c], -R96.reuse ;  /* 0x00008f00ba737a23 */ /* 0x100fe20000010860 */
[----:B------:R-:W-:Y:S02]  /*c9a0*/  F2FP.BF16.PACK_AB R79, R164, R166 ;  /* 0x000000a6a44f723e */ /* 0x000fe400000010ff */
[----:B------:R-:W-:Y:S02]  /*c9b0*/  F2FP.BF16.PACK_AB R82, R142, R139 ;  /* 0x0000008b8e52723e */ /* 0x000fe400000010ff */
[----:B------:R-:W-:Y:S02]  /*c9c0*/  F2FP.BF16.PACK_AB R83, R147, R138 ;  /* 0x0000008a9353723e */ /* 0x000fe400000010ff */
[----:B------:R-:W-:Y:S01]  /*c9d0*/  MOV R236, R195 ;  /* 0x000000c300ec7202 */ /* 0x000fe20000000f00 */
[----:B------:R3:W-:Y:S10]  /*c9e0*/  MUFU.EX2 R189, R100 ;  /* 0x0000006400bd7308 */ /* 0x0007f40000000800 */
[----:B------:R-:W-:Y:S01]  /*c9f0*/  MUFU.EX2 R186, R104 ;  /* 0x0000006800ba7308 */ /* 0x000fe20000000800 */
[----:B-1----:R-:W-:Y:S09]  /*ca00*/  F2FP.BF16.PACK_AB R76, R222, R249 ;  /* 0x000000f9de4c723e */ /* 0x002ff200000010ff */
[----:B------:R-:W-:Y:S01]  /*ca10*/  MUFU.EX2 R109, R109 ;  /* 0x0000006d006d7308 */ /* 0x000fe20000000800 */
[-C--:B---3--:R-:W-:Y:S03]  /*ca20*/  HMMA.16816.F32.BF16 R4, R76, R84.reuse, R4 ;  /* 0x000000544c04723c */ /* 0x088fe60000041804 */
[----:B------:R-:W-:Y:S06]  /*ca30*/  FFMA.FTZ R100, R176, c[0x0][0x23c], -R96 ;  /* 0x00008f00b0647a23 */ /* 0x000fec0000010860 */
[----:B------:R1:W-:Y:S10]  /*ca40*/  MUFU.EX2 R176, R103 ;  /* 0x0000006700b07308 */ /* 0x0003f40000000800 */
[----:B------:R-:W-:Y:S10]  /*ca50*/  MUFU.EX2 R104, R215 ;  /* 0x000000d700687308 */ /* 0x000ff40000000800 */
[----:B------:R-:W-:Y:S01]  /*ca60*/  MUFU.EX2 R115, R115 ;  /* 0x0000007300737308 */ /* 0x000fe20000000800 */
[----:B--2---:R-:W-:Y:S01]  /*ca70*/  FFMA.FTZ R69, R69, R81, R207 ;  /* 0x0000005145457223 */ /* 0x004fe200000100cf */
[----:B------:R-:W-:Y:S08]  /*ca80*/  F2FP.BF16.PACK_AB R81, R141, R136 ;  /* 0x000000888d51723e */ /* 0x000ff000000010ff */
[----:B------:R-:W-:Y:S01]  /*ca90*/  MUFU.EX2 R207, R94 ;  /* 0x0000005e00cf7308 */ /* 0x000fe20000000800 */
[----:B-1----:R-:W-:Y:S01]  /*caa0*/  FADD.FTZ R103, R243, R69 ;  /* 0x00000045f3677221 */ /* 0x002fe20000010000 */
[----:B------:R-:W-:Y:S01]  /*cab0*/  F2FP.BF16.PACK_AB R69, R150, R146 ;  /* 0x000000929645723e */ /* 0x000fe200000010ff */
[----:B------:R-:W-:Y:S01]  /*cac0*/  FFMA.FTZ R102, R68, R80, R102 ;  /* 0x0000005044667223 */ /* 0x000fe20000010066 */
[----:B------:R-:W-:Y:S01]  /*cad0*/  F2FP.BF16.PACK_AB R80, R137, R140 ;  /* 0x0000008c8950723e */ /* 0x000fe200000010ff */
[----:B------:R-:W-:Y:S01]  /*cae0*/  FFMA.FTZ R68, R198, c[0x0][0x23c], -R96 ;  /* 0x00008f00c6447a23 */ /* 0x000fe20000010860 */
[----:B------:R-:W-:Y:S01]  /*caf0*/  MOV R198, R194 ;  /* 0x000000c200c67202 */ /* 0x000fe20000000f00 */
[----:B------:R-:W-:Y:S01]  /*cb00*/  FADD.FTZ R102, R197, R102 ;  /* 0x00000066c5667221 */ /* 0x000fe20000010000 */
[----:B------:R-:W-:Y:S02]  /*cb10*/  F2FP.BF16.PACK_AB R197, R119, R128 ;  /* 0x0000008077c5723e */ /* 0x000fe400000010ff */
[----:B------:R1:W-:Y:S01]  /*cb20*/  MUFU.EX2 R168, R68 ;  /* 0x0000004400a87308 */ /* 0x0003e20000000800 */
[----:B------:R-:W-:Y:S01]  /*cb30*/  MOV R131, R198 ;  /* 0x000000c600837202 */ /* 0x000fe20000000f00 */
[C---:B------:R-:W-:Y:S04]  /*cb40*/  HMMA.16816.F32.BF16 R8, R80.reuse, R84, R8 ;  /* 0x000000545008723c */ /* 0x040fe80000041808 */
[----:B------:R-:W-:Y:S02]  /*cb50*/  MOV R198, R178 ;  /* 0x000000b200c67202 */ /* 0x000fe40000000f00 */
[----:B------:R-:W-:Y:S02]  /*cb60*/  MOV R194, R188 ;  /* 0x000000bc00c27202 */ /* 0x000fe40000000f00 */
[-C--:B------:R-:W-:Y:S01]  /*cb70*/  HMMA.16816.F32.BF16 R12, R80, R86.reuse, R12 ;  /* 0x00000056500c723c */ /* 0x080fe2000004180c */
[----:B------:R2:W-:Y:S03]  /*cb80*/  MUFU.EX2 R188, R98 ;  /* 0x0000006200bc7308 */ /* 0x0005e60000000800 */
[----:B------:R-:W-:Y:S02]  /*cb90*/  IMAD.MOV.U32 R211, RZ, RZ, R194 ;  /* 0x000000ffffd37224 */ /* 0x000fe400078e00c2 */
[--C-:B------:R-:W-:Y:S02]  /*cba0*/  FFMA.FTZ R114, R198, c[0x0][0x23c], -R96.reuse ;  /* 0x00008f00c6727a23 */ /* 0x100fe40000010860 */
[C---:B------:R-:W-:Y:S01]  /*cbb0*/  HMMA.16816.F32.BF16 R16, R76.reuse, R86, R16 ;  /* 0x000000564c10723c */ /* 0x040fe20000041810 */
[----:B------:R-:W3:Y:S03]  /*cbc0*/  LDSM.16.MT88.4 R84, [R217+0x8800] ;  /* 0x00880000d954783b */ /* 0x000ee60000004200 */
[----:B------:R-:W-:Y:S01]  /*cbd0*/  MUFU.EX2 R114, R114 ;  /* 0x0000007200727308 */ /* 0x000fe20000000800 */
[----:B-1----:R-:W-:Y:S01]  /*cbe0*/  FFMA.FTZ R68, R193, c[0x0][0x23c], -R96 ;  /* 0x00008f00c1447a23 */ /* 0x002fe20000010860 */
[----:B------:R-:W-:Y:S02]  /*cbf0*/  MOV R193, R187 ;  /* 0x000000bb00c17202 */ /* 0x000fe40000000f00 */
[-C--:B------:R-:W-:Y:S04]  /*cc00*/  HMMA.16816.F32.BF16 R20, R76, R88.reuse, R20 ;  /* 0x000000584c14723c */ /* 0x080fe80000041814 */
[----:B------:R-:W-:Y:S01]  /*cc10*/  MOV R187, R177 ;  /* 0x000000b100bb7202 */ /* 0x000fe20000000f00 */
[----:B----4-:R-:W-:Y:S01]  /*cc20*/  FFMA.FTZ R2, R2, R92, R214 ;  /* 0x0000005c02027223 */ /* 0x010fe200000100d6 */
[----:B------:R-:W-:Y:S01]  /*cc30*/  MOV R177, R172 ;  /* 0x000000ac00b17202 */ /* 0x000fe20000000f00 */
[----:B------:R-:W-:Y:S01]  /*cc40*/  LDSM.16.MT88.4 R92, [R217+0x9000] ;  /* 0x00900000d95c783b */ /* 0x000fe20000004200 */
[C---:B------:R-:W-:Y:S01]  /*cc50*/  HMMA.16816.F32.BF16 R24, R80.reuse, R88, R24 ;  /* 0x000000585018723c */ /* 0x040fe20000041818 */
[----:B------:R1:W-:Y:S03]  /*cc60*/  MUFU.EX2 R172, R68 ;  /* 0x0000004400ac7308 */ /* 0x0003e60000000800 */
[----:B--2---:R-:W-:Y:S01]  /*cc70*/  FFMA.FTZ R98, R131, c[0x0][0x23c], -R96 ;  /* 0x00008f0083627a23 */ /* 0x004fe20000010860 */
[----:B------:R-:W-:Y:S01]  /*cc80*/  MOV R214, R193 ;  /* 0x000000c100d67202 */ /* 0x000fe20000000f00 */
[----:B------:R-:W-:Y:S01]  /*cc90*/  FADD.FTZ R101, R242, R2 ;  /* 0x00000002f2657221 */ /* 0x000fe20000010000 */
[----:B------:R-:W-:Y:S01]  /*cca0*/  MOV R199, R177 ;  /* 0x000000b100c77202 */ /* 0x000fe20000000f00 */
[-C--:B------:R-:W-:Y:S03]  /*ccb0*/  HMMA.16816.F32.BF16 R28, R80, R90.reuse, R28 ;  /* 0x0000005a501c723c */ /* 0x080fe6000004181c */
[----:B------:R-:W-:Y:S01]  /*ccc0*/  MUFU.EX2 R120, R98 ;  /* 0x0000006200787308 */ /* 0x000fe20000000800 */
[----:B------:R-:W-:Y:S01]  /*ccd0*/  FFMA.FTZ R110, R199, c[0x0][0x23c], -R96 ;  /* 0x00008f00c76e7a23 */ /* 0x000fe20000010860 */
[----:B------:R-:W-:Y:S03]  /*cce0*/  MOV R193, R184 ;  /* 0x000000b800c17202 */ /* 0x000fe60000000f00 */
[C---:B------:R-:W-:Y:S01]  /*ccf0*/  HMMA.16816.F32.BF16 R32, R76.reuse, R90, R32 ;  /* 0x0000005a4c20723c */ /* 0x040fe20000041820 */
[----:B------:R-:W2:Y:S03]  /*cd00*/  LDSM.16.MT88.4 R88, [R218+0x8800] ;  /* 0x00880000da58783b */ /* 0x000ea60000004200 */
[----:B------:R-:W-:Y:S01]  /*cd10*/  FADD.FTZ R2, R193, R103 ;  /* 0x00000067c1027221 */ /* 0x000fe20000010000 */
[----:B------:R-:W-:Y:S03]  /*cd20*/  MUFU.EX2 R177, R122 ;  /* 0x0000007a00b17308 */ /* 0x000fe60000000800 */
[----:B------:R-:W-:Y:S01]  /*cd30*/  FADD.FTZ R2, R180, R2 ;  /* 0x00000002b4027221 */ /* 0x000fe20000010000 */
[-C--:B---3--:R-:W-:Y:S03]  /*cd40*/  HMMA.16816.F32.BF16 R36, R76, R84.reuse, R36 ;  /* 0x000000544c24723c */ /* 0x088fe60000041824 */
[----:B-1----:R-:W-:Y:S01]  /*cd50*/  FFMA.FTZ R68, R179, c[0x0][0x23c], -R96 ;  /* 0x00008f00b3447a23 */ /* 0x002fe20000010860 */
[----:B------:R-:W-:Y:S01]  /*cd60*/  MOV R180, R151 ;  /* 0x0000009700b47202 */ /* 0x000fe20000000f00 */
[----:B------:R-:W-:Y:S01]  /*cd70*/  FADD.FTZ R2, R249, R2 ;  /* 0x00000002f9027221 */ /* 0x000fe20000010000 */
[----:B------:R-:W1:Y:S02]  /*cd80*/  MUFU.EX2 R103, R129 ;  /* 0x0000008100677308 */ /* 0x000e640000000800 */
[C---:B------:R-:W-:Y:S04]  /*cd90*/  HMMA.16816.F32.BF16 R40, R80.reuse, R84, R40 ;  /* 0x000000545028723c */ /* 0x040fe80000041828 */
[----:B------:R-:W-:Y:S01]  /*cda0*/  FADD.FTZ R2, R222, R2 ;  /* 0x00000002de027221 */ /* 0x000fe20000010000 */
[----:B------:R-:W-:Y:S03]  /*cdb0*/  MOV R245, R180 ;  /* 0x000000b400f57202 */ /* 0x000fe60000000f00 */
[-C--:B------:R-:W-:Y:S01]  /*cdc0*/  HMMA.16816.F32.BF16 R44, R80, R86.reuse, R44 ;  /* 0x00000056502c723c */ /* 0x080fe2000004182c */
[----:B------:R3:W-:Y:S03]  /*cdd0*/  MUFU.EX2 R179, R68 ;  /* 0x0000004400b37308 */ /* 0x0007e60000000800 */
[----:B------:R-:W-:Y:S01]  /*cde0*/  FADD.FTZ R2, R220, R2 ;  /* 0x00000002dc027221 */ /* 0x000fe20000010000 */
[----:B------:R-:W-:Y:S03]  /*cdf0*/  IADD3 R245, R245, -0x1, RZ ;  /* 0xfffffffff5f57810 */ /* 0x000fe60007ffe0ff */
[C---:B------:R-:W-:Y:S01]  /*ce00*/  HMMA.16816.F32.BF16 R48, R76.reuse, R86, R48 ;  /* 0x000000564c30723c */ /* 0x040fe20000041830 */
[----:B------:R-:W4:Y:S02]  /*ce10*/  LDSM.16.MT88.4 R84, [R216+0x9000] ;  /* 0x00900000d854783b */ /* 0x000f240000004200 */
[----:B------:R-:W-:Y:S01]  /*ce20*/  MUFU.EX2 R122, R97 ;  /* 0x00000061007a7308 */ /* 0x000fe20000000800 */
[----:B------:R-:W-:Y:S01]  /*ce30*/  FADD.FTZ R2, R165, R2 ;  /* 0x00000002a5027221 */ /* 0x000fe20000010000 */
[----:B-1----:R-:W-:Y:S03]  /*ce40*/  F2FP.BF16.PACK_AB R198, R103, R104 ;  /* 0x0000006867c6723e */ /* 0x002fe600000010ff */
[-C--:B--2---:R-:W-:Y:S04]  /*ce50*/  HMMA.16816.F32.BF16 R52, R76, R88.reuse, R52 ;  /* 0x000000584c34723c */ /* 0x084fe80000041834 */
[----:B------:R-:W-:Y:S01]  /*ce60*/  FADD.FTZ R2, R148, R2 ;  /* 0x0000000294027221 */ /* 0x000fe20000010000 */
[----:B------:R-:W-:Y:S03]  /*ce70*/  MUFU.EX2 R184, R132 ;  /* 0x0000008400b87308 */ /* 0x000fe60000000800 */
[C---:B------:R-:W-:Y:S04]  /*ce80*/  HMMA.16816.F32.BF16 R56, R80.reuse, R88, R56 ;  /* 0x000000585038723c */ /* 0x040fe80000041838 */
[--C-:B---3--:R-:W-:Y:S01]  /*ce90*/  FFMA.FTZ R68, R118, c[0x0][0x23c], -R96.reuse ;  /* 0x00008f0076447a23 */ /* 0x108fe20000010860 */
[----:B------:R-:W-:Y:S02]  /*cea0*/  MOV R118, R187 ;  /* 0x000000bb00767202 */ /* 0x000fe40000000f00 */
[----:B------:R-:W-:Y:S01]  /*ceb0*/  MUFU.EX2 R187, R123 ;  /* 0x0000007b00bb7308 */ /* 0x000fe20000000800 */
[-C--:B------:R-:W-:Y:S01]  /*cec0*/  HMMA.16816.F32.BF16 R60, R80, R90.reuse, R60 ;  /* 0x0000005a503c723c */ /* 0x080fe2000004183c */
[----:B------:R-:W1:Y:S03]  /*ced0*/  LDSM.16.MT88.4 R80, [R219+0x9000] ;  /* 0x00900000db50783b */ /* 0x000e660000004200 */
[--C-:B------:R-:W-:Y:S02]  /*cee0*/  FFMA.FTZ R99, R118, c[0x0][0x23c], -R96.reuse ;  /* 0x00008f0076637a23 */ /* 0x100fe40000010860 */
[--C-:B------:R-:W-:Y:S01]  /*cef0*/  FFMA.FTZ R118, R71, c[0x0][0x23c], -R96.reuse ;  /* 0x00008f0047767a23 */ /* 0x100fe20000010860 */
[----:B------:R-:W-:Y:S01]  /*cf00*/  F2FP.BF16.PACK_AB R71, R163, R182 ;  /* 0x000000b6a347723e */ /* 0x000fe200000010ff */
[----:B------:R-:W-:Y:S01]  /*cf10*/  HMMA.16816.F32.BF16 R64, R76, R90, R64 ;  /* 0x0000005a4c40723c */ /* 0x000fe20000041840 */
[----:B------:R2:W-:Y:S01]  /*cf20*/  MUFU.EX2 R178, R68 ;  /* 0x0000004400b27308 */ /* 0x0005e20000000800 */
[----:B------:R-:W3:Y:S02]  /*cf30*/  LDSM.16.MT88.4 R88, [R218+0x9000] ;  /* 0x00900000da58783b */ /* 0x000ee40000004200 */
[----:B------:R-:W-:Y:S01]  /*cf40*/  FFMA.FTZ R96, R70, c[0x0][0x23c], -R96 ;  /* 0x00008f0046607a23 */ /* 0x000fe20000010860 */
[----:B------:R-:W-:Y:S02]  /*cf50*/  F2FP.BF16.PACK_AB R70, R181, R183 ;  /* 0x000000b7b546723e */ /* 0x000fe400000010ff */
[----:B------:R-:W-:Y:S02]  /*cf60*/  F2FP.BF16.PACK_AB R76, R145, R144 ;  /* 0x00000090914c723e */ /* 0x000fe400000010ff */
[----:B------:R-:W-:Y:S02]  /*cf70*/  F2FP.BF16.PACK_AB R77, R157, R143 ;  /* 0x0000008f9d4d723e */ /* 0x000fe400000010ff */
[----:B------:R-:W-:Y:S01]  /*cf80*/  MUFU.EX2 R96, R96 ;  /* 0x0000006000607308 */ /* 0x000fe20000000800 */
[----:B------:R-:W-:Y:S02]  /*cf90*/  F2FP.BF16.PACK_AB R78, R159, R158 ;  /* 0x0000009e9f4e723e */ /* 0x000fe400000010ff */
[----:B------:R-:W-:Y:S07]  /*cfa0*/  F2FP.BF16.PACK_AB R79, R154, R156 ;  /* 0x0000009c9a4f723e */ /* 0x000fee00000010ff */
[----:B------:R-:W-:Y:S01]  /*cfb0*/  MUFU.EX2 R132, R105 ;  /* 0x0000006900847308 */ /* 0x000fe20000000800 */
[----:B--2---:R-:W2:Y:S04]  /*cfc0*/  LDL.LU R68, [R1+0x3c] ;  /* 0x00003c0001447983 */ /* 0x004ea80000300800 */
[----:B------:R1:W5:Y:S05]  /*cfd0*/  LDL.LU R222, [R1+0x8c] ;  /* 0x00008c0001de7983 */ /* 0x00036a0000300800 */
[----:B------:R-:W-:Y:S10]  /*cfe0*/  MUFU.EX2 R131, R107 ;  /* 0x0000006b00837308 */ /* 0x000ff40000000800 */
[----:B------:R-:W-:Y:S10]  /*cff0*/  MUFU.EX2 R123, R108 ;  /* 0x0000006c007b7308 */ /* 0x000ff40000000800 */
[----:B------:R-:W-:Y:S10]  /*d000*/  MUFU.EX2 R108, R99 ;  /* 0x00000063006c7308 */ /* 0x000ff40000000800 */
[----:B------:R-:W-:Y:S10]  /*d010*/  MUFU.EX2 R107, R100 ;  /* 0x00000064006b7308 */ /* 0x000ff40000000800 */
[----:B------:R-:W-:Y:S10]  /*d020*/  MUFU.EX2 R105, R213 ;  /* 0x000000d500697308 */ /* 0x000ff40000000800 */
[----:B------:R-:W-:Y:S10]  /*d030*/  MUFU.EX2 R110, R110 ;  /* 0x0000006e006e7308 */ /* 0x000ff40000000800 */
[----:B------:R-:W-:Y:S10]  /*d040*/  MUFU.EX2 R100, R200 ;  /* 0x000000c800647308 */ /* 0x000ff40000000800 */
[----:B------:R-:W-:Y:S01]  /*d050*/  MUFU.EX2 R99, R121 ;  /* 0x0000007900637308 */ /* 0x000fe20000000800 */
[----:B--2---:R-:W-:Y:S01]  /*d060*/  FFMA.FTZ R0, R0, R68, R237 ;  /* 0x0000004400007223 */ /* 0x004fe200000100ed */
[----:B------:R-:W-:Y:S02]  /*d070*/  F2FP.BF16.PACK_AB R68, R149, R148 ;  /* 0x000000949544723e */ /* 0x000fe400000010ff */
[----:B------:R-:W-:Y:S01]  /*d080*/  MOV R237, R192 ;  /* 0x000000c000ed7202 */ /* 0x000fe20000000f00 */
[----:B------:R-:W-:Y:S01]  /*d090*/  FADD.FTZ R0, R246, R0 ;  /* 0x00000000f6007221 */ /* 0x000fe20000010000 */
[----:B------:R-:W-:Y:S04]  /*d0a0*/  MOV R192, R185 ;  /* 0x000000b900c07202 */ /* 0x000fe80000000f00 */
[----:B------:R-:W-:Y:S01]  /*d0b0*/  MUFU.EX2 R185, R126 ;  /* 0x0000007e00b97308 */ /* 0x000fe20000000800 */
[-C--:B----4-:R-:W-:Y:S05]  /*d0c0*/  HMMA.16816.F32.BF16 R4, R68, R84.reuse, R4 ;  /* 0x000000544404723c */ /* 0x090fea0000041804 */
[----:B------:R-:W-:Y:S03]  /*d0d0*/  FADD.FTZ R0, R241, R0 ;  /* 0x00000000f1007221 */ /* 0x000fe60000010000 */
[C---:B------:R-:W-:Y:S01]  /*d0e0*/  HMMA.16816.F32.BF16 R8, R76.reuse, R84, R8 ;  /* 0x000000544c08723c */ /* 0x040fe20000041808 */
[----:B------:R-:W-:Y:S03]  /*d0f0*/  MUFU.EX2 R126, R106 ;  /* 0x0000006a007e7308 */ /* 0x000fe60000000800 */
[----:B------:R-:W-:Y:S04]  /*d100*/  FADD.FTZ R0, R252, R0 ;  /* 0x00000000fc007221 */ /* 0x000fe80000010000 */
[-C--:B------:R-:W-:Y:S03]  /*d110*/  HMMA.16816.F32.BF16 R12, R76, R86.reuse, R12 ;  /* 0x000000564c0c723c */ /* 0x080fe6000004180c */
[----:B------:R-:W2:Y:S01]  /*d120*/  MUFU.EX2 R106, R212 ;  /* 0x000000d4006a7308 */ /* 0x000ea20000000800 */
[----:B------:R-:W-:Y:S04]  /*d130*/  FADD.FTZ R0, R136, R0 ;  /* 0x0000000088007221 */ /* 0x000fe80000010000 */
[C---:B------:R-:W-:Y:S01]  /*d140*/  HMMA.16816.F32.BF16 R16, R68.reuse, R86, R16 ;  /* 0x000000564410723c */ /* 0x040fe20000041810 */
[----:B------:R-:W-:Y:S03]  /*d150*/  LDSM.16.MT88.4 R84, [R219+0x9800] ;  /* 0x00980000db54783b */ /* 0x000fe60000004200 */
[----:B------:R-:W-:Y:S04]  /*d160*/  FADD.FTZ R0, R141, R0 ;  /* 0x000000008d007221 */ /* 0x000fe80000010000 */
[-C--:B-1----:R-:W-:Y:S04]  /*d170*/  HMMA.16816.F32.BF16 R20, R68, R80.reuse, R20 ;  /* 0x000000504414723c */ /* 0x082fe80000041814 */
[----:B------:R-:W-:Y:S04]  /*d180*/  FADD.FTZ R0, R138, R0 ;  /* 0x000000008a007221 */ /* 0x000fe80000010000 */
[C---:B------:R-:W-:Y:S04]  /*d190*/  HMMA.16816.F32.BF16 R24, R76.reuse, R80, R24 ;  /* 0x000000504c18723c */ /* 0x040fe80000041818 */
[----:B--2---:R-:W-:Y:S01]  /*d1a0*/  F2FP.BF16.PACK_AB R196, R105, R106 ;  /* 0x0000006a69c4723e */ /* 0x004fe200000010ff */
[----:B------:R-:W-:Y:S03]  /*d1b0*/  FADD.FTZ R0, R147, R0 ;  /* 0x0000000093007221 */ /* 0x000fe60000010000 */
[-C--:B------:R-:W-:Y:S04]  /*d1c0*/  HMMA.16816.F32.BF16 R28, R76, R82.reuse, R28 ;  /* 0x000000524c1c723c */ /* 0x080fe8000004181c */
[----:B------:R-:W-:Y:S04]  /*d1d0*/  FADD.FTZ R0, R143, R0 ;  /* 0x000000008f007221 */ /* 0x000fe80000010000 */
[C---:B------:R-:W-:Y:S01]  /*d1e0*/  HMMA.16816.F32.BF16 R32, R68.reuse, R82, R32 ;  /* 0x000000524420723c */ /* 0x040fe20000041820 */
[----:B------:R-:W1:Y:S03]  /*d1f0*/  LDSM.16.MT88.4 R80, [R216+0x9800] ;  /* 0x00980000d850783b */ /* 0x000e660000004200 */
[----:B------:R-:W-:Y:S04]  /*d200*/  FADD.FTZ R0, R157, R0 ;  /* 0x000000009d007221 */ /* 0x000fe80000010000 */
[-C--:B------:R-:W-:Y:S04]  /*d210*/  HMMA.16816.F32.BF16 R36, R68, R92.reuse, R36 ;  /* 0x0000005c4424723c */ /* 0x080fe80000041824 */
[----:B------:R-:W-:Y:S04]  /*d220*/  FADD.FTZ R0, R156, R0 ;  /* 0x000000009c007221 */ /* 0x000fe80000010000 */
[C---:B------:R-:W-:Y:S04]  /*d230*/  HMMA.16816.F32.BF16 R40, R76.reuse, R92, R40 ;  /* 0x0000005c4c28723c */ /* 0x040fe80000041828 */
[----:B------:R-:W-:Y:S04]  /*d240*/  FADD.FTZ R0, R154, R0 ;  /* 0x000000009a007221 */ /* 0x000fe80000010000 */
[-C--:B------:R-:W-:Y:S04]  /*d250*/  HMMA.16816.F32.BF16 R44, R76, R94.reuse, R44 ;  /* 0x0000005e4c2c723c */ /* 0x080fe8000004182c */
[----:B------:R-:W-:Y:S04]  /*d260*/  FADD.FTZ R0, R160, R0 ;  /* 0x00000000a0007221 */ /* 0x000fe80000010000 */
[C---:B------:R-:W-:Y:S01]  /*d270*/  HMMA.16816.F32.BF16 R48, R68.reuse, R94, R48 ;  /* 0x0000005e4430723c */ /* 0x040fe20000041830 */
[----:B------:R-:W2:Y:S03]  /*d280*/  LDSM.16.MT88.4 R92, [R217+0x9800] ;  /* 0x00980000d95c783b */ /* 0x000ea60000004200 */
[----:B------:R-:W-:Y:S04]  /*d290*/  FADD.FTZ R0, R247, R0 ;  /* 0x00000000f7007221 */ /* 0x000fe80000010000 */
[-C--:B---3--:R-:W-:Y:S04]  /*d2a0*/  HMMA.16816.F32.BF16 R52, R68, R88.reuse, R52 ;  /* 0x000000584434723c */ /* 0x088fe80000041834 */
[----:B------:R-:W-:Y:S04]  /*d2b0*/  FADD.FTZ R0, R238, R0 ;  /* 0x00000000ee007221 */ /* 0x000fe80000010000 */
[C---:B------:R-:W-:Y:S04]  /*d2c0*/  HMMA.16816.F32.BF16 R56, R76.reuse, R88, R56 ;  /* 0x000000584c38723c */ /* 0x040fe80000041838 */
[----:B------:R-:W-:Y:S04]  /*d2d0*/  FADD.FTZ R0, R210, R0 ;  /* 0x00000000d2007221 */ /* 0x000fe80000010000 */
[-C--:B------:R-:W-:Y:S07]  /*d2e0*/  HMMA.16816.F32.BF16 R60, R76, R90.reuse, R60 ;  /* 0x0000005a4c3c723c */ /* 0x080fee000004183c */
[----:B------:R-:W-:Y:S01]  /*d2f0*/  FADD.FTZ R77, R192, R102 ;  /* 0x00000066c04d7221 */ /* 0x000fe20000010000 */
[----:B------:R-:W-:Y:S01]  /*d300*/  HMMA.16816.F32.BF16 R64, R68, R90, R64 ;  /* 0x0000005a4440723c */ /* 0x000fe20000041840 */
[----:B------:R-:W3:Y:S01]  /*d310*/  LDSM.16.MT88.4 R88, [R218+0x9800] ;  /* 0x00980000da58783b */ /* 0x000ee20000004200 */
[----:B------:R-:W-:Y:S02]  /*d320*/  MUFU.EX2 R102, R130 ;  /* 0x0000008200667308 */ /* 0x000fe40000000800 */
[----:B------:R-:W-:Y:S01]  /*d330*/  FADD.FTZ R76, R251, R101 ;  /* 0x00000065fb4c7221 */ /* 0x000fe20000010000 */
[----:B------:R-:W-:Y:S01]  /*d340*/  F2FP.BF16.PACK_AB R78, R239, R244 ;  /* 0x000000f4ef4e723e */ /* 0x000fe200000010ff */
[----:B------:R-:W-:Y:S01]  /*d350*/  FADD.FTZ R98, R167, R77 ;  /* 0x0000004da7627221 */ /* 0x000fe20000010000 */
[----:B------:R-:W-:Y:S01]  /*d360*/  F2FP.BF16.PACK_AB R68, R162, R155 ;  /* 0x0000009ba244723e */ /* 0x000fe200000010ff */
[----:B------:R-:W-:Y:S01]  /*d370*/  FADD.FTZ R97, R250, R76 ;  /* 0x0000004cfa617221 */ /* 0x000fe20000010000 */
[----:B------:R-:W-:Y:S03]  /*d380*/  F2FP.BF16.PACK_AB R69, R161, R153 ;  /* 0x00000099a145723e */ /* 0x000fe600000010ff */
[----:B------:R-:W-:Y:S01]  /*d390*/  F2FP.BF16.PACK_AB R70, R236, R214 ;  /* 0x000000d6ec46723e */ /* 0x000fe200000010ff */
[----:B------:R-:W4:Y:S01]  /*d3a0*/  MUFU.EX2 R101, R75 ;  /* 0x0000004b00657308 */ /* 0x000f220000000800 */
[----:B------:R-:W-:Y:S02]  /*d3b0*/  F2FP.BF16.PACK_AB R71, R240, R211 ;  /* 0x000000d3f047723e */ /* 0x000fe400000010ff */
[----:B------:R-:W-:Y:S02]  /*d3c0*/  F2FP.BF16.PACK_AB R76, R237, R152 ;  /* 0x00000098ed4c723e */ /* 0x000fe400000010ff */
[----:B------:R-:W-:Y:S02]  /*d3d0*/  F2FP.BF16.PACK_AB R77, R247, R160 ;  /* 0x000000a0f74d723e */ /* 0x000fe400000010ff */
[----:B------:R-:W-:Y:S01]  /*d3e0*/  F2FP.BF16.PACK_AB R79, R210, R238 ;  /* 0x000000eed24f723e */ /* 0x000fe200000010ff */
[-C--:B-1----:R-:W-:Y:S03]  /*d3f0*/  HMMA.16816.F32.BF16 R4, R68, R80.reuse, R4 ;  /* 0x000000504404723c */ /* 0x082fe60000041804 */
[----:B------:R-:W-:Y:S05]  /*d400*/  F2FP.BF16.PACK_AB R192, R99, R100 ;  /* 0x0000006463c0723e */ /* 0x000fea00000010ff */
[C---:B------:R-:W-:Y:S08]  /*d410*/  HMMA.16816.F32.BF16 R8, R76.reuse, R80, R8 ;  /* 0x000000504c08723c */ /* 0x040ff00000041808 */
[-C--:B------:R-:W-:Y:S04]  /*d420*/  HMMA.16816.F32.BF16 R12, R76, R82.reuse, R12 ;  /* 0x000000524c0c723c */ /* 0x080fe8000004180c */
[----:B----4-:R-:W-:Y:S04]  /*d430*/  F2FP.BF16.PACK_AB R199, R101, R102 ;  /* 0x0000006665c7723e */ /* 0x010fe800000010ff */
[C---:B------:R-:W-:Y:S01]  /*d440*/  HMMA.16816.F32.BF16 R16, R68.reuse, R82, R16 ;  /* 0x000000524410723c */ /* 0x040fe20000041810 */
[----:B------:R-:W1:Y:S07]  /*d450*/  LDSM.16.MT88.4 R80, [R216+0xa000] ;  /* 0x00a00000d850783b */ /* 0x000e6e0000004200 */
[-C--:B------:R-:W-:Y:S08]  /*d460*/  HMMA.16816.F32.BF16 R20, R68, R84.reuse, R20 ;  /* 0x000000544414723c */ /* 0x080ff00000041814 */
[C---:B------:R-:W-:Y:S08]  /*d470*/  HMMA.16816.F32.BF16 R24, R76.reuse, R84, R24 ;  /* 0x000000544c18723c */ /* 0x040ff00000041818 */
[-C--:B------:R-:W-:Y:S08]  /*d480*/  HMMA.16816.F32.BF16 R28, R76, R86.reuse, R28 ;  /* 0x000000564c1c723c */ /* 0x080ff0000004181c */
[C---:B------:R-:W-:Y:S01]  /*d490*/  HMMA.16816.F32.BF16 R32, R68.reuse, R86, R32 ;  /* 0x000000564420723c */ /* 0x040fe20000041820 */
[----:B------:R-:W4:Y:S07]  /*d4a0*/  LDSM.16.MT88.4 R84, [R219+0xa000] ;  /* 0x00a00000db54783b */ /* 0x000f2e0000004200 */
[-C--:B--2---:R-:W-:Y:S08]  /*d4b0*/  HMMA.16816.F32.BF16 R36, R68, R92.reuse, R36 ;  /* 0x0000005c4424723c */ /* 0x084ff00000041824 */
[C---:B------:R-:W-:Y:S08]  /*d4c0*/  HMMA.16816.F32.BF16 R40, R76.reuse, R92, R40 ;  /* 0x0000005c4c28723c */ /* 0x040ff00000041828 */
[-C--:B------:R-:W-:Y:S08]  /*d4d0*/  HMMA.16816.F32.BF16 R44, R76, R94.reuse, R44 ;  /* 0x0000005e4c2c723c */ /* 0x080ff0000004182c */
[C---:B------:R-:W-:Y:S01]  /*d4e0*/  HMMA.16816.F32.BF16 R48, R68.reuse, R94, R48 ;  /* 0x0000005e4430723c */ /* 0x040fe20000041830 */
[----:B------:R-:W2:Y:S07]  /*d4f0*/  LDSM.16.MT88.4 R92, [R217+0xa000] ;  /* 0x00a00000d95c783b */ /* 0x000eae0000004200 */
[-C--:B---3--:R-:W-:Y:S08]  /*d500*/  HMMA.16816.F32.BF16 R52, R68, R88.reuse, R52 ;  /* 0x000000584434723c */ /* 0x088ff00000041834 */
[C---:B------:R-:W-:Y:S08]  /*d510*/  HMMA.16816.F32.BF16 R56, R76.reuse, R88, R56 ;  /* 0x000000584c38723c */ /* 0x040ff00000041838 */
[-C--:B------:R-:W-:Y:S07]  /*d520*/  HMMA.16816.F32.BF16 R60, R76, R90.reuse, R60 ;  /* 0x0000005a4c3c723c */ /* 0x080fee000004183c */
[----:B------:R-:W-:Y:S01]  /*d530*/  FADD.FTZ R77, R248, R98 ;  /* 0x00000062f84d7221 */ /* 0x000fe20000010000 */
[----:B------:R-:W-:Y:S01]  /*d540*/  HMMA.16816.F32.BF16 R64, R68, R90, R64 ;  /* 0x0000005a4440723c */ /* 0x000fe20000041840 */
[----:B------:R-:W3:Y:S03]  /*d550*/  LDSM.16.MT88.4 R88, [R218+0xa000] ;  /* 0x00a00000da58783b */ /* 0x000ee60000004200 */
[----:B------:R-:W-:Y:S01]  /*d560*/  FADD.FTZ R76, R140, R97 ;  /* 0x000000618c4c7221 */ /* 0x000fe20000010000 */
[----:B------:R-:W-:Y:S01]  /*d570*/  F2FP.BF16.PACK_AB R78, R188, R173 ;  /* 0x000000adbc4e723e */ /* 0x000fe200000010ff */
[----:B------:R-:W-:Y:S01]  /*d580*/  FADD.FTZ R98, R221, R77 ;  /* 0x0000004ddd627221 */ /* 0x000fe20000010000 */
[----:B------:R-:W-:Y:S01]  /*d590*/  F2FP.BF16.PACK_AB R68, R209, R171 ;  /* 0x000000abd144723e */ /* 0x000fe200000010ff */
[----:B------:R-:W-:Y:S01]  /*d5a0*/  FADD.FTZ R97, R137, R76 ;  /* 0x0000004c89617221 */ /* 0x000fe20000010000 */
[----:B------:R-:W-:Y:S01]  /*d5b0*/  F2FP.BF16.PACK_AB R69, R207, R170 ;  /* 0x000000aacf45723e */ /* 0x000fe200000010ff */
[----:B------:R2:W5:Y:S02]  /*d5c0*/  LDL.LU R221, [R1+0x88] ;  /* 0x0000880001dd7983 */ /* 0x0005640000300800 */
[----:B------:R-:W-:Y:S02]  /*d5d0*/  F2FP.BF16.PACK_AB R70, R190, R191 ;  /* 0x000000bfbe46723e */ /* 0x000fe400000010ff */
[----:B------:R-:W-:Y:S01]  /*d5e0*/  F2FP.BF16.PACK_AB R71, R189, R175 ;  /* 0x000000afbd47723e */ /* 0x000fe200000010ff */
[----:B------:R2:W5:Y:S01]  /*d5f0*/  LDL.LU R220, [R1+0x84] ;  /* 0x0000840001dc7983 */ /* 0x0005620000300800 */
[----:B------:R-:W-:Y:S02]  /*d600*/  F2FP.BF16.PACK_AB R76, R174, R169 ;  /* 0x000000a9ae4c723e */ /* 0x000fe400000010ff */
[----:B------:R-:W-:Y:S02]  /*d610*/  F2FP.BF16.PACK_AB R77, R172, R168 ;  /* 0x000000a8ac4d723e */ /* 0x000fe400000010ff */
[----:B------:R-:W-:Y:S01]  /*d620*/  F2FP.BF16.PACK_AB R79, R178, R179 ;  /* 0x000000b3b24f723e */ /* 0x000fe200000010ff */
[-C--:B-1----:R-:W-:Y:S08]  /*d630*/  HMMA.16816.F32.BF16 R4, R68, R80.reuse, R4 ;  /* 0x000000504404723c */ /* 0x082ff00000041804 */
[C---:B------:R-:W-:Y:S08]  /*d640*/  HMMA.16816.F32.BF16 R8, R76.reuse, R80, R8 ;  /* 0x000000504c08723c */ /* 0x040ff00000041808 */
[-C--:B------:R-:W-:Y:S08]  /*d650*/  HMMA.16816.F32.BF16 R12, R76, R82.reuse, R12 ;  /* 0x000000524c0c723c */ /* 0x080ff0000004180c */
[C---:B------:R-:W-:Y:S01]  /*d660*/  HMMA.16816.F32.BF16 R16, R68.reuse, R82, R16 ;  /* 0x000000524410723c */ /* 0x040fe20000041810 */
[----:B------:R-:W1:Y:S07]  /*d670*/  LDSM.16.MT88.4 R80, [R216+0xa800] ;  /* 0x00a80000d850783b */ /* 0x000e6e0000004200 */
[-C--:B----4-:R-:W-:Y:S08]  /*d680*/  HMMA.16816.F32.BF16 R20, R68, R84.reuse, R20 ;  /* 0x000000544414723c */ /* 0x090ff00000041814 */
        /* <DEDUP_REMOVED lines=21> */
[----:B------:R-:W-:Y:S02]  /*d7e0*/  LDSM.16.MT88.4 R164, [R219+0xb800] ;  /* 0x00b80000dba4783b */ /* 0x000fe40000004200 */
[----:B------:R-:W-:Y:S02]  /*d7f0*/  F2FP.BF16.PACK_AB R70, R184, R185 ;  /* 0x000000b9b846723e */ /* 0x000fe400000010ff */
[----:B------:R-:W-:Y:S02]  /*d800*/  F2FP.BF16.PACK_AB R71, R131, R132 ;  /* 0x000000848347723e */ /* 0x000fe400000010ff */
        /* <DEDUP_REMOVED lines=30> */
[----:B------:R-:W-:Y:S01]  /*d9f0*/  F2FP.BF16.PACK_AB R69, R116, R113 ;  /* 0x000000717445723e */ /* 0x000fe200000010ff */
[----:B------:R-:W2:Y:S02]  /*da00*/  LDSM.16.MT88.4 R148, [R216+0xb800] ;  /* 0x00b80000d894783b */ /* 0x000ea40000004200 */
[----:B------:R-:W-:Y:S01]  /*da10*/  F2FP.BF16.PACK_AB R70, R206, R135 ;  /* 0x00000087ce46723e */ /* 0x000fe200000010ff */
[----:B------:R-:W-:Y:S01]  /*da20*/  FADD.FTZ R2, R145, R76 ;  /* 0x0000004c91027221 */ /* 0x000fe20000010000 */
[----:B------:R-:W-:Y:S01]  /*da30*/  F2FP.BF16.PACK_AB R71, R127, R117 ;  /* 0x000000757f47723e */ /* 0x000fe200000010ff */
[----:B------:R-:W-:Y:S01]  /*da40*/  FADD.FTZ R75, R182, R75 ;  /* 0x0000004bb64b7221 */ /* 0x000fe20000010000 */
[----:B------:R-:W-:Y:S01]  /*da50*/  F2FP.BF16.PACK_AB R76, R203, R208 ;  /* 0x000000d0cb4c723e */ /* 0x000fe200000010ff */
[----:B------:R-:W-:Y:S01]  /*da60*/  FADD.FTZ R2, R158, R2 ;  /* 0x000000029e027221 */ /* 0x000fe20000010000 */
[----:B------:R-:W-:Y:S01]  /*da70*/  F2FP.BF16.PACK_AB R77, R112, R110 ;  /* 0x0000006e704d723e */ /* 0x000fe200000010ff */
[----:B------:R-:W-:Y:S01]  /*da80*/  FADD.FTZ R75, R163, R75 ;  /* 0x0000004ba34b7221 */ /* 0x000fe20000010000 */
[----:B------:R-:W-:Y:S01]  /*da90*/  F2FP.BF16.PACK_AB R79, R115, R114 ;  /* 0x00000072734f723e */ /* 0x000fe200000010ff */
[-C--:B-1----:R-:W-:Y:S03]  /*daa0*/  HMMA.16816.F32.BF16 R4, R68, R80.reuse, R4 ;  /* 0x000000504404723c */ /* 0x082fe60000041804 */
[----:B------:R-:W-:Y:S02]  /*dab0*/  FADD.FTZ R75, R153, R75 ;  /* 0x0000004b994b7221 */ /* 0x000fe40000010000 */
[----:B------:R-:W-:Y:S03]  /*dac0*/  FADD.FTZ R2, R159, R2 ;  /* 0x000000029f027221 */ /* 0x000fe60000010000 */
[C---:B------:R-:W-:Y:S01]  /*dad0*/  HMMA.16816.F32.BF16 R8, R76.reuse, R80, R8 ;  /* 0x000000504c08723c */ /* 0x040fe20000041808 */
[----:B------:R-:W1:Y:S03]  /*dae0*/  MUFU.EX2 R81, R118 ;  /* 0x0000007600517308 */ /* 0x000e660000000800 */
[----:B------:R-:W-:Y:S03]  /*daf0*/  FADD.FTZ R2, R152, R2 ;  /* 0x0000000298027221 */ /* 0x000fe60000010000 */
[----:B------:R-:W-:Y:S01]  /*db00*/  FADD.FTZ R80, R183, R97 ;  /* 0x00000061b7507221 */ /* 0x000fe20000010000 */
[-C--:B------:R-:W-:Y:S04]  /*db10*/  HMMA.16816.F32.BF16 R12, R76, R82.reuse, R12 ;  /* 0x000000524c0c723c */ /* 0x080fe8000004180c */
[----:B------:R-:W-:Y:S02]  /*db20*/  FADD.FTZ R80, R181, R80 ;  /* 0x00000050b5507221 */ /* 0x000fe40000010000 */
[----:B------:R-:W2:Y:S01]  /*db30*/  LDSM.16.MT88.4 R180, [R217+0xb800] ;  /* 0x00b80000d9b4783b */ /* 0x000ea20000004200 */
[----:B------:R-:W-:Y:S01]  /*db40*/  FADD.FTZ R2, R237, R2 ;  /* 0x00000002ed027221 */ /* 0x000fe20000010000 */
[C---:B------:R-:W-:Y:S01]  /*db50*/  HMMA.16816.F32.BF16 R16, R68.reuse, R82, R16 ;  /* 0x000000524410723c */ /* 0x040fe20000041810 */
[----:B------:R-:W-:Y:S03]  /*db60*/  MUFU.EX2 R82, R125 ;  /* 0x0000007d00527308 */ /* 0x000fe60000000800 */
[----:B------:R-:W-:Y:S02]  /*db70*/  FADD.FTZ R80, R155, R80 ;  /* 0x000000509b507221 */ /* 0x000fe40000010000 */
[----:B------:R-:W-:Y:S02]  /*db80*/  FADD.FTZ R2, R244, R2 ;  /* 0x00000002f4027221 */ /* 0x000fe40000010000 */
[-C--:B----4-:R-:W-:Y:S03]  /*db90*/  HMMA.16816.F32.BF16 R20, R68, R84.reuse, R20 ;  /* 0x000000544414723c */ /* 0x090fe60000041814 */
[----:B------:R-:W4:Y:S01]  /*dba0*/  MUFU.EX2 R83, R124 ;  /* 0x0000007c00537308 */ /* 0x000f220000000800 */
[----:B-1----:R-:W-:Y:S01]  /*dbb0*/  F2FP.BF16.PACK_AB R195, R96, R81 ;  /* 0x0000005160c3723e */ /* 0x002fe200000010ff */
[----:B------:R-:W-:Y:S03]  /*dbc0*/  FADD.FTZ R2, R239, R2 ;  /* 0x00000002ef027221 */ /* 0x000fe60000010000 */
[C---:B------:R-:W-:Y:S05]  /*dbd0*/  HMMA.16816.F32.BF16 R24, R76.reuse, R84, R24 ;  /* 0x000000544c18723c */ /* 0x040fea0000041818 */
[----:B------:R-:W1:Y:S03]  /*dbe0*/  MUFU.EX2 R84, R204 ;  /* 0x000000cc00547308 */ /* 0x000e660000000800 */
[-C--:B------:R-:W-:Y:S08]  /*dbf0*/  HMMA.16816.F32.BF16 R28, R76, R86.reuse, R28 ;  /* 0x000000564c1c723c */ /* 0x080ff0000004181c */
[C---:B------:R-:W-:Y:S04]  /*dc00*/  HMMA.16816.F32.BF16 R32, R68.reuse, R86, R32 ;  /* 0x000000564420723c */ /* 0x040fe80000041820 */
[----:B----4-:R-:W-:Y:S04]  /*dc10*/  F2FP.BF16.PACK_AB R194, R82, R83 ;  /* 0x0000005352c2723e */ /* 0x010fe800000010ff */
[-C--:B--2---:R-:W-:Y:S04]  /*dc20*/  HMMA.16816.F32.BF16 R36, R68, R92.reuse, R36 ;  /* 0x0000005c4424723c */ /* 0x084fe80000041824 */
[----:B-1----:R-:W-:Y:S04]  /*dc30*/  F2FP.BF16.PACK_AB R193, R84, R98 ;  /* 0x0000006254c1723e */ /* 0x002fe800000010ff */
[C---:B------:R-:W-:Y:S08]  /*dc40*/  HMMA.16816.F32.BF16 R40, R76.reuse, R92, R40 ;  /* 0x0000005c4c28723c */ /* 0x040ff00000041828 */
[-C--:B------:R-:W-:Y:S08]  /*dc50*/  HMMA.16816.F32.BF16 R44, R76, R94.reuse, R44 ;  /* 0x0000005e4c2c723c */ /* 0x080ff0000004182c */
[C---:B------:R-:W-:Y:S08]  /*dc60*/  HMMA.16816.F32.BF16 R48, R68.reuse, R94, R48 ;  /* 0x0000005e4430723c */ /* 0x040ff00000041830 */
[-C--:B---3--:R-:W-:Y:S08]  /*dc70*/  HMMA.16816.F32.BF16 R52, R68, R88.reuse, R52 ;  /* 0x000000584434723c */ /* 0x088ff00000041834 */
        /* <DEDUP_REMOVED lines=48> */
[----:B------:R-:W-:Y:S01]  /*df80*/  FADD.FTZ R8, R132, R9 ;  /* 0x0000000984087221 */ /* 0x000fe20000010000 */
[----:B------:R-:W-:Y:S01]  /*df90*/  MOV R132, R74 ;  /* 0x0000004a00847202 */ /* 0x000fe20000000f00 */
[----:B------:R-:W-:Y:S01]  /*dfa0*/  FADD.FTZ R2, R109, R2 ;  /* 0x000000026d027221 */ /* 0x000fe20000010000 */
[-C--:B-1----:R-:W-:Y:S03]  /*dfb0*/  HMMA.16816.F32.BF16 R184, R196, R4.reuse, R52 ;  /* 0x00000004c4b8723c */ /* 0x082fe60000041834 */
[----:B------:R-:W-:Y:S02]  /*dfc0*/  FADD.FTZ R0, R108, R0 ;  /* 0x000000006c007221 */ /* 0x000fe40000010000 */
[----:B------:R-:W-:Y:S02]  /*dfd0*/  FADD.FTZ R11, R131, R8 ;  /* 0x00000008830b7221 */ /* 0x000fe40000010000 */
[----:B------:R-:W-:Y:S01]  /*dfe0*/  FADD.FTZ R10, R111, R2 ;  /* 0x000000026f0a7221 */ /* 0x000fe20000010000 */
[C---:B------:R-:W-:Y:S04]  /*dff0*/  HMMA.16816.F32.BF16 R188, R192.reuse, R4, R56 ;  /* 0x00000004c0bc723c */ /* 0x040fe80000041838 */
[----:B------:R-:W-:Y:S01]  /*e000*/  FADD.FTZ R8, R133, R12 ;  /* 0x0000000c85087221 */ /* 0x000fe20000010000 */
[----:B------:R-:W-:Y:S01]  /*e010*/  MOV R133, R73 ;  /* 0x0000004900857202 */ /* 0x000fe20000000f00 */
[----:B------:R-:W-:Y:S02]  /*e020*/  FADD.FTZ R9, R107, R0 ;  /* 0x000000006b097221 */ /* 0x000fe40000010000 */
[----:B------:R-:W-:Y:S01]  /*e030*/  FADD.FTZ R2, R113, R11 ;  /* 0x0000000b71027221 */ /* 0x000fe20000010000 */
[-C--:B------:R-:W-:Y:S03]  /*e040*/  HMMA.16816.F32.BF16 R192, R192, R6.reuse, R60 ;  /* 0x00000006c0c0723c */ /* 0x080fe6000004183c */
[----:B------:R-:W-:Y:S02]  /*e050*/  FADD.FTZ R0, R208, R10 ;  /* 0x0000000ad0007221 */ /* 0x000fe40000010000 */
[----:B------:R-:W-:Y:S01]  /*e060*/  FADD.FTZ R10, R134, R8 ;  /* 0x00000008860a7221 */ /* 0x000fe20000010000 */
[----:B------:R-:W-:Y:S01]  /*e070*/  MOV R134, R72 ;  /* 0x0000004800867202 */ /* 0x000fe20000000f00 */
[----:B------:R-:W-:Y:S01]  /*e080*/  FADD.FTZ R9, R110, R9 ;  /* 0x000000096e097221 */ /* 0x000fe20000010000 */
[----:B------:R-:W-:Y:S04]  /*e090*/  HMMA.16816.F32.BF16 R196, R196, R6, R64 ;  /* 0x00000006c4c4723c */ /* 0x000fe80000041840 */
[----:B------:R-:W-:Y:S02]  /*e0a0*/  FADD.FTZ R2, R116, R2 ;  /* 0x0000000274027221 */ /* 0x000fe40000010000 */
[----:B------:R-:W-:Y:S01]  /*e0b0*/  FADD.FTZ R4, R135, R10 ;  /* 0x0000000a87047221 */ /* 0x000fe20000010000 */
[----:B------:R-:W-:Y:S01]  /*e0c0*/  MOV R135, R3 ;  /* 0x0000000300877202 */ /* 0x000fe20000000f00 */
        /* <DEDUP_REMOVED lines=20> */
[----:B------:R1:W-:Y:S03]  /*e210*/  STL [R1+0x30], R6 ;  /* 0x0000300601007387 */ /* 0x0003e60000100800 */
        /* <DEDUP_REMOVED lines=8> */
[----:B------:R1:W-:Y:S02]  /*e2a0*/  STL [R1+0x2c], R245 ;  /* 0x00002cf501007387 */ /* 0x0003e40000100800 */
[----:B-1---5:R-:W-:-:S05]  /*e2b0*/  @P0 BRA `(.L_x_12) ;  /* 0xffffa26000000947 */ /* 0x022fca000383ffff */
.L_x_11:
[----:B---3--:R-:W2:Y:S04]  /*e2c0*/  LDL.LU R9, [R1+0x30] ;  /* 0x0000300001097983 */ /* 0x008ea80000300800 */
        /* <DEDUP_REMOVED lines=223> */
[----:B-----5:R-:W-:Y:S01]  /*f0c0*/  @P4 FFMA.FTZ R13, R72, c[0x0][0x238], R9 ;  /* 0x00008e00480d4a23 */ /* 0x020fe20000010009 */
        /* <DEDUP_REMOVED lines=8> */
[----:B------:R1:W2:Y:S01]  /*f150*/  LDS.128 R24, [R235] ;  /* 0x00000000eb187984 */ /* 0x0002a20000000c00 */
        /* <DEDUP_REMOVED lines=56> */
.L_x_16:
[----:B------:R-:W-:Y:S05]  /*f4e0*/  BSYNC B0 ;  /* 0x0000000000007941 */ /* 0x000fea0003800000 */
.L_x_15:
        /* <DEDUP_REMOVED lines=47> */
.L_x_9:
[----:B-12---:R-:W-:Y:S01]  /*f7e0*/  SHF.R.S32.HI R10, RZ, 0x1f, R204 ;  /* 0x0000001fff0a7819 */ /* 0x006fe200000114cc */
[----:B------:R-:W1:Y:S01]  /*f7f0*/  LDC.U8 R13, c[0x0][0x329] ;  /* 0x0000ca40ff0d7b82 */ /* 0x000e620000000000 */
[----:B------:R-:W-:Y:S01]  /*f800*/  SHF.R.S32.HI R0, RZ, 0x1f, R22 ;  /* 0x0000001fff007819 */ /* 0x000fe20000011416 */
[----:B------:R-:W-:Y:S01]  /*f810*/  ULDC.64 UR4, c[0x0][0x1e8] ;  /* 0x00007a0000047ab9 */ /* 0x000fe20000000a00 */
[----:B------:R-:W-:Y:S01]  /*f820*/  LEA.HI R10, R10, R204, RZ, 0x3 ;  /* 0x000000cc0a0a7211 */ /* 0x000fe200078f18ff */
[----:B------:R-:W-:Y:S01]  /*f830*/  USHF.L.U32 UR6, UR4, 0x5, URZ ;  /* 0x0000000504067899 */ /* 0x000fe2000800063f */
[----:B------:R-:W-:Y:S01]  /*f840*/  SHF.R.S32.HI R4, RZ, 0x1f, R23 ;  /* 0x0000001fff047819 */ /* 0x000fe20000011417 */
[----:B------:R-:W-:Y:S01]  /*f850*/  IMAD R0, R0, c[0x0][0x1e0], RZ ;  /* 0x0000780000007a24 */ /* 0x000fe200078e02ff */
[----:B------:R-:W-:Y:S01]  /*f860*/  LOP3.LUT R2, R10, 0x1ffffff8, RZ, 0xc0, !PT ;  /* 0x1ffffff80a027812 */ /* 0x000fe200078ec0ff */
[----:B------:R-:W2:Y:S01]  /*f870*/  LDC.U8 R12, c[0x0][0x328] ;  /* 0x0000ca00ff0c7b82 */ /* 0x000ea20000000000 */
[----:B------:R-:W-:Y:S01]  /*f880*/  SHF.R.S32.HI R10, RZ, 0x3, R10 ;  /* 0x00000003ff0a7819 */ /* 0x000fe2000001140a */
[----:B------:R-:W-:Y:S01]  /*f890*/  IMAD R0, R22, c[0x0][0x1e4], R0 ;  /* 0x0000790016007a24 */ /* 0x000fe200078e0200 */
[----:B------:R-:W-:Y:S01]  /*f8a0*/  UMOV UR7, 0x5 ;  /* 0x0000000500077882 */ /* 0x000fe20000000000 */
[C---:B------:R-:W-:Y:S01]  /*f8b0*/  IMAD.IADD R2, R204.reuse, 0x1, -R2 ;  /* 0x00000001cc027824 */ /* 0x040fe200078e0a02 */
[----:B------:R-:W-:Y:S01]  /*f8c0*/  SHF.R.S32.HI R11, RZ, 0x1f, R10 ;  /* 0x0000001fff0b7819 */ /* 0x000fe2000001140a */
[----:B------:R-:W-:Y:S01]  /*f8d0*/  USHF.L.U64.HI UR5, UR4, UR7, UR5 ;  /* 0x0000000704057299 */ /* 0x000fe20008010205 */
[----:B------:R-:W-:Y:S01]  /*f8e0*/  LOP3.LUT P6, RZ, R204, 0x7, RZ, 0xc0, !PT ;  /* 0x00000007ccff7812 */ /* 0x000fe200078cc0ff */
[----:B------:R-:W-:Y:S01]  /*f8f0*/  IMAD.SHL.U32 R2, R2, 0x8, RZ ;  /* 0x0000000802027824 */ /* 0x000fe200078e00ff */
[----:B------:R-:W-:-:S04]  /*f900*/  IADD3 R18, -R238, c[0x0][0x214], RZ ;  /* 0x00008500ee127a10 */ /* 0x000fc80007ffe1ff */
[----:B------:R-:W-:Y:S02]  /*f910*/  SHF.R.S32.HI R3, RZ, 0x1f, R2 ;  /* 0x0000001fff037819 */ /* 0x000fe40000011402 */
[----:B-1----:R-:W-:-:S03]  /*f920*/  ISETP.NE.AND P0, PT, R13, RZ, PT ;  /* 0x000000ff0d00720c */ /* 0x002fc60003f05270 */
        /* <DEDUP_REMOVED lines=19> */
[----:B--2---:R-:W-:Y:S01]  /*fa60*/  @!P0 ISETP.NE.AND P1, PT, R12, RZ, PT ;  /* 0x000000ff0c00820c */ /* 0x004fe20003f25270 */
        /* <DEDUP_REMOVED lines=23> */
[----:B---3--:R-:W-:Y:S01]  /*fbe0*/  IADD3 R4, P2, R2, UR6, RZ ;  /* 0x0000000602047c10 */ /* 0x008fe2000ff5e0ff */
        /* <DEDUP_REMOVED lines=87> */
.L_x_17:
        /* <DEDUP_REMOVED lines=10> */
.L_x_1131:


//--------------------- .text._ZN5flash16flash_fwd_kernelI23Flash_fwd_kernel_traitsILi64ELi128ELi128ELi4ELb0ELb0EN7cutlass10bfloat16_tE19Flash_kernel_traitsILi64ELi128ELi128ELi4ES3_EELb0ELb1ELb0ELb0ELb0ELb1ELb0ELb0EEEvNS_16Flash_fwd_paramsE --------------------------
	.section	.text._ZN5flash16flash_fwd_kernelI23Flash_fwd_kernel_traitsILi64ELi128ELi128ELi4ELb0ELb0EN7cutlass10bfloat16_tE19Flash_kernel_traitsILi64ELi128ELi128ELi4ES3_EELb0ELb1ELb0ELb0ELb0ELb1ELb0ELb0EEEvNS_16Flash_fwd_paramsE,"ax",@progbits
	.sectioninfo	@"SHI_REGISTERS=255"
	.align	128
        .global         _ZN5flash16flash_fwd_kernelI23Flash_fwd_kernel_traitsILi64ELi128ELi128ELi4ELb0ELb0EN7cutlass10bfloat16_tE19Flash_kernel_traitsILi64ELi128ELi128ELi4ES3_EELb0ELb1ELb0ELb0ELb0ELb1ELb0ELb0EEEvNS_16Flash_fwd_paramsE
        .type           _ZN5flash16flash_fwd_kernelI23Flash_fwd_kernel_traitsILi64ELi128ELi128ELi4ELb0ELb0EN7cutlass10bfloat16_tE19Flash_kernel_traitsILi64ELi128ELi128ELi4ES3_EELb0ELb1ELb0ELb0ELb0ELb1ELb0ELb0EEEvNS_16Flash_fwd_paramsE,@function
        .size           _ZN5flash16flash_fwd_kernelI23Flash_fwd_kernel_traitsILi64ELi128ELi128ELi4ELb0ELb0EN7cutlass10bfloat16_tE19Flash_kernel_traitsILi64ELi128ELi128ELi4ES3_EELb0ELb1ELb0ELb0ELb0ELb1ELb0ELb0EEEvNS_16Flash_fwd_paramsE,(.L_x_1132 - _ZN5flash16flash_fwd_kernelI23Flash_fwd_kernel_traitsILi64ELi128ELi128ELi4ELb0ELb0EN7cutlass10bfloat16_tE19Flash_kernel_traitsILi64ELi128ELi128ELi4ES3_EELb0ELb1ELb0ELb0ELb0ELb1ELb0ELb0EEEvNS_16Flash_fwd_paramsE)
        .other          _ZN5flash16flash_fwd_kernelI23Flash_fwd_kernel_traitsILi64ELi128ELi128ELi4ELb0ELb0EN7cutlass10bfloat16_tE19Flash_kernel_traitsILi64ELi128ELi128ELi4ES3_EELb0ELb1ELb0ELb0ELb0ELb1ELb0ELb0EEEvNS_16Flash_fwd_paramsE,@"STO_CUDA_ENTRY STV_DEFAULT"
_ZN5flash16flash_fwd_kernelI23Flash_fwd_kernel_traitsILi64ELi128ELi128ELi4ELb0ELb0EN7cutlass10bfloat16_tE19Flash_kernel_traitsILi64ELi128ELi128ELi4ES3_EELb0ELb1ELb0ELb0ELb0ELb1ELb0ELb0EEEvNS_16Flash_fwd_paramsE:
.text._ZN5flash16flash_fwd_kernelI23Flash_fwd_kernel_traitsILi64ELi128ELi128ELi4ELb0ELb0EN7cutlass10bfloat16_tE19Flash_kernel_traitsILi64ELi128ELi128ELi4ES3_EELb0ELb1ELb0ELb0ELb0ELb1ELb0ELb0EEEvNS_16Flash_fwd_paramsE:
[----:B------:R-:W-:Y:S02]  /*0000*/  MOV R1, c[0x0][0x28] ;  /* 0x00000a0000017a02 */ /* 0x000fe40000000f00 */
[----:B------:R-:W1:Y:S01]  /*0010*/  S2UR UR10, SR_CTAID.Y ;  /* 0x00000000000a79c3 */ /* 0x000e620000002600 */
[----:B------:R-:W-:Y:S01]  /*0020*/  ULDC.64 UR4, c[0x0][0x240] ;  /* 0x0000900000047ab9 */ /* 0x000fe20000000a00 */
[----:B------:R-:W-:Y:S01]  /*0030*/  IADD3 R1, R1, -0x128, RZ ;  /* 0xfffffed801017810 */ /* 0x000fe20007ffe0ff */
[----:B------:R-:W-:Y:S02]  /*0040*/  UISETP.NE.U32.AND UP2, UPT, URZ, UR4, UPT ;  /* 0x000000043f00728c */ /* 0x000fe4000bf45070 */
[----:B------:R-:W-:Y:S02]  /*0050*/  UMOV UR7, 0x4 ;  /* 0x0000000400077882 */ /* 0x000fe40000000000 */
[----:B------:R-:W-:Y:S02]  /*0060*/  UISETP.NE.AND.EX UP2, UPT, URZ, UR5, UPT, UP2 ;  /* 0x000000053f00728c */ /* 0x000fe4000bf45320 */
[----:B------:R-:W-:Y:S02]  /*0070*/  ULDC.64 UR12, c[0x0][0x240] ;  /* 0x00009000000c7ab9 */ /* 0x000fe40000000a00 */
[----:B------:R-:W-:-:S02]  /*0080*/  ULDC.64 UR4, c[0x0][0x250] ;  /* 0x0000940000047ab9 */ /* 0x000fc40000000a00 */
[----:B------:R-:W-:Y:S01]  /*0090*/  PLOP3.LUT P2, PT, PT, PT, UP2, 0x80, 0x0 ;  /* 0x000000000000781c */ /* 0x000fe20003f4f028 */
[----:B------:R-:W-:Y:S02]  /*00a0*/  UISETP.NE.U32.AND UP0, UPT, URZ, UR4, UPT ;  /* 0x000000043f00728c */ /* 0x000fe4000bf05070 */
[----:B------:R-:W-:Y:S02]  /*00b0*/  ULDC.64 UR16, c[0x0][0x118] ;  /* 0x0000460000107ab9 */ /* 0x000fe40000000a00 */
[----:B------:R-:W-:Y:S02]  /*00c0*/  UISETP.NE.AND.EX UP0, UPT, URZ, UR5, UPT, UP0 ;  /* 0x000000053f00728c */ /* 0x000fe4000bf05300 */
[----:B------:R-:W-:Y:S02]  /*00d0*/  ULDC.U8 UR6, c[0x0][0x312] ;  /* 0x0000c48000067ab9 */ /* 0x000fe40000000000 */
[----:B------:R-:W-:Y:S02]  /*00e0*/  ULDC.64 UR8, c[0x0][0x248] ;  /* 0x0000920000087ab9 */ /* 0x000fe40000000a00 */
[----:B-1----:R-:W-:Y:S01]  /*00f0*/  UIMAD.WIDE UR12, UR10, UR7, UR12 ;  /* 0x000000070a0c72a5 */ /* 0x002fe2000f8e020c */
[----:B------:R-:W-:Y:S01]  /*0100*/  PLOP3.LUT P0, PT, PT, PT, UP0, 0x80, 0x0 ;  /* 0x000000000000781c */ /* 0x000fe20003f0f008 */
[----:B------:R-:W-:-:S02]  /*0110*/  ULDC.64 UR4, c[0x0][0x250] ;  /* 0x0000940000047ab9 */ /* 0x000fc40000000a00 */
[----:B------:R-:W-:Y:S02]  /*0120*/  UISETP.NE.AND UP3, UPT, UR6, URZ, UPT ;  /* 0x0000003f0600728c */ /* 0x000fe4000bf65270 */
[----:B------:R-:W-:Y:S01]  /*0130*/  IMAD.U32 R2, RZ, RZ, UR12 ;  /* 0x0000000cff027e24 */ /* 0x000fe2000f8e00ff */
[----:B------:R-:W-:Y:S01]  /*0140*/  UISETP.EQ.U32.AND UP1, UPT, URZ, UR8, UPT ;  /* 0x000000083f00728c */ /* 0x000fe2000bf22070 */
[----:B------:R-:W-:Y:S01]  /*0150*/  IMAD.U32 R3, RZ, RZ, UR13 ;  /* 0x0000000dff037e24 */ /* 0x000fe2000f8e00ff */
[----:B------:R-:W-:Y:S02]  /*0160*/  @UP0 UIMAD.WIDE UR4, UR10, UR7, UR4 ;  /* 0x000000070a0402a5 */ /* 0x000fe4000f8e0204 */
[----:B------:R-:W-:Y:S02]  /*0170*/  UISETP.EQ.OR.EX UP1, UPT, URZ, UR9, !UP3, UP1 ;  /* 0x000000093f00728c */ /* 0x000fe4000df22710 */
[----:B------:R1:W2:Y:S01]  /*0180*/  @P2 LDG.E R7, [R2.64] ;  /* 0x0000001002072981 */ /* 0x0002a2000c1e1900 */
[----:B------:R-:W-:-:S03]  /*0190*/  ULDC.64 UR8, c[0x0][0x248] ;  /* 0x0000920000087ab9 */ /* 0x000fc60000000a00 */
[----:B------:R1:W3:Y:S01]  /*01a0*/  @P2 LDG.E R6, [R2.64+0x4] ;  /* 0x0000041002062981 */ /* 0x0002e2000c1e1900 */
[----:B------:R-:W-:Y:S02]  /*01b0*/  IMAD.U32 R4, RZ, RZ, UR4 ;  /* 0x00000004ff047e24 */ /* 0x000fe4000f8e00ff */
[----:B------:R-:W-:Y:S01]  /*01c0*/  IMAD.U32 R5, RZ, RZ, UR5 ;  /* 0x00000005ff057e24 */ /* 0x000fe2000f8e00ff */
[----:B------:R-:W-:-:S04]  /*01d0*/  PLOP3.LUT P1, PT, PT, PT, UP1, 0x80, 0x0 ;  /* 0x000000000000781c */ /* 0x000fc80003f2f018 */
[----:B------:R-:W4:Y:S01]  /*01e0*/  @P0 LDG.E R4, [R4.64] ;  /* 0x0000001004040981 */ /* 0x000f22000c1e1900 */
[----:B------:R-:W-:-:S06]  /*01f0*/  UIMAD.WIDE UR8, UR10, UR7, UR8 ;  /* 0x000000070a0872a5 */ /* 0x000fcc000f8e0208 */
[----:B-1----:R-:W-:Y:S02]  /*0200*/  IMAD.U32 R2, RZ, RZ, UR8 ;  /* 0x00000008ff027e24 */ /* 0x002fe4000f8e00ff */
[----:B------:R-:W-:-:S05]  /*0210*/  IMAD.U32 R3, RZ, RZ, UR9 ;  /* 0x00000009ff037e24 */ /* 0x000fca000f8e00ff */
[----:B------:R-:W5:Y:S01]  /*0220*/  @!P1 LDG.E R0, [R2.64] ;  /* 0x0000001002009981 */ /* 0x000f62000c1e1900 */
[----:B------:R-:W-:Y:S02]  /*0230*/  UMOV UR9, 0xffffffff ;  /* 0xffffffff00097882 */ /* 0x000fe40000000000 */
[----:B------:R-:W-:Y:S02]  /*0240*/  UMOV UR14, URZ ;  /* 0x0000003f000e7c82 */ /* 0x000fe40008000000 */
[----:B------:R-:W-:Y:S01]  /*0250*/  UMOV UR19, 0xffffffff ;  /* 0xffffffff00137882 */ /* 0x000fe20000000000 */
[----:B------:R-:W1:Y:S08]  /*0260*/  S2UR UR12, SR_CTAID.X ;  /* 0x00000000000c79c3 */ /* 0x000e700000002500 */
[----:B------:R-:W1:Y:S08]  /*0270*/  S2UR UR11, SR_CTAID.Z ;  /* 0x00000000000b79c3 */ /* 0x000e700000002700 */
[----:B--2---:R-:W2:Y:S08]  /*0280*/  @P2 R2UR UR9, R7 ;  /* 0x00000000070923c2 */ /* 0x004eb000000e0000 */
[----:B---3--:R-:W2:Y:S08]  /*0290*/  @P2 R2UR UR15, R6 ;  /* 0x00000000060f23c2 */ /* 0x008eb000000e0000 */
[----:B----4-:R3:W4:Y:S01]  /*02a0*/  @P0 R2UR UR14, R4 ;  /* 0x00000000040e03c2 */ /* 0x01072200000e0000 */
[----:B------:R-:W-:-:S04]  /*02b0*/  ISETP.NE.U32.AND P0, PT, RZ, c[0x0][0x248], PT ;  /* 0x00009200ff007a0c */ /* 0x000fc80003f05070 */
[----:B------:R-:W-:Y:S01]  /*02c0*/  ISETP.NE.AND.EX P0, PT, RZ, c[0x0][0x24c], PT, P0 ;  /* 0x00009300ff007a0c */ /* 0x000fe20003f05300 */
[----:B--2---:R-:W-:Y:S02]  /*02d0*/  @UP2 UIADD3 UR15, UR15, -UR9, URZ ;  /* 0x800000090f0f2290 */ /* 0x004fe4000fffe03f */
[----:B-----5:R3:W2:Y:S05]  /*02e0*/  @!P1 R2UR UR19, R0 ;  /* 0x00000000001393c2 */ /* 0x0206aa00000e0000 */
[----:B------:R-:W-:-:S05]  /*02f0*/  @!UP2 ULDC UR15, c[0x0][0x214] ;  /* 0x00008500000faab9 */ /* 0x000fca0000000800 */
[----:B-1234-:R-:W-:Y:S05]  /*0300*/  @!P0 BRA `(.L_x_18) ;  /* 0x0000007000008947 */ /* 0x01efea0003800000 */
[----:B------:R-:W-:-:S13]  /*0310*/  PLOP3.LUT P0, PT, PT, PT, UP3, 0x80, 0x0 ;  /* 0x000000000000781c */ /* 0x000fda0003f0f038 */
[----:B------:R-:W2:Y:S04]  /*0320*/  @P0 LDG.E R0, [R2.64+0x4] ;  /* 0x0000041002000981 */ /* 0x000ea8000c1e1900 */
[----:B------:R-:W3:Y:S01]  /*0330*/  @!P0 LDG.E R2, [R2.64] ;  /* 0x0000001002028981 */ /* 0x000ee2000c1e1900 */
[----:B--2---:R-:W1:Y:S02]  /*0340*/  @P0 R2UR UR6, R0 ;  /* 0x00000000000603c2 */ /* 0x004e6400000e0000 */
[----:B-1----:R-:W-:-:S11]  /*0350*/  @UP3 UIADD3 UR6, UR6, -UR19, URZ ;  /* 0x8000001306063290 */ /* 0x002fd6000fffe03f */
[----:B---3--:R1:W2:Y:S02]  /*0360*/  @!P0 R2UR UR6, R2 ;  /* 0x00000000020683c2 */ /* 0x0082a400000e0000 */
[----:B-12---:R-:W-:Y:S05]  /*0370*/  BRA `(.L_x_19) ;  /* 0x0000001000007947 */ /* 0x006fea0003800000 */
.L_x_18:
[----:B------:R-:W-:Y:S02]  /*0380*/  ULDC UR6, c[0x0][0x218] ;  /* 0x0000860000067ab9 */ /* 0x000fe40000000800 */
.L_x_19:
[----:B------:R-:W-:Y:S02]  /*0390*/  ULDC.64 UR4, c[0x0][0x258] ;  /* 0x0000960000047ab9 */ /* 0x000fe40000000a00 */
[----:B------:R-:W-:-:S04]  /*03a0*/  UISETP.NE.U32.AND UP2, UPT, URZ, UR4, UPT ;  /* 0x000000043f00728c */ /* 0x000fc8000bf45070 */
[----:B------:R-:W-:-:S03]  /*03b0*/  UISETP.NE.AND.EX UP2, UPT, URZ, UR5, UPT, UP2 ;  /* 0x000000053f00728c */ /* 0x000fc6000bf45320 */
[----:B------:R-:W-:-:S03]  /*03c0*/  ULDC.64 UR4, c[0x0][0x258] ;  /* 0x0000960000047ab9 */ /* 0x000fc60000000a00 */
[----:B------:R-:W-:-:S05]  /*03d0*/  PLOP3.LUT P0, PT, PT, PT, UP2, 0x80, 0x0 ;  /* 0x000000000000781c */ /* 0x000fca0003f0f028 */
[----:B------:R-:W-:-:S06]  /*03e0*/  @UP2 UIMAD.WIDE UR4, UR10, UR7, UR4 ;  /* 0x000000070a0422a5 */ /* 0x000fcc000f8e0204 */
[----:B------:R-:W-:Y:S02]  /*03f0*/  IMAD.U32 R2, RZ, RZ, UR4 ;  /* 0x00000004ff027e24 */ /* 0x000fe4000f8e00ff */
[----:B------:R-:W-:Y:S01]  /*0400*/  IMAD.U32 R3, RZ, RZ, UR5 ;  /* 0x00000005ff037e24 */ /* 0x000fe2000f8e00ff */
[----:B------:R-:W-:Y:S02]  /*0410*/  USHF.L.U32 UR12, UR12, 0x7, URZ ;  /* 0x000000070c0c7899 */ /* 0x000fe4000800063f */
[----:B------:R-:W-:Y:S02]  /*0420*/  ULDC.64 UR4, c[0x0][0x268] ;  /* 0x00009a0000047ab9 */ /* 0x000fe40000000a00 */
[----:B------:R-:W2:Y:S01]  /*0430*/  @P0 LDG.E R0, [R2.64] ;  /* 0x0000001002000981 */ /* 0x000ea2000c1e1900 */
[----:B------:R-:W-:Y:S02]  /*0440*/  UISETP.GT.AND UP0, UPT, UR15, UR12, UPT ;  /* 0x0000000c0f00728c */ /* 0x000fe4000bf04270 */
[----:B------:R-:W-:-:S03]  /*0450*/  @!UP2 UISETP.NE.U32.AND UP1, UPT, URZ, UR4, UPT ;  /* 0x000000043f00a28c */ /* 0x000fc6000bf25070 */
[----:B------:R-:W-:Y:S02]  /*0460*/  ULDC UR4, c[0x0][0x21c] ;  /* 0x0000870000047ab9 */ /* 0x000fe40000000800 */
[----:B------:R-:W-:-:S04]  /*0470*/  @!UP2 UISETP.NE.AND.EX UP1, UPT, URZ, UR5, UPT, UP1 ;  /* 0x000000053f00a28c */ /* 0x000fc8000bf25310 */
[----:B------:R-:W-:Y:S01]  /*0480*/  @!UP2 USEL UR4, URZ, UR4, !UP1 ;  /* 0x000000043f04a287 */ /* 0x000fe2000c800000 */
[----:B--2---:R-:W1:Y:S01]  /*0490*/  @P0 R2UR UR13, R0 ;  /* 0x00000000000d03c2 */ /* 0x004e6200000e0000 */
[----:B------:R-:W-:Y:S01]  /*04a0*/  PLOP3.LUT P0, PT, PT, PT, UP0, 0x80, 0x0 ;  /* 0x000000000000781c */ /* 0x000fe20003f0f008 */
[----:B-1----:R-:W-:Y:S02]  /*04b0*/  @UP2 UIADD3 UR13, UR13, -UR14, URZ ;  /* 0x8000000e0d0d2290 */ /* 0x002fe4000fffe03f */
[----:B------:R-:W-:-:S10]  /*04c0*/  @!UP2 UIADD3 UR13, UR4, UR6, -UR14 ;  /* 0x00000006040da290 */ /* 0x000fd4000fffe80e */
[----:B------:R-:W-:Y:S05]  /*04d0*/  @!P0 EXIT ;  /* 0x000000000000894d */ /* 0x000fea0003800000 */
[----:B------:R-:W-:Y:S01]  /*04e0*/  UIADD3 UR4, -UR15, 0xff, UR12 ;  /* 0x000000ff0f047890 */ /* 0x000fe2000fffe10c */
[----:B------:R-:W1:Y:S01]  /*04f0*/  S2R R232, SR_TID.X ;  /* 0x0000000000e87919 */ /* 0x000e620000002100 */
[----:B------:R-:W-:Y:S02]  /*0500*/  ULDC UR5, c[0x0][0x2e8] ;  /* 0x0000ba0000057ab9 */ /* 0x000fe40000000800 */
[----:B------:R-:W-:Y:S02]  /*0510*/  UIADD3 UR7, UR13, 0x7f, URZ ;  /* 0x0000007f0d077890 */ /* 0x000fe4000fffe03f */
[----:B------:R-:W-:Y:S02]  /*0520*/  UIADD3 UR5, UR4, UR5, UR13 ;  /* 0x0000000504057290 */ /* 0x000fe4000fffe00d */
[----:B------:R-:W-:Y:S02]  /*0530*/  USHF.R.S32.HI UR6, URZ, 0x1f, UR7 ;  /* 0x0000001f3f067899 */ /* 0x000fe40008011407 */
[----:B------:R-:W-:-:S02]  /*0540*/  USHF.R.S32.HI UR4, URZ, 0x1f, UR5 ;  /* 0x0000001f3f047899 */ /* 0x000fc40008011405 */
[----:B------:R-:W-:Y:S02]  /*0550*/  ULEA.HI UR6, UR6, UR7, URZ, 0x7 ;  /* 0x0000000706067291 */ /* 0x000fe4000f8f383f */
[----:B------:R-:W-:Y:S02]  /*0560*/  ULEA.HI UR4, UR4, UR5, URZ, 0x7 ;  /* 0x0000000504047291 */ /* 0x000fe4000f8f383f */
[----:B------:R-:W-:Y:S02]  /*0570*/  USHF.R.S32.HI UR6, URZ, 0x7, UR6 ;  /* 0x000000073f067899 */ /* 0x000fe40008011406 */
[----:B------:R-:W-:-:S04]  /*0580*/  USHF.R.S32.HI UR4, URZ, 0x7, UR4 ;  /* 0x000000073f047899 */ /* 0x000fc80008011404 */
[----:B------:R-:W-:-:S04]  /*0590*/  UISETP.LT.AND UP0, UPT, UR6, UR4, UPT ;  /* 0x000000040600728c */ /* 0x000fc8000bf01270 */
[----:B------:R-:W-:-:S04]  /*05a0*/  USEL UR8, UR6, UR4, UP0 ;  /* 0x0000000406087287 */ /* 0x000fc80008000000 */
[----:B------:R-:W-:-:S06]  /*05b0*/  UISETP.GE.AND UP0, UPT, UR8, 0x1, UPT ;  /* 0x000000010800788c */ /* 0x000fcc000bf06270 */
[----:B------:R-:W-:-:S13]  /*05c0*/  PLOP3.LUT P0, PT, PT, PT, UP0, 0x80, 0x0 ;  /* 0x000000000000781c */ /* 0x000fda0003f0f008 */
[----:B------:R-:W-:Y:S05]  /*05d0*/  @!P0 BRA `(.L_x_20) ;  /* 0x0001660000008947 */ /* 0x000fea0003800000 */
[----:B-1----:R-:W-:Y:S02]  /*05e0*/  UISETP.NE.AND UP1, UPT, UR9, -0x1, UPT ;  /* 0xffffffff0900788c */ /* 0x002fe4000bf25270 */
[----:B------:R-:W-:Y:S02]  /*05f0*/  UISETP.NE.AND UP0, UPT, UR19, -0x1, UPT ;  /* 0xffffffff1300788c */ /* 0x000fe4000bf05270 */
[----:B------:R-:W-:Y:S02]  /*0600*/  ULDC.64 UR4, c[0x0][0x190] ;  /* 0x0000640000047ab9 */ /* 0x000fe40000000a00 */
[----:B------:R-:W-:Y:S02]  /*0610*/  ULDC.64 UR6, c[0x0][0x178] ;  /* 0x00005e0000067ab9 */ /* 0x000fe40000000a00 */
[----:B------:R-:W-:-:S03]  /*0620*/  PLOP3.LUT P0, PT, PT, PT, UP0, 0x80, 0x0 ;  /* 0x000000000000781c */ /* 0x000fc60003f0f008 */
[----:B------:R-:W-:Y:S02]  /*0630*/  @UP1 UIMAD.WIDE.U32 UR24, UR9, UR4, URZ ;  /* 0x00000004091812a5 */ /* 0x000fe4000f8e003f */
[----:B------:R-:W-:Y:S02]  /*0640*/  @!UP1 USHF.R.S32.HI UR22, URZ, 0x1f, UR10 ;  /* 0x0000001f3f169899 */ /* 0x000fe4000801140a */
[----:B------:R-:W-:Y:S02]  /*0650*/  @UP0 UIADD3 UR23, UR14, UR19, URZ ;  /* 0x000000130e170290 */ /* 0x000fe4000fffe03f */
[----:B------:R-:W-:Y:S02]  /*0660*/  @UP1 UIMAD UR18, UR9, UR5, UR25 ;  /* 0x00000005091212a4 */ /* 0x000fe4000f8e0219 */
[----:B------:R-:W-:Y:S02]  /*0670*/  @!UP1 UIMAD.WIDE.U32 UR20, UR10, UR6, URZ ;  /* 0x000000060a1492a5 */ /* 0x000fe4000f8e003f */
[----:B------:R-:W-:-:S02]  /*0680*/  ULDC.64 UR4, c[0x0][0x198] ;  /* 0x0000660000047ab9 */ /* 0x000fc40000000a00 */
[----:B------:R-:W-:Y:S02]  /*0690*/  @!UP1 UIMAD UR22, UR22, UR6, URZ ;  /* 0x00000006161692a4 */ /* 0x000fe4000f8e023f */
[----:B------:R-:W-:Y:S02]  /*06a0*/  @UP0 UIMAD.WIDE.U32 UR26, UR23, UR4, URZ ;  /* 0x00000004171a02a5 */ /* 0x000fe4000f8e003f */
[----:B------:R-:W-:Y:S02]  /*06b0*/  @!UP1 UIMAD UR22, UR10, UR7, UR22 ;  /* 0x000000070a1692a4 */ /* 0x000fe4000f8e0216 */
[----:B------:R-:W-:Y:S02]  /*06c0*/  @UP1 UMOV UR6, UR24 ;  /* 0x0000001800061c82 */ /* 0x000fe40008000000 */
[----:B------:R-:W-:Y:S02]  /*06d0*/  @!UP1 UMOV UR6, UR20 ;  /* 0x0000001400069c82 */ /* 0x000fe40008000000 */
[----:B------:R-:W-:-:S02]  /*06e0*/  @UP0 UIMAD UR7, UR23, UR5, UR27 ;  /* 0x00000005170702a4 */ /* 0x000fc4000f8e021b */
[----:B------:R-:W-:Y:S02]  /*06f0*/  @!UP1 UIADD3 UR18, UR21, UR22, URZ ;  /* 0x0000001615129290 */ /* 0x000fe4000fffe03f */
[----:B------:R-:W-:Y:S01]  /*0700*/  @UP0 UMOV UR20, UR26 ;  /* 0x0000001a00140c82 */ /* 0x000fe20008000000 */
[----:B------:R-:W-:Y:S05]  /*0710*/  @P0 BRA `(.L_x_21) ;  /* 0x000000d000000947 */ /* 0x000fea0003800000 */
[----:B------:R-:W-:Y:S02]  /*0720*/  USHF.R.S32.HI UR20, URZ, 0x1f, UR14 ;  /* 0x0000001f3f147899 */ /* 0x000fe4000801140e */
[----:B------:R-:W-:Y:S02]  /*0730*/  ULDC.64 UR4, c[0x0][0x198] ;  /* 0x0000660000047ab9 */ /* 0x000fe40000000a00 */
[----:B------:R-:W-:Y:S02]  /*0740*/  UIMAD UR20, UR20, UR4, URZ ;  /* 0x00000004141472a4 */ /* 0x000fe4000f8e023f */
[----:B------:R-:W-:Y:S02]  /*0750*/  UIMAD.WIDE.U32 UR22, UR14, UR4, URZ ;  /* 0x000000040e1672a5 */ /* 0x000fe4000f8e003f */
[----:B------:R-:W-:-:S02]  /*0760*/  UIMAD UR20, UR14, UR5, UR20 ;  /* 0x000000050e1472a4 */ /* 0x000fc4000f8e0214 */
[----:B------:R-:W-:Y:S02]  /*0770*/  USHF.R.S32.HI UR7, URZ, 0x1f, UR10 ;  /* 0x0000001f3f077899 */ /* 0x000fe4000801140a */
[----:B------:R-:W-:Y:S02]  /*0780*/  ULDC.64 UR4, c[0x0][0x180] ;  /* 0x0000600000047ab9 */ /* 0x000fe40000000a00 */
[----:B------:R-:W-:Y:S02]  /*0790*/  UIADD3 UR21, UR23, UR20, URZ ;  /* 0x0000001417157290 */ /* 0x000fe4000fffe03f */
[----:B------:R-:W-:Y:S02]  /*07a0*/  UIMAD UR7, UR7, UR4, URZ ;  /* 0x00000004070772a4 */ /* 0x000fe4000f8e023f */
[----:B------:R-:W-:Y:S02]  /*07b0*/  UMOV UR20, UR22 ;  /* 0x0000001600147c82 */ /* 0x000fe40008000000 */
[----:B------:R-:W-:-:S02]  /*07c0*/  UIMAD UR7, UR10, UR5, UR7 ;  /* 0x000000050a0772a4 */ /* 0x000fc4000f8e0207 */
[----:B------:R-:W-:-:S04]  /*07d0*/  UIMAD.WIDE.U32 UR20, UR10, UR4, UR20 ;  /* 0x000000040a1472a5 */ /* 0x000fc8000f8e0014 */
[----:B------:R-:W-:Y:S02]  /*07e0*/  UIADD3 UR7, UR21, UR7, URZ ;  /* 0x0000000715077290 */ /* 0x000fe4000fffe03f */
.L_x_21:
[----:B------:R-:W-:Y:S01]  /*07f0*/  IABS R0, c[0x0][0x1c8] ;  /* 0x0000720000007a13 */ /* 0x000fe20000000000 */
[----:B------:R-:W1:Y:S01]  /*0800*/  S2R R5, SR_CTAID.Z ;  /* 0x0000000000057919 */ /* 0x000e620000002700 */
[----:B------:R-:W-:Y:S02]  /*0810*/  ULDC UR4, c[0x0][0x1c8] ;  /* 0x0000720000047ab9 */ /* 0x000fe40000000800 */
[----:B------:R-:W-:Y:S01]  /*0820*/  ULOP3.LUT UR4, UR11, UR4, URZ, 0x3c, !UPT ;  /* 0x000000040b047292 */ /* 0x000fe2000f8e3c3f */
[----:B------:R-:W-:Y:S01]  /*0830*/  IMAD.MOV.U32 R4, RZ, RZ, R0 ;  /* 0x000000ffff047224 */ /* 0x000fe200078e0000 */
[----:B------:R-:W-:-:S03]  /*0840*/  @UP0 UIADD3 UR19, UR14, UR19, URZ ;  /* 0x000000130e130290 */ /* 0x000fc6000fffe03f */
[----:B------:R-:W2:Y:S01]  /*0850*/  I2F.RP R2, R4 ;  /* 0x0000000400027306 */ /* 0x000ea20000209400 */
[----:B------:R-:W-:Y:S01]  /*0860*/  ISETP.LE.AND P1, PT, RZ, UR4, PT ;  /* 0x00000004ff007c0c */ /* 0x000fe2000bf23270 */
[----:B------:R-:W-:Y:S02]  /*0870*/  ULDC.64 UR4, c[0x0][0x1a0] ;  /* 0x0000680000047ab9 */ /* 0x000fe40000000a00 */
[----:B------:R-:W-:-:S04]  /*0880*/  @UP0 UIMAD.WIDE.U32 UR22, UR19, UR4, URZ ;  /* 0x00000004131602a5 */ /* 0x000fc8000f8e003f */
[----:B------:R-:W-:Y:S02]  /*0890*/  @UP0 UIMAD UR21, UR19, UR5, UR23 ;  /* 0x00000005131502a4 */ /* 0x000fe4000f8e0217 */
[----:B------:R-:W-:Y:S01]  /*08a0*/  USHF.R.S32.HI UR19, URZ, 0x1f, UR11 ;  /* 0x0000001f3f137899 */ /* 0x000fe2000801140b */
[----:B--2---:R-:W2:Y:S01]  /*08b0*/  MUFU.RCP R2, R2 ;  /* 0x0000000200027308 */ /* 0x004ea20000001000 */
[----:B-1----:R-:W-:Y:S02]  /*08c0*/  IABS R5, R5 ;  /* 0x0000000500057213 */ /* 0x002fe40000000000 */
[----:B--2---:R-:W-:-:S05]  /*08d0*/  IADD3 R2, R2, 0xffffffe, RZ ;  /* 0x0ffffffe02027810 */ /* 0x004fca0007ffe0ff */
[----:B------:R-:W1:Y:S02]  /*08e0*/  F2I.FTZ.U32.TRUNC.NTZ R3, R2 ;  /* 0x0000000200037305 */ /* 0x000e64000021f000 */
[----:B-1----:R-:W-:Y:S02]  /*08f0*/  IMAD.MOV R0, RZ, RZ, -R3 ;  /* 0x000000ffff007224 */ /* 0x002fe400078e0a03 */
[----:B------:R-:W-:Y:S02]  /*0900*/  IMAD.MOV.U32 R2, RZ, RZ, RZ ;  /* 0x000000ffff027224 */ /* 0x000fe400078e00ff */
[----:B------:R-:W-:-:S04]  /*0910*/  IMAD R0, R0, R4, RZ ;  /* 0x0000000400007224 */ /* 0x000fc800078e02ff */
[----:B------:R-:W-:-:S04]  /*0920*/  IMAD.HI.U32 R0, R3, R0, R2 ;  /* 0x0000000003007227 */ /* 0x000fc800078e0002 */
[----:B------:R-:W-:-:S04]  /*0930*/  IMAD.MOV.U32 R3, RZ, RZ, R5 ;  /* 0x000000ffff037224 */ /* 0x000fc800078e0005 */
[----:B------:R-:W-:-:S05]  /*0940*/  IMAD.HI.U32 R0, R0, R3, RZ ;  /* 0x0000000300007227 */ /* 0x000fca00078e00ff */
[----:B------:R-:W-:-:S05]  /*0950*/  IADD3 R2, -R0, RZ, RZ ;  /* 0x000000ff00027210 */ /* 0x000fca0007ffe1ff */
[----:B------:R-:W-:-:S05]  /*0960*/  IMAD R2, R4, R2, R3 ;  /* 0x0000000204027224 */ /* 0x000fca00078e0203 */
[----:B------:R-:W-:-:S13]  /*0970*/  ISETP.GT.U32.AND P2, PT, R4, R2, PT ;  /* 0x000000020400720c */ /* 0x000fda0003f44070 */
[----:B------:R-:W-:Y:S01]  /*0980*/  @!P2 IMAD.IADD R2, R2, 0x1, -R4 ;  /* 0x000000010202a824 */ /* 0x000fe200078e0a04 */
[----:B------:R-:W-:Y:S02]  /*0990*/  @!P2 IADD3 R0, R0, 0x1, RZ ;  /* 0x000000010000a810 */ /* 0x000fe40007ffe0ff */
[----:B------:R-:W-:Y:S02]  /*09a0*/  ISETP.NE.AND P2, PT, RZ, c[0x0][0x1c8], PT ;  /* 0x00007200ff007a0c */ /* 0x000fe40003f45270 */
[----:B------:R-:W-:-:S13]  /*09b0*/  ISETP.GE.U32.AND P3, PT, R2, R4, PT ;  /* 0x000000040200720c */ /* 0x000fda0003f66070 */
[----:B------:R-:W-:-:S05]  /*09c0*/  @P3 IADD3 R0, R0, 0x1, RZ ;  /* 0x0000000100003810 */ /* 0x000fca0007ffe0ff */
[----:B------:R-:W-:-:S05]  /*09d0*/  IMAD.MOV.U32 R26, RZ, RZ, R0 ;  /* 0x000000ffff1a7224 */ /* 0x000fca00078e0000 */
[----:B------:R-:W-:Y:S02]  /*09e0*/  @!P1 IADD3 R26, -R26, RZ, RZ ;  /* 0x000000ff1a1a9210 */ /* 0x000fe40007ffe1ff */
[----:B------:R-:W-:Y:S01]  /*09f0*/  @!P2 LOP3.LUT R26, RZ, c[0x0][0x1c8], RZ, 0x33, !PT ;  /* 0x00007200ff1aaa12 */ /* 0x000fe200078e33ff */
        /* <DEDUP_REMOVED lines=10> */
[----:B------:R-:W-:Y:S02]  /*0aa0*/  UIMAD.WIDE.U32 UR22, UR10, UR4, UR22 ;  /* 0x000000040a1672a5 */ /* 0x000fe4000f8e0016 */
[----:B------:R-:W-:-:S04]  /*0ab0*/  UIMAD UR5, UR10, UR5, UR14 ;  /* 0x000000050a0572a4 */ /* 0x000fc8000f8e020e */
[----:B------:R-:W-:Y:S02]  /*0ac0*/  UIADD3 UR21, UR23, UR5, URZ ;  /* 0x0000000517157290 */ /* 0x000fe4000fffe03f */
.L_x_22:
[----:B------:R-:W-:Y:S01]  /*0ad0*/  SHF.R.S32.HI R29, RZ, 0x1f, R232 ;  /* 0x0000001fff1d7819 */ /* 0x000fe200000114e8 */
[----:B------:R-:W1:Y:S01]  /*0ae0*/  S2R R3, SR_CTAID.X ;  /* 0x0000000000037919 */ /* 0x000e620000002500 */
[----:B------:R-:W-:Y:S01]  /*0af0*/  UIADD3 UR10, -UR12, UR15, URZ ;  /* 0x0000000f0c0a7290 */ /* 0x000fe2000fffe13f */
[----:B------:R-:W-:Y:S01]  /*0b00*/  SHF.R.S32.HI R27, RZ, 0x1f, R26 ;  /* 0x0000001fff1b7819 */ /* 0x000fe2000001141a */
[----:B------:R-:W-:Y:S01]  /*0b10*/  ULDC.64 UR4, c[0x0][0x1a8] ;  /* 0x00006a0000047ab9 */ /* 0x000fe20000000a00 */
[CC--:B------:R-:W-:Y:S01]  /*0b20*/  LEA.HI R2, R29.reuse, R232.reuse, RZ, 0x3 ;  /* 0x000000e81d027211 */ /* 0x0c0fe200078f18ff */
[----:B------:R-:W2:Y:S01]  /*0b30*/  S2R R6, SR_CTAID.Z ;  /* 0x0000000000067919 */ /* 0x000ea20000002700 */
[----:B------:R-:W-:Y:S01]  /*0b40*/  UIMAD UR4, UR19, UR4, URZ ;  /* 0x00000004130472a4 */ /* 0x000fe2000f8e023f */
[----:B------:R-:W-:Y:S01]  /*0b50*/  LEA.HI R5, R29, R232, RZ, 0x6 ;  /* 0x000000e81d057211 */ /* 0x000fe200078f30ff */
[----:B------:R-:W-:Y:S01]  /*0b60*/  UISETP.GE.AND UP0, UPT, UR8, 0x2, UPT ;  /* 0x000000020800788c */ /* 0x000fe2000bf06270 */
[----:B------:R-:W-:Y:S01]  /*0b70*/  SHF.R.S32.HI R10, RZ, 0x3, R2 ;  /* 0x00000003ff0a7819 */ /* 0x000fe20000011402 */
[----:B------:R-:W-:Y:S01]  /*0b80*/  UIMAD UR4, UR11, UR5, UR4 ;  /* 0x000000050b0472a4 */ /* 0x000fe2000f8e0204 */
[----:B------:R-:W-:Y:S01]  /*0b90*/  LOP3.LUT R2, R2, 0xfffffff8, RZ, 0xc0, !PT ;  /* 0xfffffff802027812 */ /* 0x000fe200078ec0ff */
[----:B------:R-:W-:Y:S01]  /*0ba0*/  IMAD.SHL.U32 R5, R5, 0x8, RZ ;  /* 0x0000000805057824 */ /* 0x000fe200078e00ff */
[C---:B------:R-:W-:Y:S01]  /*0bb0*/  IADD3 R28, R10.reuse, 0x10, RZ ;  /* 0x000000100a1c7810 */ /* 0x040fe20007ffe0ff */
[----:B------:R-:W-:Y:S01]  /*0bc0*/  IMAD.SHL.U32 R0, R10, 0x40, RZ ;  /* 0x000000400a007824 */ /* 0x000fe200078e00ff */
[----:B------:R-:W-:Y:S01]  /*0bd0*/  SHF.R.S32.HI R11, RZ, 0x1f, R10 ;  /* 0x0000001fff0b7819 */ /* 0x000fe2000001140a */
[----:B------:R-:W-:Y:S01]  /*0be0*/  IMAD.IADD R132, R232, 0x1, -R2 ;  /* 0x00000001e8847824 */ /* 0x000fe200078e0a02 */
[----:B------:R-:W-:Y:S01]  /*0bf0*/  ISETP.GE.AND P2, PT, R28, UR10, PT ;  /* 0x0000000a1c007c0c */ /* 0x000fe2000bf46270 */
[----:B------:R-:W-:Y:S01]  /*0c00*/  UMOV UR11, 0x7 ;  /* 0x00000007000b7882 */ /* 0x000fe20000000000 */
[----:B------:R-:W-:Y:S01]  /*0c10*/  LOP3.LUT R0, R0, 0x1c0, RZ, 0xc0, !PT ;  /* 0x000001c000007812 */ /* 0x000fe200078ec0ff */
[----:B------:R-:W-:Y:S01]  /*0c20*/  IMAD.SHL.U32 R22, R132, 0x8, RZ ;  /* 0x0000000884167824 */ /* 0x000fe200078e00ff */
[----:B------:R-:W-:-:S02]  /*0c30*/  IADD3 R35, R10, 0x20, RZ ;  /* 0x000000200a237810 */ /* 0x000fc40007ffe0ff */
[----:B------:R-:W-:Y:S01]  /*0c40*/  SHF.R.U32.HI R2, RZ, 0x3, R0 ;  /* 0x00000003ff027819 */ /* 0x000fe20000011600 */
[----:B-1----:R-:W-:Y:S01]  /*0c50*/  IMAD.WIDE R36, R3, 0x80, R10 ;  /* 0x0000008003247825 */ /* 0x002fe200078e020a */
[--C-:B------:R-:W-:Y:S02]  /*0c60*/  LOP3.LUT R0, R0, 0x38, R22.reuse, 0xf8, !PT ;  /* 0x0000003800007812 */ /* 0x100fe400078ef816 */
[----:B------:R-:W-:Y:S02]  /*0c70*/  IADD3 R34, R10, 0x30, RZ ;  /* 0x000000300a227810 */ /* 0x000fe40007ffe0ff */
[----:B------:R-:W-:Y:S01]  /*0c80*/  LOP3.LUT R4, R0, R2, RZ, 0x3c, !PT ;  /* 0x0000000200047212 */ /* 0x000fe200078e3cff */
[----:B------:R-:W-:Y:S01]  /*0c90*/  STL.64 [R1+0x58], R36 ;  /* 0x0000582401007387 */ /* 0x000fe20000100a00 */
[----:B------:R-:W-:Y:S02]  /*0ca0*/  SHF.R.S32.HI R23, RZ, 0x1f, R22 ;  /* 0x0000001fff177819 */ /* 0x000fe40000011416 */
[----:B------:R-:W-:-:S02]  /*0cb0*/  IADD3 R2, P0, R22, UR6, RZ ;  /* 0x0000000616027c10 */ /* 0x000fc4000ff1e0ff */
[----:B------:R-:W-:Y:S01]  /*0cc0*/  ISETP.GE.AND P5, PT, R35, UR10, PT ;  /* 0x0000000a23007c0c */ /* 0x000fe2000bfa6270 */
[----:B------:R1:W-:Y:S01]  /*0cd0*/  STL.64 [R1+0x98], R22 ;  /* 0x0000981601007387 */ /* 0x0003e20000100a00 */
[----:B------:R-:W-:Y:S02]  /*0ce0*/  ISETP.GE.AND P4, PT, R34, UR10, PT ;  /* 0x0000000a22007c0c */ /* 0x000fe4000bf86270 */
[----:B------:R-:W-:Y:S01]  /*0cf0*/  ISETP.GE.AND P1, PT, R10, UR10, PT ;  /* 0x0000000a0a007c0c */ /* 0x000fe2000bf26270 */
[----:B------:R-:W-:Y:S01]  /*0d00*/  STL [R1+0xc4], R35 ;  /* 0x0000c42301007387 */ /* 0x000fe20000100800 */
[----:B------:R-:W-:Y:S01]  /*0d10*/  IADD3.X R3, R23, UR18, RZ, P0, !PT ;  /* 0x0000001217037c10 */ /* 0x000fe200087fe4ff */
[----:B------:R-:W-:Y:S01]  /*0d20*/  UIADD3 UR18, UR8, -0x1, URZ ;  /* 0xffffffff08127890 */ /* 0x000fe2000fffe03f */
[----:B------:R-:W-:Y:S01]  /*0d30*/  @!P2 IADD3 R12, P0, R36, 0x10, RZ ;  /* 0x00000010240ca810 */ /* 0x000fe20007f1e0ff */
[----:B------:R-:W-:Y:S01]  /*0d40*/  STL [R1+0xb8], R34 ;  /* 0x0000b82201007387 */ /* 0x000fe20000100800 */
[----:B------:R-:W-:Y:S01]  /*0d50*/  LOP3.LUT R234, R4, 0xfffffe00, R5, 0xf8, !PT ;  /* 0xfffffe0004ea7812 */ /* 0x000fe200078ef805 */
[----:B--2---:R-:W-:Y:S01]  /*0d60*/  IMAD.WIDE.U32 R2, R6, c[0x0][0x1a8], R2 ;  /* 0x00006a0006027a25 */ /* 0x004fe200078e0002 */
[----:B------:R-:W-:Y:S01]  /*0d70*/  IADD3 R33, R10, 0x40, RZ ;  /* 0x000000400a217810 */ /* 0x000fe20007ffe0ff */
[----:B------:R-:W-:Y:S01]  /*0d80*/  USHF.R.S32.HI UR19, URZ, 0x1f, UR18 ;  /* 0x0000001f3f137899 */ /* 0x000fe20008011412 */
[C---:B------:R-:W-:Y:S01]  /*0d90*/  @!P5 IADD3 R6, P3, R36.reuse, 0x20, RZ ;  /* 0x000000202406d810 */ /* 0x040fe20007f7e0ff */
[--C-:B------:R-:W-:Y:S01]  /*0da0*/  @!P2 IMAD.X R0, RZ, RZ, R37.reuse, P0 ;  /* 0x000000ffff00a224 */ /* 0x100fe200000e0625 */
[----:B------:R-:W-:Y:S01]  /*0db0*/  @!P4 IADD3 R15, P0, R36, 0x30, RZ ;  /* 0x00000030240fc810 */ /* 0x000fe20007f1e0ff */
[----:B------:R-:W-:Y:S01]  /*0dc0*/  @!P1 IMAD R4, R37, c[0x0][0x190], RZ ;  /* 0x0000640025049a24 */ /* 0x000fe200078e02ff */
[----:B------:R-:W-:Y:S01]  /*0dd0*/  IADD3 R3, R3, UR4, RZ ;  /* 0x0000000403037c10 */ /* 0x000fe2000fffe0ff */
[----:B------:R-:W-:Y:S01]  /*0de0*/  @!P2 IMAD R0, R0, c[0x0][0x190], RZ ;  /* 0x000064000000aa24 */ /* 0x000fe200078e02ff */
[C---:B------:R-:W-:Y:S01]  /*0df0*/  IADD3 R32, R10.reuse, 0x50, RZ ;  /* 0x000000500a207810 */ /* 0x040fe20007ffe0ff */
[--C-:B------:R-:W-:Y:S01]  /*0e00*/  @!P5 IMAD.X R5, RZ, RZ, R37.reuse, P3 ;  /* 0x000000ffff05d224 */ /* 0x100fe200018e0625 */
[----:B------:R-:W-:Y:S01]  /*0e10*/  IADD3 R31, R10, 0x60, RZ ;  /* 0x000000600a1f7810 */ /* 0x000fe20007ffe0ff */
[----:B------:R-:W-:Y:S01]  /*0e20*/  @!P2 IMAD R17, R12, c[0x0][0x194], R0 ;  /* 0x000065000c11aa24 */ /* 0x000fe200078e0200 */
[----:B------:R-:W-:Y:S01]  /*0e30*/  IADD3 R30, R10, 0x70, RZ ;  /* 0x000000700a1e7810 */ /* 0x000fe20007ffe0ff */
[----:B------:R-:W-:Y:S01]  /*0e40*/  @!P4 IMAD.X R0, RZ, RZ, R37, P0 ;  /* 0x000000ffff00c224 */ /* 0x000fe200000e0625 */
[----:B------:R-:W-:Y:S01]  /*0e50*/  STL [R1+0xc0], R33 ;  /* 0x0000c02101007387 */ /* 0x000fe20000100800 */
[C---:B------:R-:W-:Y:S01]  /*0e60*/  @!P1 IMAD R4, R36.reuse, c[0x0][0x194], R4 ;  /* 0x0000650024049a24 */ /* 0x040fe200078e0204 */
[----:B------:R-:W-:Y:S01]  /*0e70*/  LEA.HI R227, R29, R232, RZ, 0x5 ;  /* 0x000000e81de37211 */ /* 0x000fe200078f28ff */
[----:B------:R-:W-:Y:S01]  /*0e80*/  @!P1 IMAD.WIDE.U32 R8, R36, c[0x0][0x190], R2 ;  /* 0x0000640024089a25 */ /* 0x000fe200078e0002 */
[----:B------:R-:W-:Y:S02]  /*0e90*/  STL [R1+0xb0], R32 ;  /* 0x0000b02001007387 */ /* 0x000fe40000100800 */
[----:B------:R-:W-:Y:S01]  /*0ea0*/  SHF.R.S32.HI R138, RZ, 0x5, R227 ;  /* 0x00000005ff8a7819 */ /* 0x000fe200000114e3 */
[----:B------:R-:W-:Y:S01]  /*0eb0*/  @!P5 IMAD R5, R5, c[0x0][0x190], RZ ;  /* 0x000064000505da24 */ /* 0x000fe200078e02ff */
[----:B------:R-:W-:Y:S01]  /*0ec0*/  @!P1 LEA R14, P0, R8, c[0x0][0x160], 0x1 ;  /* 0x00005800080e9a11 */ /* 0x000fe200078008ff */
[----:B------:R-:W-:Y:S01]  /*0ed0*/  @!P4 IMAD R16, R0, c[0x0][0x190], RZ ;  /* 0x000064000010ca24 */ /* 0x000fe200078e02ff */
[----:B------:R-:W-:Y:S01]  /*0ee0*/  STL [R1+0xb4], R31 ;  /* 0x0000b41f01007387 */ /* 0x000fe20000100800 */
[----:B------:R-:W-:-:S02]  /*0ef0*/  @!P1 IMAD.IADD R0, R9, 0x1, R4 ;  /* 0x0000000109009824 */ /* 0x000fc400078e0204 */
[----:B------:R-:W-:Y:S01]  /*0f00*/  @!P2 IMAD.WIDE.U32 R12, R12, c[0x0][0x190], R2 ;  /* 0x000064000c0caa25 */ /* 0x000fe200078e0002 */
[----:B------:R-:W-:Y:S03]  /*0f10*/  STL [R1+0xbc], R30 ;  /* 0x0000bc1e01007387 */ /* 0x000fe60000100800 */
[----:B------:R-:W-:Y:S02]  /*0f20*/  @!P5 IMAD R18, R6, c[0x0][0x194], R5 ;  /* 0x000065000612da24 */ /* 0x000fe400078e0205 */
[C---:B------:R-:W-:Y:S02]  /*0f30*/  @!P4 IMAD R16, R15.reuse, c[0x0][0x194], R16 ;  /* 0x000065000f10ca24 */ /* 0x040fe400078e0210 */
[----:B------:R-:W-:Y:S01]  /*0f40*/  @!P4 IMAD.WIDE.U32 R4, R15, c[0x0][0x190], R2 ;  /* 0x000064000f04ca25 */ /* 0x000fe200078e0002 */
[----:B------:R-:W-:Y:S02]  /*0f50*/  @!P1 LEA.HI.X R15, R8, c[0x0][0x164], R0, 0x1, P0 ;  /* 0x00005900080f9a11 */ /* 0x000fe400000f0c00 */
[----:B------:R-:W-:Y:S01]  /*0f60*/  @!P2 LEA R8, P0, R12, c[0x0][0x160], 0x1 ;  /* 0x000058000c08aa11 */ /* 0x000fe200078008ff */
[----:B------:R-:W-:Y:S01]  /*0f70*/  @!P2 IMAD.IADD R0, R13, 0x1, R17 ;  /* 0x000000010d00a824 */ /* 0x000fe200078e0211 */
[----:B------:R-:W-:Y:S01]  /*0f80*/  @!P4 LEA R20, P6, R4, c[0x0][0x160], 0x1 ;  /* 0x000058000414ca11 */ /* 0x000fe200078c08ff */
[----:B------:R-:W-:-:S02]  /*0f90*/  IMAD.SHL.U32 R234, R234, 0x2, RZ ;  /* 0x00000002eaea7824 */ /* 0x000fc400078e00ff */
[----:B------:R-:W-:Y:S01]  /*0fa0*/  @!P5 IMAD.WIDE.U32 R6, R6, c[0x0][0x190], R2 ;  /* 0x000064000606da25 */ /* 0x000fe200078e0002 */
[----:B------:R-:W-:Y:S02]  /*0fb0*/  @!P2 LEA.HI.X R9, R12, c[0x0][0x164], R0, 0x1, P0 ;  /* 0x000059000c09aa11 */ /* 0x000fe400000f0c00 */
[----:B------:R-:W-:Y:S01]  /*0fc0*/  ISETP.GE.AND P0, PT, R33, UR10, PT ;  /* 0x0000000a21007c0c */ /* 0x000fe2000bf06270 */
[----:B------:R-:W-:Y:S01]  /*0fd0*/  @!PT LDS RZ, [RZ] ;  /* 0x00000000fffff984 */ /* 0x000fe20000000800 */
[----:B------:R-:W-:Y:S01]  /*0fe0*/  @!PT LDS RZ, [RZ] ;  /* 0x00000000fffff984 */ /* 0x000fe20000000800 */
[----:B------:R-:W-:Y:S01]  /*0ff0*/  @!PT LDS RZ, [RZ] ;  /* 0x00000000fffff984 */ /* 0x000fe20000000800 */
[----:B------:R2:W-:Y:S01]  /*1000*/  @!P1 LDGSTS.E.BYPASS.LTC128B.128 [R234], [R14.64] ;  /* 0x000000000eea9fae */ /* 0x0005e2000b901d50 */
[----:B------:R-:W-:Y:S01]  /*1010*/  ISETP.GE.AND P1, PT, R32, UR10, PT ;  /* 0x0000000a20007c0c */ /* 0x000fe2000bf26270 */
[----:B------:R-:W-:Y:S01]  /*1020*/  @!P5 IMAD.IADD R7, R7, 0x1, R18 ;  /* 0x000000010707d824 */ /* 0x000fe200078e0212 */
[C---:B------:R-:W-:Y:S01]  /*1030*/  @!P5 LEA R24, P3, R6.reuse, c[0x0][0x160], 0x1 ;  /* 0x000058000618da11 */ /* 0x040fe200078608ff */
[----:B------:R-:W-:Y:S01]  /*1040*/  @!P4 IMAD.IADD R0, R5, 0x1, R16 ;  /* 0x000000010500c824 */ /* 0x000fe200078e0210 */
[----:B------:R3:W-:Y:S02]  /*1050*/  @!P2 LDGSTS.E.BYPASS.LTC128B.128 [R234+0x800], [R8.64] ;  /* 0x0080000008eaafae */ /* 0x0007e4000b901d50 */
[----:B------:R-:W-:-:S02]  /*1060*/  @!P5 LEA.HI.X R25, R6, c[0x0][0x164], R7, 0x1, P3 ;  /* 0x000059000619da11 */ /* 0x000fc400018f0c07 */
[----:B------:R-:W-:Y:S02]  /*1070*/  @!P4 LEA.HI.X R21, R4, c[0x0][0x164], R0, 0x1, P6 ;  /* 0x000059000415ca11 */ /* 0x000fe400030f0c00 */
[----:B------:R-:W-:Y:S01]  /*1080*/  ISETP.GE.AND P3, PT, R31, UR10, PT ;  /* 0x0000000a1f007c0c */ /* 0x000fe2000bf66270 */
[----:B------:R4:W-:Y:S01]  /*1090*/  @!P5 LDGSTS.E.BYPASS.LTC128B.128 [R234+0x1000], [R24.64] ;  /* 0x0100000018eadfae */ /* 0x0009e2000b901d50 */
[C---:B------:R-:W-:Y:S02]  /*10a0*/  @!P0 IADD3 R4, P6, R36.reuse, 0x40, RZ ;  /* 0x0000004024048810 */ /* 0x040fe40007fde0ff */
[----:B------:R-:W-:Y:S01]  /*10b0*/  @!P1 IADD3 R6, P2, R36, 0x50, RZ ;  /* 0x0000005024069810 */ /* 0x000fe20007f5e0ff */
[----:B------:R5:W-:Y:S02]  /*10c0*/  @!P4 LDGSTS.E.BYPASS.LTC128B.128 [R234+0x1800], [R20.64] ;  /* 0x0180000014eacfae */ /* 0x000be4000b901d50 */
[----:B------:R-:W-:-:S04]  /*10d0*/  @!P0 IMAD.X R0, RZ, RZ, R37, P6 ;  /* 0x000000ffff008224 */ /* 0x000fc800030e0625 */
[----:B------:R-:W-:Y:S02]  /*10e0*/  @!P0 IMAD R5, R0, c[0x0][0x190], RZ ;  /* 0x0000640000058a24 */ /* 0x000fe400078e02ff */
[----:B------:R-:W-:Y:S01]  /*10f0*/  @!P1 IMAD.X R0, RZ, RZ, R37, P2 ;  /* 0x000000ffff009224 */ /* 0x000fe200010e0625 */
[----:B------:R-:W-:-:S03]  /*1100*/  ISETP.GE.AND P2, PT, R30, UR10, PT ;  /* 0x0000000a1e007c0c */ /* 0x000fc6000bf46270 */
[----:B------:R-:W-:Y:S01]  /*1110*/  @!P1 IMAD R12, R0, c[0x0][0x190], RZ ;  /* 0x00006400000c9a24 */ /* 0x000fe200078e02ff */
[----:B---3--:R-:W-:Y:S01]  /*1120*/  @!P3 IADD3 R9, P6, R36, 0x60, RZ ;  /* 0x000000602409b810 */ /* 0x008fe20007fde0ff */
[C---:B------:R-:W-:Y:S02]  /*1130*/  @!P0 IMAD R8, R4.reuse, c[0x0][0x194], R5 ;  /* 0x0000650004088a24 */ /* 0x040fe400078e0205 */
[----:B------:R-:W-:-:S04]  /*1140*/  @!P0 IMAD.WIDE.U32 R4, R4, c[0x0][0x190], R2 ;  /* 0x0000640004048a25 */ /* 0x000fc800078e0002 */
[----:B------:R-:W-:Y:S01]  /*1150*/  @!P3 IMAD.X R7, RZ, RZ, R37, P6 ;  /* 0x000000ffff07b224 */ /* 0x000fe200030e0625 */
[----:B------:R-:W-:Y:S01]  /*1160*/  @!P0 LEA R16, P6, R4, c[0x0][0x160], 0x1 ;  /* 0x0000580004108a11 */ /* 0x000fe200078c08ff */
[----:B------:R-:W-:Y:S02]  /*1170*/  @!P0 IMAD.IADD R0, R5, 0x1, R8 ;  /* 0x0000000105008824 */ /* 0x000fe400078e0208 */
[----:B--2---:R-:W-:Y:S02]  /*1180*/  @!P3 IMAD R14, R7, c[0x0][0x190], RZ ;  /* 0x00006400070eba24 */ /* 0x004fe400078e02ff */
[----:B------:R-:W-:Y:S01]  /*1190*/  @!P1 IMAD R12, R6, c[0x0][0x194], R12 ;  /* 0x00006500060c9a24 */ /* 0x000fe200078e020c */
[----:B------:R-:W-:Y:S01]  /*11a0*/  @!P0 LEA.HI.X R17, R4, c[0x0][0x164], R0, 0x1, P6 ;  /* 0x0000590004118a11 */ /* 0x000fe200030f0c00 */
[----:B------:R-:W-:Y:S01]  /*11b0*/  @!P1 IMAD.WIDE.U32 R6, R6, c[0x0][0x190], R2 ;  /* 0x0000640006069a25 */ /* 0x000fe200078e0002 */
[----:B------:R-:W-:-:S03]  /*11c0*/  @!P2 IADD3 R8, P6, R36, 0x70, RZ ;  /* 0x000000702408a810 */ /* 0x000fc60007fde0ff */
[C---:B------:R-:W-:Y:S01]  /*11d0*/  @!P3 IMAD R14, R9.reuse, c[0x0][0x194], R14 ;  /* 0x00006500090eba24 */ /* 0x040fe200078e020e */
[----:B------:R2:W-:Y:S01]  /*11e0*/  @!P0 LDGSTS.E.BYPASS.LTC128B.128 [R234+0x2000], [R16.64] ;  /* 0x0200000010ea8fae */ /* 0x0005e2000b901d50 */
[----:B------:R-:W-:-:S04]  /*11f0*/  @!P3 IMAD.WIDE.U32 R4, R9, c[0x0][0x190], R2 ;  /* 0x000064000904ba25 */ /* 0x000fc800078e0002 */
[----:B------:R-:W-:Y:S02]  /*1200*/  @!P2 IMAD.X R9, RZ, RZ, R37, P6 ;  /* 0x000000ffff09a224 */ /* 0x000fe400030e0625 */
[----:B------:R-:W-:Y:S01]  /*1210*/  @!P1 IMAD.IADD R0, R7, 0x1, R12 ;  /* 0x0000000107009824 */ /* 0x000fe200078e020c */
[----:B------:R-:W-:Y:S01]  /*1220*/  @!P1 LEA R12, P6, R6, c[0x0][0x160], 0x1 ;  /* 0x00005800060c9a11 */ /* 0x000fe200078c08ff */
[----:B------:R-:W-:Y:S02]  /*1230*/  @!P2 IMAD R9, R9, c[0x0][0x190], RZ ;  /* 0x000064000909aa24 */ /* 0x000fe400078e02ff */
[----:B------:R-:W-:Y:S01]  /*1240*/  @!P2 IMAD.WIDE.U32 R2, R8, c[0x0][0x190], R2 ;  /* 0x000064000802aa25 */ /* 0x000fe200078e0002 */
[----:B------:R-:W-:Y:S02]  /*1250*/  @!P1 LEA.HI.X R13, R6, c[0x0][0x164], R0, 0x1, P6 ;  /* 0x00005900060d9a11 */ /* 0x000fe400030f0c00 */
[----:B------:R-:W-:Y:S01]  /*1260*/  @!P3 LEA R18, P6, R4, c[0x0][0x160], 0x1 ;  /* 0x000058000412ba11 */ /* 0x000fe200078c08ff */
[----:B------:R-:W-:-:S02]  /*1270*/  @!P3 IMAD.IADD R0, R5, 0x1, R14 ;  /* 0x000000010500b824 */ /* 0x000fc400078e020e */
[----:B------:R-:W-:Y:S01]  /*1280*/  @!P2 IMAD R5, R8, c[0x0][0x194], R9 ;  /* 0x000065000805aa24 */ /* 0x000fe200078e0209 */
[----:B------:R3:W-:Y:S01]  /*1290*/  @!P1 LDGSTS.E.BYPASS.LTC128B.128 [R234+0x2800], [R12.64] ;  /* 0x028000000cea9fae */ /* 0x0007e2000b901d50 */
[----:B-----5:R-:W-:Y:S01]  /*12a0*/  IMAD.MOV.U32 R20, RZ, RZ, c[0x0][0x19c] ;  /* 0x00006700ff147624 */ /* 0x020fe200078e00ff */
[----:B------:R-:W-:Y:S01]  /*12b0*/  @!P3 LEA.HI.X R19, R4, c[0x0][0x164], R0, 0x1, P6 ;  /* 0x000059000413ba11 */ /* 0x000fe200030f0c00 */
[----:B------:R-:W-:Y:S01]  /*12c0*/  @!P2 IMAD.IADD R3, R3, 0x1, R5 ;  /* 0x000000010303a824 */ /* 0x000fe200078e0205 */
[----:B------:R-:W-:Y:S01]  /*12d0*/  @!P2 LEA R14, P6, R2, c[0x0][0x160], 0x1 ;  /* 0x00005800020eaa11 */ /* 0x000fe200078c08ff */
[C---:B------:R-:W-:Y:S02]  /*12e0*/  IMAD R0, R11.reuse, c[0x0][0x198], RZ ;  /* 0x000066000b007a24 */ /* 0x040fe400078e02ff */
[----:B------:R-:W-:Y:S01]  /*12f0*/  IMAD.WIDE.U32 R4, R10, c[0x0][0x198], R22 ;  /* 0x000066000a047a25 */ /* 0x000fe200078e0016 */
[----:B------:R-:W-:Y:S01]  /*1300*/  @!P2 LEA.HI.X R15, R2, c[0x0][0x164], R3, 0x1, P6 ;  /* 0x00005900020faa11 */ /* 0x000fe200030f0c03 */
[----:B------:R5:W-:Y:S02]  /*1310*/  @!P3 LDGSTS.E.BYPASS.LTC128B.128 [R234+0x3000], [R18.64] ;  /* 0x0300000012eabfae */ /* 0x000be4000b901d50 */
[----:B------:R-:W-:Y:S01]  /*1320*/  IMAD R6, R10, c[0x0][0x19c], R0 ;  /* 0x000067000a067a24 */ /* 0x000fe200078e0200 */
[----:B------:R-:W-:Y:S01]  /*1330*/  IADD3 R4, P6, R4, UR20, RZ ;  /* 0x0000001404047c10 */ /* 0x000fe2000ffde0ff */
[----:B------:R-:W-:Y:S01]  /*1340*/  IMAD R0, R11, c[0x0][0x1a0], RZ ;  /* 0x000068000b007a24 */ /* 0x000fe200078e02ff */
[----:B------:R2:W-:Y:S01]  /*1350*/  @!P2 LDGSTS.E.BYPASS.LTC128B.128 [R234+0x3800], [R14.64] ;  /* 0x038000000eeaafae */ /* 0x0005e2000b901d50 */
[----:B------:R-:W-:Y:S01]  /*1360*/  IMAD.WIDE.U32 R2, R10, c[0x0][0x1a0], R22 ;  /* 0x000068000a027a25 */ /* 0x000fe200078e0016 */
[----:B------:R-:W-:Y:S01]  /*1370*/  IADD3.X R5, R5, UR7, R6, P6, !PT ;  /* 0x0000000705057c10 */ /* 0x000fe2000b7fe406 */
[----:B------:R-:W-:-:S02]  /*1380*/  ULDC.64 UR6, c[0x0][0x198] ;  /* 0x0000660000067ab9 */ /* 0x000fc40000000a00 */
[----:B------:R-:W-:Y:S01]  /*1390*/  IMAD R0, R10, c[0x0][0x1a4], R0 ;  /* 0x000069000a007a24 */ /* 0x000fe200078e0200 */
[----:B-1----:R-:W-:Y:S01]  /*13a0*/  IADD3 R22, P6, R2, UR22, RZ ;  /* 0x0000001602167c10 */ /* 0x002fe2000ffde0ff */
[----:B------:R-:W-:Y:S01]  /*13b0*/  USHF.L.U64.HI UR20, UR6, UR11, UR7 ;  /* 0x0000000b06147299 */ /* 0x000fe20008010207 */
[----:B------:R-:W-:Y:S01]  /*13c0*/  IMAD.WIDE.U32 R36, R26, c[0x0][0x1b0], R4 ;  /* 0x00006c001a247a25 */ /* 0x000fe200078e0004 */
[----:B------:R-:W-:Y:S01]  /*13d0*/  UIMAD UR7, UR18, -0x80, UR13 ;  /* 0xffffff80120778a4 */ /* 0x000fe2000f8e020d */
[----:B------:R-:W-:Y:S01]  /*13e0*/  IADD3.X R23, R3, UR21, R0, P6, !PT ;  /* 0x0000001503177c10 */ /* 0x000fe2000b7fe400 */
[----:B------:R-:W-:Y:S01]  /*13f0*/  USHF.L.U32 UR21, UR6, 0x7, URZ ;  /* 0x0000000706157899 */ /* 0x000fe2000800063f */
[----:B------:R-:W-:Y:S01]  /*1400*/  IMAD R0, R27, c[0x0][0x1b0], RZ ;  /* 0x00006c001b007a24 */ /* 0x000fe200078e02ff */
[----:B------:R-:W-:Y:S01]  /*1410*/  UIMAD UR4, UR20, UR18, URZ ;  /* 0x00000012140472a4 */ /* 0x000fe2000f8e023f */
[----:B------:R-:W-:Y:S01]  /*1420*/  IMAD.U32 R2, RZ, RZ, UR18 ;  /* 0x00000012ff027e24 */ /* 0x000fe2000f8e00ff */
[----:B------:R-:W-:Y:S01]  /*1430*/  ISETP.GE.AND P0, PT, R28, UR7, PT ;  /* 0x000000071c007c0c */ /* 0x000fe2000bf06270 */
[----:B------:R-:W-:Y:S01]  /*1440*/  IMAD R0, R26, c[0x0][0x1b4], R0 ;  /* 0x00006d001a007a24 */ /* 0x000fe200078e0200 */
[----:B------:R-:W-:Y:S01]  /*1450*/  ISETP.GE.AND P5, PT, R10, UR7, PT ;  /* 0x000000070a007c0c */ /* 0x000fe2000bfa6270 */
[----:B------:R-:W-:Y:S01]  /*1460*/  IMAD.MOV.U32 R8, RZ, RZ, R36 ;  /* 0x000000ffff087224 */ /* 0x000fe200078e0024 */
[----:B------:R-:W-:Y:S01]  /*1470*/  UIMAD UR4, UR19, UR21, UR4 ;  /* 0x00000015130472a4 */ /* 0x000fe2000f8e0204 */
[----:B------:R-:W-:Y:S01]  /*1480*/  IMAD.IADD R9, R37, 0x1, R0 ;  /* 0x0000000125097824 */ /* 0x000fe200078e0200 */
[----:B------:R-:W-:Y:S01]  /*1490*/  ISETP.GE.AND P1, PT, R35, UR7, PT ;  /* 0x0000000723007c0c */ /* 0x000fe2000bf26270 */
[----:B------:R-:W-:Y:S01]  /*14a0*/  IMAD.U32 R0, RZ, RZ, UR6 ;  /* 0x00000006ff007e24 */ /* 0x000fe2000f8e00ff */
[----:B------:R-:W-:Y:S01]  /*14b0*/  STL.64 [R1+0x90], R36 ;  /* 0x0000902401007387 */ /* 0x000fe20000100a00 */
[----:B------:R-:W-:Y:S01]  /*14c0*/  IMAD.WIDE.U32 R2, R2, UR21, R8 ;  /* 0x0000001502027c25 */ /* 0x000fe2000f8e0008 */
[----:B------:R-:W-:-:S02]  /*14d0*/  ISETP.GE.AND P3, PT, R31, UR7, PT ;  /* 0x000000071f007c0c */ /* 0x000fc4000bf66270 */
[----:B------:R1:W-:Y:S01]  /*14e0*/  STL.64 [R1+0x88], R8 ;  /* 0x0000880801007387 */ /* 0x0003e20000100a00 */
[----:B------:R-:W-:Y:S01]  /*14f0*/  IMAD.U32 R4, RZ, RZ, UR6 ;  /* 0x00000006ff047e24 */ /* 0x000fe2000f8e00ff */
[----:B------:R-:W-:Y:S01]  /*1500*/  @!P0 LEA R0, P4, R0, R2, 0x4 ;  /* 0x0000000200008211 */ /* 0x000fe200078820ff */
[----:B------:R-:W-:Y:S01]  /*1510*/  IMAD.U32 R5, RZ, RZ, UR6 ;  /* 0x00000006ff057e24 */ /* 0x000fe2000f8e00ff */
[----:B------:R-:W-:Y:S01]  /*1520*/  IADD3 R3, R3, UR4, RZ ;  /* 0x0000000403037c10 */ /* 0x000fe2000fffe0ff */
[----:B------:R-:W-:Y:S01]  /*1530*/  UIMAD.WIDE.U32 UR4, UR6, 0x20, URZ ;  /* 0x00000020060478a5 */ /* 0x000fe2000f8e003f */
[----:B------:R-:W-:Y:S01]  /*1540*/  ISETP.GE.AND P2, PT, R30, UR7, PT ;  /* 0x000000071e007c0c */ /* 0x000fe2000bf46270 */
[----:B-----5:R-:W-:Y:S01]  /*1550*/  IMAD.U32 R18, RZ, RZ, UR6 ;  /* 0x00000006ff127e24 */ /* 0x020fe2000f8e00ff */
[----:B------:R-:W-:Y:S01]  /*1560*/  @!P0 LEA.HI.X R4, R4, R3, R20, 0x4, P4 ;  /* 0x0000000304048211 */ /* 0x000fe200020f2414 */
[----:B------:R-:W-:Y:S01]  /*1570*/  IMAD.U32 R11, RZ, RZ, UR6 ;  /* 0x00000006ff0b7e24 */ /* 0x000fe2000f8e00ff */
[----:B------:R-:W-:Y:S01]  /*1580*/  @!P0 LEA R6, P4, R0, c[0x0][0x168], 0x1 ;  /* 0x00005a0000068a11 */ /* 0x000fe200078808ff */
[----:B----4-:R-:W-:-:S03]  /*1590*/  IMAD.MOV.U32 R24, RZ, RZ, c[0x0][0x1a4] ;  /* 0x00006900ff187624 */ /* 0x010fc600078e00ff */
[----:B------:R-:W-:Y:S01]  /*15a0*/  @!P0 LEA.HI.X R7, R0, c[0x0][0x16c], R4, 0x1, P4 ;  /* 0x00005b0000078a11 */ /* 0x000fe200020f0c04 */
[----:B------:R-:W-:Y:S01]  /*15b0*/  IMAD.SHL.U32 R4, R20, 0x20, RZ ;  /* 0x0000002014047824 */ /* 0x000fe200078e00ff */
[----:B------:R-:W-:-:S04]  /*15c0*/  @!P1 IADD3 R0, P4, R2, UR4, RZ ;  /* 0x0000000402009c10 */ /* 0x000fc8000ff9e0ff */
[----:B------:R-:W-:Y:S01]  /*15d0*/  @!P1 IADD3.X R4, R3, UR5, R4, P4, !PT ;  /* 0x0000000503049c10 */ /* 0x000fe2000a7fe404 */
[----:B------:R-:W-:Y:S01]  /*15e0*/  ULDC.64 UR4, c[0x0][0x1a0] ;  /* 0x0000680000047ab9 */ /* 0x000fe20000000a00 */
[C---:B---3--:R-:W-:Y:S01]  /*15f0*/  @!P1 LEA R12, P4, R0.reuse, c[0x0][0x168], 0x1 ;  /* 0x00005a00000c9a11 */ /* 0x048fe200078808ff */
[----:B------:R-:W-:Y:S02]  /*1600*/  USHF.L.U64.HI UR11, UR4, UR11, UR5 ;  /* 0x0000000b040b7299 */ /* 0x000fe40008010205 */
[----:B------:R-:W-:Y:S01]  /*1610*/  USHF.L.U32 UR14, UR4, 0x7, URZ ;  /* 0x00000007040e7899 */ /* 0x000fe2000800063f */
[----:B------:R-:W-:Y:S01]  /*1620*/  @!P1 LEA.HI.X R13, R0, c[0x0][0x16c], R4, 0x1, P4 ;  /* 0x00005b00000d9a11 */ /* 0x000fe200020f0c04 */
[----:B------:R-:W-:Y:S01]  /*1630*/  UIMAD UR5, UR11, UR18, URZ ;  /* 0x000000120b0572a4 */ /* 0x000fe2000f8e023f */
[----:B-1----:R-:W-:Y:S01]  /*1640*/  @!P5 LEA R8, P6, R2, c[0x0][0x168], 0x1 ;  /* 0x00005a000208da11 */ /* 0x002fe200078c08ff */
[----:B------:R-:W-:Y:S01]  /*1650*/  UIMAD.WIDE.U32 UR22, UR4, 0x20, URZ ;  /* 0x00000020041678a5 */ /* 0x000fe2000f8e003f */
[----:B------:R-:W-:Y:S01]  /*1660*/  ISETP.GE.AND P4, PT, R32, UR7, PT ;  /* 0x0000000720007c0c */ /* 0x000fe2000bf86270 */
[----:B------:R-:W-:Y:S01]  /*1670*/  UIMAD UR5, UR19, UR14, UR5 ;  /* 0x0000000e130572a4 */ /* 0x000fe2000f8e0205 */
[----:B------:R-:W-:-:S02]  /*1680*/  @!P5 LEA.HI.X R9, R2, c[0x0][0x16c], R3, 0x1, P6 ;  /* 0x00005b000209da11 */ /* 0x000fc400030f0c03 */
[----:B------:R-:W-:-:S03]  /*1690*/  ISETP.GE.AND P6, PT, R34, UR7, PT ;  /* 0x0000000722007c0c */ /* 0x000fc6000bfc6270 */
[----:B------:R1:W-:Y:S01]  /*16a0*/  @!P5 LDGSTS.E.BYPASS.LTC128B.128 [R234+0x4000], [R8.64] ;  /* 0x0400000008eadfae */ /* 0x0003e2000b901d50 */
[----:B------:R-:W-:-:S03]  /*16b0*/  ISETP.GE.AND P5, PT, R33, UR7, PT ;  /* 0x0000000721007c0c */ /* 0x000fc6000bfa6270 */
[----:B------:R3:W-:Y:S04]  /*16c0*/  @!P0 LDGSTS.E.BYPASS.LTC128B.128 [R234+0x4800], [R6.64] ;  /* 0x0480000006ea8fae */ /* 0x0007e8000b901d50 */
[----:B------:R4:W-:Y:S02]  /*16d0*/  @!P1 LDGSTS.E.BYPASS.LTC128B.128 [R234+0x5000], [R12.64] ;  /* 0x050000000cea9fae */ /* 0x0009e4000b901d50 */
[----:B------:R-:W-:-:S04]  /*16e0*/  @!P6 IMAD.WIDE.U32 R4, R5, 0x30, R2 ;  /* 0x000000300504e825 */ /* 0x000fc800078e0002 */
[----:B------:R-:W-:Y:S01]  /*16f0*/  @!P6 IMAD R0, R20, 0x30, RZ ;  /* 0x000000301400e824 */ /* 0x000fe200078e02ff */
[----:B--2---:R-:W-:-:S03]  /*1700*/  @!P6 LEA R16, P0, R4, c[0x0][0x168], 0x1 ;  /* 0x00005a000410ea11 */ /* 0x004fc600078008ff */
[----:B------:R-:W-:Y:S02]  /*1710*/  @!P6 IMAD.IADD R0, R5, 0x1, R0 ;  /* 0x000000010500e824 */ /* 0x000fe400078e0200 */
[----:B------:R-:W-:-:S03]  /*1720*/  IMAD.U32 R5, RZ, RZ, UR6 ;  /* 0x00000006ff057e24 */ /* 0x000fc6000f8e00ff */
[----:B------:R-:W-:Y:S01]  /*1730*/  @!P6 LEA.HI.X R17, R4, c[0x0][0x16c], R0, 0x1, P0 ;  /* 0x00005b000411ea11 */ /* 0x000fe200000f0c00 */
[----:B------:R-:W-:Y:S02]  /*1740*/  IMAD.U32 R4, RZ, RZ, UR6 ;  /* 0x00000006ff047e24 */ /* 0x000fe4000f8e00ff */
[----:B-1----:R-:W-:Y:S02]  /*1750*/  @!P2 IMAD.MOV.U32 R8, RZ, RZ, R2 ;  /* 0x000000ffff08a224 */ /* 0x002fe400078e0002 */
[----:B------:R1:W-:Y:S01]  /*1760*/  @!P6 LDGSTS.E.BYPASS.LTC128B.128 [R234+0x5800], [R16.64] ;  /* 0x0580000010eaefae */ /* 0x0003e2000b901d50 */
[--C-:B------:R-:W-:Y:S01]  /*1770*/  @!P2 IMAD.MOV.U32 R9, RZ, RZ, R3.reuse ;  /* 0x000000ffff09a224 */ /* 0x100fe200078e0003 */
[----:B------:R-:W-:Y:S01]  /*1780*/  ISETP.GE.AND P6, PT, R35, UR7, PT ;  /* 0x0000000723007c0c */ /* 0x000fe2000bfc6270 */
[----:B---3--:R-:W-:Y:S02]  /*1790*/  IMAD.U32 R6, RZ, RZ, UR6 ;  /* 0x00000006ff067e24 */ /* 0x008fe4000f8e00ff */
[----:B------:R-:W-:-:S03]  /*17a0*/  @!P3 IMAD.MOV.U32 R7, RZ, RZ, R3 ;  /* 0x000000ffff07b224 */ /* 0x000fc600078e0003 */
[----:B------:R-:W-:Y:S01]  /*17b0*/  @!P5 LEA R0, P0, R6, R2, 0x6 ;  /* 0x000000020600d211 */ /* 0x000fe200078030ff */
[----:B------:R-:W-:-:S03]  /*17c0*/  @!P3 IMAD.MOV.U32 R6, RZ, RZ, R2 ;  /* 0x000000ffff06b224 */ /* 0x000fc600078e0002 */
[----:B------:R-:W-:Y:S02]  /*17d0*/  @!P5 LEA.HI.X R5, R5, R3, R20, 0x6, P0 ;  /* 0x000000030505d211 */ /* 0x000fe400000f3414 */
[----:B------:R-:W-:-:S04]  /*17e0*/  @!P5 LEA R14, P0, R0, c[0x0][0x168], 0x1 ;  /* 0x00005a00000eda11 */ /* 0x000fc800078008ff */
[----:B------:R-:W-:Y:S01]  /*17f0*/  @!P5 LEA.HI.X R15, R0, c[0x0][0x16c], R5, 0x1, P0 ;  /* 0x00005b00000fda11 */ /* 0x000fe200000f0c05 */
[----:B------:R-:W-:-:S04]  /*1800*/  @!P4 IMAD.WIDE.U32 R4, R4, 0x50, R2 ;  /* 0x000000500404c825 */ /* 0x000fc800078e0002 */
[----:B------:R-:W-:Y:S01]  /*1810*/  @!P3 IMAD.WIDE.U32 R2, R18, 0x60, R6 ;  /* 0x000000601202b825 */ /* 0x000fe200078e0006 */
[----:B----4-:R-:W-:Y:S01]  /*1820*/  @!P4 LEA R12, P0, R4, c[0x0][0x168], 0x1 ;  /* 0x00005a00040cca11 */ /* 0x010fe200078008ff */
[----:B------:R2:W-:Y:S01]  /*1830*/  @!P5 LDGSTS.E.BYPASS.LTC128B.128 [R234+0x6000], [R14.64] ;  /* 0x060000000eeadfae */ /* 0x0005e2000b901d50 */
[----:B------:R-:W-:Y:S01]  /*1840*/  ISETP.GE.AND P5, PT, R34, UR7, PT ;  /* 0x0000000722007c0c */ /* 0x000fe2000bfa6270 */
[----:B------:R-:W-:Y:S01]  /*1850*/  @!P2 IMAD.WIDE.U32 R6, R11, 0x70, R8 ;  /* 0x000000700b06a825 */ /* 0x000fe200078e0008 */
[----:B------:R-:W-:-:S03]  /*1860*/  LEA.HI R11, R29, R232, RZ, 0x4 ;  /* 0x000000e81d0b7211 */ /* 0x000fc600078f20ff */
[C---:B------:R-:W-:Y:S02]  /*1870*/  @!P3 IMAD R8, R20.reuse, 0x60, RZ ;  /* 0x000000601408b824 */ /* 0x040fe400078e02ff */
[----:B------:R-:W-:Y:S02]  /*1880*/  @!P4 IMAD R0, R20, 0x50, RZ ;  /* 0x000000501400c824 */ /* 0x000fe400078e02ff */
[----:B------:R-:W-:Y:S01]  /*1890*/  @!P3 IMAD.IADD R3, R3, 0x1, R8 ;  /* 0x000000010303b824 */ /* 0x000fe200078e0208 */
[----:B------:R-:W-:Y:S01]  /*18a0*/  @!P3 LEA R8, P1, R2, c[0x0][0x168], 0x1 ;  /* 0x00005a000208ba11 */ /* 0x000fe200078208ff */
[----:B------:R-:W-:Y:S02]  /*18b0*/  @!P4 IMAD.IADD R0, R5, 0x1, R0 ;  /* 0x000000010500c824 */ /* 0x000fe400078e0200 */
[----:B------:R-:W-:Y:S01]  /*18c0*/  @!P2 IMAD R5, R20, 0x70, RZ ;  /* 0x000000701405a824 */ /* 0x000fe200078e02ff */
[----:B------:R-:W-:Y:S01]  /*18d0*/  @!P3 LEA.HI.X R9, R2, c[0x0][0x16c], R3, 0x1, P1 ;  /* 0x00005b000209ba11 */ /* 0x000fe200008f0c03 */
[----:B------:R-:W-:Y:S01]  /*18e0*/  IMAD.WIDE.U32 R20, R26, c[0x0][0x1b8], R22 ;  /* 0x00006e001a147a25 */ /* 0x000fe200078e0016 */
[----:B------:R-:W-:-:S02]  /*18f0*/  @!P2 LEA R2, P1, R6, c[0x0][0x168], 0x1 ;  /* 0x00005a000602aa11 */ /* 0x000fc400078208ff */
[----:B------:R-:W-:Y:S01]  /*1900*/  @!P4 LEA.HI.X R13, R4, c[0x0][0x16c], R0, 0x1, P0 ;  /* 0x00005b00040dca11 */ /* 0x000fe200000f0c00 */
[----:B------:R-:W-:Y:S01]  /*1910*/  @!P2 IMAD.IADD R3, R7, 0x1, R5 ;  /* 0x000000010703a824 */ /* 0x000fe200078e0205 */
[----:B------:R-:W-:Y:S01]  /*1920*/  ISETP.GE.AND P0, PT, R28, UR7, PT ;  /* 0x000000071c007c0c */ /* 0x000fe2000bf06270 */
[----:B------:R-:W-:Y:S01]  /*1930*/  IMAD R0, R27, c[0x0][0x1b8], RZ ;  /* 0x00006e001b007a24 */ /* 0x000fe200078e02ff */
[----:B------:R3:W-:Y:S01]  /*1940*/  STL.64 [R1+0xa8], R20 ;  /* 0x0000a81401007387 */ /* 0x0007e20000100a00 */
[----:B------:R-:W-:Y:S01]  /*1950*/  IMAD.MOV.U32 R18, RZ, RZ, R20 ;  /* 0x000000ffff127224 */ /* 0x000fe200078e0014 */
[----:B------:R-:W-:Y:S01]  /*1960*/  @!P2 LEA.HI.X R3, R6, c[0x0][0x16c], R3, 0x1, P1 ;  /* 0x00005b000603aa11 */ /* 0x000fe200008f0c03 */
[----:B------:R-:W-:Y:S01]  /*1970*/  IMAD R0, R26, c[0x0][0x1bc], R0 ;  /* 0x00006f001a007a24 */ /* 0x000fe200078e0200 */
[----:B------:R4:W-:Y:S01]  /*1980*/  @!P4 LDGSTS.E.BYPASS.LTC128B.128 [R234+0x6800], [R12.64] ;  /* 0x068000000ceacfae */ /* 0x0009e2000b901d50 */
[----:B------:R-:W-:Y:S01]  /*1990*/  IMAD.U32 R5, RZ, RZ, UR4 ;  /* 0x00000004ff057e24 */ /* 0x000fe2000f8e00ff */
[----:B------:R-:W-:Y:S01]  /*19a0*/  ISETP.GE.AND P4, PT, R33, UR7, PT ;  /* 0x0000000721007c0c */ /* 0x000fe2000bf86270 */
[----:B------:R-:W-:Y:S01]  /*19b0*/  IMAD.IADD R19, R21, 0x1, R0 ;  /* 0x0000000115137824 */ /* 0x000fe200078e0200 */
[----:B------:R5:W-:Y:S01]  /*19c0*/  @!P3 LDGSTS.E.BYPASS.LTC128B.128 [R234+0x7000], [R8.64] ;  /* 0x0700000008eabfae */ /* 0x000be2000b901d50 */
[----:B------:R-:W-:Y:S01]  /*19d0*/  IMAD.U32 R0, RZ, RZ, UR4 ;  /* 0x00000004ff007e24 */ /* 0x000fe2000f8e00ff */
[C---:B------:R-:W-:Y:S01]  /*19e0*/  ISETP.GE.AND P3, PT, R10.reuse, UR7, PT ;  /* 0x000000070a007c0c */ /* 0x040fe2000bf66270 */
[----:B------:R-:W-:Y:S01]  /*19f0*/  IMAD.SHL.U32 R10, R10, 0x8, RZ ;  /* 0x000000080a0a7824 */ /* 0x000fe200078e00ff */
[----:B------:R1:W-:Y:S04]  /*1a00*/  @!P2 LDGSTS.E.BYPASS.LTC128B.128 [R234+0x7800], [R2.64] ;  /* 0x0780000002eaafae */ /* 0x0003e8000b901d50 */
[----:B------:R-:W0:Y:S04]  /*1a10*/  LDGDEPBAR ;  /* 0x00000000000079af */ /* 0x000e280000000000 */
[----:B------:R2:W-:Y:S01]  /*1a20*/  STL.64 [R1+0xa0], R18 ;  /* 0x0000a01201007387 */ /* 0x0005e20000100a00 */
[----:B----4-:R-:W-:-:S02]  /*1a30*/  IMAD.U32 R12, RZ, RZ, UR4 ;  /* 0x00000004ff0c7e24 */ /* 0x010fc4000f8e00ff */
[----:B------:R-:W-:Y:S01]  /*1a40*/  IMAD.U32 R13, RZ, RZ, UR4 ;  /* 0x00000004ff0d7e24 */ /* 0x000fe2000f8e00ff */
[----:B-----5:R-:W-:Y:S01]  /*1a50*/  SHF.R.S32.HI R8, RZ, 0x4, R11 ;  /* 0x00000004ff087819 */ /* 0x020fe2000001140b */
[----:B------:R-:W-:Y:S02]  /*1a60*/  IMAD.SHL.U32 R9, R24, 0x20, RZ ;  /* 0x0000002018097824 */ /* 0x000fe400078e00ff */
[----:B-1----:R-:W-:Y:S01]  /*1a70*/  IMAD.U32 R2, RZ, RZ, UR18 ;  /* 0x00000012ff027e24 */ /* 0x002fe2000f8e00ff */
[----:B------:R-:W-:-:S04]  /*1a80*/  DEPBAR.LE SB0, 0x0 ;  /* 0x000080000000791a */ /* 0x000fc80000000000 */
[----:B------:R-:W-:Y:S01]  /*1a90*/  BAR.SYNC.DEFER_BLOCKING 0x0 ;  /* 0x0000000000007b1d */ /* 0x000fe20000010000 */
[----:B------:R-:W-:Y:S01]  /*1aa0*/  IMAD.WIDE.U32 R2, R2, UR14, R18 ;  /* 0x0000000e02027c25 */ /* 0x000fe2000f8e0012 */
[C---:B------:R-:W-:Y:S02]  /*1ab0*/  LEA.HI R7, R11.reuse, R8, RZ, 0x1 ;  /* 0x000000080b077211 */ /* 0x040fe400078f08ff */
[----:B------:R-:W-:Y:S02]  /*1ac0*/  LOP3.LUT R11, R11, 0xfffffff0, RZ, 0xc0, !PT ;  /* 0xfffffff00b0b7812 */ /* 0x000fe400078ec0ff */
[----:B------:R-:W-:Y:S02]  /*1ad0*/  @!P0 LEA R0, P1, R0, R2, 0x4 ;  /* 0x0000000200008211 */ /* 0x000fe400078220ff */
[----:B------:R-:W-:Y:S02]  /*1ae0*/  IADD3 R3, R3, UR5, RZ ;  /* 0x0000000503037c10 */ /* 0x000fe4000fffe0ff */
[----:B------:R-:W-:-:S02]  /*1af0*/  LOP3.LUT R7, R7, 0xfffffffe, RZ, 0xc0, !PT ;  /* 0xfffffffe07077812 */ /* 0x000fc400078ec0ff */
[----:B------:R-:W-:Y:S02]  /*1b00*/  @!P0 LEA.HI.X R5, R5, R3, R24, 0x4, P1 ;  /* 0x0000000305058211 */ /* 0x000fe400008f2418 */
[----:B------:R-:W-:Y:S01]  /*1b10*/  @!P0 LEA R6, P2, R0, c[0x0][0x170], 0x1 ;  /* 0x00005c0000068a11 */ /* 0x000fe200078408ff */
[----:B---3--:R-:W-:Y:S01]  /*1b20*/  IMAD.IADD R21, R8, 0x1, -R7 ;  /* 0x0000000108157824 */ /* 0x008fe200078e0a07 */
[----:B------:R-:W-:Y:S02]  /*1b30*/  @!P6 IADD3 R4, P1, R2, UR22, RZ ;  /* 0x000000160204ec10 */ /* 0x000fe4000ff3e0ff */
[----:B------:R-:W-:Y:S01]  /*1b40*/  @!P0 LEA.HI.X R7, R0, c[0x0][0x174], R5, 0x1, P2 ;  /* 0x00005d0000078a11 */ /* 0x000fe200010f0c05 */
[----:B------:R-:W-:Y:S01]  /*1b50*/  IMAD.U32 R5, RZ, RZ, UR4 ;  /* 0x00000004ff057e24 */ /* 0x000fe2000f8e00ff */
[----:B------:R-:W-:Y:S02]  /*1b60*/  @!P6 IADD3.X R0, R3, UR23, R9, P1, !PT ;  /* 0x000000170300ec10 */ /* 0x000fe40008ffe409 */
[----:B------:R-:W-:-:S02]  /*1b70*/  @!P3 LEA R8, P2, R2, c[0x0][0x170], 0x1 ;  /* 0x00005c000208ba11 */ /* 0x000fc400078408ff */
[----:B--2---:R-:W-:Y:S01]  /*1b80*/  @!P6 LEA R18, P1, R4, c[0x0][0x170], 0x1 ;  /* 0x00005c000412ea11 */ /* 0x004fe200078208ff */
[----:B------:R-:W-:Y:S01]  /*1b90*/  @P3 STS.128 [R234+0x8000], RZ ;  /* 0x008000ffea003388 */ /* 0x000fe20000000c00 */
[----:B------:R-:W-:Y:S02]  /*1ba0*/  @!P3 LEA.HI.X R9, R2, c[0x0][0x174], R3, 0x1, P2 ;  /* 0x00005d000209ba11 */ /* 0x000fe400010f0c03 */
[----:B------:R-:W-:Y:S01]  /*1bb0*/  @!P6 LEA.HI.X R19, R4, c[0x0][0x174], R0, 0x1, P1 ;  /* 0x00005d000413ea11 */ /* 0x000fe200008f0c00 */
[----:B------:R-:W-:Y:S01]  /*1bc0*/  IMAD.IADD R0, R232, 0x1, -R11 ;  /* 0x00000001e8007824 */ /* 0x000fe200078e0a0b */
[----:B------:R-:W-:Y:S01]  /*1bd0*/  ISETP.GE.AND P2, PT, R31, UR7, PT ;  /* 0x000000071f007c0c */ /* 0x000fe2000bf46270 */
[----:B------:R-:W-:Y:S01]  /*1be0*/  @!PT LDS RZ, [RZ] ;  /* 0x00000000fffff984 */ /* 0x000fe20000000800 */
[----:B------:R-:W-:Y:S01]  /*1bf0*/  @!PT LDS RZ, [RZ] ;  /* 0x00000000fffff984 */ /* 0x000fe20000000800 */
[----:B------:R-:W-:Y:S01]  /*1c00*/  @!PT LDS RZ, [RZ] ;  /* 0x00000000fffff984 */ /* 0x000fe20000000800 */
[----:B------:R1:W-:Y:S01]  /*1c10*/  @!P3 LDGSTS.E.BYPASS.LTC128B.128 [R234+0x8000], [R8.64] ;  /* 0x0800000008eabfae */ /* 0x0003e2000b901d50 */
[----:B------:R-:W-:Y:S01]  /*1c20*/  @!P5 IMAD.WIDE.U32 R4, R5, 0x30, R2 ;  /* 0x000000300504d825 */ /* 0x000fe200078e0002 */
[----:B------:R-:W-:Y:S02]  /*1c30*/  ISETP.GE.AND P3, PT, R32, UR7, PT ;  /* 0x0000000720007c0c */ /* 0x000fe4000bf66270 */
[----:B------:R-:W-:Y:S01]  /*1c40*/  ISETP.GE.AND P1, PT, R30, UR7, PT ;  /* 0x000000071e007c0c */ /* 0x000fe2000bf26270 */
[----:B------:R-:W-:Y:S01]  /*1c50*/  @P0 STS.128 [R234+0x8800], RZ ;  /* 0x008800ffea000388 */ /* 0x000fe20000000c00 */
[----:B------:R-:W-:-:S03]  /*1c60*/  IMAD.U32 R11, RZ, RZ, UR4 ;  /* 0x00000004ff0b7e24 */ /* 0x000fc6000f8e00ff */
[----:B------:R-:W-:Y:S01]  /*1c70*/  @!PT LDS RZ, [RZ] ;  /* 0x00000000fffff984 */ /* 0x000fe20000000800 */
[----:B------:R-:W-:Y:S01]  /*1c80*/  @!PT LDS RZ, [RZ] ;  /* 0x00000000fffff984 */ /* 0x000fe20000000800 */
[----:B------:R-:W-:Y:S01]  /*1c90*/  @!PT LDS RZ, [RZ] ;  /* 0x00000000fffff984 */ /* 0x000fe20000000800 */
[----:B------:R2:W-:Y:S01]  /*1ca0*/  @!P0 LDGSTS.E.BYPASS.LTC128B.128 [R234+0x8800], [R6.64] ;  /* 0x0880000006ea8fae */ /* 0x0005e2000b901d50 */
[----:B------:R-:W-:-:S03]  /*1cb0*/  @!P5 LEA R16, P0, R4, c[0x0][0x170], 0x1 ;  /* 0x00005c000410da11 */ /* 0x000fc600078008ff */
[----:B------:R-:W-:Y:S04]  /*1cc0*/  @P6 STS.128 [R234+0x9000], RZ ;  /* 0x009000ffea006388 */ /* 0x000fe80000000c00 */
[----:B------:R-:W-:Y:S01]  /*1cd0*/  @!PT LDS RZ, [RZ] ;  /* 0x00000000fffff984 */ /* 0x000fe20000000800 */
[----:B------:R-:W-:Y:S01]  /*1ce0*/  @!PT LDS RZ, [RZ] ;  /* 0x00000000fffff984 */ /* 0x000fe20000000800 */
[----:B------:R-:W-:Y:S01]  /*1cf0*/  @!PT LDS RZ, [RZ] ;  /* 0x00000000fffff984 */ /* 0x000fe20000000800 */
[----:B------:R3:W-:Y:S04]  /*1d00*/  @!P6 LDGSTS.E.BYPASS.LTC128B.128 [R234+0x9000], [R18.64] ;  /* 0x0900000012eaefae */ /* 0x0007e8000b901d50 */
[----:B------:R-:W-:Y:S01]  /*1d10*/  @P5 STS.128 [R234+0x9800], RZ ;  /* 0x009800ffea005388 */ /* 0x000fe20000000c00 */
[----:B-1----:R-:W-:Y:S01]  /*1d20*/  SHF.R.S32.HI R9, RZ, 0x1f, R0 ;  /* 0x0000001fff097819 */ /* 0x002fe20000011400 */
[----:B------:R-:W-:-:S03]  /*1d30*/  @!P5 IMAD R8, R24, 0x30, RZ ;  /* 0x000000301808d824 */ /* 0x000fc600078e02ff */
[----:B------:R-:W-:Y:S01]  /*1d40*/  LEA.HI R20, R9, R0, RZ, 0x3 ;  /* 0x0000000009147211 */ /* 0x000fe200078f18ff */
[----:B------:R-:W-:Y:S02]  /*1d50*/  @!P5 IMAD.IADD R5, R5, 0x1, R8 ;  /* 0x000000010505d824 */ /* 0x000fe400078e0208 */
[----:B------:R-:W-:Y:S01]  /*1d60*/  @!P1 IMAD.MOV.U32 R8, RZ, RZ, R2 ;  /* 0x000000ffff089224 */ /* 0x000fe200078e0002 */
[----:B--2---:R-:W-:Y:S01]  /*1d70*/  LOP3.LUT R6, R20, 0xfffffff8, RZ, 0xc0, !PT ;  /* 0xfffffff814067812 */ /* 0x004fe200078ec0ff */
[----:B------:R-:W-:Y:S01]  /*1d80*/  @!P2 IMAD.MOV.U32 R7, RZ, RZ, R3 ;  /* 0x000000ffff07a224 */ /* 0x000fe200078e0003 */
[----:B------:R-:W-:Y:S01]  /*1d90*/  @!P5 LEA.HI.X R17, R4, c[0x0][0x174], R5, 0x1, P0 ;  /* 0x00005d000411da11 */ /* 0x000fe200000f0c05 */
[----:B------:R-:W-:Y:S01]  /*1da0*/  IMAD.U32 R4, RZ, RZ, UR4 ;  /* 0x00000004ff047e24 */ /* 0x000fe2000f8e00ff */
[----:B------:R-:W-:Y:S01]  /*1db0*/  @!P4 LEA R11, P0, R11, R2, 0x6 ;  /* 0x000000020b0bc211 */ /* 0x000fe200078030ff */
[----:B------:R-:W-:Y:S02]  /*1dc0*/  IMAD.IADD R44, R0, 0x1, -R6 ;  /* 0x00000001002c7824 */ /* 0x000fe400078e0a06 */
[----:B------:R-:W-:Y:S01]  /*1dd0*/  @!P2 IMAD.MOV.U32 R6, RZ, RZ, R2 ;  /* 0x000000ffff06a224 */ /* 0x000fe200078e0002 */
[----:B------:R-:W-:Y:S01]  /*1de0*/  @!P4 LEA.HI.X R12, R12, R3, R24, 0x6, P0 ;  /* 0x000000030c0cc211 */ /* 0x000fe200000f3418 */
[--C-:B------:R-:W-:Y:S01]  /*1df0*/  @!P1 IMAD.MOV.U32 R9, RZ, RZ, R3.reuse ;  /* 0x000000ffff099224 */ /* 0x100fe200078e0003 */
[C---:B------:R-:W-:Y:S01]  /*1e00*/  @!P4 LEA R14, P0, R11.reuse, c[0x0][0x170], 0x1 ;  /* 0x00005c000b0eca11 */ /* 0x040fe200078008ff */
[----:B------:R-:W-:Y:S01]  /*1e10*/  @!P3 IMAD.WIDE.U32 R4, R4, 0x50, R2 ;  /* 0x000000500404b825 */ /* 0x000fe200078e0002 */
[----:B------:R-:W-:Y:S01]  /*1e20*/  @!PT LDS RZ, [RZ] ;  /* 0x00000000fffff984 */ /* 0x000fe20000000800 */
[----:B------:R-:W-:Y:S01]  /*1e30*/  @!PT LDS RZ, [RZ] ;  /* 0x00000000fffff984 */ /* 0x000fe20000000800 */
[----:B------:R-:W-:Y:S01]  /*1e40*/  @!PT LDS RZ, [RZ] ;  /* 0x00000000fffff984 */ /* 0x000fe20000000800 */
[----:B------:R3:W-:Y:S02]  /*1e50*/  @!P5 LDGSTS.E.BYPASS.LTC128B.128 [R234+0x9800], [R16.64] ;  /* 0x0980000010eadfae */ /* 0x0007e4000b901d50 */
[----:B------:R-:W-:Y:S01]  /*1e60*/  @!P4 LEA.HI.X R15, R11, c[0x0][0x174], R12, 0x1, P0 ;  /* 0x00005d000b0fca11 */ /* 0x000fe200000f0c0c */
[----:B------:R-:W-:Y:S01]  /*1e70*/  @!P3 IMAD R0, R24, 0x50, RZ ;  /* 0x000000501800b824 */ /* 0x000fe200078e02ff */
[----:B------:R-:W-:Y:S01]  /*1e80*/  @!P3 LEA R12, P0, R4, c[0x0][0x170], 0x1 ;  /* 0x00005c00040cba11 */ /* 0x000fe200078008ff */
[----:B------:R-:W-:Y:S01]  /*1e90*/  @!P2 IMAD.WIDE.U32 R2, R13, 0x60, R6 ;  /* 0x000000600d02a825 */ /* 0x000fe200078e0006 */
[----:B------:R-:W-:Y:S03]  /*1ea0*/  @P4 STS.128 [R234+0xa000], RZ ;  /* 0x00a000ffea004388 */ /* 0x000fe60000000c00 */
[----:B------:R-:W-:Y:S01]  /*1eb0*/  IMAD.SHL.U32 R7, R132, 0x40, RZ ;  /* 0x0000004084077824 */ /* 0x000fe200078e00ff */
[----:B------:R-:W-:Y:S01]  /*1ec0*/  @!PT LDS RZ, [RZ] ;  /* 0x00000000fffff984 */ /* 0x000fe20000000800 */
[----:B------:R-:W-:Y:S01]  /*1ed0*/  @!PT LDS RZ, [RZ] ;  /* 0x00000000fffff984 */ /* 0x000fe20000000800 */
[----:B------:R-:W-:Y:S01]  /*1ee0*/  @!PT LDS RZ, [RZ] ;  /* 0x00000000fffff984 */ /* 0x000fe20000000800 */
[----:B------:R1:W-:Y:S01]  /*1ef0*/  @!P4 LDGSTS.E.BYPASS.LTC128B.128 [R234+0xa000], [R14.64] ;  /* 0x0a0000000eeacfae */ /* 0x0003e2000b901d50 */
[----:B------:R-:W-:-:S02]  /*1f00*/  @!P3 IMAD.IADD R5, R5, 0x1, R0 ;  /* 0x000000010505b824 */ /* 0x000fc400078e0200 */
[----:B------:R-:W-:Y:S01]  /*1f10*/  IMAD.U32 R6, RZ, RZ, UR4 ;  /* 0x00000004ff067e24 */ /* 0x000fe2000f8e00ff */
[----:B------:R-:W-:Y:S01]  /*1f20*/  LOP3.LUT R0, R7, 0x1c0, RZ, 0xc0, !PT ;  /* 0x000001c007007812 */ /* 0x000fe200078ec0ff */
[----:B------:R-:W-:Y:S01]  /*1f30*/  @P3 STS.128 [R234+0xa800], RZ ;  /* 0x00a800ffea003388 */ /* 0x000fe20000000c00 */
[----:B------:R-:W-:Y:S01]  /*1f40*/  @!P3 LEA.HI.X R13, R4, c[0x0][0x174], R5, 0x1, P0 ;  /* 0x00005d00040dba11 */ /* 0x000fe200000f0c05 */
[----:B------:R-:W-:Y:S01]  /*1f50*/  @!P2 IMAD R4, R24, 0x60, RZ ;  /* 0x000000601804a824 */ /* 0x000fe200078e02ff */
[----:B------:R-:W-:Y:S01]  /*1f60*/  LOP3.LUT R10, R0, 0x8, R10, 0xf8, !PT ;  /* 0x00000008000a7812 */ /* 0x000fe200078ef80a */
[----:B------:R-:W-:Y:S01]  /*1f70*/  @!P1 IMAD.WIDE.U32 R6, R6, 0x70, R8 ;  /* 0x0000007006069825 */ /* 0x000fe200078e0008 */
[----:B------:R-:W-:Y:S01]  /*1f80*/  SHF.R.U32.HI R5, RZ, 0x3, R0 ;  /* 0x00000003ff057819 */ /* 0x000fe20000011600 */
[----:B------:R-:W-:Y:S01]  /*1f90*/  @!PT LDS RZ, [RZ] ;  /* 0x00000000fffff984 */ /* 0x000fe20000000800 */
[----:B------:R-:W-:Y:S01]  /*1fa0*/  @!PT LDS RZ, [RZ] ;  /* 0x00000000fffff984 */ /* 0x000fe20000000800 */
[----:B------:R-:W-:Y:S01]  /*1fb0*/  @!PT LDS RZ, [RZ] ;  /* 0x00000000fffff984 */ /* 0x000fe20000000800 */
[----:B------:R1:W-:Y:S02]  /*1fc0*/  @!P3 LDGSTS.E.BYPASS.LTC128B.128 [R234+0xa800], [R12.64] ;  /* 0x0a8000000ceabfae */ /* 0x0003e4000b901d50 */
[----:B------:R-:W-:Y:S01]  /*1fd0*/  IMAD.SHL.U32 R0, R44, 0x40, RZ ;  /* 0x000000402c007824 */ /* 0x000fe200078e00ff */
[----:B------:R-:W-:Y:S01]  /*1fe0*/  LOP3.LUT R10, R10, R5, RZ, 0x3c, !PT ;  /* 0x000000050a0a7212 */ /* 0x000fe200078e3cff */
[----:B------:R-:W-:Y:S01]  /*1ff0*/  @!P2 IMAD.IADD R3, R3, 0x1, R4 ;  /* 0x000000010303a824 */ /* 0x000fe200078e0204 */
[----:B------:R-:W-:Y:S01]  /*2000*/  @!P2 LEA R4, P0, R2, c[0x0][0x170], 0x1 ;  /* 0x00005c000204aa11 */ /* 0x000fe200078008ff */
[----:B------:R-:W-:Y:S01]  /*2010*/  IMAD.SHL.U32 R9, R21, 0x8, RZ ;  /* 0x0000000815097824 */ /* 0x000fe200078e00ff */
[----:B------:R-:W-:Y:S01]  /*2020*/  LOP3.LUT R0, R0, 0x1c0, RZ, 0xc0, !PT ;  /* 0x000001c000007812 */ /* 0x000fe200078ec0ff */
[----:B------:R-:W-:Y:S01]  /*2030*/  @!P1 IMAD R8, R24, 0x70, RZ ;  /* 0x0000007018089824 */ /* 0x000fe200078e02ff */
[----:B------:R-:W-:Y:S01]  /*2040*/  @!P2 LEA.HI.X R5, R2, c[0x0][0x174], R3, 0x1, P0 ;  /* 0x00005d000205aa11 */ /* 0x000fe200000f0c03 */
[----:B------:R-:W-:Y:S01]  /*2050*/  @P2 STS.128 [R234+0xb000], RZ ;  /* 0x00b000ffea002388 */ /* 0x000fe20000000c00 */
[----:B------:R-:W-:Y:S01]  /*2060*/  LOP3.LUT R9, R0, 0x8, R9, 0xf8, !PT ;  /* 0x0000000800097812 */ /* 0x000fe200078ef809 */
[----:B------:R-:W-:Y:S01]  /*2070*/  @!P1 IMAD.IADD R2, R7, 0x1, R8 ;  /* 0x0000000107029824 */ /* 0x000fe200078e0208 */
[----:B------:R-:W-:Y:S01]  /*2080*/  SHF.R.U32.HI R3, RZ, 0x3, R0 ;  /* 0x00000003ff037819 */ /* 0x000fe20000011600 */
[----:B------:R-:W-:Y:S01]  /*2090*/  IMAD R0, R21, 0x200, R10 ;  /* 0x0000020015007824 */ /* 0x000fe200078e020a */
[----:B------:R-:W-:Y:S01]  /*20a0*/  @!P1 LEA R8, P0, R6, c[0x0][0x170], 0x1 ;  /* 0x00005c0006089a11 */ /* 0x000fe200078008ff */
[----:B------:R-:W-:Y:S01]  /*20b0*/  @!PT LDS RZ, [RZ] ;  /* 0x00000000fffff984 */ /* 0x000fe20000000800 */
[----:B------:R-:W-:Y:S01]  /*20c0*/  @!PT LDS RZ, [RZ] ;  /* 0x00000000fffff984 */ /* 0x000fe20000000800 */
[----:B------:R-:W-:Y:S01]  /*20d0*/  @!PT LDS RZ, [RZ] ;  /* 0x00000000fffff984 */ /* 0x000fe20000000800 */
[----:B------:R2:W-:Y:S01]  /*20e0*/  @!P2 LDGSTS.E.BYPASS.LTC128B.128 [R234+0xb000], [R4.64] ;  /* 0x0b00000004eaafae */ /* 0x0005e2000b901d50 */
[----:B------:R-:W-:Y:S01]  /*20f0*/  LOP3.LUT R137, R9, R3, RZ, 0x3c, !PT ;  /* 0x0000000309897212 */ /* 0x000fe200078e3cff */
[----:B------:R-:W-:Y:S01]  /*2100*/  IMAD.SHL.U32 R139, R0, 0x2, RZ ;  /* 0x00000002008b7824 */ /* 0x000fe200078e00ff */
[----:B------:R-:W-:Y:S01]  /*2110*/  @!P1 LEA.HI.X R9, R6, c[0x0][0x174], R2, 0x1, P0 ;  /* 0x00005d0006099a11 */ /* 0x000fe200000f0c02 */
[----:B------:R-:W-:Y:S01]  /*2120*/  IMAD.SHL.U32 R2, R20, 0x40, RZ ;  /* 0x0000004014027824 */ /* 0x000fe200078e00ff */
[----:B------:R-:W-:Y:S01]  /*2130*/  @P1 STS.128 [R234+0xb800], RZ ;  /* 0x00b800ffea001388 */ /* 0x000fe20000000c00 */
[----:B------:R-:W-:Y:S01]  /*2140*/  LOP3.LUT P0, RZ, R132, 0x2, RZ, 0xc0, !PT ;  /* 0x0000000284ff7812 */ /* 0x000fe2000780c0ff */
[----:B------:R-:W-:Y:S01]  /*2150*/  IMAD.MOV.U32 R3, RZ, RZ, 0x20 ;  /* 0x00000020ff037424 */ /* 0x000fe200078e00ff */
[----:B------:R-:W-:Y:S01]  /*2160*/  IADD3 R226, R139, 0x4040, RZ ;  /* 0x000040408be27810 */ /* 0x000fe20007ffe0ff */
[----:B------:R-:W-:Y:S01]  /*2170*/  @!PT LDS RZ, [RZ] ;  /* 0x00000000fffff984 */ /* 0x000fe20000000800 */
[----:B------:R-:W-:Y:S01]  /*2180*/  @!PT LDS RZ, [RZ] ;  /* 0x00000000fffff984 */ /* 0x000fe20000000800 */
[----:B------:R-:W-:Y:S01]  /*2190*/  @!PT LDS RZ, [RZ] ;  /* 0x00000000fffff984 */ /* 0x000fe20000000800 */
[----:B------:R4:W-:Y:S01]  /*21a0*/  @!P1 LDGSTS.E.BYPASS.LTC128B.128 [R234+0xb800], [R8.64] ;  /* 0x0b80000008ea9fae */ /* 0x0009e2000b901d50 */
[----:B------:R-:W-:-:S02]  /*21b0*/  LOP3.LUT R136, R2, 0xfffffe00, RZ, 0xc0, !PT ;  /* 0xfffffe0002887812 */ /* 0x000fc400078ec0ff */
[----:B------:R-:W-:Y:S01]  /*21c0*/  R2P PR, R44, 0x6 ;  /* 0x000000062c007804 */ /* 0x000fe20000000000 */
[----:B---3--:R-:W-:Y:S02]  /*21d0*/  LDSM.16.M88.4 R16, [R139+0x7000] ;  /* 0x007000008b10783b */ /* 0x008fe40000000200 */
[----:B------:R-:W-:Y:S02]  /*21e0*/  IMAD R2, R138, 0x400, R136 ;  /* 0x000004008a027824 */ /* 0x000fe400078e0288 */
[----:B------:R-:W-:Y:S02]  /*21f0*/  LDSM.16.M88.4 R36, [R139+0x4800] ;  /* 0x004800008b24783b */ /* 0x000fe40000000200 */
[----:B------:R-:W-:Y:S02]  /*2200*/  IMAD.IADD R2, R137, 0x1, R2 ;  /* 0x0000000189027824 */ /* 0x000fe400078e0202 */
[----:B------:R-:W-:Y:S02]  /*2210*/  LDSM.16.M88.4 R32, [R139+0x5000] ;  /* 0x005000008b20783b */ /* 0x000fe40000000200 */
[----:B------:R-:W-:-:S02]  /*2220*/  IMAD.SHL.U32 R222, R2, 0x2, RZ ;  /* 0x0000000202de7824 */ /* 0x000fc400078e00ff */
[----:B------:R-:W-:Y:S01]  /*2230*/  IMAD.MOV.U32 R2, RZ, RZ, 0x10 ;  /* 0x00000010ff027424 */ /* 0x000fe200078e00ff */
[----:B------:R-:W-:Y:S04]  /*2240*/  LDSM.16.M88.4 R28, [R139+0x5800] ;  /* 0x005800008b1c783b */ /* 0x000fe80000000200 */
[----:B-1----:R-:W1:Y:S01]  /*2250*/  LDSM.16.M88.4 R12, [R222] ;  /* 0x00000000de0c783b */ /* 0x002e620000000200 */
[C---:B------:R-:W-:Y:S02]  /*2260*/  SEL R0, R2.reuse, 0xfffffff0, !P0 ;  /* 0xfffffff002007807 */ /* 0x040fe40004000000 */
[----:B------:R-:W-:Y:S01]  /*2270*/  SEL R2, R2, 0xfffffff0, !P1 ;  /* 0xfffffff002027807 */ /* 0x000fe20004800000 */
[----:B--2---:R-:W2:Y:S01]  /*2280*/  LDSM.16.M88.4 R4, [R139+0x4000] ;  /* 0x004000008b04783b */ /* 0x004ea20000000200 */
[----:B------:R-:W-:Y:S01]  /*2290*/  LOP3.LUT P0, RZ, R132, 0x4, RZ, 0xc0, !PT ;  /* 0x0000000484ff7812 */ /* 0x000fe2000780c0ff */
[----:B------:R-:W-:-:S02]  /*22a0*/  IMAD R221, R0, 0x2, R139 ;  /* 0x0000000200dd7824 */ /* 0x000fc400078e028b */
[----:B----4-:R-:W3:Y:S01]  /*22b0*/  LDSM.16.M88.4 R8, [R222+0x2000] ;  /* 0x00200000de08783b */ /* 0x010ee20000000200 */
[----:B------:R-:W-:-:S03]  /*22c0*/  IMAD R225, R2, 0x2, R222 ;  /* 0x0000000202e17824 */ /* 0x000fc600078e02de */
[----:B------:R-:W4:Y:S04]  /*22d0*/  LDSM.16.M88.4 R24, [R139+0x6000] ;  /* 0x006000008b18783b */ /* 0x000f280000000200 */
[----:B------:R-:W5:Y:S04]  /*22e0*/  LDSM.16.M88.4 R20, [R139+0x6800] ;  /* 0x006800008b14783b */ /* 0x000f680000000200 */
[----:B------:R-:W4:Y:S04]  /*22f0*/  LDSM.16.M88.4 R40, [R139+0x7800] ;  /* 0x007800008b28783b */ /* 0x000f280000000200 */
        /* <DEDUP_REMOVED lines=10> */
[----:B------:R-:W0:Y:S01]  /*23a0*/  LDGDEPBAR ;  /* 0x00000000000079af */ /* 0x000e220000000000 */
[C---:B---3--:R-:W-:Y:S08]  /*23b0*/  HMMA.16816.F32.BF16 R140, R8.reuse, R4, RZ ;  /* 0x00000004088c723c */ /* 0x048ff000000418ff */
[-C--:B------:R-:W-:Y:S08]  /*23c0*/  HMMA.16816.F32.BF16 R128, R8, R6.reuse, RZ ;  /* 0x000000060880723c */ /* 0x080ff000000418ff */
[----:B------:R-:W-:Y:S01]  /*23d0*/  HMMA.16816.F32.BF16 R148, R12, R6, RZ ;  /* 0x000000060c94723c */ /* 0x000fe200000418ff */
[----:B------:R-:W1:Y:S07]  /*23e0*/  LDSM.16.M88.4 R4, [R225+0x2000] ;  /* 0x00200000e104783b */ /* 0x000e6e0000000200 */
[C---:B------:R-:W-:Y:S08]  /*23f0*/  HMMA.16816.F32.BF16 R56, R8.reuse, R16, RZ ;  /* 0x000000100838723c */ /* 0x040ff000000418ff */
[-C--:B------:R-:W-:Y:S08]  /*2400*/  HMMA.16816.F32.BF16 R52, R8, R18.reuse, RZ ;  /* 0x000000120834723c */ /* 0x080ff000000418ff */
[----:B------:R-:W-:Y:S01]  /*2410*/  HMMA.16816.F32.BF16 R152, R12, R18, RZ ;  /* 0x000000120c98723c */ /* 0x000fe200000418ff */
[----:B------:R-:W2:Y:S07]  /*2420*/  LDSM.16.M88.4 R16, [R225] ;  /* 0x00000000e110783b */ /* 0x000eae0000000200 */
[C---:B------:R-:W-:Y:S08]  /*2430*/  HMMA.16816.F32.BF16 R124, R8.reuse, R36, RZ ;  /* 0x00000024087c723c */ /* 0x040ff000000418ff */
[C---:B------:R-:W-:Y:S08]  /*2440*/  HMMA.16816.F32.BF16 R112, R8.reuse, R38, RZ ;  /* 0x000000260870723c */ /* 0x040ff000000418ff */
[----:B------:R-:W-:Y:S01]  /*2450*/  HMMA.16816.F32.BF16 R108, R8, R32, RZ ;  /* 0x00000020086c723c */ /* 0x000fe200000418ff */
[----:B------:R-:W-:-:S02]  /*2460*/  IMAD.MOV.U32 R220, RZ, RZ, R152 ;  /* 0x000000ffffdc7224 */ /* 0x000fc400078e0098 */
[----:B------:R-:W-:Y:S02]  /*2470*/  IMAD.MOV.U32 R135, RZ, RZ, R153 ;  /* 0x000000ffff877224 */ /* 0x000fe400078e0099 */
[----:B------:R-:W-:Y:S02]  /*2480*/  IMAD.MOV.U32 R134, RZ, RZ, R154 ;  /* 0x000000ffff867224 */ /* 0x000fe400078e009a */
[----:B------:R-:W-:Y:S01]  /*2490*/  IMAD.MOV.U32 R133, RZ, RZ, R155 ;  /* 0x000000ffff857224 */ /* 0x000fe200078e009b */
[C---:B------:R-:W-:Y:S08]  /*24a0*/  HMMA.16816.F32.BF16 R104, R8.reuse, R34, RZ ;  /* 0x000000220868723c */ /* 0x040ff000000418ff */
[C---:B------:R-:W-:Y:S08]  /*24b0*/  HMMA.16816.F32.BF16 R100, R8.reuse, R28, RZ ;  /* 0x0000001c0864723c */ /* 0x040ff000000418ff */
[C---:B------:R-:W-:Y:S08]  /*24c0*/  HMMA.16816.F32.BF16 R96, R8.reuse, R30, RZ ;  /* 0x0000001e0860723c */ /* 0x040ff000000418ff */
[C---:B----4-:R-:W-:Y:S08]  /*24d0*/  HMMA.16816.F32.BF16 R92, R8.reuse, R24, RZ ;  /* 0x00000018085c723c */ /* 0x050ff000000418ff */
[C---:B------:R-:W-:Y:S08]  /*24e0*/  HMMA.16816.F32.BF16 R88, R8.reuse, R26, RZ ;  /* 0x0000001a0858723c */ /* 0x040ff000000418ff */
[C---:B-----5:R-:W-:Y:S08]  /*24f0*/  HMMA.16816.F32.BF16 R84, R8.reuse, R20, RZ ;  /* 0x000000140854723c */ /* 0x060ff000000418ff */
[C---:B------:R-:W-:Y:S08]  /*2500*/  HMMA.16816.F32.BF16 R80, R8.reuse, R22, RZ ;  /* 0x000000160850723c */ /* 0x040ff000000418ff */
[C---:B------:R-:W-:Y:S08]  /*2510*/  HMMA.16816.F32.BF16 R48, R8.reuse, R40, RZ ;  /* 0x000000280830723c */ /* 0x040ff000000418ff */
[----:B------:R-:W-:Y:S08]  /*2520*/  HMMA.16816.F32.BF16 R8, R8, R42, RZ ;  /* 0x0000002a0808723c */ /* 0x000ff000000418ff */
[C---:B------:R-:W-:Y:S08]  /*2530*/  HMMA.16816.F32.BF16 R196, R12.reuse, R24, RZ ;  /* 0x000000180cc4723c */ /* 0x040ff000000418ff */
        /* <DEDUP_REMOVED lines=8> */
[C---:B------:R-:W-:Y:S07]  /*25c0*/  HMMA.16816.F32.BF16 R208, R12.reuse, R20, RZ ;  /* 0x000000140cd0723c */ /* 0x040fee00000418ff */
[----:B------:R-:W-:Y:S01]  /*25d0*/  IMAD.MOV.U32 R21, RZ, RZ, R26 ;  /* 0x000000ffff157224 */ /* 0x000fe200078e001a */
[----:B------:R-:W-:Y:S01]  /*25e0*/  HMMA.16816.F32.BF16 R240, R12, R22, RZ ;  /* 0x000000160cf0723c */ /* 0x000fe200000418ff */
[----:B------:R-:W-:-:S06]  /*25f0*/  IMAD.MOV.U32 R20, RZ, RZ, R27 ;  /* 0x000000ffff147224 */ /* 0x000fcc00078e001b */
[----:B------:R-:W-:Y:S01]  /*2600*/  IMAD.MOV.U32 R23, RZ, RZ, R24 ;  /* 0x000000ffff177224 */ /* 0x000fe200078e0018 */
[----:B------:R-:W-:Y:S01]  /*2610*/  HMMA.16816.F32.BF16 R244, R12, R40, RZ ;  /* 0x000000280cf4723c */ /* 0x000fe200000418ff */
[----:B------:R-:W-:-:S07]  /*2620*/  IMAD.MOV.U32 R22, RZ, RZ, R25 ;  /* 0x000000ffff167224 */ /* 0x000fce00078e0019 */
[C---:B-1----:R-:W-:Y:S08]  /*2630*/  HMMA.16816.F32.BF16 R12, R4.reuse, R44, R140 ;  /* 0x0000002c040c723c */ /* 0x042ff0000004188c */
[C---:B------:R-:W-:Y:S08]  /*2640*/  HMMA.16816.F32.BF16 R228, R4.reuse, R72, R124 ;  /* 0x0000004804e4723c */ /* 0x040ff0000004187c */
[C---:B------:R-:W-:Y:S08]  /*2650*/  HMMA.16816.F32.BF16 R180, R4.reuse, R68, R100 ;  /* 0x0000004404b4723c */ /* 0x040ff00000041864 */
[----:B------:R-:W-:Y:S01]  /*2660*/  HMMA.16816.F32.BF16 R160, R4, R64, R92 ;  /* 0x0000004004a0723c */ /* 0x000fe2000004185c */
[----:B------:R-:W-:-:S02]  /*2670*/  IMAD.MOV.U32 R35, RZ, RZ, R12 ;  /* 0x000000ffff237224 */ /* 0x000fc400078e000c */
[----:B------:R-:W-:Y:S02]  /*2680*/  IMAD.MOV.U32 R34, RZ, RZ, R13 ;  /* 0x000000ffff227224 */ /* 0x000fe400078e000d */
[----:B------:R-:W-:Y:S02]  /*2690*/  IMAD.MOV.U32 R33, RZ, RZ, R14 ;  /* 0x000000ffff217224 */ /* 0x000fe400078e000e */
[----:B------:R-:W-:Y:S01]  /*26a0*/  IMAD.MOV.U32 R32, RZ, RZ, R15 ;  /* 0x000000ffff207224 */ /* 0x000fe200078e000f */
        /* <DEDUP_REMOVED lines=11> */
[----:B------:R-:W-:Y:S07]  /*2760*/  HMMA.16816.F32.BF16 R88, R4, R122, R8 ;  /* 0x0000007a0458723c */ /* 0x000fee0000041808 */
[----:B------:R-:W-:Y:S01]  /*2770*/  SEL R4, R3, 0xffffffe0, !P2 ;  /* 0xffffffe003047807 */ /* 0x000fe20005000000 */
[----:B--2---:R-:W-:Y:S01]  /*2780*/  HMMA.16816.F32.BF16 R84, R16, R72, R164 ;  /* 0x000000481054723c */ /* 0x004fe200000418a4 */
[----:B------:R-:W-:Y:S01]  /*2790*/  IADD3 R3, R139, 0x4000, RZ ;  /* 0x000040008b037810 */ /* 0x000fe20007ffe0ff */
[----:B------:R-:W-:-:S02]  /*27a0*/  IMAD.SHL.U32 R7, R232, 0x2, RZ ;  /* 0x00000002e8077824 */ /* 0x000fc400078e00ff */
[----:B------:R-:W-:Y:S01]  /*27b0*/  IMAD R223, R4, 0x2, R222 ;  /* 0x0000000204df7824 */ /* 0x000fe200078e02de */
[----:B------:R-:W-:Y:S01]  /*27c0*/  @P0 IADD3 R226, R3, -0x40, RZ ;  /* 0xffffffc003e20810 */ /* 0x000fe20007ffe0ff */
[----:B------:R-:W-:Y:S01]  /*27d0*/  IMAD.U32 R6, RZ, RZ, UR18 ;  /* 0x00000012ff067e24 */ /* 0x000fe2000f8e00ff */
[----:B------:R-:W-:Y:S01]  /*27e0*/  LOP3.LUT R7, R7, 0x6, RZ, 0xc0, !PT ;  /* 0x0000000607077812 */ /* 0x000fe200078ec0ff */
[----:B------:R-:W-:Y:S01]  /*27f0*/  IMAD.MOV.U32 R164, RZ, RZ, R23 ;  /* 0x000000ffffa47224 */ /* 0x000fe200078e0017 */
[----:B------:R-:W-:Y:S01]  /*2800*/  LDSM.16.M88.4 R8, [R223+0x2000] ;  /* 0x00200000df08783b */ /* 0x000fe20000000200 */
[----:B------:R-:W-:Y:S01]  /*2810*/  IMAD.MOV.U32 R165, RZ, RZ, R22 ;  /* 0x000000ffffa57224 */ /* 0x000fe200078e0016 */
[C---:B------:R-:W-:Y:S01]  /*2820*/  HMMA.16816.F32.BF16 R52, R16.reuse, R46, R148 ;  /* 0x0000002e1034723c */ /* 0x040fe20000041894 */
[----:B------:R-:W-:Y:S01]  /*2830*/  IMAD.MOV.U32 R166, RZ, RZ, R21 ;  /* 0x000000ffffa67224 */ /* 0x000fe200078e0015 */
[----:B------:R-:W-:Y:S01]  /*2840*/  LDSM.16.M88.4 R12, [R226] ;  /* 0x00000000e20c783b */ /* 0x000fe20000000200 */
[----:B------:R-:W-:Y:S01]  /*2850*/  IMAD.MOV.U32 R167, RZ, RZ, R20 ;  /* 0x000000ffffa77224 */ /* 0x000fe200078e0014 */
[----:B------:R-:W-:Y:S01]  /*2860*/  IADD3 R233, R226, 0x800, RZ ;  /* 0x00000800e2e97810 */ /* 0x000fe20007ffe0ff */
[----:B------:R-:W-:Y:S01]  /*2870*/  IMAD R224, R2, 0x2, R223 ;  /* 0x0000000202e07824 */ /* 0x000fe200078e02df */
[----:B------:R-:W1:Y:S01]  /*2880*/  LDSM.16.M88.4 R20, [R223] ;  /* 0x00000000df14783b */ /* 0x000e620000000200 */
[----:B------:R-:W-:Y:S01]  /*2890*/  IMAD.MOV.U32 R148, RZ, RZ, R35 ;  /* 0x000000ffff947224 */ /* 0x000fe200078e0023 */
[----:B------:R-:W-:Y:S01]  /*28a0*/  HMMA.16816.F32.BF16 R56, R16, R44, R144 ;  /* 0x0000002c1038723c */ /* 0x000fe20000041890 */
[----:B------:R-:W-:Y:S01]  /*28b0*/  IMAD.MOV.U32 R149, RZ, RZ, R34 ;  /* 0x000000ffff957224 */ /* 0x000fe200078e0022 */
[----:B------:R-:W2:Y:S01]  /*28c0*/  LDSM.16.M88.4 R24, [R226+0x800] ;  /* 0x00080000e218783b */ /* 0x000ea20000000200 */
[----:B------:R-:W-:-:S02]  /*28d0*/  IMAD.MOV.U32 R150, RZ, RZ, R33 ;  /* 0x000000ffff967224 */ /* 0x000fc400078e0021 */
[----:B------:R-:W-:Y:S01]  /*28e0*/  IMAD.MOV.U32 R151, RZ, RZ, R32 ;  /* 0x000000ffff977224 */ /* 0x000fe200078e0020 */
[----:B------:R-:W3:Y:S02]  /*28f0*/  LDSM.16.M88.4 R28, [R226+0x1000] ;  /* 0x00100000e21c783b */ /* 0x000ee40000000200 */
[C---:B------:R-:W-:Y:S02]  /*2900*/  HMMA.16816.F32.BF16 R96, R16.reuse, R74, R172 ;  /* 0x0000004a1060723c */ /* 0x040fe400000418ac */
[----:B------:R-:W4:Y:S04]  /*2910*/  LDSM.16.M88.4 R48, [R226+0x1800] ;  /* 0x00180000e230783b */ /* 0x000f280000000200 */
[----:B------:R-:W5:Y:S01]  /*2920*/  LDSM.16.M88.4 R44, [R226+0x2000] ;  /* 0x00200000e22c783b */ /* 0x000f620000000200 */
[----:B------:R-:W-:Y:S01]  /*2930*/  IMAD.MOV.U32 R172, RZ, RZ, R220 ;  /* 0x000000ffffac7224 */ /* 0x000fe200078e00dc */
[----:B------:R-:W-:Y:S01]  /*2940*/  HMMA.16816.F32.BF16 R112, R16, R76, R176 ;  /* 0x0000004c1070723c */ /* 0x000fe200000418b0 */
[----:B------:R-:W-:Y:S01]  /*2950*/  IMAD.MOV.U32 R173, RZ, RZ, R135 ;  /* 0x000000ffffad7224 */ /* 0x000fe200078e0087 */
[----:B------:R-:W2:Y:S01]  /*2960*/  LDSM.16.M88.4 R40, [R226+0x2800] ;  /* 0x00280000e228783b */ /* 0x000ea20000000200 */
[----:B------:R-:W-:-:S02]  /*2970*/  IMAD.MOV.U32 R174, RZ, RZ, R134 ;  /* 0x000000ffffae7224 */ /* 0x000fc400078e0086 */
[----:B------:R-:W-:Y:S01]  /*2980*/  IMAD.MOV.U32 R175, RZ, RZ, R133 ;  /* 0x000000ffffaf7224 */ /* 0x000fe200078e0085 */
[----:B------:R-:W2:Y:S01]  /*2990*/  LDSM.16.M88.4 R36, [R226+0x3000] ;  /* 0x00300000e224783b */ /* 0x000ea20000000200 */
[----:B------:R-:W-:Y:S01]  /*29a0*/  IMAD R220, R0, 0x2, R226 ;  /* 0x0000000200dc7824 */ /* 0x000fe200078e02e2 */
[----:B------:R-:W-:Y:S01]  /*29b0*/  HMMA.16816.F32.BF16 R128, R16, R78, R184 ;  /* 0x0000004e1080723c */ /* 0x000fe200000418b8 */
[----:B------:R-:W-:Y:S01]  /*29c0*/  LOP3.LUT R0, R227, 0xffffffe0, RZ, 0xc0, !PT ;  /* 0xffffffe0e3007812 */ /* 0x000fe200078ec0ff */
[----:B------:R-:W2:Y:S01]  /*29d0*/  LDSM.16.M88.4 R32, [R226+0x3800] ;  /* 0x00380000e220783b */ /* 0x000ea20000000200 */
[----:B------:R-:W-:-:S03]  /*29e0*/  IADD3 R227, R226, 0x3800, RZ ;  /* 0x00003800e2e37810 */ /* 0x000fc60007ffe0ff */
[----:B------:R-:W-:Y:S01]  /*29f0*/  IMAD.IADD R0, R232, 0x1, -R0 ;  /* 0x00000001e8007824 */ /* 0x000fe200078e0a00 */
[----:B------:R-:W-:Y:S01]  /*2a00*/  IADD3 R232, R226, 0x1000, RZ ;  /* 0x00001000e2e87810 */ /* 0x000fe20007ffe0ff */
[----:B------:R-:W-:Y:S03]  /*2a10*/  HMMA.16816.F32.BF16 R132, R16, R68, R188 ;  /* 0x000000441084723c */ /* 0x000fe600000418bc */
[----:B------:R-:W-:-:S04]  /*2a20*/  SHF.R.S32.HI R3, RZ, 0x1f, R0 ;  /* 0x0000001fff037819 */ /* 0x000fc80000011400 */
[----:B------:R-:W-:Y:S01]  /*2a30*/  LEA.HI R0, R3, R0, RZ, 0x2 ;  /* 0x0000000003007211 */ /* 0x000fe200078f10ff */
[----:B------:R-:W-:Y:S01]  /*2a40*/  HMMA.16816.F32.BF16 R80, R16, R60, R208 ;  /* 0x0000003c1050723c */ /* 0x000fe200000418d0 */
[----:B------:R-:W-:Y:S02]  /*2a50*/  LEA R3, R138, UR12, 0x4 ;  /* 0x0000000c8a037c11 */ /* 0x000fe4000f8e20ff */
[----:B------:R-:W-:Y:S01]  /*2a60*/  SHF.R.S32.HI R5, RZ, 0x2, R0 ;  /* 0x00000002ff057819 */ /* 0x000fe20000011400 */
[----:B------:R-:W-:-:S03]  /*2a70*/  IMAD.U32 R0, RZ, RZ, UR15 ;  /* 0x0000000fff007e24 */ /* 0x000fc6000f8e00ff */
[----:B------:R-:W-:Y:S01]  /*2a80*/  IADD3 R3, R3, 0x1, R5 ;  /* 0x0000000103037810 */ /* 0x000fe20007ffe005 */
[----:B------:R-:W-:Y:S01]  /*2a90*/  HMMA.16816.F32.BF16 R76, R16, R62, R240 ;  /* 0x0000003e104c723c */ /* 0x000fe200000418f0 */
[----:B------:R2:W-:Y:S07]  /*2aa0*/  STL [R1+0xc8], R5 ;  /* 0x0000c80501007387 */ /* 0x0005ee0000100800 */
[-C--:B-1----:R-:W-:Y:S08]  /*2ab0*/  HMMA.16816.F32.BF16 R188, R20, R12.reuse, R56 ;  /* 0x0000000c14bc723c */ /* 0x082ff00000041838 */
[C---:B------:R-:W-:Y:S08]  /*2ac0*/  HMMA.16816.F32.BF16 R240, R8.reuse, R12, R148 ;  /* 0x0000000c08f0723c */ /* 0x040ff00000041894 */
[----:B------:R-:W-:Y:S01]  /*2ad0*/  HMMA.16816.F32.BF16 R60, R8, R14, R236 ;  /* 0x0000000e083c723c */ /* 0x000fe200000418ec */
[----:B--2---:R-:W-:Y:S01]  /*2ae0*/  IADD3 R5, R3, UR13, -R0 ;  /* 0x0000000d03057c10 */ /* 0x004fe2000fffe800 */
[----:B------:R-:W-:-:S02]  /*2af0*/  IMAD R3, R6, 0x80, R7 ;  /* 0x0000008006037824 */ /* 0x000fc400078e0207 */
[----:B------:R-:W-:Y:S01]  /*2b00*/  IMAD.IADD R0, R136, 0x1, R137 ;  /* 0x0000000188007824 */ /* 0x000fe200078e0289 */
[----:B------:R-:W-:-:S03]  /*2b10*/  IADD3 R5, R5, c[0x0][0x2e8], RZ ;  /* 0x0000ba0005057a10 */ /* 0x000fc60007ffe0ff */
[----:B------:R-:W-:Y:S01]  /*2b20*/  HMMA.16816.F32.BF16 R52, R20, R14, R52 ;  /* 0x0000000e1434723c */ /* 0x000fe20000041834 */
[----:B------:R-:W-:Y:S01]  /*2b30*/  LDSM.16.M88.4 R12, [R224] ;  /* 0x00000000e00c783b */ /* 0x000fe20000000200 */
[C---:B------:R-:W-:Y:S02]  /*2b40*/  IADD3 R7, R3.reuse, 0x8, RZ ;  /* 0x0000000803077810 */ /* 0x040fe40007ffe0ff */
[----:B------:R-:W-:-:S04]  /*2b50*/  IADD3 R6, R3, 0x1, RZ ;  /* 0x0000000103067810 */ /* 0x000fc80007ffe0ff */
[----:B------:R-:W-:Y:S01]  /*2b60*/  HMMA.16816.F32.BF16 R56, R20, R24, R84 ;  /* 0x000000181438723c */ /* 0x000fe20000041854 */
[----:B------:R-:W1:Y:S07]  /*2b70*/  LDSM.16.M88.4 R84, [R220] ;  /* 0x00000000dc54783b */ /* 0x000e6e0000000200 */
[C---:B------:R-:W-:Y:S08]  /*2b80*/  HMMA.16816.F32.BF16 R144, R16.reuse, R70, R192 ;  /* 0x000000461090723c */ /* 0x040ff000000418c0 */
[C---:B------:R-:W-:Y:S08]  /*2b90*/  HMMA.16816.F32.BF16 R108, R16.reuse, R64, R196 ;  /* 0x00000040106c723c */ /* 0x040ff000000418c4 */
[C---:B------:R-:W-:Y:S08]  /*2ba0*/  HMMA.16816.F32.BF16 R104, R16.reuse, R66, R204 ;  /* 0x000000421068723c */ /* 0x040ff000000418cc */
[C---:B------:R-:W-:Y:S08]  /*2bb0*/  HMMA.16816.F32.BF16 R72, R16.reuse, R116, R248 ;  /* 0x000000741048723c */ /* 0x040ff000000418f8 */
[C---:B------:R-:W-:Y:S08]  /*2bc0*/  HMMA.16816.F32.BF16 R64, R16.reuse, R120, R244 ;  /* 0x000000781040723c */ /* 0x040ff000000418f4 */
[C---:B------:R-:W-:Y:S08]  /*2bd0*/  HMMA.16816.F32.BF16 R68, R16.reuse, R118, R172 ;  /* 0x000000761044723c */ /* 0x040ff000000418ac */
[----:B------:R-:W-:Y:S08]  /*2be0*/  HMMA.16816.F32.BF16 R16, R16, R122, R164 ;  /* 0x0000007a1010723c */ /* 0x000ff000000418a4 */
[C---:B------:R-:W-:Y:S07]  /*2bf0*/  HMMA.16816.F32.BF16 R116, R8.reuse, R24, R228 ;  /* 0x000000180874723c */ /* 0x040fee00000418e4 */
[C---:B------:R-:W-:Y:S01]  /*2c00*/  IADD3 R231, R226.reuse, 0x1800, RZ ;  /* 0x00001800e2e77810 */ /* 0x040fe20007ffe0ff */
[----:B------:R-:W-:Y:S01]  /*2c10*/  HMMA.16816.F32.BF16 R120, R8, R26, R216 ;  /* 0x0000001a0878723c */ /* 0x000fe200000418d8 */
[----:B------:R-:W-:-:S02]  /*2c20*/  IADD3 R230, R226, 0x2000, RZ ;  /* 0x00002000e2e67810 */ /* 0x000fc40007ffe0ff */
[C---:B------:R-:W-:Y:S02]  /*2c30*/  IADD3 R229, R226.reuse, 0x2800, RZ ;  /* 0x00002800e2e57810 */ /* 0x040fe40007ffe0ff */
[----:B------:R-:W-:-:S03]  /*2c40*/  IADD3 R228, R226, 0x3000, RZ ;  /* 0x00003000e2e47810 */ /* 0x000fc60007ffe0ff */
[C---:B---3--:R-:W-:Y:S08]  /*2c50*/  HMMA.16816.F32.BF16 R212, R8.reuse, R28, R212 ;  /* 0x0000001c08d4723c */ /* 0x048ff000000418d4 */
[C---:B------:R-:W-:Y:S08]  /*2c60*/  HMMA.16816.F32.BF16 R200, R8.reuse, R30, R200 ;  /* 0x0000001e08c8723c */ /* 0x040ff000000418c8 */
[C---:B----4-:R-:W-:Y:S08]  /*2c70*/  HMMA.16816.F32.BF16 R180, R8.reuse, R48, R180 ;  /* 0x0000003008b4723c */ /* 0x050ff000000418b4 */
[C---:B------:R-:W-:Y:S08]  /*2c80*/  HMMA.16816.F32.BF16 R168, R8.reuse, R50, R168 ;  /* 0x0000003208a8723c */ /* 0x040ff000000418a8 */
[C---:B-----5:R-:W-:Y:S08]  /*2c90*/  HMMA.16816.F32.BF16 R160, R8.reuse, R44, R160 ;  /* 0x0000002c08a0723c */ /* 0x060ff000000418a0 */
[C---:B------:R-:W-:Y:S08]  /*2ca0*/  HMMA.16816.F32.BF16 R156, R8.reuse, R46, R156 ;  /* 0x0000002e089c723c */ /* 0x040ff0000004189c */
[C---:B------:R-:W-:Y:S08]  /*2cb0*/  HMMA.16816.F32.BF16 R152, R8.reuse, R40, R152 ;  /* 0x000000280898723c */ /* 0x040ff00000041898 */
[C---:B------:R-:W-:Y:S08]  /*2cc0*/  HMMA.16816.F32.BF16 R140, R8.reuse, R42, R140 ;  /* 0x0000002a088c723c */ /* 0x040ff0000004188c */
[C---:B------:R-:W-:Y:S08]  /*2cd0*/  HMMA.16816.F32.BF16 R172, R8.reuse, R36, R124 ;  /* 0x0000002408ac723c */ /* 0x040ff0000004187c */
[C---:B------:R-:W-:Y:S08]  /*2ce0*/  HMMA.16816.F32.BF16 R176, R8.reuse, R32, R100 ;  /* 0x0000002008b0723c */ /* 0x040ff00000041864 */
[C---:B------:R-:W-:Y:S08]  /*2cf0*/  HMMA.16816.F32.BF16 R184, R8.reuse, R38, R92 ;  /* 0x0000002608b8723c */ /* 0x040ff0000004185c */
[----:B------:R-:W-:Y:S01]  /*2d00*/  HMMA.16816.F32.BF16 R192, R8, R34, R88 ;  /* 0x0000002208c0723c */ /* 0x000fe20000041858 */
[----:B------:R-:W2:Y:S07]  /*2d10*/  LDSM.16.M88.4 R8, [R224+0x2000] ;  /* 0x00200000e008783b */ /* 0x000eae0000000200 */
[C---:B------:R-:W-:Y:S01]  /*2d20*/  HMMA.16816.F32.BF16 R88, R20.reuse, R26, R96 ;  /* 0x0000001a1458723c */ /* 0x040fe20000041860 */
[----:B------:R-:W3:Y:S07]  /*2d30*/  LDSM.16.M88.4 R24, [R220+0x800] ;  /* 0x00080000dc18783b */ /* 0x000eee0000000200 */
[C---:B------:R-:W-:Y:S08]  /*2d40*/  HMMA.16816.F32.BF16 R92, R20.reuse, R28, R112 ;  /* 0x0000001c145c723c */ /* 0x040ff00000041870 */
[C---:B------:R-:W-:Y:S08]  /*2d50*/  HMMA.16816.F32.BF16 R112, R20.reuse, R32, R64 ;  /* 0x000000201470723c */ /* 0x040ff00000041840 */
[----:B------:R-:W-:Y:S07]  /*2d60*/  HMMA.16816.F32.BF16 R124, R20, R34, R16 ;  /* 0x00000022147c723c */ /* 0x000fee0000041810 */
[C---:B------:R-:W-:Y:S01]  /*2d70*/  IADD3 R17, R5.reuse, 0x8, RZ ;  /* 0x0000000805117810 */ /* 0x040fe20007ffe0ff */
[----:B-1----:R-:W-:Y:S01]  /*2d80*/  HMMA.16816.F32.BF16 R32, R12, R86, R52 ;  /* 0x000000560c20723c */ /* 0x002fe20000041834 */
[----:B------:R-:W-:-:S02]  /*2d90*/  IADD3 R18, R5, 0x40, RZ ;  /* 0x0000004005127810 */ /* 0x000fc40007ffe0ff */
[C---:B------:R-:W-:Y:S02]  /*2da0*/  IMNMX R16, R5.reuse, UR13, PT ;  /* 0x0000000d05107c17 */ /* 0x040fe4000b800200 */
[----:B------:R-:W-:Y:S02]  /*2db0*/  IADD3 R5, R5, 0x48, RZ ;  /* 0x0000004805057810 */ /* 0x000fe40007ffe0ff */
[----:B------:R-:W-:Y:S01]  /*2dc0*/  ISETP.GE.AND P3, PT, R7, R16, PT ;  /* 0x000000100700720c */ /* 0x000fe20003f66270 */
[----:B------:R-:W-:Y:S01]  /*2dd0*/  HMMA.16816.F32.BF16 R96, R20, R30, R128 ;  /* 0x0000001e1460723c */ /* 0x000fe20000041880 */
[----:B------:R-:W1:Y:S01]  /*2de0*/  LDSM.16.M88.4 R28, [R220+0x1000] ;  /* 0x00100000dc1c783b */ /* 0x000e620000000200 */
[----:B------:R-:W-:Y:S02]  /*2df0*/  IMNMX R17, R17, UR13, PT ;  /* 0x0000000d11117c17 */ /* 0x000fe4000b800200 */
[----:B------:R-:W-:Y:S02]  /*2e00*/  IMNMX R18, R18, UR13, PT ;  /* 0x0000000d12127c17 */ /* 0x000fe4000b800200 */
[----:B------:R-:W-:-:S02]  /*2e10*/  IMNMX R19, R5, UR13, PT ;  /* 0x0000000d05137c17 */ /* 0x000fc4000b800200 */
[C---:B------:R-:W-:Y:S01]  /*2e20*/  HMMA.16816.F32.BF16 R100, R20.reuse, R48, R132 ;  /* 0x000000301464723c */ /* 0x040fe20000041884 */
[C---:B------:R-:W-:Y:S02]  /*2e30*/  ISETP.GE.AND P6, PT, R7.reuse, R17, PT ;  /* 0x000000110700720c */ /* 0x040fe40003fc6270 */
[----:B------:R-:W-:Y:S02]  /*2e40*/  ISETP.GE.AND P2, PT, R7, R18, PT ;  /* 0x000000120700720c */ /* 0x000fe40003f46270 */
[----:B------:R-:W-:Y:S02]  /*2e50*/  IADD3 R5, R3, 0x9, RZ ;  /* 0x0000000903057810 */ /* 0x000fe40007ffe0ff */
[----:B------:R-:W-:Y:S01]  /*2e60*/  ISETP.GE.AND P4, PT, R6, R16, PT ;  /* 0x000000100600720c */ /* 0x000fe20003f86270 */
[----:B------:R-:W-:Y:S01]  /*2e70*/  HMMA.16816.F32.BF16 R144, R20, R50, R144 ;  /* 0x000000321490723c */ /* 0x000fe20000041890 */
[----:B------:R-:W-:Y:S02]  /*2e80*/  FSEL R67, R32, -INF , !P3 ;  /* 0xff80000020437808 */ /* 0x000fe40005800000 */
[----:B------:R-:W-:-:S02]  /*2e90*/  ISETP.GE.AND P3, PT, R7, R19, PT ;  /* 0x000000130700720c */ /* 0x000fc40003f66270 */
[C---:B------:R-:W-:Y:S02]  /*2ea0*/  ISETP.GE.AND P1, PT, R6.reuse, R17, PT ;  /* 0x000000110600720c */ /* 0x040fe40003f26270 */
[C---:B------:R-:W-:Y:S01]  /*2eb0*/  ISETP.GE.AND P5, PT, R6.reuse, R18, PT ;  /* 0x000000120600720c */ /* 0x040fe20003fa6270 */
[----:B------:R-:W-:Y:S01]  /*2ec0*/  HMMA.16816.F32.BF16 R108, R20, R44, R108 ;  /* 0x0000002c146c723c */ /* 0x000fe2000004186c */
[----:B------:R-:W-:Y:S02]  /*2ed0*/  ISETP.GE.AND P0, PT, R6, R19, PT ;  /* 0x000000130600720c */ /* 0x000fe40003f06270 */
[C---:B------:R-:W-:Y:S02]  /*2ee0*/  IADD3 R6, R3.reuse, 0x10, RZ ;  /* 0x0000001003067810 */ /* 0x040fe40007ffe0ff */
[----:B------:R-:W-:-:S03]  /*2ef0*/  IADD3 R7, R3, 0x69, RZ ;  /* 0x0000006903077810 */ /* 0x000fc60007ffe0ff */
[C---:B------:R-:W-:Y:S08]  /*2f00*/  HMMA.16816.F32.BF16 R104, R20.reuse, R46, R104 ;  /* 0x0000002e1468723c */ /* 0x040ff00000041868 */
[C---:B------:R-:W-:Y:S08]  /*2f10*/  HMMA.16816.F32.BF16 R80, R20.reuse, R40, R80 ;  /* 0x000000281450723c */ /* 0x040ff00000041850 */
[C---:B------:R-:W-:Y:S08]  /*2f20*/  HMMA.16816.F32.BF16 R76, R20.reuse, R42, R76 ;  /* 0x0000002a144c723c */ /* 0x040ff0000004184c */
[C---:B------:R-:W-:Y:S08]  /*2f30*/  HMMA.16816.F32.BF16 R72, R20.reuse, R36, R72 ;  /* 0x000000241448723c */ /* 0x040ff00000041848 */
[----:B------:R-:W-:Y:S08]  /*2f40*/  HMMA.16816.F32.BF16 R128, R20, R38, R68 ;  /* 0x000000261480723c */ /* 0x000ff00000041844 */
[----:B--2---:R-:W-:Y:S08]  /*2f50*/  HMMA.16816.F32.BF16 R20, R8, R86, R60 ;  /* 0x000000560814723c */ /* 0x004ff0000004183c */
[-C--:B---3--:R-:W-:Y:S08]  /*2f60*/  HMMA.16816.F32.BF16 R36, R12, R24.reuse, R56 ;  /* 0x000000180c24723c */ /* 0x088ff00000041838 */
[----:B------:R-:W-:Y:S08]  /*2f70*/  HMMA.16816.F32.BF16 R44, R8, R24, R116 ;  /* 0x00000018082c723c */ /* 0x000ff00000041874 */
[----:B------:R-:W-:Y:S01]  /*2f80*/  HMMA.16816.F32.BF16 R40, R12, R26, R88 ;  /* 0x0000001a0c28723c */ /* 0x000fe20000041858 */
[----:B------:R-:W-:-:S02]  /*2f90*/  FSEL R116, R22, -INF , !P3 ;  /* 0xff80000016747808 */ /* 0x000fc40005800000 */
[----:B------:R-:W-:-:S04]  /*2fa0*/  ISETP.GE.AND P3, PT, R5, R16, PT ;  /* 0x000000100500720c */ /* 0x000fc80003f66270 */
[----:B------:R-:W-:Y:S01]  /*2fb0*/  FSEL R89, R34, -INF , !P6 ;  /* 0xff80000022597808 */ /* 0x000fe20007000000 */
[----:B------:R-:W-:Y:S01]  /*2fc0*/  HMMA.16816.F32.BF16 R48, R8, R26, R120 ;  /* 0x0000001a0830723c */ /* 0x000fe20000041878 */
[----:B------:R-:W-:Y:S01]  /*2fd0*/  FSEL R91, R20, -INF , !P2 ;  /* 0xff800000145b7808 */ /* 0x000fe20005000000 */
[----:B------:R-:W-:Y:S01]  /*2fe0*/  LDSM.16.M88.4 R24, [R220+0x2000] ;  /* 0x00200000dc18783b */ /* 0x000fe20000000200 */
[C---:B------:R-:W-:Y:S02]  /*2ff0*/  ISETP.GE.AND P6, PT, R5.reuse, R18, PT ;  /* 0x000000120500720c */ /* 0x040fe40003fc6270 */
[----:B------:R-:W-:Y:S02]  /*3000*/  ISETP.GE.AND P2, PT, R5, R19, PT ;  /* 0x000000130500720c */ /* 0x000fe40003f46270 */
[----:B------:R-:W-:Y:S01]  /*3010*/  FSEL R90, R21, -INF , !P6 ;  /* 0xff800000155a7808 */ /* 0x000fe20007000000 */
[----:B-1----:R-:W-:Y:S01]  /*3020*/  HMMA.16816.F32.BF16 R56, R12, R28, R92 ;  /* 0x0000001c0c38723c */ /* 0x002fe2000004185c */
[----:B------:R-:W-:-:S02]  /*3030*/  FSEL R117, R23, -INF , !P2 ;  /* 0xff80000017757808 */ /* 0x000fc40005000000 */
[----:B------:R-:W-:Y:S01]  /*3040*/  FSEL R63, R33, -INF , !P3 ;  /* 0xff800000213f7808 */ /* 0x000fe20005800000 */
[----:B------:R-:W1:Y:S01]  /*3050*/  LDSM.16.M88.4 R20, [R220+0x1800] ;  /* 0x00180000dc14783b */ /* 0x000e620000000200 */
[----:B------:R-:W-:Y:S02]  /*3060*/  ISETP.GE.AND P3, PT, R6, R16, PT ;  /* 0x000000100600720c */ /* 0x000fe40003f66270 */
[----:B------:R-:W-:Y:S02]  /*3070*/  ISETP.GE.AND P6, PT, R5, R17, PT ;  /* 0x000000110500720c */ /* 0x000fe40003fc6270 */
[----:B------:R-:W-:Y:S02]  /*3080*/  FSEL R65, R36, -INF , !P3 ;  /* 0xff80000024417808 */ /* 0x000fe40005800000 */
[----:B------:R-:W-:Y:S02]  /*3090*/  ISETP.GE.AND P3, PT, R6, R19, PT ;  /* 0x000000130600720c */ /* 0x000fe40003f66270 */
[----:B------:R-:W-:-:S02]  /*30a0*/  IADD3 R5, R3, 0x11, RZ ;  /* 0x0000001103057810 */ /* 0x000fc40007ffe0ff */
[----:B------:R-:W-:Y:S02]  /*30b0*/  FSEL R71, R35, -INF , !P6 ;  /* 0xff80000023477808 */ /* 0x000fe40007000000 */
[----:B------:R-:W-:Y:S01]  /*30c0*/  FSEL R92, R46, -INF , !P3 ;  /* 0xff8000002e5c7808 */ /* 0x000fe20005800000 */
[----:B------:R-:W-:Y:S01]  /*30d0*/  HMMA.16816.F32.BF16 R32, R8, R28, R212 ;  /* 0x0000001c0820723c */ /* 0x000fe200000418d4 */
[C---:B------:R-:W-:Y:S02]  /*30e0*/  ISETP.GE.AND P2, PT, R6.reuse, R17, PT ;  /* 0x000000110600720c */ /* 0x040fe40003f46270 */
[-C--:B------:R-:W-:Y:S02]  /*30f0*/  ISETP.GE.AND P6, PT, R6, R18.reuse, PT ;  /* 0x000000120600720c */ /* 0x080fe40003fc6270 */
[----:B------:R-:W-:Y:S02]  /*3100*/  ISETP.GE.AND P3, PT, R5, R18, PT ;  /* 0x000000120500720c */ /* 0x000fe40003f66270 */
[----:B------:R-:W-:-:S02]  /*3110*/  IADD3 R6, R3, 0x18, RZ ;  /* 0x0000001803067810 */ /* 0x000fc40007ffe0ff */
[----:B------:R-:W-:Y:S02]  /*3120*/  FSEL R69, R38, -INF , !P2 ;  /* 0xff80000026457808 */ /* 0x000fe40005000000 */
[----:B------:R-:W-:Y:S02]  /*3130*/  FSEL R86, R45, -INF , !P3 ;  /* 0xff8000002d567808 */ /* 0x000fe40005800000 */
[CC--:B------:R-:W-:Y:S02]  /*3140*/  ISETP.GE.AND P2, PT, R5.reuse, R16.reuse, PT ;  /* 0x000000100500720c */ /* 0x0c0fe40003f46270 */
[----:B------:R-:W-:Y:S02]  /*3150*/  ISETP.GE.AND P3, PT, R6, R16, PT ;  /* 0x000000100600720c */ /* 0x000fe40003f66270 */
[----:B------:R-:W-:Y:S02]  /*3160*/  FSEL R87, R44, -INF , !P6 ;  /* 0xff8000002c577808 */ /* 0x000fe40007000000 */
[----:B------:R-:W-:-:S02]  /*3170*/  ISETP.GE.AND P6, PT, R5, R17, PT ;  /* 0x000000110500720c */ /* 0x000fc40003fc6270 */
[----:B------:R-:W-:Y:S02]  /*3180*/  FSEL R62, R37, -INF , !P2 ;  /* 0xff800000253e7808 */ /* 0x000fe40005000000 */
[----:B------:R-:W-:Y:S02]  /*3190*/  FSEL R61, R40, -INF , !P3 ;  /* 0xff800000283d7808 */ /* 0x000fe40005800000 */
[-C--:B------:R-:W-:Y:S01]  /*31a0*/  ISETP.GE.AND P2, PT, R5, R19.reuse, PT ;  /* 0x000000130500720c */ /* 0x080fe20003f46270 */
[----:B-1----:R-:W-:Y:S01]  /*31b0*/  HMMA.16816.F32.BF16 R52, R12, R20, R100 ;  /* 0x000000140c34723c */ /* 0x002fe20000041864 */
[----:B------:R-:W-:Y:S02]  /*31c0*/  ISETP.GE.AND P3, PT, R6, R19, PT ;  /* 0x000000130600720c */ /* 0x000fe40003f66270 */
[----:B------:R-:W-:Y:S02]  /*31d0*/  IADD3 R5, R3, 0x19, RZ ;  /* 0x0000001903057810 */ /* 0x000fe40007ffe0ff */
[----:B------:R-:W-:-:S02]  /*31e0*/  FSEL R68, R39, -INF , !P6 ;  /* 0xff80000027447808 */ /* 0x000fc40007000000 */
[----:B------:R-:W-:Y:S01]  /*31f0*/  FSEL R94, R47, -INF , !P2 ;  /* 0xff8000002f5e7808 */ /* 0x000fe20005000000 */
[-C--:B------:R-:W-:Y:S01]  /*3200*/  HMMA.16816.F32.BF16 R36, R8, R30.reuse, R200 ;  /* 0x0000001e0824723c */ /* 0x080fe200000418c8 */
[----:B------:R-:W-:Y:S02]  /*3210*/  FSEL R93, R50, -INF , !P3 ;  /* 0xff800000325d7808 */ /* 0x000fe40005800000 */
[C---:B------:R-:W-:Y:S02]  /*3220*/  ISETP.GE.AND P6, PT, R6.reuse, R17, PT ;  /* 0x000000110600720c */ /* 0x040fe40003fc6270 */
[----:B------:R-:W-:Y:S02]  /*3230*/  ISETP.GE.AND P2, PT, R6, R18, PT ;  /* 0x000000120600720c */ /* 0x000fe40003f46270 */
[----:B------:R-:W-:Y:S01]  /*3240*/  ISETP.GE.AND P3, PT, R5, R16, PT ;  /* 0x000000100500720c */ /* 0x000fe20003f66270 */
[----:B------:R-:W-:Y:S01]  /*3250*/  HMMA.16816.F32.BF16 R28, R12, R30, R96 ;  /* 0x0000001e0c1c723c */ /* 0x000fe20000041860 */
[----:B------:R-:W-:-:S02]  /*3260*/  IADD3 R6, R3, 0x20, RZ ;  /* 0x0000002003067810 */ /* 0x000fc40007ffe0ff */
[----:B------:R-:W-:Y:S02]  /*3270*/  FSEL R66, R42, -INF , !P6 ;  /* 0xff8000002a427808 */ /* 0x000fe40007000000 */
[----:B------:R-:W-:Y:S02]  /*3280*/  FSEL R60, R41, -INF , !P3 ;  /* 0xff800000293c7808 */ /* 0x000fe40005800000 */
[----:B------:R-:W-:Y:S01]  /*3290*/  ISETP.GE.AND P6, PT, R5, R18, PT ;  /* 0x000000120500720c */ /* 0x000fe20003fc6270 */
[----:B------:R-:W-:Y:S01]  /*32a0*/  HMMA.16816.F32.BF16 R44, R8, R20, R180 ;  /* 0x00000014082c723c */ /* 0x000fe200000418b4 */
[----:B------:R-:W-:Y:S02]  /*32b0*/  ISETP.GE.AND P3, PT, R6, R16, PT ;  /* 0x000000100600720c */ /* 0x000fe40003f66270 */
[----:B------:R-:W-:Y:S02]  /*32c0*/  FSEL R70, R48, -INF , !P2 ;  /* 0xff80000030467808 */ /* 0x000fe40005000000 */
[----:B------:R-:W-:-:S02]  /*32d0*/  FSEL R88, R49, -INF , !P6 ;  /* 0xff80000031587808 */ /* 0x000fc40007000000 */
[----:B------:R-:W-:Y:S02]  /*32e0*/  FSEL R166, R56, -INF , !P3 ;  /* 0xff80000038a67808 */ /* 0x000fe40005800000 */
[C---:B------:R-:W-:Y:S02]  /*32f0*/  ISETP.GE.AND P2, PT, R5.reuse, R19, PT ;  /* 0x000000130500720c */ /* 0x040fe40003f46270 */
[----:B------:R-:W-:Y:S02]  /*3300*/  ISETP.GE.AND P6, PT, R5, R17, PT ;  /* 0x000000110500720c */ /* 0x000fe40003fc6270 */
[----:B------:R-:W-:Y:S02]  /*3310*/  ISETP.GE.AND P3, PT, R6, R19, PT ;  /* 0x000000130600720c */ /* 0x000fe40003f66270 */
[----:B------:R-:W-:Y:S02]  /*3320*/  IADD3 R5, R3, 0x21, RZ ;  /* 0x0000002103057810 */ /* 0x000fe40007ffe0ff */
[----:B------:R-:W-:-:S02]  /*3330*/  FSEL R95, R51, -INF , !P2 ;  /* 0xff800000335f7808 */ /* 0x000fc40005000000 */
[----:B------:R-:W-:Y:S01]  /*3340*/  FSEL R64, R43, -INF , !P6 ;  /* 0xff8000002b407808 */ /* 0x000fe20007000000 */
[-C--:B------:R-:W-:Y:S01]  /*3350*/  HMMA.16816.F32.BF16 R48, R8, R22.reuse, R168 ;  /* 0x000000160830723c */ /* 0x080fe200000418a8 */
[----:B------:R-:W-:Y:S02]  /*3360*/  FSEL R167, R34, -INF , !P3 ;  /* 0xff80000022a77808 */ /* 0x000fe40005800000 */
[C---:B------:R-:W-:Y:S02]  /*3370*/  ISETP.GE.AND P2, PT, R6.reuse, R17, PT ;  /* 0x000000110600720c */ /* 0x040fe40003f46270 */
[-C--:B------:R-:W-:Y:S02]  /*3380*/  ISETP.GE.AND P6, PT, R6, R18.reuse, PT ;  /* 0x000000120600720c */ /* 0x080fe40003fc6270 */
[----:B------:R-:W-:Y:S01]  /*3390*/  ISETP.GE.AND P3, PT, R5, R18, PT ;  /* 0x000000120500720c */ /* 0x000fe20003f66270 */
[----:B------:R-:W-:Y:S01]  /*33a0*/  HMMA.16816.F32.BF16 R40, R12, R22, R144 ;  /* 0x000000160c28723c */ /* 0x000fe20000041890 */
[----:B------:R-:W-:Y:S01]  /*33b0*/  IADD3 R6, R3, 0x28, RZ ;  /* 0x0000002803067810 */ /* 0x000fe20007ffe0ff */
[----:B------:R-:W1:Y:S01]  /*33c0*/  LDSM.16.M88.4 R20, [R220+0x2800] ;  /* 0x00280000dc14783b */ /* 0x000e620000000200 */
[----:B------:R-:W-:-:S02]  /*33d0*/  FSEL R151, R58, -INF , !P2 ;  /* 0xff8000003a977808 */ /* 0x000fc40005000000 */
[----:B------:R-:W-:Y:S02]  /*33e0*/  FSEL R149, R33, -INF , !P3 ;  /* 0xff80000021957808 */ /* 0x000fe40005800000 */
[-C--:B------:R-:W-:Y:S02]  /*33f0*/  ISETP.GE.AND P2, PT, R5, R16.reuse, PT ;  /* 0x000000100500720c */ /* 0x080fe40003f46270 */
[----:B------:R-:W-:Y:S02]  /*3400*/  ISETP.GE.AND P3, PT, R6, R16, PT ;  /* 0x000000100600720c */ /* 0x000fe40003f66270 */
[----:B------:R-:W-:Y:S02]  /*3410*/  FSEL R165, R32, -INF , !P6 ;  /* 0xff80000020a57808 */ /* 0x000fe40007000000 */
[----:B------:R-:W-:Y:S02]  /*3420*/  FSEL R148, R57, -INF , !P2 ;  /* 0xff80000039947808 */ /* 0x000fe40005000000 */
[----:B------:R-:W-:-:S02]  /*3430*/  FSEL R133, R28, -INF , !P3 ;  /* 0xff8000001c857808 */ /* 0x000fc40005800000 */
[C---:B------:R-:W-:Y:S02]  /*3440*/  ISETP.GE.AND P6, PT, R5.reuse, R17, PT ;  /* 0x000000110500720c */ /* 0x040fe40003fc6270 */
[-C--:B------:R-:W-:Y:S02]  /*3450*/  ISETP.GE.AND P2, PT, R5, R19.reuse, PT ;  /* 0x000000130500720c */ /* 0x080fe40003f46270 */
[----:B------:R-:W-:Y:S02]  /*3460*/  ISETP.GE.AND P3, PT, R6, R19, PT ;  /* 0x000000130600720c */ /* 0x000fe40003f66270 */
[----:B------:R-:W-:Y:S02]  /*3470*/  IADD3 R5, R3, 0x29, RZ ;  /* 0x0000002903057810 */ /* 0x000fe40007ffe0ff */
[----:B------:R-:W-:Y:S02]  /*3480*/  FSEL R150, R59, -INF , !P6 ;  /* 0xff8000003b967808 */ /* 0x000fe40007000000 */
[----:B------:R-:W-:Y:S01]  /*3490*/  FSEL R164, R35, -INF , !P2 ;  /* 0xff80000023a47808 */ /* 0x000fe20005000000 */
[----:B------:R-:W-:Y:S01]  /*34a0*/  HMMA.16816.F32.BF16 R56, R8, R26, R156 ;  /* 0x0000001a0838723c */ /* 0x000fe2000004189c */
[----:B------:R-:W-:-:S02]  /*34b0*/  FSEL R138, R38, -INF , !P3 ;  /* 0xff800000268a7808 */ /* 0x000fc40005800000 */
[C---:B------:R-:W-:Y:S02]  /*34c0*/  ISETP.GE.AND P6, PT, R6.reuse, R17, PT ;  /* 0x000000110600720c */ /* 0x040fe40003fc6270 */
[----:B------:R-:W-:Y:S02]  /*34d0*/  ISETP.GE.AND P2, PT, R6, R18, PT ;  /* 0x000000120600720c */ /* 0x000fe40003f46270 */
[----:B------:R-:W-:Y:S01]  /*34e0*/  ISETP.GE.AND P3, PT, R5, R16, PT ;  /* 0x000000100500720c */ /* 0x000fe20003f66270 */
[----:B------:R-:W-:Y:S01]  /*34f0*/  HMMA.16816.F32.BF16 R32, R12, R24, R108 ;  /* 0x000000180c20723c */ /* 0x000fe2000004186c */
[----:B------:R-:W-:Y:S02]  /*3500*/  IADD3 R6, R3, 0x30, RZ ;  /* 0x0000003003067810 */ /* 0x000fe40007ffe0ff */
[----:B------:R-:W-:Y:S02]  /*3510*/  FSEL R122, R30, -INF , !P6 ;  /* 0xff8000001e7a7808 */ /* 0x000fe40007000000 */
[----:B------:R-:W-:-:S02]  /*3520*/  FSEL R120, R29, -INF , !P3 ;  /* 0xff8000001d787808 */ /* 0x000fc40005800000 */
[----:B------:R-:W-:Y:S02]  /*3530*/  ISETP.GE.AND P6, PT, R5, R18, PT ;  /* 0x000000120500720c */ /* 0x000fe40003fc6270 */
[----:B------:R-:W-:Y:S02]  /*3540*/  ISETP.GE.AND P3, PT, R6, R16, PT ;  /* 0x000000100600720c */ /* 0x000fe40003f66270 */
[----:B------:R-:W-:Y:S02]  /*3550*/  FSEL R132, R36, -INF , !P2 ;  /* 0xff80000024847808 */ /* 0x000fe40005000000 */
[----:B------:R-:W-:Y:S02]  /*3560*/  FSEL R123, R37, -INF , !P6 ;  /* 0xff800000257b7808 */ /* 0x000fe40007000000 */
[----:B------:R-:W-:Y:S02]  /*3570*/  FSEL R198, R52, -INF , !P3 ;  /* 0xff80000034c67808 */ /* 0x000fe40005800000 */
[----:B------:R-:W-:-:S02]  /*3580*/  ISETP.GE.AND P2, PT, R5, R19, PT ;  /* 0x000000130500720c */ /* 0x000fc40003f46270 */
[----:B------:R-:W-:Y:S02]  /*3590*/  ISETP.GE.AND P6, PT, R5, R17, PT ;  /* 0x000000110500720c */ /* 0x000fe40003fc6270 */
[----:B------:R-:W-:Y:S02]  /*35a0*/  ISETP.GE.AND P3, PT, R6, R19, PT ;  /* 0x000000130600720c */ /* 0x000fe40003f66270 */
[----:B------:R-:W-:Y:S02]  /*35b0*/  IADD3 R5, R3, 0x31, RZ ;  /* 0x0000003103057810 */ /* 0x000fe40007ffe0ff */
[----:B------:R-:W-:Y:S02]  /*35c0*/  FSEL R137, R39, -INF , !P2 ;  /* 0xff80000027897808 */ /* 0x000fe40005000000 */
[----:B------:R-:W-:Y:S01]  /*35d0*/  FSEL R121, R31, -INF , !P6 ;  /* 0xff8000001f797808 */ /* 0x000fe20007000000 */
[----:B------:R-:W-:Y:S01]  /*35e0*/  HMMA.16816.F32.BF16 R36, R8, R24, R160 ;  /* 0x000000180824723c */ /* 0x000fe200000418a0 */
[----:B------:R-:W-:Y:S01]  /*35f0*/  FSEL R199, R46, -INF , !P3 ;  /* 0xff8000002ec77808 */ /* 0x000fe20005800000 */
[----:B------:R-:W2:Y:S01]  /*3600*/  LDSM.16.M88.4 R28, [R220+0x3000] ;  /* 0x00300000dc1c783b */ /* 0x000ea20000000200 */
[----:B------:R-:W-:-:S02]  /*3610*/  ISETP.GE.AND P2, PT, R6, R17, PT ;  /* 0x000000110600720c */ /* 0x000fc40003f46270 */
[-C--:B------:R-:W-:Y:S02]  /*3620*/  ISETP.GE.AND P6, PT, R6, R18.reuse, PT ;  /* 0x000000120600720c */ /* 0x080fe40003fc6270 */
[----:B------:R-:W-:Y:S02]  /*3630*/  ISETP.GE.AND P3, PT, R5, R18, PT ;  /* 0x000000120500720c */ /* 0x000fe40003f66270 */
[----:B------:R-:W-:Y:S02]  /*3640*/  IADD3 R6, R3, 0x38, RZ ;  /* 0x0000003803067810 */ /* 0x000fe40007ffe0ff */
[----:B------:R-:W-:Y:S02]  /*3650*/  FSEL R183, R54, -INF , !P2 ;  /* 0xff80000036b77808 */ /* 0x000fe40005000000 */
[----:B------:R-:W-:Y:S02]  /*3660*/  FSEL R181, R45, -INF , !P3 ;  /* 0xff8000002db57808 */ /* 0x000fe40005800000 */
[----:B------:R-:W-:-:S02]  /*3670*/  ISETP.GE.AND P2, PT, R5, R16, PT ;  /* 0x000000100500720c */ /* 0x000fc40003f46270 */
[----:B------:R-:W-:Y:S02]  /*3680*/  ISETP.GE.AND P3, PT, R6, R16, PT ;  /* 0x000000100600720c */ /* 0x000fe40003f66270 */
[----:B------:R-:W-:Y:S02]  /*3690*/  FSEL R197, R44, -INF , !P6 ;  /* 0xff8000002cc57808 */ /* 0x000fe40007000000 */
[----:B------:R-:W-:Y:S02]  /*36a0*/  FSEL R180, R53, -INF , !P2 ;  /* 0xff80000035b47808 */ /* 0x000fe40005000000 */
[----:B------:R-:W-:Y:S02]  /*36b0*/  FSEL R161, R40, -INF , !P3 ;  /* 0xff80000028a17808 */ /* 0x000fe40005800000 */
[C---:B------:R-:W-:Y:S02]  /*36c0*/  ISETP.GE.AND P6, PT, R5.reuse, R17, PT ;  /* 0x000000110500720c */ /* 0x040fe40003fc6270 */
[----:B------:R-:W-:-:S02]  /*36d0*/  ISETP.GE.AND P2, PT, R5, R19, PT ;  /* 0x000000130500720c */ /* 0x000fc40003f46270 */
[----:B------:R-:W-:Y:S02]  /*36e0*/  ISETP.GE.AND P3, PT, R6, R19, PT ;  /* 0x000000130600720c */ /* 0x000fe40003f66270 */
[----:B------:R-:W-:Y:S02]  /*36f0*/  IADD3 R5, R3, 0x39, RZ ;  /* 0x0000003903057810 */ /* 0x000fe40007ffe0ff */
[----:B------:R-:W-:Y:S02]  /*3700*/  FSEL R182, R55, -INF , !P6 ;  /* 0xff80000037b67808 */ /* 0x000fe40007000000 */
[----:B------:R-:W-:Y:S01]  /*3710*/  FSEL R196, R47, -INF , !P2 ;  /* 0xff8000002fc47808 */ /* 0x000fe20005000000 */
[----:B-1----:R-:W-:Y:S01]  /*3720*/  HMMA.16816.F32.BF16 R52, R12, R20, R80 ;  /* 0x000000140c34723c */ /* 0x002fe20000041850 */
[----:B------:R-:W-:Y:S02]  /*3730*/  FSEL R170, R50, -INF , !P3 ;  /* 0xff80000032aa7808 */ /* 0x000fe40005800000 */
[----:B------:R-:W-:-:S02]  /*3740*/  ISETP.GE.AND P6, PT, R6, R17, PT ;  /* 0x000000110600720c */ /* 0x000fc40003fc6270 */
[----:B------:R-:W-:Y:S02]  /*3750*/  ISETP.GE.AND P2, PT, R6, R18, PT ;  /* 0x000000120600720c */ /* 0x000fe40003f46270 */
[----:B------:R-:W-:Y:S01]  /*3760*/  ISETP.GE.AND P3, PT, R5, R16, PT ;  /* 0x000000100500720c */ /* 0x000fe20003f66270 */
[----:B------:R-:W-:Y:S01]  /*3770*/  HMMA.16816.F32.BF16 R44, R12, R26, R104 ;  /* 0x0000001a0c2c723c */ /* 0x000fe20000041868 */
[----:B------:R-:W-:Y:S01]  /*3780*/  IADD3 R6, R3, 0x40, RZ ;  /* 0x0000004003067810 */ /* 0x000fe20007ffe0ff */
[----:B------:R-:W1:Y:S01]  /*3790*/  LDSM.16.M88.4 R24, [R220+0x3800] ;  /* 0x00380000dc18783b */ /* 0x000e620000000200 */
[----:B------:R-:W-:Y:S01]  /*37a0*/  FSEL R147, R42, -INF , !P6 ;  /* 0xff8000002a937808 */ /* 0x000fe20007000000 */
[----:B------:R-:W-:-:S04]  /*37b0*/  DEPBAR.LE SB0, 0x0 ;  /* 0x000080000000791a */ /* 0x000fc80000000000 */
[----:B------:R-:W-:Y:S01]  /*37c0*/  FSEL R144, R41, -INF , !P3 ;  /* 0xff80000029907808 */ /* 0x000fe20005800000 */
[----:B------:R-:W-:Y:S01]  /*37d0*/  BAR.SYNC.DEFER_BLOCKING 0x0 ;  /* 0x0000000000007b1d */ /* 0x000fe20000010000 */
[----:B------:R-:W-:Y:S02]  /*37e0*/  ISETP.GE.AND P6, PT, R5, R18, PT ;  /* 0x000000120500720c */ /* 0x000fe40003fc6270 */
[----:B------:R-:W-:Y:S02]  /*37f0*/  ISETP.GE.AND P3, PT, R6, R16, PT ;  /* 0x000000100600720c */ /* 0x000fe40003f66270 */
[----:B------:R-:W-:Y:S02]  /*3800*/  FSEL R157, R48, -INF , !P2 ;  /* 0xff800000309d7808 */ /* 0x000fe40005000000 */
[----:B------:R-:W-:Y:S02]  /*3810*/  FSEL R156, R49, -INF , !P6 ;  /* 0xff800000319c7808 */ /* 0x000fe40007000000 */
[----:B------:R-:W-:-:S02]  /*3820*/  FSEL R244, R32, -INF , !P3 ;  /* 0xff80000020f47808 */ /* 0x000fc40005800000 */
[C---:B------:R-:W-:Y:S02]  /*3830*/  ISETP.GE.AND P2, PT, R5.reuse, R19, PT ;  /* 0x000000130500720c */ /* 0x040fe40003f46270 */
[----:B------:R-:W-:Y:S02]  /*3840*/  ISETP.GE.AND P6, PT, R5, R17, PT ;  /* 0x000000110500720c */ /* 0x000fe40003fc6270 */
[----:B------:R-:W-:Y:S02]  /*3850*/  ISETP.GE.AND P3, PT, R6, R19, PT ;  /* 0x000000130600720c */ /* 0x000fe40003f66270 */
[----:B------:R-:W-:Y:S02]  /*3860*/  IADD3 R5, R3, 0x41, RZ ;  /* 0x0000004103057810 */ /* 0x000fe40007ffe0ff */
[----:B------:R-:W-:Y:S02]  /*3870*/  FSEL R168, R51, -INF , !P2 ;  /* 0xff80000033a87808 */ /* 0x000fe40005000000 */
[----:B------:R-:W-:Y:S01]  /*3880*/  FSEL R145, R43, -INF , !P6 ;  /* 0xff8000002b917808 */ /* 0x000fe20007000000 */
[----:B------:R-:W-:Y:S01]  /*3890*/  HMMA.16816.F32.BF16 R48, R8, R20, R152 ;  /* 0x000000140830723c */ /* 0x000fe20000041898 */
[----:B------:R-:W-:-:S02]  /*38a0*/  FSEL R134, R38, -INF , !P3 ;  /* 0xff80000026867808 */ /* 0x000fc40005800000 */
[C---:B------:R-:W-:Y:S02]  /*38b0*/  ISETP.GE.AND P2, PT, R6.reuse, R17, PT ;  /* 0x000000110600720c */ /* 0x040fe40003f46270 */
[-C--:B------:R-:W-:Y:S02]  /*38c0*/  ISETP.GE.AND P6, PT, R6, R18.reuse, PT ;  /* 0x000000120600720c */ /* 0x080fe40003fc6270 */
[----:B------:R-:W-:Y:S01]  /*38d0*/  ISETP.GE.AND P3, PT, R5, R18, PT ;  /* 0x000000120500720c */ /* 0x000fe20003f66270 */
[----:B--2---:R-:W-:Y:S01]  /*38e0*/  HMMA.16816.F32.BF16 R40, R12, R28, R72 ;  /* 0x0000001c0c28723c */ /* 0x004fe20000041848 */
[----:B------:R-:W-:Y:S02]  /*38f0*/  IADD3 R6, R3, 0x48, RZ ;  /* 0x0000004803067810 */ /* 0x000fe40007ffe0ff */
[----:B------:R-:W-:Y:S02]  /*3900*/  FSEL R238, R34, -INF , !P2 ;  /* 0xff80000022ee7808 */ /* 0x000fe40005000000 */
[----:B------:R-:W-:-:S02]  /*3910*/  FSEL R248, R37, -INF , !P3 ;  /* 0xff80000025f87808 */ /* 0x000fc40005800000 */
[CC--:B------:R-:W-:Y:S02]  /*3920*/  ISETP.GE.AND P2, PT, R5.reuse, R16.reuse, PT ;  /* 0x000000100500720c */ /* 0x0c0fe40003f46270 */
[----:B------:R-:W-:Y:S02]  /*3930*/  ISETP.GE.AND P3, PT, R6, R16, PT ;  /* 0x000000100600720c */ /* 0x000fe40003f66270 */
[----:B------:R-:W-:Y:S02]  /*3940*/  FSEL R249, R36, -INF , !P6 ;  /* 0xff80000024f97808 */ /* 0x000fe40007000000 */
[----:B------:R-:W-:Y:S02]  /*3950*/  ISETP.GE.AND P6, PT, R5, R17, PT ;  /* 0x000000110500720c */ /* 0x000fe40003fc6270 */
[----:B------:R-:W-:Y:S02]  /*3960*/  FSEL R236, R33, -INF , !P2 ;  /* 0xff80000021ec7808 */ /* 0x000fe40005000000 */
[----:B------:R-:W-:-:S02]  /*3970*/  FSEL R213, R44, -INF , !P3 ;  /* 0xff8000002cd57808 */ /* 0x000fc40005800000 */
[-C--:B------:R-:W-:Y:S02]  /*3980*/  ISETP.GE.AND P2, PT, R5, R19.reuse, PT ;  /* 0x000000130500720c */ /* 0x080fe40003f46270 */
[----:B------:R-:W-:Y:S02]  /*3990*/  ISETP.GE.AND P3, PT, R6, R19, PT ;  /* 0x000000130600720c */ /* 0x000fe40003f66270 */
[----:B------:R-:W-:Y:S02]  /*39a0*/  IADD3 R5, R3, 0x49, RZ ;  /* 0x0000004903057810 */ /* 0x000fe40007ffe0ff */
[----:B------:R-:W-:Y:S02]  /*39b0*/  FSEL R237, R35, -INF , !P6 ;  /* 0xff80000023ed7808 */ /* 0x000fe40007000000 */
[----:B------:R-:W-:Y:S01]  /*39c0*/  HMMA.16816.F32.BF16 R32, R8, R22, R140 ;  /* 0x000000160820723c */ /* 0x000fe2000004188c */
[----:B------:R-:W-:Y:S02]  /*39d0*/  FSEL R252, R39, -INF , !P2 ;  /* 0xff80000027fc7808 */ /* 0x000fe40005000000 */
[----:B------:R-:W-:-:S02]  /*39e0*/  FSEL R251, R58, -INF , !P3 ;  /* 0xff8000003afb7808 */ /* 0x000fc40005800000 */
[C---:B------:R-:W-:Y:S02]  /*39f0*/  ISETP.GE.AND P6, PT, R6.reuse, R17, PT ;  /* 0x000000110600720c */ /* 0x040fe40003fc6270 */
[----:B------:R-:W-:Y:S01]  /*3a00*/  ISETP.GE.AND P2, PT, R6, R18, PT ;  /* 0x000000120600720c */ /* 0x000fe20003f46270 */
[----:B------:R-:W-:Y:S01]  /*3a10*/  HMMA.16816.F32.BF16 R20, R12, R22, R76 ;  /* 0x000000160c14723c */ /* 0x000fe2000004184c */
        /* <DEDUP_REMOVED lines=8> */
[----:B------:R-:W-:Y:S02]  /*3aa0*/  ISETP.GE.AND P3, PT, R6, R16, PT ;  /* 0x000000100600720c */ /* 0x000fe40003f66270 */
[----:B------:R-:W-:Y:S02]  /*3ab0*/  FSEL R246, R57, -INF , !P6 ;  /* 0xff80000039f67808 */ /* 0x000fe40007000000 */
[----:B------:R-:W-:Y:S02]  /*3ac0*/  FSEL R250, R59, -INF , !P2 ;  /* 0xff8000003bfa7808 */ /* 0x000fe40005000000 */
[----:B------:R-:W-:-:S02]  /*3ad0*/  FSEL R204, R52, -INF , !P3 ;  /* 0xff80000034cc7808 */ /* 0x000fc40005800000 */
[-C--:B------:R-:W-:Y:S02]  /*3ae0*/  ISETP.GE.AND P6, PT, R5, R17.reuse, PT ;  /* 0x000000110500720c */ /* 0x080fe40003fc6270 */
[C---:B------:R-:W-:Y:S02]  /*3af0*/  ISETP.GE.AND P2, PT, R6.reuse, R17, PT ;  /* 0x000000110600720c */ /* 0x040fe40003f46270 */
[----:B------:R-:W-:Y:S02]  /*3b00*/  ISETP.GE.AND P3, PT, R6, R19, PT ;  /* 0x000000130600720c */ /* 0x000fe40003f66270 */
[----:B------:R-:W-:Y:S02]  /*3b10*/  IADD3 R5, R3, 0x51, RZ ;  /* 0x0000005103057810 */ /* 0x000fe40007ffe0ff */
[----:B------:R-:W-:Y:S02]  /*3b20*/  FSEL R208, R47, -INF , !P6 ;  /* 0xff8000002fd07808 */ /* 0x000fe40007000000 */
[----:B------:R-:W-:Y:S01]  /*3b30*/  FSEL R210, R54, -INF , !P2 ;  /* 0xff80000036d27808 */ /* 0x000fe20005000000 */
[----:B------:R-:W-:Y:S01]  /*3b40*/  HMMA.16816.F32.BF16 R44, R8, R28, R172 ;  /* 0x0000001c082c723c */ /* 0x000fe200000418ac */
[----:B------:R-:W-:-:S02]  /*3b50*/  FSEL R247, R50, -INF , !P3 ;  /* 0xff80000032f77808 */ /* 0x000fc40005800000 */
[----:B------:R-:W-:Y:S02]  /*3b60*/  ISETP.GE.AND P6, PT, R6, R18, PT ;  /* 0x000000120600720c */ /* 0x000fe40003fc6270 */
[C---:B------:R-:W-:Y:S02]  /*3b70*/  ISETP.GE.AND P2, PT, R5.reuse, R16, PT ;  /* 0x000000100500720c */ /* 0x040fe40003f46270 */
[----:B------:R-:W-:Y:S02]  /*3b80*/  ISETP.GE.AND P3, PT, R5, R18, PT ;  /* 0x000000120500720c */ /* 0x000fe40003f66270 */
[----:B------:R-:W-:Y:S02]  /*3b90*/  IADD3 R6, R3, 0x58, RZ ;  /* 0x0000005803067810 */ /* 0x000fe40007ffe0ff */
        /* <DEDUP_REMOVED lines=9> */
[-C--:B-1----:R-:W-:Y:S01]  /*3c30*/  HMMA.16816.F32.BF16 R52, R12, R24.reuse, R112 ;  /* 0x000000180c34723c */ /* 0x082fe20000041870 */
[----:B------:R-:W-:Y:S02]  /*3c40*/  FSEL R201, R22, -INF , !P3 ;  /* 0xff80000016c97808 */ /* 0x000fe40005800000 */
[C---:B------:R-:W-:Y:S02]  /*3c50*/  ISETP.GE.AND P2, PT, R6.reuse, R16, PT ;  /* 0x000000100600720c */ /* 0x040fe40003f46270 */
[-C--:B------:R-:W-:Y:S02]  /*3c60*/  ISETP.GE.AND P6, PT, R6, R18.reuse, PT ;  /* 0x000000120600720c */ /* 0x080fe40003fc6270 */
[----:B------:R-:W-:Y:S01]  /*3c70*/  ISETP.GE.AND P3, PT, R5, R18, PT ;  /* 0x000000120500720c */ /* 0x000fe20003f66270 */
[----:B------:R-:W-:Y:S01]  /*3c80*/  HMMA.16816.F32.BF16 R48, R8, R24, R176 ;  /* 0x000000180830723c */ /* 0x000fe200000418b0 */
[----:B------:R-:W-:-:S02]  /*3c90*/  FSEL R200, R20, -INF , !P2 ;  /* 0xff80000014c87808 */ /* 0x000fc40005000000 */
[----:B------:R-:W-:Y:S02]  /*3ca0*/  FSEL R206, R32, -INF , !P6 ;  /* 0xff80000020ce7808 */ /* 0x000fe40007000000 */
[----:B------:R-:W-:Y:S02]  /*3cb0*/  FSEL R205, R33, -INF , !P3 ;  /* 0xff80000021cd7808 */ /* 0x000fe40005800000 */
[----:B------:R-:W-:Y:S02]  /*3cc0*/  ISETP.GE.AND P2, PT, R6, R19, PT ;  /* 0x000000130600720c */ /* 0x000fe40003f46270 */
[C---:B------:R-:W-:Y:S02]  /*3cd0*/  ISETP.GE.AND P6, PT, R5.reuse, R16, PT ;  /* 0x000000100500720c */ /* 0x040fe40003fc6270 */
[----:B------:R-:W-:Y:S02]  /*3ce0*/  ISETP.GE.AND P3, PT, R5, R17, PT ;  /* 0x000000110500720c */ /* 0x000fe40003f66270 */
[----:B------:R-:W-:-:S02]  /*3cf0*/  FSEL R235, R34, -INF , !P2 ;  /* 0xff80000022eb7808 */ /* 0x000fc40005000000 */
[----:B------:R-:W-:Y:S02]  /*3d00*/  FSEL R173, R21, -INF , !P6 ;  /* 0xff80000015ad7808 */ /* 0x000fe40007000000 */
[----:B------:R-:W-:Y:S02]  /*3d10*/  FSEL R179, R23, -INF , !P3 ;  /* 0xff80000017b37808 */ /* 0x000fe40005800000 */
[----:B------:R-:W-:Y:S01]  /*3d20*/  ISETP.GE.AND P2, PT, R5, R19, PT ;  /* 0x000000130500720c */ /* 0x000fe20003f46270 */
[----:B------:R-:W-:Y:S01]  /*3d30*/  HMMA.16816.F32.BF16 R20, R8, R30, R184 ;  /* 0x0000001e0814723c */ /* 0x000fe200000418b8 */
[----:B------:R-:W-:Y:S02]  /*3d40*/  IADD3 R6, R3, 0x60, RZ ;  /* 0x0000006003067810 */ /* 0x000fe40007ffe0ff */
[----:B------:R-:W-:Y:S02]  /*3d50*/  FSEL R214, R35, -INF , !P2 ;  /* 0xff80000023d67808 */ /* 0x000fe40005000000 */
[----:B------:R-:W-:-:S02]  /*3d60*/  ISETP.GE.AND P3, PT, R6, R16, PT ;  /* 0x000000100600720c */ /* 0x000fc40003f66270 */
[----:B------:R-:W-:Y:S01]  /*3d70*/  ISETP.GE.AND P2, PT, R6, R17, PT ;  /* 0x000000110600720c */ /* 0x000fe20003f46270 */
[----:B------:R-:W-:Y:S01]  /*3d80*/  HMMA.16816.F32.BF16 R32, R8, R26, R192 ;  /* 0x0000001a0820723c */ /* 0x000fe200000418c0 */
[----:B------:R-:W-:Y:S02]  /*3d90*/  IADD3 R5, R3, 0x61, RZ ;  /* 0x0000006103057810 */ /* 0x000fe40007ffe0ff */
[----:B------:R-:W-:Y:S02]  /*3da0*/  FSEL R172, R40, -INF , !P3 ;  /* 0xff80000028ac7808 */ /* 0x000fe40005800000 */
[----:B------:R-:W-:Y:S02]  /*3db0*/  FSEL R177, R42, -INF , !P2 ;  /* 0xff8000002ab17808 */ /* 0x000fe40005000000 */
[C---:B------:R-:W-:Y:S01]  /*3dc0*/  ISETP.GE.AND P6, PT, R6.reuse, R18, PT ;  /* 0x000000120600720c */ /* 0x040fe20003fc6270 */
[----:B------:R-:W-:Y:S01]  /*3dd0*/  HMMA.16816.F32.BF16 R8, R12, R84, R188 ;  /* 0x000000540c08723c */ /* 0x000fe200000418bc */
[----:B------:R-:W-:-:S02]  /*3de0*/  ISETP.GE.AND P3, PT, R6, R19, PT ;  /* 0x000000130600720c */ /* 0x000fc40003f66270 */
[----:B------:R-:W-:Y:S02]  /*3df0*/  ISETP.GE.AND P2, PT, R5, R16, PT ;  /* 0x000000100500720c */ /* 0x000fe40003f46270 */
[----:B------:R-:W-:Y:S02]  /*3e00*/  FSEL R185, R44, -INF , !P6 ;  /* 0xff8000002cb97808 */ /* 0x000fe40007000000 */
[----:B------:R-:W-:Y:S01]  /*3e10*/  FSEL R209, R46, -INF , !P3 ;  /* 0xff8000002ed17808 */ /* 0x000fe20005800000 */
[----:B------:R-:W-:Y:S01]  /*3e20*/  HMMA.16816.F32.BF16 R28, R12, R30, R128 ;  /* 0x0000001e0c1c723c */ /* 0x000fe20000041880 */
[----:B------:R-:W-:Y:S02]  /*3e30*/  FSEL R152, R41, -INF , !P2 ;  /* 0xff80000029987808 */ /* 0x000fe40005000000 */
[C---:B------:R-:W-:Y:S02]  /*3e40*/  ISETP.GE.AND P6, PT, R5.reuse, R17, PT ;  /* 0x000000110500720c */ /* 0x040fe40003fc6270 */
[----:B------:R-:W-:-:S02]  /*3e50*/  ISETP.GE.AND P3, PT, R5, R18, PT ;  /* 0x000000120500720c */ /* 0x000fc40003f66270 */
[----:B------:R-:W-:Y:S01]  /*3e60*/  ISETP.GE.AND P2, PT, R5, R19, PT ;  /* 0x000000130500720c */ /* 0x000fe20003f46270 */
[----:B------:R-:W-:Y:S01]  /*3e70*/  HMMA.16816.F32.BF16 R12, R12, R26, R124 ;  /* 0x0000001a0c0c723c */ /* 0x000fe2000004187c */
[----:B------:R-:W-:Y:S02]  /*3e80*/  IADD3 R5, R3, 0x68, RZ ;  /* 0x0000006803057810 */ /* 0x000fe40007ffe0ff */
        /* <DEDUP_REMOVED lines=8> */
[----:B------:R-:W-:Y:S02]  /*3f10*/  FSEL R186, R22, -INF , !P2 ;  /* 0xff80000016ba7808 */ /* 0x000fe40005000000 */
[----:B------:R-:W-:-:S02]  /*3f20*/  FSEL R175, R21, -INF , !P3 ;  /* 0xff80000015af7808 */ /* 0x000fc40005800000 */
[----:B------:R-:W-:Y:S02]  /*3f30*/  FSEL R39, R39, -INF , !P0 ;  /* 0xff80000027277808 */ /* 0x000fe40004000000 */
[----:B------:R-:W-:Y:S02]  /*3f40*/  ISETP.GE.AND P6, PT, R5, R16, PT ;  /* 0x000000100500720c */ /* 0x000fe40003fc6270 */
[----:B------:R-:W-:Y:S02]  /*3f50*/  ISETP.GE.AND P2, PT, R7, R19, PT ;  /* 0x000000130700720c */ /* 0x000fe40003f46270 */
[-C--:B------:R-:W-:Y:S02]  /*3f60*/  ISETP.GE.AND P3, PT, R5, R17.reuse, PT ;  /* 0x000000110500720c */ /* 0x080fe40003f66270 */
[----:B------:R-:W-:Y:S02]  /*3f70*/  ISETP.GE.AND P0, PT, R6, R17, PT ;  /* 0x000000110600720c */ /* 0x000fe40003f06270 */
[----:B------:R-:W-:-:S02]  /*3f80*/  IADD3 R5, R3, 0x71, RZ ;  /* 0x0000007103057810 */ /* 0x000fc40007ffe0ff */
[----:B------:R-:W-:Y:S02]  /*3f90*/  FSEL R184, R23, -INF , !P2 ;  /* 0xff80000017b87808 */ /* 0x000fe40005000000 */
[----:B------:R-:W-:Y:S02]  /*3fa0*/  FSEL R146, R54, -INF , !P0 ;  /* 0xff80000036927808 */ /* 0x000fe40004000000 */
[-C--:B------:R-:W-:Y:S02]  /*3fb0*/  ISETP.GE.AND P2, PT, R6, R16.reuse, PT ;  /* 0x000000100600720c */ /* 0x080fe40003f46270 */
[----:B------:R-:W-:Y:S02]  /*3fc0*/  ISETP.GE.AND P0, PT, R5, R16, PT ;  /* 0x000000100500720c */ /* 0x000fe40003f06270 */
[----:B------:R-:W-:Y:S02]  /*3fd0*/  FSEL R37, R37, -INF , !P5 ;  /* 0xff80000025257808 */ /* 0x000fe40006800000 */
[----:B------:R-:W-:-:S02]  /*3fe0*/  FSEL R143, R52, -INF , !P2 ;  /* 0xff800000348f7808 */ /* 0x000fc40005000000 */
[----:B------:R-:W-:Y:S02]  /*3ff0*/  FSEL R128, R53, -INF , !P0 ;  /* 0xff80000035807808 */ /* 0x000fe40004000000 */
[C---:B------:R-:W-:Y:S02]  /*4000*/  ISETP.GE.AND P5, PT, R6.reuse, R18, PT ;  /* 0x000000120600720c */ /* 0x040fe40003fa6270 */
[-C--:B------:R-:W-:Y:S02]  /*4010*/  ISETP.GE.AND P2, PT, R6, R19.reuse, PT ;  /* 0x000000130600720c */ /* 0x080fe40003f46270 */
[----:B------:R-:W-:Y:S02]  /*4020*/  ISETP.GE.AND P0, PT, R5, R19, PT ;  /* 0x000000130500720c */ /* 0x000fe40003f06270 */
[----:B------:R-:W-:Y:S02]  /*4030*/  FSEL R169, R48, -INF , !P5 ;  /* 0xff80000030a97808 */ /* 0x000fe40006800000 */
[----:B------:R-:W-:-:S02]  /*4040*/  FSEL R174, R50, -INF , !P2 ;  /* 0xff80000032ae7808 */ /* 0x000fc40005000000 */
[----:B------:R-:W-:Y:S02]  /*4050*/  FSEL R171, R51, -INF , !P0 ;  /* 0xff80000033ab7808 */ /* 0x000fe40004000000 */
[C---:B------:R-:W-:Y:S02]  /*4060*/  ISETP.GE.AND P5, PT, R5.reuse, R17, PT ;  /* 0x000000110500720c */ /* 0x040fe40003fa6270 */
[----:B------:R-:W-:Y:S02]  /*4070*/  ISETP.GE.AND P2, PT, R5, R18, PT ;  /* 0x000000120500720c */ /* 0x000fe40003f46270 */
[C---:B------:R-:W-:Y:S02]  /*4080*/  ISETP.GE.AND P0, PT, R3.reuse, R16, PT ;  /* 0x000000100300720c */ /* 0x040fe40003f06270 */
[----:B------:R-:W-:Y:S02]  /*4090*/  IADD3 R5, R3, 0x78, RZ ;  /* 0x0000007803057810 */ /* 0x000fe40007ffe0ff */
[----:B------:R-:W-:-:S02]  /*40a0*/  FSEL R25, R11, -INF , !P1 ;  /* 0xff8000000b197808 */ /* 0x000fc40004800000 */
[----:B------:R-:W-:Y:S02]  /*40b0*/  FSEL R22, R8, -INF , !P0 ;  /* 0xff80000008167808 */ /* 0x000fe40004000000 */
[C---:B------:R-:W-:Y:S02]  /*40c0*/  ISETP.GE.AND P1, PT, R5.reuse, R18, PT ;  /* 0x000000120500720c */ /* 0x040fe40003f26270 */
[----:B------:R-:W-:Y:S02]  /*40d0*/  ISETP.GE.AND P0, PT, R5, R19, PT ;  /* 0x000000130500720c */ /* 0x000fe40003f06270 */
[----:B------:R-:W-:Y:S02]  /*40e0*/  FSEL R23, R9, -INF , !P4 ;  /* 0xff80000009177808 */ /* 0x000fe40006000000 */
[----:B------:R-:W-:Y:S02]  /*40f0*/  FSEL R158, R32, -INF , !P1 ;  /* 0xff800000209e7808 */ /* 0x000fe40004800000 */
[----:B------:R-:W-:-:S02]  /*4100*/  FSEL R162, R34, -INF , !P0 ;  /* 0xff80000022a27808 */ /* 0x000fc40004000000 */
[C---:B------:R-:W-:Y:S02]  /*4110*/  ISETP.GE.AND P4, PT, R3.reuse, R17, PT ;  /* 0x000000110300720c */ /* 0x040fe40003f86270 */
[C---:B------:R-:W-:Y:S02]  /*4120*/  ISETP.GE.AND P1, PT, R3.reuse, R18, PT ;  /* 0x000000120300720c */ /* 0x040fe40003f26270 */
[C---:B------:R-:W-:Y:S02]  /*4130*/  ISETP.GE.AND P0, PT, R3.reuse, R19, PT ;  /* 0x000000130300720c */ /* 0x040fe40003f06270 */
[----:B------:R-:W-:Y:S02]  /*4140*/  IADD3 R3, R3, 0x79, RZ ;  /* 0x0000007903037810 */ /* 0x000fe40007ffe0ff */
[----:B------:R-:W-:Y:S02]  /*4150*/  FSEL R38, R38, -INF , !P0 ;  /* 0xff80000026267808 */ /* 0x000fe40004000000 */
[----:B------:R-:W-:-:S02]  /*4160*/  ISETP.GE.AND P0, PT, R3, R16, PT ;  /* 0x000000100300720c */ /* 0x000fc40003f06270 */
[----:B------:R-:W-:Y:S02]  /*4170*/  FSEL R127, R28, -INF , !P6 ;  /* 0xff8000001c7f7808 */ /* 0x000fe40007000000 */
[----:B------:R-:W-:Y:S02]  /*4180*/  FSEL R124, R13, -INF , !P0 ;  /* 0xff8000000d7c7808 */ /* 0x000fe40004000000 */
[----:B------:R-:W-:Y:S02]  /*4190*/  PLOP3.LUT P0, PT, PT, PT, UP0, 0x80, 0x0 ;  /* 0x000000000000781c */ /* 0x000fe40003f0f008 */
[----:B------:R-:W-:Y:S02]  /*41a0*/  ISETP.GE.AND P6, PT, R3, R18, PT ;  /* 0x000000120300720c */ /* 0x000fe40003fc6270 */
[----:B------:R-:W-:Y:S02]  /*41b0*/  FSEL R142, R55, -INF , !P5 ;  /* 0xff800000378e7808 */ /* 0x000fe40006800000 */
[----:B------:R-:W-:-:S02]  /*41c0*/  FSEL R160, R49, -INF , !P2 ;  /* 0xff80000031a07808 */ /* 0x000fc40005000000 */
[----:B------:R-:W-:Y:S02]  /*41d0*/  FSEL R24, R10, -INF , !P4 ;  /* 0xff8000000a187808 */ /* 0x000fe40006000000 */
[----:B------:R-:W-:Y:S02]  /*41e0*/  FSEL R36, R36, -INF , !P1 ;  /* 0xff80000024247808 */ /* 0x000fe40004800000 */
[----:B------:R-:W-:Y:S02]  /*41f0*/  FSEL R154, R30, -INF , !P3 ;  /* 0xff8000001e9a7808 */ /* 0x000fe40005800000 */
[----:B------:R-:W-:Y:S02]  /*4200*/  FSEL R159, R33, -INF , !P6 ;  /* 0xff800000219f7808 */ /* 0x000fe40007000000 */
[C---:B------:R-:W-:Y:S02]  /*4210*/  ISETP.GE.AND P5, PT, R7.reuse, R16, PT ;  /* 0x000000100700720c */ /* 0x040fe40003fa6270 */
[----:B------:R-:W-:-:S02]  /*4220*/  ISETP.GE.AND P2, PT, R7, R17, PT ;  /* 0x000000110700720c */ /* 0x000fc40003f46270 */
[C---:B------:R-:W-:Y:S02]  /*4230*/  ISETP.GE.AND P4, PT, R5.reuse, R16, PT ;  /* 0x000000100500720c */ /* 0x040fe40003f86270 */
[----:B------:R-:W-:Y:S02]  /*4240*/  ISETP.GE.AND P1, PT, R5, R17, PT ;  /* 0x000000110500720c */ /* 0x000fe40003f26270 */
[C---:B------:R-:W-:Y:S02]  /*4250*/  ISETP.GE.AND P3, PT, R3.reuse, R19, PT ;  /* 0x000000130300720c */ /* 0x040fe40003f66270 */
[----:B------:R-:W-:Y:S02]  /*4260*/  ISETP.GE.AND P6, PT, R3, R17, PT ;  /* 0x000000110300720c */ /* 0x000fe40003fc6270 */
[----:B------:R-:W-:Y:S02]  /*4270*/  FSEL R163, R35, -INF , !P3 ;  /* 0xff80000023a37808 */ /* 0x000fe40005800000 */
[----:B------:R-:W-:-:S02]  /*4280*/  FSEL R126, R29, -INF , !P5 ;  /* 0xff8000001d7e7808 */ /* 0x000fc40006800000 */
[----:B------:R-:W-:Y:S02]  /*4290*/  FSEL R155, R31, -INF , !P2 ;  /* 0xff8000001f9b7808 */ /* 0x000fe40005000000 */
[----:B------:R-:W-:Y:S02]  /*42a0*/  FSEL R125, R12, -INF , !P4 ;  /* 0xff8000000c7d7808 */ /* 0x000fe40006000000 */
[----:B------:R-:W-:Y:S02]  /*42b0*/  FSEL R141, R14, -INF , !P1 ;  /* 0xff8000000e8d7808 */ /* 0x000fe40004800000 */
[----:B------:R-:W-:Y:S01]  /*42c0*/  FSEL R140, R15, -INF , !P6 ;  /* 0xff8000000f8c7808 */ /* 0x000fe20007000000 */
[----:B------:R-:W-:Y:S05]  /*42d0*/  @!P0 BRA `(.L_x_23) ;  /* 0x0000028000008947 */ /* 0x000fea0003800000 */
[----:B------:R-:W2:Y:S01]  /*42e0*/  LDL.64 R218, [R1+0x88] ;  /* 0x0000880001da7983 */ /* 0x000ea20000100a00 */
[----:B------:R-:W-:Y:S01]  /*42f0*/  UIADD3 UR7, UR8, -0x2, URZ ;  /* 0xfffffffe08077890 */ /* 0x000fe2000fffe03f */
[----:B------:R-:W-:-:S03]  /*4300*/  IMAD.U32 R3, RZ, RZ, UR6 ;  /* 0x00000006ff037e24 */ /* 0x000fc6000f8e00ff */
[----:B------:R-:W-:Y:S02]  /*4310*/  USHF.R.S32.HI UR5, URZ, 0x1f, UR7 ;  /* 0x0000001f3f057899 */ /* 0x000fe40008011407 */
[----:B------:R-:W-:Y:S01]  /*4320*/  UIMAD UR20, UR20, UR7, URZ ;  /* 0x00000007141472a4 */ /* 0x000fe2000f8e023f */
[----:B------:R-:W-:Y:S01]  /*4330*/  IMAD.U32 R6, RZ, RZ, UR7 ;  /* 0x00000007ff067e24 */ /* 0x000fe2000f8e00ff */
[----:B------:R-:W-:Y:S02]  /*4340*/  USHF.L.U32 UR7, UR6, 0x5, URZ ;  /* 0x0000000506077899 */ /* 0x000fe4000800063f */
[----:B------:R-:W-:Y:S01]  /*4350*/  UIMAD UR5, UR5, UR21, UR20 ;  /* 0x00000015050572a4 */ /* 0x000fe2000f8e0214 */
[----:B--2---:R-:W-:-:S04]  /*4360*/  IMAD.WIDE.U32 R6, R6, UR21, R218 ;  /* 0x0000001506067c25 */ /* 0x004fc8000f8e00da */
[----:B------:R-:W-:Y:S01]  /*4370*/  IMAD.MOV.U32 R219, RZ, RZ, c[0x0][0x19c] ;  /* 0x00006700ffdb7624 */ /* 0x000fe200078e00ff */
[----:B------:R-:W-:Y:S02]  /*4380*/  IADD3 R5, R7, UR5, RZ ;  /* 0x0000000507057c10 */ /* 0x000fe4000fffe0ff */
[C---:B------:R-:W-:Y:S02]  /*4390*/  LEA R8, P1, R6.reuse, c[0x0][0x168], 0x1 ;  /* 0x00005a0006087a11 */ /* 0x040fe400078208ff */
[----:B------:R-:W-:Y:S02]  /*43a0*/  SHF.L.U64.HI R3, R3, 0x5, R219 ;  /* 0x0000000503037819 */ /* 0x000fe400000102db */
[----:B------:R-:W-:Y:S02]  /*43b0*/  LEA.HI.X R9, R6, c[0x0][0x16c], R5, 0x1, P1 ;  /* 0x00005b0006097a11 */ /* 0x000fe400008f0c05 */
[----:B------:R-:W-:-:S03]  /*43c0*/  IADD3 R6, P1, R8, UR7, RZ ;  /* 0x0000000708067c10 */ /* 0x000fc6000ff3e0ff */
[----:B------:R-:W-:Y:S01]  /*43d0*/  @!PT LDS RZ, [RZ] ;  /* 0x00000000fffff984 */ /* 0x000fe20000000800 */
[----:B------:R-:W-:Y:S01]  /*43e0*/  @!PT LDS RZ, [RZ] ;  /* 0x00000000fffff984 */ /* 0x000fe20000000800 */
[----:B------:R-:W-:Y:S01]  /*43f0*/  @!PT LDS RZ, [RZ] ;  /* 0x00000000fffff984 */ /* 0x000fe20000000800 */
[----:B------:R1:W-:Y:S02]  /*4400*/  LDGSTS.E.BYPASS.LTC128B.128 [R234+0x4000], [R8.64] ;  /* 0x0400000008ea7fae */ /* 0x0003e4000b901d50 */
[----:B------:R-:W-:Y:S01]  /*4410*/  IMAD.X R7, R3, 0x1, R9, P1 ;  /* 0x0000000103077824 */ /* 0x000fe200008e0609 */
[----:B------:R-:W-:-:S04]  /*4420*/  IADD3 R20, P1, R6, UR7, RZ ;  /* 0x0000000706147c10 */ /* 0x000fc8000ff3e0ff */
[----:B------:R2:W-:Y:S01]  /*4430*/  LDGSTS.E.BYPASS.LTC128B.128 [R234+0x4800], [R6.64] ;  /* 0x0480000006ea7fae */ /* 0x0005e2000b901d50 */
        /* <DEDUP_REMOVED lines=9> */
[----:B------:R-:W-:-:S05]  /*44d0*/  IMAD.X R11, R13, 0x1, R3, P1 ;  /* 0x000000010d0b7824 */ /* 0x000fca00008e0603 */
[----:B------:R3:W-:Y:S01]  /*44e0*/  LDGSTS.E.BYPASS.LTC128B.128 [R234+0x6800], [R10.64] ;  /* 0x068000000aea7fae */ /* 0x0007e2000b901d50 */
[----:B--2---:R-:W-:-:S05]  /*44f0*/  IADD3 R6, P1, R10, UR7, RZ ;  /* 0x000000070a067c10 */ /* 0x004fca000ff3e0ff */
[----:B------:R-:W-:Y:S01]  /*4500*/  IMAD.X R7, R11, 0x1, R3, P1 ;  /* 0x000000010b077824 */ /* 0x000fe200008e0603 */
[----:B-1----:R-:W-:-:S04]  /*4510*/  IADD3 R8, P1, R6, UR7, RZ ;  /* 0x0000000706087c10 */ /* 0x002fc8000ff3e0ff */
[----:B------:R3:W-:Y:S01]  /*4520*/  LDGSTS.E.BYPASS.LTC128B.128 [R234+0x7000], [R6.64] ;  /* 0x0700000006ea7fae */ /* 0x0007e2000b901d50 */
[----:B------:R-:W-:-:S05]  /*4530*/  IMAD.X R9, R7, 0x1, R3, P1 ;  /* 0x0000000107097824 */ /* 0x000fca00008e0603 */
[----:B------:R3:W-:Y:S04]  /*4540*/  LDGSTS.E.BYPASS.LTC128B.128 [R234+0x7800], [R8.64] ;  /* 0x0780000008ea7fae */ /* 0x0007e8000b901d50 */
[----:B------:R-:W0:Y:S02]  /*4550*/  LDGDEPBAR ;  /* 0x00000000000079af */ /* 0x000e240000000000 */
.L_x_23:
[----:B------:R-:W-:Y:S01]  /*4560*/  FMNMX.FTZ R3, R22, R23, !PT ;  /* 0x0000001716037209 */ /* 0x000fe20007810000 */
[----:B------:R-:W-:Y:S01]  /*4570*/  STL [R1+0x110], R232 ;  /* 0x000110e801007387 */ /* 0x000fe20000100800 */
[----:B------:R-:W-:Y:S01]  /*4580*/  MOV R129, R134 ;  /* 0x0000008600817202 */ /* 0x000fe20000000f00 */
[----:B------:R-:W-:Y:S01]  /*4590*/  IMAD.SHL.U32 R216, R0, 0x2, RZ ;  /* 0x0000000200d87824 */ /* 0x000fe200078e00ff */
[----:B------:R-:W-:Y:S01]  /*45a0*/  FMNMX.FTZ R3, R67, R3, !PT ;  /* 0x0000000343037209 */ /* 0x000fe20007810000 */
[----:B------:R-:W-:Y:S02]  /*45b0*/  STL [R1+0x10c], R231 ;  /* 0x00010ce701007387 */ /* 0x000fe40000100800 */
[----:B------:R-:W-:Y:S01]  /*45c0*/  IMAD R217, R4, 0x2, R216 ;  /* 0x0000000204d97824 */ /* 0x000fe200078e02d8 */
[----:B------:R-:W-:Y:S01]  /*45d0*/  FMNMX.FTZ R3, R63, R3, !PT ;  /* 0x000000033f037209 */ /* 0x000fe20007810000 */
[----:B------:R-:W-:Y:S01]  /*45e0*/  STL [R1+0x108], R230 ;  /* 0x000108e601007387 */ /* 0x000fe20000100800 */
[----:B------:R-:W-:-:S02]  /*45f0*/  LEA R219, R2, R216, 0x1 ;  /* 0x000000d802db7211 */ /* 0x000fc400078e08ff */
[----:B------:R-:W-:Y:S01]  /*4600*/  FMNMX.FTZ R3, R65, R3, !PT ;  /* 0x0000000341037209 */ /* 0x000fe20007810000 */
[----:B------:R-:W-:Y:S01]  /*4610*/  STL [R1+0x104], R229 ;  /* 0x000104e501007387 */ /* 0x000fe20000100800 */
[----:B------:R-:W-:Y:S02]  /*4620*/  LEA R218, R2, R217, 0x1 ;  /* 0x000000d902da7211 */ /* 0x000fe400078e08ff */
[----:B------:R-:W-:Y:S01]  /*4630*/  FMNMX.FTZ R3, R62, R3, !PT ;  /* 0x000000033e037209 */ /* 0x000fe20007810000 */
[----:B------:R-:W-:Y:S03]  /*4640*/  STL [R1+0x100], R228 ;  /* 0x000100e401007387 */ /* 0x000fe60000100800 */
        /* <DEDUP_REMOVED lines=24> */
[----:B---3--:R-:W-:Y:S01]  /*47d0*/  FMNMX.FTZ R6, R236, R5, !PT ;  /* 0x00000005ec067209 */ /* 0x008fe20007810000 */
[----:B------:R-:W-:Y:S01]  /*47e0*/  STL [R1+0xd0], R17 ;  /* 0x0000d01101007387 */ /* 0x000fe20000100800 */
[----:B------:R-:W-:Y:S02]  /*47f0*/  FMNMX.FTZ R3, R71, R3, !PT ;  /* 0x0000000347037209 */ /* 0x000fe40007810000 */
[----:B------:R-:W-:Y:S01]  /*4800*/  FMNMX.FTZ R6, R213, R6, !PT ;  /* 0x00000006d5067209 */ /* 0x000fe20007810000 */
[----:B------:R-:W-:Y:S01]  /*4810*/  STL [R1+0xcc], R16 ;  /* 0x0000cc1001007387 */ /* 0x000fe20000100800 */
        /* <DEDUP_REMOVED lines=34> */
[----:B------:R-:W-:Y:S01]  /*4a40*/  FMNMX.FTZ R5, R86, R5, !PT ;  /* 0x0000000556057209 */ /* 0x000fe20007810000 */
[----:B------:R-:W1:Y:S01]  /*4a50*/  SHFL.BFLY PT, R136, R3, 0x2, 0x1f ;  /* 0x0c401f0003887f89 */ /* 0x000e6200000e0000 */
        /* <DEDUP_REMOVED lines=14> */
[----:B-1----:R-:W-:Y:S02]  /*4b40*/  FMNMX.FTZ R136, R3, R136, !PT ;  /* 0x0000008803887209 */ /* 0x002fe40007810000 */
[----:B------:R-:W-:Y:S02]  /*4b50*/  FMNMX.FTZ R3, R117, R5, !PT ;  /* 0x0000000575037209 */ /* 0x000fe40007810000 */
[----:B------:R-:W-:Y:S02]  /*4b60*/  FMNMX.FTZ R7, R201, R7, !PT ;  /* 0x00000007c9077209 */ /* 0x000fe40007810000 */
[----:B------:R-:W-:Y:S02]  /*4b70*/  FMNMX.FTZ R5, R197, R6, !PT ;  /* 0x00000006c5057209 */ /* 0x000fe40007810000 */
[----:B------:R-:W-:-:S02]  /*4b80*/  FMNMX.FTZ R3, R92, R3, !PT ;  /* 0x000000035c037209 */ /* 0x000fc40007810000 */
[----:B------:R-:W-:Y:S02]  /*4b90*/  FMNMX.FTZ R135, R179, R7, !PT ;  /* 0x00000007b3877209 */ /* 0x000fe40007810000 */
[----:B------:R-:W-:Y:S01]  /*4ba0*/  FMNMX.FTZ R5, R181, R5, !PT ;  /* 0x00000005b5057209 */ /* 0x000fe20007810000 */
[----:B------:R-:W1:Y:S01]  /*4bb0*/  SHFL.BFLY PT, R7, R136, 0x1, 0x1f ;  /* 0x0c201f0088077f89 */ /* 0x000e6200000e0000 */
        /* <DEDUP_REMOVED lines=24> */
[----:B------:R-:W-:Y:S01]  /*4d40*/  FMNMX.FTZ R3, R196, R3, !PT ;  /* 0x00000003c4037209 */ /* 0x000fe20007810000 */
[----:B------:R-:W2:Y:S01]  /*4d50*/  SHFL.BFLY PT, R8, R135, 0x2, 0x1f ;  /* 0x0c401f0087087f89 */ /* 0x000ea200000e0000 */
[----:B------:R-:W-:Y:S02]  /*4d60*/  FMNMX.FTZ R5, R206, R5, !PT ;  /* 0x00000005ce057209 */ /* 0x000fe40007810000 */
[----:B------:R-:W-:Y:S02]  /*4d70*/  FMNMX.FTZ R3, R170, R3, !PT ;  /* 0x00000003aa037209 */ /* 0x000fe40007810000 */
[----:B-1----:R-:W-:-:S02]  /*4d80*/  FMNMX.FTZ R136, R136, R7, !PT ;  /* 0x0000000788887209 */ /* 0x002fc40007810000 */
[----:B------:R-:W-:Y:S02]  /*4d90*/  FMNMX.FTZ R5, R205, R5, !PT ;  /* 0x00000005cd057209 */ /* 0x000fe40007810000 */
[----:B------:R-:W-:Y:S01]  /*4da0*/  FMNMX.FTZ R3, R168, R3, !PT ;  /* 0x00000003a8037209 */ /* 0x000fe20007810000 */
[C---:B------:R-:W-:Y:S01]  /*4db0*/  FMUL.FTZ R7, R136.reuse, c[0x0][0x23c] ;  /* 0x00008f0088077a20 */ /* 0x040fe20000410000 */
[----:B------:R-:W-:Y:S02]  /*4dc0*/  FMNMX.FTZ R5, R185, R5, !PT ;  /* 0x00000005b9057209 */ /* 0x000fe40007810000 */
[----:B------:R-:W-:Y:S02]  /*4dd0*/  FSETP.NEU.FTZ.AND P1, PT, R136, -INF , PT ;  /* 0xff8000008800780b */ /* 0x000fe40003f3d000 */
[----:B------:R-:W-:Y:S02]  /*4de0*/  FMNMX.FTZ R3, R129, R3, !PT ;  /* 0x0000000381037209 */ /* 0x000fe40007810000 */
[----:B------:R-:W-:-:S02]  /*4df0*/  FMNMX.FTZ R5, R178, R5, !PT ;  /* 0x00000005b2057209 */ /* 0x000fc40007810000 */
[----:B------:R-:W-:Y:S02]  /*4e00*/  FSEL R7, R7, RZ, P1 ;  /* 0x000000ff07077208 */ /* 0x000fe40000800000 */
[----:B------:R-:W-:Y:S02]  /*4e10*/  FMNMX.FTZ R3, R252, R3, !PT ;  /* 0x00000003fc037209 */ /* 0x000fe40007810000 */
[----:B------:R-:W-:Y:S01]  /*4e20*/  FMNMX.FTZ R5, R176, R5, !PT ;  /* 0x00000005b0057209 */ /* 0x000fe20007810000 */
[--C-:B------:R-:W-:Y:S01]  /*4e30*/  FFMA.FTZ R6, R22, c[0x0][0x23c], -R7.reuse ;  /* 0x00008f0016067a23 */ /* 0x100fe20000010807 */
[----:B------:R-:W-:Y:S01]  /*4e40*/  FMNMX.FTZ R3, R251, R3, !PT ;  /* 0x00000003fb037209 */ /* 0x000fe20007810000 */
[--C-:B------:R-:W-:Y:S01]  /*4e50*/  FFMA.FTZ R2, R166, c[0x0][0x23c], -R7.reuse ;  /* 0x00008f00a6027a23 */ /* 0x100fe20000010807 */
[----:B------:R-:W-:Y:S01]  /*4e60*/  FMNMX.FTZ R134, R175, R5, !PT ;  /* 0x00000005af867209 */ /* 0x000fe20007810000 */
[----:B------:R1:W-:Y:S01]  /*4e70*/  MUFU.EX2 R193, R6 ;  /* 0x0000000600c17308 */ /* 0x0003e20000000800 */
[----:B------:R-:W-:Y:S01]  /*4e80*/  FMNMX.FTZ R3, R250, R3, !PT ;  /* 0x00000003fa037209 */ /* 0x000fe20007810000 */
[----:B------:R-:W-:Y:S01]  /*4e90*/  FFMA.FTZ R5, R67, c[0x0][0x23c], -R7 ;  /* 0x00008f0043057a23 */ /* 0x000fe20000010807 */
[----:B------:R-:W-:-:S02]  /*4ea0*/  FMNMX.FTZ R134, R169, R134, !PT ;  /* 0x00000086a9867209 */ /* 0x000fc40007810000 */
[----:B--2---:R-:W-:Y:S02]  /*4eb0*/  FMNMX.FTZ R135, R135, R8, !PT ;  /* 0x0000000887877209 */ /* 0x004fe40007810000 */
[----:B------:R-:W-:Y:S01]  /*4ec0*/  FMNMX.FTZ R3, R247, R3, !PT ;  /* 0x00000003f7037209 */ /* 0x000fe20007810000 */
[----:B------:R2:W-:Y:S01]  /*4ed0*/  MUFU.EX2 R82, R5 ;  /* 0x0000000500527308 */ /* 0x0005e20000000800 */
[----:B------:R-:W-:Y:S02]  /*4ee0*/  FMNMX.FTZ R134, R160, R134, !PT ;  /* 0x00000086a0867209 */ /* 0x000fe40007810000 */
[----:B------:R-:W-:Y:S02]  /*4ef0*/  FMNMX.FTZ R3, R239, R3, !PT ;  /* 0x00000003ef037209 */ /* 0x000fe40007810000 */
[----:B------:R-:W-:Y:S01]  /*4f00*/  FMNMX.FTZ R134, R158, R134, !PT ;  /* 0x000000869e867209 */ /* 0x000fe20007810000 */
[----:B-1----:R-:W-:-:S03]  /*4f10*/  FFMA.FTZ R6, R23, c[0x0][0x23c], -R7 ;  /* 0x00008f0017067a23 */ /* 0x002fc60000010807 */
[----:B------:R-:W-:Y:S01]  /*4f20*/  FMNMX.FTZ R134, R159, R134, !PT ;  /* 0x000000869f867209 */ /* 0x000fe20007810000 */
[----:B------:R1:W-:Y:S04]  /*4f30*/  MUFU.EX2 R226, R2 ;  /* 0x0000000200e27308 */ /* 0x0003e80000000800 */
[----:B------:R-:W3:Y:S01]  /*4f40*/  SHFL.BFLY PT, R8, R134, 0x2, 0x1f ;  /* 0x0c401f0086087f89 */ /* 0x000ee200000e0000 */
[----:B--2---:R-:W-:-:S03]  /*4f50*/  FFMA.FTZ R5, R63, c[0x0][0x23c], -R7 ;  /* 0x00008f003f057a23 */ /* 0x004fc60000010807 */
[----:B------:R2:W-:Y:S08]  /*4f60*/  MUFU.EX2 R192, R6 ;  /* 0x0000000600c07308 */ /* 0x0005f00000000800 */
[----:B------:R4:W4:Y:S01]  /*4f70*/  MUFU.EX2 R229, R5 ;  /* 0x0000000500e57308 */ /* 0x0009220000000800 */
[----:B-1----:R-:W-:Y:S01]  /*4f80*/  FFMA.FTZ R2, R148, c[0x0][0x23c], -R7 ;  /* 0x00008f0094027a23 */ /* 0x002fe20000010807 */
[----:B--2---:R-:W1:Y:S01]  /*4f90*/  SHFL.BFLY PT, R6, R135, 0x1, 0x1f ;  /* 0x0c201f0087067f89 */ /* 0x004e6200000e0000 */
[----:B---3--:R-:W-:-:S02]  /*4fa0*/  FMNMX.FTZ R134, R134, R8, !PT ;  /* 0x0000000886867209 */ /* 0x008fc40007810000 */
[----:B----4-:R-:W-:Y:S01]  /*4fb0*/  FMNMX.FTZ R5, R235, R3, !PT ;  /* 0x00000003eb057209 */ /* 0x010fe20007810000 */
[----:B------:R-:W-:Y:S02]  /*4fc0*/  FFMA.FTZ R3, R65, c[0x0][0x23c], -R7 ;  /* 0x00008f0041037a23 */ /* 0x000fe40000010807 */
[----:B------:R-:W2:Y:S01]  /*4fd0*/  SHFL.BFLY PT, R8, R134, 0x1, 0x1f ;  /* 0x0c201f0086087f89 */ /* 0x000ea200000e0000 */
[----:B------:R-:W-:Y:S02]  /*4fe0*/  F2FP.BF16.PACK_AB R26, R229, R82 ;  /* 0x00000052e51a723e */ /* 0x000fe400000010ff */
[----:B------:R-:W-:Y:S01]  /*4ff0*/  FMNMX.FTZ R5, R214, R5, !PT ;  /* 0x00000005d6057209 */ /* 0x000fe20007810000 */
[----:B------:R3:W-:Y:S03]  /*5000*/  MUFU.EX2 R225, R3 ;  /* 0x0000000300e17308 */ /* 0x0007e60000000800 */
[----:B------:R-:W-:-:S04]  /*5010*/  FMNMX.FTZ R5, R209, R5, !PT ;  /* 0x00000005d1057209 */ /* 0x000fc80007810000 */
[----:B------:R-:W-:Y:S02]  /*5020*/  FMNMX.FTZ R5, R187, R5, !PT ;  /* 0x00000005bb057209 */ /* 0x000fe40007810000 */
[----:B-1----:R-:W-:Y:S02]  /*5030*/  FMNMX.FTZ R135, R135, R6, !PT ;  /* 0x0000000687877209 */ /* 0x002fe40007810000 */
[----:B------:R-:W-:Y:S02]  /*5040*/  FMNMX.FTZ R5, R186, R5, !PT ;  /* 0x00000005ba057209 */ /* 0x000fe40007810000 */
[C---:B------:R-:W-:Y:S01]  /*5050*/  FSETP.NEU.FTZ.AND P1, PT, R135.reuse, -INF , PT ;  /* 0xff8000008700780b */ /* 0x040fe20003f3d000 */
[----:B------:R-:W-:Y:S01]  /*5060*/  FMUL.FTZ R6, R135, c[0x0][0x23c] ;  /* 0x00008f0087067a20 */ /* 0x000fe20000410000 */
[----:B------:R-:W-:Y:S01]  /*5070*/  FMNMX.FTZ R5, R184, R5, !PT ;  /* 0x00000005b8057209 */ /* 0x000fe20007810000 */
[----:B---3--:R-:W-:-:S03]  /*5080*/  FFMA.FTZ R3, R62, c[0x0][0x23c], -R7 ;  /* 0x00008f003e037a23 */ /* 0x008fc60000010807 */
[----:B------:R-:W-:Y:S01]  /*5090*/  FMNMX.FTZ R5, R174, R5, !PT ;  /* 0x00000005ae057209 */ /* 0x000fe20007810000 */
[----:B------:R1:W3:Y:S01]  /*50a0*/  MUFU.EX2 R221, R3 ;  /* 0x0000000300dd7308 */ /* 0x0002e20000000800 */
[----:B------:R-:W-:Y:S02]  /*50b0*/  FSEL R6, R6, RZ, P1 ;  /* 0x000000ff06067208 */ /* 0x000fe40000800000 */
[----:B--2---:R-:W-:-:S03]  /*50c0*/  FMNMX.FTZ R134, R134, R8, !PT ;  /* 0x0000000886867209 */ /* 0x004fc60007810000 */
[--C-:B------:R-:W-:Y:S01]  /*50d0*/  FFMA.FTZ R8, R66, c[0x0][0x23c], -R6.reuse ;  /* 0x00008f0042087a23 */ /* 0x100fe20000010806 */
[----:B------:R-:W-:Y:S01]  /*50e0*/  FSETP.NEU.FTZ.AND P1, PT, R134, -INF , PT ;  /* 0xff8000008600780b */ /* 0x000fe20003f3d000 */
[--C-:B------:R-:W-:Y:S02]  /*50f0*/  FFMA.FTZ R153, R153, c[0x0][0x23c], -R6.reuse ;  /* 0x00008f0099997a23 */ /* 0x100fe40000010806 */
[----:B------:R2:W-:Y:S01]  /*5100*/  MUFU.EX2 R17, R8 ;  /* 0x0000000800117308 */ /* 0x0005e20000000800 */
[--C-:B------:R-:W-:Y:S02]  /*5110*/  FFMA.FTZ R154, R154, c[0x0][0x23c], -R6.reuse ;  /* 0x00008f009a9a7a23 */ /* 0x100fe40000010806 */
[----:B------:R-:W-:Y:S02]  /*5120*/  FFMA.FTZ R155, R155, c[0x0][0x23c], -R6 ;  /* 0x00008f009b9b7a23 */ /* 0x000fe40000010806 */
[----:B-1----:R-:W-:Y:S01]  /*5130*/  FFMA.FTZ R3, R61, c[0x0][0x23c], -R7 ;  /* 0x00008f003d037a23 */ /* 0x002fe20000010807 */
[----:B---3--:R-:W-:-:S03]  /*5140*/  F2FP.BF16.PACK_AB R12, R221, R225 ;  /* 0x000000e1dd0c723e */ /* 0x008fc600000010ff */
[----:B------:R1:W-:Y:S01]  /*5150*/  MUFU.EX2 R18, R3 ;  /* 0x0000000300127308 */ /* 0x0003e20000000800 */
[----:B--2---:R-:W-:-:S07]  /*5160*/  FFMA.FTZ R8, R64, c[0x0][0x23c], -R6 ;  /* 0x00008f0040087a23 */ /* 0x004fce0000010806 */
[----:B------:R-:W2:Y:S01]  /*5170*/  MUFU.EX2 R84, R8 ;  /* 0x0000000800547308 */ /* 0x000ea20000000800 */
[----:B-1----:R-:W-:-:S07]  /*5180*/  FFMA.FTZ R3, R60, c[0x0][0x23c], -R7 ;  /* 0x00008f003c037a23 */ /* 0x002fce0000010807 */
[----:B------:R1:W3:Y:S01]  /*5190*/  MUFU.EX2 R83, R3 ;  /* 0x0000000300537308 */ /* 0x0002e20000000800 */
[----:B--2---:R-:W-:Y:S02]  /*51a0*/  F2FP.BF16.PACK_AB R15, R84, R17 ;  /* 0x00000011540f723e */ /* 0x004fe400000010ff */
[----:B-1----:R-:W-:Y:S01]  /*51b0*/  FMNMX.FTZ R3, R171, R5, !PT ;  /* 0x00000005ab037209 */ /* 0x002fe20007810000 */
[----:B------:R-:W-:Y:S01]  /*51c0*/  FFMA.FTZ R5, R24, c[0x0][0x23c], -R6 ;  /* 0x00008f0018057a23 */ /* 0x000fe20000010806 */
[----:B------:R-:W-:Y:S02]  /*51d0*/  F2FP.BF16.PACK_AB R24, R192, R193 ;  /* 0x000000c1c018723e */ /* 0x000fe400000010ff */
[----:B------:R-:W-:Y:S01]  /*51e0*/  FMNMX.FTZ R3, R162, R3, !PT ;  /* 0x00000003a2037209 */ /* 0x000fe20007810000 */
[----:B------:R1:W-:Y:S01]  /*51f0*/  MUFU.EX2 R191, R5 ;  /* 0x0000000500bf7308 */ /* 0x0003e20000000800 */
[----:B---3--:R-:W-:Y:S02]  /*5200*/  F2FP.BF16.PACK_AB R14, R83, R18 ;  /* 0x00000012530e723e */ /* 0x008fe400000010ff */
[----:B------:R-:W-:-:S05]  /*5210*/  FMNMX.FTZ R3, R163, R3, !PT ;  /* 0x00000003a3037209 */ /* 0x000fca0007810000 */
[----:B------:R-:W2:Y:S01]  /*5220*/  SHFL.BFLY PT, R9, R3, 0x2, 0x1f ;  /* 0x0c401f0003097f89 */ /* 0x000ea200000e0000 */
[----:B-1----:R-:W-:-:S04]  /*5230*/  FFMA.FTZ R5, R25, c[0x0][0x23c], -R6 ;  /* 0x00008f0019057a23 */ /* 0x002fc80000010806 */
[----:B------:R1:W3:Y:S01]  /*5240*/  MUFU.EX2 R190, R5 ;  /* 0x0000000500be7308 */ /* 0x0002e20000000800 */
[----:B--2---:R-:W-:Y:S01]  /*5250*/  FMNMX.FTZ R3, R3, R9, !PT ;  /* 0x0000000903037209 */ /* 0x004fe20007810000 */
[----:B-1----:R-:W-:-:S04]  /*5260*/  FFMA.FTZ R5, R89, c[0x0][0x23c], -R6 ;  /* 0x00008f0059057a23 */ /* 0x002fc80000010806 */
[----:B------:R-:W1:Y:S01]  /*5270*/  SHFL.BFLY PT, R9, R3, 0x1, 0x1f ;  /* 0x0c201f0003097f89 */ /* 0x000e6200000e0000 */
[----:B---3--:R-:W-:Y:S01]  /*5280*/  F2FP.BF16.PACK_AB R25, R190, R191 ;  /* 0x000000bfbe19723e */ /* 0x008fe200000010ff */
[----:B------:R2:W-:Y:S02]  /*5290*/  MUFU.EX2 R232, R5 ;  /* 0x0000000500e87308 */ /* 0x0005e40000000800 */
[----:B--2---:R-:W-:-:S06]  /*52a0*/  FFMA.FTZ R5, R71, c[0x0][0x23c], -R6 ;  /* 0x00008f0047057a23 */ /* 0x004fcc0000010806 */
[----:B------:R2:W3:Y:S01]  /*52b0*/  MUFU.EX2 R228, R5 ;  /* 0x0000000500e47308 */ /* 0x0004e20000000800 */
[----:B-1----:R-:W-:Y:S01]  /*52c0*/  FMNMX.FTZ R3, R3, R9, !PT ;  /* 0x0000000903037209 */ /* 0x002fe20007810000 */
[----:B--2---:R-:W-:Y:S01]  /*52d0*/  FFMA.FTZ R5, R69, c[0x0][0x23c], -R6 ;  /* 0x00008f0045057a23 */ /* 0x004fe20000010806 */
[----:B---3--:R-:W-:-:S05]  /*52e0*/  F2FP.BF16.PACK_AB R27, R228, R232 ;  /* 0x000000e8e41b723e */ /* 0x008fca00000010ff */
[----:B------:R1:W-:Y:S02]  /*52f0*/  MUFU.EX2 R224, R5 ;  /* 0x0000000500e07308 */ /* 0x0003e40000000800 */
[C---:B------:R-:W-:Y:S08]  /*5300*/  HMMA.16816.F32.BF16 R64, R24.reuse, R40, RZ ;  /* 0x000000281840723c */ /* 0x040ff000000418ff */
[----:B------:R-:W-:Y:S01]  /*5310*/  HMMA.16816.F32.BF16 R44, R24, R28, RZ ;  /* 0x0000001c182c723c */ /* 0x000fe200000418ff */
[----:B-1----:R-:W-:-:S04]  /*5320*/  FFMA.FTZ R5, R68, c[0x0][0x23c], -R6 ;  /* 0x00008f0044057a23 */ /* 0x002fc80000010806 */
[----:B------:R1:W2:Y:S03]  /*5330*/  MUFU.EX2 R220, R5 ;  /* 0x0000000500dc7308 */ /* 0x0002a60000000800 */
[----:B------:R-:W-:Y:S01]  /*5340*/  HMMA.16816.F32.BF16 R72, R24, R48, RZ ;  /* 0x000000301848723c */ /* 0x000fe200000418ff */
[----:B-1----:R-:W-:Y:S01]  /*5350*/  FMUL.FTZ R5, R134, c[0x0][0x23c] ;  /* 0x00008f0086057a20 */ /* 0x002fe20000410000 */
[----:B--2---:R-:W-:-:S04]  /*5360*/  F2FP.BF16.PACK_AB R13, R220, R224 ;  /* 0x000000e0dc0d723e */ /* 0x004fc800000010ff */
[----:B------:R-:W-:Y:S02]  /*5370*/  FSEL R5, R5, RZ, P1 ;  /* 0x000000ff05057208 */ /* 0x000fe40000800000 */
[----:B------:R-:W-:Y:S01]  /*5380*/  FSETP.NEU.FTZ.AND P1, PT, R3, -INF , PT ;  /* 0xff8000000300780b */ /* 0x000fe20003f3d000 */
[C---:B------:R-:W-:Y:S02]  /*5390*/  HMMA.16816.F32.BF16 R76, R12.reuse, R52, R64 ;  /* 0x000000340c4c723c */ /* 0x040fe40000041840 */
[--C-:B------:R-:W-:Y:S02]  /*53a0*/  FFMA.FTZ R8, R36, c[0x0][0x23c], -R5.reuse ;  /* 0x00008f0024087a23 */ /* 0x100fe40000010805 */
[--C-:B------:R-:W-:Y:S02]  /*53b0*/  FFMA.FTZ R9, R86, c[0x0][0x23c], -R5.reuse ;  /* 0x00008f0056097a23 */ /* 0x100fe40000010805 */
[----:B------:R1:W-:Y:S01]  /*53c0*/  MUFU.EX2 R189, R8 ;  /* 0x0000000800bd7308 */ /* 0x0003e20000000800 */
[--C-:B------:R-:W-:Y:S01]  /*53d0*/  FFMA.FTZ R158, R158, c[0x0][0x23c], -R5.reuse ;  /* 0x00008f009e9e7a23 */ /* 0x100fe20000010805 */
[----:B------:R-:W-:Y:S01]  /*53e0*/  HMMA.16816.F32.BF16 R100, R12, R56, R44 ;  /* 0x000000380c64723c */ /* 0x000fe2000004182c */
[----:B------:R-:W2:Y:S01]  /*53f0*/  LDSM.16.MT88.4 R44, [R217+0x8800] ;  /* 0x00880000d92c783b */ /* 0x000ea20000004200 */
[----:B------:R-:W-:-:S04]  /*5400*/  FFMA.FTZ R159, R159, c[0x0][0x23c], -R5 ;  /* 0x00008f009f9f7a23 */ /* 0x000fc80000010805 */
[----:B------:R-:W-:Y:S01]  /*5410*/  MUFU.EX2 R139, R9 ;  /* 0x00000009008b7308 */ /* 0x000fe20000000800 */
[----:B-1----:R-:W-:-:S07]  /*5420*/  FFMA.FTZ R8, R37, c[0x0][0x23c], -R5 ;  /* 0x00008f0025087a23 */ /* 0x002fce0000010805 */
[----:B------:R1:W3:Y:S02]  /*5430*/  MUFU.EX2 R188, R8 ;  /* 0x0000000800bc7308 */ /* 0x0002e40000000800 */
[----:B-1----:R-:W-:Y:S01]  /*5440*/  FFMA.FTZ R8, R91, c[0x0][0x23c], -R5 ;  /* 0x00008f005b087a23 */ /* 0x002fe20000010805 */
[----:B---3--:R-:W-:-:S05]  /*5450*/  F2FP.BF16.PACK_AB R20, R188, R189 ;  /* 0x000000bdbc14723e */ /* 0x008fca00000010ff */
[----:B------:R1:W-:Y:S01]  /*5460*/  MUFU.EX2 R231, R8 ;  /* 0x0000000800e77308 */ /* 0x0003e20000000800 */
[----:B--2---:R-:W-:Y:S01]  /*5470*/  HMMA.16816.F32.BF16 R108, R12, R44, R72 ;  /* 0x0000002c0c6c723c */ /* 0x004fe20000041848 */
[----:B-1----:R-:W-:-:S06]  /*5480*/  FFMA.FTZ R8, R90, c[0x0][0x23c], -R5 ;  /* 0x00008f005a087a23 */ /* 0x002fcc0000010805 */
[----:B------:R1:W2:Y:S02]  /*5490*/  MUFU.EX2 R227, R8 ;  /* 0x0000000800e37308 */ /* 0x0002a40000000800 */
[----:B-1----:R-:W-:Y:S01]  /*54a0*/  FFMA.FTZ R8, R87, c[0x0][0x23c], -R5 ;  /* 0x00008f0057087a23 */ /* 0x002fe20000010805 */
[----:B--2---:R-:W-:-:S05]  /*54b0*/  F2FP.BF16.PACK_AB R22, R227, R231 ;  /* 0x000000e7e316723e */ /* 0x004fca00000010ff */
[----:B------:R1:W-:Y:S02]  /*54c0*/  MUFU.EX2 R223, R8 ;  /* 0x0000000800df7308 */ /* 0x0003e40000000800 */
[----:B-1----:R-:W-:-:S05]  /*54d0*/  FMUL.FTZ R8, R3, c[0x0][0x23c] ;  /* 0x00008f0003087a20 */ /* 0x002fca0000410000 */
[----:B------:R-:W-:Y:S01]  /*54e0*/  FSEL R0, R8, RZ, P1 ;  /* 0x000000ff08007208 */ /* 0x000fe20000800000 */
[----:B------:R-:W-:-:S04]  /*54f0*/  FFMA.FTZ R8, R70, c[0x0][0x23c], -R5 ;  /* 0x00008f0046087a23 */ /* 0x000fc80000010805 */
[----:B------:R1:W-:Y:S01]  /*5500*/  MUFU.EX2 R16, R8 ;  /* 0x0000000800107308 */ /* 0x0003e20000000800 */
[--C-:B------:R-:W-:Y:S02]  /*5510*/  FFMA.FTZ R4, R95, c[0x0][0x23c], -R0.reuse ;  /* 0x00008f005f047a23 */ /* 0x100fe40000010800 */
[--C-:B------:R-:W-:Y:S02]  /*5520*/  FFMA.FTZ R162, R162, c[0x0][0x23c], -R0.reuse ;  /* 0x00008f00a2a27a23 */ /* 0x100fe40000010800 */
[----:B------:R-:W-:-:S03]  /*5530*/  FFMA.FTZ R163, R163, c[0x0][0x23c], -R0 ;  /* 0x00008f00a3a37a23 */ /* 0x000fc60000010800 */
[----:B------:R-:W-:Y:S01]  /*5540*/  MUFU.EX2 R130, R4 ;  /* 0x0000000400827308 */ /* 0x000fe20000000800 */
[----:B-1----:R-:W-:-:S07]  /*5550*/  FFMA.FTZ R8, R38, c[0x0][0x23c], -R0 ;  /* 0x00008f0026087a23 */ /* 0x002fce0000010800 */
[----:B------:R1:W-:Y:S08]  /*5560*/  MUFU.EX2 R4, R2 ;  /* 0x0000000200047308 */ /* 0x0003f00000000800 */
[----:B------:R2:W-:Y:S01]  /*5570*/  MUFU.EX2 R195, R8 ;  /* 0x0000000800c37308 */ /* 0x0005e20000000800 */
[----:B-1----:R-:W-:-:S07]  /*5580*/  FFMA.FTZ R2, R133, c[0x0][0x23c], -R7 ;  /* 0x00008f0085027a23 */ /* 0x002fce0000010807 */
[----:B------:R1:W-:Y:S01]  /*5590*/  MUFU.EX2 R241, R2 ;  /* 0x0000000200f17308 */ /* 0x0003e20000000800 */
[----:B--2---:R-:W-:Y:S02]  /*55a0*/  FFMA.FTZ R8, R39, c[0x0][0x23c], -R0 ;  /* 0x00008f0027087a23 */ /* 0x004fe40000010800 */
[----:B------:R-:W2:Y:S05]  /*55b0*/  LDSM.16.MT88.4 R36, [R218+0x8000] ;  /* 0x00800000da24783b */ /* 0x000eaa0000004200 */
[----:B------:R3:W4:Y:S01]  /*55c0*/  MUFU.EX2 R194, R8 ;  /* 0x0000000800c27308 */ /* 0x0007220000000800 */
[----:B-1----:R-:W-:-:S07]  /*55d0*/  FFMA.FTZ R2, R120, c[0x0][0x23c], -R7 ;  /* 0x00008f0078027a23 */ /* 0x002fce0000010807 */
[----:B------:R1:W-:Y:S01]  /*55e0*/  MUFU.EX2 R19, R2 ;  /* 0x0000000200137308 */ /* 0x0003e20000000800 */
[----:B---3--:R-:W-:Y:S01]  /*55f0*/  FFMA.FTZ R8, R116, c[0x0][0x23c], -R0 ;  /* 0x00008f0074087a23 */ /* 0x008fe20000010800 */
[----:B----4-:R-:W-:-:S06]  /*5600*/  F2FP.BF16.PACK_AB R21, R194, R195 ;  /* 0x000000c3c215723e */ /* 0x010fcc00000010ff */
[----:B------:R3:W-:Y:S01]  /*5610*/  MUFU.EX2 R80, R8 ;  /* 0x0000000800507308 */ /* 0x0007e20000000800 */
[----:B-1----:R-:W-:Y:S02]  /*5620*/  FFMA.FTZ R2, R151, c[0x0][0x23c], -R6 ;  /* 0x00008f0097027a23 */ /* 0x002fe40000010806 */
[----:B---3--:R-:W-:Y:S01]  /*5630*/  FFMA.FTZ R8, R117, c[0x0][0x23c], -R0 ;  /* 0x00008f0075087a23 */ /* 0x008fe20000010800 */
[----:B--2---:R-:W-:Y:S04]  /*5640*/  HMMA.16816.F32.BF16 R64, R24, R36, RZ ;  /* 0x000000241840723c */ /* 0x004fe800000418ff */
[----:B------:R1:W2:Y:S02]  /*5650*/  MUFU.EX2 R243, R8 ;  /* 0x0000000800f37308 */ /* 0x0002a40000000800 */
[----:B-1----:R-:W-:Y:S01]  /*5660*/  FFMA.FTZ R8, R88, c[0x0][0x23c], -R5 ;  /* 0x00008f0058087a23 */ /* 0x002fe20000010805 */
[----:B--2---:R-:W-:-:S05]  /*5670*/  F2FP.BF16.PACK_AB R23, R243, R80 ;  /* 0x00000050f317723e */ /* 0x004fca00000010ff */
[----:B------:R1:W2:Y:S02]  /*5680*/  MUFU.EX2 R230, R8 ;  /* 0x0000000800e67308 */ /* 0x0002a40000000800 */
[C---:B------:R-:W-:Y:S08]  /*5690*/  HMMA.16816.F32.BF16 R32, R20.reuse, R28, RZ ;  /* 0x0000001c1420723c */ /* 0x040ff000000418ff */
[----:B------:R-:W-:Y:S01]  /*56a0*/  HMMA.16816.F32.BF16 R60, R20, R40, RZ ;  /* 0x00000028143c723c */ /* 0x000fe200000418ff */
[----:B-1----:R-:W-:Y:S01]  /*56b0*/  FFMA.FTZ R8, R92, c[0x0][0x23c], -R0 ;  /* 0x00008f005c087a23 */ /* 0x002fe20000010800 */
[----:B--2---:R-:W-:-:S03]  /*56c0*/  F2FP.BF16.PACK_AB R10, R230, R16 ;  /* 0x00000010e60a723e */ /* 0x004fc600000010ff */
[----:B------:R1:W-:Y:S03]  /*56d0*/  MUFU.EX2 R222, R8 ;  /* 0x0000000800de7308 */ /* 0x0003e60000000800 */
[----:B------:R-:W-:Y:S01]  /*56e0*/  HMMA.16816.F32.BF16 R68, R20, R48, RZ ;  /* 0x000000301444723c */ /* 0x000fe200000418ff */
[----:B-1----:R-:W-:-:S04]  /*56f0*/  FFMA.FTZ R8, R94, c[0x0][0x23c], -R0 ;  /* 0x00008f005e087a23 */ /* 0x002fc80000010800 */
[----:B------:R1:W2:Y:S02]  /*5700*/  MUFU.EX2 R242, R8 ;  /* 0x0000000800f27308 */ /* 0x0002a40000000800 */
[----:B-1----:R-:W-:Y:S01]  /*5710*/  FFMA.FTZ R8, R93, c[0x0][0x23c], -R0 ;  /* 0x00008f005d087a23 */ /* 0x002fe20000010800 */
[----:B--2---:R-:W-:-:S05]  /*5720*/  F2FP.BF16.PACK_AB R9, R242, R222 ;  /* 0x000000def209723e */ /* 0x004fca00000010ff */
[----:B------:R1:W2:Y:S02]  /*5730*/  MUFU.EX2 R81, R8 ;  /* 0x0000000800517308 */ /* 0x0002a40000000800 */
[----:B-1----:R-:W-:Y:S02]  /*5740*/  F2FP.BF16.PACK_AB R8, R139, R223 ;  /* 0x000000df8b08723e */ /* 0x002fe400000010ff */
[----:B--2---:R-:W-:-:S07]  /*5750*/  F2FP.BF16.PACK_AB R11, R130, R81 ;  /* 0x00000051820b723e */ /* 0x004fce00000010ff */
[C---:B------:R-:W-:Y:S01]  /*5760*/  HMMA.16816.F32.BF16 R96, R8.reuse, R56, R32 ;  /* 0x000000380860723c */ /* 0x040fe20000041820 */
[----:B------:R-:W1:Y:S06]  /*5770*/  LDSM.16.MT88.4 R32, [R218+0x8800] ;  /* 0x00880000da20783b */ /* 0x000e6c0000004200 */
[----:B------:R-:W-:Y:S01]  /*5780*/  MOV R57, R81 ;  /* 0x0000005100397202 */ /* 0x000fe20000000f00 */
[----:B------:R-:W-:Y:S01]  /*5790*/  HMMA.16816.F32.BF16 R88, R8, R52, R60 ;  /* 0x000000340858723c */ /* 0x000fe2000004183c */
[----:B------:R-:W-:-:S06]  /*57a0*/  IMAD.MOV.U32 R56, RZ, RZ, R80 ;  /* 0x000000ffff387224 */ /* 0x000fcc00078e0050 */
[----:B------:R-:W-:Y:S01]  /*57b0*/  MOV R53, R83 ;  /* 0x0000005300357202 */ /* 0x000fe20000000f00 */
[----:B------:R-:W-:Y:S01]  /*57c0*/  HMMA.16816.F32.BF16 R60, R20, R36, RZ ;  /* 0x00000024143c723c */ /* 0x000fe200000418ff */
[----:B------:R-:W-:Y:S01]  /*57d0*/  IMAD.MOV.U32 R52, RZ, RZ, R82 ;  /* 0x000000ffff347224 */ /* 0x000fe200078e0052 */
[----:B------:R2:W3:Y:S05]  /*57e0*/  MUFU.EX2 R37, R2 ;  /* 0x0000000200257308 */ /* 0x0004ea0000000800 */
[----:B------:R-:W-:Y:S01]  /*57f0*/  IMAD.MOV.U32 R36, RZ, RZ, R84 ;  /* 0x000000ffff247224 */ /* 0x000fe200078e0054 */
[----:B------:R-:W-:Y:S01]  /*5800*/  HMMA.16816.F32.BF16 R104, R8, R44, R68 ;  /* 0x0000002c0868723c */ /* 0x000fe20000041844 */
[----:B--2---:R-:W-:-:S04]  /*5810*/  FFMA.FTZ R2, R150, c[0x0][0x23c], -R6 ;  /* 0x00008f0096027a23 */ /* 0x004fc80000010806 */
[----:B------:R2:W-:Y:S11]  /*5820*/  MUFU.EX2 R240, R2 ;  /* 0x0000000200f07308 */ /* 0x0005f60000000800 */
[----:B-1----:R-:W-:Y:S08]  /*5830*/  HMMA.16816.F32.BF16 R112, R8, R32, R60 ;  /* 0x000000200870723c */ /* 0x002ff0000004183c */
[----:B------:R-:W-:Y:S01]  /*5840*/  HMMA.16816.F32.BF16 R60, R20, R30, RZ ;  /* 0x0000001e143c723c */ /* 0x000fe200000418ff */
[----:B--2---:R-:W-:Y:S01]  /*5850*/  FFMA.FTZ R2, R122, c[0x0][0x23c], -R6 ;  /* 0x00008f007a027a23 */ /* 0x004fe20000010806 */
[----:B---3--:R-:W-:-:S06]  /*5860*/  MOV R122, R37 ;  /* 0x00000025007a7202 */ /* 0x008fcc0000000f00 */
[----:B------:R-:W-:Y:S01]  /*5870*/  HMMA.16816.F32.BF16 R116, R12, R32, R64 ;  /* 0x000000200c74723c */ /* 0x000fe20000041840 */
[----:B------:R1:W-:Y:S01]  /*5880*/  MUFU.EX2 R131, R2 ;  /* 0x0000000200837308 */ /* 0x0003e20000000800 */
[----:B------:R-:W-:Y:S01]  /*5890*/  MOV R37, R56 ;  /* 0x0000003800257202 */ /* 0x000fe20000000f00 */
[----:B------:R-:W-:Y:S01]  /*58a0*/  IMAD.MOV.U32 R56, RZ, RZ, R57 ;  /* 0x000000ffff387224 */ /* 0x000fe200078e0039 */
[----:B------:R-:W-:Y:S01]  /*58b0*/  MOV R57, R52 ;  /* 0x0000003400397202 */ /* 0x000fe20000000f00 */
[----:B------:R-:W-:Y:S01]  /*58c0*/  IMAD.MOV.U32 R52, RZ, RZ, R53 ;  /* 0x000000ffff347224 */ /* 0x000fe200078e0035 */
[----:B------:R-:W-:Y:S02]  /*58d0*/  MOV R53, R130 ;  /* 0x0000008200357202 */ /* 0x000fe40000000f00 */
[----:B------:R-:W-:Y:S01]  /*58e0*/  HMMA.16816.F32.BF16 R64, R20, R42, RZ ;  /* 0x0000002a1440723c */ /* 0x000fe200000418ff */
[----:B------:R-:W-:Y:S01]  /*58f0*/  MOV R151, R56 ;  /* 0x0000003800977202 */ /* 0x000fe20000000f00 */
[----:B------:R-:W-:Y:S01]  /*5900*/  IMAD.MOV.U32 R120, RZ, RZ, R57 ;  /* 0x000000ffff787224 */ /* 0x000fe200078e0039 */
[----:B------:R-:W-:Y:S01]  /*5910*/  MOV R133, R52 ;  /* 0x0000003400857202 */ /* 0x000fe20000000f00 */
[----:B------:R-:W-:-:S04]  /*5920*/  IMAD.MOV.U32 R148, RZ, RZ, R53 ;  /* 0x000000ffff947224 */ /* 0x000fc800078e0035 */
[----:B------:R-:W-:Y:S01]  /*5930*/  HMMA.16816.F32.BF16 R80, R8, R58, R60 ;  /* 0x0000003a0850723c */ /* 0x000fe2000004183c */
[----:B-1----:R-:W-:-:S07]  /*5940*/  FFMA.FTZ R2, R121, c[0x0][0x23c], -R6 ;  /* 0x00008f0079027a23 */ /* 0x002fce0000010806 */
[C---:B------:R-:W-:Y:S08]  /*5950*/  HMMA.16816.F32.BF16 R60, R20.reuse, R50, RZ ;  /* 0x00000032143c723c */ /* 0x040ff000000418ff */
[----:B------:R-:W-:Y:S08]  /*5960*/  HMMA.16816.F32.BF16 R20, R20, R38, RZ ;  /* 0x000000261414723c */ /* 0x000ff000000418ff */
[C---:B------:R-:W-:Y:S08]  /*5970*/  HMMA.16816.F32.BF16 R64, R8.reuse, R54, R64 ;  /* 0x000000360840723c */ /* 0x040ff00000041840 */
[C---:B------:R-:W-:Y:S08]  /*5980*/  HMMA.16816.F32.BF16 R84, R8.reuse, R46, R60 ;  /* 0x0000002e0854723c */ /* 0x040ff0000004183c */
[----:B------:R-:W-:Y:S01]  /*5990*/  HMMA.16816.F32.BF16 R92, R8, R34, R20 ;  /* 0x00000022085c723c */ /* 0x000fe20000041814 */
[----:B------:R1:W2:Y:S01]  /*59a0*/  MUFU.EX2 R8, R2 ;  /* 0x0000000200087308 */ /* 0x0002a20000000800 */
[----:B------:R-:W3:Y:S06]  /*59b0*/  LDSM.16.MT88.4 R20, [R216+0x9000] ;  /* 0x00900000d814783b */ /* 0x000eec0000004200 */
[C---:B------:R-:W-:Y:S08]  /*59c0*/  HMMA.16816.F32.BF16 R40, R24.reuse, R42, RZ ;  /* 0x0000002a1828723c */ /* 0x040ff000000418ff */
[----:B------:R-:W-:Y:S01]  /*59d0*/  HMMA.16816.F32.BF16 R28, R24, R30, RZ ;  /* 0x0000001e181c723c */ /* 0x000fe200000418ff */
[----:B-1----:R-:W-:-:S04]  /*59e0*/  FFMA.FTZ R2, R165, c[0x0][0x23c], -R5 ;  /* 0x00008f00a5027a23 */ /* 0x002fc80000010805 */
[----:B------:R1:W-:Y:S03]  /*59f0*/  MUFU.EX2 R121, R2 ;  /* 0x0000000200797308 */ /* 0x0003e60000000800 */
[C---:B------:R-:W-:Y:S08]  /*5a00*/  HMMA.16816.F32.BF16 R48, R24.reuse, R50, RZ ;  /* 0x000000321830723c */ /* 0x040ff000000418ff */
[----:B------:R-:W-:Y:S01]  /*5a10*/  HMMA.16816.F32.BF16 R24, R24, R38, RZ ;  /* 0x000000261818723c */ /* 0x000fe200000418ff */
[----:B-1----:R-:W-:-:S07]  /*5a20*/  FFMA.FTZ R2, R149, c[0x0][0x23c], -R5 ;  /* 0x00008f0095027a23 */ /* 0x002fce0000010805 */
[C---:B------:R-:W-:Y:S01]  /*5a30*/  HMMA.16816.F32.BF16 R40, R12.reuse, R54, R40 ;  /* 0x000000360c28723c */ /* 0x040fe20000041828 */
[----:B------:R1:W4:Y:S07]  /*5a40*/  MUFU.EX2 R32, R2 ;  /* 0x0000000200207308 */ /* 0x00032e0000000800 */
[C---:B------:R-:W-:Y:S08]  /*5a50*/  HMMA.16816.F32.BF16 R28, R12.reuse, R58, R28 ;  /* 0x0000003a0c1c723c */ /* 0x040ff0000004181c */
[----:B------:R-:W-:Y:S01]  /*5a60*/  HMMA.16816.F32.BF16 R48, R12, R46, R48 ;  /* 0x0000002e0c30723c */ /* 0x000fe20000041830 */
[----:B-1----:R-:W-:-:S02]  /*5a70*/  FFMA.FTZ R2, R132, c[0x0][0x23c], -R5 ;  /* 0x00008f0084027a23 */ /* 0x002fc40000010805 */
[----:B--2---:R-:W-:Y:S01]  /*5a80*/  IMAD.MOV.U32 R132, RZ, RZ, R8 ;  /* 0x000000ffff847224 */ /* 0x004fe200078e0008 */
[----:B----4-:R-:W-:Y:S01]  /*5a90*/  F2FP.BF16.PACK_AB R8, R32, R121 ;  /* 0x000000792008723e */ /* 0x010fe200000010ff */
[----:B------:R1:W-:Y:S03]  /*5aa0*/  MUFU.EX2 R130, R2 ;  /* 0x0000000200827308 */ /* 0x0003e60000000800 */
[----:B------:R-:W-:Y:S07]  /*5ab0*/  HMMA.16816.F32.BF16 R24, R12, R34, R24 ;  /* 0x000000220c18723c */ /* 0x000fee0000041818 */
[----:B------:R-:W-:-:S02]  /*5ac0*/  F2FP.BF16.PACK_AB R12, R4, R226 ;  /* 0x000000e2040c723e */ /* 0x000fc400000010ff */
[----:B------:R-:W-:Y:S02]  /*5ad0*/  F2FP.BF16.PACK_AB R14, R19, R241 ;  /* 0x000000f1130e723e */ /* 0x000fe400000010ff */
[----:B------:R-:W-:Y:S01]  /*5ae0*/  F2FP.BF16.PACK_AB R15, R132, R131 ;  /* 0x00000083840f723e */ /* 0x000fe200000010ff */
[----:B-1----:R-:W-:-:S04]  /*5af0*/  FFMA.FTZ R2, R123, c[0x0][0x23c], -R5 ;  /* 0x00008f007b027a23 */ /* 0x002fc80000010805 */
[----:B------:R1:W2:Y:S02]  /*5b00*/  MUFU.EX2 R149, R2 ;  /* 0x0000000200957308 */ /* 0x0002a40000000800 */
[----:B-1----:R-:W-:Y:S01]  /*5b10*/  FFMA.FTZ R2, R167, c[0x0][0x23c], -R0 ;  /* 0x00008f00a7027a23 */ /* 0x002fe20000010800 */
[----:B--2---:R-:W-:Y:S02]  /*5b20*/  F2FP.BF16.PACK_AB R10, R149, R130 ;  /* 0x00000082950a723e */ /* 0x004fe400000010ff */
[----:B------:R-:W-:-:S03]  /*5b30*/  MOV R167, R230 ;  /* 0x000000e600a77202 */ /* 0x000fc60000000f00 */
[----:B------:R1:W-:Y:S02]  /*5b40*/  MUFU.EX2 R123, R2 ;  /* 0x00000002007b7308 */ /* 0x0003e40000000800 */
[----:B-1----:R-:W-:Y:S02]  /*5b50*/  FFMA.FTZ R2, R164, c[0x0][0x23c], -R0 ;  /* 0x00008f00a4027a23 */ /* 0x002fe40000010800 */
[----:B------:R-:W-:-:S04]  /*5b60*/  IMAD.MOV.U32 R164, RZ, RZ, R36 ;  /* 0x000000ffffa47224 */ /* 0x000fc800078e0024 */
[----:B------:R1:W2:Y:S02]  /*5b70*/  MUFU.EX2 R150, R2 ;  /* 0x0000000200967308 */ /* 0x0002a40000000800 */
[----:B-1----:R-:W-:Y:S01]  /*5b80*/  FFMA.FTZ R2, R138, c[0x0][0x23c], -R0 ;  /* 0x00008f008a027a23 */ /* 0x002fe20000010800 */
[----:B------:R-:W-:Y:S02]  /*5b90*/  MOV R138, R129 ;  /* 0x00000081008a7202 */ /* 0x000fe40000000f00 */
[----:B--2---:R-:W-:-:S03]  /*5ba0*/  F2FP.BF16.PACK_AB R9, R150, R123 ;  /* 0x0000007b9609723e */ /* 0x004fc600000010ff */
[----:B------:R1:W-:Y:S02]  /*5bb0*/  MUFU.EX2 R129, R2 ;  /* 0x0000000200817308 */ /* 0x0003e40000000800 */
[----:B-1----:R-:W-:Y:S02]  /*5bc0*/  FFMA.FTZ R2, R137, c[0x0][0x23c], -R0 ;  /* 0x00008f0089027a23 */ /* 0x002fe40000010800 */
[----:B------:R-:W-:-:S04]  /*5bd0*/  IMAD.MOV.U32 R137, RZ, RZ, R240 ;  /* 0x000000ffff897224 */ /* 0x000fc800078e00f0 */
[----:B------:R-:W1:Y:S01]  /*5be0*/  MUFU.EX2 R240, R2 ;  /* 0x0000000200f07308 */ /* 0x000e620000000800 */
[----:B------:R-:W-:-:S07]  /*5bf0*/  F2FP.BF16.PACK_AB R13, R137, R122 ;  /* 0x0000007a890d723e */ /* 0x000fce00000010ff */
[----:B---3--:R-:W-:Y:S01]  /*5c00*/  HMMA.16816.F32.BF16 R72, R12, R20, R76 ;  /* 0x000000140c48723c */ /* 0x008fe2000004184c */
[----:B-1----:R-:W-:Y:S01]  /*5c10*/  F2FP.BF16.PACK_AB R11, R240, R129 ;  /* 0x00000081f00b723e */ /* 0x002fe200000010ff */
[----:B------:R-:W-:-:S06]  /*5c20*/  FFMA.FTZ R2, R198, c[0x0][0x23c], -R7 ;  /* 0x00008f00c6027a23 */ /* 0x000fcc0000010807 */
[----:B------:R-:W-:Y:S01]  /*5c30*/  HMMA.16816.F32.BF16 R52, R12, R22, R40 ;  /* 0x000000160c34723c */ /* 0x000fe20000041828 */
[----:B------:R1:W-:Y:S07]  /*5c40*/  MUFU.EX2 R166, R2 ;  /* 0x0000000200a67308 */ /* 0x0003ee0000000800 */
[C---:B------:R-:W-:Y:S07]  /*5c50*/  HMMA.16816.F32.BF16 R76, R8.reuse, R20, R88 ;  /* 0x00000014084c723c */ /* 0x040fee0000041858 */
[----:B------:R-:W-:Y:S01]  /*5c60*/  MOV R91, R32 ;  /* 0x00000020005b7202 */ /* 0x000fe20000000f00 */
[----:B------:R-:W-:Y:S01]  /*5c70*/  HMMA.16816.F32.BF16 R68, R8, R22, R64 ;  /* 0x000000160844723c */ /* 0x000fe20000041840 */
[----:B------:R-:W2:Y:S01]  /*5c80*/  LDSM.16.MT88.4 R20, [R219+0x9000] ;  /* 0x00900000db14783b */ /* 0x000ea20000004200 */
[----:B------:R-:W-:-:S02]  /*5c90*/  IMAD.MOV.U32 R90, RZ, RZ, R37 ;  /* 0x000000ffff5a7224 */ /* 0x000fc400078e0025 */
[----:B-1----:R-:W-:-:S04]  /*5ca0*/  FFMA.FTZ R2, R180, c[0x0][0x23c], -R7 ;  /* 0x00008f00b4027a23 */ /* 0x002fc80000010807 */
[-C--:B--2---:R-:W-:Y:S01]  /*5cb0*/  HMMA.16816.F32.BF16 R64, R12, R20.reuse, R100 ;  /* 0x000000140c40723c */ /* 0x084fe20000041864 */
[----:B------:R1:W-:Y:S07]  /*5cc0*/  MUFU.EX2 R103, R2 ;  /* 0x0000000200677308 */ /* 0x0003ee0000000800 */
[C---:B------:R-:W-:Y:S08]  /*5cd0*/  HMMA.16816.F32.BF16 R60, R8.reuse, R20, R96 ;  /* 0x00000014083c723c */ /* 0x040ff00000041860 */
[----:B------:R-:W-:Y:S01]  /*5ce0*/  HMMA.16816.F32.BF16 R56, R8, R22, R80 ;  /* 0x000000160838723c */ /* 0x000fe20000041850 */
[--C-:B-1----:R-:W-:Y:S01]  /*5cf0*/  FFMA.FTZ R2, R161, c[0x0][0x23c], -R7.reuse ;  /* 0x00008f00a1027a23 */ /* 0x102fe20000010807 */
[----:B------:R-:W-:Y:S01]  /*5d00*/  MOV R161, R133 ;  /* 0x0000008500a17202 */ /* 0x000fe20000000f00 */
[----:B------:R-:W-:-:S02]  /*5d10*/  FFMA.FTZ R133, R200, c[0x0][0x23c], -R7 ;  /* 0x00008f00c8857a23 */ /* 0x000fc40000010807 */
[----:B------:R1:W-:Y:S03]  /*5d20*/  MUFU.EX2 R180, R2 ;  /* 0x0000000200b47308 */ /* 0x0003e60000000800 */
[----:B------:R-:W-:Y:S01]  /*5d30*/  HMMA.16816.F32.BF16 R32, R12, R22, R28 ;  /* 0x000000160c20723c */ /* 0x000fe2000004181c */
[----:B------:R-:W2:Y:S01]  /*5d40*/  LDSM.16.MT88.4 R20, [R217+0x9000] ;  /* 0x00900000d914783b */ /* 0x000ea20000004200 */
[----:B-1----:R-:W-:Y:S02]  /*5d50*/  FFMA.FTZ R2, R144, c[0x0][0x23c], -R7 ;  /* 0x00008f0090027a23 */ /* 0x002fe40000010807 */
[----:B------:R-:W-:Y:S02]  /*5d60*/  IMAD.MOV.U32 R144, RZ, RZ, R243 ;  /* 0x000000ffff907224 */ /* 0x000fe400078e00f3 */
[----:B------:R1:W-:Y:S02]  /*5d70*/  MUFU.EX2 R88, R2 ;  /* 0x0000000200587308 */ /* 0x0003e40000000800 */
[----:B-1----:R-:W-:-:S06]  /*5d80*/  FFMA.FTZ R2, R183, c[0x0][0x23c], -R6 ;  /* 0x00008f00b7027a23 */ /* 0x002fcc0000010806 */
[----:B------:R1:W-:Y:S01]  /*5d90*/  MUFU.EX2 R165, R2 ;  /* 0x0000000200a57308 */ /* 0x0003e20000000800 */
[-C--:B--2---:R-:W-:Y:S08]  /*5da0*/  HMMA.16816.F32.BF16 R44, R12, R20.reuse, R108 ;  /* 0x000000140c2c723c */ /* 0x084ff0000004186c */
[----:B------:R-:W-:Y:S01]  /*5db0*/  HMMA.16816.F32.BF16 R40, R8, R20, R104 ;  /* 0x000000140828723c */ /* 0x000fe20000041868 */
[----:B-1----:R-:W-:-:S07]  /*5dc0*/  FFMA.FTZ R2, R182, c[0x0][0x23c], -R6 ;  /* 0x00008f00b6027a23 */ /* 0x002fce0000010806 */
[-C--:B------:R-:W-:Y:S01]  /*5dd0*/  HMMA.16816.F32.BF16 R36, R8, R22.reuse, R84 ;  /* 0x000000160824723c */ /* 0x080fe20000041854 */
[----:B------:R1:W2:Y:S07]  /*5de0*/  MUFU.EX2 R230, R2 ;  /* 0x0000000200e67308 */ /* 0x0002ae0000000800 */
[----:B------:R-:W-:Y:S01]  /*5df0*/  HMMA.16816.F32.BF16 R48, R12, R22, R48 ;  /* 0x000000160c30723c */ /* 0x000fe20000041830 */
[----:B------:R-:W3:Y:S01]  /*5e00*/  LDSM.16.MT88.4 R20, [R218+0x9000] ;  /* 0x00900000da14783b */ /* 0x000ee20000004200 */
[----:B-1----:R-:W-:Y:S01]  /*5e10*/  FFMA.FTZ R2, R147, c[0x0][0x23c], -R6 ;  /* 0x00008f0093027a23 */ /* 0x002fe20000010806 */
[----:B------:R-:W-:Y:S01]  /*5e20*/  MOV R147, R138 ;  /* 0x0000008a00937202 */ /* 0x000fe20000000f00 */
[----:B------:R-:W-:-:S02]  /*5e30*/  FFMA.FTZ R138, R204, c[0x0][0x23c], -R7 ;  /* 0x00008f00cc8a7a23 */ /* 0x000fc40000010807 */
[----:B------:R1:W-:Y:S01]  /*5e40*/  MUFU.EX2 R183, R2 ;  /* 0x0000000200b77308 */ /* 0x0003e20000000800 */
[--C-:B------:R-:W-:Y:S02]  /*5e50*/  FFMA.FTZ R204, R140, c[0x0][0x23c], -R6.reuse ;  /* 0x00008f008ccc7a23 */ /* 0x100fe40000010806 */
[----:B------:R-:W-:Y:S02]  /*5e60*/  FFMA.FTZ R140, R176, c[0x0][0x23c], -R5 ;  /* 0x00008f00b08c7a23 */ /* 0x000fe40000010805 */
[----:B-1----:R-:W-:-:S04]  /*5e70*/  FFMA.FTZ R2, R145, c[0x0][0x23c], -R6 ;  /* 0x00008f0091027a23 */ /* 0x002fc80000010806 */
[----:B------:R1:W-:Y:S01]  /*5e80*/  MUFU.EX2 R89, R2 ;  /* 0x0000000200597308 */ /* 0x0003e20000000800 */
[----:B---3--:R-:W-:Y:S01]  /*5e90*/  HMMA.16816.F32.BF16 R80, R8, R22, R92 ;  /* 0x000000160850723c */ /* 0x008fe2000004185c */
[----:B-1----:R-:W-:-:S07]  /*5ea0*/  FFMA.FTZ R2, R197, c[0x0][0x23c], -R5 ;  /* 0x00008f00c5027a23 */ /* 0x002fce0000010805 */
[-C--:B------:R-:W-:Y:S01]  /*5eb0*/  HMMA.16816.F32.BF16 R28, R12, R20.reuse, R116 ;  /* 0x000000140c1c723c */ /* 0x080fe20000041874 */
[----:B--2---:R-:W-:Y:S02]  /*5ec0*/  IMAD.MOV.U32 R197, RZ, RZ, R230 ;  /* 0x000000ffffc57224 */ /* 0x004fe400078e00e6 */
[----:B------:R1:W-:Y:S04]  /*5ed0*/  MUFU.EX2 R230, R2 ;  /* 0x0000000200e67308 */ /* 0x0003e80000000800 */
[----:B------:R-:W-:Y:S01]  /*5ee0*/  IMAD.MOV.U32 R117, RZ, RZ, R90 ;  /* 0x000000ffff757224 */ /* 0x000fe200078e005a */
[----:B------:R-:W-:Y:S01]  /*5ef0*/  HMMA.16816.F32.BF16 R84, R8, R20, R112 ;  /* 0x000000140854723c */ /* 0x000fe20000041870 */
[----:B------:R-:W-:Y:S01]  /*5f00*/  MOV R118, R91 ;  /* 0x0000005b00767202 */ /* 0x000fe20000000f00 */
[----:B------:R-:W-:-:S02]  /*5f10*/  IMAD.MOV.U32 R116, RZ, RZ, R150 ;  /* 0x000000ffff747224 */ /* 0x000fc400078e0096 */
[----:B------:R-:W-:Y:S02]  /*5f20*/  IMAD.MOV.U32 R119, RZ, RZ, R137 ;  /* 0x000000ffff777224 */ /* 0x000fe400078e0089 */
[----:B------:R-:W-:Y:S01]  /*5f30*/  FFMA.FTZ R137, R202, c[0x0][0x23c], -R7 ;  /* 0x00008f00ca897a23 */ /* 0x000fe20000010807 */
[----:B------:R-:W-:Y:S01]  /*5f40*/  MOV R176, R116 ;  /* 0x0000007400b07202 */ /* 0x000fe20000000f00 */
[----:B------:R-:W-:Y:S01]  /*5f50*/  HMMA.16816.F32.BF16 R24, R12, R22, R24 ;  /* 0x000000160c18723c */ /* 0x000fe20000041818 */
[----:B------:R-:W2:Y:S01]  /*5f60*/  LDSM.16.MT88.4 R20, [R216+0x9800] ;  /* 0x00980000d814783b */ /* 0x000ea20000004200 */
[----:B------:R-:W-:Y:S01]  /*5f70*/  IMAD.MOV.U32 R116, RZ, RZ, R117 ;  /* 0x000000ffff747224 */ /* 0x000fe200078e0075 */
[----:B------:R-:W-:Y:S01]  /*5f80*/  MOV R117, R118 ;  /* 0x0000007600757202 */ /* 0x000fe20000000f00 */
[----:B-1----:R-:W-:Y:S01]  /*5f90*/  FFMA.FTZ R2, R181, c[0x0][0x23c], -R5 ;  /* 0x00008f00b5027a23 */ /* 0x002fe20000010805 */
[----:B------:R-:W-:Y:S01]  /*5fa0*/  MOV R181, R103 ;  /* 0x0000006700b57202 */ /* 0x000fe20000000f00 */
[----:B------:R-:W-:Y:S01]  /*5fb0*/  FFMA.FTZ R150, R127, c[0x0][0x23c], -R7 ;  /* 0x00008f007f967a23 */ /* 0x000fe20000010807 */
[----:B------:R-:W-:Y:S01]  /*5fc0*/  F2FP.BF16.PACK_AB R13, R197, R165 ;  /* 0x000000a5c50d723e */ /* 0x000fe200000010ff */
[----:B------:R1:W3:Y:S01]  /*5fd0*/  MUFU.EX2 R182, R2 ;  /* 0x0000000200b67308 */ /* 0x0002e20000000800 */
[----:B------:R-:W-:-:S02]  /*5fe0*/  F2FP.BF16.PACK_AB R12, R181, R166 ;  /* 0x000000a6b50c723e */ /* 0x000fc400000010ff */
[----:B------:R-:W-:Y:S01]  /*5ff0*/  MOV R118, R119 ;  /* 0x0000007700767202 */ /* 0x000fe20000000f00 */
[----:B------:R-:W-:Y:S02]  /*6000*/  IMAD.MOV.U32 R119, RZ, RZ, R4 ;  /* 0x000000ffff777224 */ /* 0x000fe400078e0004 */
[----:B------:R-:W-:Y:S02]  /*6010*/  FFMA.FTZ R4, R251, c[0x0][0x23c], -R0 ;  /* 0x00008f00fb047a23 */ /* 0x000fe40000010800 */
[----:B-1----:R-:W-:Y:S01]  /*6020*/  FFMA.FTZ R2, R157, c[0x0][0x23c], -R5 ;  /* 0x00008f009d027a23 */ /* 0x002fe20000010805 */
[----:B---3--:R-:W-:Y:S02]  /*6030*/  F2FP.BF16.PACK_AB R8, R182, R230 ;  /* 0x000000e6b608723e */ /* 0x008fe400000010ff */
[----:B------:R-:W-:Y:S01]  /*6040*/  MOV R157, R149 ;  /* 0x00000095009d7202 */ /* 0x000fe20000000f00 */
[----:B------:R1:W-:Y:S01]  /*6050*/  MUFU.EX2 R93, R2 ;  /* 0x00000002005d7308 */ /* 0x0003e20000000800 */
[----:B------:R-:W-:-:S02]  /*6060*/  FFMA.FTZ R149, R152, c[0x0][0x23c], -R7 ;  /* 0x00008f0098957a23 */ /* 0x000fc40000010807 */
[----:B------:R-:W-:Y:S02]  /*6070*/  FFMA.FTZ R152, R177, c[0x0][0x23c], -R6 ;  /* 0x00008f00b1987a23 */ /* 0x000fe40000010806 */
[----:B-1----:R-:W-:-:S04]  /*6080*/  FFMA.FTZ R2, R156, c[0x0][0x23c], -R5 ;  /* 0x00008f009c027a23 */ /* 0x002fc80000010805 */
[----:B------:R1:W3:Y:S02]  /*6090*/  MUFU.EX2 R156, R2 ;  /* 0x00000002009c7308 */ /* 0x0002e40000000800 */
[----:B-1----:R-:W-:Y:S01]  /*60a0*/  FFMA.FTZ R2, R199, c[0x0][0x23c], -R0 ;  /* 0x00008f00c7027a23 */ /* 0x002fe20000010800 */
[----:B---3--:R-:W-:-:S05]  /*60b0*/  F2FP.BF16.PACK_AB R10, R156, R93 ;  /* 0x0000005d9c0a723e */ /* 0x008fca00000010ff */
[----:B------:R1:W-:Y:S02]  /*60c0*/  MUFU.EX2 R199, R2 ;  /* 0x0000000200c77308 */ /* 0x0003e40000000800 */
[----:B-1----:R-:W-:Y:S02]  /*60d0*/  FFMA.FTZ R2, R196, c[0x0][0x23c], -R0 ;  /* 0x00008f00c4027a23 */ /* 0x002fe40000010800 */
[----:B------:R-:W-:-:S04]  /*60e0*/  IMAD.MOV.U32 R196, RZ, RZ, R89 ;  /* 0x000000ffffc47224 */ /* 0x000fc800078e0059 */
[----:B------:R1:W3:Y:S01]  /*60f0*/  MUFU.EX2 R198, R2 ;  /* 0x0000000200c67308 */ /* 0x0002e20000000800 */
[----:B------:R-:W-:Y:S01]  /*6100*/  F2FP.BF16.PACK_AB R15, R196, R183 ;  /* 0x000000b7c40f723e */ /* 0x000fe200000010ff */
[----:B-1----:R-:W-:Y:S01]  /*6110*/  FFMA.FTZ R2, R170, c[0x0][0x23c], -R0 ;  /* 0x00008f00aa027a23 */ /* 0x002fe20000010800 */
[----:B------:R-:W-:Y:S02]  /*6120*/  MOV R170, R88 ;  /* 0x0000005800aa7202 */ /* 0x000fe40000000f00 */
[----:B---3--:R-:W-:-:S03]  /*6130*/  F2FP.BF16.PACK_AB R9, R198, R199 ;  /* 0x000000c7c609723e */ /* 0x008fc600000010ff */
[----:B------:R1:W-:Y:S01]  /*6140*/  MUFU.EX2 R92, R2 ;  /* 0x00000002005c7308 */ /* 0x0003e20000000800 */
[----:B------:R-:W-:-:S07]  /*6150*/  F2FP.BF16.PACK_AB R14, R170, R180 ;  /* 0x000000b4aa0e723e */ /* 0x000fce00000010ff */
[----:B--2---:R-:W-:Y:S01]  /*6160*/  HMMA.16816.F32.BF16 R108, R12, R20, R72 ;  /* 0x000000140c6c723c */ /* 0x004fe20000041848 */
[----:B-1----:R-:W-:-:S07]  /*6170*/  FFMA.FTZ R2, R168, c[0x0][0x23c], -R0 ;  /* 0x00008f00a8027a23 */ /* 0x002fce0000010800 */
[----:B------:R-:W-:Y:S01]  /*6180*/  HMMA.16816.F32.BF16 R96, R12, R22, R52 ;  /* 0x000000160c60723c */ /* 0x000fe20000041834 */
[----:B------:R-:W-:Y:S01]  /*6190*/  MOV R168, R164 ;  /* 0x000000a400a87202 */ /* 0x000fe20000000f00 */
[----:B------:R-:W-:Y:S01]  /*61a0*/  FFMA.FTZ R164, R143, c[0x0][0x23c], -R7 ;  /* 0x00008f008fa47a23 */ /* 0x000fe20000010807 */
[----:B------:R-:W1:Y:S01]  /*61b0*/  MUFU.EX2 R145, R2 ;  /* 0x0000000200917308 */ /* 0x000e620000000800 */
[----:B------:R-:W-:Y:S01]  /*61c0*/  FFMA.FTZ R143, R175, c[0x0][0x23c], -R5 ;  /* 0x00008f00af8f7a23 */ /* 0x000fe20000010805 */
[----:B-1----:R-:W-:Y:S01]  /*61d0*/  F2FP.BF16.PACK_AB R11, R145, R92 ;  /* 0x0000005c910b723e */ /* 0x002fe200000010ff */
[----:B------:R-:W-:-:S06]  /*61e0*/  FFMA.FTZ R2, R244, c[0x0][0x23c], -R7 ;  /* 0x00008f00f4027a23 */ /* 0x000fcc0000010807 */
[C---:B------:R-:W-:Y:S08]  /*61f0*/  HMMA.16816.F32.BF16 R104, R8.reuse, R20, R76 ;  /* 0x000000140868723c */ /* 0x040ff0000004184c */
[----:B------:R-:W-:Y:S01]  /*6200*/  HMMA.16816.F32.BF16 R100, R8, R22, R68 ;  /* 0x000000160864723c */ /* 0x000fe20000041844 */
[----:B------:R-:W1:Y:S07]  /*6210*/  LDSM.16.MT88.4 R20, [R219+0x9800] ;  /* 0x00980000db14783b */ /* 0x000e6e0000004200 */
[-C--:B-1----:R-:W-:Y:S07]  /*6220*/  HMMA.16816.F32.BF16 R88, R12, R20.reuse, R64 ;  /* 0x000000140c58723c */ /* 0x082fee0000041840 */
[----:B------:R-:W-:Y:S01]  /*6230*/  IMAD.MOV.U32 R66, RZ, RZ, R167 ;  /* 0x000000ffff427224 */ /* 0x000fe200078e00a7 */
[C---:B------:R-:W-:Y:S01]  /*6240*/  HMMA.16816.F32.BF16 R76, R8.reuse, R20, R60 ;  /* 0x00000014084c723c */ /* 0x040fe2000004183c */
[----:B------:R-:W-:Y:S01]  /*6250*/  MOV R167, R242 ;  /* 0x000000f200a77202 */ /* 0x000fe20000000f00 */
[----:B------:R-:W-:Y:S01]  /*6260*/  IMAD.MOV.U32 R64, RZ, RZ, R148 ;  /* 0x000000ffff407224 */ /* 0x000fe200078e0094 */
[----:B------:R-:W-:Y:S01]  /*6270*/  MOV R65, R151 ;  /* 0x0000009700417202 */ /* 0x000fe20000000f00 */
[--C-:B------:R-:W-:Y:S01]  /*6280*/  FFMA.FTZ R148, R172, c[0x0][0x23c], -R7.reuse ;  /* 0x00008f00ac947a23 */ /* 0x100fe20000010807 */
[----:B------:R-:W-:Y:S01]  /*6290*/  MOV R67, R132 ;  /* 0x0000008400437202 */ /* 0x000fe20000000f00 */
[--C-:B------:R-:W-:Y:S01]  /*62a0*/  FFMA.FTZ R132, R173, c[0x0][0x23c], -R7.reuse ;  /* 0x00008f00ad847a23 */ /* 0x100fe20000010807 */
[----:B------:R-:W-:Y:S01]  /*62b0*/  MOV R63, R93 ;  /* 0x0000005d003f7202 */ /* 0x000fe20000000f00 */
[----:B------:R-:W-:Y:S01]  /*62c0*/  HMMA.16816.F32.BF16 R52, R8, R22, R56 ;  /* 0x000000160834723c */ /* 0x000fe20000041838 */
[----:B------:R-:W-:Y:S01]  /*62d0*/  MOV R62, R92 ;  /* 0x0000005c003e7202 */ /* 0x000fe20000000f00 */
[----:B------:R-:W-:Y:S01]  /*62e0*/  FFMA.FTZ R151, R126, c[0x0][0x23c], -R7 ;  /* 0x00008f007e977a23 */ /* 0x000fe20000010807 */
[----:B------:R-:W-:-:S02]  /*62f0*/  MOV R61, R145 ;  /* 0x00000091003d7202 */ /* 0x000fc40000000f00 */
[----:B------:R-:W-:Y:S01]  /*6300*/  MOV R145, R130 ;  /* 0x0000008200917202 */ /* 0x000fe20000000f00 */
[--C-:B------:R-:W-:Y:S01]  /*6310*/  FFMA.FTZ R130, R207, c[0x0][0x23c], -R6.reuse ;  /* 0x00008f00cf827a23 */ /* 0x100fe20000010806 */
[----:B------:R-:W-:Y:S01]  /*6320*/  MOV R57, R166 ;  /* 0x000000a600397202 */ /* 0x000fe20000000f00 */
[C---:B------:R-:W-:Y:S01]  /*6330*/  HMMA.16816.F32.BF16 R72, R12.reuse, R22, R32 ;  /* 0x000000160c48723c */ /* 0x040fe20000041820 */
[----:B------:R-:W1:Y:S01]  /*6340*/  LDSM.16.MT88.4 R20, [R217+0x9800] ;  /* 0x00980000d914783b */ /* 0x000e620000004200 */
[----:B------:R-:W-:Y:S01]  /*6350*/  MOV R56, R165 ;  /* 0x000000a500387202 */ /* 0x000fe20000000f00 */
[--C-:B------:R-:W-:Y:S01]  /*6360*/  FFMA.FTZ R165, R128, c[0x0][0x23c], -R7.reuse ;  /* 0x00008f0080a57a23 */ /* 0x100fe20000010807 */
[----:B------:R-:W-:Y:S01]  /*6370*/  MOV R59, R63 ;  /* 0x0000003f003b7202 */ /* 0x000fe20000000f00 */
[----:B------:R-:W-:Y:S01]  /*6380*/  FFMA.FTZ R166, R125, c[0x0][0x23c], -R7 ;  /* 0x00008f007da67a23 */ /* 0x000fe20000010807 */
[----:B------:R-:W-:Y:S01]  /*6390*/  MOV R58, R64 ;  /* 0x00000040003a7202 */ /* 0x000fe20000000f00 */
[----:B------:R-:W-:Y:S01]  /*63a0*/  IMAD.MOV.U32 R64, RZ, RZ, R65 ;  /* 0x000000ffff407224 */ /* 0x000fe200078e0041 */
[----:B------:R-:W-:Y:S01]  /*63b0*/  MOV R65, R168 ;  /* 0x000000a800417202 */ /* 0x000fe20000000f00 */
[----:B------:R-:W-:Y:S01]  /*63c0*/  FFMA.FTZ R168, R124, c[0x0][0x23c], -R7 ;  /* 0x00008f007ca87a23 */ /* 0x000fe20000010807 */
[----:B------:R-:W-:Y:S01]  /*63d0*/  MOV R63, R131 ;  /* 0x00000083003f7202 */ /* 0x000fe20000000f00 */
[--C-:B------:R-:W-:Y:S01]  /*63e0*/  FFMA.FTZ R131, R210, c[0x0][0x23c], -R6.reuse ;  /* 0x00008f00d2837a23 */ /* 0x100fe20000010806 */
[----:B------:R-:W-:Y:S01]  /*63f0*/  MOV R175, R67 ;  /* 0x0000004300af7202 */ /* 0x000fe20000000f00 */
[----:B------:R-:W-:Y:S01]  /*6400*/  FFMA.FTZ R128, R179, c[0x0][0x23c], -R6 ;  /* 0x00008f00b3807a23 */ /* 0x000fe20000010806 */
[-C--:B-1----:R-:W-:Y:S08]  /*6410*/  HMMA.16816.F32.BF16 R112, R12, R20.reuse, R44 ;  /* 0x000000140c70723c */ /* 0x082ff0000004182c */
[C---:B------:R-:W-:Y:S08]  /*6420*/  HMMA.16816.F32.BF16 R44, R8.reuse, R20, R40 ;  /* 0x00000014082c723c */ /* 0x040ff00000041828 */
[-C--:B------:R-:W-:Y:S08]  /*6430*/  HMMA.16816.F32.BF16 R40, R8, R22.reuse, R36 ;  /* 0x000000160828723c */ /* 0x080ff00000041824 */
[C---:B------:R-:W-:Y:S01]  /*6440*/  HMMA.16816.F32.BF16 R92, R12.reuse, R22, R48 ;  /* 0x000000160c5c723c */ /* 0x040fe20000041830 */
[----:B------:R-:W1:Y:S07]  /*6450*/  LDSM.16.MT88.4 R20, [R218+0x9800] ;  /* 0x00980000da14783b */ /* 0x000e6e0000004200 */
[-C--:B-1----:R-:W-:Y:S07]  /*6460*/  HMMA.16816.F32.BF16 R68, R12, R20.reuse, R28 ;  /* 0x000000140c44723c */ /* 0x082fee000004181c */
[----:B------:R-:W-:Y:S01]  /*6470*/  IMAD.MOV.U32 R31, RZ, RZ, R147 ;  /* 0x000000ffff1f7224 */ /* 0x000fe200078e0093 */
[----:B------:R-:W-:Y:S01]  /*6480*/  HMMA.16816.F32.BF16 R36, R8, R20, R84 ;  /* 0x000000140824723c */ /* 0x000fe20000041854 */
[----:B------:R1:W-:Y:S01]  /*6490*/  MUFU.EX2 R20, R2 ;  /* 0x0000000200147308 */ /* 0x0003e20000000800 */
[----:B------:R-:W-:-:S02]  /*64a0*/  IMAD.MOV.U32 R147, RZ, RZ, R129 ;  /* 0x000000ffff937224 */ /* 0x000fc400078e0081 */
[----:B------:R-:W-:Y:S01]  /*64b0*/  MOV R29, R31 ;  /* 0x0000001f001d7202 */ /* 0x000fe20000000f00 */
[----:B------:R-:W-:Y:S01]  /*64c0*/  FFMA.FTZ R129, R201, c[0x0][0x23c], -R6 ;  /* 0x00008f00c9817a23 */ /* 0x000fe20000010806 */
[----:B------:R-:W-:Y:S02]  /*64d0*/  MOV R31, R57 ;  /* 0x00000039001f7202 */ /* 0x000fe40000000f00 */
[----:B------:R-:W-:Y:S01]  /*64e0*/  MOV R57, R240 ;  /* 0x000000f000397202 */ /* 0x000fe20000000f00 */
[----:B------:R-:W-:Y:S01]  /*64f0*/  IMAD.MOV.U32 R87, RZ, RZ, R29 ;  /* 0x000000ffff577224 */ /* 0x000fe200078e001d */
[----:B------:R-:W-:Y:S01]  /*6500*/  HMMA.16816.F32.BF16 R48, R12, R22, R24 ;  /* 0x000000160c30723c */ /* 0x000fe20000041818 */
[----:B------:R-:W2:Y:S01]  /*6510*/  LDSM.16.MT88.4 R12, [R216+0xa000] ;  /* 0x00a00000d80c783b */ /* 0x000ea20000004200 */
[----:B------:R-:W-:Y:S02]  /*6520*/  MOV R29, R31 ;  /* 0x0000001f001d7202 */ /* 0x000fe40000000f00 */
[----:B------:R-:W-:-:S02]  /*6530*/  MOV R21, R87 ;  /* 0x0000005700157202 */ /* 0x000fc40000000f00 */
[----:B------:R-:W-:Y:S01]  /*6540*/  MOV R31, R57 ;  /* 0x00000039001f7202 */ /* 0x000fe20000000f00 */
[----:B-1----:R-:W-:Y:S01]  /*6550*/  FFMA.FTZ R2, R236, c[0x0][0x23c], -R7 ;  /* 0x00008f00ec027a23 */ /* 0x002fe20000010807 */
[----:B------:R-:W-:Y:S01]  /*6560*/  MOV R85, R29 ;  /* 0x0000001d00557202 */ /* 0x000fe20000000f00 */
[----:B------:R-:W-:Y:S01]  /*6570*/  IMAD.MOV.U32 R57, RZ, RZ, R59 ;  /* 0x000000ffff397224 */ /* 0x000fe200078e003b */
[----:B------:R-:W-:Y:S01]  /*6580*/  MOV R59, R170 ;  /* 0x000000aa003b7202 */ /* 0x000fe20000000f00 */
[----:B------:R1:W-:Y:S01]  /*6590*/  MUFU.EX2 R86, R2 ;  /* 0x0000000200567308 */ /* 0x0003e20000000800 */
[----:B------:R-:W-:Y:S01]  /*65a0*/  FFMA.FTZ R29, R212, c[0x0][0x23c], -R5 ;  /* 0x00008f00d41d7a23 */ /* 0x000fe20000010805 */
[----:B------:R-:W-:Y:S01]  /*65b0*/  HMMA.16816.F32.BF16 R32, R8, R22, R80 ;  /* 0x000000160820723c */ /* 0x000fe20000041850 */
[----:B------:R-:W-:Y:S01]  /*65c0*/  IMAD.MOV.U32 R87, RZ, RZ, R31 ;  /* 0x000000ffff577224 */ /* 0x000fe200078e001f */
[----:B------:R-:W-:Y:S01]  /*65d0*/  MOV R251, R147 ;  /* 0x0000009300fb7202 */ /* 0x000fe20000000f00 */
[----:B------:R-:W-:-:S02]  /*65e0*/  FFMA.FTZ R170, R142, c[0x0][0x23c], -R6 ;  /* 0x00008f008eaa7a23 */ /* 0x000fc40000010806 */
[--C-:B------:R-:W-:Y:S02]  /*65f0*/  FFMA.FTZ R27, R205, c[0x0][0x23c], -R5.reuse ;  /* 0x00008f00cd1b7a23 */ /* 0x100fe40000010805 */
[----:B------:R-:W-:Y:S01]  /*6600*/  FFMA.FTZ R142, R185, c[0x0][0x23c], -R5 ;  /* 0x00008f00b98e7a23 */ /* 0x000fe20000010805 */
[----:B------:R-:W-:Y:S01]  /*6610*/  MOV R82, R121 ;  /* 0x0000007900527202 */ /* 0x000fe20000000f00 */
[--C-:B------:R-:W-:Y:S01]  /*6620*/  FFMA.FTZ R24, R235, c[0x0][0x23c], -R0.reuse ;  /* 0x00008f00eb187a23 */ /* 0x100fe20000010800 */
[----:B------:R-:W-:Y:S01]  /*6630*/  MOV R83, R122 ;  /* 0x0000007a00537202 */ /* 0x000fe20000000f00 */
[--C-:B------:R-:W-:Y:S01]  /*6640*/  FFMA.FTZ R26, R247, c[0x0][0x23c], -R0.reuse ;  /* 0x00008f00f71a7a23 */ /* 0x100fe20000010800 */
[----:B------:R-:W-:Y:S01]  /*6650*/  MOV R247, R63 ;  /* 0x0000003f00f77202 */ /* 0x000fe20000000f00 */
[----:B------:R-:W-:Y:S02]  /*6660*/  FFMA.FTZ R25, R239, c[0x0][0x23c], -R0 ;  /* 0x00008f00ef197a23 */ /* 0x000fe40000010800 */
[----:B-1----:R-:W-:-:S02]  /*6670*/  FFMA.FTZ R2, R213, c[0x0][0x23c], -R7 ;  /* 0x00008f00d5027a23 */ /* 0x002fc40000010807 */
[----:B------:R-:W-:Y:S01]  /*6680*/  MUFU.EX2 R213, R4 ;  /* 0x0000000400d57308 */ /* 0x000fe20000000800 */
[----:B------:R-:W-:Y:S02]  /*6690*/  FFMA.FTZ R147, R184, c[0x0][0x23c], -R0 ;  /* 0x00008f00b8937a23 */ /* 0x000fe40000010800 */
[----:B------:R-:W-:Y:S02]  /*66a0*/  IMAD.MOV.U32 R184, RZ, RZ, R64 ;  /* 0x000000ffffb87224 */ /* 0x000fe400078e0040 */
[----:B------:R-:W-:Y:S02]  /*66b0*/  IMAD.MOV.U32 R81, RZ, RZ, R123 ;  /* 0x000000ffff517224 */ /* 0x000fe400078e007b */
[----:B------:R-:W-:Y:S01]  /*66c0*/  FADD.FTZ R80, R189, R188 ;  /* 0x000000bcbd507221 */ /* 0x000fe20000010000 */
[----:B------:R1:W-:Y:S02]  /*66d0*/  MUFU.EX2 R28, R2 ;  /* 0x00000002001c7308 */ /* 0x0003e40000000800 */
[----:B-1----:R-:W-:-:S06]  /*66e0*/  FFMA.FTZ R2, R203, c[0x0][0x23c], -R7 ;  /* 0x00008f00cb027a23 */ /* 0x002fcc0000010807 */
[----:B------:R1:W-:Y:S02]  /*66f0*/  MUFU.EX2 R60, R2 ;  /* 0x00000002003c7308 */ /* 0x0003e40000000800 */
[----:B-1----:R-:W-:-:S06]  /*6700*/  FFMA.FTZ R2, R238, c[0x0][0x23c], -R6 ;  /* 0x00008f00ee027a23 */ /* 0x002fcc0000010806 */
[----:B------:R1:W-:Y:S02]  /*6710*/  MUFU.EX2 R243, R2 ;  /* 0x0000000200f37308 */ /* 0x0003e40000000800 */
[----:B-1----:R-:W-:-:S06]  /*6720*/  FFMA.FTZ R2, R237, c[0x0][0x23c], -R6 ;  /* 0x00008f00ed027a23 */ /* 0x002fcc0000010806 */
[----:B------:R1:W3:Y:S02]  /*6730*/  MUFU.EX2 R244, R2 ;  /* 0x0000000200f47308 */ /* 0x0002e40000000800 */
[----:B-1----:R-:W-:Y:S01]  /*6740*/  FFMA.FTZ R2, R211, c[0x0][0x23c], -R6 ;  /* 0x00008f00d3027a23 */ /* 0x002fe20000010806 */
[----:B---3--:R-:W-:-:S05]  /*6750*/  F2FP.BF16.PACK_AB R9, R244, R243 ;  /* 0x000000f3f409723e */ /* 0x008fca00000010ff */
[----:B------:R-:W-:Y:S08]  /*6760*/  MUFU.EX2 R211, R27 ;  /* 0x0000001b00d37308 */ /* 0x000ff00000000800 */
[----:B------:R1:W3:Y:S02]  /*6770*/  MUFU.EX2 R30, R2 ;  /* 0x00000002001e7308 */ /* 0x0002e40000000800 */
[----:B-1----:R-:W-:-:S06]  /*6780*/  FFMA.FTZ R2, R208, c[0x0][0x23c], -R6 ;  /* 0x00008f00d0027a23 */ /* 0x002fcc0000010806 */
[----:B------:R1:W4:Y:S02]  /*6790*/  MUFU.EX2 R242, R2 ;  /* 0x0000000200f27308 */ /* 0x0003240000000800 */
[----:B-1----:R-:W-:Y:S01]  /*67a0*/  FFMA.FTZ R2, R249, c[0x0][0x23c], -R5 ;  /* 0x00008f00f9027a23 */ /* 0x002fe20000010805 */
[----:B------:R-:W-:Y:S01]  /*67b0*/  MOV R249, R60 ;  /* 0x0000003c00f97202 */ /* 0x000fe20000000f00 */
[----:B------:R-:W-:Y:S02]  /*67c0*/  IMAD.MOV.U32 R60, RZ, RZ, R62 ;  /* 0x000000ffff3c7224 */ /* 0x000fe400078e003e */
[----:B------:R-:W-:Y:S02]  /*67d0*/  IMAD.MOV.U32 R62, RZ, RZ, R241 ;  /* 0x000000ffff3e7224 */ /* 0x000fe400078e00f1 */
[----:B------:R1:W-:Y:S03]  /*67e0*/  MUFU.EX2 R241, R2 ;  /* 0x0000000200f17308 */ /* 0x0003e60000000800 */
[----:B------:R-:W-:Y:S01]  /*67f0*/  MOV R239, R62 ;  /* 0x0000003e00ef7202 */ /* 0x000fe20000000f00 */
[----:B-1----:R-:W-:Y:S01]  /*6800*/  FFMA.FTZ R2, R248, c[0x0][0x23c], -R5 ;  /* 0x00008f00f8027a23 */ /* 0x002fe20000010805 */
[----:B---3--:R-:W-:Y:S01]  /*6810*/  MOV R248, R30 ;  /* 0x0000001e00f87202 */ /* 0x008fe20000000f00 */
[----:B------:R-:W-:Y:S01]  /*6820*/  IMAD.MOV.U32 R30, RZ, RZ, R56 ;  /* 0x000000ffff1e7224 */ /* 0x000fe200078e0038 */
[----:B------:R-:W-:Y:S01]  /*6830*/  MOV R56, R144 ;  /* 0x0000009000387202 */ /* 0x000fe20000000f00 */
[----:B------:R1:W3:Y:S01]  /*6840*/  MUFU.EX2 R240, R2 ;  /* 0x0000000200f07308 */ /* 0x0002e20000000800 */
[----:B------:R-:W-:Y:S01]  /*6850*/  IMAD.MOV.U32 R144, RZ, RZ, R167 ;  /* 0x000000ffff907224 */ /* 0x000fe200078e00a7 */
[----:B----4-:R-:W-:Y:S01]  /*6860*/  F2FP.BF16.PACK_AB R11, R242, R248 ;  /* 0x000000f8f20b723e */ /* 0x010fe200000010ff */
[----:B------:R-:W-:-:S02]  /*6870*/  FFMA.FTZ R167, R146, c[0x0][0x23c], -R6 ;  /* 0x00008f0092a77a23 */ /* 0x000fc40000010806 */
[--C-:B------:R-:W-:Y:S01]  /*6880*/  FFMA.FTZ R146, R186, c[0x0][0x23c], -R0.reuse ;  /* 0x00008f00ba927a23 */ /* 0x100fe20000010800 */
[----:B------:R-:W-:Y:S01]  /*6890*/  MOV R235, R144 ;  /* 0x0000009000eb7202 */ /* 0x000fe20000000f00 */
[----:B------:R-:W-:Y:S01]  /*68a0*/  FFMA.FTZ R144, R209, c[0x0][0x23c], -R0 ;  /* 0x00008f00d1907a23 */ /* 0x000fe20000010800 */
[----:B------:R-:W-:Y:S01]  /*68b0*/  MOV R186, R119 ;  /* 0x0000007700ba7202 */ /* 0x000fe20000000f00 */
[----:B------:R-:W-:Y:S01]  /*68c0*/  MUFU.EX2 R209, R29 ;  /* 0x0000001d00d17308 */ /* 0x000fe20000000800 */
[----:B-1----:R-:W-:Y:S01]  /*68d0*/  FFMA.FTZ R2, R245, c[0x0][0x23c], -R5 ;  /* 0x00008f00f5027a23 */ /* 0x002fe20000010805 */
[----:B------:R-:W-:Y:S02]  /*68e0*/  MOV R245, R28 ;  /* 0x0000001c00f57202 */ /* 0x000fe40000000f00 */
[----:B------:R-:W-:-:S04]  /*68f0*/  MOV R28, R30 ;  /* 0x0000001e001c7202 */ /* 0x000fc80000000f00 */
[----:B------:R1:W-:Y:S01]  /*6900*/  MUFU.EX2 R238, R2 ;  /* 0x0000000200ee7308 */ /* 0x0003e20000000800 */
[----:B------:R-:W-:Y:S01]  /*6910*/  IMAD.MOV.U32 R30, RZ, RZ, R56 ;  /* 0x000000ffff1e7224 */ /* 0x000fe200078e0038 */
[----:B------:R-:W-:Y:S01]  /*6920*/  MOV R56, R58 ;  /* 0x0000003a00387202 */ /* 0x000fe20000000f00 */
[----:B------:R-:W-:Y:S01]  /*6930*/  IMAD.MOV.U32 R84, RZ, RZ, R28 ;  /* 0x000000ffff547224 */ /* 0x000fe200078e001c */
[----:B------:R-:W-:Y:S01]  /*6940*/  MOV R58, R60 ;  /* 0x0000003c003a7202 */ /* 0x000fe20000000f00 */
[----:B------:R-:W-:Y:S01]  /*6950*/  IMAD.MOV.U32 R60, RZ, RZ, R196 ;  /* 0x000000ffff3c7224 */ /* 0x000fe200078e00c4 */
[----:B------:R-:W-:Y:S01]  /*6960*/  MOV R31, R56 ;  /* 0x00000038001f7202 */ /* 0x000fe20000000f00 */
[----:B------:R-:W-:Y:S01]  /*6970*/  FFMA.FTZ R196, R141, c[0x0][0x23c], -R6 ;  /* 0x00008f008dc47a23 */ /* 0x000fe20000010806 */
[----:B------:R-:W-:Y:S01]  /*6980*/  MOV R56, R57 ;  /* 0x0000003900387202 */ /* 0x000fe20000000f00 */
[----:B------:R-:W-:Y:S01]  /*6990*/  IMAD.MOV.U32 R57, RZ, RZ, R58 ;  /* 0x000000ffff397224 */ /* 0x000fe200078e003a */
[----:B------:R-:W-:Y:S01]  /*69a0*/  MOV R58, R59 ;  /* 0x0000003b003a7202 */ /* 0x000fe20000000f00 */
[--C-:B------:R-:W-:Y:S01]  /*69b0*/  FFMA.FTZ R28, R206, c[0x0][0x23c], -R5.reuse ;  /* 0x00008f00ce1c7a23 */ /* 0x100fe20000010805 */
[----:B------:R-:W-:Y:S01]  /*69c0*/  MOV R59, R60 ;  /* 0x0000003c003b7202 */ /* 0x000fe20000000f00 */
[----:B------:R-:W-:Y:S01]  /*69d0*/  IMAD.MOV.U32 R60, RZ, RZ, R156 ;  /* 0x000000ffff3c7224 */ /* 0x000fe200078e009c */
[----:B------:R-:W-:Y:S01]  /*69e0*/  F2FP.BF16.PACK_AB R10, R249, R245 ;  /* 0x000000f5f90a723e */ /* 0x000fe200000010ff */
[--C-:B-1----:R-:W-:Y:S01]  /*69f0*/  FFMA.FTZ R2, R246, c[0x0][0x23c], -R5.reuse ;  /* 0x00008f00f6027a23 */ /* 0x102fe20000010805 */
[----:B------:R-:W-:Y:S01]  /*6a00*/  MOV R246, R86 ;  /* 0x0000005600f67202 */ /* 0x000fe20000000f00 */
[--C-:B------:R-:W-:Y:S01]  /*6a10*/  FFMA.FTZ R141, R178, c[0x0][0x23c], -R5.reuse ;  /* 0x00008f00b28d7a23 */ /* 0x100fe20000010805 */
[----:B------:R-:W-:Y:S01]  /*6a20*/  MOV R86, R30 ;  /* 0x0000001e00567202 */ /* 0x000fe20000000f00 */
[----:B------:R1:W4:Y:S01]  /*6a30*/  MUFU.EX2 R237, R2 ;  /* 0x0000000200ed7308 */ /* 0x0003220000000800 */
[--C-:B------:R-:W-:Y:S01]  /*6a40*/  FFMA.FTZ R30, R215, c[0x0][0x23c], -R5.reuse ;  /* 0x00008f00d71e7a23 */ /* 0x100fe20000010805 */
[----:B---3--:R-:W-:Y:S01]  /*6a50*/  F2FP.BF16.PACK_AB R4, R240, R241 ;  /* 0x000000f1f004723e */ /* 0x008fe200000010ff */
[----:B------:R-:W-:-:S02]  /*6a60*/  FFMA.FTZ R156, R169, c[0x0][0x23c], -R5 ;  /* 0x00008f00a99c7a23 */ /* 0x000fc40000010805 */
[----:B------:R-:W-:-:S03]  /*6a70*/  IMAD.MOV.U32 R169, RZ, RZ, R66 ;  /* 0x000000ffffa97224 */ /* 0x000fc600078e0042 */
[----:B------:R-:W-:Y:S01]  /*6a80*/  MUFU.EX2 R206, R25 ;  /* 0x0000001900ce7308 */ /* 0x000fe20000000800 */
[----:B-1----:R-:W-:Y:S01]  /*6a90*/  FFMA.FTZ R2, R21, c[0x0][0x23c], -R0 ;  /* 0x00008f0015027a23 */ /* 0x002fe20000010800 */
[----:B------:R-:W-:-:S06]  /*6aa0*/  MOV R21, R84 ;  /* 0x0000005400157202 */ /* 0x000fcc0000000f00 */
[----:B------:R-:W-:Y:S01]  /*6ab0*/  MUFU.EX2 R207, R30 ;  /* 0x0000001e00cf7308 */ /* 0x000fe20000000800 */
[----:B------:R-:W-:Y:S01]  /*6ac0*/  MOV R84, R85 ;  /* 0x0000005500547202 */ /* 0x000fe20000000f00 */
[----:B------:R-:W-:Y:S01]  /*6ad0*/  IMAD.MOV.U32 R85, RZ, RZ, R86 ;  /* 0x000000ffff557224 */ /* 0x000fe200078e0056 */
[----:B------:R-:W-:Y:S02]  /*6ae0*/  MOV R86, R87 ;  /* 0x0000005700567202 */ /* 0x000fe40000000f00 */
[----:B------:R-:W-:Y:S01]  /*6af0*/  MOV R87, R31 ;  /* 0x0000001f00577202 */ /* 0x000fe20000000f00 */
[----:B------:R-:W-:Y:S01]  /*6b00*/  IMAD.MOV.U32 R31, RZ, RZ, R56 ;  /* 0x000000ffff1f7224 */ /* 0x000fe200078e0038 */
[----:B------:R-:W-:Y:S01]  /*6b10*/  MOV R56, R57 ;  /* 0x0000003900387202 */ /* 0x000fe20000000f00 */
[----:B------:R1:W-:Y:S01]  /*6b20*/  MUFU.EX2 R215, R2 ;  /* 0x0000000200d77308 */ /* 0x0003e20000000800 */
[----:B------:R-:W-:Y:S01]  /*6b30*/  MOV R57, R58 ;  /* 0x0000003a00397202 */ /* 0x000fe20000000f00 */
[----:B------:R-:W-:Y:S01]  /*6b40*/  IMAD.MOV.U32 R58, RZ, RZ, R59 ;  /* 0x000000ffff3a7224 */ /* 0x000fe200078e003b */
[----:B------:R-:W-:Y:S01]  /*6b50*/  MOV R59, R60 ;  /* 0x0000003c003b7202 */ /* 0x000fe20000000f00 */
[----:B------:R-:W-:Y:S01]  /*6b60*/  IMAD.MOV.U32 R202, RZ, RZ, R84 ;  /* 0x000000ffffca7224 */ /* 0x000fe200078e0054 */
[----:B------:R-:W-:Y:S01]  /*6b70*/  MOV R60, R61 ;  /* 0x0000003d003c7202 */ /* 0x000fe20000000f00 */
[----:B------:R-:W-:Y:S01]  /*6b80*/  IMAD.MOV.U32 R61, RZ, RZ, R157 ;  /* 0x000000ffff3d7224 */ /* 0x000fe200078e009d */
[----:B----4-:R-:W-:Y:S01]  /*6b90*/  F2FP.BF16.PACK_AB R6, R237, R238 ;  /* 0x000000eeed06723e */ /* 0x010fe200000010ff */
[----:B------:R-:W-:Y:S01]  /*6ba0*/  FFMA.FTZ R157, R160, c[0x0][0x23c], -R5 ;  /* 0x00008f00a09d7a23 */ /* 0x000fe20000010805 */
[----:B------:R-:W-:Y:S01]  /*6bb0*/  MOV R172, R31 ;  /* 0x0000001f00ac7202 */ /* 0x000fe20000000f00 */
[--C-:B------:R-:W-:Y:S01]  /*6bc0*/  FFMA.FTZ R160, R174, c[0x0][0x23c], -R0.reuse ;  /* 0x00008f00aea07a23 */ /* 0x100fe20000010800 */
[----:B------:R-:W-:Y:S01]  /*6bd0*/  MOV R174, R161 ;  /* 0x000000a100ae7202 */ /* 0x000fe20000000f00 */
[--C-:B------:R-:W-:Y:S01]  /*6be0*/  FFMA.FTZ R31, R214, c[0x0][0x23c], -R0.reuse ;  /* 0x00008f00d61f7a23 */ /* 0x100fe20000010800 */
[----:B------:R-:W-:Y:S01]  /*6bf0*/  MOV R178, R61 ;  /* 0x0000003d00b27202 */ /* 0x000fe20000000f00 */
[--C-:B------:R-:W-:Y:S01]  /*6c00*/  FFMA.FTZ R161, R171, c[0x0][0x23c], -R0.reuse ;  /* 0x00008f00aba17a23 */ /* 0x100fe20000010800 */
[----:B------:R-:W-:Y:S01]  /*6c10*/  MOV R171, R65 ;  /* 0x0000004100ab7202 */ /* 0x000fe20000000f00 */
[----:B-1----:R-:W-:Y:S01]  /*6c20*/  FFMA.FTZ R2, R252, c[0x0][0x23c], -R0 ;  /* 0x00008f00fc027a23 */ /* 0x002fe20000010800 */
[----:B------:R-:W-:Y:S01]  /*6c30*/  MOV R252, R20 ;  /* 0x0000001400fc7202 */ /* 0x000fe20000000f00 */
[----:B------:R-:W-:Y:S01]  /*6c40*/  IMAD.MOV.U32 R185, RZ, RZ, R60 ;  /* 0x000000ffffb97224 */ /* 0x000fe200078e003c */
[----:B------:R-:W-:Y:S01]  /*6c50*/  MOV R203, R21 ;  /* 0x0000001500cb7202 */ /* 0x000fe20000000f00 */
[----:B------:R1:W3:Y:S01]  /*6c60*/  MUFU.EX2 R236, R2 ;  /* 0x0000000200ec7308 */ /* 0x0002e20000000800 */
[----:B------:R-:W-:Y:S01]  /*6c70*/  F2FP.BF16.PACK_AB R8, R246, R252 ;  /* 0x000000fcf608723e */ /* 0x000fe200000010ff */
[----:B------:R-:W-:Y:S01]  /*6c80*/  IMAD.MOV.U32 R179, RZ, RZ, R57 ;  /* 0x000000ffffb37224 */ /* 0x000fe200078e0039 */
[----:B------:R-:W-:Y:S01]  /*6c90*/  MOV R201, R56 ;  /* 0x0000003800c97202 */ /* 0x000fe20000000f00 */
[----:B------:R-:W-:Y:S01]  /*6ca0*/  IMAD.MOV.U32 R214, RZ, RZ, R117 ;  /* 0x000000ffffd67224 */ /* 0x000fe200078e0075 */
[----:B------:R-:W-:Y:S01]  /*6cb0*/  MOV R177, R58 ;  /* 0x0000003a00b17202 */ /* 0x000fe20000000f00 */
[----:B------:R-:W4:Y:S01]  /*6cc0*/  LDSM.16.MT88.4 R20, [R217+0xa000] ;  /* 0x00a00000d914783b */ /* 0x000f220000004200 */
[----:B------:R-:W-:Y:S01]  /*6cd0*/  MOV R205, R59 ;  /* 0x0000003b00cd7202 */ /* 0x000fe20000000f00 */
[----:B--2---:R-:W-:Y:S01]  /*6ce0*/  HMMA.16816.F32.BF16 R124, R8, R12, R108 ;  /* 0x0000000c087c723c */ /* 0x004fe2000004186c */
[----:B------:R-:W-:Y:S01]  /*6cf0*/  MOV R200, R85 ;  /* 0x0000005500c87202 */ /* 0x000fe20000000f00 */
[----:B------:R-:W-:Y:S01]  /*6d00*/  IMAD.MOV.U32 R173, RZ, RZ, R87 ;  /* 0x000000ffffad7224 */ /* 0x000fe200078e0057 */
[----:B------:R-:W-:Y:S01]  /*6d10*/  MOV R208, R86 ;  /* 0x0000005600d07202 */ /* 0x000fe20000000f00 */
[----:B------:R-:W-:Y:S01]  /*6d20*/  MUFU.EX2 R210, R28 ;  /* 0x0000001c00d27308 */ /* 0x000fe20000000800 */
[----:B-1----:R-:W-:Y:S01]  /*6d30*/  FFMA.FTZ R2, R250, c[0x0][0x23c], -R0 ;  /* 0x00008f00fa027a23 */ /* 0x002fe20000010800 */
[----:B---3--:R-:W-:Y:S01]  /*6d40*/  F2FP.BF16.PACK_AB R5, R236, R215 ;  /* 0x000000d7ec05723e */ /* 0x008fe200000010ff */
[----:B------:R-:W-:-:S05]  /*6d50*/  IMAD.MOV.U32 R250, RZ, RZ, R145 ;  /* 0x000000fffffa7224 */ /* 0x000fca00078e0091 */
[----:B------:R-:W1:Y:S01]  /*6d60*/  MUFU.EX2 R212, R2 ;  /* 0x0000000200d47308 */ /* 0x000e620000000800 */
[----:B------:R-:W-:Y:S01]  /*6d70*/  FFMA.FTZ R145, R187, c[0x0][0x23c], -R0 ;  /* 0x00008f00bb917a23 */ /* 0x000fe20000010800 */
[----:B------:R-:W-:Y:S01]  /*6d80*/  MOV R187, R118 ;  /* 0x0000007600bb7202 */ /* 0x000fe20000000f00 */
[----:B------:R-:W-:Y:S01]  /*6d90*/  FADD.FTZ R0, R193, R192 ;  /* 0x000000c0c1007221 */ /* 0x000fe20000010000 */
[----:B------:R-:W-:Y:S01]  /*6da0*/  MOV R192, R116 ;  /* 0x0000007400c07202 */ /* 0x000fe20000000f00 */
[----:B------:R-:W-:Y:S02]  /*6db0*/  IMAD.MOV.U32 R193, RZ, RZ, R120 ;  /* 0x000000ffffc17224 */ /* 0x000fe400078e0078 */
[----:B------:R-:W-:Y:S02]  /*6dc0*/  HMMA.16816.F32.BF16 R120, R8, R14, R96 ;  /* 0x0000000e0878723c */ /* 0x000fe40000041860 */
[----:B------:R-:W-:Y:S01]  /*6dd0*/  FADD.FTZ R0, R193, R0 ;  /* 0x00000000c1007221 */ /* 0x000fe20000010000 */
[----:B-1----:R-:W-:Y:S01]  /*6de0*/  F2FP.BF16.PACK_AB R7, R212, R213 ;  /* 0x000000d5d407723e */ /* 0x002fe200000010ff */
[----:B------:R-:W-:-:S06]  /*6df0*/  FADD.FTZ R2, R191, R190 ;  /* 0x000000bebf027221 */ /* 0x000fcc0000010000 */
[C---:B------:R-:W-:Y:S08]  /*6e00*/  HMMA.16816.F32.BF16 R64, R4.reuse, R12, R104 ;  /* 0x0000000c0440723c */ /* 0x040ff00000041868 */
[----:B------:R-:W-:Y:S01]  /*6e10*/  HMMA.16816.F32.BF16 R60, R4, R14, R100 ;  /* 0x0000000e043c723c */ /* 0x000fe20000041864 */
[----:B------:R-:W1:Y:S01]  /*6e20*/  LDSM.16.MT88.4 R12, [R219+0xa000] ;  /* 0x00a00000db0c783b */ /* 0x000e620000004200 */
[----:B------:R-:W-:-:S06]  /*6e30*/  MOV R190, R171 ;  /* 0x000000ab00be7202 */ /* 0x000fcc0000000f00 */
[-C--:B----4-:R-:W-:Y:S08]  /*6e40*/  HMMA.16816.F32.BF16 R96, R8, R20.reuse, R112 ;  /* 0x000000140860723c */ /* 0x090ff00000041870 */
[C---:B------:R-:W-:Y:S08]  /*6e50*/  HMMA.16816.F32.BF16 R44, R4.reuse, R20, R44 ;  /* 0x00000014042c723c */ /* 0x040ff0000004182c */
[-C--:B------:R-:W-:Y:S08]  /*6e60*/  HMMA.16816.F32.BF16 R40, R4, R22.reuse, R40 ;  /* 0x000000160428723c */ /* 0x080ff00000041828 */
[----:B------:R-:W-:Y:S01]  /*6e70*/  HMMA.16816.F32.BF16 R92, R8, R22, R92 ;  /* 0x00000016085c723c */ /* 0x000fe2000004185c */
[----:B------:R-:W-:Y:S01]  /*6e80*/  IMAD.MOV.U32 R193, RZ, RZ, R174 ;  /* 0x000000ffffc17224 */ /* 0x000fe200078e00ae */
[----:B------:R-:W-:Y:S01]  /*6e90*/  MOV R191, R192 ;  /* 0x000000c000bf7202 */ /* 0x000fe20000000f00 */
[----:B------:R-:W2:Y:S01]  /*6ea0*/  MUFU.EX2 R115, R26 ;  /* 0x0000001a00737308 */ /* 0x000ea20000000800 */
[----:B------:R-:W-:-:S02]  /*6eb0*/  FADD.FTZ R0, R229, R0 ;  /* 0x00000000e5007221 */ /* 0x000fc40000010000 */
[----:B------:R-:W-:Y:S02]  /*6ec0*/  FADD.FTZ R2, R232, R2 ;  /* 0x00000002e8027221 */ /* 0x000fe40000010000 */
[-C--:B-1----:R-:W-:Y:S08]  /*6ed0*/  HMMA.16816.F32.BF16 R116, R8, R12.reuse, R88 ;  /* 0x0000000c0874723c */ /* 0x082ff00000041858 */
[C---:B------:R-:W-:Y:S08]  /*6ee0*/  HMMA.16816.F32.BF16 R56, R4.reuse, R12, R76 ;  /* 0x0000000c0438723c */ /* 0x040ff0000004184c */
[-C--:B------:R-:W-:Y:S08]  /*6ef0*/  HMMA.16816.F32.BF16 R52, R4, R14.reuse, R52 ;  /* 0x0000000e0434723c */ /* 0x080ff00000041834 */
[----:B------:R-:W-:Y:S01]  /*6f00*/  HMMA.16816.F32.BF16 R108, R8, R14, R72 ;  /* 0x0000000e086c723c */ /* 0x000fe20000041848 */
[----:B------:R-:W1:Y:S01]  /*6f10*/  LDSM.16.MT88.4 R12, [R218+0xa000] ;  /* 0x00a00000da0c783b */ /* 0x000e620000004200 */
[----:B------:R-:W-:Y:S01]  /*6f20*/  MOV R171, R235 ;  /* 0x000000eb00ab7202 */ /* 0x000fe20000000f00 */
[----:B------:R-:W-:Y:S01]  /*6f30*/  IMAD.MOV.U32 R235, RZ, RZ, R176 ;  /* 0x000000ffffeb7224 */ /* 0x000fe200078e00b0 */
[----:B------:R-:W-:Y:S01]  /*6f40*/  MOV R176, R178 ;  /* 0x000000b200b07202 */ /* 0x000fe20000000f00 */
[----:B------:R-:W3:Y:S01]  /*6f50*/  LDSM.16.MT88.4 R20, [R219+0xa800] ;  /* 0x00a80000db14783b */ /* 0x000ee20000004200 */
[----:B------:R-:W-:Y:S01]  /*6f60*/  MOV R178, R185 ;  /* 0x000000b900b27202 */ /* 0x000fe20000000f00 */
[----:B------:R-:W-:-:S02]  /*6f70*/  IMAD.MOV.U32 R185, RZ, RZ, R205 ;  /* 0x000000ffffb97224 */ /* 0x000fc400078e00cd */
[----:B------:R4:W-:Y:S01]  /*6f80*/  MUFU.EX2 R205, R24 ;  /* 0x0000001800cd7308 */ /* 0x0009e20000000800 */
[----:B------:R-:W-:Y:S01]  /*6f90*/  MOV R174, R173 ;  /* 0x000000ad00ae7202 */ /* 0x000fe20000000f00 */
[----:B------:R1:W5:Y:S04]  /*6fa0*/  LDL.LU R232, [R1+0x110] ;  /* 0x0001100001e87983 */ /* 0x0003680000300800 */
[----:B----4-:R-:W4:Y:S01]  /*6fb0*/  LDSM.16.MT88.4 R24, [R216+0xa800] ;  /* 0x00a80000d818783b */ /* 0x010f220000004200 */
[C---:B-1----:R-:W-:Y:S08]  /*6fc0*/  HMMA.16816.F32.BF16 R36, R4.reuse, R12, R36 ;  /* 0x0000000c0424723c */ /* 0x042ff00000041824 */
[----:B------:R-:W-:Y:S08]  /*6fd0*/  HMMA.16816.F32.BF16 R32, R4, R14, R32 ;  /* 0x0000000e0420723c */ /* 0x000ff00000041820 */
[C---:B------:R-:W-:Y:S08]  /*6fe0*/  HMMA.16816.F32.BF16 R84, R8.reuse, R12, R68 ;  /* 0x0000000c0854723c */ /* 0x040ff00000041844 */
[----:B------:R-:W-:Y:S01]  /*6ff0*/  HMMA.16816.F32.BF16 R48, R8, R14, R48 ;  /* 0x0000000e0830723c */ /* 0x000fe20000041830 */
[----:B------:R-:W1:Y:S01]  /*7000*/  LDSM.16.MT88.4 R12, [R217+0xa800] ;  /* 0x00a80000d90c783b */ /* 0x000e620000004200 */
[----:B------:R-:W-:Y:S01]  /*7010*/  MOV R173, R208 ;  /* 0x000000d000ad7202 */ /* 0x000fe20000000f00 */
[----:B------:R-:W-:-:S02]  /*7020*/  FADD.FTZ R5, R195, R194 ;  /* 0x000000c2c3057221 */ /* 0x000fc40000010000 */
[----:B------:R-:W1:Y:S01]  /*7030*/  LDSM.16.MT88.4 R8, [R218+0xa800] ;  /* 0x00a80000da08783b */ /* 0x000e620000004200 */
[----:B------:R-:W3:Y:S01]  /*7040*/  MUFU.EX2 R208, R31 ;  /* 0x0000001f00d07308 */ /* 0x000ee20000000800 */
[----:B------:R-:W-:Y:S01]  /*7050*/  FADD.FTZ R4, R231, R80 ;  /* 0x00000050e7047221 */ /* 0x000fe20000010000 */
[----:B------:R-:W-:Y:S01]  /*7060*/  MOV R192, R184 ;  /* 0x000000b800c07202 */ /* 0x000fe20000000f00 */
[----:B------:R-:W-:Y:S01]  /*7070*/  IMAD.MOV.U32 R184, RZ, RZ, R200 ;  /* 0x000000ffffb87224 */ /* 0x000fe200078e00c8 */
[----:B------:R-:W-:Y:S01]  /*7080*/  F2FP.BF16.PACK_AB R6, R211, R210 ;  /* 0x000000d2d306723e */ /* 0x000fe200000010ff */
[----:B------:R-:W-:Y:S01]  /*7090*/  FADD.FTZ R29, R191, R5 ;  /* 0x00000005bf1d7221 */ /* 0x000fe20000010000 */
[----:B--2---:R-:W-:Y:S01]  /*70a0*/  F2FP.BF16.PACK_AB R5, R206, R115 ;  /* 0x00000073ce05723e */ /* 0x004fe200000010ff */
[----:B------:R-:W-:Y:S01]  /*70b0*/  FADD.FTZ R28, R227, R4 ;  /* 0x00000004e31c7221 */ /* 0x000fe20000010000 */
[----:B------:R-:W-:Y:S01]  /*70c0*/  MUFU.EX2 R138, R138 ;  /* 0x0000008a008a7308 */ /* 0x000fe20000000800 */
[----:B------:R-:W-:-:S07]  /*70d0*/  F2FP.BF16.PACK_AB R4, R209, R207 ;  /* 0x000000cfd104723e */ /* 0x000fce00000010ff */
[----:B------:R-:W-:Y:S01]  /*70e0*/  MUFU.EX2 R137, R137 ;  /* 0x0000008900897308 */ /* 0x000fe20000000800 */
[----:B---3--:R-:W-:-:S07]  /*70f0*/  F2FP.BF16.PACK_AB R7, R208, R205 ;  /* 0x000000cdd007723e */ /* 0x008fce00000010ff */
[----:B------:R-:W-:Y:S01]  /*7100*/  MUFU.EX2 R133, R133 ;  /* 0x0000008500857308 */ /* 0x000fe20000000800 */
[----:B------:R-:W-:-:S07]  /*7110*/  MOV R114, R184 ;  /* 0x000000b800727202 */ /* 0x000fce0000000f00 */
[----:B------:R-:W2:Y:S01]  /*7120*/  MUFU.EX2 R132, R132 ;  /* 0x0000008400847308 */ /* 0x000ea20000000800 */
[----:B------:R-:W-:-:S07]  /*7130*/  MOV R191, R193 ;  /* 0x000000c100bf7202 */ /* 0x000fce0000000f00 */
[----:B------:R-:W-:Y:S08]  /*7140*/  MUFU.EX2 R131, R131 ;  /* 0x0000008300837308 */ /* 0x000ff00000000800 */
[----:B------:R-:W3:Y:S08]  /*7150*/  MUFU.EX2 R130, R130 ;  /* 0x0000008200827308 */ /* 0x000ef00000000800 */
[----:B------:R-:W-:Y:S08]  /*7160*/  MUFU.EX2 R129, R129 ;  /* 0x0000008100817308 */ /* 0x000ff00000000800 */
[----:B------:R-:W1:Y:S01]  /*7170*/  MUFU.EX2 R128, R128 ;  /* 0x0000008000807308 */ /* 0x000e620000000800 */
[----:B------:R-:W-:Y:S01]  /*7180*/  IMAD.MOV.U32 R189, RZ, RZ, R171 ;  /* 0x000000ffffbd7224 */ /* 0x000fe200078e00ab */
[----:B------:R-:W-:Y:S01]  /*7190*/  MOV R193, R174 ;  /* 0x000000ae00c17202 */ /* 0x000fe20000000f00 */
[----:B------:R-:W-:Y:S01]  /*71a0*/  IMAD.MOV.U32 R184, RZ, RZ, R81 ;  /* 0x000000ffffb87224 */ /* 0x000fe200078e0051 */
[----:B------:R-:W-:Y:S01]  /*71b0*/  MOV R174, R82 ;  /* 0x0000005200ae7202 */ /* 0x000fe20000000f00 */
[C---:B------:R-:W-:Y:S01]  /*71c0*/  HMMA.16816.F32.BF16 R88, R4.reuse, R20, R56 ;  /* 0x000000140458723c */ /* 0x040fe20000041838 */
[----:B------:R-:W-:Y:S01]  /*71d0*/  MOV R171, R83 ;  /* 0x0000005300ab7202 */ /* 0x000fe20000000f00 */
[----:B------:R-:W-:Y:S01]  /*71e0*/  FADD.FTZ R2, R228, R2 ;  /* 0x00000002e4027221 */ /* 0x000fe20000010000 */
[----:B------:R-:W-:Y:S01]  /*71f0*/  MUFU.EX2 R113, R141 ;  /* 0x0000008d00717308 */ /* 0x000fe20000000800 */
[----:B------:R1:W5:Y:S04]  /*7200*/  LDL.LU R231, [R1+0x10c] ;  /* 0x00010c0001e77983 */ /* 0x0003680000300800 */
[C---:B----4-:R-:W-:Y:S08]  /*7210*/  HMMA.16816.F32.BF16 R104, R4.reuse, R24, R64 ;  /* 0x000000180468723c */ /* 0x050ff00000041840 */
[C---:B------:R-:W-:Y:S08]  /*7220*/  HMMA.16816.F32.BF16 R100, R4.reuse, R26, R60 ;  /* 0x0000001a0464723c */ /* 0x040ff0000004183c */
[C---:B------:R-:W-:Y:S08]  /*7230*/  HMMA.16816.F32.BF16 R80, R4.reuse, R22, R52 ;  /* 0x000000160450723c */ /* 0x040ff00000041834 */
[C---:B-1----:R-:W-:Y:S08]  /*7240*/  HMMA.16816.F32.BF16 R76, R4.reuse, R12, R44 ;  /* 0x0000000c044c723c */ /* 0x042ff0000004182c */
[C---:B------:R-:W-:Y:S08]  /*7250*/  HMMA.16816.F32.BF16 R72, R4.reuse, R14, R40 ;  /* 0x0000000e0448723c */ /* 0x040ff00000041828 */
[C---:B------:R-:W-:Y:S08]  /*7260*/  HMMA.16816.F32.BF16 R68, R4.reuse, R8, R36 ;  /* 0x000000080444723c */ /* 0x040ff00000041824 */
[----:B------:R-:W-:Y:S07]  /*7270*/  HMMA.16816.F32.BF16 R56, R4, R10, R32 ;  /* 0x0000000a0438723c */ /* 0x000fee0000041820 */
[----:B------:R-:W-:-:S02]  /*7280*/  FADD.FTZ R5, R114, R29 ;  /* 0x0000001d72057221 */ /* 0x000fc40000010000 */
[----:B------:R-:W-:Y:S01]  /*7290*/  FADD.FTZ R4, R225, R0 ;  /* 0x00000000e1047221 */ /* 0x000fe20000010000 */
[----:B--2---:R-:W-:Y:S01]  /*72a0*/  F2FP.BF16.PACK_AB R6, R132, R133 ;  /* 0x000000858406723e */ /* 0x004fe200000010ff */
[----:B------:R-:W-:Y:S01]  /*72b0*/  FADD.FTZ R30, R222, R5 ;  /* 0x00000005de1e7221 */ /* 0x000fe20000010000 */
[----:B---3--:R-:W-:Y:S01]  /*72c0*/  F2FP.BF16.PACK_AB R5, R130, R131 ;  /* 0x000000838205723e */ /* 0x008fe200000010ff */
[----:B------:R-:W-:Y:S01]  /*72d0*/  FADD.FTZ R29, R221, R4 ;  /* 0x00000004dd1d7221 */ /* 0x000fe20000010000 */
[----:B------:R-:W-:Y:S02]  /*72e0*/  F2FP.BF16.PACK_AB R4, R137, R138 ;  /* 0x0000008a8904723e */ /* 0x000fe400000010ff */
[----:B------:R-:W-:-:S07]  /*72f0*/  F2FP.BF16.PACK_AB R7, R128, R129 ;  /* 0x000000818007723e */ /* 0x000fce00000010ff */
[C---:B------:R-:W-:Y:S08]  /*7300*/  HMMA.16816.F32.BF16 R64, R4.reuse, R24, R124 ;  /* 0x000000180440723c */ /* 0x040ff0000004187c */
[C---:B------:R-:W-:Y:S01]  /*7310*/  HMMA.16816.F32.BF16 R52, R4.reuse, R26, R120 ;  /* 0x0000001a0434723c */ /* 0x040fe20000041878 */
[----:B------:R-:W1:Y:S07]  /*7320*/  LDSM.16.MT88.4 R24, [R216+0xb000] ;  /* 0x00b00000d818783b */ /* 0x000e6e0000004200 */
[C---:B------:R-:W-:Y:S08]  /*7330*/  HMMA.16816.F32.BF16 R44, R4.reuse, R20, R116 ;  /* 0x00000014042c723c */ /* 0x040ff00000041874 */
[C---:B------:R-:W-:Y:S01]  /*7340*/  HMMA.16816.F32.BF16 R40, R4.reuse, R22, R108 ;  /* 0x000000160428723c */ /* 0x040fe2000004186c */
[----:B------:R-:W2:Y:S07]  /*7350*/  LDSM.16.MT88.4 R20, [R219+0xb000] ;  /* 0x00b00000db14783b */ /* 0x000eae0000004200 */
[C---:B------:R-:W-:Y:S08]  /*7360*/  HMMA.16816.F32.BF16 R32, R4.reuse, R12, R96 ;  /* 0x0000000c0420723c */ /* 0x040ff00000041860 */
[C---:B------:R-:W-:Y:S01]  /*7370*/  HMMA.16816.F32.BF16 R36, R4.reuse, R14, R92 ;  /* 0x0000000e0424723c */ /* 0x040fe2000004185c */
[----:B------:R-:W3:Y:S07]  /*7380*/  LDSM.16.MT88.4 R12, [R217+0xb000] ;  /* 0x00b00000d90c783b */ /* 0x000eee0000004200 */
[C---:B------:R-:W-:Y:S08]  /*7390*/  HMMA.16816.F32.BF16 R60, R4.reuse, R8, R84 ;  /* 0x00000008043c723c */ /* 0x040ff00000041854 */
[----:B------:R-:W-:Y:S01]  /*73a0*/  HMMA.16816.F32.BF16 R48, R4, R10, R48 ;  /* 0x0000000a0430723c */ /* 0x000fe20000041830 */
[----:B------:R-:W4:Y:S01]  /*73b0*/  LDSM.16.MT88.4 R8, [R218+0xb000] ;  /* 0x00b00000da08783b */ /* 0x000f220000004200 */
[----:B------:R-:W-:Y:S01]  /*73c0*/  MUFU.EX2 R111, R142 ;  /* 0x0000008e006f7308 */ /* 0x000fe20000000800 */
[----:B------:R-:W-:Y:S01]  /*73d0*/  FADD.FTZ R2, R224, R2 ;  /* 0x00000002e0027221 */ /* 0x000fe20000010000 */
[----:B------:R-:W-:-:S06]  /*73e0*/  MOV R188, R192 ;  /* 0x000000c000bc7202 */ /* 0x000fcc0000000f00 */
[----:B------:R-:W-:Y:S01]  /*73f0*/  MUFU.EX2 R114, R140 ;  /* 0x0000008c00727308 */ /* 0x000fe20000000800 */
[----:B------:R-:W-:-:S07]  /*7400*/  FADD.FTZ R0, R223, R28 ;  /* 0x0000001cdf007221 */ /* 0x000fce0000010000 */
[----:B------:R-:W1:Y:S01]  /*7410*/  MUFU.EX2 R112, R143 ;  /* 0x0000008f00707308 */ /* 0x000e620000000800 */
[----:B------:R-:W-:-:S07]  /*7420*/  FADD.FTZ R28, R220, R2 ;  /* 0x00000002dc1c7221 */ /* 0x000fce0000010000 */
[----:B------:R-:W-:Y:S01]  /*7430*/  MUFU.EX2 R110, R144 ;  /* 0x00000090006e7308 */ /* 0x000fe20000000800 */
[----:B------:R-:W-:-:S07]  /*7440*/  MOV R194, R189 ;  /* 0x000000bd00c27202 */ /* 0x000fce0000000f00 */
[----:B------:R-:W1:Y:S08]  /*7450*/  MUFU.EX2 R109, R145 ;  /* 0x00000091006d7308 */ /* 0x000e700000000800 */
[----:B------:R-:W-:Y:S08]  /*7460*/  MUFU.EX2 R99, R146 ;  /* 0x0000009200637308 */ /* 0x000ff00000000800 */
[----:B------:R-:W2:Y:S01]  /*7470*/  MUFU.EX2 R108, R147 ;  /* 0x00000093006c7308 */ /* 0x000ea20000000800 */
        /* <DEDUP_REMOVED lines=8> */
[----:B------:R-:W-:Y:S01]  /*7500*/  MUFU.EX2 R98, R148 ;  /* 0x0000009400627308 */ /* 0x000fe20000000800 */
[----:B------:R-:W-:Y:S01]  /*7510*/  FADD.FTZ R0, R194, R30 ;  /* 0x0000001ec2007221 */ /* 0x000fe20000010000 */
[----:B-1----:R-:W-:Y:S01]  /*7520*/  F2FP.BF16.PACK_AB R6, R112, R114 ;  /* 0x000000727006723e */ /* 0x002fe200000010ff */
[----:B------:R-:W-:Y:S01]  /*7530*/  FADD.FTZ R31, R188, R5 ;  /* 0x00000005bc1f7221 */ /* 0x000fe20000010000 */
[----:B------:R-:W-:Y:S01]  /*7540*/  F2FP.BF16.PACK_AB R5, R109, R110 ;  /* 0x0000006e6d05723e */ /* 0x000fe200000010ff */
[----:B------:R-:W-:-:S03]  /*7550*/  FADD.FTZ R30, R191, R4 ;  /* 0x00000004bf1e7221 */ /* 0x000fc60000010000 */
[----:B------:R-:W-:Y:S01]  /*7560*/  MUFU.EX2 R97, R149 ;  /* 0x0000009500617308 */ /* 0x000fe20000000800 */
[----:B------:R-:W-:-:S07]  /*7570*/  F2FP.BF16.PACK_AB R4, R113, R111 ;  /* 0x0000006f7104723e */ /* 0x000fce00000010ff */
[----:B------:R-:W-:Y:S01]  /*7580*/  MUFU.EX2 R96, R150 ;  /* 0x0000009600607308 */ /* 0x000fe20000000800 */
[----:B--2---:R-:W-:-:S07]  /*7590*/  F2FP.BF16.PACK_AB R7, R108, R99 ;  /* 0x000000636c07723e */ /* 0x004fce00000010ff */
[----:B------:R1:W-:Y:S01]  /*75a0*/  MUFU.EX2 R95, R151 ;  /* 0x00000097005f7308 */ /* 0x0003e20000000800 */
[----:B------:R-:W-:-:S07]  /*75b0*/  IMAD.MOV.U32 R192, RZ, RZ, R226 ;  /* 0x000000ffffc07224 */ /* 0x000fce00078e00e2 */
[----:B------:R-:W-:Y:S08]  /*75c0*/  MUFU.EX2 R94, R152 ;  /* 0x00000098005e7308 */ /* 0x000ff00000000800 */
[----:B------:R-:W2:Y:S08]  /*75d0*/  MUFU.EX2 R93, R153 ;  /* 0x00000099005d7308 */ /* 0x000eb00000000800 */
[----:B------:R-:W-:Y:S08]  /*75e0*/  MUFU.EX2 R92, R154 ;  /* 0x0000009a005c7308 */ /* 0x000ff00000000800 */
[----:B------:R-:W1:Y:S01]  /*75f0*/  MUFU.EX2 R87, R155 ;  /* 0x0000009b00577308 */ /* 0x000e620000000800 */
[----:B------:R-:W-:Y:S01]  /*7600*/  MOV R190, R169 ;  /* 0x000000a900be7202 */ /* 0x000fe20000000f00 */
[----:B------:R-:W-:Y:S01]  /*7610*/  FADD.FTZ R2, R16, R2 ;  /* 0x0000000210027221 */ /* 0x000fe20000010000 */
[----:B------:R-:W-:Y:S01]  /*7620*/  HMMA.16816.F32.BF16 R104, R4, R24, R104 ;  /* 0x000000180468723c */ /* 0x000fe20000041868 */
[----:B------:R-:W-:Y:S01]  /*7630*/  FADD.FTZ R0, R189, R0 ;  /* 0x00000000bd007221 */ /* 0x000fe20000010000 */
[----:B------:R-:W-:Y:S01]  /*7640*/  MOV R202, R203 ;  /* 0x000000cb00ca7202 */ /* 0x000fe20000000f00 */
[----:B------:R-:W-:Y:S01]  /*7650*/  FADD.FTZ R29, R190, R2 ;  /* 0x00000002be1d7221 */ /* 0x000fe20000010000 */
[----:B------:R-:W-:-:S02]  /*7660*/  MOV R120, R200 ;  /* 0x000000c800787202 */ /* 0x000fc40000000f00 */
[----:B------:R-:W-:Y:S01]  /*7670*/  MOV R123, R199 ;  /* 0x000000c7007b7202 */ /* 0x000fe20000000f00 */
[----:B------:R-:W-:Y:S01]  /*7680*/  IMAD.MOV.U32 R124, RZ, RZ, R181 ;  /* 0x000000ffff7c7224 */ /* 0x000fe200078e00b5 */
[C---:B------:R-:W-:Y:S01]  /*7690*/  HMMA.16816.F32.BF16 R100, R4.reuse, R26, R100 ;  /* 0x0000001a0464723c */ /* 0x040fe20000041864 */
[----:B------:R-:W-:Y:S01]  /*76a0*/  FADD.FTZ R2, R171, R30 ;  /* 0x0000001eab027221 */ /* 0x000fe20000010000 */
[----:B------:R-:W-:Y:S01]  /*76b0*/  MOV R125, R198 ;  /* 0x000000c6007d7202 */ /* 0x000fe20000000f00 */
[----:B------:R-:W-:Y:S01]  /*76c0*/  FADD.FTZ R28, R193, R0 ;  /* 0x00000000c11c7221 */ /* 0x000fe20000010000 */
[----:B------:R-:W-:Y:S01]  /*76d0*/  MOV R126, R180 ;  /* 0x000000b4007e7202 */ /* 0x000fe20000000f00 */
[----:B------:R-:W-:Y:S01]  /*76e0*/  IMAD.MOV.U32 R127, RZ, RZ, R183 ;  /* 0x000000ffff7f7224 */ /* 0x000fe200078e00b7 */
[----:B------:R-:W-:Y:S01]  /*76f0*/  MUFU.EX2 R86, R156 ;  /* 0x0000009c00567308 */ /* 0x000fe20000000800 */
[----:B------:R-:W-:Y:S01]  /*7700*/  LDSM.16.MT88.4 R144, [R219+0xb800] ;  /* 0x00b80000db90783b */ /* 0x000fe20000004200 */
[C---:B------:R-:W-:Y:S03]  /*7710*/  HMMA.16816.F32.BF16 R88, R4.reuse, R20, R88 ;  /* 0x000000140458723c */ /* 0x040fe60000041858 */
[----:B------:R-:W-:Y:S05]  /*7720*/  LDSM.16.MT88.4 R140, [R217+0xb800] ;  /* 0x00b80000d98c783b */ /* 0x000fea0000004200 */
[C---:B------:R-:W-:Y:S08]  /*7730*/  HMMA.16816.F32.BF16 R80, R4.reuse, R22, R80 ;  /* 0x000000160450723c */ /* 0x040ff00000041850 */
[C---:B---3--:R-:W-:Y:S08]  /*7740*/  HMMA.16816.F32.BF16 R76, R4.reuse, R12, R76 ;  /* 0x0000000c044c723c */ /* 0x048ff0000004184c */
[C---:B------:R-:W-:Y:S08]  /*7750*/  HMMA.16816.F32.BF16 R72, R4.reuse, R14, R72 ;  /* 0x0000000e0448723c */ /* 0x040ff00000041848 */
[C---:B----4-:R-:W-:Y:S08]  /*7760*/  HMMA.16816.F32.BF16 R68, R4.reuse, R8, R68 ;  /* 0x000000080444723c */ /* 0x050ff00000041844 */
[----:B------:R-:W-:Y:S01]  /*7770*/  HMMA.16816.F32.BF16 R56, R4, R10, R56 ;  /* 0x0000000a0438723c */ /* 0x000fe20000041838 */
[----:B------:R-:W-:Y:S01]  /*7780*/  MUFU.EX2 R85, R157 ;  /* 0x0000009d00557308 */ /* 0x000fe20000000800 */
[----:B-1----:R-:W1:Y:S05]  /*7790*/  LDSM.16.MT88.4 R148, [R216+0xb800] ;  /* 0x00b80000d894783b */ /* 0x002e6a0000004200 */
[----:B------:R-:W-:Y:S01]  /*77a0*/  FADD.FTZ R4, R192, R31 ;  /* 0x0000001fc0047221 */ /* 0x000fe20000010000 */
[----:B--2---:R-:W-:-:S02]  /*77b0*/  F2FP.BF16.PACK_AB R5, R93, R94 ;  /* 0x0000005e5d05723e */ /* 0x004fc400000010ff */
[----:B------:R-:W-:Y:S01]  /*77c0*/  F2FP.BF16.PACK_AB R6, R95, R96 ;  /* 0x000000605f06723e */ /* 0x000fe200000010ff */
[----:B------:R-:W-:Y:S01]  /*77d0*/  FADD.FTZ R30, R186, R4 ;  /* 0x00000004ba1e7221 */ /* 0x000fe20000010000 */
[----:B------:R-:W-:Y:S02]  /*77e0*/  F2FP.BF16.PACK_AB R4, R97, R98 ;  /* 0x000000626104723e */ /* 0x000fe400000010ff */
[----:B------:R-:W-:Y:S01]  /*77f0*/  F2FP.BF16.PACK_AB R7, R87, R92 ;  /* 0x0000005c5707723e */ /* 0x000fe200000010ff */
[----:B------:R-:W-:Y:S02]  /*7800*/  FADD.FTZ R0, R174, R29 ;  /* 0x0000001dae007221 */ /* 0x000fe40000010000 */
[----:B------:R-:W-:Y:S02]  /*7810*/  FADD.FTZ R28, R184, R28 ;  /* 0x0000001cb81c7221 */ /* 0x000fe40000010000 */
[----:B------:R-:W-:Y:S02]  /*7820*/  FADD.FTZ R29, R187, R2 ;  /* 0x00000002bb1d7221 */ /* 0x000fe40000010000 */
[----:B------:R-:W-:Y:S01]  /*7830*/  FADD.FTZ R2, R214, R0 ;  /* 0x00000000d6027221 */ /* 0x000fe20000010000 */
[----:B------:R-:W-:Y:S01]  /*7840*/  HMMA.16816.F32.BF16 R64, R4, R24, R64 ;  /* 0x000000180440723c */ /* 0x000fe20000041840 */
[----:B------:R-:W-:-:S02]  /*7850*/  FADD.FTZ R0, R235, R28 ;  /* 0x0000001ceb007221 */ /* 0x000fc40000010000 */
[----:B------:R-:W-:Y:S02]  /*7860*/  IMAD.MOV.U32 R203, RZ, RZ, R230 ;  /* 0x000000ffffcb7224 */ /* 0x000fe400078e00e6 */
[----:B------:R-:W-:-:S03]  /*7870*/  IMAD.MOV.U32 R169, RZ, RZ, R19 ;  /* 0x000000ffffa97224 */ /* 0x000fc600078e0013 */
[----:B------:R-:W-:Y:S01]  /*7880*/  HMMA.16816.F32.BF16 R52, R4, R26, R52 ;  /* 0x0000001a0434723c */ /* 0x000fe20000041834 */
[----:B------:R-:W-:Y:S02]  /*7890*/  FADD.FTZ R2, R250, R2 ;  /* 0x00000002fa027221 */ /* 0x000fe40000010000 */
[----:B------:R-:W-:-:S05]  /*78a0*/  FADD.FTZ R0, R251, R0 ;  /* 0x00000000fb007221 */ /* 0x000fca0000010000 */
[----:B------:R-:W-:Y:S01]  /*78b0*/  HMMA.16816.F32.BF16 R44, R4, R20, R44 ;  /* 0x00000014042c723c */ /* 0x000fe2000004182c */
[----:B------:R-:W-:Y:S01]  /*78c0*/  IMAD.MOV.U32 R121, RZ, RZ, R202 ;  /* 0x000000ffff797224 */ /* 0x000fe200078e00ca */
[----:B------:R-:W-:-:S06]  /*78d0*/  MOV R122, R203 ;  /* 0x000000cb007a7202 */ /* 0x000fcc0000000f00 */
[----:B------:R-:W-:Y:S01]  /*78e0*/  HMMA.16816.F32.BF16 R40, R4, R22, R40 ;  /* 0x000000160428723c */ /* 0x000fe20000041828 */
[----:B------:R-:W-:-:S07]  /*78f0*/  FADD.FTZ R2, R176, R2 ;  /* 0x00000002b0027221 */ /* 0x000fce0000010000 */
[C---:B------:R-:W-:Y:S08]  /*7900*/  HMMA.16816.F32.BF16 R32, R4.reuse, R12, R32 ;  /* 0x0000000c0420723c */ /* 0x040ff00000041820 */
[C---:B------:R-:W-:Y:S08]  /*7910*/  HMMA.16816.F32.BF16 R36, R4.reuse, R14, R36 ;  /* 0x0000000e0424723c */ /* 0x040ff00000041824 */
[C---:B------:R-:W-:Y:S08]  /*7920*/  HMMA.16816.F32.BF16 R60, R4.reuse, R8, R60 ;  /* 0x00000008043c723c */ /* 0x040ff0000004183c */
[----:B------:R-:W-:Y:S01]  /*7930*/  HMMA.16816.F32.BF16 R48, R4, R10, R48 ;  /* 0x0000000a0430723c */ /* 0x000fe20000041830 */
[----:B------:R-:W-:Y:S01]  /*7940*/  FADD.FTZ R0, R119, R0 ;  /* 0x0000000077007221 */ /* 0x000fe20000010000 */
[----:B------:R-:W-:Y:S01]  /*7950*/  MOV R171, R197 ;  /* 0x000000c500ab7202 */ /* 0x000fe20000000f00 */
[----:B------:R-:W-:Y:S01]  /*7960*/  FADD.FTZ R2, R122, R2 ;  /* 0x000000027a027221 */ /* 0x000fe20000010000 */
[----:B------:R-:W-:Y:S01]  /*7970*/  MOV R235, R201 ;  /* 0x000000c900eb7202 */ /* 0x000fe20000000f00 */
[----:B------:R-:W-:Y:S01]  /*7980*/  IMAD.MOV.U32 R214, RZ, RZ, R172 ;  /* 0x000000ffffd67224 */ /* 0x000fe200078e00ac */
[----:B------:R-:W-:Y:S01]  /*7990*/  MOV R250, R185 ;  /* 0x000000b900fa7202 */ /* 0x000fe20000000f00 */
[----:B------:R-:W-:Y:S01]  /*79a0*/  FADD.FTZ R5, R239, R30 ;  /* 0x0000001eef057221 */ /* 0x000fe20000010000 */
[----:B------:R-:W-:Y:S01]  /*79b0*/  MOV R251, R178 ;  /* 0x000000b200fb7202 */ /* 0x000fe20000000f00 */
[----:B------:R-:W-:Y:S01]  /*79c0*/  FADD.FTZ R4, R247, R29 ;  /* 0x0000001df7047221 */ /* 0x000fe20000010000 */
[----:B------:R-:W2:Y:S01]  /*79d0*/  MUFU.EX2 R23, R164 ;  /* 0x000000a400177308 */ /* 0x000ea20000000800 */
[----:B------:R-:W-:Y:S01]  /*79e0*/  FADD.FTZ R5, R169, R5 ;  /* 0x00000005a9057221 */ /* 0x000fe20000010000 */
[----:B------:R-:W3:Y:S01]  /*79f0*/  LDSM.16.MT88.4 R12, [R218+0xb800] ;  /* 0x00b80000da0c783b */ /* 0x000ee20000004200 */
[----:B------:R-:W-:Y:S01]  /*7a00*/  FADD.FTZ R4, R175, R4 ;  /* 0x00000004af047221 */ /* 0x000fe20000010000 */
[----:B------:R-:W-:Y:S01]  /*7a10*/  MOV R169, R182 ;  /* 0x000000b600a97202 */ /* 0x000fe20000000f00 */
[----:B------:R-:W-:Y:S01]  /*7a20*/  FADD.FTZ R5, R120, R5 ;  /* 0x0000000578057221 */ /* 0x000fe20000010000 */
[----:B------:R4:W5:Y:S01]  /*7a30*/  LDL.LU R230, [R1+0x108] ;  /* 0x0001080001e67983 */ /* 0x0009620000300800 */
[----:B------:R-:W-:-:S02]  /*7a40*/  FADD.FTZ R4, R121, R4 ;  /* 0x0000000479047221 */ /* 0x000fc40000010000 */
[----:B------:R-:W-:Y:S01]  /*7a50*/  FADD.FTZ R0, R123, R0 ;  /* 0x000000007b007221 */ /* 0x000fe20000010000 */
        /* <DEDUP_REMOVED lines=8> */
[----:B------:R-:W-:-:S02]  /*7ae0*/  IMAD.MOV.U32 R247, RZ, RZ, R177 ;  /* 0x000000fffff77224 */ /* 0x000fc400078e00b1 */
        /* <DEDUP_REMOVED lines=69> */
[----:B------:R-:W-:Y:S01]  /*7f40*/  FADD.FTZ R4, R92, R4 ;  /* 0x000000045c047221 */ /* 0x000fe20000010000 */
[----:B------:R-:W1:Y:S01]  /*7f50*/  MUFU.EX2 R84, R158 ;  /* 0x0000009e00547308 */ /* 0x000e620000000800 */
[----:B------:R-:W-:Y:S02]  /*7f60*/  FADD.FTZ R0, R99, R0 ;  /* 0x0000000063007221 */ /* 0x000fe40000010000 */
[----:B------:R-:W-:Y:S02]  /*7f70*/  FADD.FTZ R2, R114, R2 ;  /* 0x0000000272027221 */ /* 0x000fe40000010000 */
[----:B------:R-:W-:Y:S02]  /*7f80*/  FADD.FTZ R5, R95, R5 ;  /* 0x000000055f057221 */ /* 0x000fe40000010000 */
[----:B------:R-:W-:Y:S01]  /*7f90*/  FADD.FTZ R4, R87, R4 ;  /* 0x0000000457047221 */ /* 0x000fe20000010000 */
[----:B------:R-:W3:Y:S01]  /*7fa0*/  MUFU.EX2 R20, R168 ;  /* 0x000000a800147308 */ /* 0x000ee20000000800 */
[----:B------:R-:W-:-:S02]  /*7fb0*/  FADD.FTZ R0, R108, R0 ;  /* 0x000000006c007221 */ /* 0x000fc40000010000 */
[----:B------:R-:W-:Y:S02]  /*7fc0*/  FADD.FTZ R2, R112, R2 ;  /* 0x0000000270027221 */ /* 0x000fe40000010000 */
[----:B--2---:R-:W-:-:S03]  /*7fd0*/  FADD.FTZ R5, R23, R5 ;  /* 0x0000000517057221 */ /* 0x004fc60000010000 */
[----:B------:R-:W2:Y:S01]  /*7fe0*/  MUFU.EX2 R8, R204 ;  /* 0x000000cc00087308 */ /* 0x000ea20000000800 */
[----:B-1----:R-:W-:Y:S02]  /*7ff0*/  FADD.FTZ R4, R11, R4 ;  /* 0x000000040b047221 */ /* 0x002fe40000010000 */
[----:B------:R-:W-:-:S05]  /*8000*/  FADD.FTZ R0, R27, R0 ;  /* 0x000000001b007221 */ /* 0x000fca0000010000 */
[----:B------:R-:W1:Y:S01]  /*8010*/  MUFU.EX2 R24, R163 ;  /* 0x000000a300187308 */ /* 0x000e620000000800 */
[----:B------:R-:W-:Y:S02]  /*8020*/  FADD.FTZ R2, R86, R2 ;  /* 0x0000000256027221 */ /* 0x000fe40000010000 */
[----:B------:R-:W-:-:S05]  /*8030*/  FADD.FTZ R5, R22, R5 ;  /* 0x0000000516057221 */ /* 0x000fca0000010000 */
[----:B------:R-:W1:Y:S01]  /*8040*/  MUFU.EX2 R31, R159 ;  /* 0x0000009f001f7308 */ /* 0x000e620000000800 */
[----:B------:R-:W-:Y:S02]  /*8050*/  FADD.FTZ R4, R10, R4 ;  /* 0x000000040a047221 */ /* 0x000fe40000010000 */
[----:B------:R-:W-:Y:S02]  /*8060*/  FADD.FTZ R0, R26, R0 ;  /* 0x000000001a007221 */ /* 0x000fe40000010000 */
[----:B------:R-:W-:Y:S02]  /*8070*/  FADD.FTZ R2, R85, R2 ;  /* 0x0000000255027221 */ /* 0x000fe40000010000 */
[----:B------:R-:W-:Y:S02]  /*8080*/  FADD.FTZ R5, R21, R5 ;  /* 0x0000000515057221 */ /* 0x000fe40000010000 */
[----:B------:R-:W-:Y:S02]  /*8090*/  FADD.FTZ R4, R9, R4 ;  /* 0x0000000409047221 */ /* 0x000fe40000010000 */
[----:B------:R-:W-:-:S02]  /*80a0*/  FADD.FTZ R0, R25, R0 ;  /* 0x0000000019007221 */ /* 0x000fc40000010000 */
[----:B------:R-:W-:Y:S02]  /*80b0*/  FADD.FTZ R2, R84, R2 ;  /* 0x0000000254027221 */ /* 0x000fe40000010000 */
[----:B---3--:R-:W-:Y:S02]  /*80c0*/  FADD.FTZ R5, R20, R5 ;  /* 0x0000000514057221 */ /* 0x008fe40000010000 */
[----:B--2---:R-:W-:Y:S02]  /*80d0*/  FADD.FTZ R4, R8, R4 ;  /* 0x0000000408047221 */ /* 0x004fe40000010000 */
[----:B-1----:R-:W-:Y:S02]  /*80e0*/  FADD.FTZ R0, R24, R0 ;  /* 0x0000000018007221 */ /* 0x002fe40000010000 */
        /* <DEDUP_REMOVED lines=29> */
[----:B------:R-:W-:Y:S11]  /*82c0*/  @!P0 BRA `(.L_x_24) ;  /* 0x0000819000008947 */ /* 0x000ff60003800000 */
[----:B----4-:R-:W2:Y:S01]  /*82d0*/  LDL.64 R248, [R1+0xa0] ;  /* 0x0000a00001f87983 */ /* 0x010ea20000100a00 */
[----:B------:R-:W-:Y:S01]  /*82e0*/  UIADD3 UR6, UR8, -0x2, URZ ;  /* 0xfffffffe08067890 */ /* 0x000fe2000fffe03f */
[----:B------:R-:W-:Y:S01]  /*82f0*/  IMAD.U32 R0, RZ, RZ, UR4 ;  /* 0x00000004ff007e24 */ /* 0x000fe2000f8e00ff */
[----:B------:R-:W-:-:S04]  /*8300*/  DEPBAR.LE SB0, 0x0 ;  /* 0x000080000000791a */ /* 0x000fc80000000000 */
[----:B------:R-:W-:Y:S01]  /*8310*/  USHF.R.S32.HI UR5, URZ, 0x1f, UR6 ;  /* 0x0000001f3f057899 */ /* 0x000fe20008011406 */
[----:B------:R-:W-:Y:S01]  /*8320*/  IMAD.U32 R4, RZ, RZ, UR6 ;  /* 0x00000006ff047e24 */ /* 0x000fe2000f8e00ff */
[----:B------:R-:W-:Y:S01]  /*8330*/  UIMAD UR7, UR11, UR6, URZ ;  /* 0x000000060b0772a4 */ /* 0x000fe2000f8e023f */
[----:B------:R-:W-:Y:S01]  /*8340*/  STL [R1+0x124], R158 ;  /* 0x0001249e01007387 */ /* 0x000fe20000100800 */
[----:B------:R-:W-:Y:S02]  /*8350*/  USHF.L.U32 UR6, UR4, 0x5, URZ ;  /* 0x0000000504067899 */ /* 0x000fe4000800063f */
[----:B------:R-:W-:Y:S01]  /*8360*/  UIMAD UR5, UR5, UR14, UR7 ;  /* 0x0000000e050572a4 */ /* 0x000fe2000f8e0207 */
[----:B------:R-:W-:Y:S04]  /*8370*/  STL [R1+0x120], R157 ;  /* 0x0001209d01007387 */ /* 0x000fe80000100800 */
        /* <DEDUP_REMOVED lines=20> */
[----:B------:R-:W-:Y:S01]  /*84c0*/  STL [R1+0xcc], R3 ;  /* 0x0000cc0301007387 */ /* 0x000fe20000100800 */
[----:B--2---:R-:W-:-:S04]  /*84d0*/  IMAD.WIDE.U32 R4, R4, UR14, R248 ;  /* 0x0000000e04047c25 */ /* 0x004fc8000f8e00f8 */
[----:B------:R-:W-:Y:S01]  /*84e0*/  IMAD.MOV.U32 R249, RZ, RZ, c[0x0][0x1a4] ;  /* 0x00006900fff97624 */ /* 0x000fe200078e00ff */
[----:B------:R-:W-:Y:S01]  /*84f0*/  IADD3 R2, R5, UR5, RZ ;  /* 0x0000000505027c10 */ /* 0x000fe2000fffe0ff */
[----:B------:R-:W-:Y:S01]  /*8500*/  BAR.SYNC.DEFER_BLOCKING 0x0 ;  /* 0x0000000000007b1d */ /* 0x000fe20000010000 */
[----:B------:R-:W-:Y:S02]  /*8510*/  LEA R6, P0, R4, c[0x0][0x170], 0x1 ;  /* 0x00005c0004067a11 */ /* 0x000fe400078008ff */
[----:B------:R-:W-:Y:S02]  /*8520*/  SHF.L.U64.HI R0, R0, 0x5, R249 ;  /* 0x0000000500007819 */ /* 0x000fe400000102f9 */
[----:B------:R-:W-:Y:S02]  /*8530*/  LEA.HI.X R7, R4, c[0x0][0x174], R2, 0x1, P0 ;  /* 0x00005d0004077a11 */ /* 0x000fe400000f0c02 */
[----:B------:R-:W-:-:S05]  /*8540*/  IADD3 R4, P0, R6, UR6, RZ ;  /* 0x0000000606047c10 */ /* 0x000fca000ff1e0ff */
[----:B------:R-:W-:Y:S01]  /*8550*/  IMAD.X R5, R0, 0x1, R7, P0 ;  /* 0x0000000100057824 */ /* 0x000fe200000e0607 */
[----:B------:R-:W-:-:S05]  /*8560*/  IADD3 R14, P0, R4, UR6, RZ ;  /* 0x00000006040e7c10 */ /* 0x000fca000ff1e0ff */
[----:B------:R-:W-:Y:S01]  /*8570*/  IMAD.X R15, R5, 0x1, R0, P0 ;  /* 0x00000001050f7824 */ /* 0x000fe200000e0600 */
[----:B------:R-:W-:-:S05]  /*8580*/  IADD3 R12, P0, R14, UR6, RZ ;  /* 0x000000060e0c7c10 */ /* 0x000fca000ff1e0ff */
[--C-:B------:R-:W-:Y:S01]  /*8590*/  IMAD.X R13, R15, 0x1, R0.reuse, P0 ;  /* 0x000000010f0d7824 */ /* 0x100fe200000e0600 */
[----:B------:R-:W-:Y:S01]  /*85a0*/  IADD3 R10, P0, R12, UR6, RZ ;  /* 0x000000060c0a7c10 */ /* 0x000fe2000ff1e0ff */
[----:B------:R-:W-:Y:S01]  /*85b0*/  @!PT LDS RZ, [RZ] ;  /* 0x00000000fffff984 */ /* 0x000fe20000000800 */
[----:B------:R-:W-:Y:S01]  /*85c0*/  @!PT LDS RZ, [RZ] ;  /* 0x00000000fffff984 */ /* 0x000fe20000000800 */
[----:B------:R-:W-:Y:S01]  /*85d0*/  @!PT LDS RZ, [RZ] ;  /* 0x00000000fffff984 */ /* 0x000fe20000000800 */
[----:B------:R1:W-:Y:S04]  /*85e0*/  LDGSTS.E.BYPASS.LTC128B.128 [R234+0x8000], [R6.64] ;  /* 0x0800000006ea7fae */ /* 0x0003e8000b901d50 */
[--C-:B------:R-:W-:Y:S01]  /*85f0*/  IMAD.X R11, R13, 0x1, R0.reuse, P0 ;  /* 0x000000010d0b7824 */ /* 0x100fe200000e0600 */
[----:B------:R-:W-:Y:S01]  /*8600*/  IADD3 R8, P0, R10, UR6, RZ ;  /* 0x000000060a087c10 */ /* 0x000fe2000ff1e0ff */
[----:B------:R2:W-:Y:S04]  /*8610*/  LDGSTS.E.BYPASS.LTC128B.128 [R234+0x8800], [R4.64] ;  /* 0x0880000004ea7fae */ /* 0x0005e8000b901d50 */
[----:B------:R-:W-:Y:S01]  /*8620*/  IMAD.X R9, R11, 0x1, R0, P0 ;  /* 0x000000010b097824 */ /* 0x000fe200000e0600 */
[----:B------:R3:W-:Y:S04]  /*8630*/  LDGSTS.E.BYPASS.LTC128B.128 [R234+0x9000], [R14.64] ;  /* 0x090000000eea7fae */ /* 0x0007e8000b901d50 */
[----:B------:R3:W-:Y:S04]  /*8640*/  LDGSTS.E.BYPASS.LTC128B.128 [R234+0x9800], [R12.64] ;  /* 0x098000000cea7fae */ /* 0x0007e8000b901d50 */
[----:B------:R4:W-:Y:S04]  /*8650*/  LDGSTS.E.BYPASS.LTC128B.128 [R234+0xa000], [R10.64] ;  /* 0x0a0000000aea7fae */ /* 0x0009e8000b901d50 */
[----:B------:R4:W-:Y:S01]  /*8660*/  LDGSTS.E.BYPASS.LTC128B.128 [R234+0xa800], [R8.64] ;  /* 0x0a80000008ea7fae */ /* 0x0009e2000b901d50 */
[----:B--2---:R-:W-:-:S05]  /*8670*/  IADD3 R4, P0, R8, UR6, RZ ;  /* 0x0000000608047c10 */ /* 0x004fca000ff1e0ff */
[----:B------:R-:W-:Y:S01]  /*8680*/  IMAD.X R5, R9, 0x1, R0, P0 ;  /* 0x0000000109057824 */ /* 0x000fe200000e0600 */
[----:B-1----:R-:W-:-:S04]  /*8690*/  IADD3 R6, P0, R4, UR6, RZ ;  /* 0x0000000604067c10 */ /* 0x002fc8000ff1e0ff */
[----:B------:R1:W-:Y:S01]  /*86a0*/  LDGSTS.E.BYPASS.LTC128B.128 [R234+0xb000], [R4.64] ;  /* 0x0b00000004ea7fae */ /* 0x0003e2000b901d50 */
[----:B------:R-:W-:-:S05]  /*86b0*/  IMAD.X R7, R5, 0x1, R0, P0 ;  /* 0x0000000105077824 */ /* 0x000fca00000e0600 */
[----:B------:R1:W-:Y:S04]  /*86c0*/  LDGSTS.E.BYPASS.LTC128B.128 [R234+0xb800], [R6.64] ;  /* 0x0b80000006ea7fae */ /* 0x0003e8000b901d50 */
[----:B----45:R-:W-:Y:S04]  /*86d0*/  LDSM.16.M88.4 R8, [R222+0x2000] ;  /* 0x00200000de08783b */ /* 0x030fe80000000200 */
[----:B------:R-:W2:Y:S04]  /*86e0*/  LDSM.16.M88.4 R64, [R139+0x5000] ;  /* 0x005000008b40783b */ /* 0x000ea80000000200 */
[----:B------:R-:W4:Y:S04]  /*86f0*/  LDSM.16.M88.4 R72, [R139+0x4000] ;  /* 0x004000008b48783b */ /* 0x000f280000000200 */
[----:B------:R-:W3:Y:S04]  /*8700*/  LDSM.16.M88.4 R68, [R139+0x4800] ;  /* 0x004800008b44783b */ /* 0x000ee80000000200 */
[----:B------:R-:W3:Y:S04]  /*8710*/  LDSM.16.M88.4 R60, [R139+0x5800] ;  /* 0x005800008b3c783b */ /* 0x000ee80000000200 */
[----:B------:R-:W3:Y:S04]  /*8720*/  LDSM.16.M88.4 R56, [R139+0x6000] ;  /* 0x006000008b38783b */ /* 0x000ee80000000200 */
[----:B------:R-:W3:Y:S04]  /*8730*/  LDSM.16.M88.4 R52, [R139+0x6800] ;  /* 0x006800008b34783b */ /* 0x000ee80000000200 */
[----:B------:R-:W3:Y:S04]  /*8740*/  LDSM.16.M88.4 R48, [R139+0x7000] ;  /* 0x007000008b30783b */ /* 0x000ee80000000200 */
[----:B------:R-:W3:Y:S04]  /*8750*/  LDSM.16.M88.4 R44, [R139+0x7800] ;  /* 0x007800008b2c783b */ /* 0x000ee80000000200 */
[----:B-1----:R-:W-:Y:S04]  /*8760*/  LDSM.16.M88.4 R4, [R225+0x2000] ;  /* 0x00200000e104783b */ /* 0x002fe80000000200 */
[----:B------:R-:W1:Y:S01]  /*8770*/  LDSM.16.M88.4 R32, [R221+0x5000] ;  /* 0x00500000dd20783b */ /* 0x000e620000000200 */
[C---:B--2---:R-:W-:Y:S03]  /*8780*/  HMMA.16816.F32.BF16 R108, R8.reuse, R64, RZ ;  /* 0x00000040086c723c */ /* 0x044fe600000418ff */
[----:B------:R-:W-:Y:S04]  /*8790*/  LDSM.16.M88.4 R28, [R221+0x5800] ;  /* 0x00580000dd1c783b */ /* 0x000fe80000000200 */
[----:B------:R-:W-:Y:S01]  /*87a0*/  LDSM.16.M88.4 R24, [R221+0x6000] ;  /* 0x00600000dd18783b */ /* 0x000fe20000000200 */
[C---:B----4-:R-:W-:Y:S03]  /*87b0*/  HMMA.16816.F32.BF16 R116, R8.reuse, R72, RZ ;  /* 0x000000480874723c */ /* 0x050fe600000418ff */
[----:B------:R-:W-:Y:S04]  /*87c0*/  LDSM.16.M88.4 R20, [R221+0x6800] ;  /* 0x00680000dd14783b */ /* 0x000fe80000000200 */
[----:B------:R-:W-:Y:S01]  /*87d0*/  LDSM.16.M88.4 R80, [R221+0x7000] ;  /* 0x00700000dd50783b */ /* 0x000fe20000000200 */
[C---:B---3--:R-:W-:Y:S03]  /*87e0*/  HMMA.16816.F32.BF16 R112, R8.reuse, R68, RZ ;  /* 0x000000440870723c */ /* 0x048fe600000418ff */
[----:B------:R-:W2:Y:S04]  /*87f0*/  LDSM.16.M88.4 R36, [R221+0x4800] ;  /* 0x00480000dd24783b */ /* 0x000ea80000000200 */
[----:B------:R-:W3:Y:S01]  /*8800*/  LDSM.16.M88.4 R40, [R221+0x4000] ;  /* 0x00400000dd28783b */ /* 0x000ee20000000200 */
[C---:B------:R-:W-:Y:S03]  /*8810*/  HMMA.16816.F32.BF16 R104, R8.reuse, R60, RZ ;  /* 0x0000003c0868723c */ /* 0x040fe600000418ff */
[----:B------:R-:W4:Y:S04]  /*8820*/  LDSM.16.M88.4 R76, [R221+0x7800] ;  /* 0x00780000dd4c783b */ /* 0x000f280000000200 */
[----:B------:R-:W1:Y:S01]  /*8830*/  LDSM.16.M88.4 R12, [R222] ;  /* 0x00000000de0c783b */ /* 0x000e620000000200 */
[----:B------:R-:W-:Y:S01]  /*8840*/  HMMA.16816.F32.BF16 R100, R8, R56, RZ ;  /* 0x000000380864723c */ /* 0x000fe200000418ff */
[----:B------:R-:W-:-:S02]  /*8850*/  UIADD3 UR18, UR8, -0x2, URZ ;  /* 0xfffffffe08127890 */ /* 0x000fc4000fffe03f */
[----:B------:R-:W0:Y:S05]  /*8860*/  LDGDEPBAR ;  /* 0x00000000000079af */ /* 0x000e2a0000000000 */
        /* <DEDUP_REMOVED lines=12> */
[C---:B--2---:R-:W-:Y:S08]  /*8930*/  HMMA.16816.F32.BF16 R132, R4.reuse, R36, R112 ;  /* 0x000000240484723c */ /* 0x044ff00000041870 */
[C---:B---3--:R-:W-:Y:S08]  /*8940*/  HMMA.16816.F32.BF16 R240, R4.reuse, R40, R116 ;  /* 0x0000002804f0723c */ /* 0x048ff00000041874 */
[----:B------:R-:W-:Y:S01]  /*8950*/  IMAD.MOV.U32 R111, RZ, RZ, R9 ;  /* 0x000000ffff6f7224 */ /* 0x000fe200078e0009 */
[----:B----4-:R-:W-:Y:S01]  /*8960*/  HMMA.16816.F32.BF16 R152, R4, R76, R88 ;  /* 0x0000004c0498723c */ /* 0x010fe20000041858 */
[----:B------:R-:W-:-:S02]  /*8970*/  IMAD.MOV.U32 R110, RZ, RZ, R10 ;  /* 0x000000ffff6e7224 */ /* 0x000fc400078e000a */
[----:B------:R-:W-:Y:S02]  /*8980*/  IMAD.MOV.U32 R109, RZ, RZ, R11 ;  /* 0x000000ffff6d7224 */ /* 0x000fe400078e000b */
[----:B------:R-:W-:Y:S02]  /*8990*/  IMAD.MOV.U32 R108, RZ, RZ, R8 ;  /* 0x000000ffff6c7224 */ /* 0x000fe400078e0008 */
[----:B------:R-:W-:Y:S01]  /*89a0*/  IMAD.MOV.U32 R116, RZ, RZ, R133 ;  /* 0x000000ffff747224 */ /* 0x000fe200078e0085 */
[----:B------:R-:W-:Y:S01]  /*89b0*/  HMMA.16816.F32.BF16 R8, R4, R28, R104 ;  /* 0x0000001c0408723c */ /* 0x000fe20000041868 */
[----:B------:R-:W-:Y:S02]  /*89c0*/  IMAD.MOV.U32 R115, RZ, RZ, R134 ;  /* 0x000000ffff737224 */ /* 0x000fe400078e0086 */
[----:B------:R-:W-:Y:S02]  /*89d0*/  IMAD.MOV.U32 R114, RZ, RZ, R135 ;  /* 0x000000ffff727224 */ /* 0x000fe400078e0087 */
[----:B------:R-:W-:-:S03]  /*89e0*/  IMAD.MOV.U32 R113, RZ, RZ, R132 ;  /* 0x000000ffff717224 */ /* 0x000fc600078e0084 */
[----:B------:R-:W-:Y:S08]  /*89f0*/  HMMA.16816.F32.BF16 R88, R12, R64, RZ ;  /* 0x000000400c58723c */ /* 0x000ff000000418ff */
[----:B------:R-:W-:Y:S08]  /*8a00*/  HMMA.16816.F32.BF16 R132, R4, R78, R84 ;  /* 0x0000004e0484723c */ /* 0x000ff00000041854 */
[----:B------:R-:W-:Y:S01]  /*8a10*/  IMAD.MOV.U32 R157, RZ, RZ, R8 ;  /* 0x000000ffff9d7224 */ /* 0x000fe200078e0008 */
[----:B------:R-:W-:Y:S01]  /*8a20*/  HMMA.16816.F32.BF16 R84, R12, R60, RZ ;  /* 0x0000003c0c54723c */ /* 0x000fe200000418ff */
[----:B------:R-:W-:-:S02]  /*8a30*/  IMAD.MOV.U32 R156, RZ, RZ, R9 ;  /* 0x000000ffff9c7224 */ /* 0x000fc400078e0009 */
[----:B------:R-:W-:Y:S02]  /*8a40*/  IMAD.MOV.U32 R138, RZ, RZ, R10 ;  /* 0x000000ffff8a7224 */ /* 0x000fe400078e000a */
[----:B------:R-:W-:-:S03]  /*8a50*/  IMAD.MOV.U32 R137, RZ, RZ, R11 ;  /* 0x000000ffff897224 */ /* 0x000fc600078e000b */
[C---:B------:R-:W-:Y:S07]  /*8a60*/  HMMA.16816.F32.BF16 R8, R4.reuse, R24, R100 ;  /* 0x000000180408723c */ /* 0x040fee0000041864 */
[----:B------:R-:W-:Y:S01]  /*8a70*/  IMAD.MOV.U32 R103, RZ, RZ, R109 ;  /* 0x000000ffff677224 */ /* 0x000fe200078e006d */
[----:B------:R-:W-:Y:S01]  /*8a80*/  HMMA.16816.F32.BF16 R236, R4, R42, R236 ;  /* 0x0000002a04ec723c */ /* 0x000fe200000418ec */
[----:B------:R-:W-:Y:S02]  /*8a90*/  IMAD.MOV.U32 R109, RZ, RZ, R116 ;  /* 0x000000ffff6d7224 */ /* 0x000fe400078e0074 */
[----:B------:R-:W-:-:S02]  /*8aa0*/  IMAD.MOV.U32 R101, RZ, RZ, R111 ;  /* 0x000000ffff657224 */ /* 0x000fc400078e006f */
[----:B------:R-:W-:Y:S02]  /*8ab0*/  IMAD.MOV.U32 R102, RZ, RZ, R110 ;  /* 0x000000ffff667224 */ /* 0x000fe400078e006e */
[----:B------:R-:W-:Y:S01]  /*8ac0*/  IMAD.MOV.U32 R100, RZ, RZ, R108 ;  /* 0x000000ffff647224 */ /* 0x000fe200078e006c */
[----:B------:R-:W-:Y:S01]  /*8ad0*/  HMMA.16816.F32.BF16 R212, R4, R38, R212 ;  /* 0x0000002604d4723c */ /* 0x000fe200000418d4 */
[----:B------:R-:W-:Y:S02]  /*8ae0*/  IMAD.MOV.U32 R110, RZ, RZ, R115 ;  /* 0x000000ffff6e7224 */ /* 0x000fe400078e0073 */
[----:B------:R-:W-:Y:S02]  /*8af0*/  IMAD.MOV.U32 R111, RZ, RZ, R114 ;  /* 0x000000ffff6f7224 */ /* 0x000fe400078e0072 */
[----:B------:R-:W-:-:S03]  /*8b00*/  IMAD.MOV.U32 R108, RZ, RZ, R113 ;  /* 0x000000ffff6c7224 */ /* 0x000fc600078e0071 */
[----:B------:R-:W-:Y:S01]  /*8b10*/  IMAD.MOV.U32 R107, RZ, RZ, R8 ;  /* 0x000000ffff6b7224 */ /* 0x000fe200078e0008 */
[----:B------:R-:W-:Y:S01]  /*8b20*/  HMMA.16816.F32.BF16 R208, R4, R34, R208 ;  /* 0x0000002204d0723c */ /* 0x000fe200000418d0 */
[----:B------:R-:W-:Y:S02]  /*8b30*/  IMAD.MOV.U32 R106, RZ, RZ, R9 ;  /* 0x000000ffff6a7224 */ /* 0x000fe400078e0009 */
[----:B------:R-:W-:Y:S02]  /*8b40*/  IMAD.MOV.U32 R105, RZ, RZ, R10 ;  /* 0x000000ffff697224 */ /* 0x000fe400078e000a */
[----:B------:R-:W-:-:S03]  /*8b50*/  IMAD.MOV.U32 R104, RZ, RZ, R11 ;  /* 0x000000ffff687224 */ /* 0x000fc600078e000b */
[C---:B------:R-:W-:Y:S08]  /*8b60*/  HMMA.16816.F32.BF16 R8, R4.reuse, R20, R96 ;  /* 0x000000140408723c */ /* 0x040ff00000041860 */
[C---:B------:R-:W-:Y:S08]  /*8b70*/  HMMA.16816.F32.BF16 R148, R4.reuse, R26, R128 ;  /* 0x0000001a0494723c */ /* 0x040ff00000041880 */
[C---:B------:R-:W-:Y:S08]  /*8b80*/  HMMA.16816.F32.BF16 R144, R4.reuse, R22, R124 ;  /* 0x000000160490723c */ /* 0x040ff0000004187c */
[----:B------:R-:W-:Y:S01]  /*8b90*/  IMAD.MOV.U32 R99, RZ, RZ, R8 ;  /* 0x000000ffff637224 */ /* 0x000fe200078e0008 */
[----:B------:R-:W-:Y:S01]  /*8ba0*/  HMMA.16816.F32.BF16 R140, R4, R82, R120 ;  /* 0x00000052048c723c */ /* 0x000fe20000041878 */
        /* <DEDUP_REMOVED lines=8> */
[----:B------:R-:W-:Y:S08]  /*8c30*/  HMMA.16816.F32.BF16 R92, R4, R30, R204 ;  /* 0x0000001e045c723c */ /* 0x000ff000000418cc */
[C---:B------:R-:W-:Y:S08]  /*8c40*/  HMMA.16816.F32.BF16 R4, R12.reuse, R56, RZ ;  /* 0x000000380c04723c */ /* 0x040ff000000418ff */
[----:B------:R-:W-:Y:S01]  /*8c50*/  IMAD.MOV.U32 R136, RZ, RZ, R8 ;  /* 0x000000ffff887224 */ /* 0x000fe200078e0008 */
[----:B------:R-:W-:Y:S01]  /*8c60*/  HMMA.16816.F32.BF16 R96, R12, R72, RZ ;  /* 0x000000480c60723c */ /* 0x000fe200000418ff */
[----:B------:R-:W-:-:S02]  /*8c70*/  IMAD.MOV.U32 R3, RZ, RZ, R9 ;  /* 0x000000ffff037224 */ /* 0x000fc400078e0009 */
[----:B------:R-:W-:Y:S02]  /*8c80*/  IMAD.MOV.U32 R2, RZ, RZ, R10 ;  /* 0x000000ffff027224 */ /* 0x000fe400078e000a */
[----:B------:R-:W-:Y:S02]  /*8c90*/  IMAD.MOV.U32 R0, RZ, RZ, R11 ;  /* 0x000000ffff007224 */ /* 0x000fe400078e000b */
[----:B------:R-:W1:Y:S01]  /*8ca0*/  LDSM.16.M88.4 R8, [R225] ;  /* 0x00000000e108783b */ /* 0x000e620000000200 */
[----:B------:R-:W-:Y:S01]  /*8cb0*/  HMMA.16816.F32.BF16 R72, R12, R74, RZ ;  /* 0x0000004a0c48723c */ /* 0x000fe200000418ff */
[----:B------:R-:W-:Y:S02]  /*8cc0*/  IMAD.MOV.U32 R112, RZ, RZ, R92 ;  /* 0x000000ffff707224 */ /* 0x000fe400078e005c */
[----:B------:R-:W-:Y:S02]  /*8cd0*/  IMAD.MOV.U32 R252, RZ, RZ, R93 ;  /* 0x000000fffffc7224 */ /* 0x000fe400078e005d */
[----:B------:R-:W-:-:S02]  /*8ce0*/  IMAD.MOV.U32 R235, RZ, RZ, R94 ;  /* 0x000000ffffeb7224 */ /* 0x000fc400078e005e */
[----:B------:R-:W-:Y:S02]  /*8cf0*/  IMAD.MOV.U32 R158, RZ, RZ, R95 ;  /* 0x000000ffff9e7224 */ /* 0x000fe400078e005f */
[C---:B------:R-:W-:Y:S08]  /*8d00*/  HMMA.16816.F32.BF16 R92, R12.reuse, R68, RZ ;  /* 0x000000440c5c723c */ /* 0x040ff000000418ff */
[----:B------:R-:W-:Y:S08]  /*8d10*/  HMMA.16816.F32.BF16 R68, R12, R70, RZ ;  /* 0x000000460c44723c */ /* 0x000ff000000418ff */
[----:B-1----:R-:W-:Y:S08]  /*8d20*/  HMMA.16816.F32.BF16 R116, R8, R32, R88 ;  /* 0x000000200874723c */ /* 0x002ff00000041858 */
[----:B------:R-:W-:Y:S08]  /*8d30*/  HMMA.16816.F32.BF16 R88, R12, R62, RZ ;  /* 0x0000003e0c58723c */ /* 0x000ff000000418ff */
[----:B------:R-:W-:Y:S08]  /*8d40*/  HMMA.16816.F32.BF16 R204, R8, R28, R84 ;  /* 0x0000001c08cc723c */ /* 0x000ff00000041854 */
[C---:B------:R-:W-:Y:S08]  /*8d50*/  HMMA.16816.F32.BF16 R60, R12.reuse, R52, RZ ;  /* 0x000000340c3c723c */ /* 0x040ff000000418ff */
[C---:B------:R-:W-:Y:S08]  /*8d60*/  HMMA.16816.F32.BF16 R84, R12.reuse, R66, RZ ;  /* 0x000000420c54723c */ /* 0x040ff000000418ff */
[C---:B------:R-:W-:Y:S08]  /*8d70*/  HMMA.16816.F32.BF16 R64, R12.reuse, R58, RZ ;  /* 0x0000003a0c40723c */ /* 0x040ff000000418ff */
[----:B------:R-:W-:Y:S08]  /*8d80*/  HMMA.16816.F32.BF16 R52, R12, R54, RZ ;  /* 0x000000360c34723c */ /* 0x000ff000000418ff */
[----:B------:R-:W-:Y:S08]  /*8d90*/  HMMA.16816.F32.BF16 R248, R8, R24, R4 ;  /* 0x0000001808f8723c */ /* 0x000ff00000041804 */
[----:B------:R-:W-:Y:S08]  /*8da0*/  HMMA.16816.F32.BF16 R56, R12, R48, RZ ;  /* 0x000000300c38723c */ /* 0x000ff000000418ff */
[C---:B------:R-:W-:Y:S07]  /*8db0*/  HMMA.16816.F32.BF16 R128, R8.reuse, R20, R60 ;  /* 0x000000140880723c */ /* 0x040fee000004183c */
[----:B------:R-:W-:Y:S01]  /*8dc0*/  IMAD.MOV.U32 R60, RZ, RZ, R108 ;  /* 0x000000ffff3c7224 */ /* 0x000fe200078e006c */
[----:B------:R-:W-:Y:S01]  /*8dd0*/  HMMA.16816.F32.BF16 R96, R8, R40, R96 ;  /* 0x000000280860723c */ /* 0x000fe20000041860 */
[----:B------:R-:W-:-:S02]  /*8de0*/  IMAD.MOV.U32 R61, RZ, RZ, R109 ;  /* 0x000000ffff3d7224 */ /* 0x000fc400078e006d */
[----:B------:R-:W-:Y:S02]  /*8df0*/  IMAD.MOV.U32 R62, RZ, RZ, R110 ;  /* 0x000000ffff3e7224 */ /* 0x000fe400078e006e */
[----:B------:R-:W-:-:S03]  /*8e00*/  IMAD.MOV.U32 R63, RZ, RZ, R111 ;  /* 0x000000ffff3f7224 */ /* 0x000fc600078e006f */
[C---:B------:R-:W-:Y:S08]  /*8e10*/  HMMA.16816.F32.BF16 R4, R12.reuse, R44, RZ ;  /* 0x0000002c0c04723c */ /* 0x040ff000000418ff */
[C---:B------:R-:W-:Y:S08]  /*8e20*/  HMMA.16816.F32.BF16 R48, R12.reuse, R50, RZ ;  /* 0x000000320c30723c */ /* 0x040ff000000418ff */
[----:B------:R-:W-:Y:S01]  /*8e30*/  HMMA.16816.F32.BF16 R44, R12, R46, RZ ;  /* 0x0000002e0c2c723c */ /* 0x000fe200000418ff */
[----:B------:R-:W-:Y:S07]  /*8e40*/  LDSM.16.M88.4 R12, [R223] ;  /* 0x00000000df0c783b */ /* 0x000fee0000000200 */
[C---:B------:R-:W-:Y:S08]  /*8e50*/  HMMA.16816.F32.BF16 R40, R8.reuse, R42, R72 ;  /* 0x0000002a0828723c */ /* 0x040ff00000041848 */
[C---:B------:R-:W-:Y:S01]  /*8e60*/  HMMA.16816.F32.BF16 R108, R8.reuse, R26, R64 ;  /* 0x0000001a086c723c */ /* 0x040fe20000041840 */
[----:B------:R-:W1:Y:S07]  /*8e70*/  LDSM.16.M88.4 R24, [R233] ;  /* 0x00000000e918783b */ /* 0x000e6e0000000200 */
[C---:B------:R-:W-:Y:S01]  /*8e80*/  HMMA.16816.F32.BF16 R72, R8.reuse, R22, R52 ;  /* 0x000000160848723c */ /* 0x040fe20000041834 */
[----:B------:R-:W2:Y:S07]  /*8e90*/  LDSM.16.M88.4 R20, [R232] ;  /* 0x00000000e814783b */ /* 0x000eae0000000200 */
[C---:B------:R-:W-:Y:S08]  /*8ea0*/  HMMA.16816.F32.BF16 R92, R8.reuse, R36, R92 ;  /* 0x00000024085c723c */ /* 0x040ff0000004185c */
[C---:B------:R-:W-:Y:S08]  /*8eb0*/  HMMA.16816.F32.BF16 R36, R8.reuse, R38, R68 ;  /* 0x000000260824723c */ /* 0x040ff00000041844 */
[C---:B------:R-:W-:Y:S08]  /*8ec0*/  HMMA.16816.F32.BF16 R32, R8.reuse, R34, R84 ;  /* 0x000000220820723c */ /* 0x040ff00000041854 */
[C---:B------:R-:W-:Y:S07]  /*8ed0*/  HMMA.16816.F32.BF16 R120, R8.reuse, R80, R56 ;  /* 0x000000500878723c */ /* 0x040fee0000041838 */
[----:B------:R-:W-:Y:S01]  /*8ee0*/  IMAD.MOV.U32 R59, RZ, RZ, R112 ;  /* 0x000000ffff3b7224 */ /* 0x000fe200078e0070 */
[C---:B------:R-:W-:Y:S01]  /*8ef0*/  HMMA.16816.F32.BF16 R244, R8.reuse, R76, R4 ;  /* 0x0000004c08f4723c */ /* 0x040fe20000041804 */
[----:B------:R-:W-:Y:S07]  /*8f00*/  LDSM.16.M88.4 R4, [R223+0x2000] ;  /* 0x00200000df04783b */ /* 0x000fee0000000200 */
[----:B------:R-:W-:Y:S01]  /*8f10*/  HMMA.16816.F32.BF16 R112, R8, R30, R88 ;  /* 0x0000001e0870723c */ /* 0x000fe20000041858 */
[----:B------:R-:W3:Y:S06]  /*8f20*/  LDSM.16.M88.4 R28, [R226] ;  /* 0x00000000e21c783b */ /* 0x000eec0000000200 */
[----:B------:R-:W-:Y:S01]  /*8f30*/  IMAD.MOV.U32 R88, RZ, RZ, R107 ;  /* 0x000000ffff587224 */ /* 0x000fe200078e006b */
[----:B-1----:R-:W-:Y:S01]  /*8f40*/  HMMA.16816.F32.BF16 R52, R12, R26, R36 ;  /* 0x0000001a0c34723c */ /* 0x002fe20000041824 */
[----:B------:R-:W-:-:S02]  /*8f50*/  IMAD.MOV.U32 R89, RZ, RZ, R106 ;  /* 0x000000ffff597224 */ /* 0x000fc400078e006a */
[----:B------:R-:W-:Y:S02]  /*8f60*/  IMAD.MOV.U32 R90, RZ, RZ, R105 ;  /* 0x000000ffff5a7224 */ /* 0x000fe400078e0069 */
[----:B------:R-:W-:-:S03]  /*8f70*/  IMAD.MOV.U32 R91, RZ, RZ, R104 ;  /* 0x000000ffff5b7224 */ /* 0x000fc600078e0068 */
[----:B--2---:R-:W-:Y:S01]  /*8f80*/  HMMA.16816.F32.BF16 R36, R12, R22, R32 ;  /* 0x000000160c24723c */ /* 0x004fe20000041820 */
[----:B------:R-:W1:Y:S07]  /*8f90*/  LDSM.16.M88.4 R32, [R227] ;  /* 0x00000000e320783b */ /* 0x000e6e0000000200 */
[C---:B------:R-:W-:Y:S07]  /*8fa0*/  HMMA.16816.F32.BF16 R104, R8.reuse, R78, R44 ;  /* 0x0000004e0868723c */ /* 0x040fee000004182c */
[----:B------:R-:W-:Y:S01]  /*8fb0*/  IMAD.MOV.U32 R44, RZ, RZ, R100 ;  /* 0x000000ffff2c7224 */ /* 0x000fe200078e0064 */
[----:B------:R-:W-:Y:S01]  /*8fc0*/  HMMA.16816.F32.BF16 R80, R8, R82, R48 ;  /* 0x000000520850723c */ /* 0x000fe20000041830 */
[----:B------:R-:W-:Y:S01]  /*8fd0*/  IMAD.MOV.U32 R45, RZ, RZ, R101 ;  /* 0x000000ffff2d7224 */ /* 0x000fe200078e0065 */
[----:B------:R-:W-:Y:S01]  /*8fe0*/  LDSM.16.M88.4 R8, [R228] ;  /* 0x00000000e408783b */ /* 0x000fe20000000200 */
[----:B------:R-:W-:-:S02]  /*8ff0*/  IMAD.MOV.U32 R46, RZ, RZ, R102 ;  /* 0x000000ffff2e7224 */ /* 0x000fc400078e0066 */
[----:B------:R-:W-:-:S03]  /*9000*/  IMAD.MOV.U32 R47, RZ, RZ, R103 ;  /* 0x000000ffff2f7224 */ /* 0x000fc600078e0067 */
[----:B------:R-:W-:Y:S08]  /*9010*/  HMMA.16816.F32.BF16 R64, R12, R24, R92 ;  /* 0x000000180c40723c */ /* 0x000ff0000004185c */
[----:B---3--:R-:W-:Y:S07]  /*9020*/  HMMA.16816.F32.BF16 R100, R4, R28, R240 ;  /* 0x0000001c0464723c */ /* 0x008fee00000418f0 */
[----:B------:R-:W-:Y:S01]  /*9030*/  IMAD.MOV.U32 R240, RZ, RZ, R59 ;  /* 0x000000fffff07224 */ /* 0x000fe200078e003b */
[----:B------:R-:W-:Y:S01]  /*9040*/  HMMA.16816.F32.BF16 R68, R12, R30, R40 ;  /* 0x0000001e0c44723c */ /* 0x000fe20000041828 */
[----:B------:R-:W-:-:S02]  /*9050*/  IMAD.MOV.U32 R241, RZ, RZ, R252 ;  /* 0x000000fffff17224 */ /* 0x000fc400078e00fc */
[----:B------:R-:W-:Y:S02]  /*9060*/  IMAD.MOV.U32 R242, RZ, RZ, R235 ;  /* 0x000000fffff27224 */ /* 0x000fe400078e00eb */
[----:B------:R-:W-:-:S03]  /*9070*/  IMAD.MOV.U32 R243, RZ, RZ, R158 ;  /* 0x000000fffff37224 */ /* 0x000fc600078e009e */
[----:B------:R-:W-:Y:S07]  /*9080*/  HMMA.16816.F32.BF16 R84, R12, R28, R96 ;  /* 0x0000001c0c54723c */ /* 0x000fee0000041860 */
[----:B------:R-:W-:Y:S01]  /*9090*/  IMAD.MOV.U32 R96, RZ, RZ, R157 ;  /* 0x000000ffff607224 */ /* 0x000fe200078e009d */
[----:B------:R-:W-:Y:S01]  /*90a0*/  HMMA.16816.F32.BF16 R76, R4, R30, R236 ;  /* 0x0000001e044c723c */ /* 0x000fe200000418ec */
[----:B------:R-:W2:Y:S01]  /*90b0*/  LDSM.16.M88.4 R28, [R231] ;  /* 0x00000000e71c783b */ /* 0x000ea20000000200 */
[----:B------:R-:W-:-:S02]  /*90c0*/  IMAD.MOV.U32 R97, RZ, RZ, R156 ;  /* 0x000000ffff617224 */ /* 0x000fc400078e009c */
[----:B------:R-:W-:Y:S02]  /*90d0*/  IMAD.MOV.U32 R98, RZ, RZ, R138 ;  /* 0x000000ffff627224 */ /* 0x000fe400078e008a */
[----:B------:R-:W-:Y:S02]  /*90e0*/  IMAD.MOV.U32 R99, RZ, RZ, R137 ;  /* 0x000000ffff637224 */ /* 0x000fe400078e0089 */
[C---:B------:R-:W-:Y:S01]  /*90f0*/  HMMA.16816.F32.BF16 R60, R4.reuse, R24, R60 ;  /* 0x00000018043c723c */ /* 0x040fe2000004183c */
[----:B------:R-:W-:Y:S02]  /*9100*/  IMAD.MOV.U32 R236, RZ, RZ, R136 ;  /* 0x000000ffffec7224 */ /* 0x000fe400078e0088 */
[----:B------:R-:W-:Y:S02]  /*9110*/  IMAD.MOV.U32 R237, RZ, RZ, R3 ;  /* 0x000000ffffed7224 */ /* 0x000fe400078e0003 */
[----:B------:R-:W-:Y:S02]  /*9120*/  IMAD.MOV.U32 R238, RZ, RZ, R2 ;  /* 0x000000ffffee7224 */ /* 0x000fe400078e0002 */
[----:B------:R-:W-:Y:S01]  /*9130*/  IMAD.MOV.U32 R239, RZ, RZ, R0 ;  /* 0x000000ffffef7224 */ /* 0x000fe200078e0000 */
[----:B------:R-:W-:Y:S01]  /*9140*/  HMMA.16816.F32.BF16 R56, R4, R26, R212 ;  /* 0x0000001a0438723c */ /* 0x000fe200000418d4 */
[----:B------:R-:W3:Y:S07]  /*9150*/  LDSM.16.M88.4 R24, [R230] ;  /* 0x00000000e618783b */ /* 0x000eee0000000200 */
[-C--:B------:R-:W-:Y:S08]  /*9160*/  HMMA.16816.F32.BF16 R48, R12, R20.reuse, R116 ;  /* 0x000000140c30723c */ /* 0x080ff00000041874 */
[C---:B------:R-:W-:Y:S08]  /*9170*/  HMMA.16816.F32.BF16 R44, R4.reuse, R20, R44 ;  /* 0x00000014042c723c */ /* 0x040ff0000004182c */
[C---:B------:R-:W-:Y:S01]  /*9180*/  HMMA.16816.F32.BF16 R40, R4.reuse, R22, R208 ;  /* 0x000000160428723c */ /* 0x040fe200000418d0 */
[----:B------:R-:W4:Y:S07]  /*9190*/  LDSM.16.M88.4 R20, [R229] ;  /* 0x00000000e514783b */ /* 0x000f2e0000000200 */
[C---:B-1----:R-:W-:Y:S08]  /*91a0*/  HMMA.16816.F32.BF16 R92, R4.reuse, R32, R152 ;  /* 0x00000020045c723c */ /* 0x042ff00000041898 */
[C---:B--2---:R-:W-:Y:S08]  /*91b0*/  HMMA.16816.F32.BF16 R96, R4.reuse, R28, R96 ;  /* 0x0000001c0460723c */ /* 0x044ff00000041860 */
[C---:B---3--:R-:W-:Y:S08]  /*91c0*/  HMMA.16816.F32.BF16 R88, R4.reuse, R24, R88 ;  /* 0x000000180458723c */ /* 0x048ff00000041858 */
[----:B------:R-:W-:Y:S01]  /*91d0*/  IMAD.MOV.U32 R156, RZ, RZ, R93 ;  /* 0x000000ffff9c7224 */ /* 0x000fe200078e005d */
[----:B------:R-:W-:Y:S01]  /*91e0*/  HMMA.16816.F32.BF16 R236, R4, R8, R236 ;  /* 0x0000000804ec723c */ /* 0x000fe200000418ec */
[----:B------:R-:W-:-:S02]  /*91f0*/  IMAD.MOV.U32 R155, RZ, RZ, R94 ;  /* 0x000000ffff9b7224 */ /* 0x000fc400078e005e */
[----:B------:R-:W-:Y:S02]  /*9200*/  IMAD.MOV.U32 R154, RZ, RZ, R92 ;  /* 0x000000ffff9a7224 */ /* 0x000fe400078e005c */
[----:B------:R-:W-:-:S03]  /*9210*/  IMAD.MOV.U32 R2, RZ, RZ, R95 ;  /* 0x000000ffff027224 */ /* 0x000fc600078e005f */
[C---:B----4-:R-:W-:Y:S08]  /*9220*/  HMMA.16816.F32.BF16 R124, R4.reuse, R20, R124 ;  /* 0x00000014047c723c */ /* 0x050ff0000004187c */
[C---:B------:R-:W-:Y:S08]  /*9230*/  HMMA.16816.F32.BF16 R92, R4.reuse, R30, R240 ;  /* 0x0000001e045c723c */ /* 0x040ff000000418f0 */
[C---:B------:R-:W-:Y:S08]  /*9240*/  HMMA.16816.F32.BF16 R116, R4.reuse, R26, R148 ;  /* 0x0000001a0474723c */ /* 0x040ff00000041894 */
[C---:B------:R-:W-:Y:S08]  /*9250*/  HMMA.16816.F32.BF16 R208, R4.reuse, R22, R144 ;  /* 0x0000001604d0723c */ /* 0x040ff00000041890 */
[C---:B------:R-:W-:Y:S08]  /*9260*/  HMMA.16816.F32.BF16 R140, R4.reuse, R10, R140 ;  /* 0x0000000a048c723c */ /* 0x040ff0000004188c */
[----:B------:R-:W-:Y:S08]  /*9270*/  HMMA.16816.F32.BF16 R4, R4, R34, R132 ;  /* 0x000000220404723c */ /* 0x000ff00000041884 */
[C---:B------:R-:W-:Y:S08]  /*9280*/  HMMA.16816.F32.BF16 R132, R12.reuse, R32, R244 ;  /* 0x000000200c84723c */ /* 0x040ff000000418f4 */
[----:B------:R-:W-:Y:S01]  /*9290*/  HMMA.16816.F32.BF16 R244, R12, R34, R104 ;  /* 0x000000220cf4723c */ /* 0x000fe20000041868 */
[----:B------:R-:W-:-:S02]  /*92a0*/  IMAD.MOV.U32 R0, RZ, RZ, R141 ;  /* 0x000000ffff007224 */ /* 0x000fc400078e008d */
[----:B------:R-:W-:Y:S02]  /*92b0*/  IMAD.MOV.U32 R3, RZ, RZ, R140 ;  /* 0x000000ffff037224 */ /* 0x000fe400078e008c */
[----:B------:R-:W-:Y:S02]  /*92c0*/  IMAD.MOV.U32 R158, RZ, RZ, R142 ;  /* 0x000000ffff9e7224 */ /* 0x000fe400078e008e */
[----:B------:R-:W-:Y:S02]  /*92d0*/  IMAD.MOV.U32 R157, RZ, RZ, R143 ;  /* 0x000000ffff9d7224 */ /* 0x000fe400078e008f */
[----:B------:R-:W-:Y:S02]  /*92e0*/  IMAD.MOV.U32 R215, RZ, RZ, R5 ;  /* 0x000000ffffd77224 */ /* 0x000fe400078e0005 */
[----:B------:R-:W-:Y:S02]  /*92f0*/  IMAD.MOV.U32 R214, RZ, RZ, R6 ;  /* 0x000000ffffd67224 */ /* 0x000fe400078e0006 */
[----:B------:R-:W-:-:S02]  /*9300*/  IMAD.MOV.U32 R213, RZ, RZ, R7 ;  /* 0x000000ffffd57224 */ /* 0x000fc400078e0007 */
[----:B------:R-:W-:Y:S02]  /*9310*/  IMAD.MOV.U32 R212, RZ, RZ, R4 ;  /* 0x000000ffffd47224 */ /* 0x000fe400078e0004 */
[C---:B------:R-:W-:Y:S01]  /*9320*/  HMMA.16816.F32.BF16 R4, R12.reuse, R28, R204 ;  /* 0x0000001c0c04723c */ /* 0x040fe200000418cc */
[----:B------:R-:W-:Y:S02]  /*9330*/  IMAD.MOV.U32 R33, RZ, RZ, R134 ;  /* 0x000000ffff217224 */ /* 0x000fe400078e0086 */
[----:B------:R-:W-:Y:S11]  /*9340*/  IMAD.MOV.U32 R32, RZ, RZ, R135 ;  /* 0x000000ffff207224 */ /* 0x000ff600078e0087 */
[----:B------:R-:W-:Y:S10]  /*9350*/  @!UPT UIADD3 URZ, URZ, URZ, URZ ;  /* 0x0000003f3f3ff290 */ /* 0x000ff4000fffe03f */
[----:B------:R-:W-:Y:S02]  /*9360*/  IMAD.MOV.U32 R207, RZ, RZ, R5 ;  /* 0x000000ffffcf7224 */ /* 0x000fe400078e0005 */
[----:B------:R-:W-:Y:S02]  /*9370*/  IMAD.MOV.U32 R206, RZ, RZ, R6 ;  /* 0x000000ffffce7224 */ /* 0x000fe400078e0006 */
[----:B------:R-:W-:Y:S02]  /*9380*/  IMAD.MOV.U32 R205, RZ, RZ, R7 ;  /* 0x000000ffffcd7224 */ /* 0x000fe400078e0007 */
[----:B------:R-:W-:Y:S02]  /*9390*/  IMAD.MOV.U32 R204, RZ, RZ, R4 ;  /* 0x000000ffffcc7224 */ /* 0x000fe400078e0004 */
[----:B------:R-:W-:Y:S01]  /*93a0*/  HMMA.16816.F32.BF16 R4, R12, R30, R112 ;  /* 0x0000001e0c04723c */ /* 0x000fe20000041870 */
[----:B------:R-:W-:Y:S06]  /*93b0*/  LDSM.16.M88.4 R28, [R220] ;  /* 0x00000000dc1c783b */ /* 0x000fec0000000200 */
[----:B------:R-:W-:-:S02]  /*93c0*/  IMAD.MOV.U32 R115, RZ, RZ, R0 ;  /* 0x000000ffff737224 */ /* 0x000fc400078e0000 */
[----:B------:R-:W-:Y:S11]  /*93d0*/  IMAD.MOV.U32 R114, RZ, RZ, R3 ;  /* 0x000000ffff727224 */ /* 0x000ff600078e0003 */
[----:B------:R-:W-:Y:S04]  /*93e0*/  @!UPT UIADD3 URZ, URZ, URZ, URZ ;  /* 0x0000003f3f3ff290 */ /* 0x000fe8000fffe03f */
[----:B------:R-:W-:Y:S02]  /*93f0*/  IMAD.MOV.U32 R153, RZ, RZ, R4 ;  /* 0x000000ffff997224 */ /* 0x000fe400078e0004 */
[----:B------:R-:W-:Y:S02]  /*9400*/  IMAD.MOV.U32 R152, RZ, RZ, R5 ;  /* 0x000000ffff987224 */ /* 0x000fe400078e0005 */
[----:B------:R-:W-:Y:S02]  /*9410*/  IMAD.MOV.U32 R151, RZ, RZ, R6 ;  /* 0x000000ffff977224 */ /* 0x000fe400078e0006 */
[----:B------:R-:W-:Y:S02]  /*9420*/  IMAD.MOV.U32 R150, RZ, RZ, R7 ;  /* 0x000000ffff967224 */ /* 0x000fe400078e0007 */
[C---:B------:R-:W-:Y:S11]  /*9430*/  HMMA.16816.F32.BF16 R4, R12.reuse, R24, R248 ;  /* 0x000000180c04723c */ /* 0x040ff600000418f8 */
[----:B------:R-:W-:Y:S11]  /*9440*/  @!UPT UIADD3 URZ, URZ, URZ, URZ ;  /* 0x0000003f3f3ff290 */ /* 0x000ff6000fffe03f */
[----:B------:R-:W-:Y:S02]  /*9450*/  @!UPT UIADD3 URZ, URZ, URZ, URZ ;  /* 0x0000003f3f3ff290 */ /* 0x000fe4000fffe03f */
[----:B------:R-:W-:Y:S02]  /*9460*/  IMAD.MOV.U32 R241, RZ, RZ, R5 ;  /* 0x000000fffff17224 */ /* 0x000fe400078e0005 */
[----:B------:R-:W-:Y:S02]  /*9470*/  IMAD.MOV.U32 R240, RZ, RZ, R6 ;  /* 0x000000fffff07224 */ /* 0x000fe400078e0006 */
[----:B------:R-:W-:Y:S02]  /*9480*/  IMAD.MOV.U32 R113, RZ, RZ, R7 ;  /* 0x000000ffff717224 */ /* 0x000fe400078e0007 */
[----:B------:R-:W-:Y:S02]  /*9490*/  IMAD.MOV.U32 R112, RZ, RZ, R4 ;  /* 0x000000ffff707224 */ /* 0x000fe400078e0004 */
[C---:B------:R-:W-:Y:S01]  /*94a0*/  HMMA.16816.F32.BF16 R4, R12.reuse, R26, R108 ;  /* 0x0000001a0c04723c */ /* 0x040fe2000004186c */
[----:B------:R-:W-:Y:S11]  /*94b0*/  LDSM.16.M88.4 R24, [R220+0x800] ;  /* 0x00080000dc18783b */ /* 0x000ff60000000200 */
[----:B------:R-:W-:Y:S11]  /*94c0*/  @!UPT UIADD3 URZ, URZ, URZ, URZ ;  /* 0x0000003f3f3ff290 */ /* 0x000ff6000fffe03f */
[----:B------:R-:W-:Y:S01]  /*94d0*/  @!UPT UIADD3 URZ, URZ, URZ, URZ ;  /* 0x0000003f3f3ff290 */ /* 0x000fe2000fffe03f */
        /* <DEDUP_REMOVED lines=19> */
[----:B------:R-:W-:Y:S01]  /*9610*/  HMMA.16816.F32.BF16 R4, R12, R8, R120 ;  /* 0x000000080c04723c */ /* 0x000fe20000041878 */
[----:B------:R-:W-:Y:S02]  /*9620*/  IMAD.MOV.U32 R107, RZ, RZ, R73 ;  /* 0x000000ffff6b7224 */ /* 0x000fe400078e0049 */
[----:B------:R-:W-:-:S02]  /*9630*/  IMAD.MOV.U32 R104, RZ, RZ, R72 ;  /* 0x000000ffff687224 */ /* 0x000fc400078e0048 */
[----:B------:R-:W-:Y:S02]  /*9640*/  IMAD.MOV.U32 R72, RZ, RZ, R240 ;  /* 0x000000ffff487224 */ /* 0x000fe400078e00f0 */
[----:B------:R-:W-:Y:S02]  /*9650*/  IMAD.MOV.U32 R73, RZ, RZ, R113 ;  /* 0x000000ffff497224 */ /* 0x000fe400078e0071 */
[----:B------:R-:W-:Y:S02]  /*9660*/  IMAD.MOV.U32 R113, RZ, RZ, R213 ;  /* 0x000000ffff717224 */ /* 0x000fe400078e00d5 */
[----:B------:R-:W-:Y:S02]  /*9670*/  IMAD.MOV.U32 R105, RZ, RZ, R75 ;  /* 0x000000ffff697224 */ /* 0x000fe400078e004b */
[----:B------:R-:W-:Y:S02]  /*9680*/  IMAD.MOV.U32 R106, RZ, RZ, R74 ;  /* 0x000000ffff6a7224 */ /* 0x000fe400078e004a */
[----:B------:R-:W-:-:S02]  /*9690*/  IMAD.MOV.U32 R75, RZ, RZ, R207 ;  /* 0x000000ffff4b7224 */ /* 0x000fc400078e00cf */
[----:B------:R-:W-:-:S07]  /*96a0*/  IMAD.MOV.U32 R74, RZ, RZ, R204 ;  /* 0x000000ffff4a7224 */ /* 0x000fce00078e00cc */
[----:B------:R-:W-:Y:S02]  /*96b0*/  IMAD.MOV.U32 R123, RZ, RZ, R5 ;  /* 0x000000ffff7b7224 */ /* 0x000fe400078e0005 */
[----:B------:R-:W-:Y:S02]  /*96c0*/  IMAD.MOV.U32 R122, RZ, RZ, R6 ;  /* 0x000000ffff7a7224 */ /* 0x000fe400078e0006 */
[----:B------:R-:W-:Y:S02]  /*96d0*/  IMAD.MOV.U32 R121, RZ, RZ, R7 ;  /* 0x000000ffff797224 */ /* 0x000fe400078e0007 */
[----:B------:R-:W-:Y:S02]  /*96e0*/  IMAD.MOV.U32 R120, RZ, RZ, R4 ;  /* 0x000000ffff787224 */ /* 0x000fe400078e0004 */
[----:B------:R-:W-:Y:S01]  /*96f0*/  HMMA.16816.F32.BF16 R4, R12, R10, R80 ;  /* 0x0000000a0c04723c */ /* 0x000fe20000041850 */
[----:B------:R-:W1:Y:S01]  /*9700*/  LDSM.16.M88.4 R8, [R224] ;  /* 0x00000000e008783b */ /* 0x000e620000000200 */
[----:B------:R-:W-:-:S02]  /*9710*/  IMAD.MOV.U32 R34, RZ, RZ, R122 ;  /* 0x000000ffff227224 */ /* 0x000fc400078e007a */
[----:B------:R-:W-:Y:S02]  /*9720*/  IMAD.MOV.U32 R35, RZ, RZ, R121 ;  /* 0x000000ffff237224 */ /* 0x000fe400078e0079 */
[----:B------:R-:W-:Y:S02]  /*9730*/  IMAD.MOV.U32 R121, RZ, RZ, R110 ;  /* 0x000000ffff797224 */ /* 0x000fe400078e006e */
[----:B------:R-:W-:Y:S02]  /*9740*/  IMAD.MOV.U32 R122, RZ, RZ, R112 ;  /* 0x000000ffff7a7224 */ /* 0x000fe400078e0070 */
[----:B------:R-:W-:Y:S02]  /*9750*/  IMAD.MOV.U32 R112, RZ, RZ, R214 ;  /* 0x000000ffff707224 */ /* 0x000fe400078e00d6 */
[----:B------:R-:W-:Y:S02]  /*9760*/  IMAD.MOV.U32 R110, RZ, RZ, R212 ;  /* 0x000000ffff6e7224 */ /* 0x000fe400078e00d4 */
[----:B------:R-:W-:-:S02]  /*9770*/  IMAD.MOV.U32 R80, RZ, RZ, R133 ;  /* 0x000000ffff507224 */ /* 0x000fc400078e0085 */
[----:B------:R-:W-:-:S08]  /*9780*/  IMAD.MOV.U32 R81, RZ, RZ, R132 ;  /* 0x000000ffff517224 */ /* 0x000fd000078e0084 */
[----:B------:R-:W-:Y:S02]  /*9790*/  IMAD.MOV.U32 R243, RZ, RZ, R5 ;  /* 0x000000fffff37224 */ /* 0x000fe400078e0005 */
[----:B------:R-:W-:Y:S02]  /*97a0*/  IMAD.MOV.U32 R131, RZ, RZ, R6 ;  /* 0x000000ffff837224 */ /* 0x000fe400078e0006 */
[----:B------:R-:W-:Y:S02]  /*97b0*/  IMAD.MOV.U32 R83, RZ, RZ, R7 ;  /* 0x000000ffff537224 */ /* 0x000fe400078e0007 */
[----:B------:R-:W-:Y:S02]  /*97c0*/  IMAD.MOV.U32 R82, RZ, RZ, R4 ;  /* 0x000000ffff527224 */ /* 0x000fe400078e0004 */
[----:B------:R-:W2:Y:S01]  /*97d0*/  LDSM.16.M88.4 R4, [R224+0x2000] ;  /* 0x00200000e004783b */ /* 0x000ea20000000200 */
[C---:B-1----:R-:W-:Y:S08]  /*97e0*/  HMMA.16816.F32.BF16 R68, R8.reuse, R30, R68 ;  /* 0x0000001e0844723c */ /* 0x042ff00000041844 */
[C---:B------:R-:W-:Y:S08]  /*97f0*/  HMMA.16816.F32.BF16 R64, R8.reuse, R24, R64 ;  /* 0x000000180840723c */ /* 0x040ff00000041840 */
[----:B------:R-:W-:Y:S08]  /*9800*/  HMMA.16816.F32.BF16 R84, R8, R28, R84 ;  /* 0x0000001c0854723c */ /* 0x000ff00000041854 */
[----:B------:R-:W-:-:S02]  /*9810*/  IMAD.MOV.U32 R12, RZ, RZ, R68 ;  /* 0x000000ffff0c7224 */ /* 0x000fc400078e0044 */
[----:B------:R-:W-:Y:S02]  /*9820*/  IMAD.MOV.U32 R68, RZ, RZ, R122 ;  /* 0x000000ffff447224 */ /* 0x000fe400078e007a */
[----:B------:R-:W-:Y:S02]  /*9830*/  IMAD.MOV.U32 R252, RZ, RZ, R70 ;  /* 0x000000fffffc7224 */ /* 0x000fe400078e0046 */
[----:B------:R-:W-:Y:S01]  /*9840*/  IMAD.MOV.U32 R235, RZ, RZ, R71 ;  /* 0x000000ffffeb7224 */ /* 0x000fe200078e0047 */
[----:B--2---:R-:W-:Y:S01]  /*9850*/  HMMA.16816.F32.BF16 R100, R4, R28, R100 ;  /* 0x0000001c0464723c */ /* 0x004fe20000041864 */
[----:B------:R-:W-:Y:S02]  /*9860*/  IMAD.MOV.U32 R138, RZ, RZ, R66 ;  /* 0x000000ffff8a7224 */ /* 0x000fe400078e0042 */
[----:B------:R-:W-:Y:S02]  /*9870*/  IMAD.MOV.U32 R137, RZ, RZ, R67 ;  /* 0x000000ffff897224 */ /* 0x000fe400078e0043 */
[----:B------:R-:W-:-:S02]  /*9880*/  IMAD.MOV.U32 R67, RZ, RZ, R121 ;  /* 0x000000ffff437224 */ /* 0x000fc400078e0079 */
[----:B------:R-:W-:Y:S01]  /*9890*/  IMAD.MOV.U32 R28, RZ, RZ, R69 ;  /* 0x000000ffff1c7224 */ /* 0x000fe200078e0045 */
[C---:B------:R-:W-:Y:S01]  /*98a0*/  HMMA.16816.F32.BF16 R76, R4.reuse, R30, R76 ;  /* 0x0000001e044c723c */ /* 0x040fe2000004184c */
[----:B------:R-:W-:Y:S02]  /*98b0*/  IMAD.MOV.U32 R29, RZ, RZ, R65 ;  /* 0x000000ffff1d7224 */ /* 0x000fe400078e0041 */
[----:B------:R-:W-:Y:S02]  /*98c0*/  IMAD.MOV.U32 R15, RZ, RZ, R87 ;  /* 0x000000ffff0f7224 */ /* 0x000fe400078e0057 */
[----:B------:R-:W-:Y:S02]  /*98d0*/  IMAD.MOV.U32 R87, RZ, RZ, R243 ;  /* 0x000000ffff577224 */ /* 0x000fe400078e00f3 */
        /* <DEDUP_REMOVED lines=22> */
[----:B------:R-:W-:Y:S01]  /*9a40*/  IMAD.MOV.U32 R40, RZ, RZ, R29 ;  /* 0x000000ffff287224 */ /* 0x000fe200078e001d */
[----:B------:R-:W-:Y:S01]  /*9a50*/  LDSM.16.M88.4 R24, [R220+0x2000] ;  /* 0x00200000dc18783b */ /* 0x000fe20000000200 */
[----:B------:R-:W-:Y:S02]  /*9a60*/  IMAD.MOV.U32 R42, RZ, RZ, R28 ;  /* 0x000000ffff2a7224 */ /* 0x000fe400078e001c */
[----:B------:R-:W-:Y:S01]  /*9a70*/  IMAD.MOV.U32 R100, RZ, RZ, R131 ;  /* 0x000000ffff647224 */ /* 0x000fe200078e0083 */
[----:B------:R-:W1:Y:S01]  /*9a80*/  LDSM.16.M88.4 R28, [R220+0x1800] ;  /* 0x00180000dc1c783b */ /* 0x000e620000000200 */
[----:B------:R-:W-:-:S02]  /*9a90*/  IMAD.MOV.U32 R131, RZ, RZ, R206 ;  /* 0x000000ffff837224 */ /* 0x000fc400078e00ce */
[----:B------:R-:W-:Y:S01]  /*9aa0*/  HMMA.16816.F32.BF16 R204, R8, R20, R48 ;  /* 0x0000001408cc723c */ /* 0x000fe20000041830 */
[----:B------:R-:W-:Y:S02]  /*9ab0*/  IMAD.MOV.U32 R64, RZ, RZ, R82 ;  /* 0x000000ffff407224 */ /* 0x000fe400078e0052 */
[----:B------:R-:W-:Y:S02]  /*9ac0*/  IMAD.MOV.U32 R65, RZ, RZ, R83 ;  /* 0x000000ffff417224 */ /* 0x000fe400078e0053 */
[----:B------:R-:W-:Y:S02]  /*9ad0*/  IMAD.MOV.U32 R44, RZ, RZ, R81 ;  /* 0x000000ffff2c7224 */ /* 0x000fe400078e0051 */
[----:B------:R-:W-:Y:S02]  /*9ae0*/  IMAD.MOV.U32 R48, RZ, RZ, R86 ;  /* 0x000000ffff307224 */ /* 0x000fe400078e0056 */
[----:B------:R-:W-:Y:S02]  /*9af0*/  IMAD.MOV.U32 R49, RZ, RZ, R87 ;  /* 0x000000ffff317224 */ /* 0x000fe400078e0057 */
[----:B------:R-:W-:-:S02]  /*9b00*/  IMAD.MOV.U32 R86, RZ, RZ, R112 ;  /* 0x000000ffff567224 */ /* 0x000fc400078e0070 */
[----:B------:R-:W-:Y:S02]  /*9b10*/  IMAD.MOV.U32 R87, RZ, RZ, R113 ;  /* 0x000000ffff577224 */ /* 0x000fe400078e0071 */
[----:B------:R-:W-:Y:S02]  /*9b20*/  IMAD.MOV.U32 R112, RZ, RZ, R114 ;  /* 0x000000ffff707224 */ /* 0x000fe400078e0072 */
[----:B------:R-:W-:Y:S02]  /*9b30*/  IMAD.MOV.U32 R113, RZ, RZ, R115 ;  /* 0x000000ffff717224 */ /* 0x000fe400078e0073 */
[----:B------:R-:W-:Y:S02]  /*9b40*/  IMAD.MOV.U32 R114, RZ, RZ, R158 ;  /* 0x000000ffff727224 */ /* 0x000fe400078e009e */
[----:B------:R-:W-:Y:S01]  /*9b50*/  IMAD.MOV.U32 R115, RZ, RZ, R157 ;  /* 0x000000ffff737224 */ /* 0x000fe200078e009d */
[----:B------:R2:W5:Y:S01]  /*9b60*/  LDL.LU R158, [R1+0x124] ;  /* 0x00012400019e7983 */ /* 0x0005620000300800 */
[----:B------:R-:W-:-:S02]  /*9b70*/  IMAD.MOV.U32 R45, RZ, RZ, R80 ;  /* 0x000000ffff2d7224 */ /* 0x000fc400078e0050 */
[----:B------:R-:W-:Y:S01]  /*9b80*/  IMAD.MOV.U32 R66, RZ, RZ, R120 ;  /* 0x000000ffff427224 */ /* 0x000fe200078e0078 */
[----:B------:R-:W-:Y:S01]  /*9b90*/  HMMA.16816.F32.BF16 R80, R8, R22, R36 ;  /* 0x000000160850723c */ /* 0x000fe20000041824 */
[----:B------:R-:W-:Y:S01]  /*9ba0*/  IMAD.MOV.U32 R69, RZ, RZ, R123 ;  /* 0x000000ffff457224 */ /* 0x000fe200078e007b */
[----:B------:R-:W-:Y:S01]  /*9bb0*/  LDSM.16.M88.4 R20, [R220+0x2800] ;  /* 0x00280000dc14783b */ /* 0x000fe20000000200 */
[----:B------:R-:W-:Y:S02]  /*9bc0*/  IMAD.MOV.U32 R54, RZ, RZ, R34 ;  /* 0x000000ffff367224 */ /* 0x000fe400078e0022 */
[----:B------:R-:W-:Y:S01]  /*9bd0*/  IMAD.MOV.U32 R55, RZ, RZ, R35 ;  /* 0x000000ffff377224 */ /* 0x000fe200078e0023 */
[----:B------:R2:W5:Y:S01]  /*9be0*/  LDL.LU R157, [R1+0x120] ;  /* 0x00012000019d7983 */ /* 0x0005620000300800 */
[----:B------:R-:W-:Y:S02]  /*9bf0*/  IMAD.MOV.U32 R46, RZ, RZ, R33 ;  /* 0x000000ffff2e7224 */ /* 0x000fe400078e0021 */
[----:B------:R-:W-:Y:S01]  /*9c00*/  IMAD.MOV.U32 R47, RZ, RZ, R32 ;  /* 0x000000ffff2f7224 */ /* 0x000fe200078e0020 */
[----:B-1----:R-:W-:Y:S01]  /*9c10*/  HMMA.16816.F32.BF16 R120, R4, R30, R92 ;  /* 0x0000001e0478723c */ /* 0x002fe2000004185c */
[----:B------:R-:W1:Y:S01]  /*9c20*/  LDSM.16.M88.4 R32, [R220+0x3800] ;  /* 0x00380000dc20783b */ /* 0x000e620000000200 */
[----:B------:R-:W-:-:S02]  /*9c30*/  IMAD.MOV.U32 R14, RZ, RZ, R84 ;  /* 0x000000ffff0e7224 */ /* 0x000fc400078e0054 */
[----:B------:R-:W-:Y:S02]  /*9c40*/  IMAD.MOV.U32 R13, RZ, RZ, R85 ;  /* 0x000000ffff0d7224 */ /* 0x000fe400078e0055 */
[----:B------:R-:W-:Y:S02]  /*9c50*/  IMAD.MOV.U32 R43, RZ, RZ, R15 ;  /* 0x000000ffff2b7224 */ /* 0x000fe400078e000f */
[----:B------:R-:W-:Y:S02]  /*9c60*/  IMAD.MOV.U32 R92, RZ, RZ, R112 ;  /* 0x000000ffff5c7224 */ /* 0x000fe400078e0070 */
[----:B------:R-:W-:Y:S02]  /*9c70*/  IMAD.MOV.U32 R93, RZ, RZ, R113 ;  /* 0x000000ffff5d7224 */ /* 0x000fe400078e0071 */
[----:B------:R-:W-:Y:S02]  /*9c80*/  IMAD.MOV.U32 R94, RZ, RZ, R114 ;  /* 0x000000ffff5e7224 */ /* 0x000fe400078e0072 */
[----:B------:R-:W-:-:S02]  /*9c90*/  IMAD.MOV.U32 R95, RZ, RZ, R115 ;  /* 0x000000ffff5f7224 */ /* 0x000fc400078e0073 */
[----:B------:R-:W-:Y:S01]  /*9ca0*/  HMMA.16816.F32.BF16 R112, R4, R24, R88 ;  /* 0x000000180470723c */ /* 0x000fe20000041858 */
[----:B------:R-:W-:Y:S02]  /*9cb0*/  IMAD.MOV.U32 R39, RZ, RZ, R14 ;  /* 0x000000ffff277224 */ /* 0x000fe400078e000e */
[----:B------:R-:W-:Y:S02]  /*9cc0*/  IMAD.MOV.U32 R38, RZ, RZ, R12 ;  /* 0x000000ffff267224 */ /* 0x000fe400078e000c */
[----:B------:R-:W-:Y:S02]  /*9cd0*/  IMAD.MOV.U32 R143, RZ, RZ, R79 ;  /* 0x000000ffff8f7224 */ /* 0x000fe400078e004f */
[----:B------:R-:W-:Y:S02]  /*9ce0*/  IMAD.MOV.U32 R91, RZ, RZ, R2 ;  /* 0x000000ffff5b7224 */ /* 0x000fe400078e0002 */
[----:B------:R-:W3:Y:S01]  /*9cf0*/  S2R R2, SR_TID.X ;  /* 0x0000000000027919 */ /* 0x000ee20000002100 */
[----:B------:R-:W-:-:S02]  /*9d00*/  IMAD.MOV.U32 R37, RZ, RZ, R13 ;  /* 0x000000ffff257224 */ /* 0x000fc400078e000d */
[----:B------:R-:W-:Y:S01]  /*9d10*/  IMAD.MOV.U32 R79, RZ, RZ, R109 ;  /* 0x000000ffff4f7224 */ /* 0x000fe200078e006d */
[----:B------:R-:W4:Y:S01]  /*9d20*/  LDSM.16.M88.4 R12, [R220+0x3000] ;  /* 0x00300000dc0c783b */ /* 0x000f220000000200 */
        /* <DEDUP_REMOVED lines=10> */
[----:B-1----:R-:W-:Y:S01]  /*9dd0*/  HMMA.16816.F32.BF16 R44, R8, R32, R44 ;  /* 0x00000020082c723c */ /* 0x002fe2000004182c */
[----:B------:R-:W-:Y:S01]  /*9de0*/  IMAD.MOV.U32 R85, RZ, RZ, R111 ;  /* 0x000000ffff557224 */ /* 0x000fe200078e006f */
[----:B------:R-:W-:Y:S01]  /*9df0*/  UISETP.NE.AND UP0, UPT, UR8, 0x2, UPT ;  /* 0x000000020800788c */ /* 0x000fe2000bf05270 */
[----:B------:R-:W-:Y:S01]  /*9e00*/  IMAD.MOV.U32 R110, RZ, RZ, R156 ;  /* 0x000000ffff6e7224 */ /* 0x000fe200078e009c */
[----:B------:R-:W-:-:S04]  /*9e10*/  DEPBAR.LE SB0, 0x0 ;  /* 0x000080000000791a */ /* 0x000fc80000000000 */
[----:B------:R-:W-:Y:S02]  /*9e20*/  IMAD.MOV.U32 R111, RZ, RZ, R155 ;  /* 0x000000ffff6f7224 */ /* 0x000fe400078e009b */
[----:B------:R-:W-:Y:S02]  /*9e30*/  IMAD.MOV.U32 R109, RZ, RZ, R154 ;  /* 0x000000ffff6d7224 */ /* 0x000fe400078e009a */
[----:B---3--:R-:W-:Y:S02]  /*9e40*/  IMAD.SHL.U32 R2, R2, 0x2, RZ ;  /* 0x0000000202027824 */ /* 0x008fe400078e00ff */
[----:B------:R-:W-:Y:S02]  /*9e50*/  IMAD.MOV.U32 R63, RZ, RZ, R108 ;  /* 0x000000ffff3f7224 */ /* 0x000fe400078e006c */
[----:B------:R-:W-:Y:S02]  /*9e60*/  IMAD.MOV.U32 R56, RZ, RZ, R104 ;  /* 0x000000ffff387224 */ /* 0x000fe400078e0068 */
[----:B------:R-:W-:-:S02]  /*9e70*/  IMAD.MOV.U32 R57, RZ, RZ, R105 ;  /* 0x000000ffff397224 */ /* 0x000fc400078e0069 */
[----:B------:R-:W-:Y:S02]  /*9e80*/  IMAD.MOV.U32 R58, RZ, RZ, R106 ;  /* 0x000000ffff3a7224 */ /* 0x000fe400078e006a */
[----:B------:R-:W-:Y:S01]  /*9e90*/  IMAD.MOV.U32 R59, RZ, RZ, R107 ;  /* 0x000000ffff3b7224 */ /* 0x000fe200078e006b */
[C---:B------:R-:W-:Y:S01]  /*9ea0*/  HMMA.16816.F32.BF16 R84, R4.reuse, R34, R84 ;  /* 0x000000220454723c */ /* 0x040fe20000041854 */
[----:B------:R-:W-:Y:S01]  /*9eb0*/  IMAD.MOV.U32 R88, RZ, RZ, R109 ;  /* 0x000000ffff587224 */ /* 0x000fe200078e006d */
[----:B------:R2:W5:Y:S01]  /*9ec0*/  LDL.LU R156, [R1+0x11c] ;  /* 0x00011c00019c7983 */ /* 0x0005620000300800 */
[----:B------:R-:W-:Y:S02]  /*9ed0*/  IMAD.MOV.U32 R89, RZ, RZ, R110 ;  /* 0x000000ffff597224 */ /* 0x000fe400078e006e */
[----:B------:R-:W-:Y:S01]  /*9ee0*/  IMAD.MOV.U32 R90, RZ, RZ, R111 ;  /* 0x000000ffff5a7224 */ /* 0x000fe200078e006f */
[----:B------:R-:W-:Y:S01]  /*9ef0*/  LOP3.LUT R2, R2, 0x6, RZ, 0xc0, !PT ;  /* 0x0000000602027812 */ /* 0x000fe200078ec0ff */
[----:B------:R-:W-:Y:S01]  /*9f00*/  IMAD.MOV.U32 R76, RZ, RZ, R74 ;  /* 0x000000ffff4c7224 */ /* 0x000fe200078e004a */
[----:B------:R-:W-:Y:S01]  /*9f10*/  HMMA.16816.F32.BF16 R108, R4, R26, R116 ;  /* 0x0000001a046c723c */ /* 0x000fe20000041874 */
[----:B------:R-:W-:Y:S01]  /*9f20*/  IMAD.MOV.U32 R77, RZ, RZ, R75 ;  /* 0x000000ffff4d7224 */ /* 0x000fe200078e004b */
[----:B------:R2:W5:Y:S01]  /*9f30*/  LDL.LU R155, [R1+0x118] ;  /* 0x00011800019b7983 */ /* 0x0005620000300800 */
[----:B------:R-:W-:-:S02]  /*9f40*/  IMAD.MOV.U32 R145, RZ, RZ, R78 ;  /* 0x000000ffff917224 */ /* 0x000fc400078e004e */
[----:B------:R-:W-:Y:S01]  /*9f50*/  IMAD.MOV.U32 R142, RZ, RZ, R60 ;  /* 0x000000ffff8e7224 */ /* 0x000fe200078e003c */
[----:B------:R2:W5:Y:S01]  /*9f60*/  LDL.LU R154, [R1+0x114] ;  /* 0x00011400019a7983 */ /* 0x0005620000300800 */
[----:B------:R-:W-:Y:S02]  /*9f70*/  IMAD.MOV.U32 R117, RZ, RZ, R38 ;  /* 0x000000ffff757224 */ /* 0x000fe400078e0026 */
[----:B------:R-:W-:Y:S02]  /*9f80*/  IMAD.MOV.U32 R38, RZ, RZ, R0 ;  /* 0x000000ffff267224 */ /* 0x000fe400078e0000 */
[----:B------:R-:W-:Y:S01]  /*9f90*/  IMAD.U32 R0, RZ, RZ, UR18 ;  /* 0x00000012ff007e24 */ /* 0x000fe2000f8e00ff */
[----:B------:R-:W-:Y:S01]  /*9fa0*/  HMMA.16816.F32.BF16 R104, R4, R20, R124 ;  /* 0x000000140468723c */ /* 0x000fe2000004187c */
[----:B------:R-:W-:Y:S02]  /*9fb0*/  IMAD.MOV.U32 R118, RZ, RZ, R42 ;  /* 0x000000ffff767224 */ /* 0x000fe400078e002a */
[----:B------:R-:W-:-:S02]  /*9fc0*/  IMAD R0, R0, 0x80, R2 ;  /* 0x0000008000007824 */ /* 0x000fc400078e0202 */
        /* <DEDUP_REMOVED lines=9> */
[C---:B------:R-:W-:Y:S01]  /*a060*/  IADD3 R33, R0.reuse, 0x11, RZ ;  /* 0x0000001100217810 */ /* 0x040fe20007ffe0ff */
[----:B------:R-:W-:Y:S02]  /*a070*/  IMAD.MOV.U32 R78, RZ, RZ, R131 ;  /* 0x000000ffff4e7224 */ /* 0x000fe400078e0083 */
[----:B------:R-:W-:Y:S02]  /*a080*/  IMAD.MOV.U32 R141, RZ, RZ, R62 ;  /* 0x000000ffff8d7224 */ /* 0x000fe400078e003e */
[----:B------:R-:W-:Y:S01]  /*a090*/  IMAD.MOV.U32 R140, RZ, RZ, R61 ;  /* 0x000000ffff8c7224 */ /* 0x000fe200078e003d */
[----:B------:R-:W-:Y:S01]  /*a0a0*/  IADD3 R34, R0, 0x10, RZ ;  /* 0x0000001000227810 */ /* 0x000fe20007ffe0ff */
[----:B------:R-:W-:Y:S01]  /*a0b0*/  IMAD.MOV.U32 R60, RZ, RZ, R130 ;  /* 0x000000ffff3c7224 */ /* 0x000fe200078e0082 */
[-C--:B------:R-:W-:Y:S01]  /*a0c0*/  ISETP.GE.AND P4, PT, R33, R16.reuse, PT ;  /* 0x000000102100720c */ /* 0x080fe20003f86270 */
[----:B------:R-:W-:Y:S01]  /*a0d0*/  IMAD.MOV.U32 R61, RZ, RZ, R129 ;  /* 0x000000ffff3d7224 */ /* 0x000fe200078e0081 */
[-C--:B------:R-:W-:Y:S01]  /*a0e0*/  ISETP.GE.AND P3, PT, R34, R16.reuse, PT ;  /* 0x000000102200720c */ /* 0x080fe20003f66270 */
[----:B------:R-:W-:Y:S01]  /*a0f0*/  IMAD.MOV.U32 R62, RZ, RZ, R128 ;  /* 0x000000ffff3e7224 */ /* 0x000fe200078e0080 */
[----:B------:R-:W-:Y:S01]  /*a100*/  HMMA.16816.F32.BF16 R72, R8, R30, R72 ;  /* 0x0000001e0848723c */ /* 0x000fe20000041848 */
[----:B------:R-:W-:Y:S01]  /*a110*/  IMAD.MOV.U32 R50, RZ, RZ, R100 ;  /* 0x000000ffff327224 */ /* 0x000fe200078e0064 */
[C---:B------:R-:W-:Y:S01]  /*a120*/  ISETP.GE.AND P1, PT, R0.reuse, R16, PT ;  /* 0x000000100000720c */ /* 0x040fe20003f26270 */
[----:B------:R-:W-:Y:S01]  /*a130*/  IMAD.MOV.U32 R51, RZ, RZ, R101 ;  /* 0x000000ffff337224 */ /* 0x000fe200078e0065 */
[----:B------:R-:W-:Y:S01]  /*a140*/  IADD3 R32, R0, 0x18, RZ ;  /* 0x0000001800207810 */ /* 0x000fe20007ffe0ff */
[----:B------:R-:W-:-:S02]  /*a150*/  IMAD.MOV.U32 R52, RZ, RZ, R102 ;  /* 0x000000ffff347224 */ /* 0x000fc400078e0066 */
[----:B------:R-:W-:Y:S01]  /*a160*/  IMAD.MOV.U32 R53, RZ, RZ, R103 ;  /* 0x000000ffff357224 */ /* 0x000fe200078e0067 */
[C---:B------:R-:W-:Y:S01]  /*a170*/  HMMA.16816.F32.BF16 R128, R4.reuse, R28, R96 ;  /* 0x0000001c0480723c */ /* 0x040fe20000041860 */
[----:B------:R-:W-:Y:S01]  /*a180*/  IMAD.MOV.U32 R116, RZ, RZ, R37 ;  /* 0x000000ffff747224 */ /* 0x000fe200078e0025 */
[C---:B------:R-:W-:Y:S01]  /*a190*/  IADD3 R37, R0.reuse, 0x1, RZ ;  /* 0x0000000100257810 */ /* 0x040fe20007ffe0ff */
[----:B------:R2:W5:Y:S01]  /*a1a0*/  LDL.LU R153, [R1+0x110] ;  /* 0x0001100001997983 */ /* 0x0005620000300800 */
[C---:B------:R-:W-:Y:S02]  /*a1b0*/  IADD3 R31, R0.reuse, 0x19, RZ ;  /* 0x00000019001f7810 */ /* 0x040fe40007ffe0ff */
[----:B------:R-:W-:Y:S01]  /*a1c0*/  IADD3 R36, R0, 0x8, RZ ;  /* 0x0000000800247810 */ /* 0x000fe20007ffe0ff */
[----:B------:R2:W5:Y:S01]  /*a1d0*/  LDL.LU R152, [R1+0x10c] ;  /* 0x00010c0001987983 */ /* 0x0005620000300800 */
[----:B------:R-:W-:Y:S01]  /*a1e0*/  HMMA.16816.F32.BF16 R100, R4, R22, R208 ;  /* 0x000000160464723c */ /* 0x000fe200000418d0 */
[----:B------:R-:W-:-:S02]  /*a1f0*/  FSEL R2, R127, -INF , !P4 ;  /* 0xff8000007f027808 */ /* 0x000fc40006000000 */
[----:B------:R-:W-:Y:S01]  /*a200*/  ISETP.GE.AND P2, PT, R32, R16, PT ;  /* 0x000000102000720c */ /* 0x000fe20003f46270 */
[----:B------:R2:W5:Y:S01]  /*a210*/  LDL.LU R151, [R1+0x108] ;  /* 0x0001080001977983 */ /* 0x0005620000300800 */
[----:B------:R-:W-:-:S03]  /*a220*/  FSEL R39, R39, -INF , !P1 ;  /* 0xff80000027277808 */ /* 0x000fc60004800000 */
[----:B----4-:R-:W-:Y:S01]  /*a230*/  HMMA.16816.F32.BF16 R96, R4, R12, R236 ;  /* 0x0000000c0460723c */ /* 0x010fe200000418ec */
[-C--:B------:R-:W-:Y:S01]  /*a240*/  ISETP.GE.AND P0, PT, R37, R16.reuse, PT ;  /* 0x000000102500720c */ /* 0x080fe20003f06270 */
[----:B------:R2:W5:Y:S01]  /*a250*/  LDL.LU R150, [R1+0x104] ;  /* 0x0001040001967983 */ /* 0x0005620000300800 */
[----:B------:R-:W-:-:S05]  /*a260*/  ISETP.GE.AND P1, PT, R31, R16, PT ;  /* 0x000000101f00720c */ /* 0x000fca0003f26270 */
[----:B------:R-:W-:Y:S01]  /*a270*/  HMMA.16816.F32.BF16 R92, R4, R14, R92 ;  /* 0x0000000e045c723c */ /* 0x000fe2000004185c */
[----:B------:R-:W-:Y:S02]  /*a280*/  IADD3 R30, R0, 0x20, RZ ;  /* 0x00000020001e7810 */ /* 0x000fe40007ffe0ff */
[----:B------:R-:W-:-:S04]  /*a290*/  ISETP.GE.AND P6, PT, R36, R16, PT ;  /* 0x000000102400720c */ /* 0x000fc80003fc6270 */
[----:B------:R-:W-:Y:S01]  /*a2a0*/  FSEL R4, R126, -INF , !P3 ;  /* 0xff8000007e047808 */ /* 0x000fe20005800000 */
[----:B------:R-:W-:Y:S01]  /*a2b0*/  HMMA.16816.F32.BF16 R76, R8, R28, R76 ;  /* 0x0000001c084c723c */ /* 0x000fe2000004184c */
[----:B------:R-:W-:-:S03]  /*a2c0*/  IADD3 R35, R0, 0x9, RZ ;  /* 0x0000000900237810 */ /* 0x000fc60007ffe0ff */
[----:B------:R1:W-:Y:S01]  /*a2d0*/  STL [R1+0x80], R4 ;  /* 0x0000800401007387 */ /* 0x0003e20000100800 */
[----:B------:R-:W-:Y:S02]  /*a2e0*/  FSEL R116, R116, -INF , !P0 ;  /* 0xff80000074747808 */ /* 0x000fe40004000000 */
[----:B------:R-:W-:Y:S01]  /*a2f0*/  IADD3 R29, R0, 0x21, RZ ;  /* 0x00000021001d7810 */ /* 0x000fe20007ffe0ff */
[----:B------:R3:W-:Y:S01]  /*a300*/  STL [R1+0x7c], R2 ;  /* 0x00007c0201007387 */ /* 0x0007e20000100800 */
[-C--:B------:R-:W-:Y:S02]  /*a310*/  ISETP.GE.AND P0, PT, R30, R16.reuse, PT ;  /* 0x000000101e00720c */ /* 0x080fe40003f06270 */
[----:B------:R-:W-:Y:S02]  /*a320*/  FSEL R117, R117, -INF , !P6 ;  /* 0xff80000075757808 */ /* 0x000fe40007000000 */
[-C--:B------:R-:W-:Y:S02]  /*a330*/  ISETP.GE.AND P6, PT, R29, R16.reuse, PT ;  /* 0x000000101d00720c */ /* 0x080fe40003fc6270 */
[----:B------:R-:W-:-:S02]  /*a340*/  ISETP.GE.AND P5, PT, R35, R16, PT ;  /* 0x000000102300720c */ /* 0x000fc40003fa6270 */
[----:B------:R-:W-:Y:S01]  /*a350*/  IADD3 R28, R0, 0x28, RZ ;  /* 0x00000028001c7810 */ /* 0x000fe20007ffe0ff */
[----:B------:R-:W-:Y:S01]  /*a360*/  HMMA.16816.F32.BF16 R68, R8, R24, R68 ;  /* 0x000000180844723c */ /* 0x000fe20000041844 */
[----:B------:R-:W-:Y:S02]  /*a370*/  FSEL R118, R118, -INF , !P5 ;  /* 0xff80000076767808 */ /* 0x000fe40006800000 */
[----:B-1----:R-:W-:Y:S02]  /*a380*/  FSEL R4, R212, -INF , !P2 ;  /* 0xff800000d4047808 */ /* 0x002fe40005000000 */
[----:B---3--:R-:W-:-:S03]  /*a390*/  FSEL R2, R213, -INF , !P1 ;  /* 0xff800000d5027808 */ /* 0x008fc60004800000 */
[----:B------:R1:W-:Y:S01]  /*a3a0*/  STL [R1+0x78], R4 ;  /* 0x0000780401007387 */ /* 0x0003e20000100800 */
[----:B------:R-:W-:-:S03]  /*a3b0*/  ISETP.GE.AND P5, PT, R28, R16, PT ;  /* 0x000000101c00720c */ /* 0x000fc60003fa6270 */
[----:B------:R3:W-:Y:S01]  /*a3c0*/  STL [R1+0x74], R2 ;  /* 0x0000740201007387 */ /* 0x0007e20000100800 */
[----:B------:R-:W-:Y:S01]  /*a3d0*/  IADD3 R25, R0, 0x31, RZ ;  /* 0x0000003100197810 */ /* 0x000fe20007ffe0ff */
[----:B------:R-:W-:Y:S03]  /*a3e0*/  HMMA.16816.F32.BF16 R56, R8, R22, R56 ;  /* 0x000000160838723c */ /* 0x000fe60000041838 */
[----:B------:R-:W-:-:S04]  /*a3f0*/  ISETP.GE.AND P2, PT, R25, R16, PT ;  /* 0x000000101900720c */ /* 0x000fc80003f46270 */
[----:B------:R-:W-:Y:S02]  /*a400*/  IADD3 R23, R0, 0x39, RZ ;  /* 0x0000003900177810 */ /* 0x000fe40007ffe0ff */
[----:B-1----:R-:W-:Y:S02]  /*a410*/  FSEL R4, R204, -INF , !P0 ;  /* 0xff800000cc047808 */ /* 0x002fe40004000000 */
[----:B---3--:R-:W-:-:S03]  /*a420*/  FSEL R2, R205, -INF , !P6 ;  /* 0xff800000cd027808 */ /* 0x008fc60007000000 */
[----:B------:R-:W-:Y:S04]  /*a430*/  STL [R1+0x70], R4 ;  /* 0x0000700401007387 */ /* 0x000fe80000100800 */
[----:B------:R1:W-:Y:S01]  /*a440*/  STL [R1+0x6c], R2 ;  /* 0x00006c0201007387 */ /* 0x0003e20000100800 */
[----:B------:R-:W-:Y:S01]  /*a450*/  HMMA.16816.F32.BF16 R64, R8, R26, R64 ;  /* 0x0000001a0840723c */ /* 0x000fe20000041840 */
[----:B------:R-:W-:Y:S02]  /*a460*/  ISETP.GE.AND P0, PT, R23, R16, PT ;  /* 0x000000101700720c */ /* 0x000fe40003f06270 */
[----:B------:R-:W-:-:S05]  /*a470*/  IADD3 R22, R0, 0x40, RZ ;  /* 0x0000004000167810 */ /* 0x000fca0007ffe0ff */
[----:B------:R-:W-:Y:S01]  /*a480*/  HMMA.16816.F32.BF16 R60, R8, R20, R60 ;  /* 0x00000014083c723c */ /* 0x000fe2000004183c */
[----:B------:R-:W-:Y:S02]  /*a490*/  ISETP.GE.AND P6, PT, R22, R16, PT ;  /* 0x000000101600720c */ /* 0x000fe40003fc6270 */
[----:B-1----:R-:W-:-:S05]  /*a4a0*/  FSEL R2, R80, -INF , !P5 ;  /* 0xff80000050027808 */ /* 0x002fca0006800000 */
[----:B------:R1:W-:Y:S01]  /*a4b0*/  STL [R1+0x68], R2 ;  /* 0x0000680201007387 */ /* 0x0003e20000100800 */
[C---:B------:R-:W-:Y:S02]  /*a4c0*/  IADD3 R27, R0.reuse, 0x29, RZ ;  /* 0x00000029001b7810 */ /* 0x040fe40007ffe0ff */
[C---:B------:R-:W-:Y:S02]  /*a4d0*/  IADD3 R21, R0.reuse, 0x41, RZ ;  /* 0x0000004100157810 */ /* 0x040fe40007ffe0ff */
[----:B------:R-:W-:Y:S01]  /*a4e0*/  IADD3 R26, R0, 0x30, RZ ;  /* 0x00000030001a7810 */ /* 0x000fe20007ffe0ff */
[----:B------:R-:W-:Y:S01]  /*a4f0*/  HMMA.16816.F32.BF16 R52, R8, R12, R52 ;  /* 0x0000000c0834723c */ /* 0x000fe20000041834 */
[-C--:B------:R-:W-:Y:S02]  /*a500*/  ISETP.GE.AND P3, PT, R27, R16.reuse, PT ;  /* 0x000000101b00720c */ /* 0x080fe40003f66270 */
[----:B------:R-:W-:Y:S02]  /*a510*/  ISETP.GE.AND P5, PT, R21, R16, PT ;  /* 0x000000101500720c */ /* 0x000fe40003fa6270 */
[----:B-1----:R-:W-:-:S05]  /*a520*/  FSEL R2, R77, -INF , !P2 ;  /* 0xff8000004d027808 */ /* 0x002fca0005000000 */
[----:B------:R1:W-:Y:S01]  /*a530*/  STL [R1+0x64], R2 ;  /* 0x0000640201007387 */ /* 0x0003e20000100800 */
[----:B------:R-:W-:Y:S01]  /*a540*/  HMMA.16816.F32.BF16 R48, R8, R14, R48 ;  /* 0x0000000e0830723c */ /* 0x000fe20000041830 */
[----:B------:R-:W-:Y:S02]  /*a550*/  ISETP.GE.AND P4, PT, R26, R16, PT ;  /* 0x000000101a00720c */ /* 0x000fe40003f86270 */
[C---:B------:R-:W-:Y:S01]  /*a560*/  IADD3 R20, R0.reuse, 0x48, RZ ;  /* 0x0000004800147810 */ /* 0x040fe20007ffe0ff */
[----:B------:R-:W-:Y:S01]  /*a570*/  IMAD.MOV.U32 R127, RZ, RZ, R119 ;  /* 0x000000ffff7f7224 */ /* 0x000fe200078e0077 */
[C---:B------:R-:W-:Y:S02]  /*a580*/  IADD3 R24, R0.reuse, 0x38, RZ ;  /* 0x0000003800187810 */ /* 0x040fe40007ffe0ff */
[----:B------:R-:W-:Y:S02]  /*a590*/  IADD3 R15, R0, 0x49, RZ ;  /* 0x00000049000f7810 */ /* 0x000fe40007ffe0ff */
[----:B------:R-:W-:-:S02]  /*a5a0*/  FSEL R119, R81, -INF , !P3 ;  /* 0xff80000051777808 */ /* 0x000fc40005800000 */
[----:B------:R-:W-:Y:S02]  /*a5b0*/  ISETP.GE.AND P3, PT, R20, R16, PT ;  /* 0x000000101400720c */ /* 0x000fe40003f66270 */
[----:B-1----:R-:W-:-:S05]  /*a5c0*/  FSEL R2, R73, -INF , !P0 ;  /* 0xff80000049027808 */ /* 0x002fca0004000000 */
[----:B------:R1:W-:Y:S01]  /*a5d0*/  STL [R1+0x60], R2 ;  /* 0x0000600201007387 */ /* 0x0003e20000100800 */
[----:B------:R-:W-:Y:S02]  /*a5e0*/  FSEL R81, R76, -INF , !P4 ;  /* 0xff8000004c517808 */ /* 0x000fe40006000000 */
[-C--:B------:R-:W-:Y:S02]  /*a5f0*/  ISETP.GE.AND P4, PT, R15, R16.reuse, PT ;  /* 0x000000100f00720c */ /* 0x080fe40003f86270 */
[----:B------:R-:W-:Y:S02]  /*a600*/  ISETP.GE.AND P1, PT, R24, R16, PT ;  /* 0x000000101800720c */ /* 0x000fe40003f26270 */
[C---:B------:R-:W-:Y:S02]  /*a610*/  IADD3 R14, R0.reuse, 0x50, RZ ;  /* 0x00000050000e7810 */ /* 0x040fe40007ffe0ff */
[----:B------:R-:W-:Y:S02]  /*a620*/  IADD3 R13, R0, 0x51, RZ ;  /* 0x00000051000d7810 */ /* 0x000fe40007ffe0ff */
[----:B------:R-:W-:-:S02]  /*a630*/  FSEL R4, R64, -INF , !P3 ;  /* 0xff80000040047808 */ /* 0x000fc40005800000 */
[----:B-1----:R-:W-:-:S05]  /*a640*/  FSEL R2, R68, -INF , !P6 ;  /* 0xff80000044027808 */ /* 0x002fca0007000000 */
[----:B------:R1:W-:Y:S01]  /*a650*/  STL [R1+0x54], R2 ;  /* 0x0000540201007387 */ /* 0x0003e20000100800 */
[-C--:B------:R-:W-:Y:S02]  /*a660*/  ISETP.GE.AND P2, PT, R14, R16.reuse, PT ;  /* 0x000000100e00720c */ /* 0x080fe40003f46270 */
[----:B------:R-:W-:Y:S02]  /*a670*/  FSEL R80, R72, -INF , !P1 ;  /* 0xff80000048507808 */ /* 0x000fe40004800000 */
[----:B------:R-:W-:Y:S02]  /*a680*/  ISETP.GE.AND P1, PT, R13, R16, PT ;  /* 0x000000100d00720c */ /* 0x000fe40003f26270 */
[C---:B------:R-:W-:Y:S02]  /*a690*/  IADD3 R12, R0.reuse, 0x58, RZ ;  /* 0x00000058000c7810 */ /* 0x040fe40007ffe0ff */
[C---:B------:R-:W-:Y:S02]  /*a6a0*/  IADD3 R11, R0.reuse, 0x59, RZ ;  /* 0x00000059000b7810 */ /* 0x040fe40007ffe0ff */
[----:B------:R-:W-:-:S02]  /*a6b0*/  IADD3 R10, R0, 0x60, RZ ;  /* 0x00000060000a7810 */ /* 0x000fc40007ffe0ff */
[----:B-1----:R-:W-:-:S05]  /*a6c0*/  FSEL R2, R69, -INF , !P5 ;  /* 0xff80000045027808 */ /* 0x002fca0006800000 */
[----:B------:R1:W-:Y:S04]  /*a6d0*/  STL [R1+0x50], R2 ;  /* 0x0000500201007387 */ /* 0x0003e80000100800 */
[----:B------:R3:W-:Y:S01]  /*a6e0*/  STL [R1+0x4c], R4 ;  /* 0x00004c0401007387 */ /* 0x0007e20000100800 */
[----:B------:R-:W-:Y:S02]  /*a6f0*/  IADD3 R9, R0, 0x61, RZ ;  /* 0x0000006100097810 */ /* 0x000fe40007ffe0ff */
[-C--:B------:R-:W-:Y:S02]  /*a700*/  ISETP.GE.AND P0, PT, R12, R16.reuse, PT ;  /* 0x000000100c00720c */ /* 0x080fe40003f06270 */
[-C--:B------:R-:W-:Y:S02]  /*a710*/  ISETP.GE.AND P6, PT, R11, R16.reuse, PT ;  /* 0x000000100b00720c */ /* 0x080fe40003fc6270 */
[----:B------:R-:W-:-:S02]  /*a720*/  ISETP.GE.AND P5, PT, R10, R16, PT ;  /* 0x000000100a00720c */ /* 0x000fc40003fa6270 */
[----:B------:R-:W-:Y:S02]  /*a730*/  IADD3 R8, R0, 0x68, RZ ;  /* 0x0000006800087810 */ /* 0x000fe40007ffe0ff */
[----:B-1----:R-:W-:Y:S02]  /*a740*/  FSEL R2, R65, -INF , !P4 ;  /* 0xff80000041027808 */ /* 0x002fe40006000000 */
[----:B---3--:R-:W-:-:S03]  /*a750*/  FSEL R4, R60, -INF , !P2 ;  /* 0xff8000003c047808 */ /* 0x008fc60005000000 */
[----:B------:R1:W-:Y:S01]  /*a760*/  STL [R1+0x3c], R2 ;  /* 0x00003c0201007387 */ /* 0x0003e20000100800 */
[----:B------:R-:W-:-:S03]  /*a770*/  IADD3 R7, R0, 0x69, RZ ;  /* 0x0000006900077810 */ /* 0x000fc60007ffe0ff */
[----:B------:R3:W-:Y:S01]  /*a780*/  STL [R1+0x38], R4 ;  /* 0x0000380401007387 */ /* 0x0007e20000100800 */
[C---:B------:R-:W-:Y:S02]  /*a790*/  IADD3 R6, R0.reuse, 0x70, RZ ;  /* 0x0000007000067810 */ /* 0x040fe40007ffe0ff */
[----:B------:R-:W-:Y:S02]  /*a7a0*/  IADD3 R5, R0, 0x71, RZ ;  /* 0x0000007100057810 */ /* 0x000fe40007ffe0ff */
[----:B------:R-:W-:Y:S02]  /*a7b0*/  ISETP.GE.AND P3, PT, R9, R16, PT ;  /* 0x000000100900720c */ /* 0x000fe40003f66270 */
[----:B------:R-:W-:Y:S02]  /*a7c0*/  FSEL R124, R56, -INF , !P0 ;  /* 0xff800000387c7808 */ /* 0x000fe40004000000 */
[----:B------:R-:W-:Y:S02]  /*a7d0*/  FSEL R57, R57, -INF , !P6 ;  /* 0xff80000039397808 */ /* 0x000fe40007000000 */
[----:B------:R-:W-:-:S02]  /*a7e0*/  FSEL R52, R52, -INF , !P5 ;  /* 0xff80000034347808 */ /* 0x000fc40006800000 */
[----:B-1----:R-:W-:Y:S02]  /*a7f0*/  FSEL R2, R61, -INF , !P1 ;  /* 0xff8000003d027808 */ /* 0x002fe40004800000 */
[----:B---3--:R-:W-:-:S03]  /*a800*/  IADD3 R4, R0, 0x78, RZ ;  /* 0x0000007800047810 */ /* 0x008fc60007ffe0ff */
[----:B------:R1:W-:Y:S04]  /*a810*/  STL [R1+0x30], R2 ;  /* 0x0000300201007387 */ /* 0x0003e80000100800 */
[----:B------:R-:W-:Y:S01]  /*a820*/  BAR.SYNC.DEFER_BLOCKING 0x0 ;  /* 0x0000000000007b1d */ /* 0x000fe20000010000 */
[-C--:B------:R-:W-:Y:S02]  /*a830*/  ISETP.GE.AND P4, PT, R8, R16.reuse, PT ;  /* 0x000000100800720c */ /* 0x080fe40003f86270 */
[-C--:B------:R-:W-:Y:S02]  /*a840*/  ISETP.GE.AND P2, PT, R7, R16.reuse, PT ;  /* 0x000000100700720c */ /* 0x080fe40003f46270 */
[-C--:B------:R-:W-:Y:S02]  /*a850*/  ISETP.GE.AND P1, PT, R6, R16.reuse, PT ;  /* 0x000000100600720c */ /* 0x080fe40003f26270 */
[----:B------:R-:W-:-:S02]  /*a860*/  ISETP.GE.AND P0, PT, R5, R16, PT ;  /* 0x000000100500720c */ /* 0x000fc40003f06270 */
[----:B------:R-:W-:Y:S02]  /*a870*/  ISETP.GE.AND P6, PT, R4, R16, PT ;  /* 0x000000100400720c */ /* 0x000fe40003fc6270 */
[----:B-1----:R-:W-:-:S04]  /*a880*/  IADD3 R2, R0, 0x79, RZ ;  /* 0x0000007900027810 */ /* 0x002fc80007ffe0ff */
[----:B------:R-:W-:Y:S02]  /*a890*/  ISETP.GE.AND P5, PT, R2, R16, PT ;  /* 0x000000100200720c */ /* 0x000fe40003fa6270 */
[----:B------:R-:W-:Y:S02]  /*a8a0*/  FSEL R16, R53, -INF , !P3 ;  /* 0xff80000035107808 */ /* 0x000fe40005800000 */
[----:B------:R-:W-:-:S04]  /*a8b0*/  ISETP.GE.AND P3, PT, R0, R17, PT ;  /* 0x000000110000720c */ /* 0x000fc80003f66270 */
[----:B------:R-:W-:Y:S02]  /*a8c0*/  FSEL R38, R38, -INF , !P3 ;  /* 0xff80000026267808 */ /* 0x000fe40005800000 */
[-C--:B------:R-:W-:Y:S01]  /*a8d0*/  ISETP.GE.AND P3, PT, R37, R17.reuse, PT ;  /* 0x000000112500720c */ /* 0x080fe20003f66270 */
[----:B------:R1:W-:Y:S03]  /*a8e0*/  STL [R1+0x2c], R52 ;  /* 0x00002c3401007387 */ /* 0x0003e60000100800 */
[----:B-1----:R-:W-:Y:S02]  /*a8f0*/  FSEL R52, R127, -INF , !P3 ;  /* 0xff8000007f347808 */ /* 0x002fe40005800000 */
[----:B------:R-:W-:-:S04]  /*a900*/  ISETP.GE.AND P3, PT, R36, R17, PT ;  /* 0x000000112400720c */ /* 0x000fc80003f66270 */
[----:B------:R-:W-:Y:S02]  /*a910*/  FSEL R53, R252, -INF , !P3 ;  /* 0xff800000fc357808 */ /* 0x000fe40005800000 */
[----:B------:R-:W-:-:S04]  /*a920*/  ISETP.GE.AND P3, PT, R35, R17, PT ;  /* 0x000000112300720c */ /* 0x000fc80003f66270 */
[----:B------:R-:W-:Y:S02]  /*a930*/  FSEL R56, R235, -INF , !P3 ;  /* 0xff800000eb387808 */ /* 0x000fe40005800000 */
[----:B------:R-:W-:-:S04]  /*a940*/  ISETP.GE.AND P3, PT, R34, R17, PT ;  /* 0x000000112200720c */ /* 0x000fc80003f66270 */
[----:B------:R-:W-:Y:S02]  /*a950*/  FSEL R60, R138, -INF , !P3 ;  /* 0xff8000008a3c7808 */ /* 0x000fe40005800000 */
[----:B------:R-:W-:-:S04]  /*a960*/  ISETP.GE.AND P3, PT, R33, R17, PT ;  /* 0x000000112100720c */ /* 0x000fc80003f66270 */
[----:B------:R-:W-:Y:S02]  /*a970*/  FSEL R61, R137, -INF , !P3 ;  /* 0xff800000893d7808 */ /* 0x000fe40005800000 */
[-C--:B------:R-:W-:Y:S01]  /*a980*/  ISETP.GE.AND P3, PT, R32, R17.reuse, PT ;  /* 0x000000112000720c */ /* 0x080fe20003f66270 */
[----:B------:R1:W-:Y:S03]  /*a990*/  STL [R1+0x28], R16 ;  /* 0x0000281001007387 */ /* 0x0003e60000100800 */
[----:B-1----:R-:W-:Y:S02]  /*a9a0*/  FSEL R16, R214, -INF , !P3 ;  /* 0xff800000d6107808 */ /* 0x002fe40005800000 */
[----:B------:R-:W-:-:S03]  /*a9b0*/  ISETP.GE.AND P3, PT, R31, R17, PT ;  /* 0x000000111f00720c */ /* 0x000fc60003f66270 */
[----:B------:R1:W-:Y:S02]  /*a9c0*/  STL [R1+0x24], R16 ;  /* 0x0000241001007387 */ /* 0x0003e40000100800 */
[----:B-1----:R-:W-:Y:S02]  /*a9d0*/  FSEL R16, R215, -INF , !P3 ;  /* 0xff800000d7107808 */ /* 0x002fe40005800000 */
[----:B------:R-:W-:-:S04]  /*a9e0*/  ISETP.GE.AND P3, PT, R30, R17, PT ;  /* 0x000000111e00720c */ /* 0x000fc80003f66270 */
[----:B------:R-:W-:Y:S02]  /*a9f0*/  FSEL R64, R206, -INF , !P3 ;  /* 0xff800000ce407808 */ /* 0x000fe40005800000 */
[-C--:B------:R-:W-:Y:S01]  /*aa00*/  ISETP.GE.AND P3, PT, R29, R17.reuse, PT ;  /* 0x000000111d00720c */ /* 0x080fe20003f66270 */
[----:B------:R1:W-:Y:S04]  /*aa10*/  STL [R1+0x20], R16 ;  /* 0x0000201001007387 */ /* 0x0003e80000100800 */
[----:B------:R3:W-:Y:S01]  /*aa20*/  STL [R1+0x1c], R64 ;  /* 0x00001c4001007387 */ /* 0x0007e20000100800 */
[----:B-1----:R-:W-:Y:S02]  /*aa30*/  FSEL R16, R207, -INF , !P3 ;  /* 0xff800000cf107808 */ /* 0x002fe40005800000 */
[----:B------:R-:W-:-:S04]  /*aa40*/  ISETP.GE.AND P3, PT, R28, R17, PT ;  /* 0x000000111c00720c */ /* 0x000fc80003f66270 */
[----:B---3--:R-:W-:Y:S02]  /*aa50*/  FSEL R64, R82, -INF , !P3 ;  /* 0xff80000052407808 */ /* 0x008fe40005800000 */
[-C--:B------:R-:W-:Y:S01]  /*aa60*/  ISETP.GE.AND P3, PT, R27, R17.reuse, PT ;  /* 0x000000111b00720c */ /* 0x080fe20003f66270 */
[----:B------:R1:W-:Y:S01]  /*aa70*/  STL [R1+0x18], R16 ;  /* 0x0000181001007387 */ /* 0x0003e20000100800 */
[----:B------:R-:W-:Y:S02]  /*aa80*/  IMAD.MOV.U32 R127, RZ, RZ, R133 ;  /* 0x000000ffff7f7224 */ /* 0x000fe400078e0085 */
        /* <DEDUP_REMOVED lines=16> */
[----:B------:R1:W-:Y:S04]  /*ab90*/  STL [R1+0x14], R64 ;  /* 0x0000144001007387 */ /* 0x0003e80000100800 */
[----:B------:R3:W-:Y:S01]  /*aba0*/  STL [R1+0x10], R16 ;  /* 0x0000101001007387 */ /* 0x0007e20000100800 */
[----:B-1----:R-:W-:Y:S02]  /*abb0*/  FSEL R64, R67, -INF , !P3 ;  /* 0xff80000043407808 */ /* 0x002fe40005800000 */
[----:B------:R-:W-:-:S04]  /*abc0*/  ISETP.GE.AND P3, PT, R14, R17, PT ;  /* 0x000000110e00720c */ /* 0x000fc80003f66270 */
[----:B------:R-:W-:Y:S02]  /*abd0*/  FSEL R82, R62, -INF , !P3 ;  /* 0xff8000003e527808 */ /* 0x000fe40005800000 */
[----:B------:R-:W-:-:S04]  /*abe0*/  ISETP.GE.AND P3, PT, R13, R17, PT ;  /* 0x000000110d00720c */ /* 0x000fc80003f66270 */
[----:B------:R-:W-:Y:S02]  /*abf0*/  FSEL R137, R63, -INF , !P3 ;  /* 0xff8000003f897808 */ /* 0x000fe40005800000 */
[----:B------:R-:W-:-:S04]  /*ac00*/  ISETP.GE.AND P3, PT, R12, R17, PT ;  /* 0x000000110c00720c */ /* 0x000fc80003f66270 */
[----:B---3--:R-:W-:Y:S02]  /*ac10*/  FSEL R16, R58, -INF , !P3 ;  /* 0xff8000003a107808 */ /* 0x008fe40005800000 */
[----:B------:R-:W-:-:S03]  /*ac20*/  ISETP.GE.AND P3, PT, R11, R17, PT ;  /* 0x000000110b00720c */ /* 0x000fc60003f66270 */
[----:B------:R1:W-:Y:S01]  /*ac30*/  STL [R1+0xc], R16 ;  /* 0x00000c1001007387 */ /* 0x0003e20000100800 */
[----:B------:R-:W-:Y:S02]  /*ac40*/  FSEL R235, R49, -INF , !P2 ;  /* 0xff80000031eb7808 */ /* 0x000fe40005000000 */
[-C--:B------:R-:W-:Y:S02]  /*ac50*/  ISETP.GE.AND P2, PT, R7, R17.reuse, PT ;  /* 0x000000110700720c */ /* 0x080fe40003f46270 */
[----:B------:R-:W-:Y:S02]  /*ac60*/  FSEL R215, R44, -INF , !P1 ;  /* 0xff8000002cd77808 */ /* 0x000fe40004800000 */
[-C--:B------:R-:W-:Y:S02]  /*ac70*/  ISETP.GE.AND P1, PT, R6, R17.reuse, PT ;  /* 0x000000110600720c */ /* 0x080fe40003f26270 */
[----:B------:R-:W-:Y:S02]  /*ac80*/  FSEL R214, R45, -INF , !P0 ;  /* 0xff8000002dd67808 */ /* 0x000fe40004000000 */
[----:B------:R-:W-:-:S02]  /*ac90*/  ISETP.GE.AND P0, PT, R5, R17, PT ;  /* 0x000000110500720c */ /* 0x000fc40003f06270 */
[----:B------:R-:W-:Y:S02]  /*aca0*/  FSEL R247, R51, -INF , !P2 ;  /* 0xff80000033f77808 */ /* 0x000fe40005000000 */
[----:B-1----:R-:W-:Y:S02]  /*acb0*/  FSEL R16, R59, -INF , !P3 ;  /* 0xff8000003b107808 */ /* 0x002fe40005800000 */
[----:B------:R-:W-:-:S04]  /*acc0*/  ISETP.GE.AND P3, PT, R10, R17, PT ;  /* 0x000000110a00720c */ /* 0x000fc80003f66270 */
[----:B------:R-:W-:Y:S02]  /*acd0*/  FSEL R54, R54, -INF , !P3 ;  /* 0xff80000036367808 */ /* 0x000fe40005800000 */
[----:B------:R-:W-:Y:S01]  /*ace0*/  ISETP.GE.AND P3, PT, R9, R17, PT ;  /* 0x000000110900720c */ /* 0x000fe20003f66270 */
[----:B------:R1:W-:Y:S01]  /*acf0*/  STL [R1+0x8], R16 ;  /* 0x0000081001007387 */ /* 0x0003e20000100800 */
[----:B------:R-:W-:Y:S02]  /*ad00*/  ISETP.GE.AND P2, PT, R0, R18, PT ;  /* 0x000000120000720c */ /* 0x000fe40003f46270 */
[----:B------:R-:W-:Y:S01]  /*ad10*/  FSEL R246, R46, -INF , !P1 ;  /* 0xff8000002ef67808 */ /* 0x000fe20004800000 */
[----:B------:R-:W-:Y:S01]  /*ad20*/  STL [R1+0x4], R54 ;  /* 0x0000043601007387 */ /* 0x000fe20000100800 */
[----:B------:R-:W-:Y:S02]  /*ad30*/  ISETP.GE.AND P1, PT, R0, R19, PT ;  /* 0x000000130000720c */ /* 0x000fe40003f26270 */
[----:B------:R-:W-:-:S02]  /*ad40*/  FSEL R245, R47, -INF , !P0 ;  /* 0xff8000002ff57808 */ /* 0x000fc40004000000 */
[----:B------:R-:W-:Y:S02]  /*ad50*/  ISETP.GE.AND P0, PT, R37, R18, PT ;  /* 0x000000122500720c */ /* 0x000fe40003f06270 */
[----:B------:R-:W-:Y:S02]  /*ad60*/  FSEL R237, R48, -INF , !P4 ;  /* 0xff80000030ed7808 */ /* 0x000fe40006000000 */
[-C--:B------:R-:W-:Y:S02]  /*ad70*/  ISETP.GE.AND P4, PT, R4, R17.reuse, PT ;  /* 0x000000110400720c */ /* 0x080fe40003f86270 */
[----:B-1----:R-:W-:Y:S02]  /*ad80*/  FSEL R16, R55, -INF , !P3 ;  /* 0xff80000037107808 */ /* 0x002fe40005800000 */
[----:B------:R-:W-:-:S03]  /*ad90*/  ISETP.GE.AND P3, PT, R8, R17, PT ;  /* 0x000000110800720c */ /* 0x000fc60003f66270 */
[----:B------:R1:W-:Y:S01]  /*ada0*/  STL [R1], R16 ;  /* 0x0000001001007387 */ /* 0x0003e20000100800 */
[----:B------:R-:W-:Y:S02]  /*adb0*/  FSEL R252, R50, -INF , !P3 ;  /* 0xff80000032fc7808 */ /* 0x000fe40005800000 */
[----:B------:R-:W-:Y:S02]  /*adc0*/  ISETP.GE.AND P3, PT, R2, R17, PT ;  /* 0x000000110200720c */ /* 0x000fe40003f66270 */
[----:B------:R-:W-:Y:S02]  /*add0*/  FSEL R17, R148, -INF , !P0 ;  /* 0xff80000094117808 */ /* 0x000fe40004000000 */
[----:B------:R-:W-:-:S04]  /*ade0*/  ISETP.GE.AND P0, PT, R36, R19, PT ;  /* 0x000000132400720c */ /* 0x000fc80003f06270 */
[----:B------:R-:W-:Y:S02]  /*adf0*/  FSEL R45, R145, -INF , !P0 ;  /* 0xff800000912d7808 */ /* 0x000fe40004000000 */
[-C--:B------:R-:W-:Y:S02]  /*ae00*/  ISETP.GE.AND P0, PT, R34, R18.reuse, PT ;  /* 0x000000122200720c */ /* 0x080fe40003f06270 */
[----:B-1----:R-:W-:Y:S02]  /*ae10*/  FSEL R16, R127, -INF , !P2 ;  /* 0xff8000007f107808 */ /* 0x002fe40005000000 */
[----:B------:R-:W-:Y:S02]  /*ae20*/  ISETP.GE.AND P2, PT, R37, R19, PT ;  /* 0x000000132500720c */ /* 0x000fe40003f46270 */
[----:B------:R-:W-:Y:S02]  /*ae30*/  FSEL R37, R149, -INF , !P1 ;  /* 0xff80000095257808 */ /* 0x000fe40004800000 */
[----:B------:R-:W-:Y:S01]  /*ae40*/  ISETP.GE.AND P1, PT, R36, R18, PT ;  /* 0x000000122400720c */ /* 0x000fe20003f26270 */
[----:B------:R2:W5:Y:S01]  /*ae50*/  LDL.LU R149, [R1+0x100] ;  /* 0x0001000001957983 */ /* 0x0005620000300800 */
[----:B------:R-:W-:-:S02]  /*ae60*/  FSEL R44, R147, -INF , !P2 ;  /* 0xff800000932c7808 */ /* 0x000fc40005000000 */
[C---:B------:R-:W-:Y:S01]  /*ae70*/  ISETP.GE.AND P2, PT, R35.reuse, R18, PT ;  /* 0x000000122300720c */ /* 0x040fe20003f46270 */
[----:B------:R2:W5:Y:S01]  /*ae80*/  LDL.LU R148, [R1+0xfc] ;  /* 0x0000fc0001947983 */ /* 0x0005620000300800 */
[----:B------:R-:W-:Y:S02]  /*ae90*/  FSEL R36, R146, -INF , !P1 ;  /* 0xff80000092247808 */ /* 0x000fe40004800000 */
[-C--:B------:R-:W-:Y:S01]  /*aea0*/  ISETP.GE.AND P1, PT, R35, R19.reuse, PT ;  /* 0x000000132300720c */ /* 0x080fe20003f26270 */
[----:B------:R2:W5:Y:S01]  /*aeb0*/  LDL.LU R147, [R1+0xf8] ;  /* 0x0000f80001937983 */ /* 0x0005620000300800 */
[----:B------:R-:W-:Y:S02]  /*aec0*/  FSEL R35, R144, -INF , !P2 ;  /* 0xff80000090237808 */ /* 0x000fe40005000000 */
[----:B------:R-:W-:Y:S01]  /*aed0*/  ISETP.GE.AND P2, PT, R34, R19, PT ;  /* 0x000000132200720c */ /* 0x000fe20003f46270 */
[----:B------:R2:W5:Y:S01]  /*aee0*/  LDL.LU R146, [R1+0xf4] ;  /* 0x0000f40001927983 */ /* 0x0005620000300800 */
[----:B------:R-:W-:-:S02]  /*aef0*/  FSEL R34, R143, -INF , !P1 ;  /* 0xff8000008f227808 */ /* 0x000fc40004800000 */
[CC--:B------:R-:W-:Y:S01]  /*af00*/  ISETP.GE.AND P1, PT, R33.reuse, R18.reuse, PT ;  /* 0x000000122100720c */ /* 0x0c0fe20003f26270 */
[----:B------:R2:W5:Y:S01]  /*af10*/  LDL.LU R145, [R1+0xf0] ;  /* 0x0000f00001917983 */ /* 0x0005620000300800 */
[----:B------:R-:W-:Y:S02]  /*af20*/  FSEL R213, R142, -INF , !P0 ;  /* 0xff8000008ed57808 */ /* 0x000fe40004000000 */
[----:B------:R-:W-:Y:S01]  /*af30*/  ISETP.GE.AND P0, PT, R33, R19, PT ;  /* 0x000000132100720c */ /* 0x000fe20003f06270 */
[----:B------:R2:W5:Y:S01]  /*af40*/  LDL.LU R144, [R1+0xec] ;  /* 0x0000ec0001907983 */ /* 0x0005620000300800 */
[----:B------:R-:W-:Y:S02]  /*af50*/  FSEL R244, R141, -INF , !P2 ;  /* 0xff8000008df47808 */ /* 0x000fe40005000000 */
[----:B------:R-:W-:Y:S01]  /*af60*/  ISETP.GE.AND P2, PT, R32, R18, PT ;  /* 0x000000122000720c */ /* 0x000fe20003f46270 */
[----:B------:R2:W5:Y:S01]  /*af70*/  LDL.LU R143, [R1+0xe8] ;  /* 0x0000e800018f7983 */ /* 0x0005620000300800 */
[----:B------:R-:W-:-:S02]  /*af80*/  FSEL R212, R140, -INF , !P1 ;  /* 0xff8000008cd47808 */ /* 0x000fc40004800000 */
[----:B------:R-:W-:Y:S01]  /*af90*/  ISETP.GE.AND P1, PT, R32, R19, PT ;  /* 0x000000132000720c */ /* 0x000fe20003f26270 */
[----:B------:R2:W5:Y:S01]  /*afa0*/  LDL.LU R142, [R1+0xe4] ;  /* 0x0000e400018e7983 */ /* 0x0005620000300800 */
[----:B------:R-:W-:Y:S02]  /*afb0*/  FSEL R239, R136, -INF , !P0 ;  /* 0xff80000088ef7808 */ /* 0x000fe40004000000 */
[----:B------:R-:W-:Y:S01]  /*afc0*/  ISETP.GE.AND P0, PT, R31, R18, PT ;  /* 0x000000121f00720c */ /* 0x000fe20003f06270 */
[----:B------:R2:W5:Y:S01]  /*afd0*/  LDL.LU R141, [R1+0xe0] ;  /* 0x0000e000018d7983 */ /* 0x0005620000300800 */
[----:B------:R-:W-:-:S03]  /*afe0*/  FSEL R210, R135, -INF , !P2 ;  /* 0xff80000087d27808 */ /* 0x000fc60005000000 */
[----:B------:R2:W5:Y:S01]  /*aff0*/  LDL.LU R140, [R1+0xdc] ;  /* 0x0000dc00018c7983 */ /* 0x0005620000300800 */
[----:B------:R-:W-:-:S03]  /*b000*/  FSEL R238, R134, -INF , !P1 ;  /* 0xff80000086ee7808 */ /* 0x000fc60004800000 */
[----:B------:R2:W5:Y:S01]  /*b010*/  LDL.LU R136, [R1+0xd8] ;  /* 0x0000d80001887983 */ /* 0x0005620000300800 */
[----:B------:R-:W-:-:S03]  /*b020*/  FSEL R127, R3, -INF , !P0 ;  /* 0xff800000037f7808 */ /* 0x000fc60004000000 */
[----:B------:R2:W5:Y:S04]  /*b030*/  LDL.LU R135, [R1+0xd4] ;  /* 0x0000d40001877983 */ /* 0x0005680000300800 */
[----:B------:R2:W5:Y:S04]  /*b040*/  LDL.LU R134, [R1+0xd0] ;  /* 0x0000d00001867983 */ /* 0x0005680000300800 */
[----:B------:R2:W5:Y:S01]  /*b050*/  LDL.LU R3, [R1+0xcc] ;  /* 0x0000cc0001037983 */ /* 0x0005620000300800 */
[----:B------:R-:W-:Y:S02]  /*b060*/  ISETP.GE.AND P2, PT, R31, R19, PT ;  /* 0x000000131f00720c */ /* 0x000fe40003f46270 */
[----:B------:R-:W-:-:S02]  /*b070*/  ISETP.GE.AND P1, PT, R30, R18, PT ;  /* 0x000000121e00720c */ /* 0x000fc40003f26270 */
[-C--:B------:R-:W-:Y:S02]  /*b080*/  ISETP.GE.AND P0, PT, R30, R19.reuse, PT ;  /* 0x000000131e00720c */ /* 0x080fe40003f06270 */
[----:B------:R-:W-:Y:S02]  /*b090*/  FSEL R236, R132, -INF , !P2 ;  /* 0xff80000084ec7808 */ /* 0x000fe40005000000 */
[----:B------:R-:W-:Y:S02]  /*b0a0*/  FSEL R248, R248, -INF , !P1 ;  /* 0xff800000f8f87808 */ /* 0x000fe40004800000 */
[C---:B------:R-:W-:Y:S02]  /*b0b0*/  ISETP.GE.AND P2, PT, R29.reuse, R18, PT ;  /* 0x000000121d00720c */ /* 0x040fe40003f46270 */
[----:B------:R-:W-:Y:S02]  /*b0c0*/  ISETP.GE.AND P1, PT, R29, R19, PT ;  /* 0x000000131d00720c */ /* 0x000fe40003f26270 */
[----:B------:R-:W-:-:S02]  /*b0d0*/  FSEL R250, R250, -INF , !P0 ;  /* 0xff800000fafa7808 */ /* 0x000fc40004000000 */
[CC--:B------:R-:W-:Y:S02]  /*b0e0*/  ISETP.GE.AND P0, PT, R28.reuse, R18.reuse, PT ;  /* 0x000000121c00720c */ /* 0x0c0fe40003f06270 */
[----:B------:R-:W-:Y:S02]  /*b0f0*/  FSEL R249, R249, -INF , !P2 ;  /* 0xff800000f9f97808 */ /* 0x000fe40005000000 */
[----:B------:R-:W-:Y:S02]  /*b100*/  FSEL R251, R251, -INF , !P1 ;  /* 0xff800000fbfb7808 */ /* 0x000fe40004800000 */
[----:B------:R-:W-:Y:S02]  /*b110*/  ISETP.GE.AND P2, PT, R28, R19, PT ;  /* 0x000000131c00720c */ /* 0x000fe40003f46270 */
[----:B------:R-:W-:Y:S02]  /*b120*/  ISETP.GE.AND P1, PT, R27, R18, PT ;  /* 0x000000121b00720c */ /* 0x000fe40003f26270 */
[----:B------:R-:W-:-:S02]  /*b130*/  FSEL R240, R240, -INF , !P0 ;  /* 0xff800000f0f07808 */ /* 0x000fc40004000000 */
[-C--:B------:R-:W-:Y:S02]  /*b140*/  ISETP.GE.AND P0, PT, R27, R19.reuse, PT ;  /* 0x000000131b00720c */ /* 0x080fe40003f06270 */
[----:B------:R-:W-:Y:S02]  /*b150*/  FSEL R242, R242, -INF , !P2 ;  /* 0xff800000f2f27808 */ /* 0x000fe40005000000 */
[----:B------:R-:W-:Y:S02]  /*b160*/  FSEL R241, R241, -INF , !P1 ;  /* 0xff800000f1f17808 */ /* 0x000fe40004800000 */
[C---:B------:R-:W-:Y:S02]  /*b170*/  ISETP.GE.AND P2, PT, R26.reuse, R18, PT ;  /* 0x000000121a00720c */ /* 0x040fe40003f46270 */
[----:B------:R-:W-:Y:S02]  /*b180*/  ISETP.GE.AND P1, PT, R26, R19, PT ;  /* 0x000000131a00720c */ /* 0x000fe40003f26270 */
[----:B------:R-:W-:-:S02]  /*b190*/  FSEL R243, R243, -INF , !P0 ;  /* 0xff800000f3f37808 */ /* 0x000fc40004000000 */
[C---:B------:R-:W-:Y:S02]  /*b1a0*/  ISETP.GE.AND P0, PT, R25.reuse, R18, PT ;  /* 0x000000121900720c */ /* 0x040fe40003f06270 */
[----:B------:R-:W-:Y:S02]  /*b1b0*/  FSEL R126, R128, -INF , !P2 ;  /* 0xff800000807e7808 */ /* 0x000fe40005000000 */
[----:B------:R-:W-:Y:S02]  /*b1c0*/  FSEL R211, R130, -INF , !P1 ;  /* 0xff80000082d37808 */ /* 0x000fe40004800000 */
[-C--:B------:R-:W-:Y:S02]  /*b1d0*/  ISETP.GE.AND P2, PT, R25, R19.reuse, PT ;  /* 0x000000131900720c */ /* 0x080fe40003f46270 */
[----:B------:R-:W-:Y:S02]  /*b1e0*/  FSEL R130, R129, -INF , !P0 ;  /* 0xff80000081827808 */ /* 0x000fe40004000000 */
[----:B------:R-:W-:-:S02]  /*b1f0*/  ISETP.GE.AND P0, PT, R24, R19, PT ;  /* 0x000000131800720c */ /* 0x000fc40003f06270 */
[----:B------:R-:W-:Y:S02]  /*b200*/  FSEL R209, R131, -INF , !P2 ;  /* 0xff80000083d17808 */ /* 0x000fe40005000000 */
[-C--:B------:R-:W-:Y:S02]  /*b210*/  ISETP.GE.AND P2, PT, R23, R18.reuse, PT ;  /* 0x000000121700720c */ /* 0x080fe40003f46270 */
[----:B------:R-:W-:Y:S02]  /*b220*/  FSEL R131, R122, -INF , !P0 ;  /* 0xff8000007a837808 */ /* 0x000fe40004000000 */
[-C--:B------:R-:W-:Y:S02]  /*b230*/  ISETP.GE.AND P0, PT, R22, R18.reuse, PT ;  /* 0x000000121600720c */ /* 0x080fe40003f06270 */
[----:B------:R-:W-:Y:S02]  /*b240*/  ISETP.GE.AND P1, PT, R24, R18, PT ;  /* 0x000000121800720c */ /* 0x000fe40003f26270 */
[----:B------:R-:W-:-:S02]  /*b250*/  FSEL R128, R121, -INF , !P2 ;  /* 0xff80000079807808 */ /* 0x000fc40005000000 */
[-C--:B------:R-:W-:Y:S02]  /*b260*/  ISETP.GE.AND P2, PT, R22, R19.reuse, PT ;  /* 0x000000131600720c */ /* 0x080fe40003f46270 */
[----:B------:R-:W-:Y:S02]  /*b270*/  FSEL R125, R112, -INF , !P0 ;  /* 0xff800000707d7808 */ /* 0x000fe40004000000 */
        /* <DEDUP_REMOVED lines=16> */
[----:B------:R-:W-:Y:S02]  /*b380*/  FSEL R111, R106, -INF , !P0 ;  /* 0xff8000006a6f7808 */ /* 0x000fe40004000000 */
[----:B------:R-:W-:Y:S02]  /*b390*/  FSEL R206, R110, -INF , !P1 ;  /* 0xff8000006ece7808 */ /* 0x000fe40004800000 */
[-C--:B------:R-:W-:Y:S02]  /*b3a0*/  ISETP.GE.AND P0, PT, R12, R18.reuse, PT ;  /* 0x000000120c00720c */ /* 0x080fe40003f06270 */
[----:B------:R-:W-:Y:S02]  /*b3b0*/  ISETP.GE.AND P1, PT, R14, R18, PT ;  /* 0x000000120e00720c */ /* 0x000fe40003f26270 */
[----:B------:R-:W-:Y:S02]  /*b3c0*/  FSEL R100, R100, -INF , !P0 ;  /* 0xff80000064647808 */ /* 0x000fe40004000000 */
[----:B------:R-:W-:-:S02]  /*b3d0*/  FSEL R77, R104, -INF , !P1 ;  /* 0xff800000684d7808 */ /* 0x000fc40004800000 */
[-C--:B------:R-:W-:Y:S02]  /*b3e0*/  ISETP.GE.AND P0, PT, R11, R19.reuse, PT ;  /* 0x000000130b00720c */ /* 0x080fe40003f06270 */
[C---:B------:R-:W-:Y:S02]  /*b3f0*/  ISETP.GE.AND P2, PT, R13.reuse, R18, PT ;  /* 0x000000120d00720c */ /* 0x040fe40003f46270 */
[----:B------:R-:W-:Y:S02]  /*b400*/  ISETP.GE.AND P1, PT, R13, R19, PT ;  /* 0x000000130d00720c */ /* 0x000fe40003f26270 */
[----:B------:R-:W-:Y:S02]  /*b410*/  FSEL R103, R103, -INF , !P0 ;  /* 0xff80000067677808 */ /* 0x000fe40004000000 */
[----:B------:R-:W-:Y:S02]  /*b420*/  FSEL R75, R105, -INF , !P2 ;  /* 0xff800000694b7808 */ /* 0x000fe40005000000 */
[----:B------:R-:W-:-:S02]  /*b430*/  FSEL R110, R107, -INF , !P1 ;  /* 0xff8000006b6e7808 */ /* 0x000fc40004800000 */
[-C--:B------:R-:W-:Y:S02]  /*b440*/  ISETP.GE.AND P0, PT, R9, R18.reuse, PT ;  /* 0x000000120900720c */ /* 0x080fe40003f06270 */
        /* <DEDUP_REMOVED lines=23> */
[----:B------:R-:W-:Y:S02]  /*b5c0*/  PLOP3.LUT P0, PT, PT, PT, UP0, 0x80, 0x0 ;  /* 0x000000000000781c */ /* 0x000fe40003f0f008 */
[----:B------:R-:W-:Y:S02]  /*b5d0*/  ISETP.GE.AND P2, PT, R6, R19, PT ;  /* 0x000000130600720c */ /* 0x000fe40003f46270 */
[-C--:B------:R-:W-:Y:S02]  /*b5e0*/  ISETP.GE.AND P1, PT, R5, R18.reuse, PT ;  /* 0x000000120500720c */ /* 0x080fe40003f26270 */
[----:B------:R-:W-:Y:S02]  /*b5f0*/  FSEL R74, R90, -INF , !P2 ;  /* 0xff8000005a4a7808 */ /* 0x000fe40005000000 */
[----:B------:R-:W-:Y:S02]  /*b600*/  FSEL R24, R89, -INF , !P1 ;  /* 0xff80000059187808 */ /* 0x000fe40004800000 */
[----:B------:R-:W-:-:S02]  /*b610*/  ISETP.GE.AND P2, PT, R4, R18, PT ;  /* 0x000000120400720c */ /* 0x000fc40003f46270 */
[----:B------:R-:W-:Y:S02]  /*b620*/  ISETP.GE.AND P1, PT, R2, R18, PT ;  /* 0x000000120200720c */ /* 0x000fe40003f26270 */
[----:B------:R-:W-:Y:S02]  /*b630*/  FSEL R84, R84, -INF , !P2 ;  /* 0xff80000054547808 */ /* 0x000fe40005000000 */
[----:B------:R-:W-:Y:S02]  /*b640*/  FSEL R85, R85, -INF , !P1 ;  /* 0xff80000055557808 */ /* 0x000fe40004800000 */
[-C--:B------:R-:W-:Y:S02]  /*b650*/  ISETP.GE.AND P2, PT, R4, R19.reuse, PT ;  /* 0x000000130400720c */ /* 0x080fe40003f46270 */
[----:B------:R-:W-:Y:S02]  /*b660*/  ISETP.GE.AND P1, PT, R2, R19, PT ;  /* 0x000000130200720c */ /* 0x000fe40003f26270 */
[----:B------:R-:W-:-:S02]  /*b670*/  FSEL R86, R86, -INF , !P2 ;  /* 0xff80000056567808 */ /* 0x000fc40005000000 */
[----:B------:R-:W-:Y:S02]  /*b680*/  FSEL R87, R87, -INF , !P1 ;  /* 0xff80000057577808 */ /* 0x000fe40004800000 */
[----:B------:R-:W-:Y:S02]  /*b690*/  FSEL R21, R40, -INF , !P6 ;  /* 0xff80000028157808 */ /* 0x000fe40007000000 */
[----:B------:R-:W-:Y:S02]  /*b6a0*/  FSEL R20, R41, -INF , !P5 ;  /* 0xff80000029147808 */ /* 0x000fe40006800000 */
[----:B------:R-:W-:Y:S02]  /*b6b0*/  FSEL R23, R42, -INF , !P4 ;  /* 0xff8000002a177808 */ /* 0x000fe40006000000 */
[----:B------:R-:W-:Y:S01]  /*b6c0*/  FSEL R22, R43, -INF , !P3 ;  /* 0xff8000002b167808 */ /* 0x000fe20005800000 */
[----:B------:R-:W-:Y:S05]  /*b6d0*/  @!P0 BRA `(.L_x_25) ;  /* 0x000002c000008947 */ /* 0x000fea0003800000 */
[----:B--2---:R-:W2:Y:S04]  /*b6e0*/  LDL.64 R66, [R1+0x90] ;  /* 0x0000900001427983 */ /* 0x004ea80000100a00 */
[----:B------:R-:W3:Y:S01]  /*b6f0*/  LDL.64 R70, [R1+0x88] ;  /* 0x0000880001467983 */ /* 0x000ee20000100a00 */
[----:B------:R-:W-:-:S02]  /*b700*/  UIADD3 UR7, UR8, -0x3, URZ ;  /* 0xfffffffd08077890 */ /* 0x000fc4000fffe03f */
[----:B------:R-:W-:Y:S02]  /*b710*/  ULDC.64 UR4, c[0x0][0x198] ;  /* 0x0000660000047ab9 */ /* 0x000fe40000000a00 */
[----:B------:R-:W-:Y:S02]  /*b720*/  USHF.R.S32.HI UR6, URZ, 0x1f, UR7 ;  /* 0x0000001f3f067899 */ /* 0x000fe40008011407 */
[----:B------:R-:W-:Y:S02]  /*b730*/  UIMAD.WIDE.U32 UR12, UR7, UR4, URZ ;  /* 0x00000004070c72a5 */ /* 0x000fe4000f8e003f */
[----:B------:R-:W-:-:S04]  /*b740*/  UIMAD UR6, UR6, UR4, URZ ;  /* 0x00000004060672a4 */ /* 0x000fc8000f8e023f */
[----:B------:R-:W-:Y:S01]  /*b750*/  UIMAD UR6, UR7, UR5, UR6 ;  /* 0x00000005070672a4 */ /* 0x000fe2000f8e0206 */
[----:B------:R-:W-:Y:S02]  /*b760*/  IMAD.U32 R0, RZ, RZ, UR12 ;  /* 0x0000000cff007e24 */ /* 0x000fe4000f8e00ff */
[----:B------:R-:W-:Y:S01]  /*b770*/  IMAD.U32 R4, RZ, RZ, UR12 ;  /* 0x0000000cff047e24 */ /* 0x000fe2000f8e00ff */
[----:B------:R-:W-:-:S06]  /*b780*/  UIADD3 UR6, UR13, UR6, URZ ;  /* 0x000000060d067290 */ /* 0x000fcc000fffe03f */
[----:B------:R-:W-:Y:S01]  /*b790*/  IMAD.U32 R2, RZ, RZ, UR6 ;  /* 0x00000006ff027e24 */ /* 0x000fe2000f8e00ff */
[----:B------:R-:W-:Y:S02]  /*b7a0*/  USHF.L.U32 UR6, UR4, 0x5, URZ ;  /* 0x0000000504067899 */ /* 0x000fe4000800063f */
[----:B------:R-:W-:Y:S01]  /*b7b0*/  USHF.L.U64.HI UR4, UR4, 0x5, UR5 ;  /* 0x0000000504047899 */ /* 0x000fe20008010205 */
[----:B--2---:R-:W-:-:S04]  /*b7c0*/  LEA R0, P0, R0, R66, 0x7 ;  /* 0x0000004200007211 */ /* 0x004fc800078038ff */
[----:B---3--:R-:W-:Y:S02]  /*b7d0*/  LEA.HI.X R2, R4, R71, R2, 0x7, P0 ;  /* 0x0000004704027211 */ /* 0x008fe400000f3c02 */
[----:B------:R-:W-:-:S04]  /*b7e0*/  LEA R4, P0, R0, c[0x0][0x168], 0x1 ;  /* 0x00005a0000047a11 */ /* 0x000fc800078008ff */
[----:B------:R-:W-:-:S05]  /*b7f0*/  LEA.HI.X R5, R0, c[0x0][0x16c], R2, 0x1, P0 ;  /* 0x00005b0000057a11 */ /* 0x000fca00000f0c02 */
[----:B------:R-:W-:Y:S01]  /*b800*/  @!PT LDS RZ, [RZ] ;  /* 0x00000000fffff984 */ /* 0x000fe20000000800 */
[----:B------:R-:W-:Y:S01]  /*b810*/  @!PT LDS RZ, [RZ] ;  /* 0x00000000fffff984 */ /* 0x000fe20000000800 */
[----:B------:R-:W-:Y:S01]  /*b820*/  @!PT LDS RZ, [RZ] ;  /* 0x00000000fffff984 */ /* 0x000fe20000000800 */
[----:B------:R1:W-:Y:S02]  /*b830*/  LDGSTS.E.BYPASS.LTC128B.128 [R234+0x4000], [R4.64] ;  /* 0x0400000004ea7fae */ /* 0x0003e4000b901d50 */
[----:B-1----:R-:W-:-:S04]  /*b840*/  IADD3 R4, P0, R4, UR6, RZ ;  /* 0x0000000604047c10 */ /* 0x002fc8000ff1e0ff */
[----:B------:R-:W-:-:S05]  /*b850*/  IADD3.X R5, R5, UR4, RZ, P0, !PT ;  /* 0x0000000405057c10 */ /* 0x000fca00087fe4ff */
        /* <DEDUP_REMOVED lines=18> */
[----:B------:R1:W-:Y:S04]  /*b980*/  LDGSTS.E.BYPASS.LTC128B.128 [R234+0x7800], [R4.64] ;  /* 0x0780000004ea7fae */ /* 0x0003e8000b901d50 */
[----:B------:R-:W0:Y:S02]  /*b990*/  LDGDEPBAR ;  /* 0x00000000000079af */ /* 0x000e240000000000 */
.L_x_25:
[----:B--2---:R-:W2:Y:S04]  /*b9a0*/  LDL.LU R9, [R1+0x18] ;  /* 0x0000180001097983 */ /* 0x004ea80000300800 */
[----:B------:R-:W3:Y:S04]  /*b9b0*/  LDL.LU R0, [R1+0x50] ;  /* 0x0000500001007983 */ /* 0x000ee80000300800 */
[----:B------:R-:W4:Y:S04]  /*b9c0*/  LDL.LU R32, [R1+0x74] ;  /* 0x0000740001207983 */ /* 0x000f280000300800 */
[----:B------:R-:W4:Y:S04]  /*b9d0*/  LDL.LU R33, [R1+0x60] ;  /* 0x0000600001217983 */ /* 0x000f280000300800 */
[----:B------:R-:W4:Y:S04]  /*b9e0*/  LDL.LU R40, [R1+0x54] ;  /* 0x0000540001287983 */ /* 0x000f280000300800 */
[----:B------:R-:W4:Y:S04]  /*b9f0*/  LDL.LU R46, [R1+0x24] ;  /* 0x00002400012e7983 */ /* 0x000f280000300800 */
[----:B------:R-:W4:Y:S04]  /*ba00*/  LDL.LU R47, [R1+0x20] ;  /* 0x00002000012f7983 */ /* 0x000f280000300800 */
[----:B------:R-:W4:Y:S04]  /*ba10*/  LDL.LU R63, [R1+0x1c] ;  /* 0x00001c00013f7983 */ /* 0x000f280000300800 */
[----:B------:R-:W4:Y:S04]  /*ba20*/  LDL.LU R2, [R1+0x30] ;  /* 0x0000300001027983 */ /* 0x000f280000300800 */
[----:B-1----:R-:W4:Y:S04]  /*ba30*/  LDL.LU R4, [R1+0x38] ;  /* 0x0000380001047983 */ /* 0x002f280000300800 */
[----:B------:R-:W4:Y:S04]  /*ba40*/  LDL.LU R5, [R1+0x14] ;  /* 0x0000140001057983 */ /* 0x000f280000300800 */
[----:B------:R-:W4:Y:S04]  /*ba50*/  LDL.LU R6, [R1+0x64] ;  /* 0x0000640001067983 */ /* 0x000f280000300800 */
[----:B------:R-:W4:Y:S04]  /*ba60*/  LDL.LU R7, [R1+0x3c] ;  /* 0x00003c0001077983 */ /* 0x000f280000300800 */
[----:B------:R-:W4:Y:S04]  /*ba70*/  LDL.LU R8, [R1+0x4c] ;  /* 0x00004c0001087983 */ /* 0x000f280000300800 */
[----:B------:R-:W4:Y:S04]  /*ba80*/  LDL R11, [R1+0x80] ;  /* 0x00008000010b7983 */ /* 0x000f280000100800 */
[----:B------:R1:W-:Y:S04]  /*ba90*/  STL [R1+0xf8], R230 ;  /* 0x0000f8e601007387 */ /* 0x0003e80000100800 */
[----:B-1----:R-:W4:Y:S04]  /*baa0*/  LDL.LU R230, [R1+0x7c] ;  /* 0x00007c0001e67983 */ /* 0x002f280000300800 */
[----:B------:R1:W-:Y:S04]  /*bab0*/  STL [R1+0xf4], R229 ;  /* 0x0000f4e501007387 */ /* 0x0003e80000100800 */
[----:B-1----:R-:W4:Y:S04]  /*bac0*/  LDL.LU R229, [R1+0x78] ;  /* 0x0000780001e57983 */ /* 0x002f280000300800 */
[----:B------:R-:W4:Y:S04]  /*bad0*/  LDL.LU R122, [R1+0x70] ;  /* 0x00007000017a7983 */ /* 0x000f280000300800 */
[----:B------:R-:W4:Y:S04]  /*bae0*/  LDL.LU R121, [R1+0x6c] ;  /* 0x00006c0001797983 */ /* 0x000f280000300800 */
[----:B------:R-:W4:Y:S04]  /*baf0*/  LDL.LU R120, [R1+0x68] ;  /* 0x0000680001787983 */ /* 0x000f280000300800 */
[----:B------:R-:W4:Y:S04]  /*bb00*/  LDL.LU R31, [R1+0x10] ;  /* 0x00001000011f7983 */ /* 0x000f280000300800 */
[----:B------:R-:W4:Y:S04]  /*bb10*/  LDL.LU R29, [R1+0x8] ;  /* 0x00000800011d7983 */ /* 0x000f280000300800 */
[----:B------:R-:W4:Y:S04]  /*bb20*/  LDL.LU R28, [R1+0x4] ;  /* 0x00000400011c7983 */ /* 0x000f280000300800 */
[----:B------:R-:W4:Y:S04]  /*bb30*/  LDL.LU R27, [R1] ;  /* 0x00000000011b7983 */ /* 0x000f280000300800 */
[----:B------:R-:W-:Y:S04]  /*bb40*/  STL [R1+0xf0], R228 ;  /* 0x0000f0e401007387 */ /* 0x000fe80000100800 */
[----:B------:R-:W-:Y:S04]  /*bb50*/  STL [R1+0xec], R227 ;  /* 0x0000ece301007387 */ /* 0x000fe80000100800 */
[----:B------:R-:W-:Y:S04]  /*bb60*/  STL [R1+0xe8], R226 ;  /* 0x0000e8e201007387 */ /* 0x000fe80000100800 */
[----:B------:R-:W-:Y:S04]  /*bb70*/  STL [R1+0xe4], R225 ;  /* 0x0000e4e101007387 */ /* 0x000fe80000100800 */
[----:B------:R-:W-:Y:S04]  /*bb80*/  STL [R1+0xe0], R224 ;  /* 0x0000e0e001007387 */ /* 0x000fe80000100800 */
[----:B------:R1:W-:Y:S04]  /*bb90*/  STL [R1+0xdc], R223 ;  /* 0x0000dcdf01007387 */ /* 0x0003e80000100800 */
[----:B-1----:R-:W4:Y:S04]  /*bba0*/  LDL.LU R223, [R1+0x28] ;  /* 0x0000280001df7983 */ /* 0x002f280000300800 */
[----:B------:R-:W-:Y:S04]  /*bbb0*/  STL [R1+0xd8], R222 ;  /* 0x0000d8de01007387 */ /* 0x000fe80000100800 */
[----:B------:R1:W-:Y:S04]  /*bbc0*/  STL [R1+0xd4], R221 ;  /* 0x0000d4dd01007387 */ /* 0x0003e80000100800 */
[----:B-1----:R-:W4:Y:S04]  /*bbd0*/  LDL.LU R221, [R1+0x2c] ;  /* 0x00002c0001dd7983 */ /* 0x002f280000300800 */
[----:B------:R1:W-:Y:S04]  /*bbe0*/  STL [R1+0xd0], R220 ;  /* 0x0000d0dc01007387 */ /* 0x0003e80000100800 */
[----:B-1----:R-:W4:Y:S04]  /*bbf0*/  LDL.LU R220, [R1+0xc] ;  /* 0x00000c0001dc7983 */ /* 0x002f280000300800 */
[----:B------:R-:W-:Y:S01]  /*bc00*/  STL [R1+0xcc], R139 ;  /* 0x0000cc8b01007387 */ /* 0x000fe20000100800 */
[----:B--2---:R-:W-:-:S02]  /*bc10*/  MOV R10, R9 ;  /* 0x00000009000a7202 */ /* 0x004fc40000000f00 */
[----:B---3--:R-:W-:-:S04]  /*bc20*/  MOV R9, R0 ;  /* 0x0000000000097202 */ /* 0x008fc80000000f00 */
[----:B------:R-:W-:Y:S02]  /*bc30*/  MOV R41, R9 ;  /* 0x0000000900297202 */ /* 0x000fe40000000f00 */
[----:B------:R-:W2:Y:S01]  /*bc40*/  LDL.LU R9, [R1+0x34] ;  /* 0x0000340001097983 */ /* 0x000ea20000300800 */
[----:B-----5:R-:W-:-:S03]  /*bc50*/  FMNMX.FTZ R0, R136, R39, !PT ;  /* 0x0000002788007209 */ /* 0x020fc60007810000 */
[----:B------:R-:W3:Y:S01]  /*bc60*/  LDL.LU R14, [R1+0x40] ;  /* 0x00004000010e7983 */ /* 0x000ee20000300800 */
[----:B------:R-:W-:-:S04]  /*bc70*/  FMNMX.FTZ R0, R116, R0, !PT ;  /* 0x0000000074007209 */ /* 0x000fc80007810000 */
[----:B------:R-:W-:-:S04]  /*bc80*/  FMNMX.FTZ R0, R117, R0, !PT ;  /* 0x0000000075007209 */ /* 0x000fc80007810000 */
[----:B------:R-:W-:Y:S02]  /*bc90*/  FMNMX.FTZ R0, R118, R0, !PT ;  /* 0x0000000076007209 */ /* 0x000fe40007810000 */
[----:B----4-:R-:W-:Y:S02]  /*bca0*/  MOV R90, R2 ;  /* 0x00000002005a7202 */ /* 0x010fe40000000f00 */
[----:B------:R-:W-:Y:S01]  /*bcb0*/  FMNMX.FTZ R0, R11, R0, !PT ;  /* 0x000000000b007209 */ /* 0x000fe20007810000 */
[----:B------:R-:W-:-:S03]  /*bcc0*/  IMAD.MOV.U32 R62, RZ, RZ, R4 ;  /* 0x000000ffff3e7224 */ /* 0x000fc600078e0004 */
[----:B------:R-:W-:Y:S01]  /*bcd0*/  FMNMX.FTZ R0, R230, R0, !PT ;  /* 0x00000000e6007209 */ /* 0x000fe20007810000 */
[----:B------:R-:W-:Y:S01]  /*bce0*/  IMAD.MOV.U32 R88, RZ, RZ, R10 ;  /* 0x000000ffff587224 */ /* 0x000fe200078e000a */
[----:B------:R-:W-:Y:S02]  /*bcf0*/  MOV R10, R6 ;  /* 0x00000006000a7202 */ /* 0x000fe40000000f00 */
        /* <DEDUP_REMOVED lines=24> */
[----:B------:R-:W-:Y:S02]  /*be80*/  MOV R89, R5 ;  /* 0x0000000500597202 */ /* 0x000fe40000000f00 */
[----:B------:R-:W-:Y:S02]  /*be90*/  FMNMX.FTZ R2, R88, R2, !PT ;  /* 0x0000000258027209 */ /* 0x000fe40007810000 */
[----:B------:R-:W-:Y:S02]  /*bea0*/  FMNMX.FTZ R0, R212, R0, !PT ;  /* 0x00000000d4007209 */ /* 0x000fe40007810000 */
[----:B------:R-:W-:-:S02]  /*beb0*/  FMNMX.FTZ R4, R40, R4, !PT ;  /* 0x0000000428047209 */ /* 0x000fc40007810000 */
[----:B------:R-:W-:Y:S02]  /*bec0*/  FMNMX.FTZ R2, R89, R2, !PT ;  /* 0x0000000259027209 */ /* 0x000fe40007810000 */
[----:B------:R-:W-:Y:S02]  /*bed0*/  FMNMX.FTZ R0, R210, R0, !PT ;  /* 0x00000000d2007209 */ /* 0x000fe40007810000 */
[----:B------:R-:W-:Y:S02]  /*bee0*/  MOV R42, R8 ;  /* 0x00000008002a7202 */ /* 0x000fe40000000f00 */
[----:B------:R-:W-:Y:S01]  /*bef0*/  FMNMX.FTZ R4, R41, R4, !PT ;  /* 0x0000000429047209 */ /* 0x000fe20007810000 */
[----:B------:R-:W-:Y:S01]  /*bf00*/  IMAD.MOV.U32 R43, RZ, RZ, R7 ;  /* 0x000000ffff2b7224 */ /* 0x000fe200078e0007 */
[----:B------:R-:W-:Y:S02]  /*bf10*/  MOV R91, R83 ;  /* 0x00000053005b7202 */ /* 0x000fe40000000f00 */
[----:B------:R-:W-:-:S02]  /*bf20*/  FMNMX.FTZ R2, R31, R2, !PT ;  /* 0x000000021f027209 */ /* 0x000fc40007810000 */
[----:B------:R-:W-:Y:S01]  /*bf30*/  FMNMX.FTZ R0, R127, R0, !PT ;  /* 0x000000007f007209 */ /* 0x000fe20007810000 */
[----:B------:R-:W-:Y:S01]  /*bf40*/  IMAD.MOV.U32 R96, RZ, RZ, R204 ;  /* 0x000000ffff607224 */ /* 0x000fe200078e00cc */
[----:B------:R-:W-:Y:S02]  /*bf50*/  FMNMX.FTZ R4, R42, R4, !PT ;  /* 0x000000042a047209 */ /* 0x000fe40007810000 */
[----:B------:R-:W-:Y:S02]  /*bf60*/  FMNMX.FTZ R2, R91, R2, !PT ;  /* 0x000000025b027209 */ /* 0x000fe40007810000 */
[----:B------:R-:W-:Y:S02]  /*bf70*/  FMNMX.FTZ R0, R248, R0, !PT ;  /* 0x00000000f8007209 */ /* 0x000fe40007810000 */
[----:B------:R-:W-:Y:S02]  /*bf80*/  FMNMX.FTZ R4, R43, R4, !PT ;  /* 0x000000042b047209 */ /* 0x000fe40007810000 */
[----:B------:R-:W-:-:S02]  /*bf90*/  MOV R97, R138 ;  /* 0x0000008a00617202 */ /* 0x000fc40000000f00 */
[----:B------:R-:W-:Y:S02]  /*bfa0*/  FMNMX.FTZ R2, R96, R2, !PT ;  /* 0x0000000260027209 */ /* 0x000fe40007810000 */
[----:B------:R-:W-:Y:S01]  /*bfb0*/  FMNMX.FTZ R6, R249, R0, !PT ;  /* 0x00000000f9067209 */ /* 0x000fe20007810000 */
[----:B------:R-:W-:Y:S01]  /*bfc0*/  IMAD.MOV.U32 R99, RZ, RZ, R133 ;  /* 0x000000ffff637224 */ /* 0x000fe200078e0085 */
[----:B------:R-:W-:Y:S02]  /*bfd0*/  FMNMX.FTZ R4, R62, R4, !PT ;  /* 0x000000043e047209 */ /* 0x000fe40007810000 */
[----:B------:R-:W-:Y:S02]  /*bfe0*/  FMNMX.FTZ R0, R3, R37, !PT ;  /* 0x0000002503007209 */ /* 0x000fe40007810000 */
[----:B------:R-:W-:Y:S02]  /*bff0*/  FMNMX.FTZ R5, R97, R2, !PT ;  /* 0x0000000261057209 */ /* 0x000fe40007810000 */
[----:B------:R-:W-:-:S02]  /*c000*/  MOV R11, R124 ;  /* 0x0000007c000b7202 */ /* 0x000fc40000000f00 */
[----:B------:R-:W-:Y:S02]  /*c010*/  FMNMX.FTZ R4, R90, R4, !PT ;  /* 0x000000045a047209 */ /* 0x000fe40007810000 */
[----:B------:R-:W-:Y:S02]  /*c020*/  FMNMX.FTZ R0, R44, R0, !PT ;  /* 0x000000002c007209 */ /* 0x000fe40007810000 */
[----:B------:R-:W-:Y:S02]  /*c030*/  FMNMX.FTZ R2, R240, R6, !PT ;  /* 0x00000006f0027209 */ /* 0x000fe40007810000 */
[----:B------:R-:W-:Y:S02]  /*c040*/  MOV R104, R69 ;  /* 0x0000004500687202 */ /* 0x000fe40000000f00 */
[----:B------:R-:W-:Y:S02]  /*c050*/  FMNMX.FTZ R5, R99, R5, !PT ;  /* 0x0000000563057209 */ /* 0x000fe40007810000 */
[----:B------:R-:W-:-:S02]  /*c060*/  FMNMX.FTZ R4, R11, R4, !PT ;  /* 0x000000040b047209 */ /* 0x000fc40007810000 */
[----:B------:R-:W-:Y:S02]  /*c070*/  FMNMX.FTZ R0, R45, R0, !PT ;  /* 0x000000002d007209 */ /* 0x000fe40007810000 */
[----:B------:R-:W-:Y:S02]  /*c080*/  FMNMX.FTZ R2, R241, R2, !PT ;  /* 0x00000002f1027209 */ /* 0x000fe40007810000 */
[----:B------:R-:W-:Y:S02]  /*c090*/  MOV R105, R68 ;  /* 0x0000004400697202 */ /* 0x000fe40000000f00 */
[----:B------:R-:W-:Y:S01]  /*c0a0*/  FMNMX.FTZ R5, R104, R5, !PT ;  /* 0x0000000568057209 */ /* 0x000fe20007810000 */
[----:B------:R-:W-:Y:S01]  /*c0b0*/  IMAD.MOV.U32 R106, RZ, RZ, R65 ;  /* 0x000000ffff6a7224 */ /* 0x000fe200078e0041 */
[----:B------:R-:W-:Y:S02]  /*c0c0*/  FMNMX.FTZ R6, R57, R4, !PT ;  /* 0x0000000439067209 */ /* 0x000fe40007810000 */
[----:B------:R-:W-:-:S02]  /*c0d0*/  FMNMX.FTZ R0, R34, R0, !PT ;  /* 0x0000000022007209 */ /* 0x000fc40007810000 */
[----:B------:R-:W-:Y:S02]  /*c0e0*/  FMNMX.FTZ R2, R126, R2, !PT ;  /* 0x000000027e027209 */ /* 0x000fe40007810000 */
[----:B------:R-:W-:Y:S02]  /*c0f0*/  FMNMX.FTZ R5, R105, R5, !PT ;  /* 0x0000000569057209 */ /* 0x000fe40007810000 */
[----:B------:R-:W-:Y:S02]  /*c100*/  FMNMX.FTZ R6, R221, R6, !PT ;  /* 0x00000006dd067209 */ /* 0x000fe40007810000 */
[----:B------:R-:W-:Y:S02]  /*c110*/  FMNMX.FTZ R0, R244, R0, !PT ;  /* 0x00000000f4007209 */ /* 0x000fe40007810000 */
[----:B------:R-:W-:Y:S02]  /*c120*/  FMNMX.FTZ R2, R130, R2, !PT ;  /* 0x0000000282027209 */ /* 0x000fe40007810000 */
[----:B------:R-:W-:-:S02]  /*c130*/  MOV R107, R64 ;  /* 0x00000040006b7202 */ /* 0x000fc40000000f00 */
        /* <DEDUP_REMOVED lines=48> */
[----:B-1----:R-:W-:-:S02]  /*c440*/  FMNMX.FTZ R0, R0, R7, !PT ;  /* 0x0000000700007209 */ /* 0x002fc40007810000 */
[----:B------:R-:W-:Y:S02]  /*c450*/  FMNMX.FTZ R4, R206, R4, !PT ;  /* 0x00000004ce047209 */ /* 0x000fe40007810000 */
[----:B------:R-:W-:Y:S01]  /*c460*/  FMNMX.FTZ R5, R92, R6, !PT ;  /* 0x000000065c057209 */ /* 0x000fe20007810000 */
[----:B------:R-:W1:Y:S01]  /*c470*/  SHFL.BFLY PT, R7, R0, 0x1, 0x1f ;  /* 0x0c201f0000077f89 */ /* 0x000e6200000e0000 */
[----:B------:R-:W-:-:S03]  /*c480*/  FMNMX.FTZ R4, R205, R4, !PT ;  /* 0x00000004cd047209 */ /* 0x000fc60007810000 */
[----:B------:R-:W4:Y:S01]  /*c490*/  SHFL.BFLY PT, R6, R2, 0x2, 0x1f ;  /* 0x0c401f0002067f89 */ /* 0x000f2200000e0000 */
        /* <DEDUP_REMOVED lines=10> */
[----:B-1----:R-:W-:Y:S02]  /*c540*/  FMNMX.FTZ R204, R0, R7, !PT ;  /* 0x0000000700cc7209 */ /* 0x002fe40007810000 */
[----:B----4-:R-:W-:-:S02]  /*c550*/  FMNMX.FTZ R2, R2, R6, !PT ;  /* 0x0000000602027209 */ /* 0x010fc40007810000 */
[----:B------:R-:W-:Y:S01]  /*c560*/  FMNMX.FTZ R0, R76, R4, !PT ;  /* 0x000000044c007209 */ /* 0x000fe20007810000 */
[----:B------:R-:W1:Y:S03]  /*c570*/  SHFL.BFLY PT, R6, R5, 0x2, 0x1f ;  /* 0x0c401f0005067f89 */ /* 0x000e6600000e0000 */
[----:B------:R-:W-:Y:S01]  /*c580*/  FMNMX.FTZ R0, R94, R0, !PT ;  /* 0x000000005e007209 */ /* 0x000fe20007810000 */
[----:B------:R-:W4:Y:S03]  /*c590*/  SHFL.BFLY PT, R7, R2, 0x1, 0x1f ;  /* 0x0c201f0002077f89 */ /* 0x000f2600000e0000 */
[----:B------:R-:W-:-:S04]  /*c5a0*/  FMNMX.FTZ R0, R95, R0, !PT ;  /* 0x000000005f007209 */ /* 0x000fc80007810000 */
[----:B------:R-:W-:Y:S01]  /*c5b0*/  FMNMX.FTZ R0, R74, R0, !PT ;  /* 0x000000004a007209 */ /* 0x000fe20007810000 */
[----:B------:R-:W-:-:S03]  /*c5c0*/  FMUL.FTZ R4, R204, c[0x0][0x23c] ;  /* 0x00008f00cc047a20 */ /* 0x000fc60000410000 */
[----:B------:R-:W-:Y:S02]  /*c5d0*/  FMNMX.FTZ R0, R72, R0, !PT ;  /* 0x0000000048007209 */ /* 0x000fe40007810000 */
[----:B------:R-:W-:Y:S02]  /*c5e0*/  FSETP.NEU.FTZ.AND P0, PT, R204, -INF , PT ;  /* 0xff800000cc00780b */ /* 0x000fe40003f1d000 */
[----:B------:R-:W-:Y:S02]  /*c5f0*/  FMNMX.FTZ R0, R86, R0, !PT ;  /* 0x0000000056007209 */ /* 0x000fe40007810000 */
[----:B------:R-:W-:Y:S02]  /*c600*/  FSEL R4, R4, RZ, P0 ;  /* 0x000000ff04047208 */ /* 0x000fe40000000000 */
[----:B------:R-:W-:Y:S02]  /*c610*/  FMNMX.FTZ R0, R87, R0, !PT ;  /* 0x0000000057007209 */ /* 0x000fe40007810000 */
[----:B-1----:R-:W-:Y:S01]  /*c620*/  FMNMX.FTZ R6, R5, R6, !PT ;  /* 0x0000000605067209 */ /* 0x002fe20007810000 */
[--C-:B------:R-:W-:Y:S01]  /*c630*/  FFMA.FTZ R5, R39, c[0x0][0x23c], -R4.reuse ;  /* 0x00008f0027057a23 */ /* 0x100fe20000010804 */
[----:B----4-:R-:W-:Y:S01]  /*c640*/  FMNMX.FTZ R138, R2, R7, !PT ;  /* 0x00000007028a7209 */ /* 0x010fe20007810000 */
[----:B------:R-:W-:Y:S01]  /*c650*/  FFMA.FTZ R2, R116, c[0x0][0x23c], -R4 ;  /* 0x00008f0074027a23 */ /* 0x000fe20000010804 */
[----:B------:R-:W-:Y:S01]  /*c660*/  SHFL.BFLY PT, R7, R0, 0x2, 0x1f ;  /* 0x0c401f0000077f89 */ /* 0x000fe200000e0000 */
[----:B------:R1:W-:Y:S01]  /*c670*/  MUFU.EX2 R12, R5 ;  /* 0x00000005000c7308 */ /* 0x0003e20000000800 */
[----:B------:R-:W-:-:S02]  /*c680*/  FSETP.NEU.FTZ.AND P2, PT, R138, -INF , PT ;  /* 0xff8000008a00780b */ /* 0x000fc40003f5d000 */
[----:B------:R-:W4:Y:S05]  /*c690*/  SHFL.BFLY PT, R8, R6, 0x1, 0x1f ;  /* 0x0c201f0006087f89 */ /* 0x000f2a00000e0000 */
[----:B------:R2:W-:Y:S01]  /*c6a0*/  MUFU.EX2 R225, R2 ;  /* 0x0000000200e17308 */ /* 0x0005e20000000800 */
[----:B-1----:R-:W-:-:S07]  /*c6b0*/  FFMA.FTZ R5, R117, c[0x0][0x23c], -R4 ;  /* 0x00008f0075057a23 */ /* 0x002fce0000010804 */
[----:B------:R1:W-:Y:S01]  /*c6c0*/  MUFU.EX2 R15, R5 ;  /* 0x00000005000f7308 */ /* 0x0003e20000000800 */
[----:B--2---:R-:W-:-:S05]  /*c6d0*/  FMUL.FTZ R2, R138, c[0x0][0x23c] ;  /* 0x00008f008a027a20 */ /* 0x004fca0000410000 */
[----:B------:R-:W-:Y:S01]  /*c6e0*/  FSEL R2, R2, RZ, P2 ;  /* 0x000000ff02027208 */ /* 0x000fe20001000000 */
[----:B-1----:R-:W-:-:S04]  /*c6f0*/  FFMA.FTZ R5, R118, c[0x0][0x23c], -R4 ;  /* 0x00008f0076057a23 */ /* 0x002fc80000010804 */
[----:B------:R1:W-:Y:S01]  /*c700*/  MUFU.EX2 R224, R5 ;  /* 0x0000000500e07308 */ /* 0x0003e20000000800 */
[----:B----4-:R-:W-:Y:S01]  /*c710*/  FMNMX.FTZ R137, R6, R8, !PT ;  /* 0x0000000806897209 */ /* 0x010fe20007810000 */
[----:B-1----:R-:W-:-:S06]  /*c720*/  FFMA.FTZ R5, R38, c[0x0][0x23c], -R2 ;  /* 0x00008f0026057a23 */ /* 0x002fcc0000010802 */
[----:B------:R1:W-:Y:S02]  /*c730*/  MUFU.EX2 R13, R5 ;  /* 0x00000005000d7308 */ /* 0x0003e40000000800 */
[----:B-1----:R-:W-:-:S06]  /*c740*/  FFMA.FTZ R5, R52, c[0x0][0x23c], -R2 ;  /* 0x00008f0034057a23 */ /* 0x002fcc0000010802 */
[----:B------:R1:W-:Y:S01]  /*c750*/  MUFU.EX2 R19, R5 ;  /* 0x0000000500137308 */ /* 0x0003e20000000800 */
[----:B------:R-:W-:Y:S02]  /*c760*/  FSETP.NEU.FTZ.AND P1, PT, R137, -INF , PT ;  /* 0xff8000008900780b */ /* 0x000fe40003f3d000 */
[----:B-1----:R-:W-:Y:S01]  /*c770*/  FMNMX.FTZ R5, R0, R7, !PT ;  /* 0x0000000700057209 */ /* 0x002fe20007810000 */
[----:B------:R-:W-:-:S04]  /*c780*/  FFMA.FTZ R0, R53, c[0x0][0x23c], -R2 ;  /* 0x00008f0035007a23 */ /* 0x000fc80000010802 */
[----:B------:R-:W1:Y:S01]  /*c790*/  SHFL.BFLY PT, R8, R5, 0x1, 0x1f ;  /* 0x0c201f0005087f89 */ /* 0x000e6200000e0000 */
[----:B------:R2:W-:Y:S01]  /*c7a0*/  MUFU.EX2 R18, R0 ;  /* 0x0000000000127308 */ /* 0x0005e20000000800 */
[----:B------:R-:W-:Y:S01]  /*c7b0*/  FFMA.FTZ R6, R56, c[0x0][0x23c], -R2 ;  /* 0x00008f0038067a23 */ /* 0x000fe20000010802 */
[----:B------:R-:W-:Y:S01]  /*c7c0*/  FSEL R7, R204, RZ, P0 ;  /* 0x000000ffcc077208 */ /* 0x000fe20000000000 */
[----:B--2---:R-:W-:-:S05]  /*c7d0*/  FMUL.FTZ R0, R137, c[0x0][0x23c] ;  /* 0x00008f0089007a20 */ /* 0x004fca0000410000 */
[----:B------:R2:W-:Y:S01]  /*c7e0*/  MUFU.EX2 R26, R6 ;  /* 0x00000006001a7308 */ /* 0x0005e20000000800 */
[----:B------:R-:W-:Y:S01]  /*c7f0*/  FSEL R0, R0, RZ, P1 ;  /* 0x000000ff00007208 */ /* 0x000fe20000800000 */
[----:B------:R-:W-:Y:S01]  /*c800*/  FADD.FTZ R7, R136, -R7 ;  /* 0x8000000788077221 */ /* 0x000fe20000010000 */
[----:B-1----:R-:W-:-:S03]  /*c810*/  FMNMX.FTZ R133, R5, R8, !PT ;  /* 0x0000000805857209 */ /* 0x002fc60007810000 */
[----:B--2---:R-:W-:-:S04]  /*c820*/  FFMA.FTZ R6, R16, c[0x0][0x23c], -R0 ;  /* 0x00008f0010067a23 */ /* 0x004fc80000010800 */
[----:B------:R1:W-:Y:S01]  /*c830*/  MUFU.EX2 R124, R6 ;  /* 0x00000006007c7308 */ /* 0x0003e20000000800 */
[C---:B------:R-:W-:Y:S01]  /*c840*/  FMUL.FTZ R5, R133.reuse, c[0x0][0x23c] ;  /* 0x00008f0085057a20 */ /* 0x040fe20000410000 */
[----:B------:R-:W-:Y:S01]  /*c850*/  FSETP.NEU.FTZ.AND P0, PT, R133, -INF , PT ;  /* 0xff8000008500780b */ /* 0x000fe20003f1d000 */
[----:B-1----:R-:W-:-:S05]  /*c860*/  FFMA.FTZ R6, R17, c[0x0][0x23c], -R0 ;  /* 0x00008f0011067a23 */ /* 0x002fca0000010800 */
[----:B------:R1:W-:Y:S01]  /*c870*/  MUFU.EX2 R48, R6 ;  /* 0x0000000600307308 */ /* 0x0003e20000000800 */
[----:B------:R-:W-:Y:S01]  /*c880*/  FSEL R5, R5, RZ, P0 ;  /* 0x000000ff05057208 */ /* 0x000fe20000000000 */
[----:B-1----:R-:W-:Y:S02]  /*c890*/  FMUL.FTZ R6, R7, c[0x0][0x23c] ;  /* 0x00008f0007067a20 */ /* 0x002fe40000410000 */
[----:B------:R-:W-:-:S04]  /*c8a0*/  FFMA.FTZ R7, R36, c[0x0][0x23c], -R0 ;  /* 0x00008f0024077a23 */ /* 0x000fc80000010800 */
[----:B------:R-:W1:Y:S08]  /*c8b0*/  MUFU.EX2 R6, R6 ;  /* 0x0000000600067308 */ /* 0x000e700000000800 */
[----:B------:R2:W-:Y:S01]  /*c8c0*/  MUFU.EX2 R139, R7 ;  /* 0x00000007008b7308 */ /* 0x0005e20000000800 */
[----:B------:R-:W-:Y:S02]  /*c8d0*/  FFMA.FTZ R8, R35, c[0x0][0x23c], -R0 ;  /* 0x00008f0023087a23 */ /* 0x000fe40000010800 */
[----:B-1----:R-:W-:-:S02]  /*c8e0*/  FFMA.FTZ R222, R9, R6, R12 ;  /* 0x0000000609de7223 */ /* 0x002fc4000001000c */
[----:B--2---:R-:W-:-:S04]  /*c8f0*/  FFMA.FTZ R7, R37, c[0x0][0x23c], -R5 ;  /* 0x00008f0025077a23 */ /* 0x004fc80000010805 */
[----:B------:R1:W-:Y:S01]  /*c900*/  MUFU.EX2 R123, R7 ;  /* 0x00000007007b7308 */ /* 0x0003e20000000800 */
[-C--:B------:R-:W-:Y:S02]  /*c910*/  FMUL.FTZ R168, R168, R6.reuse ;  /* 0x00000006a8a87220 */ /* 0x080fe40000410000 */
[-C--:B------:R-:W-:Y:S02]  /*c920*/  FMUL.FTZ R169, R169, R6.reuse ;  /* 0x00000006a9a97220 */ /* 0x080fe40000410000 */
[-C--:B------:R-:W-:Y:S02]  /*c930*/  FMUL.FTZ R148, R148, R6.reuse ;  /* 0x0000000694947220 */ /* 0x080fe40000410000 */
[-C--:B------:R-:W-:Y:S02]  /*c940*/  FMUL.FTZ R149, R149, R6.reuse ;  /* 0x0000000695957220 */ /* 0x080fe40000410000 */
[-C--:B------:R-:W-:Y:S02]  /*c950*/  FMUL.FTZ R164, R164, R6.reuse ;  /* 0x00000006a4a47220 */ /* 0x080fe40000410000 */
[----:B------:R-:W-:-:S02]  /*c960*/  FMUL.FTZ R165, R165, R6 ;  /* 0x00000006a5a57220 */ /* 0x000fc40000410000 */
[-C--:B------:R-:W-:Y:S01]  /*c970*/  FMUL.FTZ R144, R144, R6.reuse ;  /* 0x0000000690907220 */ /* 0x080fe20000410000 */
[----:B-1----:R-:W-:Y:S01]  /*c980*/  FSEL R7, R138, RZ, P2 ;  /* 0x000000ff8a077208 */ /* 0x002fe20001000000 */
[-C--:B------:R-:W-:Y:S02]  /*c990*/  FMUL.FTZ R145, R145, R6.reuse ;  /* 0x0000000691917220 */ /* 0x080fe40000410000 */
[-C--:B------:R-:W-:Y:S02]  /*c9a0*/  FMUL.FTZ R160, R160, R6.reuse ;  /* 0x00000006a0a07220 */ /* 0x080fe40000410000 */
[-C--:B------:R-:W-:Y:S02]  /*c9b0*/  FMUL.FTZ R161, R161, R6.reuse ;  /* 0x00000006a1a17220 */ /* 0x080fe40000410000 */
[-C--:B------:R-:W-:Y:S02]  /*c9c0*/  FMUL.FTZ R140, R140, R6.reuse ;  /* 0x000000068c8c7220 */ /* 0x080fe40000410000 */
[----:B------:R-:W-:-:S02]  /*c9d0*/  FMUL.FTZ R141, R141, R6 ;  /* 0x000000068d8d7220 */ /* 0x000fc40000410000 */
[-C--:B------:R-:W-:Y:S02]  /*c9e0*/  FMUL.FTZ R68, R156, R6.reuse ;  /* 0x000000069c447220 */ /* 0x080fe40000410000 */
[-C--:B------:R-:W-:Y:S02]  /*c9f0*/  FMUL.FTZ R69, R157, R6.reuse ;  /* 0x000000069d457220 */ /* 0x080fe40000410000 */
[-C--:B------:R-:W-:Y:S02]  /*ca00*/  FMUL.FTZ R64, R152, R6.reuse ;  /* 0x0000000698407220 */ /* 0x080fe40000410000 */
[----:B------:R-:W-:Y:S02]  /*ca10*/  FMUL.FTZ R65, R153, R6 ;  /* 0x0000000699417220 */ /* 0x000fe40000410000 */
[----:B------:R-:W-:Y:S02]  /*ca20*/  FFMA.FTZ R6, R44, c[0x0][0x23c], -R5 ;  /* 0x00008f002c067a23 */ /* 0x000fe40000010805 */
[----:B------:R-:W-:Y:S01]  /*ca30*/  FADD.FTZ R9, R135, -R7 ;  /* 0x8000000787097221 */ /* 0x000fe20000010000 */
[----:B------:R-:W-:Y:S01]  /*ca40*/  FSEL R7, R137, RZ, P1 ;  /* 0x000000ff89077208 */ /* 0x000fe20000800000 */
[----:B------:R1:W-:Y:S01]  /*ca50*/  MUFU.EX2 R228, R6 ;  /* 0x0000000600e47308 */ /* 0x0003e20000000800 */
[----:B------:R-:W-:-:S07]  /*ca60*/  MOV R136, R18 ;  /* 0x0000001200887202 */ /* 0x000fce0000000f00 */
[----:B------:R2:W-:Y:S01]  /*ca70*/  MUFU.EX2 R227, R8 ;  /* 0x0000000800e37308 */ /* 0x0005e20000000800 */
[----:B-1----:R-:W-:-:S07]  /*ca80*/  FFMA.FTZ R6, R45, c[0x0][0x23c], -R5 ;  /* 0x00008f002d067a23 */ /* 0x002fce0000010805 */
[----:B------:R1:W-:Y:S01]  /*ca90*/  MUFU.EX2 R226, R6 ;  /* 0x0000000600e27308 */ /* 0x0003e20000000800 */
[----:B--2---:R-:W-:Y:S02]  /*caa0*/  FADD.FTZ R8, R134, -R7 ;  /* 0x8000000786087221 */ /* 0x004fe40000010000 */
[----:B------:R-:W-:Y:S02]  /*cab0*/  IMAD.MOV.U32 R134, RZ, RZ, R19 ;  /* 0x000000ffff867224 */ /* 0x000fe400078e0013 */
[----:B------:R-:W2:Y:S01]  /*cac0*/  LDSM.16.MT88.4 R16, [R216+0x8000] ;  /* 0x00800000d810783b */ /* 0x000ea20000004200 */
[----:B-1----:R-:W-:-:S06]  /*cad0*/  FMUL.FTZ R6, R9, c[0x0][0x23c] ;  /* 0x00008f0009067a20 */ /* 0x002fcc0000410000 */
[----:B------:R-:W1:Y:S01]  /*cae0*/  MUFU.EX2 R6, R6 ;  /* 0x0000000600067308 */ /* 0x000e620000000800 */
[----:B------:R-:W-:-:S05]  /*caf0*/  FSEL R7, R133, RZ, P0 ;  /* 0x000000ff85077208 */ /* 0x000fca0000000000 */
[----:B------:R-:W-:Y:S02]  /*cb00*/  FADD.FTZ R3, R3, -R7 ;  /* 0x8000000703037221 */ /* 0x000fe40000010000 */
[----:B------:R-:W-:Y:S02]  /*cb10*/  FMUL.FTZ R7, R8, c[0x0][0x23c] ;  /* 0x00008f0008077a20 */ /* 0x000fe40000410000 */
[----:B------:R-:W-:Y:S02]  /*cb20*/  FFMA.FTZ R8, R34, c[0x0][0x23c], -R5 ;  /* 0x00008f0022087a23 */ /* 0x000fe40000010805 */
[----:B------:R-:W-:Y:S02]  /*cb30*/  FMUL.FTZ R3, R3, c[0x0][0x23c] ;  /* 0x00008f0003037a20 */ /* 0x000fe40000410000 */
[-C--:B-1----:R-:W-:Y:S02]  /*cb40*/  FMUL.FTZ R66, R154, R6.reuse ;  /* 0x000000069a427220 */ /* 0x082fe40000410000 */
[----:B------:R-:W-:-:S02]  /*cb50*/  FMUL.FTZ R170, R170, R6 ;  /* 0x00000006aaaa7220 */ /* 0x000fc40000410000 */
[-C--:B------:R-:W-:Y:S02]  /*cb60*/  FMUL.FTZ R171, R171, R6.reuse ;  /* 0x00000006abab7220 */ /* 0x080fe40000410000 */
        /* <DEDUP_REMOVED lines=13> */
[----:B---3--:R-:W-:Y:S02]  /*cc40*/  FFMA.FTZ R154, R14, R6, R13 ;  /* 0x000000060e9a7223 */ /* 0x008fe4000001000d */
[----:B------:R-:W1:Y:S01]  /*cc50*/  MUFU.EX2 R6, R8 ;  /* 0x0000000800067308 */ /* 0x000e620000000800 */
[----:B------:R-:W-:Y:S01]  /*cc60*/  IMAD.MOV.U32 R155, RZ, RZ, R15 ;  /* 0x000000ffff9b7224 */ /* 0x000fe200078e000f */
[----:B------:R-:W-:Y:S02]  /*cc70*/  F2FP.BF16.PACK_AB R12, R225, R12 ;  /* 0x0000000ce10c723e */ /* 0x000fe400000010ff */
[----:B------:R-:W-:-:S04]  /*cc80*/  F2FP.BF16.PACK_AB R13, R134, R13 ;  /* 0x0000000d860d723e */ /* 0x000fc800000010ff */
[----:B------:R-:W3:Y:S01]  /*cc90*/  MUFU.EX2 R7, R7 ;  /* 0x0000000700077308 */ /* 0x000ee20000000800 */
[----:B------:R-:W-:Y:S02]  /*cca0*/  F2FP.BF16.PACK_AB R14, R224, R155 ;  /* 0x0000009be00e723e */ /* 0x000fe400000010ff */
[----:B------:R-:W-:-:S05]  /*ccb0*/  F2FP.BF16.PACK_AB R15, R26, R136 ;  /* 0x000000881a0f723e */ /* 0x000fca00000010ff */
[----:B------:R-:W4:Y:S01]  /*ccc0*/  MUFU.EX2 R3, R3 ;  /* 0x0000000300037308 */ /* 0x000f220000000800 */
[----:B------:R-:W-:Y:S01]  /*ccd0*/  MOV R158, R48 ;  /* 0x00000030009e7202 */ /* 0x000fe20000000f00 */
[----:B--2---:R-:W-:Y:S01]  /*cce0*/  HMMA.16816.F32.BF16 R112, R12, R16, R168 ;  /* 0x000000100c70723c */ /* 0x004fe200000418a8 */
[----:B------:R-:W-:Y:S01]  /*ccf0*/  IMAD.MOV.U32 R117, RZ, RZ, R11 ;  /* 0x000000ffff757224 */ /* 0x000fe200078e000b */
[----:B------:R-:W-:-:S05]  /*cd00*/  MOV R152, R10 ;  /* 0x0000000a00987202 */ /* 0x000fca0000000f00 */
[----:B-1----:R-:W-:Y:S01]  /*cd10*/  MOV R170, R6 ;  /* 0x0000000600aa7202 */ /* 0x002fe20000000f00 */
[-C--:B---3--:R-:W-:Y:S01]  /*cd20*/  FMUL.FTZ R172, R172, R7.reuse ;  /* 0x00000007acac7220 */ /* 0x088fe20000410000 */
[----:B------:R-:W-:Y:S01]  /*cd30*/  F2FP.BF16.PACK_AB R8, R158, R124 ;  /* 0x0000007c9e08723e */ /* 0x000fe200000010ff */
[----:B------:R-:W-:Y:S01]  /*cd40*/  FMUL.FTZ R173, R173, R7 ;  /* 0x00000007adad7220 */ /* 0x000fe20000410000 */
[----:B------:R-:W-:Y:S01]  /*cd50*/  F2FP.BF16.PACK_AB R9, R228, R123 ;  /* 0x0000007be409723e */ /* 0x000fe200000010ff */
[----:B------:R-:W-:Y:S01]  /*cd60*/  FMUL.FTZ R176, R176, R7 ;  /* 0x00000007b0b07220 */ /* 0x000fe20000410000 */
[----:B------:R-:W-:Y:S01]  /*cd70*/  F2FP.BF16.PACK_AB R10, R227, R139 ;  /* 0x0000008be30a723e */ /* 0x000fe200000010ff */
[-C--:B----4-:R-:W-:Y:S01]  /*cd80*/  FMUL.FTZ R174, R174, R3.reuse ;  /* 0x00000003aeae7220 */ /* 0x090fe20000410000 */
[----:B------:R-:W-:Y:S01]  /*cd90*/  F2FP.BF16.PACK_AB R11, R170, R226 ;  /* 0x000000e2aa0b723e */ /* 0x000fe200000010ff */
[----:B------:R-:W-:Y:S02]  /*cda0*/  FMUL.FTZ R175, R175, R3 ;  /* 0x00000003afaf7220 */ /* 0x000fe40000410000 */
[----:B------:R-:W-:-:S02]  /*cdb0*/  FMUL.FTZ R177, R177, R7 ;  /* 0x00000007b1b17220 */ /* 0x000fc40000410000 */
[-C--:B------:R-:W-:Y:S02]  /*cdc0*/  FMUL.FTZ R178, R178, R3.reuse ;  /* 0x00000003b2b27220 */ /* 0x080fe40000410000 */
[----:B------:R-:W-:Y:S01]  /*cdd0*/  FMUL.FTZ R179, R179, R3 ;  /* 0x00000003b3b37220 */ /* 0x000fe20000410000 */
[----:B------:R-:W-:Y:S01]  /*cde0*/  MOV R116, R57 ;  /* 0x0000003900747202 */ /* 0x000fe20000000f00 */
[----:B------:R-:W-:Y:S08]  /*cdf0*/  HMMA.16816.F32.BF16 R148, R12, R18, R148 ;  /* 0x000000120c94723c */ /* 0x000ff00000041894 */
[C---:B------:R-:W-:Y:S08]  /*ce00*/  HMMA.16816.F32.BF16 R56, R8.reuse, R16, R172 ;  /* 0x000000100838723c */ /* 0x040ff000000418ac */
[----:B------:R-:W-:Y:S01]  /*ce10*/  HMMA.16816.F32.BF16 R52, R8, R18, R176 ;  /* 0x000000120834723c */ /* 0x000fe200000418b0 */
[----:B------:R-:W1:Y:S01]  /*ce20*/  LDSM.16.MT88.4 R16, [R219+0x8000] ;  /* 0x00800000db10783b */ /* 0x000e620000004200 */
[----:B------:R-:W-:-:S02]  /*ce30*/  FMUL.FTZ R184, R184, R7 ;  /* 0x00000007b8b87220 */ /* 0x000fc40000410000 */
[----:B------:R-:W-:Y:S02]  /*ce40*/  FMUL.FTZ R185, R185, R7 ;  /* 0x00000007b9b97220 */ /* 0x000fe40000410000 */
[-C--:B------:R-:W-:Y:S02]  /*ce50*/  FMUL.FTZ R186, R186, R3.reuse ;  /* 0x00000003baba7220 */ /* 0x080fe40000410000 */
[----:B------:R-:W-:Y:S01]  /*ce60*/  FMUL.FTZ R187, R187, R3 ;  /* 0x00000003bbbb7220 */ /* 0x000fe20000410000 */
[----:B------:R-:W-:Y:S02]  /*ce70*/  MOV R178, R47 ;  /* 0x0000002f00b27202 */ /* 0x000fe40000000f00 */
[----:B------:R-:W-:-:S04]  /*ce80*/  MOV R177, R46 ;  /* 0x0000002e00b17202 */ /* 0x000fc80000000f00 */
[----:B-1----:R-:W-:Y:S01]  /*ce90*/  HMMA.16816.F32.BF16 R44, R8, R18, R184 ;  /* 0x00000012082c723c */ /* 0x002fe200000418b8 */
[----:B------:R-:W2:Y:S02]  /*cea0*/  LDL.LU R186, [R1+0x44] ;  /* 0x0000440001ba7983 */ /* 0x000ea40000300800 */
[-C--:B--2---:R-:W-:Y:S02]  /*ceb0*/  FFMA.FTZ R124, R186, R7.reuse, R124 ;  /* 0x00000007ba7c7223 */ /* 0x084fe4000001007c */
[----:B------:R-:W2:Y:S01]  /*cec0*/  LDL.LU R186, [R1+0x48] ;  /* 0x0000480001ba7983 */ /* 0x000ea20000300800 */
[-C--:B------:R-:W-:Y:S02]  /*ced0*/  FMUL.FTZ R180, R180, R7.reuse ;  /* 0x00000007b4b47220 */ /* 0x080fe40000410000 */
[----:B------:R-:W-:Y:S02]  /*cee0*/  FMUL.FTZ R181, R181, R7 ;  /* 0x00000007b5b57220 */ /* 0x000fe40000410000 */
[----:B------:R-:W-:-:S02]  /*cef0*/  FMUL.FTZ R182, R182, R3 ;  /* 0x00000003b6b67220 */ /* 0x000fc40000410000 */
[----:B------:R-:W-:Y:S01]  /*cf00*/  FMUL.FTZ R183, R183, R3 ;  /* 0x00000003b7b77220 */ /* 0x000fe20000410000 */
[----:B------:R-:W-:Y:S01]  /*cf10*/  MOV R39, R82 ;  /* 0x0000005200277202 */ /* 0x000fe20000000f00 */
[----:B------:R-:W-:Y:S01]  /*cf20*/  IMAD.MOV.U32 R153, RZ, RZ, R81 ;  /* 0x000000ffff997224 */ /* 0x000fe200078e0051 */
[----:B------:R-:W-:Y:S02]  /*cf30*/  MOV R6, R80 ;  /* 0x0000005000067202 */ /* 0x000fe40000000f00 */
[----:B------:R-:W-:Y:S01]  /*cf40*/  HMMA.16816.F32.BF16 R80, R12, R16, R164 ;  /* 0x000000100c50723c */ /* 0x000fe200000418a4 */
[----:B------:R-:W-:-:S06]  /*cf50*/  MOV R179, R91 ;  /* 0x0000005b00b37202 */ /* 0x000fcc0000000f00 */
[----:B------:R-:W-:Y:S01]  /*cf60*/  IMAD.MOV.U32 R164, RZ, RZ, R116 ;  /* 0x000000ffffa47224 */ /* 0x000fe200078e0074 */
[----:B------:R-:W-:Y:S01]  /*cf70*/  HMMA.16816.F32.BF16 R48, R8, R16, R180 ;  /* 0x000000100830723c */ /* 0x000fe200000418b4 */
[----:B------:R-:W-:-:S06]  /*cf80*/  IMAD.MOV.U32 R116, RZ, RZ, R89 ;  /* 0x000000ffff747224 */ /* 0x000fcc00078e0059 */
[----:B------:R-:W-:Y:S02]  /*cf90*/  MOV R181, R117 ;  /* 0x0000007500b57202 */ /* 0x000fe40000000f00 */
[----:B------:R-:W-:Y:S02]  /*cfa0*/  MOV R183, R90 ;  /* 0x0000005a00b77202 */ /* 0x000fe40000000f00 */
[----:B------:R-:W-:Y:S02]  /*cfb0*/  MOV R117, R88 ;  /* 0x0000005800757202 */ /* 0x000fe40000000f00 */
[----:B------:R-:W-:Y:S01]  /*cfc0*/  HMMA.16816.F32.BF16 R88, R12, R18, R144 ;  /* 0x000000120c58723c */ /* 0x000fe20000041890 */
[----:B------:R-:W1:Y:S01]  /*cfd0*/  LDSM.16.MT88.4 R16, [R217+0x8000] ;  /* 0x00800000d910783b */ /* 0x000e620000004200 */
[-C--:B------:R-:W-:Y:S02]  /*cfe0*/  FMUL.FTZ R188, R188, R7.reuse ;  /* 0x00000007bcbc7220 */ /* 0x080fe40000410000 */
[----:B------:R-:W-:-:S02]  /*cff0*/  FMUL.FTZ R189, R189, R7 ;  /* 0x00000007bdbd7220 */ /* 0x000fc40000410000 */
[-C--:B------:R-:W-:Y:S02]  /*d000*/  FMUL.FTZ R190, R190, R3.reuse ;  /* 0x00000003bebe7220 */ /* 0x080fe40000410000 */
[----:B------:R-:W-:Y:S02]  /*d010*/  FMUL.FTZ R191, R191, R3 ;  /* 0x00000003bfbf7220 */ /* 0x000fe40000410000 */
[-C--:B------:R-:W-:Y:S02]  /*d020*/  FMUL.FTZ R192, R192, R7.reuse ;  /* 0x00000007c0c07220 */ /* 0x080fe40000410000 */
[----:B------:R-:W-:Y:S02]  /*d030*/  FMUL.FTZ R193, R193, R7 ;  /* 0x00000007c1c17220 */ /* 0x000fe40000410000 */
[-C--:B------:R-:W-:Y:S02]  /*d040*/  FMUL.FTZ R194, R194, R3.reuse ;  /* 0x00000003c2c27220 */ /* 0x080fe40000410000 */
[----:B--2---:R-:W-:-:S02]  /*d050*/  FFMA.FTZ R123, R186, R3, R123 ;  /* 0x00000003ba7b7223 */ /* 0x004fc4000001007b */
[----:B------:R-:W2:Y:S01]  /*d060*/  LDL.LU R186, [R1+0x80] ;  /* 0x0000800001ba7983 */ /* 0x000ea20000300800 */
[----:B------:R-:W-:Y:S01]  /*d070*/  FMUL.FTZ R195, R195, R3 ;  /* 0x00000003c3c37220 */ /* 0x000fe20000410000 */
        /* <DEDUP_REMOVED lines=9> */
[----:B-1----:R-:W-:Y:S01]  /*d110*/  HMMA.16816.F32.BF16 R36, R8, R18, R192 ;  /* 0x000000120824723c */ /* 0x002fe200000418c0 */
[----:B------:R-:W-:-:S02]  /*d120*/  MOV R173, R97 ;  /* 0x0000006100ad7202 */ /* 0x000fc40000000f00 */
[----:B------:R-:W-:Y:S02]  /*d130*/  MOV R166, R43 ;  /* 0x0000002b00a67202 */ /* 0x000fe40000000f00 */
[----:B------:R-:W-:Y:S02]  /*d140*/  MOV R168, R41 ;  /* 0x0000002900a87202 */ /* 0x000fe40000000f00 */
[----:B------:R-:W-:Y:S01]  /*d150*/  MOV R169, R40 ;  /* 0x0000002800a97202 */ /* 0x000fe20000000f00 */
[-C--:B------:R-:W-:Y:S08]  /*d160*/  HMMA.16816.F32.BF16 R96, R12, R16.reuse, R160 ;  /* 0x000000100c60723c */ /* 0x080ff000000418a0 */
[----:B------:R-:W-:Y:S08]  /*d170*/  HMMA.16816.F32.BF16 R40, R8, R16, R188 ;  /* 0x000000100828723c */ /* 0x000ff000000418bc */
[----:B------:R-:W-:Y:S01]  /*d180*/  HMMA.16816.F32.BF16 R104, R12, R18, R140 ;  /* 0x000000120c68723c */ /* 0x000fe2000004188c */
[----:B------:R-:W1:Y:S01]  /*d190*/  LDSM.16.MT88.4 R16, [R218+0x8000] ;  /* 0x00800000da10783b */ /* 0x000e620000004200 */
[----:B------:R-:W-:-:S02]  /*d1a0*/  FMUL.FTZ R196, R196, R7 ;  /* 0x00000007c4c47220 */ /* 0x000fc40000410000 */
[-C--:B------:R-:W-:Y:S02]  /*d1b0*/  FMUL.FTZ R197, R197, R7.reuse ;  /* 0x00000007c5c57220 */ /* 0x080fe40000410000 */
[-C--:B------:R-:W-:Y:S02]  /*d1c0*/  FMUL.FTZ R200, R200, R7.reuse ;  /* 0x00000007c8c87220 */ /* 0x080fe40000410000 */
[----:B------:R-:W-:Y:S02]  /*d1d0*/  FMUL.FTZ R201, R201, R7 ;  /* 0x00000007c9c97220 */ /* 0x000fe40000410000 */
[-C--:B------:R-:W-:Y:S02]  /*d1e0*/  FMUL.FTZ R198, R198, R3.reuse ;  /* 0x00000003c6c67220 */ /* 0x080fe40000410000 */
[-C--:B------:R-:W-:Y:S02]  /*d1f0*/  FMUL.FTZ R199, R199, R3.reuse ;  /* 0x00000003c7c77220 */ /* 0x080fe40000410000 */
[----:B------:R-:W-:-:S02]  /*d200*/  FMUL.FTZ R202, R202, R3 ;  /* 0x00000003caca7220 */ /* 0x000fc40000410000 */
[----:B------:R-:W-:Y:S01]  /*d210*/  FMUL.FTZ R203, R203, R3 ;  /* 0x00000003cbcb7220 */ /* 0x000fe20000410000 */
[----:B------:R-:W-:Y:S01]  /*d220*/  MOV R187, R32 ;  /* 0x0000002000bb7202 */ /* 0x000fe20000000f00 */
[----:B------:R-:W-:Y:S01]  /*d230*/  IMAD.MOV.U32 R182, RZ, RZ, R62 ;  /* 0x000000ffffb67224 */ /* 0x000fe200078e003e */
[----:B------:R-:W-:Y:S01]  /*d240*/  MOV R118, R63 ;  /* 0x0000003f00767202 */ /* 0x000fe20000000f00 */
[----:B------:R-:W-:Y:S01]  /*d250*/  IMAD.MOV.U32 R176, RZ, RZ, R61 ;  /* 0x000000ffffb07224 */ /* 0x000fe200078e003d */
[----:B------:R-:W-:Y:S01]  /*d260*/  MOV R165, R60 ;  /* 0x0000003c00a57202 */ /* 0x000fe20000000f00 */
[----:B------:R-:W-:Y:S02]  /*d270*/  IMAD.MOV.U32 R180, RZ, RZ, R33 ;  /* 0x000000ffffb47224 */ /* 0x000fe400078e0021 */
[--C-:B------:R-:W-:Y:S02]  /*d280*/  FFMA.FTZ R7, R230, c[0x0][0x23c], -R4.reuse ;  /* 0x00008f00e6077a23 */ /* 0x100fe40000010804 */
[--C-:B------:R-:W-:Y:S01]  /*d290*/  FFMA.FTZ R122, R122, c[0x0][0x23c], -R4.reuse ;  /* 0x00008f007a7a7a23 */ /* 0x100fe20000010804 */
[----:B------:R3:W5:Y:S01]  /*d2a0*/  LDL.LU R230, [R1+0xf8] ;  /* 0x0000f80001e67983 */ /* 0x0007620000300800 */
[C---:B-1----:R-:W-:Y:S08]  /*d2b0*/  HMMA.16816.F32.BF16 R60, R8.reuse, R16, R196 ;  /* 0x00000010083c723c */ /* 0x042ff000000418c4 */
[----:B------:R-:W-:Y:S01]  /*d2c0*/  HMMA.16816.F32.BF16 R32, R8, R18, R200 ;  /* 0x000000120820723c */ /* 0x000fe200000418c8 */
[----:B------:R-:W-:-:S02]  /*d2d0*/  FFMA.FTZ R121, R121, c[0x0][0x23c], -R4 ;  /* 0x00008f0079797a23 */ /* 0x000fc40000010804 */
[--C-:B------:R-:W-:Y:S02]  /*d2e0*/  FFMA.FTZ R120, R120, c[0x0][0x23c], -R4.reuse ;  /* 0x00008f0078787a23 */ /* 0x100fe40000010804 */
[--C-:B------:R-:W-:Y:S02]  /*d2f0*/  FFMA.FTZ R119, R119, c[0x0][0x23c], -R4.reuse ;  /* 0x00008f0077777a23 */ /* 0x100fe40000010804 */
[--C-:B------:R-:W-:Y:S01]  /*d300*/  FFMA.FTZ R200, R221, c[0x0][0x23c], -R4.reuse ;  /* 0x00008f00ddc87a23 */ /* 0x100fe20000010804 */
[----:B------:R-:W-:Y:S01]  /*d310*/  HMMA.16816.F32.BF16 R68, R12, R16, R68 ;  /* 0x000000100c44723c */ /* 0x000fe20000041844 */
[--C-:B------:R-:W-:Y:S02]  /*d320*/  FFMA.FTZ R201, R223, c[0x0][0x23c], -R4.reuse ;  /* 0x00008f00dfc97a23 */ /* 0x100fe40000010804 */
[--C-:B------:R-:W-:Y:S02]  /*d330*/  FFMA.FTZ R153, R153, c[0x0][0x23c], -R4.reuse ;  /* 0x00008f0099997a23 */ /* 0x100fe40000010804 */
[----:B------:R-:W-:-:S02]  /*d340*/  FFMA.FTZ R152, R152, c[0x0][0x23c], -R4 ;  /* 0x00008f0098987a23 */ /* 0x000fc40000010804 */
[--C-:B------:R-:W-:Y:S01]  /*d350*/  FFMA.FTZ R146, R180, c[0x0][0x23c], -R4.reuse ;  /* 0x00008f00b4927a23 */ /* 0x100fe20000010804 */
[----:B------:R-:W-:Y:S01]  /*d360*/  HMMA.16816.F32.BF16 R64, R12, R18, R64 ;  /* 0x000000120c40723c */ /* 0x000fe20000041840 */
        /* <DEDUP_REMOVED lines=9> */
[--C-:B------:R-:W-:Y:S02]  /*d400*/  FFMA.FTZ R235, R235, c[0x0][0x23c], -R4.reuse ;  /* 0x00008f00ebeb7a23 */ /* 0x100fe40000010804 */
[----:B------:R-:W-:-:S02]  /*d410*/  FFMA.FTZ R223, R215, c[0x0][0x23c], -R4 ;  /* 0x00008f00d7df7a23 */ /* 0x000fc40000010804 */
[--C-:B------:R-:W-:Y:S02]  /*d420*/  FFMA.FTZ R9, R21, c[0x0][0x23c], -R4.reuse ;  /* 0x00008f0015097a23 */ /* 0x100fe40000010804 */
[----:B------:R-:W-:Y:S01]  /*d430*/  FFMA.FTZ R221, R20, c[0x0][0x23c], -R4 ;  /* 0x00008f0014dd7a23 */ /* 0x000fe20000010804 */
[----:B------:R1:W4:Y:S01]  /*d440*/  MUFU.EX2 R15, R7 ;  /* 0x00000007000f7308 */ /* 0x0003220000000800 */
[--C-:B------:R-:W-:Y:S01]  /*d450*/  FFMA.FTZ R143, R179, c[0x0][0x23c], -R2.reuse ;  /* 0x00008f00b38f7a23 */ /* 0x100fe20000010802 */
[----:B------:R-:W-:Y:S01]  /*d460*/  LDSM.16.MT88.4 R16, [R217+0x8800] ;  /* 0x00880000d910783b */ /* 0x000fe20000004200 */
[--C-:B------:R-:W-:Y:S02]  /*d470*/  FFMA.FTZ R180, R220, c[0x0][0x23c], -R2.reuse ;  /* 0x00008f00dcb47a23 */ /* 0x100fe40000010802 */
[--C-:B------:R-:W-:Y:S02]  /*d480*/  FFMA.FTZ R118, R118, c[0x0][0x23c], -R2.reuse ;  /* 0x00008f0076767a23 */ /* 0x100fe40000010802 */
[----:B------:R-:W-:-:S02]  /*d490*/  FFMA.FTZ R117, R117, c[0x0][0x23c], -R2 ;  /* 0x00008f0075757a23 */ /* 0x000fc40000010802 */
[--C-:B------:R-:W-:Y:S02]  /*d4a0*/  FFMA.FTZ R116, R116, c[0x0][0x23c], -R2.reuse ;  /* 0x00008f0074747a23 */ /* 0x100fe40000010802 */
[--C-:B------:R-:W-:Y:S02]  /*d4b0*/  FFMA.FTZ R31, R31, c[0x0][0x23c], -R2.reuse ;  /* 0x00008f001f1f7a23 */ /* 0x100fe40000010802 */
[--C-:B-1----:R-:W-:Y:S02]  /*d4c0*/  FFMA.FTZ R7, R165, c[0x0][0x23c], -R2.reuse ;  /* 0x00008f00a5077a23 */ /* 0x102fe40000010802 */
[--C-:B------:R-:W-:Y:S02]  /*d4d0*/  FFMA.FTZ R142, R172, c[0x0][0x23c], -R2.reuse ;  /* 0x00008f00ac8e7a23 */ /* 0x100fe40000010802 */
[----:B------:R1:W-:Y:S01]  /*d4e0*/  MUFU.EX2 R202, R7 ;  /* 0x0000000700ca7308 */ /* 0x0003e20000000800 */
        /* <DEDUP_REMOVED lines=13> */
[----:B-1----:R-:W-:Y:S01]  /*d5c0*/  FFMA.FTZ R7, R23, c[0x0][0x23c], -R2 ;  /* 0x00008f0017077a23 */ /* 0x002fe20000010802 */
[----:B------:R-:W-:Y:S01]  /*d5d0*/  MOV R175, R227 ;  /* 0x000000e300af7202 */ /* 0x000fe20000000f00 */
[----:B------:R-:W-:-:S02]  /*d5e0*/  FFMA.FTZ R28, R249, c[0x0][0x23c], -R0 ;  /* 0x00008f00f91c7a23 */ /* 0x000fc40000010800 */
[--C-:B------:R-:W-:Y:S02]  /*d5f0*/  FFMA.FTZ R27, R240, c[0x0][0x23c], -R0.reuse ;  /* 0x00008f00f01b7a23 */ /* 0x100fe40000010800 */
[----:B----4-:R-:W-:Y:S01]  /*d600*/  IMAD.MOV.U32 R240, RZ, RZ, R15 ;  /* 0x000000fffff07224 */ /* 0x010fe200078e000f */
[----:B------:R-:W-:Y:S01]  /*d610*/  MOV R171, R136 ;  /* 0x0000008800ab7202 */ /* 0x000fe20000000f00 */
        /* <DEDUP_REMOVED lines=18> */
[----:B------:R-:W-:Y:S01]  /*d740*/  FFMA.FTZ R198, R85, c[0x0][0x23c], -R0 ;  /* 0x00008f0055c67a23 */ /* 0x000fe20000010800 */
[----:B------:R-:W-:Y:S01]  /*d750*/  MOV R101, R226 ;  /* 0x000000e200657202 */ /* 0x000fe20000000f00 */
[--C-:B------:R-:W-:Y:S01]  /*d760*/  FFMA.FTZ R125, R211, c[0x0][0x23c], -R5.reuse ;  /* 0x00008f00d37d7a23 */ /* 0x100fe20000010805 */
[----:B------:R-:W-:Y:S01]  /*d770*/  MOV R190, R171 ;  /* 0x000000ab00be7202 */ /* 0x000fe20000000f00 */
[----:B------:R-:W-:Y:S01]  /*d780*/  FFMA.FTZ R30, R243, c[0x0][0x23c], -R5 ;  /* 0x00008f00f31e7a23 */ /* 0x000fe20000010805 */
[----:B------:R-:W-:Y:S01]  /*d790*/  MOV R108, R158 ;  /* 0x0000009e006c7202 */ /* 0x000fe20000000f00 */
[----:B------:R-:W-:-:S02]  /*d7a0*/  IMAD.MOV.U32 R188, RZ, RZ, R155 ;  /* 0x000000ffffbc7224 */ /* 0x000fc400078e009b */
[----:B------:R-:W-:Y:S02]  /*d7b0*/  IMAD.MOV.U32 R109, RZ, RZ, R134 ;  /* 0x000000ffff6d7224 */ /* 0x000fe400078e0086 */
[--C-:B------:R-:W-:Y:S02]  /*d7c0*/  FFMA.FTZ R25, R250, c[0x0][0x23c], -R5.reuse ;  /* 0x00008f00fa197a23 */ /* 0x100fe40000010805 */
[----:B------:R-:W-:Y:S02]  /*d7d0*/  FFMA.FTZ R24, R251, c[0x0][0x23c], -R5 ;  /* 0x00008f00fb187a23 */ /* 0x000fe40000010805 */
[----:B------:R-:W-:Y:S02]  /*d7e0*/  IMAD.MOV.U32 R243, RZ, RZ, R9 ;  /* 0x000000fffff37224 */ /* 0x000fe400078e0009 */
[----:B------:R-:W-:Y:S02]  /*d7f0*/  FFMA.FTZ R131, R131, c[0x0][0x23c], -R5 ;  /* 0x00008f0083837a23 */ /* 0x000fe40000010805 */
[----:B--2---:R-:W-:Y:S01]  /*d800*/  FFMA.FTZ R8, R186, c[0x0][0x23c], -R4 ;  /* 0x00008f00ba087a23 */ /* 0x004fe20000010804 */
[----:B------:R-:W-:Y:S01]  /*d810*/  MOV R186, R187 ;  /* 0x000000bb00ba7202 */ /* 0x000fe20000000f00 */
[----:B------:R-:W-:-:S02]  /*d820*/  IMAD.MOV.U32 R187, RZ, RZ, R6 ;  /* 0x000000ffffbb7224 */ /* 0x000fc400078e0006 */
[--C-:B------:R-:W-:Y:S02]  /*d830*/  FFMA.FTZ R6, R229, c[0x0][0x23c], -R4.reuse ;  /* 0x00008f00e5067a23 */ /* 0x100fe40000010804 */
[--C-:B------:R-:W-:Y:S01]  /*d840*/  FFMA.FTZ R3, R186, c[0x0][0x23c], -R4.reuse ;  /* 0x00008f00ba037a23 */ /* 0x100fe20000010804 */
[----:B------:R1:W-:Y:S01]  /*d850*/  MUFU.EX2 R11, R8 ;  /* 0x00000008000b7308 */ /* 0x0003e20000000800 */
[----:B------:R-:W-:Y:S02]  /*d860*/  FFMA.FTZ R147, R187, c[0x0][0x23c], -R4 ;  /* 0x00008f00bb937a23 */ /* 0x000fe40000010804 */
[--C-:B------:R-:W-:Y:S02]  /*d870*/  FFMA.FTZ R132, R132, c[0x0][0x23c], -R5.reuse ;  /* 0x00008f0084847a23 */ /* 0x100fe40000010805 */
[--C-:B------:R-:W-:Y:S02]  /*d880*/  FFMA.FTZ R207, R207, c[0x0][0x23c], -R5.reuse ;  /* 0x00008f00cfcf7a23 */ /* 0x100fe40000010805 */
[--C-:B------:R-:W-:Y:S01]  /*d890*/  FFMA.FTZ R206, R206, c[0x0][0x23c], -R5.reuse ;  /* 0x00008f00cece7a23 */ /* 0x100fe20000010805 */
[----:B------:R2:W4:Y:S01]  /*d8a0*/  MUFU.EX2 R10, R6 ;  /* 0x00000006000a7308 */ /* 0x0005220000000800 */
[----:B------:R-:W-:-:S02]  /*d8b0*/  FFMA.FTZ R134, R208, c[0x0][0x23c], -R5 ;  /* 0x00008f00d0867a23 */ /* 0x000fc40000010805 */
[--C-:B------:R-:W-:Y:S02]  /*d8c0*/  FFMA.FTZ R205, R205, c[0x0][0x23c], -R5.reuse ;  /* 0x00008f00cdcd7a23 */ /* 0x100fe40000010805 */
[--C-:B------:R-:W-:Y:S02]  /*d8d0*/  FFMA.FTZ R160, R103, c[0x0][0x23c], -R5.reuse ;  /* 0x00008f0067a07a23 */ /* 0x100fe40000010805 */
[--C-:B------:R-:W-:Y:S01]  /*d8e0*/  FFMA.FTZ R189, R74, c[0x0][0x23c], -R5.reuse ;  /* 0x00008f004abd7a23 */ /* 0x100fe20000010805 */
[----:B------:R3:W-:Y:S01]  /*d8f0*/  MUFU.EX2 R14, R3 ;  /* 0x00000003000e7308 */ /* 0x0007e20000000800 */
[----:B-1----:R-:W-:Y:S02]  /*d900*/  FFMA.FTZ R8, R214, c[0x0][0x23c], -R4 ;  /* 0x00008f00d6087a23 */ /* 0x002fe40000010804 */
[--C-:B------:R-:W-:Y:S02]  /*d910*/  FFMA.FTZ R191, R72, c[0x0][0x23c], -R5.reuse ;  /* 0x00008f0048bf7a23 */ /* 0x100fe40000010805 */
[----:B------:R-:W-:-:S02]  /*d920*/  FFMA.FTZ R195, R86, c[0x0][0x23c], -R5 ;  /* 0x00008f0056c37a23 */ /* 0x000fc40000010805 */
[--C-:B------:R-:W-:Y:S02]  /*d930*/  FFMA.FTZ R199, R87, c[0x0][0x23c], -R5.reuse ;  /* 0x00008f0057c77a23 */ /* 0x100fe40000010805 */
[--C-:B------:R-:W-:Y:S02]  /*d940*/  FFMA.FTZ R155, R110, c[0x0][0x23c], -R5.reuse ;  /* 0x00008f006e9b7a23 */ /* 0x100fe40000010805 */
[--C-:B------:R-:W-:Y:S02]  /*d950*/  FFMA.FTZ R158, R102, c[0x0][0x23c], -R5.reuse ;  /* 0x00008f00669e7a23 */ /* 0x100fe40000010805 */
[----:B------:R-:W-:Y:S01]  /*d960*/  FFMA.FTZ R171, R76, c[0x0][0x23c], -R5 ;  /* 0x00008f004cab7a23 */ /* 0x000fe20000010805 */
[----:B------:R-:W-:Y:S01]  /*d970*/  MOV R100, R228 ;  /* 0x000000e400647202 */ /* 0x000fe20000000f00 */
[--C-:B--2---:R-:W-:Y:S01]  /*d980*/  FFMA.FTZ R6, R176, c[0x0][0x23c], -R2.reuse ;  /* 0x00008f00b0067a23 */ /* 0x104fe20000010802 */
[----:B------:R-:W-:Y:S01]  /*d990*/  MUFU.EX2 R215, R29 ;  /* 0x0000001d00d77308 */ /* 0x000fe20000000800 */
[--C-:B------:R-:W-:Y:S01]  /*d9a0*/  FFMA.FTZ R4, R177, c[0x0][0x23c], -R2.reuse ;  /* 0x00008f00b1047a23 */ /* 0x100fe20000010802 */
[----:B------:R1:W5:Y:S01]  /*d9b0*/  LDL.LU R229, [R1+0xf4] ;  /* 0x0000f40001e57983 */ /* 0x0003620000300800 */
[----:B---3--:R-:W-:-:S05]  /*d9c0*/  FFMA.FTZ R3, R178, c[0x0][0x23c], -R2 ;  /* 0x00008f00b2037a23 */ /* 0x008fca0000010802 */
[----:B------:R-:W2:Y:S01]  /*d9d0*/  MUFU.EX2 R6, R6 ;  /* 0x0000000600067308 */ /* 0x000ea20000000800 */
[----:B------:R-:W-:-:S07]  /*d9e0*/  FFMA.FTZ R214, R246, c[0x0][0x23c], -R2 ;  /* 0x00008f00f6d67a23 */ /* 0x000fce0000010802 */
[----:B------:R3:W1:Y:S08]  /*d9f0*/  MUFU.EX2 R13, R4 ;  /* 0x00000004000d7308 */ /* 0x0006700000000800 */
[----:B------:R1:W1:Y:S01]  /*da00*/  MUFU.EX2 R12, R3 ;  /* 0x00000003000c7308 */ /* 0x0002620000000800 */
[----:B----4-:R-:W-:Y:S01]  /*da10*/  MOV R246, R10 ;  /* 0x0000000a00f67202 */ /* 0x010fe20000000f00 */
[----:B------:R-:W-:-:S02]  /*da20*/  FFMA.FTZ R178, R157, c[0x0][0x23c], -R2 ;  /* 0x00008f009db27a23 */ /* 0x000fc40000010802 */
[----:B------:R-:W-:Y:S02]  /*da30*/  FFMA.FTZ R10, R22, c[0x0][0x23c], -R2 ;  /* 0x00008f00160a7a23 */ /* 0x000fe40000010802 */
[--C-:B------:R-:W-:Y:S01]  /*da40*/  FFMA.FTZ R2, R127, c[0x0][0x23c], -R0.reuse ;  /* 0x00008f007f027a23 */ /* 0x100fe20000010800 */
[----:B--2---:R-:W-:Y:S01]  /*da50*/  MOV R245, R6 ;  /* 0x0000000600f57202 */ /* 0x004fe20000000f00 */
[--C-:B---3--:R-:W-:Y:S01]  /*da60*/  FFMA.FTZ R4, R212, c[0x0][0x23c], -R0.reuse ;  /* 0x00008f00d4047a23 */ /* 0x108fe20000010800 */
[----:B-1----:R-:W-:Y:S01]  /*da70*/  MOV R249, R13 ;  /* 0x0000000d00f97202 */ /* 0x002fe20000000f00 */
[----:B------:R-:W-:Y:S01]  /*da80*/  FFMA.FTZ R6, R213, c[0x0][0x23c], -R0 ;  /* 0x00008f00d5067a23 */ /* 0x000fe20000010800 */
[----:B------:R1:W-:Y:S01]  /*da90*/  MUFU.EX2 R227, R2 ;  /* 0x0000000200e37308 */ /* 0x0003e20000000800 */
[----:B------:R-:W-:Y:S01]  /*daa0*/  IMAD.MOV.U32 R177, RZ, RZ, R26 ;  /* 0x000000ffffb17224 */ /* 0x000fe200078e001a */
[----:B------:R-:W-:Y:S01]  /*dab0*/  MOV R211, R11 ;  /* 0x0000000b00d37202 */ /* 0x000fe20000000f00 */
[----:B------:R-:W-:Y:S01]  /*dac0*/  FFMA.FTZ R3, R210, c[0x0][0x23c], -R0 ;  /* 0x00008f00d2037a23 */ /* 0x000fe20000010800 */
[----:B------:R-:W-:Y:S04]  /*dad0*/  LDSM.16.MT88.4 R20, [R219+0x8800] ;  /* 0x00880000db14783b */ /* 0x000fe80000004200 */
[----:B------:R2:W-:Y:S01]  /*dae0*/  MUFU.EX2 R213, R4 ;  /* 0x0000000400d57308 */ /* 0x0005e20000000800 */
[----:B-1----:R-:W-:-:S02]  /*daf0*/  FFMA.FTZ R2, R236, c[0x0][0x23c], -R5 ;  /* 0x00008f00ec027a23 */ /* 0x002fc40000010805 */
[----:B------:R-:W-:Y:S02]  /*db00*/  IMAD.MOV.U32 R236, RZ, RZ, R12 ;  /* 0x000000ffffec7224 */ /* 0x000fe400078e000c */
[----:B--2---:R-:W-:Y:S01]  /*db10*/  FFMA.FTZ R4, R239, c[0x0][0x23c], -R5 ;  /* 0x00008f00ef047a23 */ /* 0x004fe20000010805 */
[----:B------:R-:W-:Y:S02]  /*db20*/  MOV R239, R14 ;  /* 0x0000000e00ef7202 */ /* 0x000fe40000000f00 */
[----:B------:R-:W1:Y:S01]  /*db30*/  LDSM.16.MT88.4 R12, [R216+0x8800] ;  /* 0x00880000d80c783b */ /* 0x000e620000004200 */
[--C-:B------:R-:W-:Y:S01]  /*db40*/  FFMA.FTZ R26, R241, c[0x0][0x23c], -R0.reuse ;  /* 0x00008f00f11a7a23 */ /* 0x100fe20000010800 */
[----:B------:R2:W-:Y:S01]  /*db50*/  MUFU.EX2 R212, R3 ;  /* 0x0000000300d47308 */ /* 0x0005e20000000800 */
[--C-:B------:R-:W-:Y:S02]  /*db60*/  FFMA.FTZ R157, R75, c[0x0][0x23c], -R0.reuse ;  /* 0x00008f004b9d7a23 */ /* 0x100fe40000010800 */
[----:B------:R-:W-:-:S02]  /*db70*/  FFMA.FTZ R176, R93, c[0x0][0x23c], -R0 ;  /* 0x00008f005db07a23 */ /* 0x000fc40000010800 */
[----:B------:R-:W-:-:S03]  /*db80*/  FFMA.FTZ R0, R244, c[0x0][0x23c], -R5 ;  /* 0x00008f00f4007a23 */ /* 0x000fc60000010805 */
[----:B------:R-:W3:Y:S01]  /*db90*/  MUFU.EX2 R187, R6 ;  /* 0x0000000600bb7308 */ /* 0x000ee20000000800 */
[----:B--2---:R-:W-:-:S07]  /*dba0*/  FFMA.FTZ R3, R238, c[0x0][0x23c], -R5 ;  /* 0x00008f00ee037a23 */ /* 0x004fce0000010805 */
[----:B------:R2:W-:Y:S08]  /*dbb0*/  MUFU.EX2 R186, R0 ;  /* 0x0000000000ba7308 */ /* 0x0005f00000000800 */
[----:B------:R3:W4:Y:S08]  /*dbc0*/  MUFU.EX2 R210, R4 ;  /* 0x0000000400d27308 */ /* 0x0007300000000800 */
[----:B------:R-:W-:Y:S08]  /*dbd0*/  MUFU.EX2 R203, R3 ;  /* 0x0000000300cb7308 */ /* 0x000ff00000000800 */
[----:B------:R-:W1:Y:S01]  /*dbe0*/  MUFU.EX2 R226, R2 ;  /* 0x0000000200e27308 */ /* 0x000e620000000800 */
[--C-:B--2---:R-:W-:Y:S01]  /*dbf0*/  FFMA.FTZ R0, R242, c[0x0][0x23c], -R5.reuse ;  /* 0x00008f00f2007a23 */ /* 0x104fe20000010805 */
[----:B------:R-:W-:Y:S01]  /*dc00*/  MOV R248, R177 ;  /* 0x000000b100f87202 */ /* 0x000fe20000000f00 */
[----:B------:R-:W-:Y:S01]  /*dc10*/  IMAD.MOV.U32 R242, RZ, RZ, R170 ;  /* 0x000000fffff27224 */ /* 0x000fe200078e00aa */
[----:B------:R-:W-:Y:S01]  /*dc20*/  MOV R238, R175 ;  /* 0x000000af00ee7202 */ /* 0x000fe20000000f00 */
[--C-:B------:R-:W-:Y:S01]  /*dc30*/  FFMA.FTZ R127, R209, c[0x0][0x23c], -R5.reuse ;  /* 0x00008f00d17f7a23 */ /* 0x100fe20000010805 */
[----:B------:R-:W-:Y:S01]  /*dc40*/  MOV R75, R154 ;  /* 0x0000009a004b7202 */ /* 0x000fe20000000f00 */
[----:B------:R-:W-:Y:S01]  /*dc50*/  IMAD.MOV.U32 R241, RZ, RZ, R8 ;  /* 0x000000fffff17224 */ /* 0x000fe200078e0008 */
[----:B------:R-:W-:Y:S01]  /*dc60*/  MOV R244, R10 ;  /* 0x0000000a00f47202 */ /* 0x000fe20000000f00 */
[--C-:B------:R-:W-:Y:S01]  /*dc70*/  FFMA.FTZ R154, R111, c[0x0][0x23c], -R5.reuse ;  /* 0x00008f006f9a7a23 */ /* 0x100fe20000010805 */
[----:B------:R-:W-:Y:S01]  /*dc80*/  MOV R209, R7 ;  /* 0x0000000700d17202 */ /* 0x000fe20000000f00 */
[--C-:B------:R-:W-:Y:S01]  /*dc90*/  FFMA.FTZ R170, R78, c[0x0][0x23c], -R5.reuse ;  /* 0x00008f004eaa7a23 */ /* 0x100fe20000010805 */
[----:B------:R-:W-:Y:S01]  /*dca0*/  F2FP.BF16.PACK_AB R8, R240, R211 ;  /* 0x000000d3f008723e */ /* 0x000fe200000010ff */
[--C-:B------:R-:W-:Y:S01]  /*dcb0*/  FFMA.FTZ R175, R94, c[0x0][0x23c], -R5.reuse ;  /* 0x00008f005eaf7a23 */ /* 0x100fe20000010805 */
[----:B------:R-:W-:Y:S01]  /*dcc0*/  F2FP.BF16.PACK_AB R9, R245, R202 ;  /* 0x000000caf509723e */ /* 0x000fe200000010ff */
[----:B------:R-:W-:Y:S01]  /*dcd0*/  FFMA.FTZ R177, R95, c[0x0][0x23c], -R5 ;  /* 0x00008f005fb17a23 */ /* 0x000fe20000010805 */
[----:B------:R-:W-:-:S02]  /*dce0*/  F2FP.BF16.PACK_AB R10, R239, R246 ;  /* 0x000000f6ef0a723e */ /* 0x000fc400000010ff */
[----:B------:R-:W-:Y:S02]  /*dcf0*/  F2FP.BF16.PACK_AB R11, R236, R249 ;  /* 0x000000f9ec0b723e */ /* 0x000fe400000010ff */
[----:B---3--:R-:W-:Y:S02]  /*dd00*/  F2FP.BF16.PACK_AB R4, R213, R187 ;  /* 0x000000bbd504723e */ /* 0x008fe400000010ff */
[----:B----4-:R-:W-:Y:S02]  /*dd10*/  F2FP.BF16.PACK_AB R5, R210, R186 ;  /* 0x000000bad205723e */ /* 0x010fe400000010ff */
[----:B------:R-:W-:Y:S02]  /*dd20*/  F2FP.BF16.PACK_AB R6, R227, R212 ;  /* 0x000000d4e306723e */ /* 0x000fe400000010ff */
[----:B-1----:R-:W-:Y:S01]  /*dd30*/  F2FP.BF16.PACK_AB R7, R226, R203 ;  /* 0x000000cbe207723e */ /* 0x002fe200000010ff */
[-C--:B------:R-:W-:Y:S08]  /*dd40*/  HMMA.16816.F32.BF16 R112, R8, R12.reuse, R112 ;  /* 0x0000000c0870723c */ /* 0x080ff00000041870 */
[C---:B------:R-:W-:Y:S08]  /*dd50*/  HMMA.16816.F32.BF16 R56, R4.reuse, R12, R56 ;  /* 0x0000000c0438723c */ /* 0x040ff00000041838 */
[-C--:B------:R-:W-:Y:S08]  /*dd60*/  HMMA.16816.F32.BF16 R52, R4, R14.reuse, R52 ;  /* 0x0000000e0434723c */ /* 0x080ff00000041834 */
[----:B------:R-:W-:Y:S01]  /*dd70*/  HMMA.16816.F32.BF16 R148, R8, R14, R148 ;  /* 0x0000000e0894723c */ /* 0x000fe20000041894 */
[----:B------:R-:W1:Y:S07]  /*dd80*/  LDSM.16.MT88.4 R12, [R218+0x8800] ;  /* 0x00880000da0c783b */ /* 0x000e6e0000004200 */
[C---:B------:R-:W-:Y:S08]  /*dd90*/  HMMA.16816.F32.BF16 R48, R4.reuse, R20, R48 ;  /* 0x000000140430723c */ /* 0x040ff00000041830 */
[----:B------:R-:W-:Y:S08]  /*dda0*/  HMMA.16816.F32.BF16 R44, R4, R22, R44 ;  /* 0x00000016042c723c */ /* 0x000ff0000004182c */
[C---:B------:R-:W-:Y:S08]  /*ddb0*/  HMMA.16816.F32.BF16 R80, R8.reuse, R20, R80 ;  /* 0x000000140850723c */ /* 0x040ff00000041850 */
[----:B------:R-:W-:Y:S01]  /*ddc0*/  HMMA.16816.F32.BF16 R88, R8, R22, R88 ;  /* 0x000000160858723c */ /* 0x000fe20000041858 */
[----:B------:R-:W2:Y:S01]  /*ddd0*/  LDSM.16.MT88.4 R20, [R216+0x9000] ;  /* 0x00900000d814783b */ /* 0x000ea20000004200 */
[----:B------:R3:W-:Y:S06]  /*dde0*/  MUFU.EX2 R228, R28 ;  /* 0x0000001c00e47308 */ /* 0x0007ec0000000800 */
[C---:B------:R-:W-:Y:S02]  /*ddf0*/  HMMA.16816.F32.BF16 R40, R4.reuse, R16, R40 ;  /* 0x000000100428723c */ /* 0x040fe40000041828 */
[----:B------:R4:W1:Y:S06]  /*de00*/  MUFU.EX2 R2, R26 ;  /* 0x0000001a00027308 */ /* 0x00086c0000000800 */
[----:B------:R-:W-:Y:S01]  /*de10*/  HMMA.16816.F32.BF16 R36, R4, R18, R36 ;  /* 0x000000120424723c */ /* 0x000fe20000041824 */
[----:B---3--:R-:W-:-:S07]  /*de20*/  MOV R28, R241 ;  /* 0x000000f1001c7202 */ /* 0x008fce0000000f00 */
[----:B------:R-:W-:Y:S01]  /*de30*/  HMMA.16816.F32.BF16 R96, R8, R16, R96 ;  /* 0x000000100860723c */ /* 0x000fe20000041860 */
[----:B------:R3:W-:Y:S01]  /*de40*/  MUFU.EX2 R241, R27 ;  /* 0x0000001b00f17308 */ /* 0x0007e20000000800 */
[----:B----4-:R-:W-:-:S06]  /*de50*/  IMAD.MOV.U32 R26, RZ, RZ, R223 ;  /* 0x000000ffff1a7224 */ /* 0x010fcc00078e00df */
[----:B------:R-:W-:Y:S01]  /*de60*/  HMMA.16816.F32.BF16 R104, R8, R18, R104 ;  /* 0x000000120868723c */ /* 0x000fe20000041868 */
[----:B------:R-:W4:Y:S01]  /*de70*/  LDSM.16.MT88.4 R16, [R219+0x9000] ;  /* 0x00900000db10783b */ /* 0x000f220000004200 */
[----:B------:R-:W-:Y:S06]  /*de80*/  MUFU.EX2 R223, R24 ;  /* 0x0000001800df7308 */ /* 0x000fec0000000800 */
[C---:B-1----:R-:W-:Y:S01]  /*de90*/  HMMA.16816.F32.BF16 R60, R4.reuse, R12, R60 ;  /* 0x0000000c043c723c */ /* 0x042fe2000004183c */
[----:B---3--:R-:W-:Y:S01]  /*dea0*/  MOV R27, R214 ;  /* 0x000000d6001b7202 */ /* 0x008fe20000000f00 */
[----:B------:R-:W-:Y:S06]  /*deb0*/  MUFU.EX2 R29, R0 ;  /* 0x00000000001d7308 */ /* 0x000fec0000000800 */
[----:B------:R-:W-:Y:S02]  /*dec0*/  HMMA.16816.F32.BF16 R32, R4, R14, R32 ;  /* 0x0000000e0420723c */ /* 0x000fe40000041820 */
[----:B------:R1:W3:Y:S06]  /*ded0*/  MUFU.EX2 R214, R25 ;  /* 0x0000001900d67308 */ /* 0x0002ec0000000800 */
[C---:B------:R-:W-:Y:S02]  /*dee0*/  HMMA.16816.F32.BF16 R92, R8.reuse, R12, R68 ;  /* 0x0000000c085c723c */ /* 0x040fe40000041844 */
[----:B------:R-:W2:Y:S06]  /*def0*/  MUFU.EX2 R30, R30 ;  /* 0x0000001e001e7308 */ /* 0x000eac0000000800 */
[----:B------:R-:W-:Y:S01]  /*df00*/  HMMA.16816.F32.BF16 R76, R8, R14, R64 ;  /* 0x0000000e084c723c */ /* 0x000fe20000041840 */
[----:B------:R-:W4:Y:S04]  /*df10*/  LDSM.16.MT88.4 R12, [R217+0x9000] ;  /* 0x00900000d90c783b */ /* 0x000f280000004200 */
[----:B------:R-:W4:Y:S01]  /*df20*/  LDSM.16.MT88.4 R8, [R218+0x9000] ;  /* 0x00900000da08783b */ /* 0x000f220000004200 */
[----:B-1----:R-:W-:-:S02]  /*df30*/  MOV R25, R2 ;  /* 0x0000000200197202 */ /* 0x002fc40000000f00 */
[----:B------:R-:W-:Y:S02]  /*df40*/  F2FP.BF16.PACK_AB R4, R228, R215 ;  /* 0x000000d7e404723e */ /* 0x000fe400000010ff */
[----:B---3--:R-:W-:Y:S02]  /*df50*/  F2FP.BF16.PACK_AB R5, R223, R214 ;  /* 0x000000d6df05723e */ /* 0x008fe400000010ff */
[----:B------:R-:W-:Y:S02]  /*df60*/  F2FP.BF16.PACK_AB R6, R25, R241 ;  /* 0x000000f11906723e */ /* 0x000fe400000010ff */
[----:B--2---:R-:W-:Y:S01]  /*df70*/  F2FP.BF16.PACK_AB R7, R30, R29 ;  /* 0x0000001d1e07723e */ /* 0x004fe200000010ff */
[----:B------:R-:W-:Y:S01]  /*df80*/  IMAD.MOV.U32 R0, RZ, RZ, R100 ;  /* 0x000000ffff007224 */ /* 0x000fe200078e0064 */
[----:B------:R-:W-:Y:S02]  /*df90*/  MOV R24, R101 ;  /* 0x0000006500187202 */ /* 0x000fe40000000f00 */
[----:B------:R-:W-:-:S02]  /*dfa0*/  MOV R3, R109 ;  /* 0x0000006d00037202 */ /* 0x000fc40000000f00 */
[----:B------:R-:W-:Y:S01]  /*dfb0*/  MOV R2, R108 ;  /* 0x0000006c00027202 */ /* 0x000fe20000000f00 */
[C---:B------:R-:W-:Y:S01]  /*dfc0*/  HMMA.16816.F32.BF16 R100, R4.reuse, R22, R52 ;  /* 0x000000160464723c */ /* 0x040fe20000041834 */
[----:B------:R-:W-:Y:S06]  /*dfd0*/  MUFU.EX2 R208, R119 ;  /* 0x0000007700d07308 */ /* 0x000fec0000000800 */
[----:B------:R-:W-:Y:S01]  /*dfe0*/  MOV R54, R222 ;  /* 0x000000de00367202 */ /* 0x000fe20000000f00 */
[C---:B------:R-:W-:Y:S01]  /*dff0*/  HMMA.16816.F32.BF16 R108, R4.reuse, R20, R56 ;  /* 0x00000014046c723c */ /* 0x040fe20000041838 */
[----:B------:R-:W-:Y:S01]  /*e000*/  MOV R55, R225 ;  /* 0x000000e100377202 */ /* 0x000fe20000000f00 */
[----:B------:R-:W-:Y:S05]  /*e010*/  MUFU.EX2 R222, R120 ;  /* 0x0000007800de7308 */ /* 0x000fea0000000800 */
[----:B------:R-:W-:Y:S01]  /*e020*/  MOV R57, R188 ;  /* 0x000000bc00397202 */ /* 0x000fe20000000f00 */
[----:B------:R-:W-:Y:S01]  /*e030*/  IMAD.MOV.U32 R59, RZ, RZ, R139 ;  /* 0x000000ffff3b7224 */ /* 0x000fe200078e008b */
[----:B------:R-:W-:Y:S01]  /*e040*/  MOV R58, R190 ;  /* 0x000000be003a7202 */ /* 0x000fe20000000f00 */
[----:B------:R-:W-:Y:S08]  /*e050*/  MUFU.EX2 R225, R121 ;  /* 0x0000007900e17308 */ /* 0x000ff00000000800 */
[----:B------:R-:W-:Y:S08]  /*e060*/  MUFU.EX2 R190, R122 ;  /* 0x0000007a00be7308 */ /* 0x000ff00000000800 */
[----:B------:R-:W-:Y:S08]  /*e070*/  MUFU.EX2 R188, R118 ;  /* 0x0000007600bc7308 */ /* 0x000ff00000000800 */
[----:B------:R-:W1:Y:S08]  /*e080*/  MUFU.EX2 R250, R117 ;  /* 0x0000007500fa7308 */ /* 0x000e700000000800 */
[----:B------:R2:W-:Y:S08]  /*e090*/  MUFU.EX2 R251, R116 ;  /* 0x0000007400fb7308 */ /* 0x0005f00000000800 */
[----:B------:R-:W3:Y:S01]  /*e0a0*/  MUFU.EX2 R139, R31 ;  /* 0x0000001f008b7308 */ /* 0x000ee20000000800 */
[----:B------:R-:W-:Y:S01]  /*e0b0*/  IMAD.MOV.U32 R56, RZ, RZ, R75 ;  /* 0x000000ffff387224 */ /* 0x000fe200078e004b */
[C---:B----4-:R-:W-:Y:S08]  /*e0c0*/  HMMA.16816.F32.BF16 R84, R4.reuse, R16, R48 ;  /* 0x000000100454723c */ /* 0x050ff00000041830 */
[C---:B------:R-:W-:Y:S08]  /*e0d0*/  HMMA.16816.F32.BF16 R72, R4.reuse, R18, R44 ;  /* 0x000000120448723c */ /* 0x040ff0000004182c */
[C---:B------:R-:W-:Y:S08]  /*e0e0*/  HMMA.16816.F32.BF16 R68, R4.reuse, R12, R40 ;  /* 0x0000000c0444723c */ /* 0x040ff00000041828 */
[C---:B------:R-:W-:Y:S08]  /*e0f0*/  HMMA.16816.F32.BF16 R64, R4.reuse, R14, R36 ;  /* 0x0000000e0440723c */ /* 0x040ff00000041824 */
[C---:B------:R-:W-:Y:S08]  /*e100*/  HMMA.16816.F32.BF16 R60, R4.reuse, R8, R60 ;  /* 0x00000008043c723c */ /* 0x040ff0000004183c */
[----:B------:R-:W-:Y:S07]  /*e110*/  HMMA.16816.F32.BF16 R48, R4, R10, R32 ;  /* 0x0000000a0430723c */ /* 0x000fee0000041820 */
[----:B------:R-:W-:Y:S01]  /*e120*/  FADD.FTZ R4, R55, R54 ;  /* 0x0000003637047221 */ /* 0x000fe20000010000 */
[----:B-1----:R-:W-:-:S02]  /*e130*/  F2FP.BF16.PACK_AB R5, R250, R188 ;  /* 0x000000bcfa05723e */ /* 0x002fc400000010ff */
[----:B------:R-:W-:Y:S01]  /*e140*/  F2FP.BF16.PACK_AB R6, R208, R222 ;  /* 0x000000ded006723e */ /* 0x000fe200000010ff */
[----:B--2---:R-:W-:Y:S01]  /*e150*/  FADD.FTZ R116, R57, R4 ;  /* 0x0000000439747221 */ /* 0x004fe20000010000 */
[----:B------:R-:W-:Y:S02]  /*e160*/  F2FP.BF16.PACK_AB R4, R225, R190 ;  /* 0x000000bee104723e */ /* 0x000fe400000010ff */
[----:B---3--:R-:W-:Y:S01]  /*e170*/  F2FP.BF16.PACK_AB R7, R139, R251 ;  /* 0x000000fb8b07723e */ /* 0x008fe200000010ff */
[----:B------:R-:W-:Y:S02]  /*e180*/  FADD.FTZ R3, R3, R56 ;  /* 0x0000003803037221 */ /* 0x000fe40000010000 */
[----:B------:R-:W-:Y:S02]  /*e190*/  FADD.FTZ R2, R2, R124 ;  /* 0x0000007c02027221 */ /* 0x000fe40000010000 */
[----:B------:R-:W-:Y:S01]  /*e1a0*/  FADD.FTZ R0, R0, R123 ;  /* 0x0000007b00007221 */ /* 0x000fe20000010000 */
[----:B------:R-:W-:Y:S01]  /*e1b0*/  MOV R118, R30 ;  /* 0x0000001e00767202 */ /* 0x000fe20000000f00 */
[----:B------:R-:W-:Y:S01]  /*e1c0*/  FADD.FTZ R3, R58, R3 ;  /* 0x000000033a037221 */ /* 0x000fe20000010000 */
[----:B------:R-:W-:Y:S01]  /*e1d0*/  HMMA.16816.F32.BF16 R52, R4, R22, R148 ;  /* 0x000000160434723c */ /* 0x000fe20000041894 */
[----:B------:R-:W-:Y:S01]  /*e1e0*/  FADD.FTZ R2, R59, R2 ;  /* 0x000000023b027221 */ /* 0x000fe20000010000 */
[----:B------:R-:W-:Y:S01]  /*e1f0*/  MOV R117, R26 ;  /* 0x0000001a00757202 */ /* 0x000fe20000000f00 */
[----:B------:R-:W-:-:S02]  /*e200*/  FADD.FTZ R0, R24, R0 ;  /* 0x0000000018007221 */ /* 0x000fc40000010000 */
[----:B------:R-:W-:Y:S02]  /*e210*/  IMAD.MOV.U32 R119, RZ, RZ, R25 ;  /* 0x000000ffff777224 */ /* 0x000fe400078e0019 */
[----:B------:R-:W-:Y:S01]  /*e220*/  MOV R151, R28 ;  /* 0x0000001c00977202 */ /* 0x000fe20000000f00 */
[C---:B------:R-:W-:Y:S01]  /*e230*/  HMMA.16816.F32.BF16 R56, R4.reuse, R20, R112 ;  /* 0x000000140438723c */ /* 0x040fe20000041870 */
[----:B------:R-:W-:Y:S01]  /*e240*/  MOV R149, R29 ;  /* 0x0000001d00957202 */ /* 0x000fe20000000f00 */
[----:B------:R-:W-:Y:S02]  /*e250*/  IMAD.MOV.U32 R150, RZ, RZ, R27 ;  /* 0x000000ffff967224 */ /* 0x000fe400078e001b */
[----:B------:R-:W-:Y:S04]  /*e260*/  LDSM.16.MT88.4 R24, [R218+0x9800] ;  /* 0x00980000da18783b */ /* 0x000fe80000004200 */
[C---:B------:R-:W-:Y:S08]  /*e270*/  HMMA.16816.F32.BF16 R40, R4.reuse, R16, R80 ;  /* 0x000000100428723c */ /* 0x040ff00000041850 */
[C---:B------:R-:W-:Y:S01]  /*e280*/  HMMA.16816.F32.BF16 R36, R4.reuse, R18, R88 ;  /* 0x000000120424723c */ /* 0x040fe20000041858 */
[----:B------:R-:W1:Y:S07]  /*e290*/  LDSM.16.MT88.4 R16, [R216+0x9800] ;  /* 0x00980000d810783b */ /* 0x000e6e0000004200 */
[C---:B------:R-:W-:Y:S08]  /*e2a0*/  HMMA.16816.F32.BF16 R32, R4.reuse, R12, R96 ;  /* 0x0000000c0420723c */ /* 0x040ff00000041860 */
[C---:B------:R-:W-:Y:S01]  /*e2b0*/  HMMA.16816.F32.BF16 R20, R4.reuse, R14, R104 ;  /* 0x0000000e0414723c */ /* 0x040fe20000041868 */
[----:B------:R-:W2:Y:S07]  /*e2c0*/  LDSM.16.MT88.4 R12, [R219+0x9800] ;  /* 0x00980000db0c783b */ /* 0x000eae0000004200 */
[C---:B------:R-:W-:Y:S08]  /*e2d0*/  HMMA.16816.F32.BF16 R28, R4.reuse, R8, R92 ;  /* 0x00000008041c723c */ /* 0x040ff0000004185c */
[----:B------:R-:W-:Y:S01]  /*e2e0*/  HMMA.16816.F32.BF16 R44, R4, R10, R76 ;  /* 0x0000000a042c723c */ /* 0x000fe2000004184c */
[----:B------:R-:W3:Y:S01]  /*e2f0*/  LDSM.16.MT88.4 R8, [R217+0x9800] ;  /* 0x00980000d908783b */ /* 0x000ee20000004200 */
[----:B------:R-:W-:Y:S01]  /*e300*/  IMAD.MOV.U32 R90, RZ, RZ, R242 ;  /* 0x000000ffff5a7224 */ /* 0x000fe200078e00f2 */
[----:B------:R-:W-:Y:S01]  /*e310*/  MOV R91, R211 ;  /* 0x000000d3005b7202 */ /* 0x000fe20000000f00 */
[----:B------:R4:W-:Y:S01]  /*e320*/  MUFU.EX2 R242, R130 ;  /* 0x0000008200f27308 */ /* 0x0009e20000000800 */
[----:B------:R-:W-:Y:S01]  /*e330*/  IMAD.MOV.U32 R148, RZ, RZ, R208 ;  /* 0x000000ffff947224 */ /* 0x000fe200078e00d0 */
[----:B------:R-:W-:-:S06]  /*e340*/  MOV R88, R248 ;  /* 0x000000f800587202 */ /* 0x000fcc0000000f00 */
[----:B------:R-:W1:Y:S01]  /*e350*/  MUFU.EX2 R208, R126 ;  /* 0x0000007e00d07308 */ /* 0x000e620000000800 */
[----:B----4-:R-:W-:-:S07]  /*e360*/  IMAD.MOV.U32 R130, RZ, RZ, R224 ;  /* 0x000000ffff827224 */ /* 0x010fce00078e00e0 */
[----:B------:R-:W-:Y:S08]  /*e370*/  MUFU.EX2 R129, R129 ;  /* 0x0000008100817308 */ /* 0x000ff00000000800 */
[----:B------:R-:W-:Y:S08]  /*e380*/  MUFU.EX2 R80, R128 ;  /* 0x0000008000507308 */ /* 0x000ff00000000800 */
[----:B------:R-:W-:Y:S08]  /*e390*/  MUFU.EX2 R224, R125 ;  /* 0x0000007d00e07308 */ /* 0x000ff00000000800 */
[----:B------:R-:W4:Y:S08]  /*e3a0*/  MUFU.EX2 R248, R127 ;  /* 0x0000007f00f87308 */ /* 0x000f300000000800 */
[----:B------:R-:W-:Y:S08]  /*e3b0*/  MUFU.EX2 R131, R131 ;  /* 0x0000008300837308 */ /* 0x000ff00000000800 */
[----:B------:R-:W2:Y:S01]  /*e3c0*/  MUFU.EX2 R211, R132 ;  /* 0x0000008400d37308 */ /* 0x000ea20000000800 */
[----:B------:R-:W-:-:S02]  /*e3d0*/  MOV R83, R209 ;  /* 0x000000d100537202 */ /* 0x000fc40000000f00 */
[----:B------:R-:W-:-:S05]  /*e3e0*/  MOV R89, R238 ;  /* 0x000000ee00597202 */ /* 0x000fca0000000f00 */
[----:B------:R-:W3:Y:S01]  /*e3f0*/  MUFU.EX2 R82, R153 ;  /* 0x0000009900527308 */ /* 0x000ee20000000800 */
[----:B-1----:R-:W-:-:S07]  /*e400*/  F2FP.BF16.PACK_AB R4, R242, R208 ;  /* 0x000000d0f204723e */ /* 0x002fce00000010ff */
[----:B------:R-:W1:Y:S01]  /*e410*/  MUFU.EX2 R81, R140 ;  /* 0x0000008c00517308 */ /* 0x000e620000000800 */
[----:B----4-:R-:W-:Y:S02]  /*e420*/  F2FP.BF16.PACK_AB R5, R248, R224 ;  /* 0x000000e0f805723e */ /* 0x010fe400000010ff */
[----:B------:R-:W-:Y:S02]  /*e430*/  F2FP.BF16.PACK_AB R6, R80, R129 ;  /* 0x000000815006723e */ /* 0x000fe400000010ff */
[----:B--2---:R-:W-:-:S03]  /*e440*/  F2FP.BF16.PACK_AB R7, R211, R131 ;  /* 0x00000083d307723e */ /* 0x004fc600000010ff */
[----:B------:R-:W-:Y:S01]  /*e450*/  MUFU.EX2 R209, R152 ;  /* 0x0000009800d17308 */ /* 0x000fe20000000800 */
[----:B------:R-:W-:-:S07]  /*e460*/  FADD.FTZ R2, R89, R2 ;  /* 0x0000000259027221 */ /* 0x000fce0000010000 */
[----:B------:R-:W-:Y:S01]  /*e470*/  MUFU.EX2 R147, R147 ;  /* 0x0000009300937308 */ /* 0x000fe20000000800 */
[----:B------:R-:W-:-:S07]  /*e480*/  FADD.FTZ R0, R90, R0 ;  /* 0x000000005a007221 */ /* 0x000fce0000010000 */
[----:B------:R-:W-:Y:S08]  /*e490*/  MUFU.EX2 R238, R146 ;  /* 0x0000009200ee7308 */ /* 0x000ff00000000800 */
[----:B------:R-:W-:Y:S08]  /*e4a0*/  MUFU.EX2 R152, R143 ;  /* 0x0000008f00987308 */ /* 0x000ff00000000800 */
[----:B------:R-:W2:Y:S08]  /*e4b0*/  MUFU.EX2 R153, R142 ;  /* 0x0000008e00997308 */ /* 0x000eb00000000800 */
[----:B------:R-:W4:Y:S01]  /*e4c0*/  MUFU.EX2 R141, R141 ;  /* 0x0000008d008d7308 */ /* 0x000f220000000800 */
[----:B------:R-:W-:Y:S01]  /*e4d0*/  HMMA.16816.F32.BF16 R124, R4, R16, R108 ;  /* 0x00000010047c723c */ /* 0x000fe2000004186c */
[----:B------:R-:W-:Y:S01]  /*e4e0*/  FADD.FTZ R2, R187, R2 ;  /* 0x00000002bb027221 */ /* 0x000fe20000010000 */
[----:B---3--:R-:W-:Y:S01]  /*e4f0*/  MOV R187, R82 ;  /* 0x0000005200bb7202 */ /* 0x008fe20000000f00 */
[----:B------:R-:W-:Y:S01]  /*e500*/  FADD.FTZ R0, R186, R0 ;  /* 0x00000000ba007221 */ /* 0x000fe20000010000 */
[----:B-1----:R-:W-:-:S04]  /*e510*/  MOV R186, R81 ;  /* 0x0000005100ba7202 */ /* 0x002fc80000000f00 */
[C---:B------:R-:W-:Y:S08]  /*e520*/  HMMA.16816.F32.BF16 R120, R4.reuse, R18, R100 ;  /* 0x000000120478723c */ /* 0x040ff00000041864 */
[C---:B------:R-:W-:Y:S08]  /*e530*/  HMMA.16816.F32.BF16 R112, R4.reuse, R12, R84 ;  /* 0x0000000c0470723c */ /* 0x040ff00000041854 */
[C---:B------:R-:W-:Y:S08]  /*e540*/  HMMA.16816.F32.BF16 R108, R4.reuse, R14, R72 ;  /* 0x0000000e046c723c */ /* 0x040ff00000041848 */
[C---:B------:R-:W-:Y:S08]  /*e550*/  HMMA.16816.F32.BF16 R104, R4.reuse, R8, R68 ;  /* 0x000000080468723c */ /* 0x040ff00000041844 */
[C---:B------:R-:W-:Y:S08]  /*e560*/  HMMA.16816.F32.BF16 R100, R4.reuse, R10, R64 ;  /* 0x0000000a0464723c */ /* 0x040ff00000041840 */
[C---:B------:R-:W-:Y:S08]  /*e570*/  HMMA.16816.F32.BF16 R96, R4.reuse, R24, R60 ;  /* 0x000000180460723c */ /* 0x040ff0000004183c */
[----:B------:R-:W-:Y:S07]  /*e580*/  HMMA.16816.F32.BF16 R92, R4, R26, R48 ;  /* 0x0000001a045c723c */ /* 0x000fee0000041830 */
[----:B------:R-:W-:Y:S01]  /*e590*/  FADD.FTZ R4, R130, R116 ;  /* 0x0000007482047221 */ /* 0x000fe20000010000 */
[----:B--2---:R-:W-:-:S02]  /*e5a0*/  F2FP.BF16.PACK_AB R5, R153, R152 ;  /* 0x000000989905723e */ /* 0x004fc400000010ff */
[----:B------:R-:W-:Y:S01]  /*e5b0*/  F2FP.BF16.PACK_AB R6, R238, R147 ;  /* 0x00000093ee06723e */ /* 0x000fe200000010ff */
[----:B------:R-:W-:Y:S01]  /*e5c0*/  FADD.FTZ R132, R91, R4 ;  /* 0x000000045b847221 */ /* 0x000fe20000010000 */
[----:B------:R-:W-:Y:S02]  /*e5d0*/  F2FP.BF16.PACK_AB R4, R209, R187 ;  /* 0x000000bbd104723e */ /* 0x000fe400000010ff */
[----:B----4-:R-:W-:Y:S01]  /*e5e0*/  F2FP.BF16.PACK_AB R7, R186, R141 ;  /* 0x0000008dba07723e */ /* 0x010fe200000010ff */
[----:B------:R-:W-:Y:S01]  /*e5f0*/  FADD.FTZ R3, R88, R3 ;  /* 0x0000000358037221 */ /* 0x000fe20000010000 */
        /* <DEDUP_REMOVED lines=9> */
[----:B------:R-:W-:-:S05]  /*e690*/  MOV R72, R119 ;  /* 0x0000007700487202 */ /* 0x000fca0000000f00 */
[C---:B------:R-:W-:Y:S08]  /*e6a0*/  HMMA.16816.F32.BF16 R128, R4.reuse, R16, R56 ;  /* 0x000000100480723c */ /* 0x040ff00000041838 */
[C---:B------:R-:W-:Y:S01]  /*e6b0*/  HMMA.16816.F32.BF16 R116, R4.reuse, R18, R52 ;  /* 0x000000120474723c */ /* 0x040fe20000041834 */
[----:B------:R-:W-:Y:S07]  /*e6c0*/  LDSM.16.MT88.4 R16, [R218+0xa000] ;  /* 0x00a00000da10783b */ /* 0x000fee0000004200 */
[C---:B------:R-:W-:Y:S01]  /*e6d0*/  HMMA.16816.F32.BF16 R80, R4.reuse, R14, R36 ;  /* 0x0000000e0450723c */ /* 0x040fe20000041824 */
[----:B------:R-:W1:Y:S07]  /*e6e0*/  LDSM.16.MT88.4 R12, [R216+0xa000] ;  /* 0x00a00000d80c783b */ /* 0x000e6e0000004200 */
[C---:B------:R-:W-:Y:S08]  /*e6f0*/  HMMA.16816.F32.BF16 R32, R4.reuse, R8, R32 ;  /* 0x000000080420723c */ /* 0x040ff00000041820 */
[C---:B------:R-:W-:Y:S01]  /*e700*/  HMMA.16816.F32.BF16 R84, R4.reuse, R10, R20 ;  /* 0x0000000a0454723c */ /* 0x040fe20000041814 */
[----:B------:R-:W2:Y:S04]  /*e710*/  LDSM.16.MT88.4 R8, [R219+0xa000] ;  /* 0x00a00000db08783b */ /* 0x000ea80000004200 */
[----:B------:R-:W3:Y:S01]  /*e720*/  LDSM.16.MT88.4 R20, [R217+0xa000] ;  /* 0x00a00000d914783b */ /* 0x000ee20000004200 */
[----:B------:R-:W4:Y:S08]  /*e730*/  MUFU.EX2 R50, R144 ;  /* 0x0000009000327308 */ /* 0x000f300000000800 */
[----:B------:R-:W-:Y:S08]  /*e740*/  MUFU.EX2 R48, R135 ;  /* 0x0000008700307308 */ /* 0x000ff00000000800 */
[----:B------:R4:W1:Y:S08]  /*e750*/  MUFU.EX2 R49, R134 ;  /* 0x0000008600317308 */ /* 0x0008700000000800 */
[----:B------:R-:W1:Y:S08]  /*e760*/  MUFU.EX2 R136, R136 ;  /* 0x0000008800887308 */ /* 0x000e700000000800 */
[----:B------:R-:W-:Y:S08]  /*e770*/  MUFU.EX2 R39, R145 ;  /* 0x0000009100277308 */ /* 0x000ff00000000800 */
[----:B------:R-:W1:Y:S08]  /*e780*/  MUFU.EX2 R207, R207 ;  /* 0x000000cf00cf7308 */ /* 0x000e700000000800 */
[----:B------:R-:W-:Y:S08]  /*e790*/  MUFU.EX2 R206, R206 ;  /* 0x000000ce00ce7308 */ /* 0x000ff00000000800 */
[----:B------:R-:W2:Y:S01]  /*e7a0*/  MUFU.EX2 R205, R205 ;  /* 0x000000cd00cd7308 */ /* 0x000ea20000000800 */
[----:B------:R-:W-:Y:S01]  /*e7b0*/  HMMA.16816.F32.BF16 R76, R4, R24, R28 ;  /* 0x00000018044c723c */ /* 0x000fe2000004181c */
[----:B----4-:R-:W-:Y:S01]  /*e7c0*/  IMAD.MOV.U32 R134, RZ, RZ, R50 ;  /* 0x000000ffff867224 */ /* 0x010fe200078e0032 */
[----:B------:R-:W-:Y:S01]  /*e7d0*/  MOV R140, R244 ;  /* 0x000000f4008c7202 */ /* 0x000fe20000000f00 */
[----:B------:R-:W-:Y:S01]  /*e7e0*/  IMAD.MOV.U32 R135, RZ, RZ, R240 ;  /* 0x000000ffff877224 */ /* 0x000fe200078e00f0 */
[----:B------:R-:W-:-:S02]  /*e7f0*/  MOV R38, R241 ;  /* 0x000000f100267202 */ /* 0x000fc40000000f00 */
[----:B------:R-:W-:Y:S01]  /*e800*/  MOV R144, R238 ;  /* 0x000000ee00907202 */ /* 0x000fe20000000f00 */
[----:B------:R-:W-:Y:S01]  /*e810*/  IMAD.MOV.U32 R24, RZ, RZ, R245 ;  /* 0x000000ffff187224 */ /* 0x000fe200078e00f5 */
[----:B------:R-:W-:Y:S01]  /*e820*/  MOV R28, R141 ;  /* 0x0000008d001c7202 */ /* 0x000fe20000000f00 */
[----:B------:R-:W-:Y:S01]  /*e830*/  IMAD.MOV.U32 R141, RZ, RZ, R243 ;  /* 0x000000ffff8d7224 */ /* 0x000fe200078e00f3 */
[----:B-1----:R-:W-:Y:S01]  /*e840*/  MOV R30, R49 ;  /* 0x00000031001e7202 */ /* 0x002fe20000000f00 */
[----:B------:R-:W-:Y:S01]  /*e850*/  MUFU.EX2 R241, R169 ;  /* 0x000000a900f17308 */ /* 0x000fe20000000800 */
[----:B------:R-:W-:Y:S02]  /*e860*/  MOV R31, R48 ;  /* 0x00000030001f7202 */ /* 0x000fe40000000f00 */
[----:B------:R-:W-:Y:S02]  /*e870*/  MOV R25, R249 ;  /* 0x000000f900197202 */ /* 0x000fe40000000f00 */
[----:B------:R-:W-:Y:S01]  /*e880*/  MOV R36, R246 ;  /* 0x000000f600247202 */ /* 0x000fe20000000f00 */
[----:B------:R-:W-:Y:S02]  /*e890*/  HMMA.16816.F32.BF16 R44, R4, R26, R44 ;  /* 0x0000001a042c723c */ /* 0x000fe4000004182c */
[----:B------:R-:W-:Y:S05]  /*e8a0*/  MUFU.EX2 R244, R168 ;  /* 0x000000a800f47308 */ /* 0x000fea0000000800 */
[----:B------:R-:W-:-:S03]  /*e8b0*/  F2FP.BF16.PACK_AB R4, R31, R136 ;  /* 0x000000881f04723e */ /* 0x000fc600000010ff */
[----:B------:R-:W-:Y:S01]  /*e8c0*/  MUFU.EX2 R246, R167 ;  /* 0x000000a700f67308 */ /* 0x000fe20000000800 */
[----:B------:R-:W-:Y:S02]  /*e8d0*/  F2FP.BF16.PACK_AB R5, R207, R30 ;  /* 0x0000001ecf05723e */ /* 0x000fe400000010ff */
[----:B------:R-:W-:Y:S02]  /*e8e0*/  F2FP.BF16.PACK_AB R6, R39, R134 ;  /* 0x000000862706723e */ /* 0x000fe400000010ff */
[----:B--2---:R-:W-:-:S03]  /*e8f0*/  F2FP.BF16.PACK_AB R7, R205, R206 ;  /* 0x000000cecd07723e */ /* 0x004fc600000010ff */
[----:B------:R-:W-:Y:S08]  /*e900*/  MUFU.EX2 R249, R166 ;  /* 0x000000a600f97308 */ /* 0x000ff00000000800 */
[----:B------:R-:W-:Y:S08]  /*e910*/  MUFU.EX2 R238, R165 ;  /* 0x000000a500ee7308 */ /* 0x000ff00000000800 */
[----:B------:R-:W1:Y:S08]  /*e920*/  MUFU.EX2 R240, R164 ;  /* 0x000000a400f07308 */ /* 0x000e700000000800 */
[----:B------:R-:W-:Y:S08]  /*e930*/  MUFU.EX2 R243, R163 ;  /* 0x000000a300f37308 */ /* 0x000ff00000000800 */
[----:B------:R-:W2:Y:S01]  /*e940*/  MUFU.EX2 R245, R162 ;  /* 0x000000a200f57308 */ /* 0x000ea20000000800 */
        /* <DEDUP_REMOVED lines=9> */
[----:B------:R-:W-:-:S07]  /*e9e0*/  MOV R142, R75 ;  /* 0x0000004b008e7202 */ /* 0x000fce0000000f00 */
[C---:B------:R-:W-:Y:S08]  /*e9f0*/  HMMA.16816.F32.BF16 R72, R4.reuse, R12, R124 ;  /* 0x0000000c0448723c */ /* 0x040ff0000004187c */
[C---:B------:R-:W-:Y:S08]  /*ea00*/  HMMA.16816.F32.BF16 R64, R4.reuse, R8, R112 ;  /* 0x000000080440723c */ /* 0x040ff00000041870 */
[C---:B------:R-:W-:Y:S08]  /*ea10*/  HMMA.16816.F32.BF16 R60, R4.reuse, R10, R108 ;  /* 0x0000000a043c723c */ /* 0x040ff0000004186c */
[C---:B---3--:R-:W-:Y:S08]  /*ea20*/  HMMA.16816.F32.BF16 R56, R4.reuse, R20, R104 ;  /* 0x000000140438723c */ /* 0x048ff00000041868 */
[C---:B------:R-:W-:Y:S08]  /*ea30*/  HMMA.16816.F32.BF16 R52, R4.reuse, R22, R100 ;  /* 0x000000160434723c */ /* 0x040ff00000041864 */
[C---:B------:R-:W-:Y:S08]  /*ea40*/  HMMA.16816.F32.BF16 R48, R4.reuse, R16, R96 ;  /* 0x000000100430723c */ /* 0x040ff00000041860 */
[----:B------:R-:W-:Y:S07]  /*ea50*/  HMMA.16816.F32.BF16 R40, R4, R18, R92 ;  /* 0x000000120428723c */ /* 0x000fee000004185c */
[----:B------:R-:W-:Y:S01]  /*ea60*/  FADD.FTZ R4, R135, R132 ;  /* 0x0000008487047221 */ /* 0x000fe20000010000 */
[----:B-1----:R-:W-:-:S02]  /*ea70*/  F2FP.BF16.PACK_AB R5, R240, R238 ;  /* 0x000000eef005723e */ /* 0x002fc400000010ff */
[----:B------:R-:W-:Y:S01]  /*ea80*/  F2FP.BF16.PACK_AB R6, R249, R246 ;  /* 0x000000f6f906723e */ /* 0x000fe200000010ff */
[----:B------:R-:W-:Y:S01]  /*ea90*/  FADD.FTZ R36, R36, R4 ;  /* 0x0000000424247221 */ /* 0x000fe20000010000 */
[----:B------:R-:W-:Y:S02]  /*eaa0*/  F2FP.BF16.PACK_AB R4, R244, R241 ;  /* 0x000000f1f404723e */ /* 0x000fe400000010ff */
[----:B--2---:R-:W-:Y:S01]  /*eab0*/  F2FP.BF16.PACK_AB R7, R245, R243 ;  /* 0x000000f3f507723e */ /* 0x004fe200000010ff */
[----:B------:R-:W-:Y:S01]  /*eac0*/  FADD.FTZ R3, R24, R3 ;  /* 0x0000000318037221 */ /* 0x000fe20000010000 */
[----:B------:R-:W-:Y:S01]  /*ead0*/  MOV R126, R29 ;  /* 0x0000001d007e7202 */ /* 0x000fe20000000f00 */
[----:B------:R-:W-:Y:S01]  /*eae0*/  IMAD.MOV.U32 R127, RZ, RZ, R28 ;  /* 0x000000ffff7f7224 */ /* 0x000fe200078e001c */
[----:B------:R-:W-:-:S03]  /*eaf0*/  MOV R125, R30 ;  /* 0x0000001e007d7202 */ /* 0x000fc60000000f00 */
[C---:B------:R-:W-:Y:S01]  /*eb00*/  HMMA.16816.F32.BF16 R92, R4.reuse, R12, R128 ;  /* 0x0000000c045c723c */ /* 0x040fe20000041880 */
[----:B------:R-:W-:Y:S02]  /*eb10*/  FADD.FTZ R3, R25, R3 ;  /* 0x0000000319037221 */ /* 0x000fe40000010000 */
[----:B------:R-:W-:Y:S01]  /*eb20*/  IMAD.MOV.U32 R124, RZ, RZ, R31 ;  /* 0x000000ffff7c7224 */ /* 0x000fe200078e001f */
[----:B------:R-:W-:Y:S04]  /*eb30*/  LDSM.16.MT88.4 R24, [R219+0xa800] ;  /* 0x00a80000db18783b */ /* 0x000fe80000004200 */
[C---:B------:R-:W-:Y:S01]  /*eb40*/  HMMA.16816.F32.BF16 R12, R4.reuse, R14, R116 ;  /* 0x0000000e040c723c */ /* 0x040fe20000041874 */
[----:B------:R-:W-:Y:S07]  /*eb50*/  LDSM.16.MT88.4 R28, [R218+0xa800] ;  /* 0x00a80000da1c783b */ /* 0x000fee0000004200 */
[C---:B------:R-:W-:Y:S08]  /*eb60*/  HMMA.16816.F32.BF16 R108, R4.reuse, R8, R88 ;  /* 0x00000008046c723c */ /* 0x040ff00000041858 */
[C---:B------:R-:W-:Y:S01]  /*eb70*/  HMMA.16816.F32.BF16 R120, R4.reuse, R10, R80 ;  /* 0x0000000a0478723c */ /* 0x040fe20000041850 */
[----:B------:R-:W1:Y:S07]  /*eb80*/  LDSM.16.MT88.4 R8, [R216+0xa800] ;  /* 0x00a80000d808783b */ /* 0x000e6e0000004200 */
[----:B------:R-:W-:Y:S01]  /*eb90*/  HMMA.16816.F32.BF16 R116, R4, R20, R32 ;  /* 0x000000140474723c */ /* 0x000fe20000041820 */
[----:B------:R-:W2:Y:S01]  /*eba0*/  LDSM.16.MT88.4 R32, [R217+0xa800] ;  /* 0x00a80000d920783b */ /* 0x000ea20000004200 */
[----:B------:R-:W-:Y:S01]  /*ebb0*/  MOV R135, R248 ;  /* 0x000000f800877202 */ /* 0x000fe20000000f00 */
[----:B------:R-:W-:Y:S01]  /*ebc0*/  FADD.FTZ R2, R213, R2 ;  /* 0x00000002d5027221 */ /* 0x000fe20000010000 */
[----:B------:R3:W-:Y:S01]  /*ebd0*/  MUFU.EX2 R248, R156 ;  /* 0x0000009c00f87308 */ /* 0x0007e20000000800 */
[----:B------:R-:W-:Y:S01]  /*ebe0*/  FADD.FTZ R0, R210, R0 ;  /* 0x00000000d2007221 */ /* 0x000fe20000010000 */
[----:B------:R-:W-:Y:S01]  /*ebf0*/  MOV R163, R242 ;  /* 0x000000f200a37202 */ /* 0x000fe20000000f00 */
[----:B------:R-:W-:Y:S01]  /*ec00*/  IMAD.MOV.U32 R164, RZ, RZ, R135 ;  /* 0x000000ffffa47224 */ /* 0x000fe200078e0087 */
[----:B------:R-:W-:Y:S01]  /*ec10*/  MOV R135, R211 ;  /* 0x000000d300877202 */ /* 0x000fe20000000f00 */
[----:B------:R-:W-:-:S02]  /*ec20*/  IMAD.MOV.U32 R162, RZ, RZ, R236 ;  /* 0x000000ffffa27224 */ /* 0x000fc400078e00ec */
[----:B------:R-:W-:Y:S01]  /*ec30*/  FADD.FTZ R2, R212, R2 ;  /* 0x00000002d4027221 */ /* 0x000fe20000010000 */
[----:B------:R-:W4:Y:S01]  /*ec40*/  MUFU.EX2 R242, R157 ;  /* 0x0000009d00f27308 */ /* 0x000f220000000800 */
[----:B---3--:R-:W-:-:S07]  /*ec50*/  MOV R156, R239 ;  /* 0x000000ef009c7202 */ /* 0x008fce0000000f00 */
[----:B------:R-:W-:Y:S08]  /*ec60*/  MUFU.EX2 R236, R161 ;  /* 0x000000a100ec7308 */ /* 0x000ff00000000800 */
[----:B------:R-:W-:Y:S08]  /*ec70*/  MUFU.EX2 R239, R159 ;  /* 0x0000009f00ef7308 */ /* 0x000ff00000000800 */
[----:B------:R-:W-:Y:S08]  /*ec80*/  MUFU.EX2 R213, R154 ;  /* 0x0000009a00d57308 */ /* 0x000ff00000000800 */
[----:B------:R-:W3:Y:S08]  /*ec90*/  MUFU.EX2 R212, R155 ;  /* 0x0000009b00d47308 */ /* 0x000ef00000000800 */
[----:B------:R-:W-:Y:S08]  /*eca0*/  MUFU.EX2 R211, R158 ;  /* 0x0000009e00d37308 */ /* 0x000ff00000000800 */
[----:B------:R-:W1:Y:S01]  /*ecb0*/  MUFU.EX2 R210, R160 ;  /* 0x000000a000d27308 */ /* 0x000e620000000800 */
[----:B------:R-:W-:Y:S01]  /*ecc0*/  MOV R168, R134 ;  /* 0x0000008600a87202 */ /* 0x000fe20000000f00 */
[----:B------:R-:W-:Y:S01]  /*ecd0*/  IMAD.MOV.U32 R167, RZ, RZ, R206 ;  /* 0x000000ffffa77224 */ /* 0x000fe200078e00ce */
[----:B------:R-:W-:Y:S01]  /*ece0*/  MOV R166, R39 ;  /* 0x0000002700a67202 */ /* 0x000fe20000000f00 */
[----:B------:R-:W-:Y:S01]  /*ecf0*/  HMMA.16816.F32.BF16 R112, R4, R22, R84 ;  /* 0x000000160470723c */ /* 0x000fe20000041854 */
[----:B------:R-:W-:Y:S01]  /*ed00*/  MOV R169, R207 ;  /* 0x000000cf00a97202 */ /* 0x000fe20000000f00 */
[----:B------:R-:W2:Y:S01]  /*ed10*/  LDSM.16.MT88.4 R20, [R216+0xb000] ;  /* 0x00b00000d814783b */ /* 0x000ea20000004200 */
[----:B------:R-:W-:Y:S01]  /*ed20*/  MOV R165, R205 ;  /* 0x000000cd00a57202 */ /* 0x000fe20000000f00 */
[----:B------:R-:W-:Y:S01]  /*ed30*/  MUFU.EX2 R207, R184 ;  /* 0x000000b800cf7308 */ /* 0x000fe20000000800 */
[----:B------:R-:W-:-:S02]  /*ed40*/  MOV R134, R209 ;  /* 0x000000d100867202 */ /* 0x000fc40000000f00 */
[----:B------:R-:W-:Y:S01]  /*ed50*/  MOV R39, R208 ;  /* 0x000000d000277202 */ /* 0x000fe20000000f00 */
[C---:B------:R-:W-:Y:S04]  /*ed60*/  HMMA.16816.F32.BF16 R104, R4.reuse, R16, R76 ;  /* 0x000000100468723c */ /* 0x040fe8000004184c */
[----:B------:R-:W-:Y:S04]  /*ed70*/  MUFU.EX2 R209, R182 ;  /* 0x000000b600d17308 */ /* 0x000fe80000000800 */
[----:B------:R-:W-:Y:S01]  /*ed80*/  HMMA.16816.F32.BF16 R96, R4, R18, R44 ;  /* 0x000000120460723c */ /* 0x000fe2000004182c */
[----:B------:R-:W2:Y:S03]  /*ed90*/  LDSM.16.MT88.4 R16, [R219+0xb000] ;  /* 0x00b00000db10783b */ /* 0x000ea60000004200 */
[----:B------:R-:W-:Y:S03]  /*eda0*/  MUFU.EX2 R208, R183 ;  /* 0x000000b700d07308 */ /* 0x000fe60000000800 */
[----:B----4-:R-:W-:-:S02]  /*edb0*/  F2FP.BF16.PACK_AB R4, R242, R248 ;  /* 0x000000f8f204723e */ /* 0x010fc400000010ff */
[----:B---3--:R-:W-:Y:S02]  /*edc0*/  F2FP.BF16.PACK_AB R5, R212, R213 ;  /* 0x000000d5d405723e */ /* 0x008fe400000010ff */
[----:B------:R-:W-:Y:S01]  /*edd0*/  F2FP.BF16.PACK_AB R6, R236, R239 ;  /* 0x000000efec06723e */ /* 0x000fe200000010ff */
[----:B------:R-:W-:Y:S01]  /*ede0*/  MUFU.EX2 R206, R185 ;  /* 0x000000b900ce7308 */ /* 0x000fe20000000800 */
[----:B-1----:R-:W-:-:S07]  /*edf0*/  F2FP.BF16.PACK_AB R7, R210, R211 ;  /* 0x000000d3d207723e */ /* 0x002fce00000010ff */
[----:B------:R-:W-:Y:S08]  /*ee00*/  MUFU.EX2 R205, R178 ;  /* 0x000000b200cd7308 */ /* 0x000ff00000000800 */
[----:B------:R-:W1:Y:S08]  /*ee10*/  MUFU.EX2 R132, R179 ;  /* 0x000000b300847308 */ /* 0x000e700000000800 */
[----:B------:R-:W-:Y:S08]  /*ee20*/  MUFU.EX2 R131, R180 ;  /* 0x000000b400837308 */ /* 0x000ff00000000800 */
[----:B------:R-:W3:Y:S01]  /*ee30*/  MUFU.EX2 R130, R181 ;  /* 0x000000b500827308 */ /* 0x000ee20000000800 */
[C---:B------:R-:W-:Y:S08]  /*ee40*/  HMMA.16816.F32.BF16 R100, R4.reuse, R8, R72 ;  /* 0x000000080464723c */ /* 0x040ff00000041848 */
[C---:B------:R-:W-:Y:S08]  /*ee50*/  HMMA.16816.F32.BF16 R88, R4.reuse, R10, R68 ;  /* 0x0000000a0458723c */ /* 0x040ff00000041844 */
[C---:B--2---:R-:W-:Y:S08]  /*ee60*/  HMMA.16816.F32.BF16 R72, R4.reuse, R34, R52 ;  /* 0x000000220448723c */ /* 0x044ff00000041834 */
        /* <DEDUP_REMOVED lines=10> */
[----:B---3--:R-:W-:Y:S01]  /*ef10*/  F2FP.BF16.PACK_AB R7, R130, R131 ;  /* 0x000000838207723e */ /* 0x008fe200000010ff */
[----:B------:R-:W-:-:S06]  /*ef20*/  FADD.FTZ R0, R203, R0 ;  /* 0x00000000cb007221 */ /* 0x000fcc0000010000 */
[----:B------:R-:W-:Y:S01]  /*ef30*/  HMMA.16816.F32.BF16 R60, R4, R8, R92 ;  /* 0x00000008043c723c */ /* 0x000fe2000004185c */
[----:B------:R-:W-:-:S07]  /*ef40*/  MOV R203, R162 ;  /* 0x000000a200cb7202 */ /* 0x000fce0000000f00 */
[----:B------:R-:W-:Y:S01]  /*ef50*/  HMMA.16816.F32.BF16 R56, R4, R10, R12 ;  /* 0x0000000a0438723c */ /* 0x000fe2000004180c */
[----:B------:R-:W1:Y:S04]  /*ef60*/  LDSM.16.MT88.4 R12, [R217+0xb000] ;  /* 0x00b00000d90c783b */ /* 0x000e680000004200 */
[----:B------:R-:W2:Y:S01]  /*ef70*/  LDSM.16.MT88.4 R8, [R218+0xb000] ;  /* 0x00b00000da08783b */ /* 0x000ea20000004200 */
[----:B------:R-:W-:Y:S01]  /*ef80*/  IMAD.MOV.U32 R156, RZ, RZ, R163 ;  /* 0x000000ffff9c7224 */ /* 0x000fe200078e00a3 */
[----:B------:R-:W-:Y:S02]  /*ef90*/  MOV R162, R164 ;  /* 0x000000a400a27202 */ /* 0x000fe40000000f00 */
[----:B------:R-:W-:Y:S01]  /*efa0*/  MOV R163, R165 ;  /* 0x000000a500a37202 */ /* 0x000fe20000000f00 */
[----:B------:R-:W-:Y:S01]  /*efb0*/  IMAD.MOV.U32 R165, RZ, RZ, R167 ;  /* 0x000000ffffa57224 */ /* 0x000fe200078e00a7 */
[----:B------:R-:W-:-:S02]  /*efc0*/  MOV R164, R166 ;  /* 0x000000a600a47202 */ /* 0x000fc40000000f00 */
[----:B------:R-:W-:Y:S02]  /*efd0*/  MOV R166, R168 ;  /* 0x000000a800a67202 */ /* 0x000fe40000000f00 */
[----:B------:R-:W-:Y:S01]  /*efe0*/  MOV R167, R169 ;  /* 0x000000a900a77202 */ /* 0x000fe20000000f00 */
[----:B------:R-:W-:Y:S01]  /*eff0*/  IMAD.MOV.U32 R169, RZ, RZ, R125 ;  /* 0x000000ffffa97224 */ /* 0x000fe200078e007d */
[----:B------:R-:W-:Y:S02]  /*f000*/  MOV R168, R124 ;  /* 0x0000007c00a87202 */ /* 0x000fe40000000f00 */
[----:B------:R-:W-:Y:S01]  /*f010*/  MOV R124, R126 ;  /* 0x0000007e007c7202 */ /* 0x000fe20000000f00 */
[----:B------:R-:W-:Y:S01]  /*f020*/  FADD.FTZ R3, R203, R3 ;  /* 0x00000003cb037221 */ /* 0x000fe20000010000 */
[----:B------:R-:W-:Y:S02]  /*f030*/  MOV R125, R127 ;  /* 0x0000007f007d7202 */ /* 0x000fe40000000f00 */
[----:B------:R-:W-:Y:S01]  /*f040*/  MOV R126, R145 ;  /* 0x00000091007e7202 */ /* 0x000fe20000000f00 */
[----:B------:R-:W-:Y:S01]  /*f050*/  IMAD.MOV.U32 R157, RZ, RZ, R162 ;  /* 0x000000ffff9d7224 */ /* 0x000fe200078e00a2 */
[----:B------:R-:W-:-:S02]  /*f060*/  MOV R159, R156 ;  /* 0x0000009c009f7202 */ /* 0x000fc40000000f00 */
[----:B------:R-:W-:Y:S01]  /*f070*/  MOV R203, R163 ;  /* 0x000000a300cb7202 */ /* 0x000fe20000000f00 */
[----:B------:R-:W-:Y:S01]  /*f080*/  IMAD.MOV.U32 R163, RZ, RZ, R166 ;  /* 0x000000ffffa37224 */ /* 0x000fe200078e00a6 */
[----:B------:R-:W-:Y:S02]  /*f090*/  MOV R156, R164 ;  /* 0x000000a4009c7202 */ /* 0x000fe40000000f00 */
[----:B------:R-:W-:Y:S01]  /*f0a0*/  MOV R162, R165 ;  /* 0x000000a500a27202 */ /* 0x000fe20000000f00 */
[----:B------:R-:W-:Y:S01]  /*f0b0*/  HMMA.16816.F32.BF16 R48, R4, R24, R108 ;  /* 0x000000180430723c */ /* 0x000fe2000004186c */
[----:B------:R-:W-:Y:S01]  /*f0c0*/  MOV R164, R167 ;  /* 0x000000a700a47202 */ /* 0x000fe20000000f00 */
[----:B------:R-:W-:Y:S01]  /*f0d0*/  IMAD.MOV.U32 R167, RZ, RZ, R124 ;  /* 0x000000ffffa77224 */ /* 0x000fe200078e007c */
[----:B------:R-:W-:Y:S02]  /*f0e0*/  MOV R165, R168 ;  /* 0x000000a800a57202 */ /* 0x000fe40000000f00 */
[----:B------:R-:W-:Y:S01]  /*f0f0*/  MOV R166, R169 ;  /* 0x000000a900a67202 */ /* 0x000fe20000000f00 */
[----:B------:R-:W-:Y:S01]  /*f100*/  MUFU.EX2 R129, R172 ;  /* 0x000000ac00817308 */ /* 0x000fe20000000800 */
[----:B------:R-:W-:-:S02]  /*f110*/  MOV R168, R125 ;  /* 0x0000007d00a87202 */ /* 0x000fc40000000f00 */
[----:B------:R-:W-:-:S05]  /*f120*/  MOV R169, R126 ;  /* 0x0000007e00a97202 */ /* 0x000fca0000000f00 */
[----:B------:R-:W3:Y:S01]  /*f130*/  MUFU.EX2 R128, R173 ;  /* 0x000000ad00807308 */ /* 0x000ee20000000800 */
[----:B------:R-:W-:-:S07]  /*f140*/  IMAD.MOV.U32 R145, RZ, RZ, R37 ;  /* 0x000000ffff917224 */ /* 0x000fce00078e0025 */
[----:B------:R-:W-:Y:S08]  /*f150*/  MUFU.EX2 R127, R174 ;  /* 0x000000ae007f7308 */ /* 0x000ff00000000800 */
[----:B------:R-:W-:Y:S08]  /*f160*/  MUFU.EX2 R126, R176 ;  /* 0x000000b0007e7308 */ /* 0x000ff00000000800 */
[----:B------:R-:W-:Y:S08]  /*f170*/  MUFU.EX2 R125, R170 ;  /* 0x000000aa007d7308 */ /* 0x000ff00000000800 */
[----:B------:R-:W4:Y:S08]  /*f180*/  MUFU.EX2 R124, R171 ;  /* 0x000000ab007c7308 */ /* 0x000f300000000800 */
[----:B------:R-:W-:Y:S08]  /*f190*/  MUFU.EX2 R109, R175 ;  /* 0x000000af006d7308 */ /* 0x000ff00000000800 */
[----:B------:R-:W1:Y:S01]  /*f1a0*/  MUFU.EX2 R108, R177 ;  /* 0x000000b1006c7308 */ /* 0x000e620000000800 */
[----:B------:R-:W-:-:S02]  /*f1b0*/  MOV R37, R38 ;  /* 0x0000002600257202 */ /* 0x000fc40000000f00 */
[----:B------:R-:W-:Y:S02]  /*f1c0*/  MOV R38, R228 ;  /* 0x000000e400267202 */ /* 0x000fe40000000f00 */
[----:B------:R-:W-:Y:S01]  /*f1d0*/  MOV R161, R145 ;  /* 0x0000009100a17202 */ /* 0x000fe20000000f00 */
[----:B------:R-:W-:Y:S01]  /*f1e0*/  IMAD.MOV.U32 R154, RZ, RZ, R37 ;  /* 0x000000ffff9a7224 */ /* 0x000fe200078e0025 */
[----:B------:R-:W-:Y:S01]  /*f1f0*/  MOV R155, R38 ;  /* 0x00000026009b7202 */ /* 0x000fe20000000f00 */
[----:B------:R-:W-:Y:S01]  /*f200*/  HMMA.16816.F32.BF16 R64, R4, R28, R104 ;  /* 0x0000001c0440723c */ /* 0x000fe20000041868 */
[----:B------:R-:W-:Y:S02]  /*f210*/  MOV R145, R39 ;  /* 0x0000002700917202 */ /* 0x000fe40000000f00 */
[----:B------:R-:W-:-:S05]  /*f220*/  MOV R158, R225 ;  /* 0x000000e1009e7202 */ /* 0x000fca0000000f00 */
[----:B------:R-:W-:Y:S01]  /*f230*/  HMMA.16816.F32.BF16 R44, R4, R26, R120 ;  /* 0x0000001a042c723c */ /* 0x000fe20000041878 */
[----:B------:R-:W-:Y:S01]  /*f240*/  MUFU.EX2 R95, R237 ;  /* 0x000000ed005f7308 */ /* 0x000fe20000000800 */
[----:B------:R-:W-:-:S07]  /*f250*/  FADD.FTZ R2, R227, R2 ;  /* 0x00000002e3027221 */ /* 0x000fce0000010000 */
[----:B------:R-:W-:Y:S01]  /*f260*/  MUFU.EX2 R94, R235 ;  /* 0x000000eb005e7308 */ /* 0x000fe20000000800 */
[----:B------:R-:W-:Y:S01]  /*f270*/  HMMA.16816.F32.BF16 R36, R4, R32, R116 ;  /* 0x000000200424723c */ /* 0x000fe20000041874 */
[----:B------:R-:W-:-:S06]  /*f280*/  FADD.FTZ R0, R226, R0 ;  /* 0x00000000e2007221 */ /* 0x000fcc0000010000 */
[----:B------:R-:W-:Y:S01]  /*f290*/  MUFU.EX2 R93, R194 ;  /* 0x000000c2005d7308 */ /* 0x000fe20000000800 */
[C---:B------:R-:W-:Y:S07]  /*f2a0*/  HMMA.16816.F32.BF16 R32, R4.reuse, R34, R112 ;  /* 0x000000220420723c */ /* 0x040fee0000041870 */
[----:B------:R-:W1:Y:S01]  /*f2b0*/  MUFU.EX2 R92, R197 ;  /* 0x000000c5005c7308 */ /* 0x000e620000000800 */
[----:B------:R-:W-:Y:S07]  /*f2c0*/  HMMA.16816.F32.BF16 R28, R4, R30, R96 ;  /* 0x0000001e041c723c */ /* 0x000fee0000041860 */
[----:B------:R-:W-:Y:S01]  /*f2d0*/  MUFU.EX2 R43, R252 ;  /* 0x000000fc002b7308 */ /* 0x000fe20000000800 */
[----:B---3--:R-:W-:-:S07]  /*f2e0*/  F2FP.BF16.PACK_AB R4, R128, R129 ;  /* 0x000000818004723e */ /* 0x008fce00000010ff */
[----:B------:R-:W3:Y:S01]  /*f2f0*/  MUFU.EX2 R42, R247 ;  /* 0x000000f7002a7308 */ /* 0x000ee20000000800 */
[----:B----4-:R-:W-:Y:S01]  /*f300*/  F2FP.BF16.PACK_AB R5, R124, R125 ;  /* 0x0000007d7c05723e */ /* 0x010fe200000010ff */
[----:B------:R-:W-:Y:S01]  /*f310*/  IMAD.MOV.U32 R185, RZ, RZ, R220 ;  /* 0x000000ffffb97224 */ /* 0x000fe200078e00dc */
[----:B------:R-:W-:Y:S02]  /*f320*/  F2FP.BF16.PACK_AB R6, R126, R127 ;  /* 0x0000007f7e06723e */ /* 0x000fe400000010ff */
[----:B------:R-:W-:Y:S02]  /*f330*/  MOV R179, R150 ;  /* 0x0000009600b37202 */ /* 0x000fe40000000f00 */
[----:B------:R-:W-:Y:S02]  /*f340*/  MOV R183, R141 ;  /* 0x0000008d00b77202 */ /* 0x000fe40000000f00 */
[----:B------:R-:W-:Y:S02]  /*f350*/  MOV R182, R140 ;  /* 0x0000008c00b67202 */ /* 0x000fe40000000f00 */
[----:B------:R-:W-:-:S02]  /*f360*/  MOV R160, R187 ;  /* 0x000000bb00a07202 */ /* 0x000fc40000000f00 */
[----:B------:R-:W-:Y:S02]  /*f370*/  MOV R180, R149 ;  /* 0x0000009500b47202 */ /* 0x000fe40000000f00 */
[----:B------:R-:W-:Y:S02]  /*f380*/  MOV R184, R143 ;  /* 0x0000008f00b87202 */ /* 0x000fe40000000f00 */
[----:B------:R-:W-:Y:S01]  /*f390*/  MOV R178, R151 ;  /* 0x0000009700b27202 */ /* 0x000fe20000000f00 */
[----:B------:R-:W-:Y:S01]  /*f3a0*/  FADD.FTZ R3, R188, R3 ;  /* 0x00000003bc037221 */ /* 0x000fe20000010000 */
[----:B-1----:R-:W-:Y:S01]  /*f3b0*/  F2FP.BF16.PACK_AB R7, R108, R109 ;  /* 0x0000006d6c07723e */ /* 0x002fe200000010ff */
[----:B------:R-:W-:Y:S01]  /*f3c0*/  MUFU.EX2 R97, R200 ;  /* 0x000000c800617308 */ /* 0x000fe20000000800 */
[----:B------:R-:W-:Y:S01]  /*f3d0*/  FADD.FTZ R2, R215, R2 ;  /* 0x00000002d7027221 */ /* 0x000fe20000010000 */
[----:B------:R-:W-:Y:S01]  /*f3e0*/  MOV R173, R146 ;  /* 0x0000009200ad7202 */ /* 0x000fe20000000f00 */
[----:B------:R-:W-:Y:S01]  /*f3f0*/  IMAD.MOV.U32 R181, RZ, RZ, R148 ;  /* 0x000000ffffb57224 */ /* 0x000fe200078e0094 */
[----:B------:R-:W-:Y:S01]  /*f400*/  MOV R172, R147 ;  /* 0x0000009300ac7202 */ /* 0x000fe20000000f00 */
[----:B------:R1:W5:Y:S01]  /*f410*/  LDL.LU R228, [R1+0xf0] ;  /* 0x0000f00001e47983 */ /* 0x0003620000300800 */
[----:B------:R-:W-:Y:S02]  /*f420*/  HMMA.16816.F32.BF16 R100, R4, R20, R100 ;  /* 0x000000140464723c */ /* 0x000fe40000041864 */
[----:B------:R-:W4:Y:S01]  /*f430*/  MUFU.EX2 R96, R201 ;  /* 0x000000c900607308 */ /* 0x000f220000000800 */
[----:B------:R-:W-:Y:S01]  /*f440*/  FADD.FTZ R0, R214, R0 ;  /* 0x00000000d6007221 */ /* 0x000fe20000010000 */
[----:B------:R-:W-:Y:S01]  /*f450*/  MOV R190, R179 ;  /* 0x000000b300be7202 */ /* 0x000fe20000000f00 */
[----:B------:R-:W-:Y:S01]  /*f460*/  FADD.FTZ R3, R250, R3 ;  /* 0x00000003fa037221 */ /* 0x000fe20000010000 */
[----:B------:R-:W-:-:S02]  /*f470*/  MOV R119, R135 ;  /* 0x0000008700777202 */ /* 0x000fc40000000f00 */
[C---:B------:R-:W-:Y:S08]  /*f480*/  HMMA.16816.F32.BF16 R88, R4.reuse, R22, R88 ;  /* 0x000000160458723c */ /* 0x040ff00000041858 */
[C---:B------:R-:W-:Y:S08]  /*f490*/  HMMA.16816.F32.BF16 R84, R4.reuse, R16, R84 ;  /* 0x000000100454723c */ /* 0x040ff00000041854 */
[C---:B------:R-:W-:Y:S08]  /*f4a0*/  HMMA.16816.F32.BF16 R80, R4.reuse, R18, R80 ;  /* 0x000000120450723c */ /* 0x040ff00000041850 */
[C---:B------:R-:W-:Y:S08]  /*f4b0*/  HMMA.16816.F32.BF16 R76, R4.reuse, R12, R76 ;  /* 0x0000000c044c723c */ /* 0x040ff0000004184c */
[C---:B------:R-:W-:Y:S08]  /*f4c0*/  HMMA.16816.F32.BF16 R72, R4.reuse, R14, R72 ;  /* 0x0000000e0448723c */ /* 0x040ff00000041848 */
[C---:B--2---:R-:W-:Y:S08]  /*f4d0*/  HMMA.16816.F32.BF16 R68, R4.reuse, R8, R68 ;  /* 0x000000080444723c */ /* 0x044ff00000041844 */
[----:B------:R-:W-:Y:S01]  /*f4e0*/  HMMA.16816.F32.BF16 R52, R4, R10, R52 ;  /* 0x0000000a0434723c */ /* 0x000fe20000041834 */
[----:B------:R-:W-:Y:S01]  /*f4f0*/  IMAD.MOV.U32 R187, RZ, RZ, R142 ;  /* 0x000000ffffbb7224 */ /* 0x000fe200078e008e */
[----:B------:R-:W-:Y:S01]  /*f500*/  MOV R120, R136 ;  /* 0x0000008800787202 */ /* 0x000fe20000000f00 */
[----:B------:R-:W-:Y:S01]  /*f510*/  FADD.FTZ R0, R223, R0 ;  /* 0x00000000df007221 */ /* 0x000fe20000010000 */
[----:B------:R-:W-:Y:S01]  /*f520*/  MOV R179, R185 ;  /* 0x000000b900b37202 */ /* 0x000fe20000000f00 */
[----:B------:R-:W-:Y:S01]  /*f530*/  FADD.FTZ R3, R251, R3 ;  /* 0x00000003fb037221 */ /* 0x000fe20000010000 */
[----:B------:R-:W-:Y:S01]  /*f540*/  MUFU.EX2 R41, R192 ;  /* 0x000000c000297308 */ /* 0x000fe20000000800 */
[----:B------:R-:W-:Y:S01]  /*f550*/  FADD.FTZ R4, R158, R40 ;  /* 0x000000289e047221 */ /* 0x000fe20000010000 */
[----:B------:R-:W-:Y:S01]  /*f560*/  F2FP.BF16.PACK_AB R5, R92, R93 ;  /* 0x0000005d5c05723e */ /* 0x000fe200000010ff */
[----:B------:R-:W-:Y:S01]  /*f570*/  IMAD.MOV.U32 R158, RZ, RZ, R155 ;  /* 0x000000ffff9e7224 */ /* 0x000fe200078e009b */
[----:B------:R-:W-:Y:S01]  /*f580*/  MOV R155, R154 ;  /* 0x0000009a009b7202 */ /* 0x000fe20000000f00 */
[----:B------:R-:W2:Y:S01]  /*f590*/  LDSM.16.MT88.4 R148, [R216+0xb800] ;  /* 0x00b80000d894783b */ /* 0x000ea20000004200 */
[----:B------:R-:W-:-:S02]  /*f5a0*/  MOV R154, R161 ;  /* 0x000000a1009a7202 */ /* 0x000fc40000000f00 */
[----:B------:R-:W-:Y:S01]  /*f5b0*/  MOV R161, R134 ;  /* 0x0000008600a17202 */ /* 0x000fe20000000f00 */
[----:B------:R-:W-:Y:S01]  /*f5c0*/  IMAD.MOV.U32 R134, RZ, RZ, R224 ;  /* 0x000000ffff867224 */ /* 0x000fe200078e00e0 */
[----:B------:R-:W-:Y:S01]  /*f5d0*/  F2FP.BF16.PACK_AB R6, R94, R95 ;  /* 0x0000005f5e06723e */ /* 0x000fe200000010ff */
[----:B------:R-:W-:Y:S01]  /*f5e0*/  FADD.FTZ R2, R158, R2 ;  /* 0x000000029e027221 */ /* 0x000fe20000010000 */
[----:B------:R-:W-:Y:S01]  /*f5f0*/  MOV R158, R155 ;  /* 0x0000009b009e7202 */ /* 0x000fe20000000f00 */
[----:B------:R-:W-:Y:S01]  /*f600*/  MUFU.EX2 R25, R189 ;  /* 0x000000bd00197308 */ /* 0x000fe20000000800 */
[----:B------:R-:W-:Y:S01]  /*f610*/  MOV R155, R154 ;  /* 0x0000009a009b7202 */ /* 0x000fe20000000f00 */
[----:B------:R-:W-:Y:S01]  /*f620*/  LDSM.16.MT88.4 R140, [R217+0xb800] ;  /* 0x00b80000d98c783b */ /* 0x000fe20000004200 */
[----:B------:R-:W-:Y:S01]  /*f630*/  MOV R154, R134 ;  /* 0x00000086009a7202 */ /* 0x000fe20000000f00 */
[----:B------:R-:W-:Y:S01]  /*f640*/  IMAD.MOV.U32 R134, RZ, RZ, R145 ;  /* 0x000000ffff867224 */ /* 0x000fe200078e0091 */
[----:B---3--:R-:W-:Y:S01]  /*f650*/  F2FP.BF16.PACK_AB R7, R42, R43 ;  /* 0x0000002b2a07723e */ /* 0x008fe200000010ff */
[----:B------:R-:W-:Y:S01]  /*f660*/  FADD.FTZ R24, R222, R4 ;  /* 0x00000004de187221 */ /* 0x000fe20000010000 */
[----:B----4-:R-:W-:Y:S01]  /*f670*/  F2FP.BF16.PACK_AB R4, R96, R97 ;  /* 0x000000616004723e */ /* 0x010fe200000010ff */
[----:B------:R-:W-:Y:S01]  /*f680*/  FADD.FTZ R0, R155, R0 ;  /* 0x000000009b007221 */ /* 0x000fe20000010000 */
[----:B------:R-:W-:Y:S01]  /*f690*/  MOV R145, R221 ;  /* 0x000000dd00917202 */ /* 0x000fe20000000f00 */
[----:B------:R-:W-:Y:S01]  /*f6a0*/  MUFU.EX2 R27, R196 ;  /* 0x000000c4001b7308 */ /* 0x000fe20000000800 */
[----:B------:R-:W-:Y:S01]  /*f6b0*/  MOV R155, R134 ;  /* 0x00000086009b7202 */ /* 0x000fe20000000f00 */
[----:B------:R-:W-:Y:S01]  /*f6c0*/  FADD.FTZ R2, R158, R2 ;  /* 0x000000029e027221 */ /* 0x000fe20000010000 */
[----:B------:R-:W-:Y:S01]  /*f6d0*/  MOV R185, R183 ;  /* 0x000000b700b97202 */ /* 0x000fe20000000f00 */
[----:B------:R1:W5:Y:S01]  /*f6e0*/  LDL.LU R227, [R1+0xec] ;  /* 0x0000ec0001e37983 */ /* 0x0003620000300800 */
[----:B------:R-:W-:Y:S01]  /*f6f0*/  MOV R183, R182 ;  /* 0x000000b600b77202 */ /* 0x000fe20000000f00 */
[----:B------:R-:W-:Y:S01]  /*f700*/  HMMA.16816.F32.BF16 R60, R4, R20, R60 ;  /* 0x00000014043c723c */ /* 0x000fe2000004183c */
[----:B------:R-:W-:Y:S01]  /*f710*/  MOV R158, R145 ;  /* 0x00000091009e7202 */ /* 0x000fe20000000f00 */
[----:B------:R-:W-:Y:S01]  /*f720*/  FADD.FTZ R3, R139, R3 ;  /* 0x000000038b037221 */ /* 0x000fe20000010000 */
[----:B------:R-:W-:Y:S01]  /*f730*/  MOV R182, R160 ;  /* 0x000000a000b67202 */ /* 0x000fe20000000f00 */
[----:B------:R3:W4:Y:S01]  /*f740*/  MUFU.EX2 R20, R180 ;  /* 0x000000b400147308 */ /* 0x0007220000000800 */
[----:B------:R-:W-:-:S03]  /*f750*/  MOV R160, R155 ;  /* 0x0000009b00a07202 */ /* 0x000fc60000000f00 */
[C---:B------:R-:W-:Y:S01]  /*f760*/  HMMA.16816.F32.BF16 R56, R4.reuse, R22, R56 ;  /* 0x000000160438723c */ /* 0x040fe20000041838 */
[----:B------:R-:W-:Y:S01]  /*f770*/  MOV R155, R161 ;  /* 0x000000a1009b7202 */ /* 0x000fe20000000f00 */
[----:B------:R-:W-:Y:S01]  /*f780*/  IMAD.MOV.U32 R134, RZ, RZ, R144 ;  /* 0x000000ffff867224 */ /* 0x000fe200078e0090 */
[----:B------:R-:W-:Y:S01]  /*f790*/  MOV R161, R157 ;  /* 0x0000009d00a17202 */ /* 0x000fe20000000f00 */
[----:B------:R-:W-:Y:S01]  /*f7a0*/  FADD.FTZ R2, R172, R2 ;  /* 0x00000002ac027221 */ /* 0x000fe20000010000 */
[----:B------:R-:W-:Y:S01]  /*f7b0*/  MOV R157, R156 ;  /* 0x0000009c009d7202 */ /* 0x000fe20000000f00 */
[----:B------:R-:W-:Y:S01]  /*f7c0*/  IMAD.MOV.U32 R156, RZ, RZ, R162 ;  /* 0x000000ffff9c7224 */ /* 0x000fe200078e00a2 */
[----:B------:R-:W-:Y:S01]  /*f7d0*/  MOV R162, R163 ;  /* 0x000000a300a27202 */ /* 0x000fe20000000f00 */
[C---:B------:R-:W-:Y:S01]  /*f7e0*/  HMMA.16816.F32.BF16 R48, R4.reuse, R16, R48 ;  /* 0x000000100430723c */ /* 0x040fe20000041830 */
[----:B------:R-:W-:Y:S01]  /*f7f0*/  FADD.FTZ R0, R181, R0 ;  /* 0x00000000b5007221 */ /* 0x000fe20000010000 */
[----:B------:R-:W-:Y:S01]  /*f800*/  MOV R110, R179 ;  /* 0x000000b3006e7202 */ /* 0x000fe20000000f00 */
[----:B------:R-:W-:Y:S01]  /*f810*/  MUFU.EX2 R40, R193 ;  /* 0x000000c100287308 */ /* 0x000fe20000000800 */
[----:B---3--:R-:W-:Y:S01]  /*f820*/  MOV R180, R178 ;  /* 0x000000b200b47202 */ /* 0x008fe20000000f00 */
[----:B------:R-:W-:Y:S01]  /*f830*/  IMAD.MOV.U32 R178, RZ, RZ, R184 ;  /* 0x000000ffffb27224 */ /* 0x000fe200078e00b8 */
[----:B------:R-:W-:Y:S01]  /*f840*/  MOV R214, R160 ;  /* 0x000000a000d67202 */ /* 0x000fe20000000f00 */
[----:B------:R-:W-:Y:S01]  /*f850*/  IMAD.MOV.U32 R184, RZ, RZ, R158 ;  /* 0x000000ffffb87224 */ /* 0x000fe200078e009e */
[----:B------:R-:W-:Y:S01]  /*f860*/  MOV R158, R154 ;  /* 0x0000009a009e7202 */ /* 0x000fe20000000f00 */
[----:B------:R-:W-:Y:S01]  /*f870*/  IMAD.MOV.U32 R154, RZ, RZ, R159 ;  /* 0x000000ffff9a7224 */ /* 0x000fe200078e009f */
[----:B------:R-:W-:Y:S01]  /*f880*/  MOV R163, R164 ;  /* 0x000000a400a37202 */ /* 0x000fe20000000f00 */
[----:B------:R-:W-:Y:S01]  /*f890*/  HMMA.16816.F32.BF16 R44, R4, R18, R44 ;  /* 0x00000012042c723c */ /* 0x000fe2000004182c */
[----:B------:R-:W-:Y:S01]  /*f8a0*/  MOV R159, R203 ;  /* 0x000000cb009f7202 */ /* 0x000fe20000000f00 */
[----:B------:R-:W-:Y:S01]  /*f8b0*/  IMAD.MOV.U32 R170, RZ, RZ, R182 ;  /* 0x000000ffffaa7224 */ /* 0x000fe200078e00b6 */
[----:B------:R-:W-:Y:S01]  /*f8c0*/  MOV R164, R165 ;  /* 0x000000a500a47202 */ /* 0x000fe20000000f00 */
[----:B------:R-:W-:Y:S01]  /*f8d0*/  IMAD.MOV.U32 R165, RZ, RZ, R166 ;  /* 0x000000ffffa57224 */ /* 0x000fe200078e00a6 */
[----:B------:R-:W-:-:S03]  /*f8e0*/  MOV R166, R167 ;  /* 0x000000a700a67202 */ /* 0x000fc60000000f00 */
[----:B------:R-:W-:Y:S01]  /*f8f0*/  HMMA.16816.F32.BF16 R36, R4, R12, R36 ;  /* 0x0000000c0424723c */ /* 0x000fe20000041824 */
[----:B------:R-:W-:Y:S01]  /*f900*/  MOV R215, R158 ;  /* 0x0000009e00d77202 */ /* 0x000fe20000000f00 */
[----:B------:R-:W-:Y:S01]  /*f910*/  IMAD.MOV.U32 R158, RZ, RZ, R154 ;  /* 0x000000ffff9e7224 */ /* 0x000fe200078e009a */
[----:B------:R-:W-:-:S05]  /*f920*/  MOV R160, R155 ;  /* 0x0000009b00a07202 */ /* 0x000fca0000000f00 */
[----:B------:R-:W-:Y:S01]  /*f930*/  HMMA.16816.F32.BF16 R32, R4, R14, R32 ;  /* 0x0000000e0420723c */ /* 0x000fe20000041820 */
[----:B------:R-:W-:Y:S01]  /*f940*/  MOV R167, R168 ;  /* 0x000000a800a77202 */ /* 0x000fe20000000f00 */
[----:B------:R-:W-:Y:S01]  /*f950*/  FADD.FTZ R3, R152, R3 ;  /* 0x0000000398037221 */ /* 0x000fe20000010000 */
[----:B------:R-:W-:-:S05]  /*f960*/  MOV R155, R161 ;  /* 0x000000a1009b7202 */ /* 0x000fca0000000f00 */
        /* <DEDUP_REMOVED lines=15> */
[----:B------:R-:W-:Y:S01]  /*fa60*/  MOV R164, R166 ;  /* 0x000000a600a47202 */ /* 0x000fe20000000f00 */
[----:B------:R-:W3:Y:S01]  /*fa70*/  MUFU.EX2 R16, R190 ;  /* 0x000000be00107308 */ /* 0x000ee20000000800 */
        /* <DEDUP_REMOVED lines=24> */
[----:B------:R-:W1:Y:S01]  /*fc00*/  LDSM.16.MT88.4 R144, [R219+0xb800] ;  /* 0x00b80000db90783b */ /* 0x000e620000004200 */
[----:B------:R-:W-:Y:S01]  /*fc10*/  FADD.FTZ R8, R116, R5 ;  /* 0x0000000574087221 */ /* 0x000fe20000010000 */
[----:B------:R-:W-:Y:S01]  /*fc20*/  MOV R121, R163 ;  /* 0x000000a300797202 */ /* 0x000fe20000000f00 */
[----:B------:R-:W-:Y:S01]  /*fc30*/  FADD.FTZ R7, R117, R4 ;  /* 0x0000000475077221 */ /* 0x000fe20000010000 */
[----:B------:R-:W-:Y:S01]  /*fc40*/  MUFU.EX2 R23, R191 ;  /* 0x000000bf00177308 */ /* 0x000fe20000000800 */
[----:B------:R-:W-:Y:S01]  /*fc50*/  FADD.FTZ R6, R118, R2 ;  /* 0x0000000276067221 */ /* 0x000fe20000010000 */
[----:B------:R-:W1:Y:S01]  /*fc60*/  LDSM.16.MT88.4 R12, [R218+0xb800] ;  /* 0x00b80000da0c783b */ /* 0x000e620000004200 */
[----:B------:R-:W-:Y:S01]  /*fc70*/  FADD.FTZ R5, R119, R0 ;  /* 0x0000000077057221 */ /* 0x000fe20000010000 */
[----:B------:R-:W-:Y:S01]  /*fc80*/  MOV R122, R162 ;  /* 0x000000a2007a7202 */ /* 0x000fe20000000f00 */
[----:B------:R-:W-:Y:S01]  /*fc90*/  FADD.FTZ R4, R241, R8 ;  /* 0x00000008f1047221 */ /* 0x000fe20000010000 */
[----:B------:R1:W5:Y:S01]  /*fca0*/  LDL.LU R226, [R1+0xe8] ;  /* 0x0000e80001e27983 */ /* 0x0003620000300800 */
[----:B------:R-:W-:-:S02]  /*fcb0*/  FADD.FTZ R2, R238, R7 ;  /* 0x00000007ee027221 */ /* 0x000fc40000010000 */
[----:B------:R-:W-:Y:S01]  /*fcc0*/  FADD.FTZ R0, R120, R6 ;  /* 0x0000000678007221 */ /* 0x000fe20000010000 */
[----:B------:R2:W1:Y:S01]  /*fcd0*/  MUFU.EX2 R11, R110 ;  /* 0x0000006e000b7308 */ /* 0x0004620000000800 */
[----:B------:R-:W-:Y:S01]  /*fce0*/  IMAD.MOV.U32 R123, RZ, RZ, R156 ;  /* 0x000000ffff7b7224 */ /* 0x000fe200078e009c */
[----:B------:R-:W-:Y:S01]  /*fcf0*/  MOV R214, R161 ;  /* 0x000000a100d67202 */ /* 0x000fe20000000f00 */
[----:B------:R-:W-:Y:S01]  /*fd00*/  FADD.FTZ R5, R121, R5 ;  /* 0x0000000579057221 */ /* 0x000fe20000010000 */
[----:B------:R1:W5:Y:S01]  /*fd10*/  LDL.LU R225, [R1+0xe4] ;  /* 0x0000e40001e17983 */ /* 0x0003620000300800 */
[----:B------:R-:W-:Y:S02]  /*fd20*/  FADD.FTZ R4, R244, R4 ;  /* 0x00000004f4047221 */ /* 0x000fe40000010000 */
[----:B------:R-:W-:Y:S01]  /*fd30*/  FADD.FTZ R2, R240, R2 ;  /* 0x00000002f0027221 */ /* 0x000fe20000010000 */
[----:B------:R3:W-:Y:S01]  /*fd40*/  MUFU.EX2 R10, R111 ;  /* 0x0000006f000a7308 */ /* 0x0007e20000000800 */
[----:B------:R-:W-:Y:S01]  /*fd50*/  FADD.FTZ R0, R122, R0 ;  /* 0x000000007a007221 */ /* 0x000fe20000010000 */
[----:B------:R1:W5:Y:S01]  /*fd60*/  LDL.LU R224, [R1+0xe0] ;  /* 0x0000e00001e07983 */ /* 0x0003620000300800 */
[----:B------:R-:W-:-:S02]  /*fd70*/  FADD.FTZ R5, R123, R5 ;  /* 0x000000057b057221 */ /* 0x000fc40000010000 */
[----:B------:R-:W-:Y:S01]  /*fd80*/  FADD.FTZ R4, R246, R4 ;  /* 0x00000004f6047221 */ /* 0x000fe20000010000 */
[----:B------:R1:W5:Y:S01]  /*fd90*/  LDL.LU R223, [R1+0xdc] ;  /* 0x0000dc0001df7983 */ /* 0x0003620000300800 */
[----:B--2---:R-:W-:Y:S01]  /*fda0*/  MOV R110, R157 ;  /* 0x0000009d006e7202 */ /* 0x004fe20000000f00 */
[----:B------:R-:W-:Y:S02]  /*fdb0*/  FADD.FTZ R2, R243, R2 ;  /* 0x00000002f3027221 */ /* 0x000fe40000010000 */
[----:B------:R-:W-:Y:S01]  /*fdc0*/  IMAD.MOV.U32 R215, RZ, RZ, R154 ;  /* 0x000000ffffd77224 */ /* 0x000fe200078e009a */
[----:B------:R-:W2:Y:S01]  /*fdd0*/  MUFU.EX2 R18, R185 ;  /* 0x000000b900127308 */ /* 0x000ea20000000800 */
[----:B---3--:R-:W-:Y:S01]  /*fde0*/  MOV R111, R159 ;  /* 0x0000009f006f7202 */ /* 0x008fe20000000f00 */
[----:B------:R-:W-:Y:S01]  /*fdf0*/  FADD.FTZ R0, R110, R0 ;  /* 0x000000006e007221 */ /* 0x000fe20000010000 */
[----:B------:R3:W5:Y:S01]  /*fe00*/  LDL.LU R222, [R1+0xd8] ;  /* 0x0000d80001de7983 */ /* 0x0007620000300800 */
[----:B------:R-:W-:-:S02]  /*fe10*/  FADD.FTZ R6, R249, R4 ;  /* 0x00000004f9067221 */ /* 0x000fc40000010000 */
[----:B------:R-:W-:Y:S02]  /*fe20*/  FADD.FTZ R5, R111, R5 ;  /* 0x000000056f057221 */ /* 0x000fe40000010000 */
        /* <DEDUP_REMOVED lines=35> */
[----:B------:R-:W-:Y:S01]  /*10060*/  FADD.FTZ R0, R109, R0 ;  /* 0x000000006d007221 */ /* 0x000fe20000010000 */
[----:B------:R-:W1:Y:S01]  /*10070*/  MUFU.EX2 R9, R171 ;  /* 0x000000ab00097308 */ /* 0x000e620000000800 */
[----:B------:R-:W-:-:S02]  /*10080*/  FADD.FTZ R5, R94, R5 ;  /* 0x000000055e057221 */ /* 0x000fc40000010000 */
[----:B------:R-:W-:Y:S02]  /*10090*/  FADD.FTZ R4, R42, R4 ;  /* 0x000000042a047221 */ /* 0x000fe40000010000 */
[----:B------:R-:W-:Y:S02]  /*100a0*/  FADD.FTZ R2, R126, R2 ;  /* 0x000000027e027221 */ /* 0x000fe40000010000 */
[----:B------:R-:W-:Y:S01]  /*100b0*/  FADD.FTZ R0, R108, R0 ;  /* 0x000000006c007221 */ /* 0x000fe20000010000 */
[----:B------:R-:W2:Y:S01]  /*100c0*/  MUFU.EX2 R26, R198 ;  /* 0x000000c6001a7308 */ /* 0x000ea20000000800 */
[----:B----4-:R-:W-:Y:S02]  /*100d0*/  FADD.FTZ R5, R20, R5 ;  /* 0x0000000514057221 */ /* 0x010fe40000010000 */
[----:B------:R-:W-:Y:S02]  /*100e0*/  FADD.FTZ R4, R16, R4 ;  /* 0x0000000410047221 */ /* 0x000fe40000010000 */
[----:B------:R-:W-:-:S03]  /*100f0*/  FADD.FTZ R2, R41, R2 ;  /* 0x0000000229027221 */ /* 0x000fc60000010000 */
[----:B------:R-:W4:Y:S01]  /*10100*/  MUFU.EX2 R21, R199 ;  /* 0x000000c700157308 */ /* 0x000f220000000800 */
[----:B------:R-:W-:Y:S02]  /*10110*/  FADD.FTZ R0, R25, R0 ;  /* 0x0000000019007221 */ /* 0x000fe40000010000 */
[----:B-1----:R-:W-:Y:S02]  /*10120*/  FADD.FTZ R5, R19, R5 ;  /* 0x0000000513057221 */ /* 0x002fe40000010000 */
[----:B------:R-:W-:Y:S02]  /*10130*/  FADD.FTZ R4, R11, R4 ;  /* 0x000000040b047221 */ /* 0x000fe40000010000 */
[----:B------:R-:W-:Y:S02]  /*10140*/  FADD.FTZ R2, R40, R2 ;  /* 0x0000000228027221 */ /* 0x000fe40000010000 */
[----:B------:R-:W-:Y:S02]  /*10150*/  FADD.FTZ R0, R23, R0 ;  /* 0x0000000017007221 */ /* 0x000fe40000010000 */
[----:B--2---:R-:W-:-:S02]  /*10160*/  FADD.FTZ R5, R18, R5 ;  /* 0x0000000512057221 */ /* 0x004fc40000010000 */
[----:B------:R-:W-:Y:S02]  /*10170*/  FADD.FTZ R4, R10, R4 ;  /* 0x000000040a047221 */ /* 0x000fe40000010000 */
[----:B------:R-:W-:Y:S02]  /*10180*/  FADD.FTZ R2, R27, R2 ;  /* 0x000000021b027221 */ /* 0x000fe40000010000 */
[----:B------:R-:W-:Y:S02]  /*10190*/  FADD.FTZ R0, R22, R0 ;  /* 0x0000000016007221 */ /* 0x000fe40000010000 */
[----:B------:R-:W-:Y:S02]  /*101a0*/  FADD.FTZ R5, R17, R5 ;  /* 0x0000000511057221 */ /* 0x000fe40000010000 */
[----:B------:R-:W-:Y:S02]  /*101b0*/  FADD.FTZ R4, R9, R4 ;  /* 0x0000000409047221 */ /* 0x000fe40000010000 */
[----:B------:R-:W-:-:S02]  /*101c0*/  FADD.FTZ R2, R26, R2 ;  /* 0x000000021a027221 */ /* 0x000fc40000010000 */
[----:B----4-:R-:W-:Y:S01]  /*101d0*/  FADD.FTZ R0, R21, R0 ;  /* 0x0000000015007221 */ /* 0x010fe20000010000 */
[----:B------:R3:W-:Y:S01]  /*101e0*/  STL [R1+0x34], R5 ;  /* 0x0000340501007387 */ /* 0x0007e20000100800 */
[----:B------:R-:W-:-:S03]  /*101f0*/  UISETP.GE.AND UP0, UPT, UR8, 0x3, UPT ;  /* 0x000000030800788c */ /* 0x000fc6000bf06270 */
[----:B------:R3:W-:Y:S04]  /*10200*/  STL [R1+0x40], R4 ;  /* 0x0000400401007387 */ /* 0x0007e80000100800 */
[----:B------:R3:W-:Y:S04]  /*10210*/  STL [R1+0x44], R2 ;  /* 0x0000440201007387 */ /* 0x0007e80000100800 */
[----:B------:R3:W-:Y:S01]  /*10220*/  STL [R1+0x48], R0 ;  /* 0x0000480001007387 */ /* 0x0007e20000100800 */
[----:B------:R-:W-:Y:S02]  /*10230*/  PLOP3.LUT P0, PT, PT, PT, UP0, 0x80, 0x0 ;  /* 0x000000000000781c */ /* 0x000fe40003f0f008 */
        /* <DEDUP_REMOVED lines=8> */
[----:B------:R-:W-:Y:S01]  /*102c0*/  HMMA.16816.F32.BF16 R172, R200, R148, R100 ;  /* 0x00000094c8ac723c */ /* 0x000fe20000041864 */
[----:B------:R-:W-:Y:S01]  /*102d0*/  @UP0 UIADD3 UR8, UR8, -0x3, URZ ;  /* 0xfffffffd08080890 */ /* 0x000fe2000fffe03f */
[----:B------:R-:W-:Y:S01]  /*102e0*/  IMAD.MOV.U32 R135, RZ, RZ, R138 ;  /* 0x000000ffff877224 */ /* 0x000fe200078e008a */
[----:B------:R-:W-:-:S05]  /*102f0*/  MOV R136, R204 ;  /* 0x000000cc00887202 */ /* 0x000fca0000000f00 */
[----:B------:R-:W-:Y:S01]  /*10300*/  HMMA.16816.F32.BF16 R176, R200, R150, R88 ;  /* 0x00000096c8b0723c */ /* 0x000fe20000041858 */
[----:B------:R-:W-:Y:S01]  /*10310*/  MOV R3, R133 ;  /* 0x0000008500037202 */ /* 0x000fe20000000f00 */
[----:B------:R-:W-:Y:S01]  /*10320*/  @P0 IMAD.MOV.U32 R135, RZ, RZ, R138 ;  /* 0x000000ffff870224 */ /* 0x000fe200078e008a */
[----:B------:R-:W-:-:S05]  /*10330*/  MOV R134, R137 ;  /* 0x0000008900867202 */ /* 0x000fca0000000f00 */
[----:B------:R-:W-:Y:S01]  /*10340*/  HMMA.16816.F32.BF16 R180, R200, R144, R84 ;  /* 0x00000090c8b4723c */ /* 0x000fe20000041854 */
[----:B------:R-:W-:Y:S02]  /*10350*/  @P0 MOV R136, R204 ;  /* 0x000000cc00880202 */ /* 0x000fe40000000f00 */
[----:B------:R-:W-:-:S05]  /*10360*/  @P0 MOV R3, R133 ;  /* 0x0000008500030202 */ /* 0x000fca0000000f00 */
[----:B------:R-:W-:Y:S01]  /*10370*/  HMMA.16816.F32.BF16 R184, R200, R146, R80 ;  /* 0x00000092c8b8723c */ /* 0x000fe20000041850 */
[----:B------:R-:W-:-:S07]  /*10380*/  @P0 MOV R134, R137 ;  /* 0x0000008900860202 */ /* 0x000fce0000000f00 */
        /* <DEDUP_REMOVED lines=12> */
[----:B------:R-:W-:Y:S11]  /*10450*/  @P0 BRA `(.L_x_26) ;  /* 0x0000001000000947 */ /* 0x000ff60003800000 */
.L_x_24:
[----:B---34-:R-:W-:-:S12]  /*10460*/  UIADD3 UR8, UR18, -0x1, URZ ;  /* 0xffffffff12087890 */ /* 0x018fd8000fffe03f */
.L_x_26:
[----:B---3--:R-:W-:-:S13]  /*10470*/  ISETP.LE.AND P0, PT, RZ, UR8, PT ;  /* 0x00000008ff007c0c */ /* 0x008fda000bf03270 */
[----:B------:R-:W-:Y:S05]  /*10480*/  @!P0 BRA `(.L_x_27) ;  /* 0x00004b8000008947 */ /* 0x000fea0003800000 */
[----:B------:R-:W2:Y:S01]  /*10490*/  LDL.LU.64 R6, [R1+0xa0] ;  /* 0x0000a00001067983 */ /* 0x000ea20000300a00 */
[----:B------:R-:W-:Y:S01]  /*104a0*/  MOV R138, R3 ;  /* 0x00000003008a7202 */ /* 0x000fe20000000f00 */
[----:B------:R-:W-:Y:S01]  /*104b0*/  ULDC.64 UR6, c[0x0][0x198] ;  /* 0x0000660000067ab9 */ /* 0x000fe20000000a00 */
[----:B------:R-:W-:Y:S01]  /*104c0*/  IMAD.MOV.U32 R133, RZ, RZ, R135 ;  /* 0x000000ffff857224 */ /* 0x000fe200078e0087 */
[----:B------:R-:W3:Y:S01]  /*104d0*/  LDL.LU.64 R4, [R1+0xa8] ;  /* 0x0000a80001047983 */ /* 0x000ee20000300a00 */
[----:B------:R-:W-:Y:S01]  /*104e0*/  IMAD.MOV.U32 R132, RZ, RZ, R136 ;  /* 0x000000ffff847224 */ /* 0x000fe200078e0088 */
[----:B------:R-:W-:Y:S01]  /*104f0*/  ULDC.64 UR4, c[0x0][0x1a0] ;  /* 0x0000680000047ab9 */ /* 0x000fe20000000a00 */
[----:B------:R-:W-:Y:S01]  /*10500*/  IMAD.MOV.U32 R137, RZ, RZ, R134 ;  /* 0x000000ffff897224 */ /* 0x000fe200078e0086 */
[----:B------:R-:W-:Y:S02]  /*10510*/  USHF.L.U64.HI UR7, UR6, 0x5, UR7 ;  /* 0x0000000506077899 */ /* 0x000fe40008010207 */
[----:B------:R-:W-:-:S02]  /*10520*/  USHF.L.U64.HI UR12, UR4, 0x5, UR5 ;  /* 0x00000005040c7899 */ /* 0x000fc40008010205 */
[----:B------:R-:W-:Y:S02]  /*10530*/  USHF.L.U32 UR13, UR4, 0x5, URZ ;  /* 0x00000005040d7899 */ /* 0x000fe4000800063f */
[----:B------:R-:W-:Y:S01]  /*10540*/  USHF.L.U32 UR6, UR6, 0x5, URZ ;  /* 0x0000000506067899 */ /* 0x000fe2000800063f */
[----:B--2---:R-:W-:Y:S02]  /*10550*/  MOV R3, R7 ;  /* 0x0000000700037202 */ /* 0x004fe40000000f00 */
[----:B---3--:R-:W-:-:S05]  /*10560*/  MOV R2, R4 ;  /* 0x0000000400027202 */ /* 0x008fca0000000f00 */
[----:B------:R1:W-:Y:S01]  /*10570*/  STL.64 [R1+0x50], R2 ;  /* 0x0000500201007387 */ /* 0x0003e20000100a00 */
[----:B------:R-:W-:Y:S05]  /*10580*/  BRA `(.L_x_28) ;  /* 0x000002b000007947 */ /* 0x000fea0003800000 */
.L_x_30:
[----:B------:R-:W2:Y:S01]  /*10590*/  LDL.64 R238, [R1+0x90] ;  /* 0x0000900001ee7983 */ /* 0x000ea20000100a00 */
[----:B------:R-:W-:Y:S02]  /*105a0*/  ULDC.64 UR4, c[0x0][0x198] ;  /* 0x0000660000047ab9 */ /* 0x000fe40000000a00 */
[----:B------:R-:W-:Y:S01]  /*105b0*/  UIADD3 UR18, UR8, -0x1, URZ ;  /* 0xffffffff08127890 */ /* 0x000fe2000fffe03f */
[----:B------:R-:W3:Y:S03]  /*105c0*/  LDL.64 R236, [R1+0x88] ;  /* 0x0000880001ec7983 */ /* 0x000ee60000100a00 */
[----:B------:R-:W-:Y:S02]  /*105d0*/  USHF.R.S32.HI UR15, URZ, 0x1f, UR18 ;  /* 0x0000001f3f0f7899 */ /* 0x000fe40008011412 */
[----:B------:R-:W-:Y:S02]  /*105e0*/  UIMAD.WIDE.U32 UR20, UR18, UR4, URZ ;  /* 0x00000004121472a5 */ /* 0x000fe4000f8e003f */
[----:B------:R-:W-:Y:S04]  /*105f0*/  UIMAD UR15, UR15, UR4, URZ ;  /* 0x000000040f0f72a4 */ /* 0x000fe8000f8e023f */
[----:B------:R-:W-:Y:S01]  /*10600*/  UIMAD UR15, UR18, UR5, UR15 ;  /* 0x00000005120f72a4 */ /* 0x000fe2000f8e020f */
[----:B------:R-:W-:Y:S02]  /*10610*/  IMAD.U32 R0, RZ, RZ, UR20 ;  /* 0x00000014ff007e24 */ /* 0x000fe4000f8e00ff */
[----:B------:R-:W-:Y:S01]  /*10620*/  IMAD.U32 R134, RZ, RZ, UR20 ;  /* 0x00000014ff867e24 */ /* 0x000fe2000f8e00ff */
[----:B------:R-:W-:Y:S06]  /*10630*/  UIADD3 UR15, UR21, UR15, URZ ;  /* 0x0000000f150f7290 */ /* 0x000fec000fffe03f */
[----:B------:R-:W-:Y:S01]  /*10640*/  IMAD.U32 R3, RZ, RZ, UR15 ;  /* 0x0000000fff037e24 */ /* 0x000fe2000f8e00ff */
        /* <DEDUP_REMOVED lines=31> */
.L_x_28:
[----:B------:R-:W2:Y:S01]  /*10840*/  LDL.64 R4, [R1+0x50] ;  /* 0x0000500001047983 */ /* 0x000ea20000100a00 */
[----:B------:R-:W-:Y:S04]  /*10850*/  DEPBAR.LE SB0, 0x0 ;  /* 0x000080000000791a */ /* 0x000fe80000000000 */
[----:B------:R-:W-:Y:S01]  /*10860*/  USHF.R.S32.HI UR5, URZ, 0x1f, UR8 ;  /* 0x0000001f3f057899 */ /* 0x000fe20008011408 */
[----:B------:R-:W-:Y:S01]  /*10870*/  BAR.SYNC.DEFER_BLOCKING 0x0 ;  /* 0x0000000000007b1d */ /* 0x000fe20000010000 */
[----:B------:R-:W-:Y:S01]  /*10880*/  UIMAD UR4, UR11, UR8, URZ ;  /* 0x000000080b0472a4 */ /* 0x000fe2000f8e023f */
[----:B-1----:R-:W-:Y:S03]  /*10890*/  IMAD.U32 R2, RZ, RZ, UR8 ;  /* 0x00000008ff027e24 */ /* 0x002fe6000f8e00ff */
[----:B------:R-:W-:Y:S01]  /*108a0*/  UIMAD UR4, UR5, UR14, UR4 ;  /* 0x0000000e050472a4 */ /* 0x000fe2000f8e0204 */
[----:B--2---:R-:W-:Y:S05]  /*108b0*/  IMAD.WIDE.U32 R2, R2, UR14, R4 ;  /* 0x0000000e02027c25 */ /* 0x004fea000f8e0004 */
[C---:B------:R-:W-:Y:S02]  /*108c0*/  LEA R4, P0, R2.reuse, c[0x0][0x170], 0x1 ;  /* 0x00005c0002047a11 */ /* 0x040fe400078008ff */
[----:B------:R-:W-:Y:S04]  /*108d0*/  IADD3 R0, R3, UR4, RZ ;  /* 0x0000000403007c10 */ /* 0x000fe8000fffe0ff */
[----:B------:R-:W-:Y:S02]  /*108e0*/  LEA.HI.X R5, R2, c[0x0][0x174], R0, 0x1, P0 ;  /* 0x00005d0002057a11 */ /* 0x000fe400000f0c00 */
[----:B------:R-:W-:Y:S03]  /*108f0*/  IADD3 R2, P0, R4, UR13, RZ ;  /* 0x0000000d04027c10 */ /* 0x000fe6000ff1e0ff */
[----:B------:R-:W-:Y:S01]  /*10900*/  @!PT LDS RZ, [RZ] ;  /* 0x00000000fffff984 */ /* 0x000fe20000000800 */
[----:B------:R-:W-:Y:S01]  /*10910*/  @!PT LDS RZ, [RZ] ;  /* 0x00000000fffff984 */ /* 0x000fe20000000800 */
[----:B------:R-:W-:Y:S01]  /*10920*/  @!PT LDS RZ, [RZ] ;  /* 0x00000000fffff984 */ /* 0x000fe20000000800 */
[----:B------:R1:W-:Y:S01]  /*10930*/  LDGSTS.E.BYPASS.LTC128B.128 [R234+0x8000], [R4.64] ;  /* 0x0800000004ea7fae */ /* 0x0003e2000b901d50 */
[----:B------:R-:W-:Y:S02]  /*10940*/  IADD3.X R3, R5, UR12, RZ, P0, !PT ;  /* 0x0000000c05037c10 */ /* 0x000fe400087fe4ff */
[----:B------:R-:W-:Y:S04]  /*10950*/  IADD3 R12, P0, R2, UR13, RZ ;  /* 0x0000000d020c7c10 */ /* 0x000fe8000ff1e0ff */
[----:B------:R-:W-:Y:S01]  /*10960*/  IADD3.X R13, R3, UR12, RZ, P0, !PT ;  /* 0x0000000c030d7c10 */ /* 0x000fe200087fe4ff */
[----:B------:R2:W-:Y:S01]  /*10970*/  LDGSTS.E.BYPASS.LTC128B.128 [R234+0x8800], [R2.64] ;  /* 0x0880000002ea7fae */ /* 0x0005e2000b901d50 */
[----:B------:R-:W-:Y:S04]  /*10980*/  IADD3 R10, P0, R12, UR13, RZ ;  /* 0x0000000d0c0a7c10 */ /* 0x000fe8000ff1e0ff */
[----:B------:R-:W-:Y:S02]  /*10990*/  IADD3.X R11, R13, UR12, RZ, P0, !PT ;  /* 0x0000000c0d0b7c10 */ /* 0x000fe400087fe4ff */
[----:B------:R-:W-:Y:S01]  /*109a0*/  IADD3 R8, P0, R10, UR13, RZ ;  /* 0x0000000d0a087c10 */ /* 0x000fe2000ff1e0ff */
[----:B------:R3:W-:Y:S03]  /*109b0*/  LDGSTS.E.BYPASS.LTC128B.128 [R234+0x9000], [R12.64] ;  /* 0x090000000cea7fae */ /* 0x0007e6000b901d50 */
[----:B------:R-:W-:Y:S02]  /*109c0*/  IADD3.X R9, R11, UR12, RZ, P0, !PT ;  /* 0x0000000c0b097c10 */ /* 0x000fe400087fe4ff */
[----:B------:R-:W-:Y:S03]  /*109d0*/  IADD3 R6, P0, R8, UR13, RZ ;  /* 0x0000000d08067c10 */ /* 0x000fe6000ff1e0ff */
[----:B------:R4:W-:Y:S01]  /*109e0*/  LDGSTS.E.BYPASS.LTC128B.128 [R234+0x9800], [R10.64] ;  /* 0x098000000aea7fae */ /* 0x0009e2000b901d50 */
[----:B------:R-:W-:Y:S07]  /*109f0*/  IADD3.X R7, R9, UR12, RZ, P0, !PT ;  /* 0x0000000c09077c10 */ /* 0x000fee00087fe4ff */
[----:B------:R4:W-:Y:S01]  /*10a00*/  LDGSTS.E.BYPASS.LTC128B.128 [R234+0xa000], [R8.64] ;  /* 0x0a00000008ea7fae */ /* 0x0009e2000b901d50 */
[----:B--2---:R-:W-:Y:S04]  /*10a10*/  IADD3 R2, P0, R6, UR13, RZ ;  /* 0x0000000d06027c10 */ /* 0x004fe8000ff1e0ff */
[----:B------:R-:W-:Y:S03]  /*10a20*/  IADD3.X R3, R7, UR12, RZ, P0, !PT ;  /* 0x0000000c07037c10 */ /* 0x000fe600087fe4ff */
[----:B------:R2:W-:Y:S01]  /*10a30*/  LDGSTS.E.BYPASS.LTC128B.128 [R234+0xa800], [R6.64] ;  /* 0x0a80000006ea7fae */ /* 0x0005e2000b901d50 */
[----:B-1----:R-:W-:Y:S04]  /*10a40*/  IADD3 R4, P0, R2, UR13, RZ ;  /* 0x0000000d02047c10 */ /* 0x002fe8000ff1e0ff */
[----:B------:R-:W-:Y:S02]  /*10a50*/  IADD3.X R5, R3, UR12, RZ, P0, !PT ;  /* 0x0000000c03057c10 */ /* 0x000fe400087fe4ff */
[----:B------:R-:W-:Y:S01]  /*10a60*/  ISETP.LT.AND P0, PT, RZ, UR8, PT ;  /* 0x00000008ff007c0c */ /* 0x000fe2000bf01270 */
[----:B------:R1:W-:Y:S08]  /*10a70*/  LDGSTS.E.BYPASS.LTC128B.128 [R234+0xb000], [R2.64] ;  /* 0x0b00000002ea7fae */ /* 0x0003f0000b901d50 */
[----:B------:R2:W-:Y:S08]  /*10a80*/  LDGSTS.E.BYPASS.LTC128B.128 [R234+0xb800], [R4.64] ;  /* 0x0b80000004ea7fae */ /* 0x0005f0000b901d50 */
[----:B-----5:R-:W-:Y:S08]  /*10a90*/  LDSM.16.M88.4 R128, [R222] ;  /* 0x00000000de80783b */ /* 0x020ff00000000200 */
[----:B------:R-:W2:Y:S08]  /*10aa0*/  LDSM.16.M88.4 R16, [R139+0x4000] ;  /* 0x004000008b10783b */ /* 0x000eb00000000200 */
[----:B------:R-:W4:Y:S08]  /*10ab0*/  LDSM.16.M88.4 R124, [R222+0x2000] ;  /* 0x00200000de7c783b */ /* 0x000f300000000200 */
[----:B------:R-:W1:Y:S08]  /*10ac0*/  LDSM.16.M88.4 R32, [R139+0x4800] ;  /* 0x004800008b20783b */ /* 0x000e700000000200 */
[----:B------:R-:W0:Y:S08]  /*10ad0*/  LDGDEPBAR ;  /* 0x00000000000079af */ /* 0x000e300000000000 */
[----:B------:R-:W1:Y:S01]  /*10ae0*/  LDSM.16.M88.4 R48, [R139+0x5000] ;  /* 0x005000008b30783b */ /* 0x000e620000000200 */
[-C--:B--2---:R-:W-:Y:S07]  /*10af0*/  HMMA.16816.F32.BF16 R4, R128, R16.reuse, RZ ;  /* 0x000000108004723c */ /* 0x084fee00000418ff */
[----:B------:R-:W2:Y:S01]  /*10b00*/  LDSM.16.M88.4 R64, [R139+0x5800] ;  /* 0x005800008b40783b */ /* 0x000ea20000000200 */
[C---:B----4-:R-:W-:Y:S07]  /*10b10*/  HMMA.16816.F32.BF16 R8, R124.reuse, R16, RZ ;  /* 0x000000107c08723c */ /* 0x050fee00000418ff */
[----:B------:R-:W4:Y:S01]  /*10b20*/  LDSM.16.M88.4 R80, [R139+0x6000] ;  /* 0x006000008b50783b */ /* 0x000f220000000200 */
[-C--:B---3--:R-:W-:Y:S07]  /*10b30*/  HMMA.16816.F32.BF16 R12, R124, R18.reuse, RZ ;  /* 0x000000127c0c723c */ /* 0x088fee00000418ff */
[----:B------:R-:W3:Y:S01]  /*10b40*/  LDSM.16.M88.4 R96, [R139+0x6800] ;  /* 0x006800008b60783b */ /* 0x000ee20000000200 */
[C---:B------:R-:W-:Y:S07]  /*10b50*/  HMMA.16816.F32.BF16 R16, R128.reuse, R18, RZ ;  /* 0x000000128010723c */ /* 0x040fee00000418ff */
[----:B------:R-:W2:Y:S01]  /*10b60*/  LDSM.16.M88.4 R112, [R139+0x7000] ;  /* 0x007000008b70783b */ /* 0x000ea20000000200 */
[-C--:B-1----:R-:W-:Y:S07]  /*10b70*/  HMMA.16816.F32.BF16 R20, R128, R32.reuse, RZ ;  /* 0x000000208014723c */ /* 0x082fee00000418ff */
[----:B------:R-:W1:Y:S01]  /*10b80*/  LDSM.16.M88.4 R204, [R139+0x7800] ;  /* 0x007800008bcc783b */ /* 0x000e620000000200 */
[C---:B------:R-:W-:Y:S07]  /*10b90*/  HMMA.16816.F32.BF16 R24, R124.reuse, R32, RZ ;  /* 0x000000207c18723c */ /* 0x040fee00000418ff */
[----:B------:R-:W-:Y:S01]  /*10ba0*/  LDSM.16.M88.4 R208, [R225] ;  /* 0x00000000e1d0783b */ /* 0x000fe20000000200 */
[-C--:B------:R-:W-:Y:S07]  /*10bb0*/  HMMA.16816.F32.BF16 R28, R124, R34.reuse, RZ ;  /* 0x000000227c1c723c */ /* 0x080fee00000418ff */
[----:B------:R-:W1:Y:S01]  /*10bc0*/  LDSM.16.M88.4 R212, [R221+0x4000] ;  /* 0x00400000ddd4783b */ /* 0x000e620000000200 */
        /* <DEDUP_REMOVED lines=24> */
[----:B------:R-:W-:Y:S01]  /*10d50*/  HMMA.16816.F32.BF16 R128, R128, R206, RZ ;  /* 0x000000ce8080723c */ /* 0x000fe200000418ff */
[----:B------:R-:W1:Y:S07]  /*10d60*/  LDSM.16.M88.4 R204, [R225+0x2000] ;  /* 0x00200000e1cc783b */ /* 0x000e6e0000000200 */
[-C--:B------:R-:W-:Y:S08]  /*10d70*/  HMMA.16816.F32.BF16 R4, R208, R212.reuse, R4 ;  /* 0x000000d4d004723c */ /* 0x080ff00000041804 */
[C---:B-1----:R-:W-:Y:S08]  /*10d80*/  HMMA.16816.F32.BF16 R8, R204.reuse, R212, R8 ;  /* 0x000000d4cc08723c */ /* 0x042ff00000041808 */
[-C--:B------:R-:W-:Y:S08]  /*10d90*/  HMMA.16816.F32.BF16 R12, R204, R214.reuse, R12 ;  /* 0x000000d6cc0c723c */ /* 0x080ff0000004180c */
[C---:B------:R-:W-:Y:S01]  /*10da0*/  HMMA.16816.F32.BF16 R16, R208.reuse, R214, R16 ;  /* 0x000000d6d010723c */ /* 0x040fe20000041810 */
[----:B------:R-:W1:Y:S07]  /*10db0*/  LDSM.16.M88.4 R212, [R221+0x4800] ;  /* 0x00480000ddd4783b */ /* 0x000e6e0000000200 */
[-C--:B-1----:R-:W-:Y:S08]  /*10dc0*/  HMMA.16816.F32.BF16 R20, R208, R212.reuse, R20 ;  /* 0x000000d4d014723c */ /* 0x082ff00000041814 */
[C---:B------:R-:W-:Y:S08]  /*10dd0*/  HMMA.16816.F32.BF16 R24, R204.reuse, R212, R24 ;  /* 0x000000d4cc18723c */ /* 0x040ff00000041818 */
        /* <DEDUP_REMOVED lines=30> */
[-C--:B------:R-:W-:Y:S01]  /*10fc0*/  HMMA.16816.F32.BF16 R124, R204, R214.reuse, R124 ;  /* 0x000000d6cc7c723c */ /* 0x080fe2000004187c */
[----:B------:R-:W-:Y:S07]  /*10fd0*/  LDSM.16.M88.4 R204, [R223] ;  /* 0x00000000dfcc783b */ /* 0x000fee0000000200 */
[----:B------:R-:W-:Y:S01]  /*10fe0*/  HMMA.16816.F32.BF16 R128, R208, R214, R128 ;  /* 0x000000d6d080723c */ /* 0x000fe20000041880 */
[----:B------:R-:W1:Y:S08]  /*10ff0*/  LDSM.16.M88.4 R208, [R226] ;  /* 0x00000000e2d0783b */ /* 0x000e700000000200 */
[----:B------:R-:W2:Y:S01]  /*11000*/  LDSM.16.M88.4 R212, [R223+0x2000] ;  /* 0x00200000dfd4783b */ /* 0x000ea20000000200 */
[-C--:B-1----:R-:W-:Y:S08]  /*11010*/  HMMA.16816.F32.BF16 R4, R204, R208.reuse, R4 ;  /* 0x000000d0cc04723c */ /* 0x082ff00000041804 */
[C---:B--2---:R-:W-:Y:S08]  /*11020*/  HMMA.16816.F32.BF16 R8, R212.reuse, R208, R8 ;  /* 0x000000d0d408723c */ /* 0x044ff00000041808 */
[-C--:B------:R-:W-:Y:S08]  /*11030*/  HMMA.16816.F32.BF16 R12, R212, R210.reuse, R12 ;  /* 0x000000d2d40c723c */ /* 0x080ff0000004180c */
[C---:B------:R-:W-:Y:S01]  /*11040*/  HMMA.16816.F32.BF16 R16, R204.reuse, R210, R16 ;  /* 0x000000d2cc10723c */ /* 0x040fe20000041810 */
[----:B------:R-:W1:Y:S07]  /*11050*/  LDSM.16.M88.4 R208, [R233] ;  /* 0x00000000e9d0783b */ /* 0x000e6e0000000200 */
[-C--:B-1----:R-:W-:Y:S08]  /*11060*/  HMMA.16816.F32.BF16 R20, R204, R208.reuse, R20 ;  /* 0x000000d0cc14723c */ /* 0x082ff00000041814 */
[C---:B------:R-:W-:Y:S08]  /*11070*/  HMMA.16816.F32.BF16 R24, R212.reuse, R208, R24 ;  /* 0x000000d0d418723c */ /* 0x040ff00000041818 */
        /* <DEDUP_REMOVED lines=69> */
[----:B------:R-:W1:Y:S01]  /*114d0*/  LDSM.16.M88.4 R204, [R220+0x3800] ;  /* 0x00380000dccc783b */ /* 0x000e620000000200 */
[----:B------:R-:W-:Y:S07]  /*114e0*/  DEPBAR.LE SB0, 0x0 ;  /* 0x000080000000791a */ /* 0x000fee0000000000 */
[----:B------:R-:W-:Y:S01]  /*114f0*/  BAR.SYNC.DEFER_BLOCKING 0x0 ;  /* 0x0000000000007b1d */ /* 0x000fe20000010000 */
[-C--:B-1----:R-:W-:Y:S08]  /*11500*/  HMMA.16816.F32.BF16 R116, R212, R204.reuse, R116 ;  /* 0x000000ccd474723c */ /* 0x082ff00000041874 */
[C---:B------:R-:W-:Y:S08]  /*11510*/  HMMA.16816.F32.BF16 R120, R208.reuse, R204, R120 ;  /* 0x000000ccd078723c */ /* 0x040ff00000041878 */
[-C--:B------:R-:W-:Y:S08]  /*11520*/  HMMA.16816.F32.BF16 R124, R208, R206.reuse, R124 ;  /* 0x000000ced07c723c */ /* 0x080ff0000004187c */
[----:B------:R-:W-:Y:S01]  /*11530*/  HMMA.16816.F32.BF16 R128, R212, R206, R128 ;  /* 0x000000ced480723c */ /* 0x000fe20000041880 */
[----:B------:R-:W-:-:S07]  /*11540*/  @P0 BRA `(.L_x_30) ;  /* 0xfffff04000000947 */ /* 0x000fce000383ffff */
.L_x_29:
[----:B------:R-:W-:Y:S01]  /*11550*/  FMNMX.FTZ R0, R4, R132, !PT ;  /* 0x0000008404007209 */ /* 0x000fe20007810000 */
[----:B------:R-:W-:Y:S03]  /*11560*/  UIADD3 UR8, UR8, -0x1, URZ ;  /* 0xffffffff08087890 */ /* 0x000fe6000fffe03f */
[----:B---3--:R-:W-:Y:S02]  /*11570*/  FMNMX.FTZ R2, R5, R0, !PT ;  /* 0x0000000005027209 */ /* 0x008fe40007810000 */
        /* <DEDUP_REMOVED lines=126> */
[----:B------:R-:W-:Y:S02]  /*11d60*/  FMNMX.FTZ R0, R127, R0, !PT ;  /* 0x000000007f007209 */ /* 0x000fe40007810000 */
[----:B------:R-:W-:Y:S01]  /*11d70*/  FMNMX.FTZ R134, R124, R2, !PT ;  /* 0x000000027c867209 */ /* 0x000fe20007810000 */
[----:B------:R-:W2:Y:S03]  /*11d80*/  SHFL.BFLY PT, R135, R3, 0x2, 0x1f ;  /* 0x0c401f0003877f89 */ /* 0x000ea600000e0000 */
[----:B------:R-:W-:Y:S05]  /*11d90*/  FMNMX.FTZ R134, R125, R134, !PT ;  /* 0x000000867d867209 */ /* 0x000fea0007810000 */
[----:B------:R-:W3:Y:S01]  /*11da0*/  SHFL.BFLY PT, R2, R0, 0x2, 0x1f ;  /* 0x0c401f0000027f89 */ /* 0x000ee200000e0000 */
[----:B-1----:R-:W-:Y:S07]  /*11db0*/  FMNMX.FTZ R136, R136, R205, !PT ;  /* 0x000000cd88887209 */ /* 0x002fee0007810000 */
[----:B------:R-:W1:Y:S01]  /*11dc0*/  SHFL.BFLY PT, R204, R134, 0x2, 0x1f ;  /* 0x0c401f0086cc7f89 */ /* 0x000e6200000e0000 */
[----:B------:R-:W-:Y:S02]  /*11dd0*/  FSETP.NEU.FTZ.AND P1, PT, R136, -INF , PT ;  /* 0xff8000008800780b */ /* 0x000fe40003f3d000 */
[----:B--2---:R-:W-:Y:S05]  /*11de0*/  FMNMX.FTZ R135, R3, R135, !PT ;  /* 0x0000008703877209 */ /* 0x004fea0007810000 */
[----:B------:R-:W2:Y:S01]  /*11df0*/  SHFL.BFLY PT, R206, R135, 0x1, 0x1f ;  /* 0x0c201f0087ce7f89 */ /* 0x000ea200000e0000 */
[----:B---3--:R-:W-:Y:S01]  /*11e00*/  FMNMX.FTZ R2, R0, R2, !PT ;  /* 0x0000000200027209 */ /* 0x008fe20007810000 */
[----:B------:R-:W-:Y:S04]  /*11e10*/  FADD.FTZ R0, -R136, R132 ;  /* 0x0000008488007221 */ /* 0x000fe80000010100 */
[----:B------:R-:W-:Y:S02]  /*11e20*/  FMUL.FTZ R0, R0, c[0x0][0x23c] ;  /* 0x00008f0000007a20 */ /* 0x000fe40000410000 */
[----:B------:R-:W3:Y:S02]  /*11e30*/  SHFL.BFLY PT, R3, R2, 0x1, 0x1f ;  /* 0x0c201f0002037f89 */ /* 0x000ee400000e0000 */
[----:B------:R4:W-:Y:S01]  /*11e40*/  MUFU.EX2 R132, R0 ;  /* 0x0000000000847308 */ /* 0x0009e20000000800 */
[----:B-1----:R-:W-:Y:S05]  /*11e50*/  FMNMX.FTZ R134, R134, R204, !PT ;  /* 0x000000cc86867209 */ /* 0x002fea0007810000 */
[----:B------:R-:W1:Y:S01]  /*11e60*/  SHFL.BFLY PT, R204, R134, 0x1, 0x1f ;  /* 0x0c201f0086cc7f89 */ /* 0x000e6200000e0000 */
[----:B--2---:R-:W-:Y:S02]  /*11e70*/  FMNMX.FTZ R135, R135, R206, !PT ;  /* 0x000000ce87877209 */ /* 0x004fe40007810000 */
[----:B---3--:R-:W-:Y:S03]  /*11e80*/  FMNMX.FTZ R3, R2, R3, !PT ;  /* 0x0000000302037209 */ /* 0x008fe60007810000 */
[----:B----4-:R-:W-:Y:S04]  /*11e90*/  FADD.FTZ R0, -R135, R133 ;  /* 0x0000008587007221 */ /* 0x010fe80000010100 */
[----:B------:R-:W-:Y:S01]  /*11ea0*/  FMUL.FTZ R0, R0, c[0x0][0x23c] ;  /* 0x00008f0000007a20 */ /* 0x000fe20000410000 */
[----:B-1----:R-:W-:Y:S03]  /*11eb0*/  FMNMX.FTZ R134, R134, R204, !PT ;  /* 0x000000cc86867209 */ /* 0x002fe60007810000 */
[----:B------:R1:W-:Y:S01]  /*11ec0*/  MUFU.EX2 R133, R0 ;  /* 0x0000000000857308 */ /* 0x0003e20000000800 */
[C---:B------:R-:W-:Y:S01]  /*11ed0*/  FSETP.NEU.FTZ.AND P2, PT, R134.reuse, -INF , PT ;  /* 0xff8000008600780b */ /* 0x040fe20003f5d000 */
[----:B-1----:R-:W-:Y:S02]  /*11ee0*/  FADD.FTZ R0, -R134, R137 ;  /* 0x0000008986007221 */ /* 0x002fe40000010100 */
[----:B------:R-:W-:Y:S02]  /*11ef0*/  FMUL.FTZ R137, R136, c[0x0][0x23c] ;  /* 0x00008f0088897a20 */ /* 0x000fe40000410000 */
[----:B------:R-:W-:Y:S03]  /*11f00*/  FMUL.FTZ R0, R0, c[0x0][0x23c] ;  /* 0x00008f0000007a20 */ /* 0x000fe60000410000 */
[----:B------:R-:W-:Y:S01]  /*11f10*/  FSEL R137, R137, RZ, P1 ;  /* 0x000000ff89897208 */ /* 0x000fe20000800000 */
[----:B------:R-:W-:Y:S01]  /*11f20*/  MUFU.EX2 R2, R0 ;  /* 0x0000000000027308 */ /* 0x000fe20000000800 */
[----:B------:R-:W-:Y:S03]  /*11f30*/  FSETP.NEU.FTZ.AND P1, PT, R135, -INF , PT ;  /* 0xff8000008700780b */ /* 0x000fe60003f3d000 */
[--C-:B------:R-:W-:Y:S02]  /*11f40*/  FFMA.FTZ R4, R4, c[0x0][0x23c], -R137.reuse ;  /* 0x00008f0004047a23 */ /* 0x100fe40000010889 */
[--C-:B------:R-:W-:Y:S02]  /*11f50*/  FFMA.FTZ R205, R32, c[0x0][0x23c], -R137.reuse ;  /* 0x00008f0020cd7a23 */ /* 0x100fe40000010889 */
[--C-:B------:R-:W-:Y:S02]  /*11f60*/  FFMA.FTZ R204, R33, c[0x0][0x23c], -R137.reuse ;  /* 0x00008f0021cc7a23 */ /* 0x100fe40000010889 */
[----:B------:R1:W-:Y:S01]  /*11f70*/  MUFU.EX2 R243, R4 ;  /* 0x0000000400f37308 */ /* 0x0003e20000000800 */
[--C-:B------:R-:W-:Y:S02]  /*11f80*/  FFMA.FTZ R5, R5, c[0x0][0x23c], -R137.reuse ;  /* 0x00008f0005057a23 */ /* 0x100fe40000010889 */
[--C-:B------:R-:W-:Y:S02]  /*11f90*/  FFMA.FTZ R214, R53, c[0x0][0x23c], -R137.reuse ;  /* 0x00008f0035d67a23 */ /* 0x100fe40000010889 */
[--C-:B------:R-:W-:Y:S02]  /*11fa0*/  FFMA.FTZ R53, R113, c[0x0][0x23c], -R137.reuse ;  /* 0x00008f0071357a23 */ /* 0x100fe40000010889 */
[--C-:B------:R-:W-:Y:S02]  /*11fb0*/  FFMA.FTZ R211, R36, c[0x0][0x23c], -R137.reuse ;  /* 0x00008f0024d37a23 */ /* 0x100fe40000010889 */
[--C-:B------:R-:W-:Y:S01]  /*11fc0*/  FFMA.FTZ R210, R37, c[0x0][0x23c], -R137.reuse ;  /* 0x00008f0025d27a23 */ /* 0x100fe20000010889 */
[----:B------:R2:W-:Y:S01]  /*11fd0*/  MUFU.EX2 R237, R5 ;  /* 0x0000000500ed7308 */ /* 0x0005e20000000800 */
[--C-:B------:R-:W-:Y:S02]  /*11fe0*/  FFMA.FTZ R16, R16, c[0x0][0x23c], -R137.reuse ;  /* 0x00008f0010107a23 */ /* 0x100fe40000010889 */
[--C-:B------:R-:W-:Y:S02]  /*11ff0*/  FFMA.FTZ R208, R49, c[0x0][0x23c], -R137.reuse ;  /* 0x00008f0031d07a23 */ /* 0x100fe40000010889 */
[--C-:B------:R-:W-:Y:S02]  /*12000*/  FFMA.FTZ R215, R52, c[0x0][0x23c], -R137.reuse ;  /* 0x00008f0034d77a23 */ /* 0x100fe40000010889 */
[--C-:B------:R-:W-:Y:S02]  /*12010*/  FFMA.FTZ R239, R69, c[0x0][0x23c], -R137.reuse ;  /* 0x00008f0045ef7a23 */ /* 0x100fe40000010889 */
[--C-:B------:R-:W-:Y:S01]  /*12020*/  FFMA.FTZ R69, R100, c[0x0][0x23c], -R137.reuse ;  /* 0x00008f0064457a23 */ /* 0x100fe20000010889 */
[----:B------:R-:W-:Y:S01]  /*12030*/  MUFU.EX2 R235, R16 ;  /* 0x0000001000eb7308 */ /* 0x000fe20000000800 */
[--C-:B------:R-:W-:Y:S02]  /*12040*/  FFMA.FTZ R17, R17, c[0x0][0x23c], -R137.reuse ;  /* 0x00008f0011117a23 */ /* 0x100fe40000010889 */
[--C-:B------:R-:W-:Y:S02]  /*12050*/  FFMA.FTZ R250, R97, c[0x0][0x23c], -R137.reuse ;  /* 0x00008f0061fa7a23 */ /* 0x100fe40000010889 */
[----:B-1----:R-:W-:Y:S02]  /*12060*/  FMUL.FTZ R4, R135, c[0x0][0x23c] ;  /* 0x00008f0087047a20 */ /* 0x002fe40000410000 */
[--C-:B------:R-:W-:Y:S02]  /*12070*/  FFMA.FTZ R238, R68, c[0x0][0x23c], -R137.reuse ;  /* 0x00008f0044ee7a23 */ /* 0x100fe40000010889 */
[----:B------:R-:W-:Y:S01]  /*12080*/  FFMA.FTZ R68, R128, c[0x0][0x23c], -R137 ;  /* 0x00008f0080447a23 */ /* 0x000fe20000010889 */
[----:B------:R-:W-:Y:S01]  /*12090*/  MUFU.EX2 R236, R17 ;  /* 0x0000001100ec7308 */ /* 0x000fe20000000800 */
[C---:B------:R-:W-:Y:S02]  /*120a0*/  FADD.FTZ R0, -R3.reuse, R138 ;  /* 0x0000008a03007221 */ /* 0x040fe40000010100 */
[C---:B------:R-:W-:Y:S01]  /*120b0*/  FMUL.FTZ R138, R3.reuse, c[0x0][0x23c] ;  /* 0x00008f00038a7a20 */ /* 0x040fe20000410000 */
[----:B--2---:R-:W-:Y:S01]  /*120c0*/  FSEL R5, R4, RZ, P1 ;  /* 0x000000ff04057208 */ /* 0x004fe20000800000 */
[----:B------:R-:W-:Y:S01]  /*120d0*/  FMUL.FTZ R4, R134, c[0x0][0x23c] ;  /* 0x00008f0086047a20 */ /* 0x000fe20000410000 */
[----:B------:R-:W-:Y:S01]  /*120e0*/  FSETP.NEU.FTZ.AND P1, PT, R3, -INF , PT ;  /* 0xff8000000300780b */ /* 0x000fe20003f3d000 */
[----:B------:R-:W-:Y:S02]  /*120f0*/  FMUL.FTZ R0, R0, c[0x0][0x23c] ;  /* 0x00008f0000007a20 */ /* 0x000fe40000410000 */
[--C-:B------:R-:W-:Y:S01]  /*12100*/  FFMA.FTZ R6, R6, c[0x0][0x23c], -R5.reuse ;  /* 0x00008f0006067a23 */ /* 0x100fe20000010805 */
[----:B------:R-:W-:Y:S01]  /*12110*/  MUFU.EX2 R205, R205 ;  /* 0x000000cd00cd7308 */ /* 0x000fe20000000800 */
[----:B------:R-:W-:Y:S01]  /*12120*/  FSEL R4, R4, RZ, P2 ;  /* 0x000000ff04047208 */ /* 0x000fe20001000000 */
[--C-:B------:R-:W-:Y:S01]  /*12130*/  FFMA.FTZ R36, R34, c[0x0][0x23c], -R5.reuse ;  /* 0x00008f0022247a23 */ /* 0x100fe20000010805 */
[----:B------:R-:W-:Y:S01]  /*12140*/  FSEL R138, R138, RZ, P1 ;  /* 0x000000ff8a8a7208 */ /* 0x000fe20000800000 */
[--C-:B------:R-:W-:Y:S02]  /*12150*/  FFMA.FTZ R37, R35, c[0x0][0x23c], -R5.reuse ;  /* 0x00008f0023257a23 */ /* 0x100fe40000010805 */
[--C-:B------:R-:W-:Y:S01]  /*12160*/  FFMA.FTZ R9, R9, c[0x0][0x23c], -R4.reuse ;  /* 0x00008f0009097a23 */ /* 0x100fe20000010804 */
[----:B------:R-:W1:Y:S01]  /*12170*/  LDSM.16.MT88.4 R32, [R216+0x8000] ;  /* 0x00800000d820783b */ /* 0x000e620000004200 */
[--C-:B------:R-:W-:Y:S02]  /*12180*/  FFMA.FTZ R52, R103, c[0x0][0x23c], -R5.reuse ;  /* 0x00008f0067347a23 */ /* 0x100fe40000010805 */
[----:B------:R-:W2:Y:S01]  /*12190*/  MUFU.EX2 R212, R6 ;  /* 0x0000000600d47308 */ /* 0x000ea20000000800 */
[--C-:B------:R-:W-:Y:S02]  /*121a0*/  FFMA.FTZ R97, R39, c[0x0][0x23c], -R5.reuse ;  /* 0x00008f0027617a23 */ /* 0x100fe40000010805 */
[----:B------:R-:W-:Y:S02]  /*121b0*/  FFMA.FTZ R73, R73, c[0x0][0x23c], -R4 ;  /* 0x00008f0049497a23 */ /* 0x000fe40000010804 */
[--C-:B------:R-:W-:Y:S02]  /*121c0*/  FFMA.FTZ R74, R74, c[0x0][0x23c], -R138.reuse ;  /* 0x00008f004a4a7a23 */ /* 0x100fe4000001088a */
[----:B------:R-:W-:Y:S02]  /*121d0*/  FFMA.FTZ R75, R75, c[0x0][0x23c], -R138 ;  /* 0x00008f004b4b7a23 */ /* 0x000fe4000001088a */
[--C-:B------:R-:W-:Y:S01]  /*121e0*/  FFMA.FTZ R113, R55, c[0x0][0x23c], -R5.reuse ;  /* 0x00008f0037717a23 */ /* 0x100fe20000010805 */
[----:B------:R-:W3:Y:S01]  /*121f0*/  MUFU.EX2 R6, R9 ;  /* 0x0000000900067308 */ /* 0x000ee20000000800 */
[--C-:B------:R-:W-:Y:S02]  /*12200*/  FFMA.FTZ R8, R8, c[0x0][0x23c], -R4.reuse ;  /* 0x00008f0008087a23 */ /* 0x100fe40000010804 */
[--C-:B------:R-:W-:Y:S02]  /*12210*/  FFMA.FTZ R7, R7, c[0x0][0x23c], -R5.reuse ;  /* 0x00008f0007077a23 */ /* 0x100fe40000010805 */
[--C-:B------:R-:W-:Y:S02]  /*12220*/  FFMA.FTZ R18, R18, c[0x0][0x23c], -R5.reuse ;  /* 0x00008f0012127a23 */ /* 0x100fe40000010805 */
[----:B------:R-:W-:Y:S02]  /*12230*/  FFMA.FTZ R19, R19, c[0x0][0x23c], -R5 ;  /* 0x00008f0013137a23 */ /* 0x000fe40000010805 */
[----:B------:R-:W-:Y:S01]  /*12240*/  FFMA.FTZ R13, R13, c[0x0][0x23c], -R4 ;  /* 0x00008f000d0d7a23 */ /* 0x000fe20000010804 */
[----:B------:R-:W-:Y:S01]  /*12250*/  MUFU.EX2 R7, R7 ;  /* 0x0000000700077308 */ /* 0x000fe20000000800 */
[--C-:B------:R-:W-:Y:S02]  /*12260*/  FFMA.FTZ R209, R48, c[0x0][0x23c], -R137.reuse ;  /* 0x00008f0030d17a23 */ /* 0x100fe40000010889 */
[--C-:B------:R-:W-:Y:S01]  /*12270*/  FFMA.FTZ R10, R10, c[0x0][0x23c], -R138.reuse ;  /* 0x00008f000a0a7a23 */ /* 0x100fe2000001088a */
[----:B--2---:R-:W-:Y:S01]  /*12280*/  MOV R49, R212 ;  /* 0x000000d400317202 */ /* 0x004fe20000000f00 */
[--C-:B------:R-:W-:Y:S02]  /*12290*/  FFMA.FTZ R212, R65, c[0x0][0x23c], -R137.reuse ;  /* 0x00008f0041d47a23 */ /* 0x100fe40000010889 */
[----:B------:R-:W-:Y:S02]  /*122a0*/  FFMA.FTZ R16, R116, c[0x0][0x23c], -R137 ;  /* 0x00008f0074107a23 */ /* 0x000fe40000010889 */
[----:B------:R-:W-:Y:S01]  /*122b0*/  FFMA.FTZ R116, R54, c[0x0][0x23c], -R5 ;  /* 0x00008f0036747a23 */ /* 0x000fe20000010805 */
[----:B------:R2:W-:Y:S01]  /*122c0*/  MUFU.EX2 R65, R8 ;  /* 0x0000000800417308 */ /* 0x0005e20000000800 */
[--C-:B------:R-:W-:Y:S01]  /*122d0*/  FFMA.FTZ R14, R14, c[0x0][0x23c], -R138.reuse ;  /* 0x00008f000e0e7a23 */ /* 0x100fe2000001088a */
[----:B------:R-:W-:Y:S01]  /*122e0*/  MOV R54, R16 ;  /* 0x0000001000367202 */ /* 0x000fe20000000f00 */
[----:B------:R-:W-:Y:S01]  /*122f0*/  FFMA.FTZ R15, R15, c[0x0][0x23c], -R138 ;  /* 0x00008f000f0f7a23 */ /* 0x000fe2000001088a */
[----:B---3--:R-:W-:Y:S01]  /*12300*/  MOV R55, R6 ;  /* 0x0000000600377202 */ /* 0x008fe20000000f00 */
[----:B------:R-:W-:Y:S01]  /*12310*/  FFMA.FTZ R207, R20, c[0x0][0x23c], -R137 ;  /* 0x00008f0014cf7a23 */ /* 0x000fe20000010889 */
[----:B------:R-:W3:Y:S01]  /*12320*/  LDL.LU R6, [R1+0x34] ;  /* 0x0000340001067983 */ /* 0x000ee20000300800 */
[--C-:B------:R-:W-:Y:S02]  /*12330*/  FFMA.FTZ R100, R38, c[0x0][0x23c], -R5.reuse ;  /* 0x00008f0026647a23 */ /* 0x100fe40000010805 */
[--C-:B------:R-:W-:Y:S01]  /*12340*/  FFMA.FTZ R247, R98, c[0x0][0x23c], -R5.reuse ;  /* 0x00008f0062f77a23 */ /* 0x100fe20000010805 */
[----:B------:R-:W-:Y:S01]  /*12350*/  MUFU.EX2 R20, R18 ;  /* 0x0000001200147308 */ /* 0x000fe20000000800 */
[----:B------:R-:W-:Y:S01]  /*12360*/  MOV R98, R49 ;  /* 0x0000003100627202 */ /* 0x000fe20000000f00 */
[----:B------:R-:W-:Y:S02]  /*12370*/  FFMA.FTZ R248, R99, c[0x0][0x23c], -R5 ;  /* 0x00008f0063f87a23 */ /* 0x000fe40000010805 */
[----:B------:R-:W-:Y:S01]  /*12380*/  FMUL.FTZ R9, R2, R173 ;  /* 0x000000ad02097220 */ /* 0x000fe20000410000 */
[----:B------:R-:W-:Y:S01]  /*12390*/  MOV R173, R55 ;  /* 0x0000003700ad7202 */ /* 0x000fe20000000f00 */
[----:B------:R-:W-:Y:S02]  /*123a0*/  FFMA.FTZ R249, R96, c[0x0][0x23c], -R137 ;  /* 0x00008f0060f97a23 */ /* 0x000fe40000010889 */
[--C-:B------:R-:W-:Y:S02]  /*123b0*/  FFMA.FTZ R96, R41, c[0x0][0x23c], -R4.reuse ;  /* 0x00008f0029607a23 */ /* 0x100fe40000010804 */
[----:B------:R-:W4:Y:S01]  /*123c0*/  MUFU.EX2 R48, R19 ;  /* 0x0000001300307308 */ /* 0x000f220000000800 */
[--C-:B------:R-:W-:Y:S02]  /*123d0*/  FFMA.FTZ R23, R23, c[0x0][0x23c], -R5.reuse ;  /* 0x00008f0017177a23 */ /* 0x100fe40000010805 */
[--C-:B------:R-:W-:Y:S01]  /*123e0*/  FFMA.FTZ R242, R86, c[0x0][0x23c], -R5.reuse ;  /* 0x00008f0056f27a23 */ /* 0x100fe20000010805 */
[----:B--2---:R-:W-:Y:S01]  /*123f0*/  MOV R8, R235 ;  /* 0x000000eb00087202 */ /* 0x004fe20000000f00 */
[--C-:B------:R-:W-:Y:S02]  /*12400*/  FFMA.FTZ R235, R82, c[0x0][0x23c], -R5.reuse ;  /* 0x00008f0052eb7a23 */ /* 0x100fe40000010805 */
[----:B------:R-:W-:Y:S02]  /*12410*/  FFMA.FTZ R244, R87, c[0x0][0x23c], -R5 ;  /* 0x00008f0057f47a23 */ /* 0x000fe40000010805 */
[--C-:B------:R-:W-:Y:S01]  /*12420*/  FFMA.FTZ R28, R28, c[0x0][0x23c], -R4.reuse ;  /* 0x00008f001c1c7a23 */ /* 0x100fe20000010804 */
[----:B------:R-:W-:Y:S01]  /*12430*/  MUFU.EX2 R17, R13 ;  /* 0x0000000d00117308 */ /* 0x000fe20000000800 */
[----:B------:R-:W-:Y:S01]  /*12440*/  FFMA.FTZ R240, R81, c[0x0][0x23c], -R137 ;  /* 0x00008f0051f07a23 */ /* 0x000fe20000010889 */
[----:B------:R-:W-:Y:S01]  /*12450*/  MOV R81, R236 ;  /* 0x000000ec00517202 */ /* 0x000fe20000000f00 */
[--C-:B------:R-:W-:Y:S02]  /*12460*/  FFMA.FTZ R236, R71, c[0x0][0x23c], -R5.reuse ;  /* 0x00008f0047ec7a23 */ /* 0x100fe40000010805 */
[----:B------:R-:W-:Y:S02]  /*12470*/  FFMA.FTZ R71, R115, c[0x0][0x23c], -R5 ;  /* 0x00008f0073477a23 */ /* 0x000fe40000010805 */
[--C-:B------:R-:W-:Y:S02]  /*12480*/  FFMA.FTZ R115, R76, c[0x0][0x23c], -R4.reuse ;  /* 0x00008f004c737a23 */ /* 0x100fe40000010804 */
[----:B------:R-:W-:Y:S01]  /*12490*/  FFMA.FTZ R76, R120, c[0x0][0x23c], -R4 ;  /* 0x00008f00784c7a23 */ /* 0x000fe20000010804 */
[----:B------:R-:W2:Y:S01]  /*124a0*/  MUFU.EX2 R0, R0 ;  /* 0x0000000000007308 */ /* 0x000ea20000000800 */
[--C-:B------:R-:W-:Y:S02]  /*124b0*/  FFMA.FTZ R246, R85, c[0x0][0x23c], -R137.reuse ;  /* 0x00008f0055f67a23 */ /* 0x100fe40000010889 */
[----:B------:R-:W-:Y:S01]  /*124c0*/  FFMA.FTZ R85, R112, c[0x0][0x23c], -R137 ;  /* 0x00008f0070557a23 */ /* 0x000fe20000010889 */
[----:B----4-:R-:W-:Y:S01]  /*124d0*/  MOV R99, R48 ;  /* 0x0000003000637202 */ /* 0x010fe20000000f00 */
[----:B------:R-:W-:Y:S02]  /*124e0*/  FFMA.FTZ R11, R11, c[0x0][0x23c], -R138 ;  /* 0x00008f000b0b7a23 */ /* 0x000fe4000001088a */
[--C-:B------:R-:W-:Y:S02]  /*124f0*/  FFMA.FTZ R112, R51, c[0x0][0x23c], -R5.reuse ;  /* 0x00008f0033707a23 */ /* 0x100fe40000010805 */
[----:B------:R-:W-:Y:S01]  /*12500*/  FFMA.FTZ R51, R118, c[0x0][0x23c], -R5 ;  /* 0x00008f0076337a23 */ /* 0x000fe20000010805 */
[----:B------:R2:W-:Y:S01]  /*12510*/  MUFU.EX2 R251, R10 ;  /* 0x0000000a00fb7308 */ /* 0x0005e20000000800 */
[--C-:B------:R-:W-:Y:S01]  /*12520*/  FFMA.FTZ R118, R88, c[0x0][0x23c], -R4.reuse ;  /* 0x00008f0058767a23 */ /* 0x100fe20000010804 */
[----:B------:R-:W-:Y:S01]  /*12530*/  MOV R88, R8 ;  /* 0x0000000800587202 */ /* 0x000fe20000000f00 */
[--C-:B------:R-:W-:Y:S02]  /*12540*/  FFMA.FTZ R12, R12, c[0x0][0x23c], -R4.reuse ;  /* 0x00008f000c0c7a23 */ /* 0x100fe40000010804 */
[--C-:B------:R-:W-:Y:S02]  /*12550*/  FFMA.FTZ R120, R125, c[0x0][0x23c], -R4.reuse ;  /* 0x00008f007d787a23 */ /* 0x100fe40000010804 */
[--C-:B------:R-:W-:Y:S02]  /*12560*/  FFMA.FTZ R29, R29, c[0x0][0x23c], -R4.reuse ;  /* 0x00008f001d1d7a23 */ /* 0x100fe40000010804 */
[--C-:B------:R-:W-:Y:S01]  /*12570*/  FFMA.FTZ R61, R61, c[0x0][0x23c], -R4.reuse ;  /* 0x00008f003d3d7a23 */ /* 0x100fe20000010804 */
[----:B------:R-:W4:Y:S01]  /*12580*/  MUFU.EX2 R8, R14 ;  /* 0x0000000e00087308 */ /* 0x000f220000000800 */
[----:B------:R-:W-:Y:S02]  /*12590*/  FFMA.FTZ R77, R77, c[0x0][0x23c], -R4 ;  /* 0x00008f004d4d7a23 */ /* 0x000fe40000010804 */
[C---:B------:R-:W-:Y:S02]  /*125a0*/  FMUL.FTZ R16, R132.reuse, R148 ;  /* 0x0000009484107220 */ /* 0x040fe40000410000 */
[C---:B------:R-:W-:Y:S02]  /*125b0*/  FMUL.FTZ R48, R132.reuse, R144 ;  /* 0x0000009084307220 */ /* 0x040fe40000410000 */
[C---:B------:R-:W-:Y:S02]  /*125c0*/  FMUL.FTZ R49, R132.reuse, R145 ;  /* 0x0000009184317220 */ /* 0x040fe40000410000 */
[----:B------:R-:W-:Y:S01]  /*125d0*/  FMUL.FTZ R41, R132, R157 ;  /* 0x0000009d84297220 */ /* 0x000fe20000410000 */
[----:B------:R-:W5:Y:S01]  /*125e0*/  MUFU.EX2 R125, R15 ;  /* 0x0000000f007d7308 */ /* 0x000f620000000800 */
[--C-:B------:R-:W-:Y:S01]  /*125f0*/  FFMA.FTZ R206, R21, c[0x0][0x23c], -R137.reuse ;  /* 0x00008f0015ce7a23 */ /* 0x100fe20000010889 */
[----:B------:R-:W-:Y:S01]  /*12600*/  MOV R157, R71 ;  /* 0x00000047009d7202 */ /* 0x000fe20000000f00 */
[--C-:B------:R-:W-:Y:S02]  /*12610*/  FFMA.FTZ R213, R64, c[0x0][0x23c], -R137.reuse ;  /* 0x00008f0040d57a23 */ /* 0x100fe40000010889 */
[----:B--2---:R-:W-:Y:S01]  /*12620*/  FMUL.FTZ R10, R0, R174 ;  /* 0x000000ae000a7220 */ /* 0x004fe20000410000 */
[----:B------:R-:W-:Y:S01]  /*12630*/  MOV R174, R54 ;  /* 0x0000003600ae7202 */ /* 0x000fe20000000f00 */
[----:B------:R-:W-:Y:S02]  /*12640*/  FMUL.FTZ R13, R2, R177 ;  /* 0x000000b1020d7220 */ /* 0x000fe40000410000 */
[--C-:B------:R-:W-:Y:S01]  /*12650*/  FFMA.FTZ R27, R27, c[0x0][0x23c], -R138.reuse ;  /* 0x00008f001b1b7a23 */ /* 0x100fe2000001088a */
[----:B------:R-:W-:Y:S01]  /*12660*/  MUFU.EX2 R64, R11 ;  /* 0x0000000b00407308 */ /* 0x000fe20000000800 */
[--C-:B------:R-:W-:Y:S02]  /*12670*/  FFMA.FTZ R30, R30, c[0x0][0x23c], -R138.reuse ;  /* 0x00008f001e1e7a23 */ /* 0x100fe4000001088a */
[--C-:B------:R-:W-:Y:S01]  /*12680*/  FFMA.FTZ R31, R31, c[0x0][0x23c], -R138.reuse ;  /* 0x00008f001f1f7a23 */ /* 0x100fe2000001088a */
[----:B----4-:R-:W-:Y:S01]  /*12690*/  MOV R148, R8 ;  /* 0x0000000800947202 */ /* 0x010fe20000000f00 */
[----:B------:R-:W-:Y:S01]  /*126a0*/  FMUL.FTZ R14, R0, R178 ;  /* 0x000000b2000e7220 */ /* 0x000fe20000410000 */
[----:B------:R-:W-:Y:S01]  /*126b0*/  MOV R178, R53 ;  /* 0x0000003500b27202 */ /* 0x000fe20000000f00 */
[----:B------:R-:W-:Y:S02]  /*126c0*/  FMUL.FTZ R8, R2, R172 ;  /* 0x000000ac02087220 */ /* 0x000fe40000410000 */
[----:B------:R-:W-:Y:S01]  /*126d0*/  FFMA.FTZ R42, R42, c[0x0][0x23c], -R138 ;  /* 0x00008f002a2a7a23 */ /* 0x000fe2000001088a */
[----:B------:R-:W2:Y:S01]  /*126e0*/  MUFU.EX2 R21, R12 ;  /* 0x0000000c00157308 */ /* 0x000ea20000000800 */
[----:B------:R-:W-:Y:S01]  /*126f0*/  FFMA.FTZ R241, R80, c[0x0][0x23c], -R137 ;  /* 0x00008f0050f17a23 */ /* 0x000fe20000010889 */
[----:B------:R-:W-:Y:S01]  /*12700*/  MOV R80, R237 ;  /* 0x000000ed00507202 */ /* 0x000fe20000000f00 */
[--C-:B------:R-:W-:Y:S01]  /*12710*/  FFMA.FTZ R237, R70, c[0x0][0x23c], -R5.reuse ;  /* 0x00008f0046ed7a23 */ /* 0x100fe20000010805 */
[----:B-----5:R-:W-:Y:S01]  /*12720*/  F2FP.BF16.PACK_AB R87, R125, R148 ;  /* 0x000000947d57723e */ /* 0x020fe200000010ff */
[----:B------:R-:W-:Y:S02]  /*12730*/  FFMA.FTZ R70, R119, c[0x0][0x23c], -R5 ;  /* 0x00008f0077467a23 */ /* 0x000fe40000010805 */
[--C-:B------:R-:W-:Y:S01]  /*12740*/  FFMA.FTZ R119, R89, c[0x0][0x23c], -R4.reuse ;  /* 0x00008f0059777a23 */ /* 0x100fe20000010804 */
[----:B------:R-:W-:Y:S01]  /*12750*/  MOV R89, R81 ;  /* 0x0000005100597202 */ /* 0x000fe20000000f00 */
[----:B------:R-:W-:Y:S01]  /*12760*/  FFMA.FTZ R19, R117, c[0x0][0x23c], -R137 ;  /* 0x00008f0075137a23 */ /* 0x000fe20000010889 */
[----:B------:R4:W-:Y:S01]  /*12770*/  MUFU.EX2 R145, R23 ;  /* 0x0000001700917308 */ /* 0x0009e20000000800 */
[--C-:B------:R-:W-:Y:S01]  /*12780*/  FFMA.FTZ R117, R66, c[0x0][0x23c], -R5.reuse ;  /* 0x00008f0042757a23 */ /* 0x100fe20000010805 */
[----:B------:R-:W-:Y:S01]  /*12790*/  F2FP.BF16.PACK_AB R82, R89, R88 ;  /* 0x000000585952723e */ /* 0x000fe200000010ff */
[--C-:B------:R-:W-:Y:S02]  /*127a0*/  FFMA.FTZ R66, R25, c[0x0][0x23c], -R4.reuse ;  /* 0x00008f0019427a23 */ /* 0x100fe40000010804 */
[----:B------:R-:W-:Y:S01]  /*127b0*/  FMUL.FTZ R25, R132, R161 ;  /* 0x000000a184197220 */ /* 0x000fe20000410000 */
[----:B------:R-:W-:Y:S01]  /*127c0*/  MOV R161, R7 ;  /* 0x0000000700a17202 */ /* 0x000fe20000000f00 */
[--C-:B------:R-:W-:Y:S02]  /*127d0*/  FFMA.FTZ R39, R114, c[0x0][0x23c], -R5.reuse ;  /* 0x00008f0072277a23 */ /* 0x100fe40000010805 */
[----:B------:R-:W-:Y:S01]  /*127e0*/  FFMA.FTZ R38, R131, c[0x0][0x23c], -R5 ;  /* 0x00008f0083267a23 */ /* 0x000fe20000010805 */
[----:B------:R-:W-:Y:S01]  /*127f0*/  MUFU.EX2 R144, R28 ;  /* 0x0000001c00907308 */ /* 0x000fe20000000800 */
[--C-:B------:R-:W-:Y:S01]  /*12800*/  FFMA.FTZ R114, R72, c[0x0][0x23c], -R4.reuse ;  /* 0x00008f0048727a23 */ /* 0x100fe20000010804 */
[----:B------:R-:W-:Y:S01]  /*12810*/  MOV R72, R17 ;  /* 0x0000001100487202 */ /* 0x000fe20000000f00 */
[----:B------:R-:W-:Y:S01]  /*12820*/  FMUL.FTZ R17, R132, R149 ;  /* 0x0000009584117220 */ /* 0x000fe20000410000 */
[----:B------:R-:W-:Y:S01]  /*12830*/  MOV R149, R20 ;  /* 0x0000001400957202 */ /* 0x000fe20000000f00 */
[--C-:B------:R-:W-:Y:S01]  /*12840*/  FFMA.FTZ R131, R93, c[0x0][0x23c], -R4.reuse ;  /* 0x00008f005d837a23 */ /* 0x100fe20000010804 */
[----:B------:R-:W-:Y:S01]  /*12850*/  MOV R93, R80 ;  /* 0x00000050005d7202 */ /* 0x000fe20000000f00 */
[----:B------:R-:W-:Y:S01]  /*12860*/  FMUL.FTZ R15, R0, R179 ;  /* 0x000000b3000f7220 */ /* 0x000fe20000410000 */
[----:B------:R-:W-:Y:S01]  /*12870*/  MOV R179, R52 ;  /* 0x0000003400b37202 */ /* 0x000fe20000000f00 */
[----:B------:R-:W-:Y:S01]  /*12880*/  FMUL.FTZ R20, R132, R164 ;  /* 0x000000a484147220 */ /* 0x000fe20000410000 */
[----:B------:R-:W-:Y:S01]  /*12890*/  MUFU.EX2 R207, R207 ;  /* 0x000000cf00cf7308 */ /* 0x000fe20000000800 */
[----:B------:R-:W5:Y:S01]  /*128a0*/  LDSM.16.MT88.4 R52, [R219+0x8000] ;  /* 0x00800000db34783b */ /* 0x000f620000004200 */
[----:B------:R-:W-:Y:S01]  /*128b0*/  F2FP.BF16.PACK_AB R80, R93, R243 ;  /* 0x000000f35d50723e */ /* 0x000fe200000010ff */
[----:B------:R-:W-:Y:S01]  /*128c0*/  FMUL.FTZ R7, R133, R171 ;  /* 0x000000ab85077220 */ /* 0x000fe20000410000 */
[----:B------:R-:W-:Y:S01]  /*128d0*/  F2FP.BF16.PACK_AB R81, R161, R98 ;  /* 0x00000062a151723e */ /* 0x000fe200000010ff */
[----:B------:R-:W-:Y:S01]  /*128e0*/  FFMA.FTZ R245, R84, c[0x0][0x23c], -R137 ;  /* 0x00008f0054f57a23 */ /* 0x000fe20000010889 */
[----:B--2---:R-:W-:Y:S01]  /*128f0*/  MOV R164, R21 ;  /* 0x0000001500a47202 */ /* 0x004fe20000000f00 */
[----:B------:R-:W-:Y:S01]  /*12900*/  FFMA.FTZ R84, R130, c[0x0][0x23c], -R5 ;  /* 0x00008f0082547a23 */ /* 0x000fe20000010805 */
[----:B------:R-:W-:Y:S01]  /*12910*/  MOV R172, R38 ;  /* 0x0000002600ac7202 */ /* 0x000fe20000000f00 */
[----:B------:R-:W-:Y:S01]  /*12920*/  FMUL.FTZ R21, R132, R165 ;  /* 0x000000a584157220 */ /* 0x000fe20000410000 */
[----:B------:R-:W-:Y:S01]  /*12930*/  MUFU.EX2 R206, R206 ;  /* 0x000000ce00ce7308 */ /* 0x000fe20000000800 */
[--C-:B------:R-:W-:Y:S01]  /*12940*/  FFMA.FTZ R18, R101, c[0x0][0x23c], -R137.reuse ;  /* 0x00008f0065127a23 */ /* 0x100fe20000010889 */
[----:B------:R-:W-:Y:S01]  /*12950*/  F2FP.BF16.PACK_AB R86, R72, R164 ;  /* 0x000000a44856723e */ /* 0x000fe200000010ff */
[----:B------:R-:W-:Y:S01]  /*12960*/  FFMA.FTZ R137, R129, c[0x0][0x23c], -R137 ;  /* 0x00008f0081897a23 */ /* 0x000fe20000010889 */
[----:B------:R-:W-:Y:S01]  /*12970*/  MOV R165, R120 ;  /* 0x0000007800a57202 */ /* 0x000fe20000000f00 */
[--C-:B------:R-:W-:Y:S01]  /*12980*/  FFMA.FTZ R129, R83, c[0x0][0x23c], -R5.reuse ;  /* 0x00008f0053817a23 */ /* 0x100fe20000010805 */
[----:B------:R-:W-:Y:S01]  /*12990*/  F2FP.BF16.PACK_AB R83, R99, R149 ;  /* 0x000000956353723e */ /* 0x000fe200000010ff */
[--C-:B------:R-:W-:Y:S01]  /*129a0*/  FFMA.FTZ R22, R22, c[0x0][0x23c], -R5.reuse ;  /* 0x00008f0016167a23 */ /* 0x100fe20000010805 */
[----:B------:R-:W-:Y:S01]  /*129b0*/  MOV R177, R18 ;  /* 0x0000001200b17202 */ /* 0x000fe20000000f00 */
[--C-:B------:R-:W-:Y:S01]  /*129c0*/  FFMA.FTZ R101, R50, c[0x0][0x23c], -R5.reuse ;  /* 0x00008f0032657a23 */ /* 0x100fe20000010805 */
[----:B------:R-:W-:Y:S01]  /*129d0*/  MUFU.EX2 R204, R204 ;  /* 0x000000cc00cc7308 */ /* 0x000fe20000000800 */
[--C-:B------:R-:W-:Y:S02]  /*129e0*/  FFMA.FTZ R128, R67, c[0x0][0x23c], -R5.reuse ;  /* 0x00008f0043807a23 */ /* 0x100fe40000010805 */
[--C-:B------:R-:W-:Y:S02]  /*129f0*/  FFMA.FTZ R67, R40, c[0x0][0x23c], -R4.reuse ;  /* 0x00008f0028437a23 */ /* 0x100fe40000010804 */
[----:B------:R-:W-:Y:S02]  /*12a00*/  FMUL.FTZ R40, R132, R156 ;  /* 0x0000009c84287220 */ /* 0x000fe40000410000 */
[----:B------:R-:W-:Y:S02]  /*12a10*/  FFMA.FTZ R252, R102, c[0x0][0x23c], -R5 ;  /* 0x00008f0066fc7a23 */ /* 0x000fe40000010805 */
[----:B------:R-:W-:Y:S01]  /*12a20*/  FMUL.FTZ R5, R132, R169 ;  /* 0x000000a984057220 */ /* 0x000fe20000410000 */
[----:B------:R-:W-:Y:S01]  /*12a30*/  MUFU.EX2 R211, R211 ;  /* 0x000000d300d37308 */ /* 0x000fe20000000800 */
[--C-:B------:R-:W-:Y:S02]  /*12a40*/  FFMA.FTZ R50, R24, c[0x0][0x23c], -R4.reuse ;  /* 0x00008f0018327a23 */ /* 0x100fe40000010804 */
[C---:B------:R-:W-:Y:S01]  /*12a50*/  FMUL.FTZ R24, R132.reuse, R160 ;  /* 0x000000a084187220 */ /* 0x040fe20000410000 */
[----:B------:R-:W-:Y:S01]  /*12a60*/  MOV R160, R64 ;  /* 0x0000004000a07202 */ /* 0x000fe20000000f00 */
[----:B------:R-:W-:Y:S02]  /*12a70*/  FMUL.FTZ R64, R132, R140 ;  /* 0x0000008c84407220 */ /* 0x000fe40000410000 */
[--C-:B------:R-:W-:Y:S02]  /*12a80*/  FFMA.FTZ R44, R44, c[0x0][0x23c], -R4.reuse ;  /* 0x00008f002c2c7a23 */ /* 0x100fe40000010804 */
[--C-:B------:R-:W-:Y:S01]  /*12a90*/  FFMA.FTZ R45, R45, c[0x0][0x23c], -R4.reuse ;  /* 0x00008f002d2d7a23 */ /* 0x100fe20000010804 */
[----:B------:R2:W-:Y:S01]  /*12aa0*/  MUFU.EX2 R120, R50 ;  /* 0x0000003200787308 */ /* 0x0005e20000000800 */
[--C-:B------:R-:W-:Y:S02]  /*12ab0*/  FFMA.FTZ R102, R56, c[0x0][0x23c], -R4.reuse ;  /* 0x00008f0038667a23 */ /* 0x100fe40000010804 */
[C---:B------:R-:W-:Y:S02]  /*12ac0*/  FMUL.FTZ R56, R132.reuse, R152 ;  /* 0x0000009884387220 */ /* 0x040fe40000410000 */
[--C-:B------:R-:W-:Y:S02]  /*12ad0*/  FFMA.FTZ R103, R57, c[0x0][0x23c], -R4.reuse ;  /* 0x00008f0039677a23 */ /* 0x100fe40000010804 */
[----:B------:R-:W-:Y:S01]  /*12ae0*/  FMUL.FTZ R57, R132, R153 ;  /* 0x0000009984397220 */ /* 0x000fe20000410000 */
[----:B------:R-:W-:Y:S01]  /*12af0*/  MOV R153, R70 ;  /* 0x0000004600997202 */ /* 0x000fe20000000f00 */
[--C-:B------:R-:W-:Y:S01]  /*12b00*/  FFMA.FTZ R60, R60, c[0x0][0x23c], -R4.reuse ;  /* 0x00008f003c3c7a23 */ /* 0x100fe20000010804 */
[----:B------:R1:W-:Y:S01]  /*12b10*/  MUFU.EX2 R152, R37 ;  /* 0x0000002500987308 */ /* 0x0003e20000000800 */
[--C-:B------:R-:W-:Y:S01]  /*12b20*/  FFMA.FTZ R130, R92, c[0x0][0x23c], -R4.reuse ;  /* 0x00008f005c827a23 */ /* 0x100fe20000010804 */
[----:B------:R-:W-:Y:S01]  /*12b30*/  MOV R92, R65 ;  /* 0x00000041005c7202 */ /* 0x000fe20000000f00 */
[----:B------:R-:W-:Y:S02]  /*12b40*/  FMUL.FTZ R65, R132, R141 ;  /* 0x0000008d84417220 */ /* 0x000fe40000410000 */
[--C-:B------:R-:W-:Y:S02]  /*12b50*/  FFMA.FTZ R104, R104, c[0x0][0x23c], -R4.reuse ;  /* 0x00008f0068687a23 */ /* 0x100fe40000010804 */
[--C-:B------:R-:W-:Y:S02]  /*12b60*/  FFMA.FTZ R105, R105, c[0x0][0x23c], -R4.reuse ;  /* 0x00008f0069697a23 */ /* 0x100fe40000010804 */
[--C-:B------:R-:W-:Y:S01]  /*12b70*/  FFMA.FTZ R108, R108, c[0x0][0x23c], -R4.reuse ;  /* 0x00008f006c6c7a23 */ /* 0x100fe20000010804 */
[----:B------:R-:W-:Y:S01]  /*12b80*/  MUFU.EX2 R140, R27 ;  /* 0x0000001b008c7308 */ /* 0x000fe20000000800 */
[--C-:B------:R-:W-:Y:S02]  /*12b90*/  FFMA.FTZ R109, R109, c[0x0][0x23c], -R4.reuse ;  /* 0x00008f006d6d7a23 */ /* 0x100fe40000010804 */
[--C-:B------:R-:W-:Y:S02]  /*12ba0*/  FFMA.FTZ R12, R121, c[0x0][0x23c], -R4.reuse ;  /* 0x00008f00790c7a23 */ /* 0x100fe40000010804 */
[----:B------:R-:W-:Y:S02]  /*12bb0*/  FFMA.FTZ R124, R124, c[0x0][0x23c], -R4 ;  /* 0x00008f007c7c7a23 */ /* 0x000fe40000010804 */
[----:B------:R-:W-:Y:S01]  /*12bc0*/  FMUL.FTZ R4, R132, R168 ;  /* 0x000000a884047220 */ /* 0x000fe20000410000 */
[----:B------:R-:W-:Y:S01]  /*12bd0*/  MOV R168, R84 ;  /* 0x0000005400a87202 */ /* 0x000fe20000000f00 */
[----:B------:R-:W-:Y:S01]  /*12be0*/  FMUL.FTZ R11, R0, R175 ;  /* 0x000000af000b7220 */ /* 0x000fe20000410000 */
[----:B------:R5:W3:Y:S01]  /*12bf0*/  MUFU.EX2 R121, R22 ;  /* 0x0000001600797308 */ /* 0x000ae20000000800 */
[----:B------:R-:W-:Y:S01]  /*12c00*/  F2FP.BF16.PACK_AB R84, R173, R92 ;  /* 0x0000005cad54723e */ /* 0x000fe200000010ff */
[C---:B------:R-:W-:Y:S01]  /*12c10*/  FMUL.FTZ R18, R133.reuse, R150 ;  /* 0x0000009685127220 */ /* 0x040fe20000410000 */
[----:B------:R-:W-:Y:S01]  /*12c20*/  MOV R175, R85 ;  /* 0x0000005500af7202 */ /* 0x000fe20000000f00 */
[C---:B----4-:R-:W-:Y:S01]  /*12c30*/  FMUL.FTZ R23, R133.reuse, R167 ;  /* 0x000000a785177220 */ /* 0x050fe20000410000 */
[----:B------:R-:W-:Y:S01]  /*12c40*/  F2FP.BF16.PACK_AB R85, R160, R251 ;  /* 0x000000fba055723e */ /* 0x000fe200000010ff */
[--C-:B------:R-:W-:Y:S01]  /*12c50*/  FFMA.FTZ R26, R26, c[0x0][0x23c], -R138.reuse ;  /* 0x00008f001a1a7a23 */ /* 0x100fe2000001088a */
[----:B------:R-:W-:Y:S01]  /*12c60*/  MOV R169, R12 ;  /* 0x0000000c00a97202 */ /* 0x000fe20000000f00 */
[C---:B------:R-:W-:Y:S01]  /*12c70*/  FMUL.FTZ R12, R2.reuse, R176 ;  /* 0x000000b0020c7220 */ /* 0x040fe20000410000 */
[----:B------:R-:W-:Y:S01]  /*12c80*/  MOV R176, R39 ;  /* 0x0000002700b07202 */ /* 0x000fe20000000f00 */
[C---:B--2---:R-:W-:Y:S01]  /*12c90*/  FMUL.FTZ R50, R133.reuse, R146 ;  /* 0x0000009285327220 */ /* 0x044fe20000410000 */
[----:B------:R-:W-:Y:S01]  /*12ca0*/  MOV R39, R19 ;  /* 0x0000001300277202 */ /* 0x000fe20000000f00 */
[C---:B------:R-:W-:Y:S01]  /*12cb0*/  FMUL.FTZ R19, R133.reuse, R151 ;  /* 0x0000009785137220 */ /* 0x040fe20000410000 */
[----:B------:R-:W-:Y:S01]  /*12cc0*/  MOV R156, R124 ;  /* 0x0000007c009c7202 */ /* 0x000fe20000000f00 */
[----:B------:R2:W-:Y:S01]  /*12cd0*/  MUFU.EX2 R151, R100 ;  /* 0x0000006400977308 */ /* 0x0005e20000000800 */
[----:B------:R-:W-:Y:S01]  /*12ce0*/  MOV R171, R39 ;  /* 0x0000002700ab7202 */ /* 0x000fe20000000f00 */
[----:B-1----:R-:W-:Y:S01]  /*12cf0*/  FMUL.FTZ R37, R2, R185 ;  /* 0x000000b902257220 */ /* 0x002fe20000410000 */
[----:B------:R-:W-:Y:S01]  /*12d00*/  MOV R167, R149 ;  /* 0x0000009500a77202 */ /* 0x000fe20000000f00 */
[C---:B------:R-:W-:Y:S01]  /*12d10*/  FMUL.FTZ R38, R0.reuse, R186 ;  /* 0x000000ba00267220 */ /* 0x040fe20000410000 */
[----:B------:R-:W-:Y:S01]  /*12d20*/  MOV R186, R179 ;  /* 0x000000b300ba7202 */ /* 0x000fe20000000f00 */
[----:B------:R-:W-:Y:S01]  /*12d30*/  FMUL.FTZ R39, R0, R187 ;  /* 0x000000bb00277220 */ /* 0x000fe20000410000 */
[----:B------:R-:W-:Y:S01]  /*12d40*/  MOV R187, R177 ;  /* 0x000000b100bb7202 */ /* 0x000fe20000000f00 */
[----:B------:R-:W-:Y:S01]  /*12d50*/  FMUL.FTZ R28, R2, R188 ;  /* 0x000000bc021c7220 */ /* 0x000fe20000410000 */
[----:B------:R-:W-:Y:S01]  /*12d60*/  MOV R188, R160 ;  /* 0x000000a000bc7202 */ /* 0x000fe20000000f00 */
[C---:B-----5:R-:W-:Y:S01]  /*12d70*/  FMUL.FTZ R22, R133.reuse, R166 ;  /* 0x000000a685167220 */ /* 0x060fe20000410000 */
[----:B------:R-:W-:Y:S01]  /*12d80*/  MOV R166, R164 ;  /* 0x000000a400a67202 */ /* 0x000fe20000000f00 */
[----:B------:R1:W-:Y:S01]  /*12d90*/  MUFU.EX2 R124, R26 ;  /* 0x0000001a007c7308 */ /* 0x0003e20000000800 */
[----:B------:R-:W-:Y:S01]  /*12da0*/  MOV R164, R168 ;  /* 0x000000a800a47202 */ /* 0x000fe20000000f00 */
[----:B------:R-:W-:Y:S01]  /*12db0*/  FMUL.FTZ R27, R133, R163 ;  /* 0x000000a3851b7220 */ /* 0x000fe20000410000 */
[----:B------:R-:W-:Y:S01]  /*12dc0*/  MOV R168, R68 ;  /* 0x0000004400a87202 */ /* 0x000fe20000000f00 */
[--C-:B------:R-:W-:Y:S01]  /*12dd0*/  FFMA.FTZ R43, R43, c[0x0][0x23c], -R138.reuse ;  /* 0x00008f002b2b7a23 */ /* 0x100fe2000001088a */
[----:B------:R-:W-:Y:S01]  /*12de0*/  MOV R185, R175 ;  /* 0x000000af00b97202 */ /* 0x000fe20000000f00 */
[--C-:B------:R-:W-:Y:S01]  /*12df0*/  FFMA.FTZ R46, R46, c[0x0][0x23c], -R138.reuse ;  /* 0x00008f002e2e7a23 */ /* 0x100fe2000001088a */
[----:B------:R-:W-:Y:S01]  /*12e00*/  MOV R177, R168 ;  /* 0x000000a800b17202 */ /* 0x000fe20000000f00 */
[--C-:B------:R-:W-:Y:S02]  /*12e10*/  FFMA.FTZ R47, R47, c[0x0][0x23c], -R138.reuse ;  /* 0x00008f002f2f7a23 */ /* 0x100fe4000001088a */
[----:B------:R4:W-:Y:S01]  /*12e20*/  MUFU.EX2 R141, R66 ;  /* 0x00000042008d7308 */ /* 0x0009e20000000800 */
[--C-:B------:R-:W-:Y:S01]  /*12e30*/  FFMA.FTZ R58, R58, c[0x0][0x23c], -R138.reuse ;  /* 0x00008f003a3a7a23 */ /* 0x100fe2000001088a */
[----:B--2---:R-:W-:Y:S01]  /*12e40*/  MOV R100, R173 ;  /* 0x000000ad00647202 */ /* 0x004fe20000000f00 */
[--C-:B------:R-:W-:Y:S02]  /*12e50*/  FFMA.FTZ R59, R59, c[0x0][0x23c], -R138.reuse ;  /* 0x00008f003b3b7a23 */ /* 0x100fe4000001088a */
[--C-:B------:R-:W-:Y:S02]  /*12e60*/  FFMA.FTZ R62, R62, c[0x0][0x23c], -R138.reuse ;  /* 0x00008f003e3e7a23 */ /* 0x100fe4000001088a */
[--C-:B------:R-:W-:Y:S02]  /*12e70*/  FFMA.FTZ R78, R78, c[0x0][0x23c], -R138.reuse ;  /* 0x00008f004e4e7a23 */ /* 0x100fe4000001088a */
[--C-:B------:R-:W-:Y:S01]  /*12e80*/  FFMA.FTZ R79, R79, c[0x0][0x23c], -R138.reuse ;  /* 0x00008f004f4f7a23 */ /* 0x100fe2000001088a */
[----:B------:R2:W-:Y:S01]  /*12e90*/  MUFU.EX2 R146, R67 ;  /* 0x0000004300927308 */ /* 0x0005e20000000800 */
[--C-:B------:R-:W-:Y:S02]  /*12ea0*/  FFMA.FTZ R106, R106, c[0x0][0x23c], -R138.reuse ;  /* 0x00008f006a6a7a23 */ /* 0x100fe4000001088a */
[--C-:B------:R-:W-:Y:S02]  /*12eb0*/  FFMA.FTZ R107, R107, c[0x0][0x23c], -R138.reuse ;  /* 0x00008f006b6b7a23 */ /* 0x100fe4000001088a */
[----:B-1----:R-:W-:Y:S02]  /*12ec0*/  FMUL.FTZ R26, R133, R162 ;  /* 0x000000a2851a7220 */ /* 0x002fe40000410000 */
[--C-:B------:R-:W-:Y:S02]  /*12ed0*/  FFMA.FTZ R110, R110, c[0x0][0x23c], -R138.reuse ;  /* 0x00008f006e6e7a23 */ /* 0x100fe4000001088a */
[--C-:B------:R-:W-:Y:S01]  /*12ee0*/  FFMA.FTZ R111, R111, c[0x0][0x23c], -R138.reuse ;  /* 0x00008f006f6f7a23 */ /* 0x100fe2000001088a */
[----:B------:R1:W5:Y:S01]  /*12ef0*/  MUFU.EX2 R150, R29 ;  /* 0x0000001d00967308 */ /* 0x0003620000000800 */
[--C-:B------:R-:W-:Y:S02]  /*12f00*/  FFMA.FTZ R122, R122, c[0x0][0x23c], -R138.reuse ;  /* 0x00008f007a7a7a23 */ /* 0x100fe4000001088a */
[--C-:B------:R-:W-:Y:S02]  /*12f10*/  FFMA.FTZ R123, R123, c[0x0][0x23c], -R138.reuse ;  /* 0x00008f007b7b7a23 */ /* 0x100fe4000001088a */
[C---:B----4-:R-:W-:Y:S02]  /*12f20*/  FMUL.FTZ R66, R133.reuse, R142 ;  /* 0x0000008e85427220 */ /* 0x050fe40000410000 */
[--C-:B------:R-:W-:Y:S03]  /*12f30*/  FFMA.FTZ R126, R126, c[0x0][0x23c], -R138.reuse ;  /* 0x00008f007e7e7a23 */ /* 0x100fe6000001088a */
[----:B------:R4:W-:Y:S01]  /*12f40*/  MUFU.EX2 R149, R31 ;  /* 0x0000001f00957308 */ /* 0x0009e20000000800 */
[C---:B--2---:R-:W-:Y:S09]  /*12f50*/  FMUL.FTZ R67, R133.reuse, R143 ;  /* 0x0000008f85437220 */ /* 0x044ff20000410000 */
[----:B------:R-:W-:Y:S01]  /*12f60*/  MUFU.EX2 R160, R101 ;  /* 0x0000006500a07308 */ /* 0x000fe20000000800 */
[----:B-1----:R-:W-:Y:S01]  /*12f70*/  FMUL.FTZ R29, R2, R189 ;  /* 0x000000bd021d7220 */ /* 0x002fe20000410000 */
[----:B------:R-:W-:Y:S08]  /*12f80*/  MOV R189, R167 ;  /* 0x000000a700bd7202 */ /* 0x000ff00000000f00 */
[----:B------:R1:W-:Y:S01]  /*12f90*/  MUFU.EX2 R142, R42 ;  /* 0x0000002a008e7308 */ /* 0x0003e20000000800 */
[----:B----4-:R-:W-:Y:S09]  /*12fa0*/  FMUL.FTZ R31, R0, R191 ;  /* 0x000000bf001f7220 */ /* 0x010ff20000410000 */
[----:B------:R2:W-:Y:S10]  /*12fb0*/  MUFU.EX2 R143, R43 ;  /* 0x0000002b008f7308 */ /* 0x0005f40000000800 */
[----:B------:R4:W-:Y:S01]  /*12fc0*/  MUFU.EX2 R168, R45 ;  /* 0x0000002d00a87308 */ /* 0x0009e20000000800 */
[C---:B-1----:R-:W-:Y:S02]  /*12fd0*/  FMUL.FTZ R42, R133.reuse, R158 ;  /* 0x0000009e852a7220 */ /* 0x042fe40000410000 */
[----:B---3--:R-:W-:Y:S01]  /*12fe0*/  FFMA.FTZ R132, R132, R6, R243 ;  /* 0x0000000684847223 */ /* 0x008fe200000100f3 */
[----:B------:R-:W-:Y:S01]  /*12ff0*/  MOV R243, R69 ;  /* 0x0000004500f37202 */ /* 0x000fe20000000f00 */
[C---:B------:R-:W-:Y:S01]  /*13000*/  FMUL.FTZ R6, R133.reuse, R170 ;  /* 0x000000aa85067220 */ /* 0x040fe20000410000 */
[----:B------:R-:W1:Y:S01]  /*13010*/  LDSM.16.MT88.4 R68, [R217+0x8000] ;  /* 0x00800000d944783b */ /* 0x000e620000004200 */
[C---:B--2---:R-:W-:Y:S03]  /*13020*/  FMUL.FTZ R43, R133.reuse, R159 ;  /* 0x0000009f852b7220 */ /* 0x044fe60000410000 */
[----:B------:R-:W-:Y:S01]  /*13030*/  MUFU.EX2 R137, R137 ;  /* 0x0000008900897308 */ /* 0x000fe20000000800 */
[----:B------:R-:W-:Y:S01]  /*13040*/  MOV R170, R51 ;  /* 0x0000003300aa7202 */ /* 0x000fe20000000f00 */
[----:B------:R-:W-:Y:S01]  /*13050*/  FMUL.FTZ R51, R133, R147 ;  /* 0x0000009385337220 */ /* 0x000fe20000410000 */
[----:B------:R-:W-:Y:S01]  /*13060*/  MOV R173, R243 ;  /* 0x000000f300ad7202 */ /* 0x000fe20000000f00 */
[-C--:B------:R-:W-:Y:S05]  /*13070*/  HMMA.16816.F32.BF16 R4, R80, R32.reuse, R4 ;  /* 0x000000205004723c */ /* 0x080fea0000041804 */
[C---:B----4-:R-:W-:Y:S01]  /*13080*/  FMUL.FTZ R45, R2.reuse, R197 ;  /* 0x000000c5022d7220 */ /* 0x050fe20000410000 */
[----:B------:R2:W-:Y:S01]  /*13090*/  MUFU.EX2 R147, R30 ;  /* 0x0000001e00937308 */ /* 0x0005e20000000800 */
[----:B------:R-:W-:Y:S01]  /*130a0*/  MOV R191, R173 ;  /* 0x000000ad00bf7202 */ /* 0x000fe20000000f00 */
[C---:B------:R-:W-:Y:S04]  /*130b0*/  HMMA.16816.F32.BF16 R8, R84.reuse, R32, R8 ;  /* 0x000000205408723c */ /* 0x040fe80000041808 */
[----:B------:R-:W-:Y:S02]  /*130c0*/  MOV R173, R169 ;  /* 0x000000a900ad7202 */ /* 0x000fe40000000f00 */
[----:B------:R-:W-:Y:S01]  /*130d0*/  MOV R243, R172 ;  /* 0x000000ac00f37202 */ /* 0x000fe20000000f00 */
[C---:B------:R-:W-:Y:S01]  /*130e0*/  FMUL.FTZ R32, R2.reuse, R180 ;  /* 0x000000b402207220 */ /* 0x040fe20000410000 */
[-C--:B------:R-:W-:Y:S01]  /*130f0*/  HMMA.16816.F32.BF16 R12, R84, R34.reuse, R12 ;  /* 0x00000022540c723c */ /* 0x080fe2000004180c */
[----:B------:R-:W-:Y:S03]  /*13100*/  MUFU.EX2 R197, R61 ;  /* 0x0000003d00c57308 */ /* 0x000fe60000000800 */
[----:B------:R-:W-:Y:S01]  /*13110*/  MOV R180, R148 ;  /* 0x0000009400b47202 */ /* 0x000fe20000000f00 */
[----:B------:R-:W-:Y:S01]  /*13120*/  FMUL.FTZ R33, R2, R181 ;  /* 0x000000b502217220 */ /* 0x000fe20000410000 */
[----:B------:R-:W-:Y:S02]  /*13130*/  MOV R181, R174 ;  /* 0x000000ae00b57202 */ /* 0x000fe40000000f00 */
[C---:B------:R-:W-:Y:S03]  /*13140*/  HMMA.16816.F32.BF16 R16, R80.reuse, R34, R16 ;  /* 0x000000225010723c */ /* 0x040fe60000041810 */
[----:B------:R3:W4:Y:S01]  /*13150*/  MUFU.EX2 R148, R36 ;  /* 0x0000002400947308 */ /* 0x0007220000000800 */
[----:B------:R-:W-:Y:S02]  /*13160*/  MOV R172, R171 ;  /* 0x000000ab00ac7202 */ /* 0x000fe40000000f00 */
[----:B------:R-:W-:Y:S01]  /*13170*/  MOV R171, R170 ;  /* 0x000000aa00ab7202 */ /* 0x000fe20000000f00 */
[C---:B------:R-:W-:Y:S01]  /*13180*/  FMUL.FTZ R34, R0.reuse, R182 ;  /* 0x000000b600227220 */ /* 0x040fe20000410000 */
[-C--:B------:R-:W-:Y:S04]  /*13190*/  HMMA.16816.F32.BF16 R20, R80, R52.reuse, R20 ;  /* 0x000000345014723c */ /* 0x080fe80000041814 */
[----:B------:R-:W-:Y:S01]  /*131a0*/  MOV R170, R153 ;  /* 0x0000009900aa7202 */ /* 0x000fe20000000f00 */
[C---:B------:R-:W-:Y:S01]  /*131b0*/  FMUL.FTZ R35, R0.reuse, R183 ;  /* 0x000000b700237220 */ /* 0x040fe20000410000 */
[----:B------:R-:W-:Y:S01]  /*131c0*/  MOV R153, R157 ;  /* 0x0000009d00997202 */ /* 0x000fe20000000f00 */
[----:B--2---:R-:W-:Y:S01]  /*131d0*/  FMUL.FTZ R30, R0, R190 ;  /* 0x000000be001e7220 */ /* 0x004fe20000410000 */
[----:B------:R-:W-:Y:S01]  /*131e0*/  MUFU.EX2 R157, R97 ;  /* 0x00000061009d7308 */ /* 0x000fe20000000800 */
[----:B------:R-:W-:Y:S02]  /*131f0*/  MOV R174, R76 ;  /* 0x0000004c00ae7202 */ /* 0x000fe40000000f00 */
[----:B------:R-:W2:Y:S01]  /*13200*/  LDL.LU R76, [R1+0x40] ;  /* 0x00004000014c7983 */ /* 0x000ea20000300800 */
[C---:B------:R-:W-:Y:S04]  /*13210*/  HMMA.16816.F32.BF16 R32, R84.reuse, R52, R32 ;  /* 0x000000345420723c */ /* 0x040fe80000041820 */
[----:B------:R-:W-:Y:S02]  /*13220*/  MOV R182, R153 ;  /* 0x0000009900b67202 */ /* 0x000fe40000000f00 */
[----:B------:R1:W-:Y:S01]  /*13230*/  MUFU.EX2 R153, R96 ;  /* 0x0000006000997308 */ /* 0x0003e20000000800 */
[C---:B---3--:R-:W-:Y:S01]  /*13240*/  FMUL.FTZ R36, R2.reuse, R184 ;  /* 0x000000b802247220 */ /* 0x048fe20000410000 */
[----:B------:R-:W-:Y:S01]  /*13250*/  F2FP.BF16.PACK_AB R61, R145, R121 ;  /* 0x00000079913d723e */ /* 0x000fe200000010ff */
[C---:B------:R-:W-:Y:S03]  /*13260*/  FMUL.FTZ R52, R2.reuse, R192 ;  /* 0x000000c002347220 */ /* 0x040fe60000410000 */
[----:B------:R-:W-:Y:S01]  /*13270*/  MOV R192, R99 ;  /* 0x0000006300c07202 */ /* 0x000fe20000000f00 */
[----:B------:R-:W-:Y:S01]  /*13280*/  FMUL.FTZ R53, R2, R193 ;  /* 0x000000c102357220 */ /* 0x000fe20000410000 */
[-C--:B------:R-:W-:Y:S02]  /*13290*/  HMMA.16816.F32.BF16 R36, R84, R54.reuse, R36 ;  /* 0x000000365424723c */ /* 0x080fe40000041824 */
[----:B------:R3:W-:Y:S01]  /*132a0*/  MUFU.EX2 R169, R113 ;  /* 0x0000007100a97308 */ /* 0x0007e20000000800 */
[----:B------:R-:W-:Y:S02]  /*132b0*/  MOV R193, R98 ;  /* 0x0000006200c17202 */ /* 0x000fe40000000f00 */
[----:B------:R-:W-:Y:S02]  /*132c0*/  MOV R190, R166 ;  /* 0x000000a600be7202 */ /* 0x000fe40000000f00 */
[----:B------:R-:W-:Y:S01]  /*132d0*/  MOV R179, R171 ;  /* 0x000000ab00b37202 */ /* 0x000fe20000000f00 */
[C---:B------:R-:W-:Y:S04]  /*132e0*/  HMMA.16816.F32.BF16 R48, R80.reuse, R54, R48 ;  /* 0x000000365030723c */ /* 0x040fe80000041830 */
[----:B------:R-:W-:Y:S01]  /*132f0*/  MOV R171, R165 ;  /* 0x000000a500ab7202 */ /* 0x000fe20000000f00 */
[----:B------:R4:W-:Y:S01]  /*13300*/  MUFU.EX2 R167, R47 ;  /* 0x0000002f00a77308 */ /* 0x0009e20000000800 */
[----:B------:R-:W-:Y:S01]  /*13310*/  MOV R175, R243 ;  /* 0x000000f300af7202 */ /* 0x000fe20000000f00 */
[C---:B------:R-:W-:Y:S01]  /*13320*/  FMUL.FTZ R54, R0.reuse, R194 ;  /* 0x000000c200367220 */ /* 0x040fe20000410000 */
[-C--:B-1----:R-:W-:Y:S01]  /*13330*/  HMMA.16816.F32.BF16 R24, R80, R68.reuse, R24 ;  /* 0x000000445018723c */ /* 0x082fe20000041818 */
[----:B------:R-:W1:Y:S03]  /*13340*/  LDSM.16.MT88.4 R96, [R218+0x8000] ;  /* 0x00800000da60783b */ /* 0x000e660000004200 */
[----:B------:R-:W-:Y:S01]  /*13350*/  MOV R101, R180 ;  /* 0x000000b400657202 */ /* 0x000fe20000000f00 */
[----:B------:R-:W-:Y:S01]  /*13360*/  FMUL.FTZ R55, R0, R195 ;  /* 0x000000c300377220 */ /* 0x000fe20000410000 */
[----:B------:R-:W-:Y:S01]  /*13370*/  MOV R180, R172 ;  /* 0x000000ac00b47202 */ /* 0x000fe20000000f00 */
[----:B------:R5:W-:Y:S01]  /*13380*/  MUFU.EX2 R165, R46 ;  /* 0x0000002e00a57308 */ /* 0x000be20000000800 */
[C---:B------:R-:W-:Y:S04]  /*13390*/  HMMA.16816.F32.BF16 R28, R84.reuse, R68, R28 ;  /* 0x00000044541c723c */ /* 0x040fe8000004181c */
[----:B------:R-:W-:Y:S02]  /*133a0*/  MOV R172, R156 ;  /* 0x0000009c00ac7202 */ /* 0x000fe40000000f00 */
[----:B---3--:R-:W-:Y:S01]  /*133b0*/  MOV R113, R192 ;  /* 0x000000c000717202 */ /* 0x008fe20000000f00 */
[C---:B------:R-:W-:Y:S01]  /*133c0*/  FMUL.FTZ R68, R2.reuse, R200 ;  /* 0x000000c802447220 */ /* 0x040fe20000410000 */
[-C--:B------:R-:W-:Y:S01]  /*133d0*/  HMMA.16816.F32.BF16 R52, R84, R70.reuse, R52 ;  /* 0x000000465434723c */ /* 0x080fe20000041834 */
[----:B------:R3:W1:Y:S03]  /*133e0*/  MUFU.EX2 R156, R44 ;  /* 0x0000002c009c7308 */ /* 0x0006660000000800 */
[----:B------:R-:W-:Y:S01]  /*133f0*/  FMUL.FTZ R69, R2, R201 ;  /* 0x000000c902457220 */ /* 0x000fe20000410000 */
[----:B------:R-:W-:Y:S01]  /*13400*/  MOV R200, R188 ;  /* 0x000000bc00c87202 */ /* 0x000fe20000000f00 */
[C---:B----4-:R-:W-:Y:S01]  /*13410*/  FMUL.FTZ R47, R0.reuse, R199 ;  /* 0x000000c7002f7220 */ /* 0x050fe20000410000 */
[----:B------:R-:W-:Y:S01]  /*13420*/  MOV R201, R100 ;  /* 0x0000006400c97202 */ /* 0x000fe20000000f00 */
[C---:B------:R-:W-:Y:S03]  /*13430*/  HMMA.16816.F32.BF16 R64, R80.reuse, R70, R64 ;  /* 0x000000465040723c */ /* 0x040fe60000041840 */
[----:B------:R4:W-:Y:S01]  /*13440*/  MUFU.EX2 R162, R58 ;  /* 0x0000003a00a27308 */ /* 0x0009e20000000800 */
[--C-:B------:R-:W-:Y:S01]  /*13450*/  FFMA.FTZ R100, R91, c[0x0][0x23c], -R138.reuse ;  /* 0x00008f005b647a23 */ /* 0x100fe2000001088a */
[----:B------:R-:W-:Y:S01]  /*13460*/  MOV R184, R178 ;  /* 0x000000b200b87202 */ /* 0x000fe20000000f00 */
[C---:B-----5:R-:W-:Y:S01]  /*13470*/  FMUL.FTZ R46, R0.reuse, R198 ;  /* 0x000000c6002e7220 */ /* 0x060fe20000410000 */
[----:B------:R-:W-:Y:S01]  /*13480*/  MOV R178, R170 ;  /* 0x000000aa00b27202 */ /* 0x000fe20000000f00 */
[C---:B------:R-:W-:Y:S04]  /*13490*/  FMUL.FTZ R70, R0.reuse, R202 ;  /* 0x000000ca00467220 */ /* 0x040fe80000410000 */
[----:B------:R-:W-:Y:S01]  /*134a0*/  FMUL.FTZ R71, R0, R203 ;  /* 0x000000cb00477220 */ /* 0x000fe20000410000 */
[----:B------:R5:W-:Y:S01]  /*134b0*/  MUFU.EX2 R195, R59 ;  /* 0x0000003b00c37308 */ /* 0x000be20000000800 */
[----:B------:R-:W-:Y:S01]  /*134c0*/  MOV R203, R93 ;  /* 0x0000005d00cb7202 */ /* 0x000fe20000000f00 */
[--C-:B------:R-:W-:Y:S01]  /*134d0*/  FFMA.FTZ R93, R90, c[0x0][0x23c], -R138.reuse ;  /* 0x00008f005a5d7a23 */ /* 0x100fe2000001088a */
[----:B------:R-:W-:Y:S01]  /*134e0*/  MOV R202, R161 ;  /* 0x000000a100ca7202 */ /* 0x000fe20000000f00 */
[-C--:B-1----:R-:W-:Y:S03]  /*134f0*/  HMMA.16816.F32.BF16 R40, R80, R96.reuse, R40 ;  /* 0x000000605028723c */ /* 0x082fe60000041828 */
[----:B---3--:R-:W-:Y:S01]  /*13500*/  FMUL.FTZ R44, R2, R196 ;  /* 0x000000c4022c7220 */ /* 0x008fe20000410000 */
[----:B------:R-:W-:Y:S02]  /*13510*/  MOV R183, R176 ;  /* 0x000000b000b77202 */ /* 0x000fe40000000f00 */
[----:B------:R-:W-:Y:S01]  /*13520*/  MUFU.EX2 R188, R75 ;  /* 0x0000004b00bc7308 */ /* 0x000fe20000000800 */
[----:B------:R-:W-:Y:S02]  /*13530*/  MOV R176, R164 ;  /* 0x000000a400b07202 */ /* 0x000fe40000000f00 */
[----:B------:R-:W-:Y:S01]  /*13540*/  MOV R199, R101 ;  /* 0x0000006500c77202 */ /* 0x000fe20000000f00 */
[C---:B------:R-:W-:Y:S04]  /*13550*/  HMMA.16816.F32.BF16 R44, R84.reuse, R96, R44 ;  /* 0x00000060542c723c */ /* 0x040fe8000004182c */
[C---:B----4-:R-:W-:Y:S02]  /*13560*/  FMUL.FTZ R58, R133.reuse, R154 ;  /* 0x0000009a853a7220 */ /* 0x050fe40000410000 */
[----:B------:R1:W-:Y:S01]  /*13570*/  MUFU.EX2 R170, R112 ;  /* 0x0000007000aa7308 */ /* 0x0003e20000000800 */
[--C-:B------:R-:W-:Y:S01]  /*13580*/  FFMA.FTZ R101, R94, c[0x0][0x23c], -R138.reuse ;  /* 0x00008f005e657a23 */ /* 0x100fe2000001088a */
[-C--:B------:R-:W-:Y:S01]  /*13590*/  HMMA.16816.F32.BF16 R68, R84, R98.reuse, R68 ;  /* 0x000000625444723c */ /* 0x080fe20000041844 */
[----:B------:R-:W3:Y:S03]  /*135a0*/  LDSM.16.MT88.4 R84, [R216+0x8800] ;  /* 0x00880000d854783b */ /* 0x000ee60000004200 */
[----:B-----5:R-:W-:Y:S04]  /*135b0*/  FMUL.FTZ R59, R133, R155 ;  /* 0x0000009b853b7220 */ /* 0x020fe80000410000 */
[----:B------:R4:W-:Y:S03]  /*135c0*/  MUFU.EX2 R192, R77 ;  /* 0x0000004d00c07308 */ /* 0x0009e60000000800 */
[----:B------:R-:W-:Y:S01]  /*135d0*/  HMMA.16816.F32.BF16 R56, R80, R98, R56 ;  /* 0x000000625038723c */ /* 0x000fe20000041838 */
[----:B------:R-:W5:Y:S04]  /*135e0*/  LDL.LU R81, [R1+0x44] ;  /* 0x0000440001517983 */ /* 0x000f680000300800 */
[----:B------:R-:W5:Y:S02]  /*135f0*/  LDL.LU R80, [R1+0x48] ;  /* 0x0000480001507983 */ /* 0x000f640000300800 */
[----:B------:R3:W-:Y:S01]  /*13600*/  MUFU.EX2 R196, R60 ;  /* 0x0000003c00c47308 */ /* 0x0007e20000000800 */
[----:B------:R-:W-:Y:S01]  /*13610*/  F2FP.BF16.PACK_AB R82, R150, R144 ;  /* 0x000000909652723e */ /* 0x000fe200000010ff */
[----:B------:R-:W2:Y:S03]  /*13620*/  LDSM.16.MT88.4 R96, [R219+0x8800] ;  /* 0x00880000db60783b */ /* 0x000ea60000004200 */
[----:B-1----:R-:W-:Y:S01]  /*13630*/  MOV R112, R72 ;  /* 0x0000004800707202 */ /* 0x002fe20000000f00 */
[--C-:B------:R-:W-:Y:S01]  /*13640*/  FFMA.FTZ R72, R63, c[0x0][0x23c], -R138.reuse ;  /* 0x00008f003f487a23 */ /* 0x100fe2000001088a */
[----:B------:R-:W-:Y:S02]  /*13650*/  F2FP.BF16.PACK_AB R63, R152, R148 ;  /* 0x00000094983f723e */ /* 0x000fe400000010ff */
[----:B------:R-:W-:Y:S01]  /*13660*/  F2FP.BF16.PACK_AB R83, R149, R147 ;  /* 0x000000939553723e */ /* 0x000fe200000010ff */
[----:B------:R1:W-:Y:S01]  /*13670*/  MUFU.EX2 R194, R62 ;  /* 0x0000003e00c27308 */ /* 0x0003e20000000800 */
[----:B----4-:R-:W-:Y:S09]  /*13680*/  F2FP.BF16.PACK_AB R77, R143, R142 ;  /* 0x0000008e8f4d723e */ /* 0x010ff200000010ff */
[----:B------:R4:W-:Y:S01]  /*13690*/  MUFU.EX2 R166, R116 ;  /* 0x0000007400a67308 */ /* 0x0009e20000000800 */
[----:B---3--:R-:W-:Y:S09]  /*136a0*/  F2FP.BF16.PACK_AB R60, R206, R207 ;  /* 0x000000cfce3c723e */ /* 0x008ff200000010ff */
[----:B------:R-:W-:Y:S01]  /*136b0*/  MUFU.EX2 R243, R212 ;  /* 0x000000d400f37308 */ /* 0x000fe20000000800 */
[----:B-1----:R-:W-:Y:S09]  /*136c0*/  F2FP.BF16.PACK_AB R62, R204, R205 ;  /* 0x000000cdcc3e723e */ /* 0x002ff200000010ff */
[----:B------:R1:W-:Y:S01]  /*136d0*/  MUFU.EX2 R212, R117 ;  /* 0x0000007500d47308 */ /* 0x0003e20000000800 */
[-C--:B------:R-:W-:Y:S05]  /*136e0*/  HMMA.16816.F32.BF16 R4, R60, R84.reuse, R4 ;  /* 0x000000543c04723c */ /* 0x080fea0000041804 */
[----:B----4-:R-:W-:Y:S02]  /*136f0*/  MOV R116, R112 ;  /* 0x0000007000747202 */ /* 0x010fe40000000f00 */
[----:B------:R-:W-:Y:S02]  /*13700*/  MOV R112, R191 ;  /* 0x000000bf00707202 */ /* 0x000fe40000000f00 */
[----:B------:R-:W-:Y:S10]  /*13710*/  MUFU.EX2 R191, R72 ;  /* 0x0000004800bf7308 */ /* 0x000ff40000000800 */
[----:B------:R3:W-:Y:S01]  /*13720*/  MUFU.EX2 R198, R128 ;  /* 0x0000008000c67308 */ /* 0x0007e20000000800 */
[----:B-1----:R-:W-:Y:S09]  /*13730*/  MOV R117, R190 ;  /* 0x000000be00757202 */ /* 0x002ff20000000f00 */
[----:B------:R-:W-:Y:S10]  /*13740*/  MUFU.EX2 R190, R73 ;  /* 0x0000004900be7308 */ /* 0x000ff40000000800 */
[----:B------:R-:W1:Y:S01]  /*13750*/  MUFU.EX2 R210, R210 ;  /* 0x000000d200d27308 */ /* 0x000e620000000800 */
[----:B---3--:R-:W-:Y:S09]  /*13760*/  MOV R128, R189 ;  /* 0x000000bd00807202 */ /* 0x008ff20000000f00 */
[----:B------:R-:W-:Y:S10]  /*13770*/  MUFU.EX2 R209, R209 ;  /* 0x000000d100d17308 */ /* 0x000ff40000000800 */
[----:B------:R-:W3:Y:S10]  /*13780*/  MUFU.EX2 R208, R208 ;  /* 0x000000d000d07308 */ /* 0x000ef40000000800 */
[----:B------:R4:W-:Y:S10]  /*13790*/  MUFU.EX2 R163, R102 ;  /* 0x0000006600a37308 */ /* 0x0009f40000000800 */
[----:B------:R1:W-:Y:S10]  /*137a0*/  MUFU.EX2 R159, R78 ;  /* 0x0000004e009f7308 */ /* 0x0003f40000000800 */
[----:B------:R3:W-:Y:S01]  /*137b0*/  MUFU.EX2 R158, R79 ;  /* 0x0000004f009e7308 */ /* 0x0007e20000000800 */
[--C-:B----4-:R-:W-:Y:S02]  /*137c0*/  FFMA.FTZ R102, R95, c[0x0][0x23c], -R138.reuse ;  /* 0x00008f005f667a23 */ /* 0x110fe4000001088a */
[----:B------:R-:W-:Y:S07]  /*137d0*/  FFMA.FTZ R138, R127, c[0x0][0x23c], -R138 ;  /* 0x00008f007f8a7a23 */ /* 0x000fee000001088a */
[----:B------:R-:W-:Y:S01]  /*137e0*/  MUFU.EX2 R215, R215 ;  /* 0x000000d700d77308 */ /* 0x000fe20000000800 */
[----:B-1----:R-:W-:Y:S09]  /*137f0*/  F2FP.BF16.PACK_AB R78, R168, R156 ;  /* 0x0000009ca84e723e */ /* 0x002ff200000010ff */
[----:B------:R-:W-:Y:S01]  /*13800*/  MUFU.EX2 R138, R138 ;  /* 0x0000008a008a7308 */ /* 0x000fe20000000800 */
[----:B---3--:R-:W-:Y:S09]  /*13810*/  F2FP.BF16.PACK_AB R79, R167, R165 ;  /* 0x000000a5a74f723e */ /* 0x008ff200000010ff */
[----:B------:R-:W1:Y:S10]  /*13820*/  MUFU.EX2 R214, R214 ;  /* 0x000000d600d67308 */ /* 0x000e740000000800 */
[----:B------:R-:W3:Y:S10]  /*13830*/  MUFU.EX2 R213, R213 ;  /* 0x000000d500d57308 */ /* 0x000ef40000000800 */
[----:B------:R-:W4:Y:S10]  /*13840*/  MUFU.EX2 R164, R103 ;  /* 0x0000006700a47308 */ /* 0x000f340000000800 */
[----:B------:R-:W-:Y:S01]  /*13850*/  MUFU.EX2 R238, R238 ;  /* 0x000000ee00ee7308 */ /* 0x000fe20000000800 */
[----:B--2---:R-:W-:Y:S04]  /*13860*/  FFMA.FTZ R76, R133, R76, R193 ;  /* 0x0000004c854c7223 */ /* 0x004fe800000100c1 */
[----:B------:R-:W-:Y:S05]  /*13870*/  FADD.FTZ R76, R202, R76 ;  /* 0x0000004cca4c7221 */ /* 0x000fea0000010000 */
[----:B------:R2:W-:Y:S10]  /*13880*/  MUFU.EX2 R133, R74 ;  /* 0x0000004a00857308 */ /* 0x0005f40000000800 */
[----:B------:R-:W-:Y:S10]  /*13890*/  MUFU.EX2 R239, R239 ;  /* 0x000000ef00ef7308 */ /* 0x000ff40000000800 */
[----:B------:R-:W-:Y:S01]  /*138a0*/  MUFU.EX2 R237, R237 ;  /* 0x000000ed00ed7308 */ /* 0x000fe20000000800 */
[----:B--2---:R-:W-:Y:S09]  /*138b0*/  LDSM.16.MT88.4 R72, [R216+0x9000] ;  /* 0x00900000d848783b */ /* 0x004ff20000004200 */
[----:B------:R-:W-:Y:S10]  /*138c0*/  MUFU.EX2 R236, R236 ;  /* 0x000000ec00ec7308 */ /* 0x000ff40000000800 */
[----:B------:R-:W-:Y:S10]  /*138d0*/  MUFU.EX2 R241, R241 ;  /* 0x000000f100f17308 */ /* 0x000ff40000000800 */
[----:B------:R-:W-:Y:S10]  /*138e0*/  MUFU.EX2 R240, R240 ;  /* 0x000000f000f07308 */ /* 0x000ff40000000800 */
[----:B------:R-:W-:Y:S10]  /*138f0*/  MUFU.EX2 R235, R235 ;  /* 0x000000eb00eb7308 */ /* 0x000ff40000000800 */
[----:B------:R-:W-:Y:S10]  /*13900*/  MUFU.EX2 R193, R129 ;  /* 0x0000008100c17308 */ /* 0x000ff40000000800 */
[----:B------:R-:W-:Y:S10]  /*13910*/  MUFU.EX2 R161, R114 ;  /* 0x0000007200a17308 */ /* 0x000ff40000000800 */
[----:B------:R-:W-:Y:S01]  /*13920*/  MUFU.EX2 R189, R115 ;  /* 0x0000007300bd7308 */ /* 0x000fe20000000800 */
[----:B-----5:R-:W-:Y:S01]  /*13930*/  FFMA.FTZ R2, R2, R81, R92 ;  /* 0x0000005102027223 */ /* 0x020fe2000001005c */
[----:B------:R-:W-:Y:S01]  /*13940*/  F2FP.BF16.PACK_AB R81, R140, R124 ;  /* 0x0000007c8c51723e */ /* 0x000fe200000010ff */
[----:B------:R-:W-:Y:S01]  /*13950*/  FFMA.FTZ R92, R0, R80, R251 ;  /* 0x00000050005c7223 */ /* 0x000fe200000100fb */
[----:B------:R-:W-:Y:S01]  /*13960*/  F2FP.BF16.PACK_AB R80, R141, R120 ;  /* 0x000000788d50723e */ /* 0x000fe200000010ff */
[----:B------:R-:W-:Y:S05]  /*13970*/  FADD.FTZ R0, R203, R132 ;  /* 0x00000084cb007221 */ /* 0x000fea0000010000 */
[----:B------:R-:W-:Y:S01]  /*13980*/  MUFU.EX2 R245, R245 ;  /* 0x000000f500f57308 */ /* 0x000fe20000000800 */
[----:B------:R-:W-:Y:S01]  /*13990*/  FADD.FTZ R92, R200, R92 ;  /* 0x0000005cc85c7221 */ /* 0x000fe20000010000 */
[----:B------:R-:W-:Y:S01]  /*139a0*/  MOV R200, R128 ;  /* 0x0000008000c87202 */ /* 0x000fe20000000f00 */
[----:B------:R-:W-:Y:S01]  /*139b0*/  FADD.FTZ R2, R201, R2 ;  /* 0x00000002c9027221 */ /* 0x000fe20000010000 */
[----:B------:R-:W-:Y:S01]  /*139c0*/  MOV R128, R117 ;  /* 0x0000007500807202 */ /* 0x000fe20000000f00 */
[C---:B------:R-:W-:Y:S04]  /*139d0*/  HMMA.16816.F32.BF16 R8, R80.reuse, R84, R8 ;  /* 0x000000545008723c */ /* 0x040fe80000041808 */
[----:B------:R-:W-:Y:S01]  /*139e0*/  MOV R117, R89 ;  /* 0x0000005900757202 */ /* 0x000fe20000000f00 */
[----:B------:R-:W-:Y:S01]  /*139f0*/  FADD.FTZ R95, R200, R76 ;  /* 0x0000004cc85f7221 */ /* 0x000fe20000010000 */
[----:B------:R-:W-:Y:S01]  /*13a00*/  F2FP.BF16.PACK_AB R76, R153, R146 ;  /* 0x00000092994c723e */ /* 0x000fe200000010ff */
[----:B------:R-:W-:Y:S01]  /*13a10*/  MUFU.EX2 R246, R246 ;  /* 0x000000f600f67308 */ /* 0x000fe20000000800 */
[-C--:B------:R-:W-:Y:S04]  /*13a20*/  HMMA.16816.F32.BF16 R12, R80, R86.reuse, R12 ;  /* 0x00000056500c723c */ /* 0x080fe8000004180c */
[----:B------:R-:W-:Y:S04]  /*13a30*/  FADD.FTZ R94, R128, R2 ;  /* 0x00000002805e7221 */ /* 0x000fe80000010000 */
[C---:B------:R-:W-:Y:S01]  /*13a40*/  HMMA.16816.F32.BF16 R16, R60.reuse, R86, R16 ;  /* 0x000000563c10723c */ /* 0x040fe20000041810 */
[----:B------:R-:W2:Y:S01]  /*13a50*/  LDSM.16.MT88.4 R84, [R217+0x8800] ;  /* 0x00880000d954783b */ /* 0x000ea20000004200 */
[----:B------:R5:W-:Y:S06]  /*13a60*/  MUFU.EX2 R128, R93 ;  /* 0x0000005d00807308 */ /* 0x000bec0000000800 */
[-C--:B------:R-:W-:Y:S04]  /*13a70*/  HMMA.16816.F32.BF16 R20, R60, R96.reuse, R20 ;  /* 0x000000603c14723c */ /* 0x080fe80000041814 */
[----:B------:R-:W-:Y:S04]  /*13a80*/  MUFU.EX2 R242, R242 ;  /* 0x000000f200f27308 */ /* 0x000fe80000000800 */
[C---:B------:R-:W-:Y:S06]  /*13a90*/  HMMA.16816.F32.BF16 R32, R80.reuse, R96, R32 ;  /* 0x000000605020723c */ /* 0x040fec0000041820 */
[----:B------:R-:W-:Y:S02]  /*13aa0*/  MUFU.EX2 R244, R244 ;  /* 0x000000f400f47308 */ /* 0x000fe40000000800 */
[-C--:B------:R-:W-:Y:S08]  /*13ab0*/  HMMA.16816.F32.BF16 R36, R80, R98.reuse, R36 ;  /* 0x000000625024723c */ /* 0x080ff00000041824 */
[C---:B------:R-:W-:Y:S01]  /*13ac0*/  HMMA.16816.F32.BF16 R48, R60.reuse, R98, R48 ;  /* 0x000000623c30723c */ /* 0x040fe20000041830 */
[----:B------:R-:W1:Y:S01]  /*13ad0*/  LDSM.16.MT88.4 R96, [R218+0x8800] ;  /* 0x00880000da60783b */ /* 0x000e620000004200 */
[----:B------:R-:W-:Y:S06]  /*13ae0*/  MUFU.EX2 R249, R249 ;  /* 0x000000f900f97308 */ /* 0x000fec0000000800 */
[-C--:B--2---:R-:W-:Y:S04]  /*13af0*/  HMMA.16816.F32.BF16 R24, R60, R84.reuse, R24 ;  /* 0x000000543c18723c */ /* 0x084fe80000041818 */
[----:B------:R-:W-:Y:S04]  /*13b00*/  MUFU.EX2 R250, R250 ;  /* 0x000000fa00fa7308 */ /* 0x000fe80000000800 */
[C---:B------:R-:W-:Y:S06]  /*13b10*/  HMMA.16816.F32.BF16 R28, R80.reuse, R84, R28 ;  /* 0x00000054501c723c */ /* 0x040fec000004181c */
[----:B------:R-:W-:Y:S02]  /*13b20*/  MUFU.EX2 R247, R247 ;  /* 0x000000f700f77308 */ /* 0x000fe40000000800 */
[-C--:B------:R-:W-:Y:S08]  /*13b30*/  HMMA.16816.F32.BF16 R52, R80, R86.reuse, R52 ;  /* 0x000000565034723c */ /* 0x080ff00000041834 */
[----:B------:R-:W-:Y:S01]  /*13b40*/  MUFU.EX2 R248, R248 ;  /* 0x000000f800f87308 */ /* 0x000fe20000000800 */
[C---:B------:R-:W-:Y:S01]  /*13b50*/  HMMA.16816.F32.BF16 R64, R60.reuse, R86, R64 ;  /* 0x000000563c40723c */ /* 0x040fe20000041840 */
[----:B------:R-:W2:Y:S07]  /*13b60*/  LDSM.16.MT88.4 R84, [R219+0x9000] ;  /* 0x00900000db54783b */ /* 0x000eae0000004200 */
[-C--:B-1----:R-:W-:Y:S01]  /*13b70*/  HMMA.16816.F32.BF16 R40, R60, R96.reuse, R40 ;  /* 0x000000603c28723c */ /* 0x082fe20000041828 */
[----:B------:R-:W-:Y:S07]  /*13b80*/  MUFU.EX2 R132, R118 ;  /* 0x0000007600847308 */ /* 0x000fee0000000800 */
[C---:B------:R-:W-:Y:S03]  /*13b90*/  HMMA.16816.F32.BF16 R44, R80.reuse, R96, R44 ;  /* 0x00000060502c723c */ /* 0x040fe6000004182c */
[----:B------:R-:W-:Y:S04]  /*13ba0*/  MUFU.EX2 R97, R175 ;  /* 0x000000af00617308 */ /* 0x000fe80000000800 */
[----:B------:R-:W-:Y:S01]  /*13bb0*/  FADD.FTZ R96, R88, R0 ;  /* 0x0000000058607221 */ /* 0x000fe20000010000 */
[-C--:B------:R-:W-:Y:S01]  /*13bc0*/  HMMA.16816.F32.BF16 R68, R80, R98.reuse, R68 ;  /* 0x000000625044723c */ /* 0x080fe20000041844 */
[----:B------:R-:W1:Y:S03]  /*13bd0*/  LDSM.16.MT88.4 R80, [R217+0x9000] ;  /* 0x00900000d950783b */ /* 0x000e660000004200 */
[----:B------:R-:W-:Y:S01]  /*13be0*/  FADD.FTZ R0, R199, R92 ;  /* 0x0000005cc7007221 */ /* 0x000fe20000010000 */
[----:B------:R-:W-:Y:S01]  /*13bf0*/  MUFU.EX2 R129, R119 ;  /* 0x0000007700817308 */ /* 0x000fe20000000800 */
[----:B------:R-:W-:Y:S02]  /*13c00*/  FADD.FTZ R2, R117, R96 ;  /* 0x0000006075027221 */ /* 0x000fe40000010000 */
[----:B------:R-:W-:Y:S01]  /*13c10*/  HMMA.16816.F32.BF16 R56, R60, R98, R56 ;  /* 0x000000623c38723c */ /* 0x000fe20000041838 */
[----:B------:R-:W1:Y:S03]  /*13c20*/  LDSM.16.MT88.4 R88, [R218+0x9000] ;  /* 0x00900000da58783b */ /* 0x000e660000004200 */
[----:B------:R-:W-:Y:S02]  /*13c30*/  FADD.FTZ R0, R125, R0 ;  /* 0x000000007d007221 */ /* 0x000fe40000010000 */
[----:B------:R-:W-:Y:S01]  /*13c40*/  FADD.FTZ R2, R207, R2 ;  /* 0x00000002cf027221 */ /* 0x000fe20000010000 */
[----:B------:R-:W-:Y:S01]  /*13c50*/  F2FP.BF16.PACK_AB R61, R157, R151 ;  /* 0x000000979d3d723e */ /* 0x000fe200000010ff */
[----:B------:R-:W-:Y:S01]  /*13c60*/  FADD.FTZ R0, R124, R0 ;  /* 0x000000007c007221 */ /* 0x000fe20000010000 */
[----:B------:R-:W-:Y:S01]  /*13c70*/  F2FP.BF16.PACK_AB R60, R210, R211 ;  /* 0x000000d3d23c723e */ /* 0x000fe200000010ff */
[----:B------:R-:W-:Y:S02]  /*13c80*/  MUFU.EX2 R127, R100 ;  /* 0x00000064007f7308 */ /* 0x000fe40000000800 */
[----:B------:R-:W-:Y:S01]  /*13c90*/  F2FP.BF16.PACK_AB R62, R208, R209 ;  /* 0x000000d1d03e723e */ /* 0x000fe200000010ff */
[----:B------:R-:W-:Y:S01]  /*13ca0*/  FADD.FTZ R0, R140, R0 ;  /* 0x000000008c007221 */ /* 0x000fe20000010000 */
[----:B------:R-:W-:Y:S01]  /*13cb0*/  F2FP.BF16.PACK_AB R63, R170, R160 ;  /* 0x000000a0aa3f723e */ /* 0x000fe200000010ff */
[----:B------:R-:W-:Y:S02]  /*13cc0*/  FADD.FTZ R2, R206, R2 ;  /* 0x00000002ce027221 */ /* 0x000fe40000010000 */
[----:B------:R-:W-:Y:S02]  /*13cd0*/  FADD.FTZ R0, R147, R0 ;  /* 0x0000000093007221 */ /* 0x000fe40000010000 */
[----:B------:R-:W-:Y:S01]  /*13ce0*/  FADD.FTZ R2, R205, R2 ;  /* 0x00000002cd027221 */ /* 0x000fe20000010000 */
[----:B------:R-:W-:Y:S01]  /*13cf0*/  MUFU.EX2 R130, R130 ;  /* 0x0000008200827308 */ /* 0x000fe20000000800 */
[-C--:B------:R-:W-:Y:S03]  /*13d00*/  HMMA.16816.F32.BF16 R4, R60, R72.reuse, R4 ;  /* 0x000000483c04723c */ /* 0x080fe60000041804 */
[----:B------:R-:W-:Y:S02]  /*13d10*/  FADD.FTZ R0, R149, R0 ;  /* 0x0000000095007221 */ /* 0x000fe40000010000 */
[----:B------:R-:W-:Y:S02]  /*13d20*/  FADD.FTZ R2, R204, R2 ;  /* 0x00000002cc027221 */ /* 0x000fe40000010000 */
[----:B------:R-:W-:Y:S01]  /*13d30*/  FADD.FTZ R0, R142, R0 ;  /* 0x000000008e007221 */ /* 0x000fe20000010000 */
[C---:B------:R-:W-:Y:S01]  /*13d40*/  HMMA.16816.F32.BF16 R8, R76.reuse, R72, R8 ;  /* 0x000000484c08723c */ /* 0x040fe20000041808 */
[----:B------:R-:W-:Y:S03]  /*13d50*/  MUFU.EX2 R131, R131 ;  /* 0x0000008300837308 */ /* 0x000fe60000000800 */
[----:B------:R-:W-:Y:S02]  /*13d60*/  FADD.FTZ R0, R143, R0 ;  /* 0x000000008f007221 */ /* 0x000fe40000010000 */
[----:B------:R-:W-:Y:S02]  /*13d70*/  FADD.FTZ R2, R211, R2 ;  /* 0x00000002d3027221 */ /* 0x000fe40000010000 */
[-C--:B------:R-:W-:Y:S03]  /*13d80*/  HMMA.16816.F32.BF16 R12, R76, R74.reuse, R12 ;  /* 0x0000004a4c0c723c */ /* 0x080fe6000004180c */
[----:B------:R-:W-:Y:S01]  /*13d90*/  MUFU.EX2 R125, R101 ;  /* 0x00000065007d7308 */ /* 0x000fe20000000800 */
[----:B------:R-:W-:Y:S02]  /*13da0*/  FADD.FTZ R2, R210, R2 ;  /* 0x00000002d2027221 */ /* 0x000fe40000010000 */
[----:B------:R-:W-:Y:S02]  /*13db0*/  FADD.FTZ R0, R165, R0 ;  /* 0x00000000a5007221 */ /* 0x000fe40000010000 */
[C---:B------:R-:W-:Y:S01]  /*13dc0*/  HMMA.16816.F32.BF16 R16, R60.reuse, R74, R16 ;  /* 0x0000004a3c10723c */ /* 0x040fe20000041810 */
[----:B------:R-:W3:Y:S03]  /*13dd0*/  LDSM.16.MT88.4 R72, [R216+0x9800] ;  /* 0x00980000d848783b */ /* 0x000ee60000004200 */
[----:B------:R-:W-:Y:S01]  /*13de0*/  FADD.FTZ R0, R167, R0 ;  /* 0x00000000a7007221 */ /* 0x000fe20000010000 */
[----:B------:R-:W-:Y:S03]  /*13df0*/  MUFU.EX2 R119, R187 ;  /* 0x000000bb00777308 */ /* 0x000fe60000000800 */
[-C--:B--2---:R-:W-:Y:S04]  /*13e00*/  HMMA.16816.F32.BF16 R20, R60, R84.reuse, R20 ;  /* 0x000000543c14723c */ /* 0x084fe80000041814 */
[----:B------:R-:W-:Y:S03]  /*13e10*/  FADD.FTZ R0, R162, R0 ;  /* 0x00000000a2007221 */ /* 0x000fe60000010000 */
[----:B------:R-:W-:Y:S01]  /*13e20*/  MUFU.EX2 R252, R252 ;  /* 0x000000fc00fc7308 */ /* 0x000fe20000000800 */
[C---:B------:R-:W-:Y:S04]  /*13e30*/  HMMA.16816.F32.BF16 R32, R76.reuse, R84, R32 ;  /* 0x000000544c20723c */ /* 0x040fe80000041820 */
[----:B------:R-:W-:Y:S04]  /*13e40*/  FADD.FTZ R0, R195, R0 ;  /* 0x00000000c3007221 */ /* 0x000fe80000010000 */
[-C--:B------:R-:W-:Y:S01]  /*13e50*/  HMMA.16816.F32.BF16 R36, R76, R86.reuse, R36 ;  /* 0x000000564c24723c */ /* 0x080fe20000041824 */
[----:B------:R-:W-:Y:S03]  /*13e60*/  MUFU.EX2 R117, R186 ;  /* 0x000000ba00757308 */ /* 0x000fe60000000800 */
[----:B------:R-:W-:Y:S04]  /*13e70*/  FADD.FTZ R0, R194, R0 ;  /* 0x00000000c2007221 */ /* 0x000fe80000010000 */
[C---:B------:R-:W-:Y:S01]  /*13e80*/  HMMA.16816.F32.BF16 R48, R60.reuse, R86, R48 ;  /* 0x000000563c30723c */ /* 0x040fe20000041830 */
[----:B------:R-:W-:Y:S02]  /*13e90*/  LDSM.16.MT88.4 R84, [R217+0x9800] ;  /* 0x00980000d954783b */ /* 0x000fe40000004200 */
[----:B------:R-:W-:Y:S01]  /*13ea0*/  MUFU.EX2 R118, R185 ;  /* 0x000000b900767308 */ /* 0x000fe20000000800 */
[----:B------:R-:W-:Y:S04]  /*13eb0*/  FADD.FTZ R0, R191, R0 ;  /* 0x00000000bf007221 */ /* 0x000fe80000010000 */
[-C--:B-1----:R-:W-:Y:S05]  /*13ec0*/  HMMA.16816.F32.BF16 R24, R60, R80.reuse, R24 ;  /* 0x000000503c18723c */ /* 0x082fea0000041818 */
[----:B------:R-:W-:Y:S03]  /*13ed0*/  MUFU.EX2 R115, R183 ;  /* 0x000000b700737308 */ /* 0x000fe60000000800 */
[C---:B------:R-:W-:Y:S07]  /*13ee0*/  HMMA.16816.F32.BF16 R28, R76.reuse, R80, R28 ;  /* 0x000000504c1c723c */ /* 0x040fee000004181c */
[----:B------:R-:W-:Y:S01]  /*13ef0*/  MUFU.EX2 R114, R182 ;  /* 0x000000b600727308 */ /* 0x000fe20000000800 */
        /* <DEDUP_REMOVED lines=8> */
[-C--:B------:R-:W-:Y:S07]  /*13f80*/  HMMA.16816.F32.BF16 R68, R76, R90.reuse, R68 ;  /* 0x0000005a4c44723c */ /* 0x080fee0000041844 */
[----:B------:R-:W-:Y:S01]  /*13f90*/  F2FP.BF16.PACK_AB R78, R197, R196 ;  /* 0x000000c4c54e723e */ /* 0x000fe200000010ff */
[----:B------:R-:W-:Y:S01]  /*13fa0*/  HMMA.16816.F32.BF16 R56, R60, R90, R56 ;  /* 0x0000005a3c38723c */ /* 0x000fe20000041838 */
[----:B------:R-:W2:Y:S01]  /*13fb0*/  LDSM.16.MT88.4 R88, [R218+0x9800] ;  /* 0x00980000da58783b */ /* 0x000ea20000004200 */
[----:B------:R-:W1:Y:S02]  /*13fc0*/  MUFU.EX2 R99, R177 ;  /* 0x000000b100637308 */ /* 0x000e640000000800 */
[----:B------:R-:W-:Y:S01]  /*13fd0*/  FADD.FTZ R77, R113, R95 ;  /* 0x0000005f714d7221 */ /* 0x000fe20000010000 */
[----:B------:R-:W-:Y:S01]  /*13fe0*/  F2FP.BF16.PACK_AB R79, R191, R194 ;  /* 0x000000c2bf4f723e */ /* 0x000fe200000010ff */
[----:B------:R-:W-:Y:S01]  /*13ff0*/  FADD.FTZ R76, R116, R94 ;  /* 0x0000005e744c7221 */ /* 0x000fe20000010000 */
[----:B------:R-:W-:Y:S01]  /*14000*/  F2FP.BF16.PACK_AB R60, R214, R215 ;  /* 0x000000d7d63c723e */ /* 0x000fe200000010ff */
[----:B-----5:R-:W-:Y:S01]  /*14010*/  FADD.FTZ R93, R121, R77 ;  /* 0x0000004d795d7221 */ /* 0x020fe20000010000 */
[----:B------:R-:W-:Y:S03]  /*14020*/  F2FP.BF16.PACK_AB R61, R169, R166 ;  /* 0x000000a6a93d723e */ /* 0x000fe600000010ff */
[----:B---3--:R-:W-:Y:S01]  /*14030*/  F2FP.BF16.PACK_AB R62, R243, R213 ;  /* 0x000000d5f33e723e */ /* 0x008fe200000010ff */
[----:B------:R-:W-:Y:S01]  /*14040*/  FADD.FTZ R92, R120, R76 ;  /* 0x0000004c785c7221 */ /* 0x000fe20000010000 */
[----:B------:R-:W-:Y:S01]  /*14050*/  F2FP.BF16.PACK_AB R63, R198, R212 ;  /* 0x000000d4c63f723e */ /* 0x000fe200000010ff */
[----:B------:R-:W-:Y:S01]  /*14060*/  MUFU.EX2 R121, R102 ;  /* 0x0000006600797308 */ /* 0x000fe20000000800 */
[----:B----4-:R-:W-:Y:S02]  /*14070*/  F2FP.BF16.PACK_AB R76, R164, R163 ;  /* 0x000000a3a44c723e */ /* 0x010fe400000010ff */
[----:B------:R-:W-:Y:S03]  /*14080*/  F2FP.BF16.PACK_AB R77, R195, R162 ;  /* 0x000000a2c34d723e */ /* 0x000fe600000010ff */
[-C--:B------:R-:W-:Y:S04]  /*14090*/  HMMA.16816.F32.BF16 R4, R60, R72.reuse, R4 ;  /* 0x000000483c04723c */ /* 0x080fe80000041804 */
[----:B------:R-:W-:Y:S01]  /*140a0*/  MUFU.EX2 R120, R112 ;  /* 0x0000007000787308 */ /* 0x000fe20000000800 */
[----:B-1----:R-:W-:Y:S03]  /*140b0*/  F2FP.BF16.PACK_AB R154, R137, R99 ;  /* 0x00000063899a723e */ /* 0x002fe600000010ff */
[C---:B------:R-:W-:Y:S06]  /*140c0*/  HMMA.16816.F32.BF16 R8, R76.reuse, R72, R8 ;  /* 0x000000484c08723c */ /* 0x040fec0000041808 */
[----:B------:R-:W-:Y:S02]  /*140d0*/  MUFU.EX2 R116, R184 ;  /* 0x000000b800747308 */ /* 0x000fe40000000800 */
[-C--:B------:R-:W-:Y:S08]  /*140e0*/  HMMA.16816.F32.BF16 R12, R76, R74.reuse, R12 ;  /* 0x0000004a4c0c723c */ /* 0x080ff0000004180c */
[C---:B------:R-:W-:Y:S01]  /*140f0*/  HMMA.16816.F32.BF16 R16, R60.reuse, R74, R16 ;  /* 0x0000004a3c10723c */ /* 0x040fe20000041810 */
[----:B------:R-:W1:Y:S01]  /*14100*/  LDSM.16.MT88.4 R72, [R216+0xa000] ;  /* 0x00a00000d848783b */ /* 0x000e620000004200 */
[----:B------:R-:W-:Y:S06]  /*14110*/  MUFU.EX2 R102, R180 ;  /* 0x000000b400667308 */ /* 0x000fec0000000800 */
[-C--:B------:R-:W-:Y:S04]  /*14120*/  HMMA.16816.F32.BF16 R20, R60, R80.reuse, R20 ;  /* 0x000000503c14723c */ /* 0x080fe80000041814 */
[----:B------:R-:W3:Y:S04]  /*14130*/  MUFU.EX2 R98, R176 ;  /* 0x000000b000627308 */ /* 0x000ee80000000800 */
[C---:B------:R-:W-:Y:S06]  /*14140*/  HMMA.16816.F32.BF16 R32, R76.reuse, R80, R32 ;  /* 0x000000504c20723c */ /* 0x040fec0000041820 */
[----:B------:R-:W-:Y:S02]  /*14150*/  MUFU.EX2 R95, R173 ;  /* 0x000000ad005f7308 */ /* 0x000fe40000000800 */
[-C--:B------:R-:W-:Y:S08]  /*14160*/  HMMA.16816.F32.BF16 R36, R76, R82.reuse, R36 ;  /* 0x000000524c24723c */ /* 0x080ff00000041824 */
[C---:B------:R-:W-:Y:S01]  /*14170*/  HMMA.16816.F32.BF16 R48, R60.reuse, R82, R48 ;  /* 0x000000523c30723c */ /* 0x040fe20000041830 */
[----:B------:R-:W4:Y:S01]  /*14180*/  LDSM.16.MT88.4 R80, [R219+0xa000] ;  /* 0x00a00000db50783b */ /* 0x000f220000004200 */
[----:B------:R-:W-:Y:S02]  /*14190*/  MUFU.EX2 R94, R122 ;  /* 0x0000007a005e7308 */ /* 0x000fe40000000800 */
[----:B---3--:R-:W-:Y:S04]  /*141a0*/  F2FP.BF16.PACK_AB R155, R97, R98 ;  /* 0x00000062619b723e */ /* 0x008fe800000010ff */
        /* <DEDUP_REMOVED lines=8> */
[-C--:B--2---:R-:W-:Y:S04]  /*14230*/  HMMA.16816.F32.BF16 R40, R60, R88.reuse, R40 ;  /* 0x000000583c28723c */ /* 0x084fe80000041828 */
[----:B------:R-:W-:Y:S04]  /*14240*/  MUFU.EX2 R107, R107 ;  /* 0x0000006b006b7308 */ /* 0x000fe80000000800 */
[C---:B------:R-:W-:Y:S06]  /*14250*/  HMMA.16816.F32.BF16 R44, R76.reuse, R88, R44 ;  /* 0x000000584c2c723c */ /* 0x040fec000004182c */
[----:B------:R-:W-:Y:S02]  /*14260*/  MUFU.EX2 R104, R108 ;  /* 0x0000006c00687308 */ /* 0x000fe40000000800 */
[-C--:B------:R-:W-:Y:S07]  /*14270*/  HMMA.16816.F32.BF16 R68, R76, R90.reuse, R68 ;  /* 0x0000005a4c44723c */ /* 0x080fee0000041844 */
[----:B------:R-:W-:Y:S01]  /*14280*/  FADD.FTZ R77, R145, R93 ;  /* 0x0000005d914d7221 */ /* 0x000fe20000010000 */
[----:B------:R-:W-:Y:S01]  /*14290*/  HMMA.16816.F32.BF16 R56, R60, R90, R56 ;  /* 0x0000005a3c38723c */ /* 0x000fe20000041838 */
[----:B------:R-:W2:Y:S01]  /*142a0*/  LDSM.16.MT88.4 R88, [R218+0xa000] ;  /* 0x00a00000da58783b */ /* 0x000ea20000004200 */
[----:B------:R-:W-:Y:S02]  /*142b0*/  MUFU.EX2 R105, R109 ;  /* 0x0000006d00697308 */ /* 0x000fe40000000800 */
[----:B------:R-:W-:Y:S01]  /*142c0*/  FADD.FTZ R76, R141, R92 ;  /* 0x0000005c8d4c7221 */ /* 0x000fe20000010000 */
[----:B------:R-:W-:Y:S01]  /*142d0*/  F2FP.BF16.PACK_AB R78, R192, R189 ;  /* 0x000000bdc04e723e */ /* 0x000fe200000010ff */
[----:B------:R-:W-:Y:S01]  /*142e0*/  FADD.FTZ R93, R148, R77 ;  /* 0x0000004d945d7221 */ /* 0x000fe20000010000 */
        /* <DEDUP_REMOVED lines=10> */
[-C--:B-1----:R-:W-:Y:S02]  /*14390*/  HMMA.16816.F32.BF16 R4, R60, R72.reuse, R4 ;  /* 0x000000483c04723c */ /* 0x082fe40000041804 */
[----:B------:R-:W-:Y:S06]  /*143a0*/  MUFU.EX2 R111, R111 ;  /* 0x0000006f006f7308 */ /* 0x000fec0000000800 */
[C---:B------:R-:W-:Y:S04]  /*143b0*/  HMMA.16816.F32.BF16 R8, R76.reuse, R72, R8 ;  /* 0x000000484c08723c */ /* 0x040fe80000041808 */
[----:B------:R-:W1:Y:S04]  /*143c0*/  MUFU.EX2 R96, R174 ;  /* 0x000000ae00607308 */ /* 0x000e680000000800 */
[-C--:B------:R-:W-:Y:S08]  /*143d0*/  HMMA.16816.F32.BF16 R12, R76, R74.reuse, R12 ;  /* 0x0000004a4c0c723c */ /* 0x080ff0000004180c */
[C---:B------:R-:W-:Y:S01]  /*143e0*/  HMMA.16816.F32.BF16 R16, R60.reuse, R74, R16 ;  /* 0x0000004a3c10723c */ /* 0x040fe20000041810 */
[----:B------:R-:W5:Y:S07]  /*143f0*/  LDSM.16.MT88.4 R72, [R216+0xa800] ;  /* 0x00a80000d848783b */ /* 0x000f6e0000004200 */
[-C--:B----4-:R-:W-:Y:S04]  /*14400*/  HMMA.16816.F32.BF16 R20, R60, R80.reuse, R20 ;  /* 0x000000503c14723c */ /* 0x090fe80000041814 */
[----:B-1----:R-:W-:Y:S04]  /*14410*/  F2FP.BF16.PACK_AB R200, R95, R96 ;  /* 0x000000605fc8723e */ /* 0x002fe800000010ff */
[C---:B------:R-:W-:Y:S08]  /*14420*/  HMMA.16816.F32.BF16 R32, R76.reuse, R80, R32 ;  /* 0x000000504c20723c */ /* 0x040ff00000041820 */
[-C--:B------:R-:W-:Y:S08]  /*14430*/  HMMA.16816.F32.BF16 R36, R76, R82.reuse, R36 ;  /* 0x000000524c24723c */ /* 0x080ff00000041824 */
[C---:B------:R-:W-:Y:S01]  /*14440*/  HMMA.16816.F32.BF16 R48, R60.reuse, R82, R48 ;  /* 0x000000523c30723c */ /* 0x040fe20000041830 */
[----:B------:R-:W1:Y:S07]  /*14450*/  LDSM.16.MT88.4 R80, [R219+0xa800] ;  /* 0x00a80000db50783b */ /* 0x000e6e0000004200 */
[-C--:B---3--:R-:W-:Y:S08]  /*14460*/  HMMA.16816.F32.BF16 R24, R60, R84.reuse, R24 ;  /* 0x000000543c18723c */ /* 0x088ff00000041818 */
[C---:B------:R-:W-:Y:S08]  /*14470*/  HMMA.16816.F32.BF16 R28, R76.reuse, R84, R28 ;  /* 0x000000544c1c723c */ /* 0x040ff0000004181c */
[-C--:B------:R-:W-:Y:S08]  /*14480*/  HMMA.16816.F32.BF16 R52, R76, R86.reuse, R52 ;  /* 0x000000564c34723c */ /* 0x080ff00000041834 */
[C---:B------:R-:W-:Y:S01]  /*14490*/  HMMA.16816.F32.BF16 R64, R60.reuse, R86, R64 ;  /* 0x000000563c40723c */ /* 0x040fe20000041840 */
[----:B------:R-:W3:Y:S07]  /*144a0*/  LDSM.16.MT88.4 R84, [R217+0xa800] ;  /* 0x00a80000d954783b */ /* 0x000eee0000004200 */
[-C--:B--2---:R-:W-:Y:S08]  /*144b0*/  HMMA.16816.F32.BF16 R40, R60, R88.reuse, R40 ;  /* 0x000000583c28723c */ /* 0x084ff00000041828 */
[C---:B------:R-:W-:Y:S08]  /*144c0*/  HMMA.16816.F32.BF16 R44, R76.reuse, R88, R44 ;  /* 0x000000584c2c723c */ /* 0x040ff0000004182c */
[-C--:B------:R-:W-:Y:S07]  /*144d0*/  HMMA.16816.F32.BF16 R68, R76, R90.reuse, R68 ;  /* 0x0000005a4c44723c */ /* 0x080fee0000041844 */
[----:B------:R-:W-:Y:S01]  /*144e0*/  FADD.FTZ R76, R150, R92 ;  /* 0x0000005c964c7221 */ /* 0x000fe20000010000 */
[----:B------:R-:W-:Y:S01]  /*144f0*/  HMMA.16816.F32.BF16 R56, R60, R90, R56 ;  /* 0x0000005a3c38723c */ /* 0x000fe20000041838 */
[----:B------:R-:W2:Y:S03]  /*14500*/  LDSM.16.MT88.4 R88, [R218+0xa800] ;  /* 0x00a80000da58783b */ /* 0x000ea60000004200 */
        /* <DEDUP_REMOVED lines=10> */
[----:B------:R-:W-:Y:S01]  /*145b0*/  LDSM.16.MT88.4 R144, [R219+0xb800] ;  /* 0x00b80000db90783b */ /* 0x000fe20000004200 */
[----:B------:R-:W-:Y:S02]  /*145c0*/  F2FP.BF16.PACK_AB R77, R127, R128 ;  /* 0x000000807f4d723e */ /* 0x000fe400000010ff */
[-C--:B-----5:R-:W-:Y:S03]  /*145d0*/  HMMA.16816.F32.BF16 R4, R60, R72.reuse, R4 ;  /* 0x000000483c04723c */ /* 0x0a0fe60000041804 */
[----:B------:R-:W-:Y:S02]  /*145e0*/  F2FP.BF16.PACK_AB R79, R121, R125 ;  /* 0x0000007d794f723e */ /* 0x000fe400000010ff */
[----:B------:R-:W-:Y:S05]  /*145f0*/  F2FP.BF16.PACK_AB R152, R102, R103 ;  /* 0x000000676698723e */ /* 0x000fea00000010ff */
[C---:B------:R-:W-:Y:S08]  /*14600*/  HMMA.16816.F32.BF16 R8, R76.reuse, R72, R8 ;  /* 0x000000484c08723c */ /* 0x040ff00000041808 */
[-C--:B------:R-:W-:Y:S08]  /*14610*/  HMMA.16816.F32.BF16 R12, R76, R74.reuse, R12 ;  /* 0x0000004a4c0c723c */ /* 0x080ff0000004180c */
[C---:B------:R-:W-:Y:S01]  /*14620*/  HMMA.16816.F32.BF16 R16, R60.reuse, R74, R16 ;  /* 0x0000004a3c10723c */ /* 0x040fe20000041810 */
[----:B------:R-:W4:Y:S07]  /*14630*/  LDSM.16.MT88.4 R72, [R216+0xb000] ;  /* 0x00b00000d848783b */ /* 0x000f2e0000004200 */
[-C--:B-1----:R-:W-:Y:S08]  /*14640*/  HMMA.16816.F32.BF16 R20, R60, R80.reuse, R20 ;  /* 0x000000503c14723c */ /* 0x082ff00000041814 */
        /* <DEDUP_REMOVED lines=20> */
[----:B------:R-:W-:Y:S03]  /*14790*/  F2FP.BF16.PACK_AB R61, R117, R252 ;  /* 0x000000fc753d723e */ /* 0x000fe600000010ff */
[----:B------:R-:W-:Y:S01]  /*147a0*/  F2FP.BF16.PACK_AB R62, R116, R118 ;  /* 0x00000076743e723e */ /* 0x000fe200000010ff */
[----:B------:R-:W-:Y:S01]  /*147b0*/  FADD.FTZ R2, R156, R76 ;  /* 0x0000004c9c027221 */ /* 0x000fe20000010000 */
[----:B------:R-:W-:Y:S02]  /*147c0*/  F2FP.BF16.PACK_AB R63, R114, R115 ;  /* 0x00000073723f723e */ /* 0x000fe400000010ff */
[----:B------:R-:W-:Y:S01]  /*147d0*/  F2FP.BF16.PACK_AB R153, R100, R101 ;  /* 0x000000656499723e */ /* 0x000fe200000010ff */
[----:B------:R-:W-:Y:S01]  /*147e0*/  FADD.FTZ R2, R168, R2 ;  /* 0x00000002a8027221 */ /* 0x000fe20000010000 */
[----:B------:R-:W-:Y:S02]  /*147f0*/  F2FP.BF16.PACK_AB R76, R112, R113 ;  /* 0x00000071704c723e */ /* 0x000fe400000010ff */
[----:B------:R-:W-:Y:S01]  /*14800*/  F2FP.BF16.PACK_AB R77, R107, R106 ;  /* 0x0000006a6b4d723e */ /* 0x000fe200000010ff */
[-C--:B----4-:R-:W-:Y:S03]  /*14810*/  HMMA.16816.F32.BF16 R4, R60, R72.reuse, R4 ;  /* 0x000000483c04723c */ /* 0x090fe60000041804 */
[----:B------:R-:W-:Y:S01]  /*14820*/  F2FP.BF16.PACK_AB R79, R111, R110 ;  /* 0x0000006e6f4f723e */ /* 0x000fe200000010ff */
[----:B------:R-:W-:Y:S06]  /*14830*/  FADD.FTZ R2, R163, R2 ;  /* 0x00000002a3027221 */ /* 0x000fec0000010000 */
[C---:B------:R-:W-:Y:S07]  /*14840*/  HMMA.16816.F32.BF16 R8, R76.reuse, R72, R8 ;  /* 0x000000484c08723c */ /* 0x040fee0000041808 */
[----:B------:R-:W-:Y:S01]  /*14850*/  FADD.FTZ R72, R170, R92 ;  /* 0x0000005caa487221 */ /* 0x000fe20000010000 */
[-C--:B------:R-:W-:Y:S04]  /*14860*/  HMMA.16816.F32.BF16 R12, R76, R74.reuse, R12 ;  /* 0x0000004a4c0c723c */ /* 0x080fe8000004180c */
[----:B------:R-:W-:Y:S02]  /*14870*/  FADD.FTZ R72, R166, R72 ;  /* 0x00000048a6487221 */ /* 0x000fe40000010000 */
[----:B------:R-:W-:Y:S02]  /*14880*/  FADD.FTZ R73, R208, R93 ;  /* 0x0000005dd0497221 */ /* 0x000fe40000010000 */
[C---:B------:R-:W-:Y:S01]  /*14890*/  HMMA.16816.F32.BF16 R16, R60.reuse, R74, R16 ;  /* 0x0000004a3c10723c */ /* 0x040fe20000041810 */
[----:B------:R-:W-:Y:S03]  /*148a0*/  MUFU.EX2 R75, R171 ;  /* 0x000000ab004b7308 */ /* 0x000fe60000000800 */
[----:B------:R-:W-:Y:S02]  /*148b0*/  FADD.FTZ R72, R169, R72 ;  /* 0x00000048a9487221 */ /* 0x000fe40000010000 */
[----:B------:R-:W-:Y:S02]  /*148c0*/  FADD.FTZ R73, R215, R73 ;  /* 0x00000049d7497221 */ /* 0x000fe40000010000 */
[-C--:B-1----:R-:W-:Y:S03]  /*148d0*/  HMMA.16816.F32.BF16 R20, R60, R80.reuse, R20 ;  /* 0x000000503c14723c */ /* 0x082fe60000041814 */
[----:B------:R-:W1:Y:S01]  /*148e0*/  MUFU.EX2 R74, R126 ;  /* 0x0000007e004a7308 */ /* 0x000e620000000800 */
[----:B------:R-:W-:Y:S04]  /*148f0*/  FADD.FTZ R73, R214, R73 ;  /* 0x00000049d6497221 */ /* 0x000fe80000010000 */
[C---:B------:R-:W-:Y:S05]  /*14900*/  HMMA.16816.F32.BF16 R32, R76.reuse, R80, R32 ;  /* 0x000000504c20723c */ /* 0x040fea0000041820 */
[----:B------:R-:W4:Y:S03]  /*14910*/  MUFU.EX2 R81, R123 ;  /* 0x0000007b00517308 */ /* 0x000f260000000800 */
[-C--:B------:R-:W-:Y:S07]  /*14920*/  HMMA.16816.F32.BF16 R36, R76, R82.reuse, R36 ;  /* 0x000000524c24723c */ /* 0x080fee0000041824 */
[----:B------:R-:W5:Y:S01]  /*14930*/  MUFU.EX2 R80, R172 ;  /* 0x000000ac00507308 */ /* 0x000f620000000800 */
[C---:B------:R-:W-:Y:S04]  /*14940*/  HMMA.16816.F32.BF16 R48, R60.reuse, R82, R48 ;  /* 0x000000523c30723c */ /* 0x040fe80000041830 */
[----:B-1----:R-:W-:Y:S04]  /*14950*/  F2FP.BF16.PACK_AB R203, R138, R74 ;  /* 0x0000004a8acb723e */ /* 0x002fe800000010ff */
[-C--:B---3--:R-:W-:Y:S04]  /*14960*/  HMMA.16816.F32.BF16 R24, R60, R84.reuse, R24 ;  /* 0x000000543c18723c */ /* 0x088fe80000041818 */
[----:B----4-:R-:W-:Y:S04]  /*14970*/  F2FP.BF16.PACK_AB R201, R81, R94 ;  /* 0x0000005e51c9723e */ /* 0x010fe800000010ff */
[C---:B------:R-:W-:Y:S04]  /*14980*/  HMMA.16816.F32.BF16 R28, R76.reuse, R84, R28 ;  /* 0x000000544c1c723c */ /* 0x040fe8000004181c */
[----:B-----5:R-:W-:Y:S04]  /*14990*/  F2FP.BF16.PACK_AB R202, R75, R80 ;  /* 0x000000504bca723e */ /* 0x020fe800000010ff */
[-C--:B------:R-:W-:Y:S08]  /*149a0*/  HMMA.16816.F32.BF16 R52, R76, R86.reuse, R52 ;  /* 0x000000564c34723c */ /* 0x080ff00000041834 */
[C---:B------:R-:W-:Y:S08]  /*149b0*/  HMMA.16816.F32.BF16 R64, R60.reuse, R86, R64 ;  /* 0x000000563c40723c */ /* 0x040ff00000041840 */
[-C--:B--2---:R-:W-:Y:S08]  /*149c0*/  HMMA.16816.F32.BF16 R40, R60, R88.reuse, R40 ;  /* 0x000000583c28723c */ /* 0x084ff00000041828 */
[C---:B------:R-:W-:Y:S08]  /*149d0*/  HMMA.16816.F32.BF16 R44, R76.reuse, R88, R44 ;  /* 0x000000584c2c723c */ /* 0x040ff0000004182c */
[-C--:B------:R-:W-:Y:S08]  /*149e0*/  HMMA.16816.F32.BF16 R68, R76, R90.reuse, R68 ;  /* 0x0000005a4c44723c */ /* 0x080ff00000041844 */
[----:B------:R-:W-:Y:S07]  /*149f0*/  HMMA.16816.F32.BF16 R56, R60, R90, R56 ;  /* 0x0000005a3c38723c */ /* 0x000fee0000041838 */
[----:B------:R-:W-:Y:S01]  /*14a00*/  FADD.FTZ R60, R164, R2 ;  /* 0x00000002a43c7221 */ /* 0x000fe20000010000 */
[-C--:B------:R-:W-:Y:S01]  /*14a10*/  HMMA.16816.F32.BF16 R168, R152, R148.reuse, R4 ;  /* 0x0000009498a8723c */ /* 0x080fe20000041804 */
[----:B------:R-:W1:Y:S04]  /*14a20*/  LDSM.16.MT88.4 R4, [R218+0xb800] ;  /* 0x00b80000da04783b */ /* 0x000e680000004200 */
[----:B------:R-:W-:Y:S03]  /*14a30*/  FADD.FTZ R2, R213, R73 ;  /* 0x00000049d5027221 */ /* 0x000fe60000010000 */
[C---:B------:R-:W-:Y:S07]  /*14a40*/  HMMA.16816.F32.BF16 R172, R200.reuse, R148, R8 ;  /* 0x00000094c8ac723c */ /* 0x040fee0000041808 */
[----:B------:R-:W-:Y:S01]  /*14a50*/  FADD.FTZ R9, R196, R60 ;  /* 0x0000003cc4097221 */ /* 0x000fe20000010000 */
[-C--:B------:R-:W-:Y:S04]  /*14a60*/  HMMA.16816.F32.BF16 R176, R200, R150.reuse, R12 ;  /* 0x00000096c8b0723c */ /* 0x080fe8000004180c */
[----:B------:R-:W-:Y:S03]  /*14a70*/  FADD.FTZ R8, R212, R72 ;  /* 0x00000048d4087221 */ /* 0x000fe60000010000 */
[----:B------:R-:W-:Y:S01]  /*14a80*/  FADD.FTZ R12, R243, R2 ;  /* 0x00000002f30c7221 */ /* 0x000fe20000010000 */
[C---:B------:R-:W-:Y:S04]  /*14a90*/  HMMA.16816.F32.BF16 R148, R152.reuse, R150, R16 ;  /* 0x000000969894723c */ /* 0x040fe80000041810 */
[----:B------:R-:W-:Y:S02]  /*14aa0*/  FADD.FTZ R2, R197, R9 ;  /* 0x00000009c5027221 */ /* 0x000fe40000010000 */
[----:B------:R-:W-:Y:S02]  /*14ab0*/  FADD.FTZ R8, R198, R8 ;  /* 0x00000008c6087221 */ /* 0x000fe40000010000 */
[----:B------:R-:W-:Y:S01]  /*14ac0*/  FADD.FTZ R10, R161, R2 ;  /* 0x00000002a10a7221 */ /* 0x000fe20000010000 */
[-C--:B------:R-:W-:Y:S03]  /*14ad0*/  HMMA.16816.F32.BF16 R164, R152, R144.reuse, R20 ;  /* 0x0000009098a4723c */ /* 0x080fe60000041814 */
[----:B------:R-:W-:Y:S02]  /*14ae0*/  FADD.FTZ R11, R237, R8 ;  /* 0x00000008ed0b7221 */ /* 0x000fe40000010000 */
[----:B------:R-:W-:Y:S01]  /*14af0*/  FADD.FTZ R9, R133, R0 ;  /* 0x0000000085097221 */ /* 0x000fe20000010000 */
[----:B------:R-:W-:Y:S01]  /*14b00*/  MOV R133, R135 ;  /* 0x0000008700857202 */ /* 0x000fe20000000f00 */
        /* <DEDUP_REMOVED lines=22> */
[----:B------:R-:W-:Y:S01]  /*14c70*/  FADD.FTZ R8, R246, R8 ;  /* 0x00000008f6087221 */ /* 0x000fe20000010000 */
[----:B------:R-:W-:Y:S01]  /*14c80*/  MOV R132, R136 ;  /* 0x0000008800847202 */ /* 0x000fe20000000f00 */
        /* <DEDUP_REMOVED lines=48> */
[----:B------:R-:W-:Y:S02]  /*14f90*/  FADD.FTZ R4, R97, R5 ;  /* 0x0000000561047221 */ /* 0x000fe40000010000 */
[----:B------:R-:W-:Y:S02]  /*14fa0*/  FADD.FTZ R2, R75, R2 ;  /* 0x000000024b027221 */ /* 0x000fe40000010000 */
[----:B------:R-:W-:Y:S01]  /*14fb0*/  FADD.FTZ R0, R138, R0 ;  /* 0x000000008a007221 */ /* 0x000fe20000010000 */
[----:B------:R1:W-:Y:S01]  /*14fc0*/  STL [R1+0x40], R4 ;  /* 0x0000400401007387 */ /* 0x0003e20000100800 */
[----:B------:R-:W-:Y:S03]  /*14fd0*/  MOV R138, R3 ;  /* 0x00000003008a7202 */ /* 0x000fe60000000f00 */
[----:B------:R1:W-:Y:S04]  /*14fe0*/  STL [R1+0x44], R2 ;  /* 0x0000440201007387 */ /* 0x0003e80000100800 */
[----:B------:R1:W-:Y:S02]  /*14ff0*/  STL [R1+0x48], R0 ;  /* 0x0000480001007387 */ /* 0x0003e40000100800 */
[----:B-1----:R-:W-:-:S05]  /*15000*/  @P0 BRA `(.L_x_28) ;  /* 0xffffb83000000947 */ /* 0x002fca000383ffff */
.L_x_27:
[----:B------:R-:W2:Y:S04]  /*15010*/  LDL.LU R2, [R1+0x34] ;  /* 0x0000340001027983 */ /* 0x000ea80000300800 */
[----:B------:R-:W1:Y:S01]  /*15020*/  S2R R43, SR_TID.X ;  /* 0x00000000002b7919 */ /* 0x000e620000002100 */
[----:B------:R-:W3:Y:S01]  /*15030*/  S2UR UR6, SR_CTAID.Y ;  /* 0x00000000000679c3 */ /* 0x000ee20000002600 */
[----:B------:R-:W-:-:S02]  /*15040*/  UISETP.NE.AND UP0, UPT, UR9, -0x1, UPT ;  /* 0xffffffff0900788c */ /* 0x000fc4000bf05270 */
[----:B------:R-:W4:Y:S01]  /*15050*/  LDL.LU R8, [R1+0x40] ;  /* 0x0000400001087983 */ /* 0x000f220000300800 */
[----:B------:R-:W-:-:S03]  /*15060*/  ULDC.64 UR4, c[0x0][0x1e8] ;  /* 0x00007a0000047ab9 */ /* 0x000fc60000000a00 */
[----:B------:R-:W4:Y:S04]  /*15070*/  LDL.LU R9, [R1+0x44] ;  /* 0x0000440001097983 */ /* 0x000f280000300800 */
[----:B------:R-:W4:Y:S01]  /*15080*/  LDL.LU R7, [R1+0x48] ;  /* 0x0000480001077983 */ /* 0x000f220000300800 */
[----:B------:R-:W-:Y:S01]  /*15090*/  @UP0 UIMAD.WIDE.U32 UR14, UR9, UR4, URZ ;  /* 0x00000004090e02a5 */ /* 0x000fe2000f8e003f */
[----:B------:R-:W3:Y:S01]  /*150a0*/  S2UR UR11, SR_CTAID.X ;  /* 0x00000000000b79c3 */ /* 0x000ee20000002500 */
[----:B------:R-:W-:Y:S01]  /*150b0*/  ULDC UR8, c[0x0][0x214] ;  /* 0x0000850000087ab9 */ /* 0x000fe20000000800 */
[----:B------:R-:W-:Y:S01]  /*150c0*/  BSSY B0, `(.L_x_31) ;  /* 0x0000127000007945 */ /* 0x000fe20003800000 */
[----:B------:R-:W-:Y:S02]  /*150d0*/  @UP0 UIMAD UR7, UR9, UR5, UR15 ;  /* 0x00000005090702a4 */ /* 0x000fe4000f8e020f */
[----:B------:R-:W-:-:S02]  /*150e0*/  UMOV UR24, URZ ;  /* 0x0000003f00187c82 */ /* 0x000fc40008000000 */
[----:B------:R-:W-:Y:S01]  /*150f0*/  ULDC.64 UR4, c[0x0][0x1e0] ;  /* 0x0000780000047ab9 */ /* 0x000fe20000000a00 */
[----:B------:R-:W3:Y:S01]  /*15100*/  S2UR UR12, SR_CTAID.Z ;  /* 0x00000000000c79c3 */ /* 0x000ee20000002700 */
[----:B------:R-:W-:Y:S01]  /*15110*/  UMOV UR25, URZ ;  /* 0x0000003f00197c82 */ /* 0x000fe20008000000 */
[----:B-1----:R-:W-:Y:S01]  /*15120*/  SHF.R.S32.HI R42, RZ, 0x1f, R43 ;  /* 0x0000001fff2a7819 */ /* 0x002fe2000001142b */
[----:B---3--:R-:W-:Y:S02]  /*15130*/  @!UP0 USHF.R.S32.HI UR13, URZ, 0x1f, UR6 ;  /* 0x0000001f3f0d8899 */ /* 0x008fe40008011406 */
[----:B------:R-:W-:Y:S02]  /*15140*/  @!UP0 UIMAD.WIDE.U32 UR22, UR6, UR4, URZ ;  /* 0x00000004061682a5 */ /* 0x000fe4000f8e003f */
[----:B------:R-:W-:-:S03]  /*15150*/  @!UP0 UIMAD UR13, UR13, UR4, URZ ;  /* 0x000000040d0d82a4 */ /* 0x000fc6000f8e023f */
[----:B------:R-:W-:Y:S02]  /*15160*/  ULDC.U8 UR4, c[0x0][0x329] ;  /* 0x0000ca4000047ab9 */ /* 0x000fe40000000000 */
[----:B------:R-:W-:Y:S02]  /*15170*/  UISETP.NE.AND UP1, UPT, UR4, URZ, UPT ;  /* 0x0000003f0400728c */ /* 0x000fe4000bf25270 */
[----:B------:R-:W-:Y:S02]  /*15180*/  @!UP0 UIMAD UR13, UR6, UR5, UR13 ;  /* 0x00000005060d82a4 */ /* 0x000fe4000f8e020d */
[----:B------:R-:W-:Y:S02]  /*15190*/  @!UP0 UMOV UR14, UR22 ;  /* 0x00000016000e8c82 */ /* 0x000fe40008000000 */
[----:B------:R-:W-:Y:S02]  /*151a0*/  ULDC.U8 UR5, c[0x0][0x328] ;  /* 0x0000ca0000057ab9 */ /* 0x000fe40000000000 */
[----:B------:R-:W-:-:S02]  /*151b0*/  UISETP.NE.AND UP2, UPT, UR5, URZ, UPT ;  /* 0x0000003f0500728c */ /* 0x000fc4000bf45270 */
[----:B------:R-:W-:Y:S02]  /*151c0*/  @!UP0 UIADD3 UR7, UR23, UR13, URZ ;  /* 0x0000000d17078290 */ /* 0x000fe4000fffe03f */
[----:B------:R-:W-:Y:S02]  /*151d0*/  UISETP.NE.OR UP3, UPT, UR4, URZ, !UP2 ;  /* 0x0000003f0400728c */ /* 0x000fe4000d765670 */
[----:B------:R-:W-:Y:S02]  /*151e0*/  @UP1 ULDC UR15, c[0x0][0x210] ;  /* 0x00008400000f1ab9 */ /* 0x000fe40000000800 */
[----:B------:R-:W-:Y:S02]  /*151f0*/  ULDC UR5, c[0x0][0x234] ;  /* 0x00008d0000057ab9 */ /* 0x000fe40000000800 */
[----:B------:R-:W-:Y:S02]  /*15200*/  @UP1 UIMAD UR15, UR15, UR8, URZ ;  /* 0x000000080f0f12a4 */ /* 0x000fe4000f8e023f */
[----:B------:R-:W-:-:S02]  /*15210*/  @!UP1 USEL UR15, UR8, UR5, !UP2 ;  /* 0x00000005080f9287 */ /* 0x000fc4000d000000 */
[----:B------:R-:W-:Y:S02]  /*15220*/  ULDC UR4, c[0x0][0x1c0] ;  /* 0x0000700000047ab9 */ /* 0x000fe40000000800 */
[----:B------:R-:W-:Y:S02]  /*15230*/  @UP1 UMOV UR18, 0x1 ;  /* 0x0000000100121882 */ /* 0x000fe40000000000 */
[----:B------:R-:W-:Y:S02]  /*15240*/  @!UP1 UIMAD UR18, UR15, UR4, URZ ;  /* 0x000000040f1292a4 */ /* 0x000fe4000f8e023f */
[----:B------:R-:W-:Y:S02]  /*15250*/  @!UP3 UIMAD UR20, UR6, UR8, URZ ;  /* 0x000000080614b2a4 */ /* 0x000fe4000f8e023f */
[----:B------:R-:W-:Y:S02]  /*15260*/  @UP1 ULDC UR19, c[0x0][0x210] ;  /* 0x0000840000131ab9 */ /* 0x000fe40000000800 */
[----:B------:R-:W-:-:S02]  /*15270*/  UIMAD UR4, UR6, UR18, URZ ;  /* 0x00000012060472a4 */ /* 0x000fc4000f8e023f */
[----:B------:R-:W-:Y:S02]  /*15280*/  @!UP1 UMOV UR19, 0x1 ;  /* 0x0000000100139882 */ /* 0x000fe40000000000 */
[----:B------:R-:W-:Y:S02]  /*15290*/  @!UP3 USEL UR20, UR20, UR9, !UP0 ;  /* 0x000000091414b287 */ /* 0x000fe4000c000000 */
[----:B------:R-:W-:Y:S02]  /*152a0*/  UIMAD UR11, UR11, UR19, URZ ;  /* 0x000000130b0b72a4 */ /* 0x000fe4000f8e023f */
[----:B------:R-:W-:Y:S02]  /*152b0*/  USEL UR4, UR4, URZ, UP3 ;  /* 0x0000003f04047287 */ /* 0x000fe40009800000 */
[----:B------:R-:W-:Y:S02]  /*152c0*/  USHF.L.U32 UR11, UR11, 0x7, URZ ;  /* 0x000000070b0b7899 */ /* 0x000fe4000800063f */
[----:B------:R-:W-:-:S02]  /*152d0*/  UIMAD UR15, UR12, UR15, UR4 ;  /* 0x0000000f0c0f72a4 */ /* 0x000fc4000f8e0204 */
[----:B------:R-:W-:Y:S02]  /*152e0*/  @!UP3 UMOV UR24, UR20 ;  /* 0x000000140018bc82 */ /* 0x000fe40008000000 */
[----:B------:R-:W-:Y:S02]  /*152f0*/  USHF.R.S32.HI UR4, URZ, 0x1f, UR11 ;  /* 0x0000001f3f047899 */ /* 0x000fe4000801140b */
[----:B------:R-:W-:Y:S02]  /*15300*/  @!UP3 USHF.R.S32.HI UR25, URZ, 0x1f, UR20 ;  /* 0x0000001f3f19b899 */ /* 0x000fe40008011414 */
[----:B------:R-:W-:Y:S02]  /*15310*/  USHF.R.S32.HI UR5, URZ, 0x1f, UR15 ;  /* 0x0000001f3f057899 */ /* 0x000fe4000801140f */
[----:B------:R-:W-:-:S04]  /*15320*/  UIADD3 UR11, UP2, UP1, UR11, UR24, UR15 ;  /* 0x000000180b0b7290 */ /* 0x000fc8000f95e00f */
[----:B------:R-:W-:Y:S01]  /*15330*/  UIADD3.X UR4, UR4, UR25, UR5, UP2, UP1 ;  /* 0x0000001904047290 */ /* 0x000fe200097e2405 */
[----:B--2---:R-:W1:Y:S04]  /*15340*/  SHFL.BFLY PT, R0, R2, 0x2, 0x1f ;  /* 0x0c401f0002007f89 */ /* 0x004e6800000e0000 */
[----:B----4-:R-:W2:Y:S04]  /*15350*/  SHFL.BFLY PT, R5, R8, 0x2, 0x1f ;  /* 0x0c401f0008057f89 */ /* 0x010ea800000e0000 */
[----:B------:R-:W3:Y:S01]  /*15360*/  SHFL.BFLY PT, R4, R9, 0x2, 0x1f ;  /* 0x0c401f0009047f89 */ /* 0x000ee200000e0000 */
[----:B-1----:R-:W-:-:S03]  /*15370*/  FADD.FTZ R0, R0, R2 ;  /* 0x0000000200007221 */ /* 0x002fc60000010000 */
[----:B------:R-:W1:Y:S04]  /*15380*/  SHFL.BFLY PT, R2, R7, 0x2, 0x1f ;  /* 0x0c401f0007027f89 */ /* 0x000e6800000e0000 */
[----:B------:R-:W4:Y:S01]  /*15390*/  SHFL.BFLY PT, R6, R0, 0x1, 0x1f ;  /* 0x0c201f0000067f89 */ /* 0x000f2200000e0000 */
[----:B--2---:R-:W-:Y:S02]  /*153a0*/  FADD.FTZ R5, R5, R8 ;  /* 0x0000000805057221 */ /* 0x004fe40000010000 */
[----:B---3--:R-:W-:-:S03]  /*153b0*/  FADD.FTZ R4, R4, R9 ;  /* 0x0000000904047221 */ /* 0x008fc60000010000 */
[----:B------:R-:W2:Y:S01]  /*153c0*/  SHFL.BFLY PT, R8, R5, 0x1, 0x1f ;  /* 0x0c201f0005087f89 */ /* 0x000ea200000e0000 */
[----:B-1----:R-:W-:Y:S02]  /*153d0*/  FADD.FTZ R2, R2, R7 ;  /* 0x0000000702027221 */ /* 0x002fe40000010000 */
[----:B----4-:R-:W-:-:S03]  /*153e0*/  FADD.FTZ R39, R0, R6 ;  /* 0x0000000600277221 */ /* 0x010fc60000010000 */
[----:B------:R-:W1:Y:S01]  /*153f0*/  SHFL.BFLY PT, R7, R2, 0x1, 0x1f ;  /* 0x0c201f0002077f89 */ /* 0x000e6200000e0000 */
[----:B------:R-:W-:-:S03]  /*15400*/  MOV R0, 0x3f800000 ;  /* 0x3f80000000007802 */ /* 0x000fc60000000f00 */
[----:B------:R-:W3:Y:S01]  /*15410*/  SHFL.BFLY PT, R6, R4, 0x1, 0x1f ;  /* 0x0c201f0004067f89 */ /* 0x000ee200000e0000 */
[----:B------:R-:W-:Y:S01]  /*15420*/  FSETP.NE.FTZ.AND P5, PT, R39, RZ, PT ;  /* 0x000000ff2700720b */ /* 0x000fe20003fb5000 */
[----:B--2---:R-:W-:-:S05]  /*15430*/  FADD.FTZ R38, R5, R8 ;  /* 0x0000000805267221 */ /* 0x004fca0000010000 */
[----:B------:R-:W-:-:S07]  /*15440*/  FSETP.NE.FTZ.AND P4, PT, R38, RZ, PT ;  /* 0x000000ff2600720b */ /* 0x000fce0003f95000 */
[----:B------:R-:W2:Y:S01]  /*15450*/  @P5 MUFU.RCP R0, R39 ;  /* 0x0000002700005308 */ /* 0x000ea20000001000 */
[----:B-1----:R-:W-:Y:S01]  /*15460*/  FADD.FTZ R40, R2, R7 ;  /* 0x0000000702287221 */ /* 0x002fe20000010000 */
[----:B------:R-:W-:Y:S01]  /*15470*/  MOV R2, 0x3f800000 ;  /* 0x3f80000000027802 */ /* 0x000fe20000000f00 */
[----:B---3--:R-:W-:Y:S01]  /*15480*/  FADD.FTZ R41, R4, R6 ;  /* 0x0000000604297221 */ /* 0x008fe20000010000 */
[----:B------:R-:W-:Y:S02]  /*15490*/  MOV R4, 0x3f800000 ;  /* 0x3f80000000047802 */ /* 0x000fe40000000f00 */
[----:B------:R-:W-:Y:S02]  /*154a0*/  FSETP.NE.FTZ.AND P0, PT, R40, RZ, PT ;  /* 0x000000ff2800720b */ /* 0x000fe40003f15000 */
[----:B------:R-:W-:Y:S01]  /*154b0*/  FSETP.NE.FTZ.AND P3, PT, R41, RZ, PT ;  /* 0x000000ff2900720b */ /* 0x000fe20003f75000 */
[C---:B--2---:R-:W-:Y:S01]  /*154c0*/  FMUL.FTZ R168, R0.reuse, R168 ;  /* 0x000000a800a87220 */ /* 0x044fe20000410000 */
[----:B------:R-:W1:Y:S01]  /*154d0*/  @P4 MUFU.RCP R4, R38 ;  /* 0x0000002600044308 */ /* 0x000e620000001000 */
[----:B------:R-:W-:-:S02]  /*154e0*/  FMUL.FTZ R9, R0, R169 ;  /* 0x000000a900097220 */ /* 0x000fc40000410000 */
[C---:B------:R-:W-:Y:S02]  /*154f0*/  FMUL.FTZ R148, R0.reuse, R148 ;  /* 0x0000009400947220 */ /* 0x040fe40000410000 */
[C---:B------:R-:W-:Y:S01]  /*15500*/  FMUL.FTZ R7, R0.reuse, R149 ;  /* 0x0000009500077220 */ /* 0x040fe20000410000 */
[----:B------:R-:W-:Y:S01]  /*15510*/  F2FP.BF16.PACK_AB R9, R9, R168 ;  /* 0x000000a80909723e */ /* 0x000fe200000010ff */
[C---:B------:R-:W-:Y:S02]  /*15520*/  FMUL.FTZ R164, R0.reuse, R164 ;  /* 0x000000a400a47220 */ /* 0x040fe40000410000 */
[C---:B------:R-:W-:Y:S01]  /*15530*/  FMUL.FTZ R21, R0.reuse, R165 ;  /* 0x000000a500157220 */ /* 0x040fe20000410000 */
[----:B------:R-:W-:Y:S01]  /*15540*/  F2FP.BF16.PACK_AB R7, R7, R148 ;  /* 0x000000940707723e */ /* 0x000fe200000010ff */
[----:B------:R-:W2:Y:S01]  /*15550*/  @P3 MUFU.RCP R2, R41 ;  /* 0x0000002900023308 */ /* 0x000ea20000001000 */
[C---:B------:R-:W-:Y:S02]  /*15560*/  FMUL.FTZ R144, R0.reuse, R144 ;  /* 0x0000009000907220 */ /* 0x040fe40000410000 */
[C---:B-----5:R-:W-:Y:S01]  /*15570*/  FMUL.FTZ R17, R0.reuse, R145 ;  /* 0x0000009100117220 */ /* 0x060fe20000410000 */
[----:B------:R-:W-:Y:S01]  /*15580*/  F2FP.BF16.PACK_AB R21, R21, R164 ;  /* 0x000000a41515723e */ /* 0x000fe200000010ff */
        /* <DEDUP_REMOVED lines=11> */
[----:B------:R-:W-:Y:S01]  /*15640*/  MOV R0, 0x3f800000 ;  /* 0x3f80000000007802 */ /* 0x000fe20000000f00 */
[----:B-1----:R-:W-:Y:S01]  /*15650*/  FMUL.FTZ R170, R4, R170 ;  /* 0x000000aa04aa7220 */ /* 0x002fe20000410000 */
[----:B------:R-:W-:Y:S01]  /*15660*/  F2FP.BF16.PACK_AB R34, R34, R156 ;  /* 0x0000009c2222723e */ /* 0x000fe200000010ff */
[C---:B------:R-:W-:Y:S01]  /*15670*/  FMUL.FTZ R8, R4.reuse, R171 ;  /* 0x000000ab04087220 */ /* 0x040fe20000410000 */
[----:B------:R-:W-:Y:S01]  /*15680*/  F2FP.BF16.PACK_AB R13, R13, R152 ;  /* 0x000000980d0d723e */ /* 0x000fe200000010ff */
[C---:B------:R-:W-:Y:S01]  /*15690*/  FMUL.FTZ R150, R4.reuse, R150 ;  /* 0x0000009604967220 */ /* 0x040fe20000410000 */
[----:B------:R-:W1:Y:S01]  /*156a0*/  @P0 MUFU.RCP R0, R40 ;  /* 0x0000002800000308 */ /* 0x000e620000001000 */
[----:B------:R-:W-:Y:S01]  /*156b0*/  FMUL.FTZ R5, R4, R151 ;  /* 0x0000009704057220 */ /* 0x000fe20000410000 */
[----:B------:R-:W-:Y:S01]  /*156c0*/  F2FP.BF16.PACK_AB R8, R8, R170 ;  /* 0x000000aa0808723e */ /* 0x000fe200000010ff */
[----:B------:R-:W-:-:S02]  /*156d0*/  FMUL.FTZ R166, R4, R166 ;  /* 0x000000a604a67220 */ /* 0x000fc40000410000 */
[C---:B------:R-:W-:Y:S01]  /*156e0*/  FMUL.FTZ R20, R4.reuse, R167 ;  /* 0x000000a704147220 */ /* 0x040fe20000410000 */
[----:B------:R-:W-:Y:S01]  /*156f0*/  F2FP.BF16.PACK_AB R5, R5, R150 ;  /* 0x000000960505723e */ /* 0x000fe200000010ff */
[C---:B------:R-:W-:Y:S02]  /*15700*/  FMUL.FTZ R146, R4.reuse, R146 ;  /* 0x0000009204927220 */ /* 0x040fe40000410000 */
[----:B------:R-:W-:Y:S01]  /*15710*/  FMUL.FTZ R16, R4, R147 ;  /* 0x0000009304107220 */ /* 0x000fe20000410000 */
[----:B------:R-:W-:Y:S01]  /*15720*/  F2FP.BF16.PACK_AB R20, R20, R166 ;  /* 0x000000a61414723e */ /* 0x000fe200000010ff */
[C---:B------:R-:W-:Y:S02]  /*15730*/  FMUL.FTZ R162, R4.reuse, R162 ;  /* 0x000000a204a27220 */ /* 0x040fe40000410000 */
[----:B------:R-:W-:Y:S01]  /*15740*/  FMUL.FTZ R32, R4, R163 ;  /* 0x000000a304207220 */ /* 0x000fe20000410000 */
        /* <DEDUP_REMOVED lines=9> */
[-C--:B------:R-:W-:Y:S01]  /*157e0*/  LEA.HI R4, R42, R43.reuse, RZ, 0x2 ;  /* 0x0000002b2a047211 */ /* 0x080fe200078f10ff */
[----:B--2---:R-:W-:Y:S01]  /*157f0*/  FMUL.FTZ R172, R2, R172 ;  /* 0x000000ac02ac7220 */ /* 0x004fe20000410000 */
[----:B------:R-:W-:Y:S01]  /*15800*/  LEA.HI R42, R42, R43, RZ, 0x5 ;  /* 0x0000002b2a2a7211 */ /* 0x000fe200078f28ff */
[C---:B------:R-:W-:Y:S01]  /*15810*/  FMUL.FTZ R37, R2.reuse, R173 ;  /* 0x000000ad02257220 */ /* 0x040fe20000410000 */
[----:B------:R-:W-:Y:S01]  /*15820*/  SHF.R.S32.HI R6, RZ, 0x2, R4 ;  /* 0x00000002ff067819 */ /* 0x000fe20000011404 */
[C---:B------:R-:W-:Y:S01]  /*15830*/  FMUL.FTZ R176, R2.reuse, R176 ;  /* 0x000000b002b07220 */ /* 0x040fe20000410000 */
[----:B------:R-:W-:Y:S01]  /*15840*/  SHF.R.S32.HI R27, RZ, 0x5, R42 ;  /* 0x00000005ff1b7819 */ /* 0x000fe2000001142a */
[C---:B------:R-:W-:Y:S01]  /*15850*/  FMUL.FTZ R36, R2.reuse, R177 ;  /* 0x000000b102247220 */ /* 0x040fe20000410000 */
[----:B------:R-:W-:Y:S01]  /*15860*/  F2FP.BF16.PACK_AB R37, R37, R172 ;  /* 0x000000ac2525723e */ /* 0x000fe200000010ff */
[C---:B------:R-:W-:Y:S01]  /*15870*/  FMUL.FTZ R180, R2.reuse, R180 ;  /* 0x000000b402b47220 */ /* 0x040fe20000410000 */
[----:B------:R-:W-:Y:S01]  /*15880*/  F2FP.BF16.PACK_AB R25, R25, R158 ;  /* 0x0000009e1919723e */ /* 0x000fe200000010ff */
[----:B------:R-:W-:Y:S01]  /*15890*/  FMUL.FTZ R19, R2, R181 ;  /* 0x000000b502137220 */ /* 0x000fe20000410000 */
[----:B------:R-:W-:Y:S01]  /*158a0*/  F2FP.BF16.PACK_AB R36, R36, R176 ;  /* 0x000000b02424723e */ /* 0x000fe200000010ff */
[C---:B------:R-:W-:Y:S01]  /*158b0*/  FMUL.FTZ R184, R2.reuse, R184 ;  /* 0x000000b802b87220 */ /* 0x040fe20000410000 */
[----:B------:R-:W-:Y:S01]  /*158c0*/  F2FP.BF16.PACK_AB R11, R11, R154 ;  /* 0x0000009a0b0b723e */ /* 0x000fe200000010ff */
[C---:B------:R-:W-:Y:S01]  /*158d0*/  FMUL.FTZ R15, R2.reuse, R185 ;  /* 0x000000b9020f7220 */ /* 0x040fe20000410000 */
        /* <DEDUP_REMOVED lines=8> */
[----:B------:R-:W-:Y:S01]  /*15960*/  FMUL.FTZ R23, R2, R197 ;  /* 0x000000c502177220 */ /* 0x000fe20000410000 */
[----:B------:R-:W-:Y:S01]  /*15970*/  F2FP.BF16.PACK_AB R26, R26, R192 ;  /* 0x000000c01a1a723e */ /* 0x000fe200000010ff */
[----:B------:R-:W-:-:S02]  /*15980*/  FMUL.FTZ R200, R2, R200 ;  /* 0x000000c802c87220 */ /* 0x000fc40000410000 */
[----:B------:R-:W-:Y:S01]  /*15990*/  FMUL.FTZ R12, R2, R201 ;  /* 0x000000c9020c7220 */ /* 0x000fe20000410000 */
[----:B------:R-:W-:Y:S01]  /*159a0*/  SHF.R.S32.HI R2, RZ, 0x1f, R4 ;  /* 0x0000001fff027819 */ /* 0x000fe20000011404 */
[C---:B-1----:R-:W-:Y:S01]  /*159b0*/  FMUL.FTZ R175, R0.reuse, R175 ;  /* 0x000000af00af7220 */ /* 0x042fe20000410000 */
[----:B------:R-:W-:Y:S01]  /*159c0*/  F2FP.BF16.PACK_AB R23, R23, R196 ;  /* 0x000000c41717723e */ /* 0x000fe200000010ff */
[----:B------:R-:W-:Y:S01]  /*159d0*/  FMUL.FTZ R174, R0, R174 ;  /* 0x000000ae00ae7220 */ /* 0x000fe20000410000 */
[----:B------:R-:W-:Y:S01]  /*159e0*/  LEA.HI R2, R2, R6, RZ, 0x3 ;  /* 0x0000000602027211 */ /* 0x000fe200078f18ff */
[----:B------:R-:W-:Y:S01]  /*159f0*/  FMUL.FTZ R179, R0, R179 ;  /* 0x000000b300b37220 */ /* 0x000fe20000410000 */
[----:B------:R-:W-:Y:S01]  /*15a00*/  F2FP.BF16.PACK_AB R12, R12, R200 ;  /* 0x000000c80c0c723e */ /* 0x000fe200000010ff */
[----:B------:R-:W-:Y:S01]  /*15a10*/  FMUL.FTZ R22, R0, R178 ;  /* 0x000000b200167220 */ /* 0x000fe20000410000 */
[----:B------:R-:W-:Y:S01]  /*15a20*/  LOP3.LUT R2, R2, 0xfffffff8, RZ, 0xc0, !PT ;  /* 0xfffffff802027812 */ /* 0x000fe200078ec0ff */
        /* <DEDUP_REMOVED lines=18> */
[----:B------:R-:W-:Y:S02]  /*15b50*/  IADD3 R0, R6, -R2, RZ ;  /* 0x8000000206007210 */ /* 0x000fe40007ffe0ff */
[----:B------:R-:W-:Y:S02]  /*15b60*/  LOP3.LUT R2, R4, 0x3ffffffc, RZ, 0xc0, !PT ;  /* 0x3ffffffc04027812 */ /* 0x000fe400078ec0ff */
[----:B------:R-:W-:Y:S02]  /*15b70*/  SHF.L.U32 R4, R0, 0x6, RZ ;  /* 0x0000000600047819 */ /* 0x000fe400000006ff */
[----:B------:R-:W-:-:S02]  /*15b80*/  IADD3 R2, -R2, R43, RZ ;  /* 0x0000002b02027210 */ /* 0x000fc40007ffe1ff */
[----:B------:R-:W-:Y:S02]  /*15b90*/  LOP3.LUT R4, R4, 0x1c0, RZ, 0xc0, !PT ;  /* 0x000001c004047812 */ /* 0x000fe400078ec0ff */
[----:B------:R-:W-:Y:S02]  /*15ba0*/  LOP3.LUT R6, R0, 0x1, RZ, 0xc0, !PT ;  /* 0x0000000100067812 */ /* 0x000fe400078ec0ff */
[----:B------:R-:W-:Y:S02]  /*15bb0*/  LEA R2, R27, R2, 0x9 ;  /* 0x000000021b027211 */ /* 0x000fe400078e48ff */
[----:B------:R-:W-:Y:S02]  /*15bc0*/  LEA.HI R4, R4, R4, RZ, 0x1d ;  /* 0x0000000404047211 */ /* 0x000fe400078fe8ff */
[----:B------:R-:W-:Y:S02]  /*15bd0*/  ISETP.NE.U32.AND P1, PT, R6, 0x1, PT ;  /* 0x000000010600780c */ /* 0x000fe40003f25070 */
[----:B------:R-:W-:-:S02]  /*15be0*/  MOV R6, 0xfffffff0 ;  /* 0xfffffff000067802 */ /* 0x000fc40000000f00 */
[----:B------:R-:W-:Y:S02]  /*15bf0*/  LEA R2, R2, R4, 0x1 ;  /* 0x0000000402027211 */ /* 0x000fe400078e08ff */
[----:B------:R-:W-:Y:S02]  /*15c00*/  SEL R6, R6, 0x10, !P1 ;  /* 0x0000001006067807 */ /* 0x000fe40004800000 */
[----:B------:R-:W-:Y:S02]  /*15c10*/  SHF.L.U32 R2, R2, 0x1, RZ ;  /* 0x0000000102027819 */ /* 0x000fe400000006ff */
[----:B------:R-:W-:Y:S02]  /*15c20*/  R2P PR, R0, 0x6 ;  /* 0x0000000600007804 */ /* 0x000fe40000000000 */
[----:B------:R-:W-:Y:S01]  /*15c30*/  IADD3 R4, R2, R6, RZ ;  /* 0x0000000602047210 */ /* 0x000fe20007ffe0ff */
[----:B------:R1:W-:Y:S01]  /*15c40*/  STS [R2], R9 ;  /* 0x0000000902007388 */ /* 0x0003e20000000800 */
[----:B------:R-:W-:-:S02]  /*15c50*/  MOV R0, 0x20 ;  /* 0x0000002000007802 */ /* 0x000fc40000000f00 */
[----:B------:R-:W-:Y:S01]  /*15c60*/  F2FP.BF16.PACK_AB R14, R199, R14 ;  /* 0x0000000ec70e723e */ /* 0x000fe200000010ff */
[----:B------:R-:W-:Y:S01]  /*15c70*/  STS [R2+0x400], R8 ;  /* 0x0004000802007388 */ /* 0x000fe20000000800 */
[----:B------:R-:W-:-:S03]  /*15c80*/  F2FP.BF16.PACK_AB R10, R203, R10 ;  /* 0x0000000acb0a723e */ /* 0x000fc600000010ff */
[----:B------:R2:W-:Y:S04]  /*15c90*/  STS [R4], R7 ;  /* 0x0000000704007388 */ /* 0x0005e80000000800 */
[----:B------:R3:W-:Y:S04]  /*15ca0*/  STS [R4+0x400], R5 ;  /* 0x0004000504007388 */ /* 0x0007e80000000800 */
[----:B------:R-:W-:Y:S04]  /*15cb0*/  STS [R2+0x2000], R37 ;  /* 0x0020002502007388 */ /* 0x000fe80000000800 */
[----:B------:R4:W-:Y:S04]  /*15cc0*/  STS [R2+0x2400], R174 ;  /* 0x002400ae02007388 */ /* 0x0009e80000000800 */
[----:B------:R-:W-:Y:S01]  /*15cd0*/  STS [R4+0x2000], R36 ;  /* 0x0020002404007388 */ /* 0x000fe20000000800 */
[----:B-1----:R-:W-:-:S03]  /*15ce0*/  MOV R9, 0x7f800000 ;  /* 0x7f80000000097802 */ /* 0x002fc60000000f00 */
[----:B------:R-:W-:Y:S01]  /*15cf0*/  STS [R4+0x2400], R22 ;  /* 0x0024001604007388 */ /* 0x000fe20000000800 */
[----:B--2---:R-:W-:Y:S02]  /*15d00*/  SEL R7, R0, 0xffffffe0, !P1 ;  /* 0xffffffe000077807 */ /* 0x004fe40004800000 */
[C---:B------:R-:W-:Y:S02]  /*15d10*/  IADD3 R0, R2.reuse, 0x40, RZ ;  /* 0x0000004002007810 */ /* 0x040fe40007ffe0ff */
[C---:B---3--:R-:W-:Y:S02]  /*15d20*/  IADD3 R5, R2.reuse, R7, RZ ;  /* 0x0000000702057210 */ /* 0x048fe40007ffe0ff */
[----:B------:R-:W-:-:S03]  /*15d30*/  @P2 IADD3 R0, R2, -0x40, RZ ;  /* 0xffffffc002002810 */ /* 0x000fc60007ffe0ff */
[----:B------:R-:W-:Y:S01]  /*15d40*/  STS [R5], R21 ;  /* 0x0000001505007388 */ /* 0x000fe20000000800 */
[----:B----4-:R-:W-:-:S03]  /*15d50*/  IADD3 R2, R4, R7, RZ ;  /* 0x0000000704027210 */ /* 0x010fc60007ffe0ff */
[----:B------:R-:W-:Y:S04]  /*15d60*/  STS [R5+0x400], R20 ;  /* 0x0004001405007388 */ /* 0x000fe80000000800 */
[----:B------:R-:W-:Y:S04]  /*15d70*/  STS [R2], R17 ;  /* 0x0000001102007388 */ /* 0x000fe80000000800 */
[----:B------:R-:W-:Y:S04]  /*15d80*/  STS [R2+0x400], R16 ;  /* 0x0004001002007388 */ /* 0x000fe80000000800 */
[----:B------:R-:W-:Y:S04]  /*15d90*/  STS [R5+0x2000], R19 ;  /* 0x0020001305007388 */ /* 0x000fe80000000800 */
[----:B------:R1:W-:Y:S04]  /*15da0*/  STS [R5+0x2400], R18 ;  /* 0x0024001205007388 */ /* 0x0003e80000000800 */
[----:B------:R-:W-:Y:S04]  /*15db0*/  STS [R2+0x2000], R15 ;  /* 0x0020000f02007388 */ /* 0x000fe80000000800 */
[----:B------:R2:W-:Y:S04]  /*15dc0*/  STS [R2+0x2400], R24 ;  /* 0x0024001802007388 */ /* 0x0005e80000000800 */
[----:B------:R-:W-:Y:S04]  /*15dd0*/  STS [R0], R33 ;  /* 0x0000002100007388 */ /* 0x000fe80000000800 */
[----:B------:R-:W-:Y:S01]  /*15de0*/  STS [R0+0x400], R32 ;  /* 0x0004002000007388 */ /* 0x000fe20000000800 */
[----:B-1----:R-:W-:-:S04]  /*15df0*/  IADD3 R5, R7, 0x400, R0 ;  /* 0x0000040007057810 */ /* 0x002fc80007ffe000 */
[C---:B------:R-:W-:Y:S02]  /*15e00*/  IADD3 R5, R6.reuse, R5, RZ ;  /* 0x0000000506057210 */ /* 0x040fe40007ffe0ff */
[----:B--2---:R-:W-:Y:S02]  /*15e10*/  IADD3 R2, R6, R0, RZ ;  /* 0x0000000006027210 */ /* 0x004fe40007ffe0ff */
[----:B------:R-:W1:Y:S02]  /*15e20*/  @P5 MUFU.LG2 R6, R39 ;  /* 0x0000002700065308 */ /* 0x000e640000000c00 */
[----:B------:R-:W-:Y:S01]  /*15e30*/  IADD3 R4, R7, R2, RZ ;  /* 0x0000000207047210 */ /* 0x000fe20007ffe0ff */
[----:B------:R-:W-:Y:S04]  /*15e40*/  STS [R2], R29 ;  /* 0x0000001d02007388 */ /* 0x000fe80000000800 */
[----:B------:R-:W-:Y:S04]  /*15e50*/  STS [R2+0x400], R28 ;  /* 0x0004001c02007388 */ /* 0x000fe80000000800 */
[----:B------:R-:W-:Y:S04]  /*15e60*/  STS [R0+0x2000], R31 ;  /* 0x0020001f00007388 */ /* 0x000fe80000000800 */
[----:B------:R2:W-:Y:S01]  /*15e70*/  STS [R0+0x2400], R30 ;  /* 0x0024001e00007388 */ /* 0x0005e20000000800 */
[----:B-1----:R-:W-:-:S03]  /*15e80*/  @P5 FMUL.FTZ R6, R6, 0.69314718246459960938 ;  /* 0x3f31721806065820 */ /* 0x002fc60000410000 */
[----:B------:R-:W-:Y:S04]  /*15e90*/  STS [R2+0x2000], R26 ;  /* 0x0020001a02007388 */ /* 0x000fe80000000800 */
[----:B------:R1:W-:Y:S01]  /*15ea0*/  STS [R2+0x2400], R35 ;  /* 0x0024002302007388 */ /* 0x0003e20000000800 */
[----:B--2---:R-:W-:-:S05]  /*15eb0*/  IADD3 R0, R7, R0, RZ ;  /* 0x0000000007007210 */ /* 0x004fca0007ffe0ff */
[----:B------:R-:W-:Y:S01]  /*15ec0*/  STS [R0], R34 ;  /* 0x0000002200007388 */ /* 0x000fe20000000800 */
[----:B-1----:R-:W1:Y:S03]  /*15ed0*/  @P4 MUFU.LG2 R2, R38 ;  /* 0x0000002600024308 */ /* 0x002e660000000c00 */
[----:B------:R-:W-:Y:S04]  /*15ee0*/  STS [R0+0x400], R25 ;  /* 0x0004001900007388 */ /* 0x000fe80000000800 */
[----:B------:R2:W-:Y:S04]  /*15ef0*/  STS [R4], R13 ;  /* 0x0000000d04007388 */ /* 0x0005e80000000800 */
[----:B------:R-:W-:Y:S04]  /*15f00*/  STS [R5], R11 ;  /* 0x0000000b05007388 */ /* 0x000fe80000000800 */
[----:B------:R-:W-:Y:S04]  /*15f10*/  STS [R0+0x2000], R23 ;  /* 0x0020001700007388 */ /* 0x000fe80000000800 */
[----:B------:R3:W-:Y:S04]  /*15f20*/  STS [R0+0x2400], R14 ;  /* 0x0024000e00007388 */ /* 0x0007e80000000800 */
[----:B------:R1:W-:Y:S04]  /*15f30*/  STS [R4+0x2000], R12 ;  /* 0x0020000c04007388 */ /* 0x0003e80000000800 */
[----:B------:R4:W-:Y:S04]  /*15f40*/  STS [R5+0x2000], R10 ;  /* 0x0020000a05007388 */ /* 0x0009e80000000800 */
[----:B------:R-:W-:Y:S01]  /*15f50*/  BAR.SYNC.DEFER_BLOCKING 0x0 ;  /* 0x0000000000007b1d */ /* 0x000fe20000010000 */
[----:B--2---:R-:W-:Y:S01]  /*15f60*/  MOV R13, 0x7f800000 ;  /* 0x7f800000000d7802 */ /* 0x004fe20000000f00 */
[----:B------:R-:W-:Y:S01]  /*15f70*/  @P5 FFMA.FTZ R13, R136, c[0x0][0x238], R6 ;  /* 0x00008e00880d5a23 */ /* 0x000fe20000010006 */
[----:B---3--:R-:W-:-:S02]  /*15f80*/  LOP3.LUT R0, R42, 0xffffffe0, RZ, 0xc0, !PT ;  /* 0xffffffe02a007812 */ /* 0x008fc400078ec0ff */
[----:B------:R-:W-:Y:S02]  /*15f90*/  MOV R14, 0x7f800000 ;  /* 0x7f800000000e7802 */ /* 0x000fe40000000f00 */
[----:B------:R-:W-:Y:S01]  /*15fa0*/  IADD3 R0, -R0, R43, RZ ;  /* 0x0000002b00007210 */ /* 0x000fe20007ffe1ff */
[----:B-1----:R-:W-:Y:S01]  /*15fb0*/  @P4 FMUL.FTZ R4, R2, 0.69314718246459960938 ;  /* 0x3f31721802044820 */ /* 0x002fe20000410000 */
[----:B------:R-:W-:Y:S02]  /*15fc0*/  MOV R12, 0x7f800000 ;  /* 0x7f800000000c7802 */ /* 0x000fe40000000f00 */
[----:B------:R-:W-:Y:S01]  /*15fd0*/  LOP3.LUT P1, RZ, R0, 0x3, RZ, 0xc0, !PT ;  /* 0x0000000300ff7812 */ /* 0x000fe2000782c0ff */
[----:B----4-:R-:W1:Y:S01]  /*15fe0*/  @P3 MUFU.LG2 R5, R41 ;  /* 0x0000002900053308 */ /* 0x010e620000000c00 */
[----:B------:R-:W-:Y:S01]  /*15ff0*/  @P4 FFMA.FTZ R14, R135, c[0x0][0x238], R4 ;  /* 0x00008e00870e4a23 */ /* 0x000fe20000010004 */
[----:B------:R2:W3:Y:S04]  /*16000*/  LDS.128 R16, [R234] ;  /* 0x00000000ea107984 */ /* 0x0004e80000000c00 */
[----:B------:R2:W4:Y:S02]  /*16010*/  LDS.128 R20, [R234+0x800] ;  /* 0x00080000ea147984 */ /* 0x0005240000000c00 */
[----:B------:R-:W2:Y:S02]  /*16020*/  @P0 MUFU.LG2 R0, R40 ;  /* 0x0000002800000308 */ /* 0x000ea40000000c00 */
[----:B------:R3:W3:Y:S04]  /*16030*/  LDS.128 R28, [R234+0x1000] ;  /* 0x00100000ea1c7984 */ /* 0x0006e80000000c00 */
[----:B------:R3:W3:Y:S01]  /*16040*/  LDS.128 R32, [R234+0x1800] ;  /* 0x00180000ea207984 */ /* 0x0006e20000000c00 */
[----:B-1----:R-:W-:-:S03]  /*16050*/  @P3 FMUL.FTZ R2, R5, 0.69314718246459960938 ;  /* 0x3f31721805023820 */ /* 0x002fc60000410000 */
[----:B------:R1:W1:Y:S01]  /*16060*/  LDS.128 R36, [R234+0x2000] ;  /* 0x00200000ea247984 */ /* 0x0002620000000c00 */
[----:B------:R-:W-:-:S03]  /*16070*/  @P3 FFMA.FTZ R9, R134, c[0x0][0x238], R2 ;  /* 0x00008e0086093a23 */ /* 0x000fc60000010002 */
[----:B------:R1:W1:Y:S01]  /*16080*/  LDS.128 R44, [R234+0x2800] ;  /* 0x00280000ea2c7984 */ /* 0x0002620000000c00 */
[----:B--2---:R-:W-:-:S03]  /*16090*/  @P0 FMUL.FTZ R0, R0, 0.69314718246459960938 ;  /* 0x3f31721800000820 */ /* 0x004fc60000410000 */
[----:B------:R2:W1:Y:S01]  /*160a0*/  LDS.128 R48, [R234+0x3000] ;  /* 0x00300000ea307984 */ /* 0x0004620000000c00 */
[----:B------:R-:W-:-:S03]  /*160b0*/  @P0 FFMA.FTZ R12, R3, c[0x0][0x238], R0 ;  /* 0x00008e00030c0a23 */ /* 0x000fc60000010000 */
[----:B------:R-:W1:Y:S01]  /*160c0*/  LDS.128 R232, [R234+0x3800] ;  /* 0x00380000eae87984 */ /* 0x000e620000000c00 */
[----:B------:R-:W-:Y:S05]  /*160d0*/  @P1 BRA `(.L_x_32) ;  /* 0x0000025000001947 */ /* 0x000fea0003800000 */
[----:B------:R-:W5:Y:S01]  /*160e0*/  LDL.LU R52, [R1+0xc8] ;  /* 0x0000c80001347983 */ /* 0x000f620000300800 */
[----:B------:R-:W-:-:S04]  /*160f0*/  SHF.R.S32.HI R0, RZ, 0x1f, R27 ;  /* 0x0000001fff007819 */ /* 0x000fc8000001141b */
[----:B------:R-:W-:-:S04]  /*16100*/  LEA.HI R0, R0, R27, RZ, 0x2 ;  /* 0x0000001b00007211 */ /* 0x000fc800078f10ff */
[----:B------:R-:W-:-:S05]  /*16110*/  LOP3.LUT R0, R0, 0xffffffc, RZ, 0xc0, !PT ;  /* 0x0ffffffc00007812 */ /* 0x000fca00078ec0ff */
[----:B------:R-:W-:-:S04]  /*16120*/  IMAD.IADD R0, R27, 0x1, -R0 ;  /* 0x000000011b007824 */ /* 0x000fc800078e0a00 */
[----:B-----5:R-:W-:-:S05]  /*16130*/  IMAD R0, R0, 0x10, R52 ;  /* 0x0000001000007824 */ /* 0x020fca00078e0234 */
[C---:B------:R-:W-:Y:S02]  /*16140*/  ISETP.GE.AND P6, PT, R0.reuse, UR10, PT ;  /* 0x0000000a00007c0c */ /* 0x040fe4000bfc6270 */
[C---:B------:R-:W-:Y:S02]  /*16150*/  IADD3 R2, R0.reuse, 0x8, RZ ;  /* 0x0000000800027810 */ /* 0x040fe40007ffe0ff */
[----:B------:R-:W-:Y:S02]  /*16160*/  IADD3 R5, R0, 0x40, RZ ;  /* 0x0000004000057810 */ /* 0x000fe40007ffe0ff */
[----:B------:R-:W-:Y:S02]  /*16170*/  ISETP.GE.AND P5, PT, R2, UR10, PT ;  /* 0x0000000a02007c0c */ /* 0x000fe4000bfa6270 */
[----:B------:R-:W-:Y:S02]  /*16180*/  IADD3 R4, R0, 0x48, RZ ;  /* 0x0000004800047810 */ /* 0x000fe40007ffe0ff */
[----:B------:R-:W-:-:S02]  /*16190*/  ISETP.GE.AND P4, PT, R5, UR10, PT ;  /* 0x0000000a05007c0c */ /* 0x000fc4000bf86270 */
[----:B------:R-:W-:Y:S01]  /*161a0*/  ISETP.GE.AND P3, PT, R4, UR10, PT ;  /* 0x0000000a04007c0c */ /* 0x000fe2000bf66270 */
[----:B------:R-:W-:-:S05]  /*161b0*/  @!P6 IMAD R3, R0, UR19, RZ ;  /* 0x000000130003ec24 */ /* 0x000fca000f8e02ff */
[----:B------:R-:W-:Y:S01]  /*161c0*/  @!P6 IADD3 R0, P0, R3, UR11, RZ ;  /* 0x0000000b0300ec10 */ /* 0x000fe2000ff1e0ff */
[----:B------:R-:W-:-:S03]  /*161d0*/  @!P5 IMAD R2, R2, UR19, RZ ;  /* 0x000000130202dc24 */ /* 0x000fc6000f8e02ff */
[----:B------:R-:W-:Y:S01]  /*161e0*/  @!P6 LEA.HI.X.SX32 R6, R3, UR4, 0x1, P0 ;  /* 0x000000040306ec11 */ /* 0x000fe200080f0eff */
[----:B------:R-:W-:Y:S01]  /*161f0*/  @!P4 IMAD R5, R5, UR19, RZ ;  /* 0x000000130505cc24 */ /* 0x000fe2000f8e02ff */
[----:B------:R-:W-:Y:S01]  /*16200*/  @!P6 LEA R10, P1, R0, c[0x0][0x200], 0x2 ;  /* 0x00008000000aea11 */ /* 0x000fe200078210ff */
[----:B------:R-:W-:Y:S01]  /*16210*/  @!P3 IMAD R3, R4, UR19, RZ ;  /* 0x000000130403bc24 */ /* 0x000fe2000f8e02ff */
[----:B------:R-:W-:Y:S02]  /*16220*/  @!P5 IADD3 R7, P0, R2, UR11, RZ ;  /* 0x0000000b0207dc10 */ /* 0x000fe4000ff1e0ff */
[----:B------:R-:W-:Y:S02]  /*16230*/  @!P6 LEA.HI.X R11, R0, c[0x0][0x204], R6, 0x2, P1 ;  /* 0x00008100000bea11 */ /* 0x000fe400008f1406 */
[----:B------:R-:W-:Y:S02]  /*16240*/  @!P5 LEA.HI.X.SX32 R2, R2, UR4, 0x1, P0 ;  /* 0x000000040202dc11 */ /* 0x000fe400080f0eff */
[----:B------:R-:W-:Y:S01]  /*16250*/  @!P4 IADD3 R0, P1, R5, UR11, RZ ;  /* 0x0000000b0500cc10 */ /* 0x000fe2000ff3e0ff */
[----:B------:R2:W-:Y:S01]  /*16260*/  @!P6 STG.E [R10.64], R13 ;  /* 0x0000000d0a00e986 */ /* 0x0005e2000c101910 */
[----:B------:R-:W-:-:S02]  /*16270*/  @!P5 LEA R6, P2, R7, c[0x0][0x200], 0x2 ;  /* 0x000080000706da11 */ /* 0x000fc400078410ff */
[----:B------:R-:W-:Y:S02]  /*16280*/  @!P3 IADD3 R8, P0, R3, UR11, RZ ;  /* 0x0000000b0308bc10 */ /* 0x000fe4000ff1e0ff */
[----:B------:R-:W-:Y:S02]  /*16290*/  @!P4 LEA.HI.X.SX32 R5, R5, UR4, 0x1, P1 ;  /* 0x000000040505cc11 */ /* 0x000fe400088f0eff */
[----:B------:R-:W-:Y:S02]  /*162a0*/  @!P5 LEA.HI.X R7, R7, c[0x0][0x204], R2, 0x2, P2 ;  /* 0x000081000707da11 */ /* 0x000fe400010f1402 */
[----:B------:R-:W-:Y:S02]  /*162b0*/  @!P3 LEA.HI.X.SX32 R3, R3, UR4, 0x1, P0 ;  /* 0x000000040303bc11 */ /* 0x000fe400080f0eff */
[----:B------:R-:W-:Y:S01]  /*162c0*/  @!P4 LEA R4, P1, R0, c[0x0][0x200], 0x2 ;  /* 0x000080000004ca11 */ /* 0x000fe200078210ff */
[----:B------:R2:W-:Y:S01]  /*162d0*/  @!P5 STG.E [R6.64], R14 ;  /* 0x0000000e0600d986 */ /* 0x0005e2000c101910 */
[----:B------:R-:W-:-:S02]  /*162e0*/  @!P3 LEA R2, P0, R8, c[0x0][0x200], 0x2 ;  /* 0x000080000802ba11 */ /* 0x000fc400078010ff */
[----:B------:R-:W-:Y:S02]  /*162f0*/  @!P4 LEA.HI.X R5, R0, c[0x0][0x204], R5, 0x2, P1 ;  /* 0x000081000005ca11 */ /* 0x000fe400008f1405 */
[----:B------:R-:W-:-:S03]  /*16300*/  @!P3 LEA.HI.X R3, R8, c[0x0][0x204], R3, 0x2, P0 ;  /* 0x000081000803ba11 */ /* 0x000fc600000f1403 */
[----:B------:R2:W-:Y:S04]  /*16310*/  @!P4 STG.E [R4.64], R9 ;  /* 0x000000090400c986 */ /* 0x0005e8000c101910 */
[----:B------:R2:W-:Y:S02]  /*16320*/  @!P3 STG.E [R2.64], R12 ;  /* 0x0000000c0200b986 */ /* 0x0005e4000c101910 */
.L_x_32:
[----:B------:R-:W-:Y:S05]  /*16330*/  BSYNC B0 ;  /* 0x0000000000007941 */ /* 0x000fea0003800000 */
.L_x_31:
[----:B--2---:R-:W2:Y:S04]  /*16340*/  LDL.LU.64 R4, [R1+0x98] ;  /* 0x0000980001047983 */ /* 0x004ea80000300a00 */
[----:B------:R-:W4:Y:S04]  /*16350*/  S2R R3, SR_TID.X ;  /* 0x0000000000037919 */ /* 0x000f280000002100 */
[----:B------:R-:W3:Y:S01]  /*16360*/  S2R R8, SR_CTAID.Z ;  /* 0x0000000000087919 */ /* 0x000ee20000002700 */
[----:B------:R-:W-:-:S02]  /*16370*/  USHF.R.S32.HI UR6, URZ, 0x1f, UR12 ;  /* 0x0000001f3f067899 */ /* 0x000fc4000801140c */
[----:B------:R-:W-:Y:S01]  /*16380*/  ULDC.64 UR4, c[0x0][0x1f0] ;  /* 0x00007c0000047ab9 */ /* 0x000fe20000000a00 */
[----:B------:R1:W5:Y:S01]  /*16390*/  LDL.64 R12, [R1+0x58] ;  /* 0x00005800010c7983 */ /* 0x0003620000100a00 */
[----:B------:R-:W-:Y:S01]  /*163a0*/  UIMAD UR4, UR6, UR4, URZ ;  /* 0x00000004060472a4 */ /* 0x000fe2000f8e023f */
[----:B------:R-:W-:Y:S03]  /*163b0*/  BSSY B0, `(.L_x_33) ;  /* 0x0000013000007945 */ /* 0x000fe60003800000 */
[----:B------:R-:W-:Y:S01]  /*163c0*/  UIMAD UR4, UR12, UR5, UR4 ;  /* 0x000000050c0472a4 */ /* 0x000fe2000f8e0204 */
[----:B----4-:R-:W-:-:S04]  /*163d0*/  SHF.R.S32.HI R0, RZ, 0x1f, R3 ;  /* 0x0000001fff007819 */ /* 0x010fc80000011403 */
[----:B------:R-:W-:-:S04]  /*163e0*/  LEA.HI R0, R0, R3, RZ, 0x3 ;  /* 0x0000000300007211 */ /* 0x000fc800078f18ff */
[----:B------:R-:W-:Y:S02]  /*163f0*/  SHF.R.S32.HI R10, RZ, 0x3, R0 ;  /* 0x00000003ff0a7819 */ /* 0x000fe40000011400 */
[----:B--2---:R-:W-:-:S04]  /*16400*/  IADD3 R2, P0, R4, UR14, RZ ;  /* 0x0000000e04027c10 */ /* 0x004fc8000ff1e0ff */
[----:B------:R-:W-:Y:S02]  /*16410*/  IADD3.X R3, R5, UR7, RZ, P0, !PT ;  /* 0x0000000705037c10 */ /* 0x000fe400087fe4ff */
[----:B------:R-:W-:-:S03]  /*16420*/  ISETP.GE.AND P0, PT, R10, UR10, PT ;  /* 0x0000000a0a007c0c */ /* 0x000fc6000bf06270 */
[----:B---3--:R-:W-:-:S05]  /*16430*/  IMAD.WIDE.U32 R8, R8, c[0x0][0x1f0], R2 ;  /* 0x00007c0008087a25 */ /* 0x008fca00078e0002 */
[----:B------:R-:W-:-:S05]  /*16440*/  IADD3 R7, R9, UR4, RZ ;  /* 0x0000000409077c10 */ /* 0x000fca000fffe0ff */
[----:B------:R-:W-:Y:S05]  /*16450*/  @P0 BRA `(.L_x_34) ;  /* 0x0000008000000947 */ /* 0x000fea0003800000 */
[----:B-1----:R-:W-:Y:S01]  /*16460*/  MOV R6, R8 ;  /* 0x0000000800067202 */ /* 0x002fe20000000f00 */
[----:B-----5:R-:W-:-:S04]  /*16470*/  IMAD R0, R13, c[0x0][0x1e8], RZ ;  /* 0x00007a000d007a24 */ /* 0x020fc800078e02ff */
[----:B------:R-:W-:-:S04]  /*16480*/  IMAD.WIDE.U32 R2, R12, c[0x0][0x1e8], R6 ;  /* 0x00007a000c027a25 */ /* 0x000fc800078e0006 */
[----:B------:R-:W-:Y:S01]  /*16490*/  IMAD R0, R12, c[0x0][0x1ec], R0 ;  /* 0x00007b000c007a24 */ /* 0x000fe200078e0200 */
[----:B------:R-:W-:-:S04]  /*164a0*/  LEA R4, P0, R2, c[0x0][0x1d0], 0x1 ;  /* 0x0000740002047a11 */ /* 0x000fc800078008ff */
[----:B------:R-:W-:-:S04]  /*164b0*/  IADD3 R0, R3, R0, RZ ;  /* 0x0000000003007210 */ /* 0x000fc80007ffe0ff */
[----:B------:R-:W-:-:S05]  /*164c0*/  LEA.HI.X R5, R2, c[0x0][0x1d4], R0, 0x1, P0 ;  /* 0x0000750002057a11 */ /* 0x000fca00000f0c00 */
[----:B------:R1:W-:Y:S02]  /*164d0*/  STG.E.128 [R4.64], R16 ;  /* 0x0000001004007986 */ /* 0x0003e4000c101d10 */
.L_x_34:
[----:B-1----:R-:W-:Y:S05]  /*164e0*/  BSYNC B0 ;  /* 0x0000000000007941 */ /* 0x002fea0003800000 */
.L_x_33:
[----:B------:R-:W-:Y:S01]  /*164f0*/  IADD3 R0, R10, 0x10, RZ ;  /* 0x000000100a007810 */ /* 0x000fe20007ffe0ff */
[----:B------:R-:W-:Y:S03]  /*16500*/  BSSY B0, `(.L_x_35) ;  /* 0x000000e000007945 */ /* 0x000fe60003800000 */
[----:B------:R-:W-:-:S13]  /*16510*/  ISETP.GE.AND P0, PT, R0, UR10, PT ;  /* 0x0000000a00007c0c */ /* 0x000fda000bf06270 */
[----:B------:R-:W-:Y:S05]  /*16520*/  @P0 BRA `(.L_x_36) ;  /* 0x000000b000000947 */ /* 0x000fea0003800000 */
[----:B-----5:R-:W-:Y:S01]  /*16530*/  IADD3 R4, P0, R12, 0x10, RZ ;  /* 0x000000100c047810 */ /* 0x020fe20007f1e0ff */
[----:B------:R-:W-:Y:S01]  /*16540*/  IMAD.MOV.U32 R2, RZ, RZ, R8 ;  /* 0x000000ffff027224 */ /* 0x000fe200078e0008 */
[----:B------:R-:W-:-:S03]  /*16550*/  MOV R3, R7 ;  /* 0x0000000700037202 */ /* 0x000fc60000000f00 */
[----:B------:R-:W-:Y:S02]  /*16560*/  IMAD.X R0, RZ, RZ, R13, P0 ;  /* 0x000000ffff007224 */ /* 0x000fe400000e060d */
[----:B------:R-:W-:-:S04]  /*16570*/  IMAD.WIDE.U32 R2, R4, c[0x0][0x1e8], R2 ;  /* 0x00007a0004027a25 */ /* 0x000fc800078e0002 */
[----:B------:R-:W-:-:S04]  /*16580*/  IMAD R0, R0, c[0x0][0x1e8], RZ ;  /* 0x00007a0000007a24 */ /* 0x000fc800078e02ff */
[----:B------:R-:W-:Y:S01]  /*16590*/  IMAD R0, R4, c[0x0][0x1ec], R0 ;  /* 0x00007b0004007a24 */ /* 0x000fe200078e0200 */
[----:B------:R-:W-:-:S04]  /*165a0*/  LEA R4, P0, R2, c[0x0][0x1d0], 0x1 ;  /* 0x0000740002047a11 */ /* 0x000fc800078008ff */
[----:B------:R-:W-:-:S04]  /*165b0*/  IADD3 R0, R3, R0, RZ ;  /* 0x0000000003007210 */ /* 0x000fc80007ffe0ff */
[----:B------:R-:W-:-:S05]  /*165c0*/  LEA.HI.X R5, R2, c[0x0][0x1d4], R0, 0x1, P0 ;  /* 0x0000750002057a11 */ /* 0x000fca00000f0c00 */
[----:B------:R1:W-:Y:S02]  /*165d0*/  STG.E.128 [R4.64], R20 ;  /* 0x0000001404007986 */ /* 0x0003e4000c101d10 */
.L_x_36:
[----:B------:R-:W-:Y:S05]  /*165e0*/  BSYNC B0 ;  /* 0x0000000000007941 */ /* 0x000fea0003800000 */
.L_x_35:
[----:B------:R-:W2:Y:S01]  /*165f0*/  LDL.LU R0, [R1+0xc4] ;  /* 0x0000c40001007983 */ /* 0x000ea20000300800 */
[----:B------:R-:W-:Y:S01]  /*16600*/  BSSY B0, `(.L_x_37) ;  /* 0x000000e000007945 */ /* 0x000fe20003800000 */
[----:B--2---:R-:W-:-:S13]  /*16610*/  ISETP.GE.AND P0, PT, R0, UR10, PT ;  /* 0x0000000a00007c0c */ /* 0x004fda000bf06270 */
[----:B------:R-:W-:Y:S05]  /*16620*/  @P0 BRA `(.L_x_38) ;  /* 0x000000b000000947 */ /* 0x000fea0003800000 */
[----:B-1---5:R-:W-:Y:S01]  /*16630*/  IADD3 R4, P0, R12, 0x20, RZ ;  /* 0x000000200c047810 */ /* 0x022fe20007f1e0ff */
        /* <DEDUP_REMOVED lines=10> */
.L_x_38:
[----:B------:R-:W-:Y:S05]  /*166e0*/  BSYNC B0 ;  /* 0x0000000000007941 */ /* 0x000fea0003800000 */
.L_x_37:
        /* <DEDUP_REMOVED lines=15> */
.L_x_40:
[----:B------:R-:W-:Y:S05]  /*167e0*/  BSYNC B0 ;  /* 0x0000000000007941 */ /* 0x000fea0003800000 */
.L_x_39:
        /* <DEDUP_REMOVED lines=15> */
.L_x_42:
[----:B------:R-:W-:Y:S05]  /*168e0*/  BSYNC B0 ;  /* 0x0000000000007941 */ /* 0x000fea0003800000 */
.L_x_41:
        /* <DEDUP_REMOVED lines=15> */
.L_x_44:
[----:B------:R-:W-:Y:S05]  /*169e0*/  BSYNC B0 ;  /* 0x0000000000007941 */ /* 0x000fea0003800000 */
.L_x_43:
        /* <DEDUP_REMOVED lines=15> */
.L_x_46:
[----:B------:R-:W-:Y:S05]  /*16ae0*/  BSYNC B0 ;  /* 0x0000000000007941 */ /* 0x000fea0003800000 */
.L_x_45:
[----:B------:R-:W2:Y:S02]  /*16af0*/  LDL.LU R0, [R1+0xbc] ;  /* 0x0000bc0001007983 */ /* 0x000ea40000300800 */
[----:B--2---:R-:W-:-:S13]  /*16b00*/  ISETP.GE.AND P0, PT, R0, UR10, PT ;  /* 0x0000000a00007c0c */ /* 0x004fda000bf06270 */
[----:B------:R-:W-:Y:S05]  /*16b10*/  @P0 EXIT ;  /* 0x000000000000094d */ /* 0x000fea0003800000 */
[----:B-----5:R-:W-:Y:S01]  /*16b20*/  IADD3 R6, P0, R12, 0x70, RZ ;  /* 0x000000700c067810 */ /* 0x020fe20007f1e0ff */
[----:B------:R-:W-:Y:S01]  /*16b30*/  IMAD.MOV.U32 R2, RZ, RZ, R8 ;  /* 0x000000ffff027224 */ /* 0x000fe200078e0008 */
[----:B------:R-:W-:-:S03]  /*16b40*/  MOV R3, R7 ;  /* 0x0000000700037202 */ /* 0x000fc60000000f00 */
[----:B------:R-:W-:Y:S02]  /*16b50*/  IMAD.X R0, RZ, RZ, R13, P0 ;  /* 0x000000ffff007224 */ /* 0x000fe400000e060d */
[----:B-1----:R-:W-:-:S04]  /*16b60*/  IMAD.WIDE.U32 R4, R6, c[0x0][0x1e8], R2 ;  /* 0x00007a0006047a25 */ /* 0x002fc800078e0002 */
[----:B------:R-:W-:Y:S01]  /*16b70*/  IMAD R0, R0, c[0x0][0x1e8], RZ ;  /* 0x00007a0000007a24 */ /* 0x000fe200078e02ff */
[----:B------:R-:W-:-:S03]  /*16b80*/  LEA R2, P0, R4, c[0x0][0x1d0], 0x1 ;  /* 0x0000740004027a11 */ /* 0x000fc600078008ff */
[----:B------:R-:W-:-:S05]  /*16b90*/  IMAD R0, R6, c[0x0][0x1ec], R0 ;  /* 0x00007b0006007a24 */ /* 0x000fca00078e0200 */
[----:B------:R-:W-:-:S04]  /*16ba0*/  IADD3 R0, R5, R0, RZ ;  /* 0x0000000005007210 */ /* 0x000fc80007ffe0ff */
[----:B------:R-:W-:-:S05]  /*16bb0*/  LEA.HI.X R3, R4, c[0x0][0x1d4], R0, 0x1, P0 ;  /* 0x0000750004037a11 */ /* 0x000fca00000f0c00 */
[----:B------:R-:W-:Y:S01]  /*16bc0*/  STG.E.128 [R2.64], R232 ;  /* 0x000000e802007986 */ /* 0x000fe2000c101d10 */
[----:B------:R-:W-:Y:S05]  /*16bd0*/  EXIT ;  /* 0x000000000000794d */ /* 0x000fea0003800000 */
.L_x_20:
[----:B-1----:R-:W-:Y:S01]  /*16be0*/  UISETP.NE.AND UP4, UPT, UR9, -0x1, UPT ;  /* 0xffffffff0900788c */ /* 0x002fe2000bf85270 */
[----:B------:R-:W-:Y:S01]  /*16bf0*/  SHF.R.S32.HI R4, RZ, 0x1f, R232 ;  /* 0x0000001fff047819 */ /* 0x000fe200000114e8 */
[----:B------:R-:W-:Y:S01]  /*16c00*/  ULDC.64 UR6, c[0x0][0x1e8] ;  /* 0x00007a0000067ab9 */ /* 0x000fe20000000a00 */
[----:B------:R-:W1:Y:S01]  /*16c10*/  S2R R2, SR_CTAID.Z ;  /* 0x0000000000027919 */ /* 0x000e620000002700 */
[----:B------:R-:W-:Y:S01]  /*16c20*/  ULDC.64 UR4, c[0x0][0x1e0] ;  /* 0x0000780000047ab9 */ /* 0x000fe20000000a00 */
[----:B------:R-:W-:Y:S01]  /*16c30*/  LEA.HI R4, R4, R232, RZ, 0x3 ;  /* 0x000000e804047211 */ /* 0x000fe200078f18ff */
[----:B------:R-:W-:Y:S01]  /*16c40*/  ULDC.U8 UR20, c[0x0][0x328] ;  /* 0x0000ca0000147ab9 */ /* 0x000fe20000000000 */
[----:B------:R-:W2:Y:S01]  /*16c50*/  S2R R3, SR_CTAID.X ;  /* 0x0000000000037919 */ /* 0x000ea20000002500 */
[----:B------:R-:W-:Y:S01]  /*16c60*/  USHF.R.S32.HI UR14, URZ, 0x1f, UR11 ;  /* 0x0000001f3f0e7899 */ /* 0x000fe2000801140b */
[----:B------:R-:W-:Y:S01]  /*16c70*/  LOP3.LUT R0, R4, 0x1ffffff8, RZ, 0xc0, !PT ;  /* 0x1ffffff804007812 */ /* 0x000fe200078ec0ff */
[----:B------:R-:W-:Y:S01]  /*16c80*/  UISETP.NE.AND UP3, UPT, UR20, URZ, UPT ;  /* 0x0000003f1400728c */ /* 0x000fe2000bf65270 */
[----:B------:R-:W-:Y:S01]  /*16c90*/  SHF.R.S32.HI R4, RZ, 0x3, R4 ;  /* 0x00000003ff047819 */ /* 0x000fe20000011404 */
[----:B------:R-:W-:Y:S01]  /*16ca0*/  @UP4 UIMAD.WIDE.U32 UR18, UR9, UR6, URZ ;  /* 0x00000006091242a5 */ /* 0x000fe2000f8e003f */
[----:B------:R-:W-:Y:S01]  /*16cb0*/  BSSY B0, `(.L_x_47) ;  /* 0x0000039000007945 */ /* 0x000fe20003800000 */
[----:B------:R-:W-:Y:S01]  /*16cc0*/  @!UP4 USHF.R.S32.HI UR21, URZ, 0x1f, UR10 ;  /* 0x0000001f3f15c899 */ /* 0x000fe2000801140a */
[----:B------:R-:W-:Y:S01]  /*16cd0*/  IMAD.IADD R0, R232, 0x1, -R0 ;  /* 0x00000001e8007824 */ /* 0x000fe200078e0a00 */
[----:B------:R-:W-:Y:S01]  /*16ce0*/  @UP4 UIMAD UR7, UR9, UR7, UR19 ;  /* 0x00000007090742a4 */ /* 0x000fe2000f8e0213 */
[----:B------:R-:W-:Y:S01]  /*16cf0*/  SHF.R.S32.HI R5, RZ, 0x1f, R4 ;  /* 0x0000001fff057819 */ /* 0x000fe20000011404 */
[----:B------:R-:W-:Y:S01]  /*16d00*/  @!UP4 UIMAD UR21, UR21, UR4, URZ ;  /* 0x000000041515c2a4 */ /* 0x000fe2000f8e023f */
[----:B------:R-:W-:Y:S01]  /*16d10*/  IMAD.SHL.U32 R0, R0, 0x8, RZ ;  /* 0x0000000800007824 */ /* 0x000fe200078e00ff */
[----:B------:R-:W-:-:S02]  /*16d20*/  ULDC.U8 UR19, c[0x0][0x329] ;  /* 0x0000ca4000137ab9 */ /* 0x000fc40000000000 */
[----:B------:R-:W-:Y:S02]  /*16d30*/  UISETP.NE.AND UP1, UPT, UR19, URZ, UPT ;  /* 0x0000003f1300728c */ /* 0x000fe4000bf25270 */
[----:B------:R-:W-:Y:S02]  /*16d40*/  @!UP4 UIMAD.WIDE.U32 UR22, UR10, UR4, URZ ;  /* 0x000000040a16c2a5 */ /* 0x000fe4000f8e003f */
[----:B------:R-:W-:Y:S02]  /*16d50*/  @!UP4 UIMAD UR21, UR10, UR5, UR21 ;  /* 0x000000050a15c2a4 */ /* 0x000fe4000f8e0215 */
[----:B------:R-:W-:Y:S02]  /*16d60*/  UISETP.NE.OR UP2, UPT, UR19, URZ, !UP3 ;  /* 0x0000003f1300728c */ /* 0x000fe4000df45670 */
[----:B------:R-:W-:Y:S02]  /*16d70*/  ULDC.64 UR4, c[0x0][0x1f0] ;  /* 0x00007c0000047ab9 */ /* 0x000fe40000000a00 */
[----:B------:R-:W-:-:S02]  /*16d80*/  UIMAD UR4, UR14, UR4, URZ ;  /* 0x000000040e0472a4 */ /* 0x000fc4000f8e023f */
[----:B------:R-:W-:Y:S02]  /*16d90*/  ULDC UR13, c[0x0][0x214] ;  /* 0x00008500000d7ab9 */ /* 0x000fe40000000800 */
[----:B------:R-:W-:Y:S02]  /*16da0*/  @UP1 ULDC UR14, c[0x0][0x210] ;  /* 0x00008400000e1ab9 */ /* 0x000fe40000000800 */
[----:B------:R-:W-:Y:S02]  /*16db0*/  ULDC UR8, c[0x0][0x234] ;  /* 0x00008d0000087ab9 */ /* 0x000fe40000000800 */
[----:B------:R-:W-:Y:S02]  /*16dc0*/  @UP1 UIMAD UR14, UR14, UR13, URZ ;  /* 0x0000000d0e0e12a4 */ /* 0x000fe4000f8e023f */
[----:B------:R-:W-:Y:S02]  /*16dd0*/  UISETP.NE.OR UP0, UPT, UR9, -0x1, UP2 ;  /* 0xffffffff0900788c */ /* 0x000fe40009705670 */
[----:B------:R-:W-:-:S02]  /*16de0*/  @!UP1 USEL UR14, UR13, UR8, !UP3 ;  /* 0x000000080d0e9287 */ /* 0x000fc4000d800000 */
[----:B------:R-:W-:Y:S02]  /*16df0*/  ULDC UR6, c[0x0][0x1c0] ;  /* 0x0000700000067ab9 */ /* 0x000fe40000000800 */
[----:B------:R-:W-:Y:S02]  /*16e00*/  @UP1 UMOV UR19, 0x1 ;  /* 0x0000000100131882 */ /* 0x000fe40000000000 */
[----:B------:R-:W-:Y:S02]  /*16e10*/  @!UP1 UIMAD UR19, UR14, UR6, URZ ;  /* 0x000000060e1392a4 */ /* 0x000fe4000f8e023f */
[----:B------:R-:W-:Y:S02]  /*16e20*/  @!UP4 UMOV UR18, UR22 ;  /* 0x000000160012cc82 */ /* 0x000fe40008000000 */
[----:B------:R-:W-:Y:S01]  /*16e30*/  @!UP4 UIADD3 UR7, UR23, UR21, URZ ;  /* 0x000000151707c290 */ /* 0x000fe2000fffe03f */
[----:B------:R-:W-:Y:S01]  /*16e40*/  IADD3 R8, P0, R0, UR18, RZ ;  /* 0x0000001200087c10 */ /* 0x000fe2000ff1e0ff */
[----:B------:R-:W-:-:S02]  /*16e50*/  UIADD3 UR15, -UR12, UR15, URZ ;  /* 0x0000000f0c0f7290 */ /* 0x000fc4000fffe13f */
[----:B------:R-:W-:Y:S02]  /*16e60*/  UIMAD UR19, UR10, UR19, URZ ;  /* 0x000000130a1372a4 */ /* 0x000fe4000f8e023f */
[----:B------:R-:W-:Y:S01]  /*16e70*/  @!UP0 UIMAD UR9, UR10, UR13, URZ ;  /* 0x0000000d0a0982a4 */ /* 0x000fe2000f8e023f */
[----:B------:R-:W-:Y:S01]  /*16e80*/  LEA.HI.X.SX32 R9, R0, UR7, 0x1, P0 ;  /* 0x0000000700097c11 */ /* 0x000fe200080f0eff */
[----:B------:R-:W-:Y:S01]  /*16e90*/  @UP1 ULDC UR20, c[0x0][0x210] ;  /* 0x0000840000141ab9 */ /* 0x000fe20000000800 */
[----:B------:R-:W-:Y:S01]  /*16ea0*/  ISETP.GE.AND P0, PT, R4, UR15, PT ;  /* 0x0000000f04007c0c */ /* 0x000fe2000bf06270 */
[----:B------:R-:W-:Y:S02]  /*16eb0*/  USEL UR19, UR19, URZ, UP2 ;  /* 0x0000003f13137287 */ /* 0x000fe40009000000 */
[----:B------:R-:W-:Y:S01]  /*16ec0*/  @!UP1 UMOV UR20, 0x1 ;  /* 0x0000000100149882 */ /* 0x000fe20000000000 */
[----:B-1----:R-:W-:Y:S01]  /*16ed0*/  IMAD.WIDE.U32 R8, R2, c[0x0][0x1f0], R8 ;  /* 0x00007c0002087a25 */ /* 0x002fe200078e0008 */
[----:B------:R-:W-:-:S02]  /*16ee0*/  UIMAD UR12, UR12, UR20, URZ ;  /* 0x000000140c0c72a4 */ /* 0x000fc4000f8e023f */
[----:B------:R-:W-:Y:S01]  /*16ef0*/  UIMAD UR19, UR11, UR14, UR19 ;  /* 0x0000000e0b1372a4 */ /* 0x000fe2000f8e0213 */
[----:B--2---:R-:W-:Y:S01]  /*16f00*/  IMAD.WIDE R2, R3, 0x80, R4 ;  /* 0x0000008003027825 */ /* 0x004fe200078e0204 */
[----:B------:R-:W-:Y:S02]  /*16f10*/  UMOV UR24, URZ ;  /* 0x0000003f00187c82 */ /* 0x000fe40008000000 */
[----:B------:R-:W-:Y:S02]  /*16f20*/  @!UP2 UMOV UR24, UR9 ;  /* 0x000000090018ac82 */ /* 0x000fe40008000000 */
[----:B------:R-:W-:Y:S02]  /*16f30*/  UIMAD UR4, UR11, UR5, UR4 ;  /* 0x000000050b0472a4 */ /* 0x000fe4000f8e0204 */
[----:B------:R-:W-:Y:S02]  /*16f40*/  UMOV UR25, URZ ;  /* 0x0000003f00197c82 */ /* 0x000fe40008000000 */
[----:B------:R-:W-:-:S02]  /*16f50*/  USHF.R.S32.HI UR6, URZ, 0x1f, UR12 ;  /* 0x0000001f3f067899 */ /* 0x000fc4000801140c */
[----:B------:R-:W-:Y:S01]  /*16f60*/  @!UP2 USHF.R.S32.HI UR25, URZ, 0x1f, UR9 ;  /* 0x0000001f3f19a899 */ /* 0x000fe20008011409 */
[----:B------:R-:W-:Y:S01]  /*16f70*/  IADD3 R7, R9, UR4, RZ ;  /* 0x0000000409077c10 */ /* 0x000fe2000fffe0ff */
[----:B------:R-:W-:Y:S02]  /*16f80*/  USHF.R.S32.HI UR7, URZ, 0x1f, UR19 ;  /* 0x0000001f3f077899 */ /* 0x000fe40008011413 */
[----:B------:R-:W-:-:S04]  /*16f90*/  UIADD3 UR12, UP1, UP0, UR12, UR24, UR19 ;  /* 0x000000180c0c7290 */ /* 0x000fc8000f83e013 */
[----:B------:R-:W-:Y:S01]  /*16fa0*/  UIADD3.X UR6, UR6, UR25, UR7, UP1, UP0 ;  /* 0x0000001906067290 */ /* 0x000fe20008fe0407 */
[----:B------:R-:W-:Y:S06]  /*16fb0*/  @P0 BRA `(.L_x_48) ;  /* 0x0000008000000947 */ /* 0x000fec0003800000 */
[----:B------:R-:W-:Y:S01]  /*16fc0*/  MOV R6, R8 ;  /* 0x0000000800067202 */ /* 0x000fe20000000f00 */
[----:B------:R-:W-:-:S04]  /*16fd0*/  IMAD R0, R3, c[0x0][0x1e8], RZ ;  /* 0x00007a0003007a24 */ /* 0x000fc800078e02ff */
[----:B------:R-:W-:-:S04]  /*16fe0*/  IMAD.WIDE.U32 R10, R2, c[0x0][0x1e8], R6 ;  /* 0x00007a00020a7a25 */ /* 0x000fc800078e0006 */
[----:B------:R-:W-:Y:S01]  /*16ff0*/  IMAD R0, R2, c[0x0][0x1ec], R0 ;  /* 0x00007b0002007a24 */ /* 0x000fe200078e0200 */
[----:B------:R-:W-:-:S04]  /*17000*/  LEA R12, P0, R10, c[0x0][0x1d0], 0x1 ;  /* 0x000074000a0c7a11 */ /* 0x000fc800078008ff */
[----:B------:R-:W-:-:S04]  /*17010*/  IADD3 R0, R0, R11, RZ ;  /* 0x0000000b00007210 */ /* 0x000fc80007ffe0ff */
[----:B------:R-:W-:-:S05]  /*17020*/  LEA.HI.X R13, R10, c[0x0][0x1d4], R0, 0x1, P0 ;  /* 0x000075000a0d7a11 */ /* 0x000fca00000f0c00 */
[----:B------:R1:W-:Y:S02]  /*17030*/  STG.E.128 [R12.64], RZ ;  /* 0x000000ff0c007986 */ /* 0x0003e4000c101d10 */
.L_x_48:
[----:B------:R-:W-:Y:S05]  /*17040*/  BSYNC B0 ;  /* 0x0000000000007941 */ /* 0x000fea0003800000 */
.L_x_47:
[----:B------:R-:W-:Y:S01]  /*17050*/  IADD3 R19, R4, 0x10, RZ ;  /* 0x0000001004137810 */ /* 0x000fe20007ffe0ff */
[----:B------:R-:W-:Y:S03]  /*17060*/  BSSY B0, `(.L_x_49) ;  /* 0x000000e000007945 */ /* 0x000fe60003800000 */
[----:B------:R-:W-:-:S13]  /*17070*/  ISETP.GE.AND P0, PT, R19, UR15, PT ;  /* 0x0000000f13007c0c */ /* 0x000fda000bf06270 */
[----:B------:R-:W-:Y:S05]  /*17080*/  @P0 BRA `(.L_x_50) ;  /* 0x000000b000000947 */ /* 0x000fea0003800000 */
[----:B------:R-:W-:Y:S02]  /*17090*/  IADD3 R0, P0, R2, 0x10, RZ ;  /* 0x0000001002007810 */ /* 0x000fe40007f1e0ff */
[----:B------:R-:W-:-:S03]  /*170a0*/  MOV R11, R7 ;  /* 0x00000007000b7202 */ /* 0x000fc60000000f00 */
[----:B------:R-:W-:-:S04]  /*170b0*/  IMAD.X R10, RZ, RZ, R3, P0 ;  /* 0x000000ffff0a7224 */ /* 0x000fc800000e0603 */
[----:B-1----:R-:W-:Y:S02]  /*170c0*/  IMAD R12, R10, c[0x0][0x1e8], RZ ;  /* 0x00007a000a0c7a24 */ /* 0x002fe400078e02ff */
[----:B------:R-:W-:-:S04]  /*170d0*/  IMAD.MOV.U32 R10, RZ, RZ, R8 ;  /* 0x000000ffff0a7224 */ /* 0x000fc800078e0008 */
[----:B------:R-:W-:-:S04]  /*170e0*/  IMAD.WIDE.U32 R10, R0, c[0x0][0x1e8], R10 ;  /* 0x00007a00000a7a25 */ /* 0x000fc800078e000a */
[----:B------:R-:W-:Y:S01]  /*170f0*/  IMAD R0, R0, c[0x0][0x1ec], R12 ;  /* 0x00007b0000007a24 */ /* 0x000fe200078e020c */
[----:B------:R-:W-:-:S04]  /*17100*/  LEA R12, P0, R10, c[0x0][0x1d0], 0x1 ;  /* 0x000074000a0c7a11 */ /* 0x000fc800078008ff */
[----:B------:R-:W-:-:S04]  /*17110*/  IADD3 R0, R0, R11, RZ ;  /* 0x0000000b00007210 */ /* 0x000fc80007ffe0ff */
[----:B------:R-:W-:-:S05]  /*17120*/  LEA.HI.X R13, R10, c[0x0][0x1d4], R0, 0x1, P0 ;  /* 0x000075000a0d7a11 */ /* 0x000fca00000f0c00 */
[----:B------:R1:W-:Y:S02]  /*17130*/  STG.E.128 [R12.64], RZ ;  /* 0x000000ff0c007986 */ /* 0x0003e4000c101d10 */
.L_x_50:
[----:B------:R-:W-:Y:S05]  /*17140*/  BSYNC B0 ;  /* 0x0000000000007941 */ /* 0x000fea0003800000 */
.L_x_49:
        /* <DEDUP_REMOVED lines=15> */
.L_x_52:
[----:B------:R-:W-:Y:S05]  /*17240*/  BSYNC B0 ;  /* 0x0000000000007941 */ /* 0x000fea0003800000 */
.L_x_51:
        /* <DEDUP_REMOVED lines=15> */
.L_x_54:
[----:B------:R-:W-:Y:S05]  /*17340*/  BSYNC B0 ;  /* 0x0000000000007941 */ /* 0x000fea0003800000 */
.L_x_53:
        /* <DEDUP_REMOVED lines=15> */
.L_x_56:
[----:B------:R-:W-:Y:S05]  /*17440*/  BSYNC B0 ;  /* 0x0000000000007941 */ /* 0x000fea0003800000 */
.L_x_55:
        /* <DEDUP_REMOVED lines=15> */
.L_x_58:
[----:B------:R-:W-:Y:S05]  /*17540*/  BSYNC B0 ;  /* 0x0000000000007941 */ /* 0x000fea0003800000 */
.L_x_57:
        /* <DEDUP_REMOVED lines=15> */
.L_x_60:
[----:B------:R-:W-:Y:S05]  /*17640*/  BSYNC B0 ;  /* 0x0000000000007941 */ /* 0x000fea0003800000 */
.L_x_59:
[----:B-1----:R-:W-:Y:S01]  /*17650*/  IADD3 R13, R4, 0x70, RZ ;  /* 0x00000070040d7810 */ /* 0x002fe20007ffe0ff */
[----:B------:R-:W-:Y:S03]  /*17660*/  BSSY B0, `(.L_x_61) ;  /* 0x000000d000007945 */ /* 0x000fe60003800000 */
[----:B------:R-:W-:-:S13]  /*17670*/  ISETP.GE.AND P0, PT, R13, UR15, PT ;  /* 0x0000000f0d007c0c */ /* 0x000fda000bf06270 */
[----:B------:R-:W-:Y:S05]  /*17680*/  @P0 BRA `(.L_x_62) ;  /* 0x000000a000000947 */ /* 0x000fea0003800000 */
[----:B------:R-:W-:Y:S02]  /*17690*/  IADD3 R0, P0, R2, 0x70, RZ ;  /* 0x0000007002007810 */ /* 0x000fe40007f1e0ff */
[----:B------:R-:W-:Y:S02]  /*176a0*/  MOV R6, R8 ;  /* 0x0000000800067202 */ /* 0x000fe40000000f00 */
[----:B------:R-:W-:-:S03]  /*176b0*/  IADD3.X R2, RZ, R3, RZ, P0, !PT ;  /* 0x00000003ff027210 */ /* 0x000fc600007fe4ff */
[----:B------:R-:W-:-:S04]  /*176c0*/  IMAD.WIDE.U32 R6, R0, c[0x0][0x1e8], R6 ;  /* 0x00007a0000067a25 */ /* 0x000fc800078e0006 */
[----:B------:R-:W-:-:S04]  /*176d0*/  IMAD R2, R2, c[0x0][0x1e8], RZ ;  /* 0x00007a0002027a24 */ /* 0x000fc800078e02ff */
[----:B------:R-:W-:Y:S01]  /*176e0*/  IMAD R0, R0, c[0x0][0x1ec], R2 ;  /* 0x00007b0000007a24 */ /* 0x000fe200078e0202 */
[----:B------:R-:W-:-:S04]  /*176f0*/  LEA R2, P0, R6, c[0x0][0x1d0], 0x1 ;  /* 0x0000740006027a11 */ /* 0x000fc800078008ff */
[----:B------:R-:W-:-:S04]  /*17700*/  IADD3 R0, R0, R7, RZ ;  /* 0x0000000700007210 */ /* 0x000fc80007ffe0ff */
[----:B------:R-:W-:-:S05]  /*17710*/  LEA.HI.X R3, R6, c[0x0][0x1d4], R0, 0x1, P0 ;  /* 0x0000750006037a11 */ /* 0x000fca00000f0c00 */
[----:B------:R1:W-:Y:S02]  /*17720*/  STG.E.128 [R2.64], RZ ;  /* 0x000000ff02007986 */ /* 0x0003e4000c101d10 */
.L_x_62:
[----:B------:R-:W-:Y:S05]  /*17730*/  BSYNC B0 ;  /* 0x0000000000007941 */ /* 0x000fea0003800000 */
.L_x_61:
[----:B------:R-:W-:-:S04]  /*17740*/  LOP3.LUT P6, RZ, R232, 0x7, RZ, 0xc0, !PT ;  /* 0x00000007e8ff7812 */ /* 0x000fc800078cc0ff */
[----:B------:R-:W-:Y:S02]  /*17750*/  ISETP.GE.OR P2, PT, R4, UR15, P6 ;  /* 0x0000000f04007c0c */ /* 0x000fe4000b746670 */
[----:B------:R-:W-:Y:S02]  /*17760*/  ISETP.GE.OR P1, PT, R19, UR15, P6 ;  /* 0x0000000f13007c0c */ /* 0x000fe4000b726670 */
[----:B------:R-:W-:Y:S02]  /*17770*/  ISETP.GE.OR P5, PT, R18, UR15, P6 ;  /* 0x0000000f12007c0c */ /* 0x000fe4000b7a6670 */
[----:B------:R-:W-:Y:S02]  /*17780*/  ISETP.GE.OR P4, PT, R17, UR15, P6 ;  /* 0x0000000f11007c0c */ /* 0x000fe4000b786670 */
[----:B------:R-:W-:-:S05]  /*17790*/  ISETP.GE.OR P3, PT, R16, UR15, P6 ;  /* 0x0000000f10007c0c */ /* 0x000fca000b766670 */
[----:B------:R-:W-:Y:S02]  /*177a0*/  @!P2 IMAD R4, R4, UR20, RZ ;  /* 0x000000140404ac24 */ /* 0x000fe4000f8e02ff */
[----:B------:R-:W-:Y:S02]  /*177b0*/  @!P1 IMAD R0, R19, UR20, RZ ;  /* 0x0000001413009c24 */ /* 0x000fe4000f8e02ff */
[----:B------:R-:W-:Y:S01]  /*177c0*/  @!P2 IMAD.MOV.U32 R5, RZ, RZ, 0x7f800000 ;  /* 0x7f800000ff05a424 */ /* 0x000fe200078e00ff */
[----:B-1----:R-:W-:Y:S01]  /*177d0*/  @!P2 IADD3 R3, P0, R4, UR12, RZ ;  /* 0x0000000c0403ac10 */ /* 0x002fe2000ff1e0ff */
[----:B------:R-:W-:Y:S02]  /*177e0*/  @!P5 IMAD R6, R18, UR20, RZ ;  /* 0x000000141206dc24 */ /* 0x000fe4000f8e02ff */
[----:B------:R-:W-:Y:S01]  /*177f0*/  @!P5 IMAD.MOV.U32 R12, RZ, RZ, 0x7f800000 ;  /* 0x7f800000ff0cd424 */ /* 0x000fe200078e00ff */
[----:B------:R-:W-:Y:S02]  /*17800*/  @!P2 LEA.HI.X.SX32 R4, R4, UR6, 0x1, P0 ;  /* 0x000000060404ac11 */ /* 0x000fe400080f0eff */
[----:B------:R-:W-:-:S04]  /*17810*/  @!P2 LEA R2, P0, R3, c[0x0][0x200], 0x2 ;  /* 0x000080000302aa11 */ /* 0x000fc800078010ff */
[----:B------:R-:W-:Y:S02]  /*17820*/  @!P2 LEA.HI.X R3, R3, c[0x0][0x204], R4, 0x2, P0 ;  /* 0x000081000303aa11 */ /* 0x000fe400000f1404 */
[----:B------:R-:W-:-:S03]  /*17830*/  @!P1 IADD3 R4, P0, R0, UR12, RZ ;  /* 0x0000000c00049c10 */ /* 0x000fc6000ff1e0ff */
[----:B------:R1:W-:Y:S02]  /*17840*/  @!P2 STG.E [R2.64], R5 ;  /* 0x000000050200a986 */ /* 0x0003e4000c101910 */
[----:B-1----:R-:W-:Y:S01]  /*17850*/  @!P1 LEA.HI.X.SX32 R3, R0, UR6, 0x1, P0 ;  /* 0x0000000600039c11 */ /* 0x002fe200080f0eff */
[----:B------:R-:W-:Y:S01]  /*17860*/  @!P4 IMAD R5, R17, UR20, RZ ;  /* 0x000000141105cc24 */ /* 0x000fe2000f8e02ff */
[----:B------:R-:W-:Y:S02]  /*17870*/  @!P1 LEA R2, P2, R4, c[0x0][0x200], 0x2 ;  /* 0x0000800004029a11 */ /* 0x000fe400078410ff */
[----:B------:R-:W-:Y:S02]  /*17880*/  @!P5 IADD3 R0, P0, R6, UR12, RZ ;  /* 0x0000000c0600dc10 */ /* 0x000fe4000ff1e0ff */
[----:B------:R-:W-:Y:S02]  /*17890*/  @!P1 LEA.HI.X R3, R4, c[0x0][0x204], R3, 0x2, P2 ;  /* 0x0000810004039a11 */ /* 0x000fe400010f1403 */
[----:B------:R-:W-:-:S02]  /*178a0*/  @!P5 LEA.HI.X.SX32 R6, R6, UR6, 0x1, P0 ;  /* 0x000000060606dc11 */ /* 0x000fc400080f0eff */
[C---:B------:R-:W-:Y:S02]  /*178b0*/  @!P5 LEA R10, P2, R0.reuse, c[0x0][0x200], 0x2 ;  /* 0x00008000000ada11 */ /* 0x040fe400078410ff */
[----:B------:R-:W-:Y:S02]  /*178c0*/  @!P4 IADD3 R4, P0, R5, UR12, RZ ;  /* 0x0000000c0504cc10 */ /* 0x000fe4000ff1e0ff */
[----:B------:R-:W-:Y:S01]  /*178d0*/  @!P5 LEA.HI.X R11, R0, c[0x0][0x204], R6, 0x2, P2 ;  /* 0x00008100000bda11 */ /* 0x000fe200010f1406 */
[----:B------:R-:W-:Y:S01]  /*178e0*/  @!P1 IMAD.MOV.U32 R6, RZ, RZ, 0x7f800000 ;  /* 0x7f800000ff069424 */ /* 0x000fe200078e00ff */
[----:B------:R-:W-:Y:S02]  /*178f0*/  ISETP.GE.OR P2, PT, R15, UR15, P6 ;  /* 0x0000000f0f007c0c */ /* 0x000fe4000b746670 */
[----:B------:R-:W-:Y:S01]  /*17900*/  @!P4 LEA.HI.X.SX32 R0, R5, UR6, 0x1, P0 ;  /* 0x000000060500cc11 */ /* 0x000fe200080f0eff */
[----:B------:R-:W-:Y:S01]  /*17910*/  @!P3 IMAD R5, R16, UR20, RZ ;  /* 0x000000141005bc24 */ /* 0x000fe2000f8e02ff */
[----:B------:R-:W-:Y:S01]  /*17920*/  @!P4 LEA R8, P0, R4, c[0x0][0x200], 0x2 ;  /* 0x000080000408ca11 */ /* 0x000fe200078010ff */
[----:B------:R1:W-:Y:S01]  /*17930*/  @!P1 STG.E [R2.64], R6 ;  /* 0x0000000602009986 */ /* 0x0003e2000c101910 */
[----:B------:R-:W-:-:S02]  /*17940*/  ISETP.GE.OR P1, PT, R14, UR15, P6 ;  /* 0x0000000f0e007c0c */ /* 0x000fc4000b726670 */
[----:B------:R-:W-:Y:S01]  /*17950*/  @!P4 LEA.HI.X R9, R4, c[0x0][0x204], R0, 0x2, P0 ;  /* 0x000081000409ca11 */ /* 0x000fe200000f1400 */
[----:B------:R2:W-:Y:S01]  /*17960*/  @!P5 STG.E [R10.64], R12 ;  /* 0x0000000c0a00d986 */ /* 0x0005e2000c101910 */
[----:B------:R-:W-:Y:S02]  /*17970*/  @!P3 IADD3 R0, P0, R5, UR12, RZ ;  /* 0x0000000c0500bc10 */ /* 0x000fe4000ff1e0ff */
[----:B------:R-:W-:Y:S02]  /*17980*/  ISETP.GE.OR P6, PT, R13, UR15, P6 ;  /* 0x0000000f0d007c0c */ /* 0x000fe4000b7c6670 */
[----:B-1----:R-:W-:Y:S01]  /*17990*/  @!P3 LEA.HI.X.SX32 R3, R5, UR6, 0x1, P0 ;  /* 0x000000060503bc11 */ /* 0x002fe200080f0eff */
[----:B------:R-:W-:Y:S01]  /*179a0*/  @!P2 IMAD R2, R15, UR20, RZ ;  /* 0x000000140f02ac24 */ /* 0x000fe2000f8e02ff */
[----:B------:R-:W-:Y:S01]  /*179b0*/  @!P3 LEA R6, P0, R0, c[0x0][0x200], 0x2 ;  /* 0x000080000006ba11 */ /* 0x000fe200078010ff */
[----:B--2---:R-:W-:-:S03]  /*179c0*/  @!P3 IMAD.MOV.U32 R10, RZ, RZ, 0x7f800000 ;  /* 0x7f800000ff0ab424 */ /* 0x004fc600078e00ff */
[----:B------:R-:W-:Y:S01]  /*179d0*/  @!P3 LEA.HI.X R7, R0, c[0x0][0x204], R3, 0x2, P0 ;  /* 0x000081000007ba11 */ /* 0x000fe200000f1403 */
[----:B------:R-:W-:Y:S01]  /*179e0*/  @!P1 IMAD R3, R14, UR20, RZ ;  /* 0x000000140e039c24 */ /* 0x000fe2000f8e02ff */
[----:B------:R-:W-:-:S04]  /*179f0*/  @!P2 IADD3 R0, P0, R2, UR12, RZ ;  /* 0x0000000c0200ac10 */ /* 0x000fc8000ff1e0ff */
[----:B------:R-:W-:Y:S02]  /*17a00*/  @!P2 LEA.HI.X.SX32 R2, R2, UR6, 0x1, P0 ;  /* 0x000000060202ac11 */ /* 0x000fe400080f0eff */
[----:B------:R-:W-:-:S04]  /*17a10*/  @!P2 LEA R4, P0, R0, c[0x0][0x200], 0x2 ;  /* 0x000080000004aa11 */ /* 0x000fc800078010ff */
[----:B------:R-:W-:Y:S02]  /*17a20*/  @!P2 LEA.HI.X R5, R0, c[0x0][0x204], R2, 0x2, P0 ;  /* 0x000081000005aa11 */ /* 0x000fe400000f1402 */
[----:B------:R-:W-:-:S04]  /*17a30*/  @!P1 IADD3 R0, P0, R3, UR12, RZ ;  /* 0x0000000c03009c10 */ /* 0x000fc8000ff1e0ff */
[----:B------:R-:W-:Y:S02]  /*17a40*/  @!P1 LEA.HI.X.SX32 R3, R3, UR6, 0x1, P0 ;  /* 0x0000000603039c11 */ /* 0x000fe400080f0eff */
[----:B------:R-:W-:-:S04]  /*17a50*/  @!P1 LEA R2, P0, R0, c[0x0][0x200], 0x2 ;  /* 0x0000800000029a11 */ /* 0x000fc800078010ff */
[----:B------:R-:W-:Y:S01]  /*17a60*/  @!P1 LEA.HI.X R3, R0, c[0x0][0x204], R3, 0x2, P0 ;  /* 0x0000810000039a11 */ /* 0x000fe200000f1403 */
[----:B------:R-:W-:-:S05]  /*17a70*/  @!P4 IMAD.MOV.U32 R0, RZ, RZ, 0x7f800000 ;  /* 0x7f800000ff00c424 */ /* 0x000fca00078e00ff */
[----:B------:R1:W-:Y:S04]  /*17a80*/  @!P4 STG.E [R8.64], R0 ;  /* 0x000000000800c986 */ /* 0x0003e8000c101910 */
[----:B------:R2:W-:Y:S01]  /*17a90*/  @!P3 STG.E [R6.64], R10 ;  /* 0x0000000a0600b986 */ /* 0x0005e2000c101910 */
[----:B-1----:R-:W-:Y:S02]  /*17aa0*/  @!P2 IMAD.MOV.U32 R8, RZ, RZ, 0x7f800000 ;  /* 0x7f800000ff08a424 */ /* 0x002fe400078e00ff */
[----:B------:R-:W-:-:S03]  /*17ab0*/  @!P1 IMAD.MOV.U32 R0, RZ, RZ, 0x7f800000 ;  /* 0x7f800000ff009424 */ /* 0x000fc600078e00ff */
[----:B------:R2:W-:Y:S04]  /*17ac0*/  @!P2 STG.E [R4.64], R8 ;  /* 0x000000080400a986 */ /* 0x0005e8000c101910 */
[----:B------:R2:W-:Y:S01]  /*17ad0*/  @!P1 STG.E [R2.64], R0 ;  /* 0x0000000002009986 */ /* 0x0005e2000c101910 */
[----:B------:R-:W-:Y:S05]  /*17ae0*/  @P6 EXIT ;  /* 0x000000000000694d */ /* 0x000fea0003800000 */
[----:B--2---:R-:W-:-:S05]  /*17af0*/  IMAD R0, R13, UR20, RZ ;  /* 0x000000140d007c24 */ /* 0x004fca000f8e02ff */
[----:B------:R-:W-:-:S04]  /*17b00*/  IADD3 R3, P0, R0, UR12, RZ ;  /* 0x0000000c00037c10 */ /* 0x000fc8000ff1e0ff */
[----:B------:R-:W-:Y:S02]  /*17b10*/  LEA.HI.X.SX32 R0, R0, UR6, 0x1, P0 ;  /* 0x0000000600007c11 */ /* 0x000fe400080f0eff */
[----:B------:R-:W-:-:S04]  /*17b20*/  LEA R2, P0, R3, c[0x0][0x200], 0x2 ;  /* 0x0000800003027a11 */ /* 0x000fc800078010ff */
[----:B------:R-:W-:Y:S01]  /*17b30*/  LEA.HI.X R3, R3, c[0x0][0x204], R0, 0x2, P0 ;  /* 0x0000810003037a11 */ /* 0x000fe200000f1400 */
[----:B------:R-:W-:-:S05]  /*17b40*/  IMAD.MOV.U32 R0, RZ, RZ, 0x7f800000 ;  /* 0x7f800000ff007424 */ /* 0x000fca00078e00ff */
[----:B------:R-:W-:Y:S01]  /*17b50*/  STG.E [R2.64], R0 ;  /* 0x0000000002007986 */ /* 0x000fe2000c101910 */
[----:B------:R-:W-:Y:S05]  /*17b60*/  EXIT ;  /* 0x000000000000794d */ /* 0x000fea0003800000 */
.L_x_63:
        /* <DEDUP_REMOVED lines=9> */
.L_x_1132:


//--------------------- .text._ZN5flash16flash_fwd_kernelI23Flash_fwd_kernel_traitsILi64ELi128ELi128ELi4ELb0ELb0EN7cutlass10bfloat16_tE19Flash_kernel_traitsILi64ELi128ELi128ELi4ES3_EELb0ELb1ELb0ELb0ELb0ELb1ELb1ELb0EEEvNS_16Flash_fwd_paramsE --------------------------
	.section	.text._ZN5flash16flash_fwd_kernelI23Flash_fwd_kernel_traitsILi64ELi128ELi128ELi4ELb0ELb0EN7cutlass10bfloat16_tE19Flash_kernel_traitsILi64ELi128ELi128ELi4ES3_EELb0ELb1ELb0ELb0ELb0ELb1ELb1ELb0EEEvNS_16Flash_fwd_paramsE,"ax",@progbits
	.sectioninfo	@"SHI_REGISTERS=255"
	.align	128
        .global         _ZN5flash16flash_fwd_kernelI23Flash_fwd_kernel_traitsILi64ELi128ELi128ELi4ELb0ELb0EN7cutlass10bfloat16_tE19Flash_kernel_traitsILi64ELi128ELi128ELi4ES3_EELb0ELb1ELb0ELb0ELb0ELb1ELb1ELb0EEEvNS_16Flash_fwd_paramsE
        .type           _ZN5flash16flash_fwd_kernelI23Flash_fwd_kernel_traitsILi64ELi128ELi128ELi4ELb0ELb0EN7cutlass10bfloat16_tE19Flash_kernel_traitsILi64ELi128ELi128ELi4ES3_EELb0ELb1ELb0ELb0ELb0ELb1ELb1ELb0EEEvNS_16Flash_fwd_paramsE,@function
        .size           _ZN5flash16flash_fwd_kernelI23Flash_fwd_kernel_traitsILi64ELi128ELi128ELi4ELb0ELb0EN7cutlass10bfloat16_tE19Flash_kernel_traitsILi64ELi128ELi128ELi4ES3_EELb0ELb1ELb0ELb0ELb0ELb1ELb1ELb0EEEvNS_16Flash_fwd_paramsE,(.L_x_1133 - _ZN5flash16flash_fwd_kernelI23Flash_fwd_kernel_traitsILi64ELi128ELi128ELi4ELb0ELb0EN7cutlass10bfloat16_tE19Flash_kernel_traitsILi64ELi128ELi128ELi4ES3_EELb0ELb1ELb0ELb0ELb0ELb1ELb1ELb0EEEvNS_16Flash_fwd_paramsE)
        .other          _ZN5flash16flash_fwd_kernelI23Flash_fwd_kernel_traitsILi64ELi128ELi128ELi4ELb0ELb0EN7cutlass10bfloat16_tE19Flash_kernel_traitsILi64ELi128ELi128ELi4ES3_EELb0ELb1ELb0ELb0ELb0ELb1ELb1ELb0EEEvNS_16Flash_fwd_paramsE,@"STO_CUDA_ENTRY STV_DEFAULT"
_ZN5flash16flash_fwd_kernelI23Flash_fwd_kernel_traitsILi64ELi128ELi128ELi4ELb0ELb0EN7cutlass10bfloat16_tE19Flash_kernel_traitsILi64ELi128ELi128ELi4ES3_EELb0ELb1ELb0ELb0ELb0ELb1ELb1ELb0EEEvNS_16Flash_fwd_paramsE:
.text._ZN5flash16flash_fwd_kernelI23Flash_fwd_kernel_traitsILi64ELi128ELi128ELi4ELb0ELb0EN7cutlass10bfloat16_tE19Flash_kernel_traitsILi64ELi128ELi128ELi4ES3_EELb0ELb1ELb0ELb0ELb0ELb1ELb1ELb0EEEvNS_16Flash_fwd_paramsE:
        /* <DEDUP_REMOVED lines=56> */
.L_x_64:
[----:B------:R-:W-:Y:S02]  /*0380*/  ULDC UR6, c[0x0][0x218] ;  /* 0x0000860000067ab9 */ /* 0x000fe40000000800 */
.L_x_65:
        /* <DEDUP_REMOVED lines=70> */
.L_x_67:
        /* <DEDUP_REMOVED lines=46> */
.L_x_68:
        /* <DEDUP_REMOVED lines=9> */
[----:B------:R-:W-:Y:S01]  /*0b60*/  IMAD.MOV.U32 R244, RZ, RZ, c[0x0][0x19c] ;  /* 0x00006700fff47624 */ /* 0x000fe200078e00ff */
        /* <DEDUP_REMOVED lines=12> */
[----:B------:R-:W-:Y:S01]  /*0c30*/  IADD3 R36, R10, 0x20, RZ ;  /* 0x000000200a247810 */ /* 0x000fe20007ffe0ff */
[----:B------:R-:W-:Y:S01]  /*0c40*/  UISETP.GE.AND UP0, UPT, UR8, 0x2, UPT ;  /* 0x000000020800788c */ /* 0x000fe2000bf06270 */
[----:B------:R-:W-:Y:S01]  /*0c50*/  SHF.R.U32.HI R2, RZ, 0x3, R0 ;  /* 0x00000003ff027819 */ /* 0x000fe20000011600 */
[----:B-1----:R-:W-:Y:S01]  /*0c60*/  IMAD.WIDE R38, R3, 0x80, R10 ;  /* 0x0000008003267825 */ /* 0x002fe200078e020a */
[----:B------:R-:W-:-:S02]  /*0c70*/  LOP3.LUT R0, R0, 0x38, R22, 0xf8, !PT ;  /* 0x0000003800007812 */ /* 0x000fc400078ef816 */
[----:B------:R-:W-:Y:S02]  /*0c80*/  IADD3 R35, R10, 0x30, RZ ;  /* 0x000000300a237810 */ /* 0x000fe40007ffe0ff */
[----:B------:R-:W-:Y:S01]  /*0c90*/  LOP3.LUT R4, R0, R2, RZ, 0x3c, !PT ;  /* 0x0000000200047212 */ /* 0x000fe200078e3cff */
[----:B------:R-:W-:Y:S01]  /*0ca0*/  STL.64 [R1+0x80], R38 ;  /* 0x0000802601007387 */ /* 0x000fe20000100a00 */
[----:B------:R-:W-:Y:S02]  /*0cb0*/  SHF.R.S32.HI R23, RZ, 0x1f, R22 ;  /* 0x0000001fff177819 */ /* 0x000fe40000011416 */
[----:B------:R-:W-:Y:S02]  /*0cc0*/  IADD3 R2, P0, R22, UR6, RZ ;  /* 0x0000000616027c10 */ /* 0x000fe4000ff1e0ff */
[----:B------:R-:W-:Y:S01]  /*0cd0*/  ISETP.GE.AND P5, PT, R36, UR10, PT ;  /* 0x0000000a24007c0c */ /* 0x000fe2000bfa6270 */
[----:B------:R1:W-:Y:S01]  /*0ce0*/  STL.64 [R1+0xa0], R22 ;  /* 0x0000a01601007387 */ /* 0x0003e20000100a00 */
[----:B------:R-:W-:-:S02]  /*0cf0*/  ISETP.GE.AND P4, PT, R35, UR10, PT ;  /* 0x0000000a23007c0c */ /* 0x000fc4000bf86270 */
        /* <DEDUP_REMOVED lines=23> */
[----:B------:R-:W-:-:S02]  /*0e70*/  @!P1 IMAD R4, R38, c[0x0][0x194], R4 ;  /* 0x0000650026049a24 */ /* 0x000fc400078e0204 */
[----:B------:R-:W-:Y:S01]  /*0e80*/  @!P1 IMAD.WIDE.U32 R8, R38, c[0x0][0x190], R2 ;  /* 0x0000640026089a25 */ /* 0x000fe200078e0002 */
[----:B------:R-:W-:Y:S03]  /*0e90*/  STL [R1+0x98], R33 ;  /* 0x0000982101007387 */ /* 0x000fe60000100800 */
[----:B------:R-:W-:Y:S01]  /*0ea0*/  @!P5 IMAD R5, R5, c[0x0][0x190], RZ ;  /* 0x000064000505da24 */ /* 0x000fe200078e02ff */
[----:B------:R-:W-:Y:S01]  /*0eb0*/  @!P1 LEA R14, P0, R8, c[0x0][0x160], 0x1 ;  /* 0x00005800080e9a11 */ /* 0x000fe200078008ff */
[----:B------:R-:W-:Y:S01]  /*0ec0*/  @!P4 IMAD R16, R0, c[0x0][0x190], RZ ;  /* 0x000064000010ca24 */ /* 0x000fe200078e02ff */
[----:B------:R-:W-:Y:S01]  /*0ed0*/  STL [R1+0xb8], R32 ;  /* 0x0000b82001007387 */ /* 0x000fe20000100800 */
[----:B------:R-:W-:Y:S02]  /*0ee0*/  @!P1 IMAD.IADD R0, R9, 0x1, R4 ;  /* 0x0000000109009824 */ /* 0x000fe400078e0204 */
[----:B------:R-:W-:Y:S01]  /*0ef0*/  @!P2 IMAD.WIDE.U32 R12, R12, c[0x0][0x190], R2 ;  /* 0x000064000c0caa25 */ /* 0x000fe200078e0002 */
[----:B------:R-:W-:Y:S03]  /*0f00*/  STL [R1+0xc0], R31 ;  /* 0x0000c01f01007387 */ /* 0x000fe60000100800 */
[----:B------:R-:W-:-:S02]  /*0f10*/  @!P5 IMAD R18, R6, c[0x0][0x194], R5 ;  /* 0x000065000612da24 */ /* 0x000fc400078e0205 */
[C---:B------:R-:W-:Y:S02]  /*0f20*/  @!P4 IMAD R16, R15.reuse, c[0x0][0x194], R16 ;  /* 0x000065000f10ca24 */ /* 0x040fe400078e0210 */
[----:B------:R-:W-:Y:S01]  /*0f30*/  @!P4 IMAD.WIDE.U32 R4, R15, c[0x0][0x190], R2 ;  /* 0x000064000f04ca25 */ /* 0x000fe200078e0002 */
[----:B------:R-:W-:Y:S02]  /*0f40*/  @!P1 LEA.HI.X R15, R8, c[0x0][0x164], R0, 0x1, P0 ;  /* 0x00005900080f9a11 */ /* 0x000fe400000f0c00 */
[----:B------:R-:W-:Y:S01]  /*0f50*/  @!P2 LEA R8, P0, R12, c[0x0][0x160], 0x1 ;  /* 0x000058000c08aa11 */ /* 0x000fe200078008ff */
[----:B------:R-:W-:Y:S01]  /*0f60*/  @!P2 IMAD.IADD R0, R13, 0x1, R17 ;  /* 0x000000010d00a824 */ /* 0x000fe200078e0211 */
[----:B------:R-:W-:Y:S01]  /*0f70*/  @!P4 LEA R20, P6, R4, c[0x0][0x160], 0x1 ;  /* 0x000058000414ca11 */ /* 0x000fe200078c08ff */
[----:B------:R-:W-:Y:S02]  /*0f80*/  IMAD.SHL.U32 R231, R231, 0x2, RZ ;  /* 0x00000002e7e77824 */ /* 0x000fe400078e00ff */
[----:B------:R-:W-:Y:S01]  /*0f90*/  @!P5 IMAD.WIDE.U32 R6, R6, c[0x0][0x190], R2 ;  /* 0x000064000606da25 */ /* 0x000fe200078e0002 */
[----:B------:R-:W-:-:S02]  /*0fa0*/  @!P2 LEA.HI.X R9, R12, c[0x0][0x164], R0, 0x1, P0 ;  /* 0x000059000c09aa11 */ /* 0x000fc400000f0c00 */
        /* <DEDUP_REMOVED lines=10> */
[----:B------:R-:W-:Y:S02]  /*1050*/  @!P5 LEA.HI.X R25, R6, c[0x0][0x164], R7, 0x1, P3 ;  /* 0x000059000619da11 */ /* 0x000fe400018f0c07 */
[----:B------:R-:W-:-:S02]  /*1060*/  @!P4 LEA.HI.X R21, R4, c[0x0][0x164], R0, 0x1, P6 ;  /* 0x000059000415ca11 */ /* 0x000fc400030f0c00 */
        /* <DEDUP_REMOVED lines=34> */
[----:B----4-:R-:W-:Y:S01]  /*1290*/  IMAD.MOV.U32 R24, RZ, RZ, c[0x0][0x1a4] ;  /* 0x00006900ff187624 */ /* 0x010fe200078e00ff */
        /* <DEDUP_REMOVED lines=17> */
[C---:B------:R-:W-:Y:S01]  /*13b0*/  IMAD.WIDE.U32 R8, R26.reuse, c[0x0][0x1b0], R4 ;  /* 0x00006c001a087a25 */ /* 0x040fe200078e0004 */
        /* <DEDUP_REMOVED lines=14> */
[----:B------:R1:W-:Y:S01]  /*14a0*/  STL.64 [R1+0x90], R8 ;  /* 0x0000900801007387 */ /* 0x0003e20000100a00 */
[----:B------:R-:W-:Y:S01]  /*14b0*/  IMAD.WIDE.U32 R2, R2, UR21, R246 ;  /* 0x0000001502027c25 */ /* 0x000fe2000f8e00f6 */
[----:B------:R-:W-:-:S02]  /*14c0*/  ISETP.GE.AND P3, PT, R32, UR7, PT ;  /* 0x0000000720007c0c */ /* 0x000fc4000bf66270 */
[----:B------:R-:W-:Y:S01]  /*14d0*/  ISETP.GE.AND P2, PT, R31, UR7, PT ;  /* 0x000000071f007c0c */ /* 0x000fe2000bf46270 */
[----:B------:R-:W-:Y:S01]  /*14e0*/  IMAD.U32 R4, RZ, RZ, UR6 ;  /* 0x00000006ff047e24 */ /* 0x000fe2000f8e00ff */
[----:B------:R-:W-:Y:S01]  /*14f0*/  @!P0 LEA R0, P4, R0, R2, 0x4 ;  /* 0x0000000200008211 */ /* 0x000fe200078820ff */
[----:B------:R-:W-:Y:S01]  /*1500*/  IMAD.U32 R5, RZ, RZ, UR6 ;  /* 0x00000006ff057e24 */ /* 0x000fe2000f8e00ff */
[----:B------:R-:W-:Y:S01]  /*1510*/  IADD3 R3, R3, UR4, RZ ;  /* 0x0000000403037c10 */ /* 0x000fe2000fffe0ff */
[----:B------:R-:W-:Y:S01]  /*1520*/  UIMAD.WIDE.U32 UR4, UR6, 0x20, URZ ;  /* 0x00000020060478a5 */ /* 0x000fe2000f8e003f */
[----:B----4-:R-:W-:Y:S01]  /*1530*/  IMAD.U32 R18, RZ, RZ, UR6 ;  /* 0x00000006ff127e24 */ /* 0x010fe2000f8e00ff */
[----:B------:R-:W-:Y:S01]  /*1540*/  STL.64 [R1+0x88], R246 ;  /* 0x000088f601007387 */ /* 0x000fe20000100a00 */
[----:B------:R-:W-:Y:S01]  /*1550*/  @!P0 LEA.HI.X R4, R4, R3, R244, 0x4, P4 ;  /* 0x0000000304048211 */ /* 0x000fe200020f24f4 */
[----:B------:R-:W-:Y:S01]  /*1560*/  IMAD.U32 R11, RZ, RZ, UR6 ;  /* 0x00000006ff0b7e24 */ /* 0x000fe2000f8e00ff */
[----:B------:R-:W-:Y:S01]  /*1570*/  @!P0 LEA R6, P4, R0, c[0x0][0x168], 0x1 ;  /* 0x00005a0000068a11 */ /* 0x000fe200078808ff */
[----:B------:R-:W-:-:S03]  /*1580*/  IMAD.WIDE.U32 R22, R26, c[0x0][0x1b8], R22 ;  /* 0x00006e001a167a25 */ /* 0x000fc600078e0016 */
[----:B------:R-:W-:Y:S01]  /*1590*/  @!P0 LEA.HI.X R7, R0, c[0x0][0x16c], R4, 0x1, P4 ;  /* 0x00005b0000078a11 */ /* 0x000fe200020f0c04 */
[----:B------:R-:W-:Y:S01]  /*15a0*/  IMAD.SHL.U32 R4, R244, 0x20, RZ ;  /* 0x00000020f4047824 */ /* 0x000fe200078e00ff */
[----:B------:R-:W-:Y:S01]  /*15b0*/  @!P1 IADD3 R0, P4, R2, UR4, RZ ;  /* 0x0000000402009c10 */ /* 0x000fe2000ff9e0ff */
[----:B-----5:R-:W-:Y:S01]  /*15c0*/  IMAD.MOV.U32 R20, RZ, RZ, R22 ;  /* 0x000000ffff147224 */ /* 0x020fe200078e0016 */
[----:B------:R4:W-:Y:S02]  /*15d0*/  STL.64 [R1+0xb0], R22 ;  /* 0x0000b01601007387 */ /* 0x0009e40000100a00 */
[----:B------:R-:W-:Y:S01]  /*15e0*/  @!P1 IADD3.X R4, R3, UR5, R4, P4, !PT ;  /* 0x0000000503049c10 */ /* 0x000fe2000a7fe404 */
[----:B------:R-:W-:Y:S01]  /*15f0*/  ULDC.64 UR4, c[0x0][0x1a0] ;  /* 0x0000680000047ab9 */ /* 0x000fe20000000a00 */
[----:B---3--:R-:W-:Y:S01]  /*1600*/  @!P1 LEA R12, P4, R0, c[0x0][0x168], 0x1 ;  /* 0x00005a00000c9a11 */ /* 0x008fe200078808ff */
[----:B------:R-:W-:Y:S01]  /*1610*/  USHF.L.U64.HI UR11, UR4, UR11, UR5 ;  /* 0x0000000b040b7299 */ /* 0x000fe20008010205 */
[----:B-1----:R-:W-:Y:S01]  /*1620*/  @!P5 LEA R8, P6, R2, c[0x0][0x168], 0x1 ;  /* 0x00005a000208da11 */ /* 0x002fe200078c08ff */
[----:B------:R-:W-:Y:S01]  /*1630*/  USHF.L.U32 UR14, UR4, 0x7, URZ ;  /* 0x00000007040e7899 */ /* 0x000fe2000800063f */
[----:B------:R-:W-:Y:S01]  /*1640*/  @!P1 LEA.HI.X R13, R0, c[0x0][0x16c], R4, 0x1, P4 ;  /* 0x00005b00000d9a11 */ /* 0x000fe200020f0c04 */
[----:B------:R-:W-:Y:S01]  /*1650*/  UIMAD UR5, UR11, UR18, URZ ;  /* 0x000000120b0572a4 */ /* 0x000fe2000f8e023f */
[----:B------:R-:W-:Y:S01]  /*1660*/  @!P5 LEA.HI.X R9, R2, c[0x0][0x16c], R3, 0x1, P6 ;  /* 0x00005b000209da11 */ /* 0x000fe200030f0c03 */
[----:B------:R-:W-:Y:S01]  /*1670*/  UIMAD.WIDE.U32 UR22, UR4, 0x20, URZ ;  /* 0x00000020041678a5 */ /* 0x000fe2000f8e003f */
[----:B------:R-:W-:Y:S01]  /*1680*/  ISETP.GE.AND P6, PT, R35, UR7, PT ;  /* 0x0000000723007c0c */ /* 0x000fe2000bfc6270 */
[----:B------:R-:W-:Y:S01]  /*1690*/  UIMAD UR5, UR19, UR14, UR5 ;  /* 0x0000000e130572a4 */ /* 0x000fe2000f8e0205 */
[----:B------:R-:W-:Y:S01]  /*16a0*/  ISETP.GE.AND P4, PT, R33, UR7, PT ;  /* 0x0000000721007c0c */ /* 0x000fe2000bf86270 */
        /* <DEDUP_REMOVED lines=24> */
[----:B-----5:R-:W-:Y:S01]  /*1830*/  @!P4 LEA R12, P0, R4, c[0x0][0x168], 0x1 ;  /* 0x00005a00040cca11 */ /* 0x020fe200078008ff */
        /* <DEDUP_REMOVED lines=10> */
[----:B------:R-:W-:Y:S02]  /*18e0*/  @!P3 LEA.HI.X R9, R2, c[0x0][0x16c], R3, 0x1, P1 ;  /* 0x00005b000209ba11 */ /* 0x000fe400008f0c03 */
[----:B------:R-:W-:Y:S01]  /*18f0*/  @!P2 LEA R2, P1, R6, c[0x0][0x168], 0x1 ;  /* 0x00005a000602aa11 */ /* 0x000fe200078208ff */
[----:B------:R-:W-:Y:S01]  /*1900*/  @!P2 IMAD.IADD R3, R7, 0x1, R5 ;  /* 0x000000010703a824 */ /* 0x000fe200078e0205 */
[----:B------:R-:W-:Y:S01]  /*1910*/  @!P4 LEA.HI.X R13, R4, c[0x0][0x16c], R0, 0x1, P0 ;  /* 0x00005b00040dca11 */ /* 0x000fe200000f0c00 */
[----:B------:R-:W-:Y:S01]  /*1920*/  IMAD R0, R27, c[0x0][0x1b8], RZ ;  /* 0x00006e001b007a24 */ /* 0x000fe200078e02ff */
[----:B------:R-:W-:Y:S01]  /*1930*/  ISETP.GE.AND P0, PT, R29, UR7, PT ;  /* 0x000000071d007c0c */ /* 0x000fe2000bf06270 */
[----:B------:R-:W-:Y:S01]  /*1940*/  IMAD.U32 R5, RZ, RZ, UR4 ;  /* 0x00000004ff057e24 */ /* 0x000fe2000f8e00ff */
[----:B------:R-:W-:Y:S01]  /*1950*/  @!P2 LEA.HI.X R3, R6, c[0x0][0x16c], R3, 0x1, P1 ;  /* 0x00005b000603aa11 */ /* 0x000fe200008f0c03 */
[----:B------:R3:W-:Y:S01]  /*1960*/  @!P4 LDGSTS.E.BYPASS.LTC128B.128 [R231+0x6800], [R12.64] ;  /* 0x068000000ce7cfae */ /* 0x0007e2000b901d50 */
[----:B------:R-:W-:Y:S01]  /*1970*/  IMAD R0, R26, c[0x0][0x1bc], R0 ;  /* 0x00006f001a007a24 */ /* 0x000fe200078e0200 */
[----:B------:R-:W-:-:S02]  /*1980*/  ISETP.GE.AND P4, PT, R34, UR7, PT ;  /* 0x0000000722007c0c */ /* 0x000fc4000bf86270 */
[----:B------:R5:W-:Y:S01]  /*1990*/  @!P3 LDGSTS.E.BYPASS.LTC128B.128 [R231+0x7000], [R8.64] ;  /* 0x0700000008e7bfae */ /* 0x000be2000b901d50 */
[----:B------:R-:W-:Y:S01]  /*19a0*/  IMAD.IADD R21, R23, 0x1, R0 ;  /* 0x0000000117157824 */ /* 0x000fe200078e0200 */
[C---:B------:R-:W-:Y:S01]  /*19b0*/  ISETP.GE.AND P3, PT, R10.reuse, UR7, PT ;  /* 0x000000070a007c0c */ /* 0x040fe2000bf66270 */
[----:B------:R-:W-:Y:S01]  /*19c0*/  IMAD.U32 R0, RZ, RZ, UR4 ;  /* 0x00000004ff007e24 */ /* 0x000fe2000f8e00ff */
[----:B------:R1:W-:Y:S01]  /*19d0*/  @!P2 LDGSTS.E.BYPASS.LTC128B.128 [R231+0x7800], [R2.64] ;  /* 0x0780000002e7afae */ /* 0x0003e2000b901d50 */
[----:B------:R-:W-:-:S03]  /*19e0*/  IMAD.SHL.U32 R10, R10, 0x8, RZ ;  /* 0x000000080a0a7824 */ /* 0x000fc600078e00ff */
[----:B------:R-:W0:Y:S04]  /*19f0*/  LDGDEPBAR ;  /* 0x00000000000079af */ /* 0x000e280000000000 */
[----:B------:R2:W-:Y:S01]  /*1a00*/  STL.64 [R1+0xa8], R20 ;  /* 0x0000a81401007387 */ /* 0x0005e20000100a00 */
[----:B---3--:R-:W-:Y:S02]  /*1a10*/  IMAD.U32 R12, RZ, RZ, UR4 ;  /* 0x00000004ff0c7e24 */ /* 0x008fe4000f8e00ff */
        /* <DEDUP_REMOVED lines=14> */
[----:B----4-:R-:W-:Y:S01]  /*1b00*/  IMAD.IADD R22, R8, 0x1, -R7 ;  /* 0x0000000108167824 */ /* 0x010fe200078e0a07 */
[----:B------:R-:W-:Y:S02]  /*1b10*/  @!P6 IADD3 R4, P1, R2, UR22, RZ ;  /* 0x000000160204ec10 */ /* 0x000fe4000ff3e0ff */
[----:B------:R-:W-:Y:S01]  /*1b20*/  @!P0 LEA.HI.X R7, R0, c[0x0][0x174], R5, 0x1, P2 ;  /* 0x00005d0000078a11 */ /* 0x000fe200010f0c05 */
[----:B------:R-:W-:Y:S01]  /*1b30*/  IMAD.U32 R5, RZ, RZ, UR4 ;  /* 0x00000004ff057e24 */ /* 0x000fe2000f8e00ff */
[----:B------:R-:W-:Y:S02]  /*1b40*/  @!P6 IADD3.X R0, R3, UR23, R9, P1, !PT ;  /* 0x000000170300ec10 */ /* 0x000fe40008ffe409 */
[----:B------:R-:W-:-:S02]  /*1b50*/  @!P3 LEA R8, P2, R2, c[0x0][0x170], 0x1 ;  /* 0x00005c000208ba11 */ /* 0x000fc400078408ff */
[----:B------:R-:W-:Y:S01]  /*1b60*/  @!P6 LEA R18, P1, R4, c[0x0][0x170], 0x1 ;  /* 0x00005c000412ea11 */ /* 0x000fe200078208ff */
        /* <DEDUP_REMOVED lines=27> */
[----:B--2---:R-:W-:Y:S01]  /*1d20*/  LEA.HI R20, R9, R0, RZ, 0x3 ;  /* 0x0000000009147211 */ /* 0x004fe200078f18ff */
[----:B------:R-:W-:Y:S02]  /*1d30*/  @!P5 IMAD.IADD R5, R5, 0x1, R8 ;  /* 0x000000010505d824 */ /* 0x000fe400078e0208 */
[----:B------:R-:W-:Y:S01]  /*1d40*/  @!P1 IMAD.MOV.U32 R8, RZ, RZ, R2 ;  /* 0x000000ffff089224 */ /* 0x000fe200078e0002 */
[----:B---3--:R-:W-:Y:S01]  /*1d50*/  LOP3.LUT R6, R20, 0xfffffff8, RZ, 0xc0, !PT ;  /* 0xfffffff814067812 */ /* 0x008fe200078ec0ff */
        /* <DEDUP_REMOVED lines=59> */
[----:B------:R-:W-:Y:S01]  /*2110*/  LEA.HI R6, R30, R160, RZ, 0x5 ;  /* 0x000000a01e067211 */ /* 0x000fe200078f28ff */
[----:B------:R-:W-:Y:S01]  /*2120*/  @P1 STS.128 [R231+0xb800], RZ ;  /* 0x00b800ffe7001388 */ /* 0x000fe20000000c00 */
[----:B------:R-:W-:Y:S01]  /*2130*/  IMAD.MOV.U32 R0, RZ, RZ, 0x10 ;  /* 0x00000010ff007424 */ /* 0x000fe200078e00ff */
[----:B------:R-:W-:-:S02]  /*2140*/  IADD3 R3, R212, 0x4000, RZ ;  /* 0x00004000d4037810 */ /* 0x000fc40007ffe0ff */
[----:B------:R-:W-:Y:S01]  /*2150*/  SHF.R.S32.HI R141, RZ, 0x5, R6 ;  /* 0x00000005ff8d7819 */ /* 0x000fe20000011406 */
[----:B------:R-:W-:Y:S01]  /*2160*/  @!PT LDS RZ, [RZ] ;  /* 0x00000000fffff984 */ /* 0x000fe20000000800 */
[----:B------:R-:W-:Y:S01]  /*2170*/  @!PT LDS RZ, [RZ] ;  /* 0x00000000fffff984 */ /* 0x000fe20000000800 */
[----:B------:R-:W-:Y:S01]  /*2180*/  @!PT LDS RZ, [RZ] ;  /* 0x00000000fffff984 */ /* 0x000fe20000000800 */
[----:B------:R3:W-:Y:S01]  /*2190*/  @!P1 LDGSTS.E.BYPASS.LTC128B.128 [R231+0xb800], [R8.64] ;  /* 0x0b80000008e79fae */ /* 0x0007e2000b901d50 */
[----:B------:R-:W-:Y:S02]  /*21a0*/  LOP3.LUT R7, R2, 0xfffffe00, RZ, 0xc0, !PT ;  /* 0xfffffe0002077812 */ /* 0x000fe400078ec0ff */
[----:B------:R-:W-:Y:S01]  /*21b0*/  R2P PR, R21, 0x6 ;  /* 0x0000000615007804 */ /* 0x000fe20000000000 */
[----:B------:R-:W-:Y:S01]  /*21c0*/  LDSM.16.M88.4 R40, [R212+0x4000] ;  /* 0x00400000d428783b */ /* 0x000fe20000000200 */
[----:B------:R-:W-:Y:S01]  /*21d0*/  LOP3.LUT P0, RZ, R28, 0x2, RZ, 0xc0, !PT ;  /* 0x000000021cff7812 */ /* 0x000fe2000780c0ff */
[----:B------:R-:W-:Y:S01]  /*21e0*/  IMAD R2, R141, 0x400, R7 ;  /* 0x000004008d027824 */ /* 0x000fe200078e0207 */
[----:B------:R-:W-:Y:S01]  /*21f0*/  IADD3 R223, R212, 0x4040, RZ ;  /* 0x00004040d4df7810 */ /* 0x000fe20007ffe0ff */
[----:B------:R-:W-:Y:S02]  /*2200*/  LDSM.16.M88.4 R52, [R212+0x4800] ;  /* 0x00480000d434783b */ /* 0x000fe40000000200 */
[----:B------:R-:W-:-:S02]  /*2210*/  IMAD.IADD R2, R140, 0x1, R2 ;  /* 0x000000018c027824 */ /* 0x000fc400078e0202 */
[----:B------:R-:W-:Y:S02]  /*2220*/  LDSM.16.M88.4 R56, [R212+0x5000] ;  /* 0x00500000d438783b */ /* 0x000fe40000000200 */
[----:B------:R-:W-:Y:S01]  /*2230*/  IMAD.SHL.U32 R219, R2, 0x2, RZ ;  /* 0x0000000202db7824 */ /* 0x000fe200078e00ff */
[C---:B------:R-:W-:Y:S01]  /*2240*/  SEL R2, R0.reuse, 0xfffffff0, !P1 ;  /* 0xfffffff000027807 */ /* 0x040fe20004800000 */
[----:B--2---:R-:W-:Y:S01]  /*2250*/  IMAD.MOV.U32 R4, RZ, RZ, 0x20 ;  /* 0x00000020ff047424 */ /* 0x004fe200078e00ff */
[----:B------:R-:W-:Y:S01]  /*2260*/  SEL R0, R0, 0xfffffff0, !P0 ;  /* 0xfffffff000007807 */ /* 0x000fe20004000000 */
[----:B------:R-:W0:Y:S01]  /*2270*/  LDGDEPBAR ;  /* 0x00000000000079af */ /* 0x000e220000000000 */
[----:B------:R-:W-:Y:S01]  /*2280*/  LOP3.LUT P0, RZ, R28, 0x4, RZ, 0xc0, !PT ;  /* 0x000000041cff7812 */ /* 0x000fe2000780c0ff */
[----:B------:R-:W-:Y:S01]  /*2290*/  IMAD R222, R2, 0x2, R219 ;  /* 0x0000000202de7824 */ /* 0x000fe200078e02db */
[----:B------:R-:W-:Y:S01]  /*22a0*/  SEL R4, R4, 0xffffffe0, !P2 ;  /* 0xffffffe004047807 */ /* 0x000fe20005000000 */
[----:B----4-:R-:W2:Y:S01]  /*22b0*/  LDSM.16.M88.4 R16, [R219] ;  /* 0x00000000db10783b */ /* 0x010ea20000000200 */
[----:B------:R-:W-:-:S03]  /*22c0*/  IMAD R218, R0, 0x2, R212 ;  /* 0x0000000200da7824 */ /* 0x000fc600078e02d4 */
[----:B-1----:R-:W1:Y:S01]  /*22d0*/  LDSM.16.M88.4 R12, [R219+0x2000] ;  /* 0x00200000db0c783b */ /* 0x002e620000000200 */
[----:B------:R-:W-:-:S03]  /*22e0*/  IMAD R220, R4, 0x2, R219 ;  /* 0x0000000204dc7824 */ /* 0x000fc600078e02db */
[----:B------:R-:W-:Y:S01]  /*22f0*/  LDSM.16.M88.4 R36, [R222] ;  /* 0x00000000de24783b */ /* 0x000fe20000000200 */
[----:B------:R-:W-:Y:S01]  /*2300*/  IMAD R221, R2, 0x2, R220 ;  /* 0x0000000202dd7824 */ /* 0x000fe200078e02dc */
[----:B------:R-:W-:Y:S02]  /*2310*/  @P0 IADD3 R223, R3, -0x40, RZ ;  /* 0xffffffc003df0810 */ /* 0x000fe40007ffe0ff */
[----:B------:R-:W4:Y:S02]  /*2320*/  LDSM.16.M88.4 R44, [R218+0x4000] ;  /* 0x00400000da2c783b */ /* 0x000f240000000200 */
[C---:B------:R-:W-:Y:S01]  /*2330*/  IADD3 R230, R223.reuse, 0x800, RZ ;  /* 0x00000800dfe67810 */ /* 0x040fe20007ffe0ff */
[----:B------:R-:W-:Y:S01]  /*2340*/  IMAD R217, R0, 0x2, R223 ;  /* 0x0000000200d97824 */ /* 0x000fe200078e02df */
[----:B---3--:R-:W3:Y:S01]  /*2350*/  LDSM.16.M88.4 R8, [R222+0x2000] ;  /* 0x00200000de08783b */ /* 0x008ee20000000200 */
[C---:B------:R-:W-:Y:S02]  /*2360*/  IADD3 R229, R223.reuse, 0x1000, RZ ;  /* 0x00001000dfe57810 */ /* 0x040fe40007ffe0ff */
[C---:B------:R-:W-:Y:S01]  /*2370*/  IADD3 R228, R223.reuse, 0x1800, RZ ;  /* 0x00001800dfe47810 */ /* 0x040fe20007ffe0ff */
[----:B------:R-:W-:Y:S01]  /*2380*/  LDSM.16.M88.4 R64, [R223] ;  /* 0x00000000df40783b */ /* 0x000fe20000000200 */
[----:B------:R-:W-:-:S02]  /*2390*/  IADD3 R227, R223, 0x2000, RZ ;  /* 0x00002000dfe37810 */ /* 0x000fc40007ffe0ff */
[C---:B------:R-:W-:Y:S01]  /*23a0*/  IADD3 R226, R223.reuse, 0x2800, RZ ;  /* 0x00002800dfe27810 */ /* 0x040fe20007ffe0ff */
[----:B------:R-:W5:Y:S01]  /*23b0*/  LDSM.16.M88.4 R32, [R220] ;  /* 0x00000000dc20783b */ /* 0x000f620000000200 */
[C---:B------:R-:W-:Y:S02]  /*23c0*/  IADD3 R225, R223.reuse, 0x3000, RZ ;  /* 0x00003000dfe17810 */ /* 0x040fe40007ffe0ff */
[----:B------:R-:W-:Y:S01]  /*23d0*/  IADD3 R224, R223, 0x3800, RZ ;  /* 0x00003800dfe07810 */ /* 0x000fe20007ffe0ff */
[----:B------:R-:W3:Y:S04]  /*23e0*/  LDSM.16.M88.4 R28, [R220+0x2000] ;  /* 0x00200000dc1c783b */ /* 0x000ee80000000200 */
[----:B------:R-:W-:Y:S04]  /*23f0*/  LDSM.16.M88.4 R68, [R217] ;  /* 0x00000000d944783b */ /* 0x000fe80000000200 */
[----:B------:R-:W-:Y:S01]  /*2400*/  LDSM.16.M88.4 R60, [R218+0x5000] ;  /* 0x00500000da3c783b */ /* 0x000fe20000000200 */
[-C--:B--2---:R-:W-:Y:S03]  /*2410*/  HMMA.16816.F32.BF16 R24, R16, R40.reuse, RZ ;  /* 0x000000281018723c */ /* 0x084fe600000418ff */
[----:B------:R-:W-:Y:S05]  /*2420*/  LDSM.16.M88.4 R48, [R218+0x4800] ;  /* 0x00480000da30783b */ /* 0x000fea0000000200 */
[----:B-1----:R-:W-:Y:S08]  /*2430*/  HMMA.16816.F32.BF16 R20, R12, R40, RZ ;  /* 0x000000280c14723c */ /* 0x002ff000000418ff */
[----:B------:R-:W-:Y:S08]  /*2440*/  HMMA.16816.F32.BF16 R96, R16, R42, RZ ;  /* 0x0000002a1060723c */ /* 0x000ff000000418ff */
[-C--:B----4-:R-:W-:Y:S01]  /*2450*/  HMMA.16816.F32.BF16 R76, R36, R44.reuse, R24 ;  /* 0x0000002c244c723c */ /* 0x090fe20000041818 */
[----:B------:R-:W1:Y:S07]  /*2460*/  LDSM.16.M88.4 R24, [R221] ;  /* 0x00000000dd18783b */ /* 0x000e6e0000000200 */
[----:B---3--:R-:W-:Y:S01]  /*2470*/  HMMA.16816.F32.BF16 R72, R8, R44, R20 ;  /* 0x0000002c0848723c */ /* 0x008fe20000041814 */
[----:B------:R-:W2:Y:S07]  /*2480*/  LDSM.16.M88.4 R20, [R221+0x2000] ;  /* 0x00200000dd14783b */ /* 0x000eae0000000200 */
[----:B------:R-:W-:Y:S08]  /*2490*/  HMMA.16816.F32.BF16 R88, R12, R42, RZ ;  /* 0x0000002a0c58723c */ /* 0x000ff000000418ff */
[-C--:B-----5:R-:W-:Y:S08]  /*24a0*/  HMMA.16816.F32.BF16 R100, R32, R64.reuse, R76 ;  /* 0x000000402064723c */ /* 0x0a0ff0000004184c */
[----:B------:R-:W-:Y:S08]  /*24b0*/  HMMA.16816.F32.BF16 R92, R28, R64, R72 ;  /* 0x000000401c5c723c */ /* 0x000ff00000041848 */
[-C--:B------:R-:W-:Y:S08]  /*24c0*/  HMMA.16816.F32.BF16 R84, R16, R52.reuse, RZ ;  /* 0x000000341054723c */ /* 0x080ff000000418ff */
[C---:B------:R-:W-:Y:S08]  /*24d0*/  HMMA.16816.F32.BF16 R80, R12.reuse, R52, RZ ;  /* 0x000000340c50723c */ /* 0x040ff000000418ff */
[-C--:B------:R-:W-:Y:S08]  /*24e0*/  HMMA.16816.F32.BF16 R76, R12, R54.reuse, RZ ;  /* 0x000000360c4c723c */ /* 0x080ff000000418ff */
[C---:B------:R-:W-:Y:S08]  /*24f0*/  HMMA.16816.F32.BF16 R72, R16.reuse, R54, RZ ;  /* 0x000000361048723c */ /* 0x040ff000000418ff */
[-C--:B------:R-:W-:Y:S08]  /*2500*/  HMMA.16816.F32.BF16 R52, R16, R56.reuse, RZ ;  /* 0x000000381034723c */ /* 0x080ff000000418ff */
[----:B------:R-:W-:Y:S08]  /*2510*/  HMMA.16816.F32.BF16 R40, R12, R56, RZ ;  /* 0x000000380c28723c */ /* 0x000ff000000418ff */
[----:B------:R-:W-:Y:S08]  /*2520*/  HMMA.16816.F32.BF16 R96, R36, R46, R96 ;  /* 0x0000002e2460723c */ /* 0x000ff00000041860 */
[----:B-1----:R-:W-:Y:S08]  /*2530*/  HMMA.16816.F32.BF16 R100, R24, R68, R100 ;  /* 0x000000441864723c */ /* 0x002ff00000041864 */
[----:B------:R-:W-:Y:S01]  /*2540*/  HMMA.16816.F32.BF16 R88, R8, R46, R88 ;  /* 0x0000002e0858723c */ /* 0x000fe20000041858 */
[----:B------:R-:W-:Y:S07]  /*2550*/  LDSM.16.M88.4 R44, [R212+0x5800] ;  /* 0x00580000d42c783b */ /* 0x000fee0000000200 */
[----:B------:R-:W-:Y:S08]  /*2560*/  HMMA.16816.F32.BF16 R120, R36, R60, R52 ;  /* 0x0000003c2478723c */ /* 0x000ff00000041834 */
[----:B------:R-:W-:Y:S01]  /*2570*/  HMMA.16816.F32.BF16 R52, R12, R58, RZ ;  /* 0x0000003a0c34723c */ /* 0x000fe200000418ff */
[----:B------:R-:W-:-:S04]  /*2580*/  FMUL.FTZ R0, R100, c[0x0][0x2ec] ;  /* 0x0000bb0064007a20 */ /* 0x000fc80000410000 */
[----:B------:R1:W-:Y:S03]  /*2590*/  MUFU.TANH R216, R0 ;  /* 0x0000000000d87308 */ /* 0x0003e60000002400 */
[-C--:B------:R-:W-:Y:S08]  /*25a0*/  HMMA.16816.F32.BF16 R84, R36, R48.reuse, R84 ;  /* 0x000000302454723c */ /* 0x080ff00000041854 */
[----:B------:R-:W-:Y:S01]  /*25b0*/  HMMA.16816.F32.BF16 R104, R8, R48, R80 ;  /* 0x000000300868723c */ /* 0x000fe20000041850 */
[----:B-1----:R-:W-:-:S07]  /*25c0*/  FMUL.FTZ R0, R101, c[0x0][0x2ec] ;  /* 0x0000bb0065007a20 */ /* 0x002fce0000410000 */
[-C--:B------:R-:W-:Y:S01]  /*25d0*/  HMMA.16816.F32.BF16 R112, R8, R50.reuse, R76 ;  /* 0x000000320870723c */ /* 0x080fe2000004184c */
[----:B------:R1:W3:Y:S07]  /*25e0*/  MUFU.TANH R207, R0 ;  /* 0x0000000000cf7308 */ /* 0x0002ee0000002400 */
[----:B------:R-:W-:Y:S08]  /*25f0*/  HMMA.16816.F32.BF16 R108, R36, R50, R72 ;  /* 0x00000032246c723c */ /* 0x000ff00000041848 */
[----:B------:R-:W-:Y:S01]  /*2600*/  HMMA.16816.F32.BF16 R124, R8, R60, R40 ;  /* 0x0000003c087c723c */ /* 0x000fe20000041828 */
[----:B------:R-:W4:Y:S01]  /*2610*/  LDSM.16.M88.4 R40, [R223+0x800] ;  /* 0x00080000df28783b */ /* 0x000f220000000200 */
[----:B-1----:R-:W-:-:S04]  /*2620*/  FMUL.FTZ R0, R102, c[0x0][0x2ec] ;  /* 0x0000bb0066007a20 */ /* 0x002fc80000410000 */
[----:B------:R1:W-:Y:S02]  /*2630*/  MUFU.TANH R215, R0 ;  /* 0x0000000000d77308 */ /* 0x0003e40000002400 */
[----:B------:R-:W-:Y:S08]  /*2640*/  HMMA.16816.F32.BF16 R56, R16, R58, RZ ;  /* 0x0000003a1038723c */ /* 0x000ff000000418ff */
[----:B------:R-:W-:Y:S01]  /*2650*/  HMMA.16816.F32.BF16 R48, R32, R66, R96 ;  /* 0x000000422030723c */ /* 0x000fe20000041860 */
[----:B-1----:R-:W-:-:S07]  /*2660*/  FMUL.FTZ R0, R103, c[0x0][0x2ec] ;  /* 0x0000bb0067007a20 */ /* 0x002fce0000410000 */
[----:B--2---:R-:W-:Y:S01]  /*2670*/  HMMA.16816.F32.BF16 R76, R20, R68, R92 ;  /* 0x00000044144c723c */ /* 0x004fe2000004185c */
[----:B------:R1:W2:Y:S07]  /*2680*/  MUFU.TANH R158, R0 ;  /* 0x00000000009e7308 */ /* 0x0002ae0000002400 */
[----:B------:R-:W-:Y:S08]  /*2690*/  HMMA.16816.F32.BF16 R64, R28, R66, R88 ;  /* 0x000000421c40723c */ /* 0x000ff00000041858 */
[-C--:B------:R-:W-:Y:S01]  /*26a0*/  HMMA.16816.F32.BF16 R128, R8, R62.reuse, R52 ;  /* 0x0000003e0880723c */ /* 0x080fe20000041834 */
[----:B------:R-:W5:Y:S07]  /*26b0*/  LDSM.16.M88.4 R52, [R218+0x5800] ;  /* 0x00580000da34783b */ /* 0x000f6e0000000200 */
[----:B------:R-:W-:Y:S01]  /*26c0*/  HMMA.16816.F32.BF16 R116, R36, R62, R56 ;  /* 0x0000003e2474723c */ /* 0x000fe20000041838 */
[----:B------:R-:W2:Y:S01]  /*26d0*/  LDSM.16.M88.4 R60, [R217+0x800] ;  /* 0x00080000d93c783b */ /* 0x000ea20000000200 */
[----:B-1----:R-:W-:-:S04]  /*26e0*/  FMUL.FTZ R0, R76, c[0x0][0x2ec] ;  /* 0x0000bb004c007a20 */ /* 0x002fc80000410000 */
[----:B------:R1:W-:Y:S02]  /*26f0*/  MUFU.TANH R214, R0 ;  /* 0x0000000000d67308 */ /* 0x0003e40000002400 */
[-C--:B------:R-:W-:Y:S08]  /*2700*/  HMMA.16816.F32.BF16 R80, R24, R70.reuse, R48 ;  /* 0x000000461850723c */ /* 0x080ff00000041830 */
[----:B------:R-:W-:Y:S01]  /*2710*/  HMMA.16816.F32.BF16 R72, R20, R70, R64 ;  /* 0x000000461448723c */ /* 0x000fe20000041840 */
[----:B-1----:R-:W-:-:S07]  /*2720*/  FMUL.FTZ R0, R77, c[0x0][0x2ec] ;  /* 0x0000bb004d007a20 */ /* 0x002fce0000410000 */
[----:B----4-:R-:W-:Y:S01]  /*2730*/  HMMA.16816.F32.BF16 R64, R32, R40, R84 ;  /* 0x000000282040723c */ /* 0x010fe20000041854 */
[----:B------:R1:W4:Y:S07]  /*2740*/  MUFU.TANH R204, R0 ;  /* 0x0000000000cc7308 */ /* 0x00032e0000002400 */
[----:B------:R-:W-:Y:S08]  /*2750*/  HMMA.16816.F32.BF16 R56, R12, R44, RZ ;  /* 0x0000002c0c38723c */ /* 0x000ff000000418ff */
[----:B------:R-:W-:Y:S01]  /*2760*/  HMMA.16816.F32.BF16 R48, R28, R40, R104 ;  /* 0x000000281c30723c */ /* 0x000fe20000041868 */
[----:B-1----:R-:W-:-:S04]  /*2770*/  FMUL.FTZ R0, R78, c[0x0][0x2ec] ;  /* 0x0000bb004e007a20 */ /* 0x002fc80000410000 */
[----:B------:R1:W-:Y:S03]  /*2780*/  MUFU.TANH R213, R0 ;  /* 0x0000000000d57308 */ /* 0x0003e60000002400 */
[----:B------:R-:W-:Y:S08]  /*2790*/  HMMA.16816.F32.BF16 R68, R16, R44, RZ ;  /* 0x0000002c1044723c */ /* 0x000ff000000418ff */
[----:B-----5:R-:W-:Y:S01]  /*27a0*/  HMMA.16816.F32.BF16 R100, R8, R52, R56 ;  /* 0x000000340864723c */ /* 0x020fe20000041838 */
[----:B------:R-:W-:Y:S01]  /*27b0*/  LDSM.16.M88.4 R56, [R223+0x1000] ;  /* 0x00100000df38783b */ /* 0x000fe20000000200 */
[----:B-1----:R-:W-:-:S06]  /*27c0*/  FMUL.FTZ R0, R79, c[0x0][0x2ec] ;  /* 0x0000bb004f007a20 */ /* 0x002fcc0000410000 */
[----:B--2---:R-:W-:Y:S01]  /*27d0*/  HMMA.16816.F32.BF16 R76, R24, R60, R64 ;  /* 0x0000003c184c723c */ /* 0x004fe20000041840 */
[----:B------:R-:W1:Y:S01]  /*27e0*/  LDSM.16.M88.4 R64, [R212+0x6000] ;  /* 0x00600000d440783b */ /* 0x000e620000000200 */
[----:B------:R2:W5:Y:S06]  /*27f0*/  MUFU.TANH R202, R0 ;  /* 0x0000000000ca7308 */ /* 0x00056c0000002400 */
[----:B------:R-:W-:Y:S08]  /*2800*/  HMMA.16816.F32.BF16 R104, R36, R52, R68 ;  /* 0x000000342468723c */ /* 0x000ff00000041844 */
[----:B------:R-:W-:Y:S01]  /*2810*/  HMMA.16816.F32.BF16 R68, R12, R46, RZ ;  /* 0x0000002e0c44723c */ /* 0x000fe200000418ff */
[----:B--2---:R-:W-:-:S04]  /*2820*/  FMUL.FTZ R0, R80, c[0x0][0x2ec] ;  /* 0x0000bb0050007a20 */ /* 0x004fc80000410000 */
[----:B------:R2:W1:Y:S03]  /*2830*/  MUFU.TANH R159, R0 ;  /* 0x00000000009f7308 */ /* 0x0004660000002400 */
[----:B------:R-:W-:Y:S01]  /*2840*/  HMMA.16816.F32.BF16 R44, R16, R46, RZ ;  /* 0x0000002e102c723c */ /* 0x000fe200000418ff */
[----:B--2---:R-:W-:Y:S11]  /*2850*/  FMUL.FTZ R0, R81, c[0x0][0x2ec] ;  /* 0x0000bb0051007a20 */ /* 0x004ff60000410000 */
[----:B------:R-:W-:Y:S04]  /*2860*/  @!UPT UIADD3 URZ, URZ, URZ, URZ ;  /* 0x0000003f3f3ff290 */ /* 0x000fe8000fffe03f */
[-C--:B------:R-:W-:Y:S01]  /*2870*/  HMMA.16816.F32.BF16 R96, R8, R54.reuse, R68 ;  /* 0x000000360860723c */ /* 0x080fe20000041844 */
[----:B------:R2:W-:Y:S07]  /*2880*/  MUFU.TANH R203, R0 ;  /* 0x0000000000cb7308 */ /* 0x0005ee0000002400 */
[----:B------:R-:W-:Y:S08]  /*2890*/  HMMA.16816.F32.BF16 R92, R36, R54, R44 ;  /* 0x00000036245c723c */ /* 0x000ff0000004182c */
[----:B-1----:R-:W-:Y:S01]  /*28a0*/  HMMA.16816.F32.BF16 R52, R12, R64, RZ ;  /* 0x000000400c34723c */ /* 0x002fe200000418ff */
[----:B--2---:R-:W-:-:S04]  /*28b0*/  FMUL.FTZ R0, R82, c[0x0][0x2ec] ;  /* 0x0000bb0052007a20 */ /* 0x004fc80000410000 */
[----:B------:R1:W2:Y:S03]  /*28c0*/  MUFU.TANH R157, R0 ;  /* 0x00000000009d7308 */ /* 0x0002a60000002400 */
[----:B------:R-:W-:Y:S08]  /*28d0*/  HMMA.16816.F32.BF16 R44, R28, R56, R124 ;  /* 0x000000381c2c723c */ /* 0x000ff0000004187c */
[----:B------:R-:W-:Y:S01]  /*28e0*/  HMMA.16816.F32.BF16 R68, R16, R64, RZ ;  /* 0x000000401044723c */ /* 0x000fe200000418ff */
[----:B-1----:R-:W-:-:S07]  /*28f0*/  FMUL.FTZ R0, R83, c[0x0][0x2ec] ;  /* 0x0000bb0053007a20 */ /* 0x002fce0000410000 */
[----:B------:R-:W-:Y:S01]  /*2900*/  HMMA.16816.F32.BF16 R80, R20, R60, R48 ;  /* 0x0000003c1450723c */ /* 0x000fe20000041830 */
[----:B------:R1:W-:Y:S07]  /*2910*/  MUFU.TANH R201, R0 ;  /* 0x0000000000c97308 */ /* 0x0003ee0000002400 */
[----:B------:R-:W-:Y:S01]  /*2920*/  HMMA.16816.F32.BF16 R48, R32, R42, R108 ;  /* 0x0000002a2030723c */ /* 0x000fe2000004186c */
[----:B-1----:R-:W-:-:S04]  /*2930*/  FMUL.FTZ R0, R72, c[0x0][0x2ec] ;  /* 0x0000bb0048007a20 */ /* 0x002fc80000410000 */
[----:B------:R1:W1:Y:S02]  /*2940*/  MUFU.TANH R156, R0 ;  /* 0x00000000009c7308 */ /* 0x0002640000002400 */
[----:B-1----:R-:W-:-:S06]  /*2950*/  FMUL.FTZ R0, R73, c[0x0][0x2ec] ;  /* 0x0000bb0049007a20 */ /* 0x002fcc0000410000 */
[----:B------:R1:W-:Y:S02]  /*2960*/  MUFU.TANH R200, R0 ;  /* 0x0000000000c87308 */ /* 0x0003e40000002400 */
[----:B-1----:R-:W-:-:S06]  /*2970*/  FMUL.FTZ R0, R74, c[0x0][0x2ec] ;  /* 0x0000bb004a007a20 */ /* 0x002fcc0000410000 */
[----:B------:R1:W1:Y:S02]  /*2980*/  MUFU.TANH R154, R0 ;  /* 0x00000000009a7308 */ /* 0x0002640000002400 */
[----:B-1----:R-:W-:Y:S02]  /*2990*/  FMUL.FTZ R0, R75, c[0x0][0x2ec] ;  /* 0x0000bb004b007a20 */ /* 0x002fe40000410000 */
[----:B------:R-:W-:Y:S01]  /*29a0*/  HMMA.16816.F32.BF16 R72, R28, R42, R112 ;  /* 0x0000002a1c48723c */ /* 0x000fe20000041870 */
[----:B------:R-:W-:Y:S03]  /*29b0*/  LDSM.16.M88.4 R40, [R217+0x1000] ;  /* 0x00100000d928783b */ /* 0x000fe60000000200 */
[----:B------:R1:W1:Y:S02]  /*29c0*/  MUFU.TANH R197, R0 ;  /* 0x0000000000c57308 */ /* 0x0002640000002400 */
[----:B-1----:R-:W-:-:S06]  /*29d0*/  FMUL.FTZ R0, R76, c[0x0][0x2ec] ;  /* 0x0000bb004c007a20 */ /* 0x002fcc0000410000 */
[----:B------:R1:W1:Y:S11]  /*29e0*/  MUFU.TANH R195, R0 ;  /* 0x0000000000c37308 */ /* 0x0002760000002400 */
[----:B------:R-:W-:Y:S01]  /*29f0*/  @!UPT UIADD3 URZ, URZ, URZ, URZ ;  /* 0x0000003f3f3ff290 */ /* 0x000fe2000fffe03f */
[----:B------:R-:W-:Y:S01]  /*2a00*/  HMMA.16816.F32.BF16 R72, R20, R62, R72 ;  /* 0x0000003e1448723c */ /* 0x000fe20000041848 */
[----:B-1----:R-:W-:-:S04]  /*2a10*/  FMUL.FTZ R0, R77, c[0x0][0x2ec] ;  /* 0x0000bb004d007a20 */ /* 0x002fc80000410000 */
[----:B------:R1:W-:Y:S02]  /*2a20*/  MUFU.TANH R199, R0 ;  /* 0x0000000000c77308 */ /* 0x0003e40000002400 */
[----:B-1----:R-:W-:-:S06]  /*2a30*/  FMUL.FTZ R0, R78, c[0x0][0x2ec] ;  /* 0x0000bb004e007a20 */ /* 0x002fcc0000410000 */
[----:B------:R1:W-:Y:S02]  /*2a40*/  MUFU.TANH R187, R0 ;  /* 0x0000000000bb7308 */ /* 0x0003e40000002400 */
[----:B-1----:R-:W-:Y:S02]  /*2a50*/  FMUL.FTZ R0, R79, c[0x0][0x2ec] ;  /* 0x0000bb004f007a20 */ /* 0x002fe40000410000 */
[----:B------:R-:W-:Y:S01]  /*2a60*/  HMMA.16816.F32.BF16 R76, R24, R62, R48 ;  /* 0x0000003e184c723c */ /* 0x000fe20000041830 */
[----:B------:R-:W1:Y:S03]  /*2a70*/  LDSM.16.M88.4 R48, [R218+0x6000] ;  /* 0x00600000da30783b */ /* 0x000e660000000200 */
[----:B------:R2:W-:Y:S04]  /*2a80*/  MUFU.TANH R198, R0 ;  /* 0x0000000000c67308 */ /* 0x0005e80000002400 */
[----:B------:R-:W-:Y:S01]  /*2a90*/  HMMA.16816.F32.BF16 R60, R32, R56, R120 ;  /* 0x00000038203c723c */ /* 0x000fe20000041878 */
[----:B--2---:R-:W-:-:S04]  /*2aa0*/  FMUL.FTZ R0, R80, c[0x0][0x2ec] ;  /* 0x0000bb0050007a20 */ /* 0x004fc80000410000 */
[----:B------:R2:W1:Y:S02]  /*2ab0*/  MUFU.TANH R155, R0 ;  /* 0x00000000009b7308 */ /* 0x0004640000002400 */
[----:B--2---:R-:W-:Y:S01]  /*2ac0*/  FMUL.FTZ R0, R81, c[0x0][0x2ec] ;  /* 0x0000bb0051007a20 */ /* 0x004fe20000410000 */
[----:B-1----:R-:W-:Y:S05]  /*2ad0*/  HMMA.16816.F32.BF16 R88, R8, R48, R52 ;  /* 0x000000300858723c */ /* 0x002fea0000041834 */
[----:B------:R1:W-:Y:S03]  /*2ae0*/  MUFU.TANH R194, R0 ;  /* 0x0000000000c27308 */ /* 0x0003e60000002400 */
[----:B------:R-:W-:Y:S08]  /*2af0*/  HMMA.16816.F32.BF16 R52, R32, R58, R116 ;  /* 0x0000003a2034723c */ /* 0x000ff00000041874 */
[----:B------:R-:W-:Y:S01]  /*2b00*/  HMMA.16816.F32.BF16 R84, R36, R48, R68 ;  /* 0x000000302454723c */ /* 0x000fe20000041844 */
[----:B-1----:R-:W-:-:S04]  /*2b10*/  FMUL.FTZ R0, R82, c[0x0][0x2ec] ;  /* 0x0000bb0052007a20 */ /* 0x002fc80000410000 */
[----:B------:R1:W2:Y:S03]  /*2b20*/  MUFU.TANH R175, R0 ;  /* 0x0000000000af7308 */ /* 0x0002a60000002400 */
[----:B------:R-:W-:Y:S01]  /*2b30*/  HMMA.16816.F32.BF16 R68, R28, R58, R128 ;  /* 0x0000003a1c44723c */ /* 0x000fe20000041880 */
[----:B------:R-:W2:Y:S07]  /*2b40*/  LDSM.16.M88.4 R56, [R223+0x2000] ;  /* 0x00200000df38783b */ /* 0x000eae0000000200 */
[----:B------:R-:W-:Y:S01]  /*2b50*/  HMMA.16816.F32.BF16 R52, R24, R42, R52 ;  /* 0x0000002a1834723c */ /* 0x000fe20000041834 */
[----:B-1----:R-:W-:-:S07]  /*2b60*/  FMUL.FTZ R0, R83, c[0x0][0x2ec] ;  /* 0x0000bb0053007a20 */ /* 0x002fce0000410000 */
[----:B------:R-:W-:Y:S01]  /*2b70*/  HMMA.16816.F32.BF16 R80, R24, R40, R60 ;  /* 0x000000281850723c */ /* 0x000fe2000004183c */
[----:B------:R1:W-:Y:S07]  /*2b80*/  MUFU.TANH R185, R0 ;  /* 0x0000000000b97308 */ /* 0x0003ee0000002400 */
[-C--:B------:R-:W-:Y:S08]  /*2b90*/  HMMA.16816.F32.BF16 R60, R12, R66.reuse, RZ ;  /* 0x000000420c3c723c */ /* 0x080ff000000418ff */
[----:B------:R-:W-:Y:S01]  /*2ba0*/  HMMA.16816.F32.BF16 R64, R16, R66, RZ ;  /* 0x000000421040723c */ /* 0x000fe200000418ff */
[----:B-1----:R-:W-:-:S04]  /*2bb0*/  FMUL.FTZ R0, R76, c[0x0][0x2ec] ;  /* 0x0000bb004c007a20 */ /* 0x002fc80000410000 */
[----:B------:R1:W-:Y:S03]  /*2bc0*/  MUFU.TANH R176, R0 ;  /* 0x0000000000b07308 */ /* 0x0003e60000002400 */
[----:B--2---:R-:W-:Y:S08]  /*2bd0*/  HMMA.16816.F32.BF16 R84, R32, R56, R84 ;  /* 0x000000382054723c */ /* 0x004ff00000041854 */
[----:B------:R-:W-:Y:S01]  /*2be0*/  HMMA.16816.F32.BF16 R116, R8, R50, R60 ;  /* 0x000000320874723c */ /* 0x000fe2000004183c */
[----:B-1----:R-:W-:-:S04]  /*2bf0*/  FMUL.FTZ R0, R77, c[0x0][0x2ec] ;  /* 0x0000bb004d007a20 */ /* 0x002fc80000410000 */
[----:B------:R1:W-:Y:S03]  /*2c00*/  MUFU.TANH R188, R0 ;  /* 0x0000000000bc7308 */ /* 0x0003e60000002400 */
[----:B------:R-:W-:Y:S01]  /*2c10*/  HMMA.16816.F32.BF16 R108, R36, R50, R64 ;  /* 0x00000032246c723c */ /* 0x000fe20000041840 */
[----:B------:R-:W-:Y:S07]  /*2c20*/  LDSM.16.M88.4 R48, [R217+0x1800] ;  /* 0x00180000d930783b */ /* 0x000fee0000000200 */
[----:B------:R-:W-:Y:S01]  /*2c30*/  HMMA.16816.F32.BF16 R64, R20, R42, R68 ;  /* 0x0000002a1440723c */ /* 0x000fe20000041844 */
[----:B-1----:R-:W-:-:S07]  /*2c40*/  FMUL.FTZ R0, R78, c[0x0][0x2ec] ;  /* 0x0000bb004e007a20 */ /* 0x002fce0000410000 */
[----:B------:R-:W-:Y:S01]  /*2c50*/  HMMA.16816.F32.BF16 R88, R28, R56, R88 ;  /* 0x000000381c58723c */ /* 0x000fe20000041858 */
[----:B------:R1:W2:Y:S02]  /*2c60*/  MUFU.TANH R179, R0 ;  /* 0x0000000000b37308 */ /* 0x0002a40000002400 */
[----:B-1----:R-:W-:-:S05]  /*2c70*/  FMUL.FTZ R0, R79, c[0x0][0x2ec] ;  /* 0x0000bb004f007a20 */ /* 0x002fca0000410000 */
[----:B------:R-:W-:Y:S01]  /*2c80*/  HMMA.16816.F32.BF16 R76, R20, R40, R44 ;  /* 0x00000028144c723c */ /* 0x000fe2000004182c */
[----:B------:R-:W1:Y:S01]  /*2c90*/  LDSM.16.M88.4 R44, [R223+0x1800] ;  /* 0x00180000df2c783b */ /* 0x000e620000000200 */
[----:B------:R2:W-:Y:S03]  /*2ca0*/  MUFU.TANH R183, R0 ;  /* 0x0000000000b77308 */ /* 0x0005e60000002400 */
[----:B------:R-:W3:Y:S01]  /*2cb0*/  LDSM.16.M88.4 R40, [R212+0x7000] ;  /* 0x00700000d428783b */ /* 0x000ee20000000200 */
[----:B--2---:R-:W-:-:S04]  /*2cc0*/  FMUL.FTZ R0, R72, c[0x0][0x2ec] ;  /* 0x0000bb0048007a20 */ /* 0x004fc80000410000 */
[----:B------:R2:W1:Y:S02]  /*2cd0*/  MUFU.TANH R173, R0 ;  /* 0x0000000000ad7308 */ /* 0x0004640000002400 */
[----:B--2---:R-:W-:Y:S01]  /*2ce0*/  FMUL.FTZ R0, R73, c[0x0][0x2ec] ;  /* 0x0000bb0049007a20 */ /* 0x004fe20000410000 */
[----:B-1----:R-:W-:Y:S05]  /*2cf0*/  HMMA.16816.F32.BF16 R60, R32, R44, R104 ;  /* 0x0000002c203c723c */ /* 0x002fea0000041868 */
[----:B------:R1:W-:Y:S03]  /*2d00*/  MUFU.TANH R174, R0 ;  /* 0x0000000000ae7308 */ /* 0x0003e60000002400 */
[C---:B---3--:R-:W-:Y:S08]  /*2d10*/  HMMA.16816.F32.BF16 R120, R16.reuse, R40, RZ ;  /* 0x000000281078723c */ /* 0x048ff000000418ff */
[----:B------:R-:W-:Y:S01]  /*2d20*/  HMMA.16816.F32.BF16 R132, R16, R42, RZ ;  /* 0x0000002a1084723c */ /* 0x000fe200000418ff */
[----:B-1----:R-:W-:-:S04]  /*2d30*/  FMUL.FTZ R0, R74, c[0x0][0x2ec] ;  /* 0x0000bb004a007a20 */ /* 0x002fc80000410000 */
[----:B------:R1:W2:Y:S03]  /*2d40*/  MUFU.TANH R146, R0 ;  /* 0x0000000000927308 */ /* 0x0002a60000002400 */
[----:B------:R-:W-:Y:S01]  /*2d50*/  HMMA.16816.F32.BF16 R68, R24, R48, R60 ;  /* 0x000000301844723c */ /* 0x000fe2000004183c */
[----:B-1----:R-:W-:-:S07]  /*2d60*/  FMUL.FTZ R0, R75, c[0x0][0x2ec] ;  /* 0x0000bb004b007a20 */ /* 0x002fce0000410000 */
[----:B------:R-:W-:Y:S01]  /*2d70*/  HMMA.16816.F32.BF16 R72, R32, R46, R92 ;  /* 0x0000002e2048723c */ /* 0x000fe2000004185c */
[----:B------:R1:W-:Y:S02]  /*2d80*/  MUFU.TANH R170, R0 ;  /* 0x0000000000aa7308 */ /* 0x0003e40000002400 */
[----:B-1----:R-:W-:-:S06]  /*2d90*/  FMUL.FTZ R0, R80, c[0x0][0x2ec] ;  /* 0x0000bb0050007a20 */ /* 0x002fcc0000410000 */
[----:B------:R1:W-:Y:S02]  /*2da0*/  MUFU.TANH R152, R0 ;  /* 0x0000000000987308 */ /* 0x0003e40000002400 */
[----:B-1----:R-:W-:-:S06]  /*2db0*/  FMUL.FTZ R0, R81, c[0x0][0x2ec] ;  /* 0x0000bb0051007a20 */ /* 0x002fcc0000410000 */
[----:B------:R1:W-:Y:S02]  /*2dc0*/  MUFU.TANH R171, R0 ;  /* 0x0000000000ab7308 */ /* 0x0003e40000002400 */
[----:B-1----:R-:W-:-:S06]  /*2dd0*/  FMUL.FTZ R0, R82, c[0x0][0x2ec] ;  /* 0x0000bb0052007a20 */ /* 0x002fcc0000410000 */
[----:B------:R1:W3:Y:S02]  /*2de0*/  MUFU.TANH R149, R0 ;  /* 0x0000000000957308 */ /* 0x0002e40000002400 */
[----:B-1----:R-:W-:Y:S02]  /*2df0*/  FMUL.FTZ R0, R83, c[0x0][0x2ec] ;  /* 0x0000bb0053007a20 */ /* 0x002fe40000410000 */
[----:B------:R-:W-:Y:S04]  /*2e00*/  HMMA.16816.F32.BF16 R80, R28, R44, R100 ;  /* 0x0000002c1c50723c */ /* 0x000fe80000041864 */
[----:B------:R1:W-:Y:S04]  /*2e10*/  MUFU.TANH R148, R0 ;  /* 0x0000000000947308 */ /* 0x0003e80000002400 */
[----:B------:R-:W-:Y:S01]  /*2e20*/  HMMA.16816.F32.BF16 R100, R12, R42, RZ ;  /* 0x0000002a0c64723c */ /* 0x000fe200000418ff */
[----:B-1----:R-:W-:-:S04]  /*2e30*/  FMUL.FTZ R0, R76, c[0x0][0x2ec] ;  /* 0x0000bb004c007a20 */ /* 0x002fc80000410000 */
[----:B------:R1:W1:Y:S11]  /*2e40*/  MUFU.TANH R151, R0 ;  /* 0x0000000000977308 */ /* 0x0002760000002400 */
[----:B------:R-:W-:Y:S01]  /*2e50*/  HMMA.16816.F32.BF16 R60, R20, R48, R80 ;  /* 0x00000030143c723c */ /* 0x000fe20000041850 */
[----:B-1----:R-:W-:-:S04]  /*2e60*/  FMUL.FTZ R0, R77, c[0x0][0x2ec] ;  /* 0x0000bb004d007a20 */ /* 0x002fc80000410000 */
[----:B------:R1:W-:Y:S02]  /*2e70*/  MUFU.TANH R147, R0 ;  /* 0x0000000000937308 */ /* 0x0003e40000002400 */
[----:B-1----:R-:W-:-:S06]  /*2e80*/  FMUL.FTZ R0, R78, c[0x0][0x2ec] ;  /* 0x0000bb004e007a20 */ /* 0x002fcc0000410000 */
[----:B------:R1:W1:Y:S02]  /*2e90*/  MUFU.TANH R153, R0 ;  /* 0x0000000000997308 */ /* 0x0002640000002400 */
[----:B-1----:R-:W-:Y:S02]  /*2ea0*/  FMUL.FTZ R0, R79, c[0x0][0x2ec] ;  /* 0x0000bb004f007a20 */ /* 0x002fe40000410000 */
[----:B------:R-:W-:Y:S01]  /*2eb0*/  HMMA.16816.F32.BF16 R76, R28, R46, R96 ;  /* 0x0000002e1c4c723c */ /* 0x000fe20000041860 */
[----:B------:R-:W1:Y:S03]  /*2ec0*/  LDSM.16.M88.4 R44, [R212+0x6800] ;  /* 0x00680000d42c783b */ /* 0x000e660000000200 */
[----:B------:R2:W1:Y:S04]  /*2ed0*/  MUFU.TANH R150, R0 ;  /* 0x0000000000967308 */ /* 0x0004680000002400 */
[----:B------:R-:W-:Y:S01]  /*2ee0*/  HMMA.16816.F32.BF16 R96, R12, R40, RZ ;  /* 0x000000280c60723c */ /* 0x000fe200000418ff */
[----:B------:R-:W-:Y:S01]  /*2ef0*/  LDSM.16.M88.4 R40, [R218+0x6800] ;  /* 0x00680000da28783b */ /* 0x000fe20000000200 */
[----:B--2---:R-:W-:-:S04]  /*2f00*/  FMUL.FTZ R0, R52, c[0x0][0x2ec] ;  /* 0x0000bb0034007a20 */ /* 0x004fc80000410000 */
[----:B------:R2:W1:Y:S10]  /*2f10*/  MUFU.TANH R144, R0 ;  /* 0x0000000000907308 */ /* 0x0004740000002400 */
[----:B------:R-:W-:Y:S01]  /*2f20*/  HMMA.16816.F32.BF16 R76, R20, R50, R76 ;  /* 0x00000032144c723c */ /* 0x000fe2000004184c */
[----:B--2---:R-:W-:-:S07]  /*2f30*/  FMUL.FTZ R0, R53, c[0x0][0x2ec] ;  /* 0x0000bb0035007a20 */ /* 0x004fce0000410000 */
[-C--:B-1----:R-:W-:Y:S01]  /*2f40*/  HMMA.16816.F32.BF16 R80, R12, R46.reuse, RZ ;  /* 0x0000002e0c50723c */ /* 0x082fe200000418ff */
[----:B------:R1:W-:Y:S07]  /*2f50*/  MUFU.TANH R169, R0 ;  /* 0x0000000000a97308 */ /* 0x0003ee0000002400 */
[----:B------:R-:W-:Y:S01]  /*2f60*/  HMMA.16816.F32.BF16 R112, R16, R46, RZ ;  /* 0x0000002e1070723c */ /* 0x000fe200000418ff */
[----:B-1----:R-:W-:-:S04]  /*2f70*/  FMUL.FTZ R0, R54, c[0x0][0x2ec] ;  /* 0x0000bb0036007a20 */ /* 0x002fc80000410000 */
[----:B------:R1:W2:Y:S02]  /*2f80*/  MUFU.TANH R166, R0 ;  /* 0x0000000000a67308 */ /* 0x0002a40000002400 */
[----:B-1----:R-:W-:Y:S02]  /*2f90*/  FMUL.FTZ R0, R55, c[0x0][0x2ec] ;  /* 0x0000bb0037007a20 */ /* 0x002fe40000410000 */
[----:B------:R-:W1:Y:S04]  /*2fa0*/  LDSM.16.M88.4 R52, [R212+0x7800] ;  /* 0x00780000d434783b */ /* 0x000e680000000200 */
[----:B------:R2:W-:Y:S02]  /*2fb0*/  MUFU.TANH R167, R0 ;  /* 0x0000000000a77308 */ /* 0x0005e40000002400 */
[----:B--2---:R-:W-:-:S06]  /*2fc0*/  FMUL.FTZ R0, R64, c[0x0][0x2ec] ;  /* 0x0000bb0040007a20 */ /* 0x004fcc0000410000 */
[----:B------:R2:W1:Y:S02]  /*2fd0*/  MUFU.TANH R143, R0 ;  /* 0x00000000008f7308 */ /* 0x0004640000002400 */
[----:B--2---:R-:W-:Y:S01]  /*2fe0*/  FMUL.FTZ R0, R65, c[0x0][0x2ec] ;  /* 0x0000bb0041007a20 */ /* 0x004fe20000410000 */
[C---:B-1----:R-:W-:Y:S05]  /*2ff0*/  HMMA.16816.F32.BF16 R92, R12.reuse, R52, RZ ;  /* 0x000000340c5c723c */ /* 0x042fea00000418ff */
[----:B------:R1:W-:Y:S03]  /*3000*/  MUFU.TANH R165, R0 ;  /* 0x0000000000a57308 */ /* 0x0003e60000002400 */
[----:B------:R-:W-:Y:S08]  /*3010*/  HMMA.16816.F32.BF16 R104, R12, R54, RZ ;  /* 0x000000360c68723c */ /* 0x000ff000000418ff */
[----:B------:R-:W-:Y:S01]  /*3020*/  HMMA.16816.F32.BF16 R124, R16, R52, RZ ;  /* 0x00000034107c723c */ /* 0x000fe200000418ff */
[----:B-1----:R-:W-:-:S04]  /*3030*/  FMUL.FTZ R0, R66, c[0x0][0x2ec] ;  /* 0x0000bb0042007a20 */ /* 0x002fc80000410000 */
[----:B------:R1:W2:Y:S03]  /*3040*/  MUFU.TANH R145, R0 ;  /* 0x0000000000917308 */ /* 0x0002a60000002400 */
[----:B------:R-:W-:Y:S01]  /*3050*/  HMMA.16816.F32.BF16 R136, R16, R54, RZ ;  /* 0x000000361088723c */ /* 0x000fe200000418ff */
[----:B-1----:R-:W-:-:S07]  /*3060*/  FMUL.FTZ R0, R67, c[0x0][0x2ec] ;  /* 0x0000bb0043007a20 */ /* 0x002fce0000410000 */
[----:B------:R-:W-:Y:S01]  /*3070*/  HMMA.16816.F32.BF16 R64, R24, R50, R72 ;  /* 0x000000321840723c */ /* 0x000fe20000041848 */
[----:B------:R-:W1:Y:S01]  /*3080*/  LDSM.16.M88.4 R48, [R217+0x2000] ;  /* 0x00200000d930783b */ /* 0x000e620000000200 */
[----:B------:R2:W1:Y:S06]  /*3090*/  MUFU.TANH R142, R0 ;  /* 0x00000000008e7308 */ /* 0x00046c0000002400 */
[----:B------:R-:W-:Y:S08]  /*30a0*/  HMMA.16816.F32.BF16 R72, R12, R44, RZ ;  /* 0x0000002c0c48723c */ /* 0x000ff000000418ff */
[----:B------:R-:W-:Y:S01]  /*30b0*/  HMMA.16816.F32.BF16 R12, R28, R58, R116 ;  /* 0x0000003a1c0c723c */ /* 0x000fe20000041874 */
[----:B--2---:R-:W-:-:S04]  /*30c0*/  FMUL.FTZ R0, R68, c[0x0][0x2ec] ;  /* 0x0000bb0044007a20 */ /* 0x004fc80000410000 */
[----:B------:R2:W1:Y:S03]  /*30d0*/  MUFU.TANH R191, R0 ;  /* 0x0000000000bf7308 */ /* 0x0004660000002400 */
[----:B------:R-:W-:Y:S01]  /*30e0*/  HMMA.16816.F32.BF16 R56, R32, R58, R108 ;  /* 0x0000003a2038723c */ /* 0x000fe2000004186c */
[----:B--2---:R-:W-:-:S04]  /*30f0*/  FMUL.FTZ R0, R69, c[0x0][0x2ec] ;  /* 0x0000bb0045007a20 */ /* 0x004fc80000410000 */
[----:B------:R2:W-:Y:S02]  /*3100*/  MUFU.TANH R189, R0 ;  /* 0x0000000000bd7308 */ /* 0x0005e40000002400 */
[----:B--2---:R-:W-:-:S06]  /*3110*/  FMUL.FTZ R0, R70, c[0x0][0x2ec] ;  /* 0x0000bb0046007a20 */ /* 0x004fcc0000410000 */
[----:B------:R2:W1:Y:S02]  /*3120*/  MUFU.TANH R193, R0 ;  /* 0x0000000000c17308 */ /* 0x0004640000002400 */
[----:B--2---:R-:W-:Y:S02]  /*3130*/  FMUL.FTZ R0, R71, c[0x0][0x2ec] ;  /* 0x0000bb0047007a20 */ /* 0x004fe40000410000 */
[----:B------:R-:W-:Y:S04]  /*3140*/  HMMA.16816.F32.BF16 R68, R16, R44, RZ ;  /* 0x0000002c1044723c */ /* 0x000fe800000418ff */
[----:B------:R2:W2:Y:S04]  /*3150*/  MUFU.TANH R182, R0 ;  /* 0x0000000000b67308 */ /* 0x0004a80000002400 */
[-C--:B-1----:R-:W-:Y:S01]  /*3160*/  HMMA.16816.F32.BF16 R44, R24, R48.reuse, R84 ;  /* 0x00000030182c723c */ /* 0x082fe20000041854 */
[----:B------:R-:W1:Y:S07]  /*3170*/  LDSM.16.M88.4 R84, [R218+0x7800] ;  /* 0x00780000da54783b */ /* 0x000e6e0000000200 */
[----:B------:R-:W-:Y:S01]  /*3180*/  HMMA.16816.F32.BF16 R16, R20, R48, R88 ;  /* 0x000000301410723c */ /* 0x000fe20000041858 */
[----:B--2---:R-:W-:-:S04]  /*3190*/  FMUL.FTZ R0, R60, c[0x0][0x2ec] ;  /* 0x0000bb003c007a20 */ /* 0x004fc80000410000 */
[----:B------:R2:W-:Y:S03]  /*31a0*/  MUFU.TANH R192, R0 ;  /* 0x0000000000c07308 */ /* 0x0005e60000002400 */
[----:B------:R-:W-:Y:S08]  /*31b0*/  HMMA.16816.F32.BF16 R52, R36, R40, R68 ;  /* 0x000000282434723c */ /* 0x000ff00000041844 */
[----:B------:R-:W-:Y:S01]  /*31c0*/  HMMA.16816.F32.BF16 R68, R8, R42, R80 ;  /* 0x0000002a0844723c */ /* 0x000fe20000041850 */
[----:B--2---:R-:W-:-:S04]  /*31d0*/  FMUL.FTZ R0, R61, c[0x0][0x2ec] ;  /* 0x0000bb003d007a20 */ /* 0x004fc80000410000 */
[----:B------:R2:W2:Y:S03]  /*31e0*/  MUFU.TANH R184, R0 ;  /* 0x0000000000b87308 */ /* 0x0004a60000002400 */
[C---:B-1----:R-:W-:Y:S08]  /*31f0*/  HMMA.16816.F32.BF16 R92, R8.reuse, R84, R92 ;  /* 0x00000054085c723c */ /* 0x042ff0000004185c */
[----:B------:R-:W-:Y:S01]  /*3200*/  HMMA.16816.F32.BF16 R104, R8, R86, R104 ;  /* 0x000000560868723c */ /* 0x000fe20000041868 */
[----:B--2---:R-:W-:-:S04]  /*3210*/  FMUL.FTZ R0, R62, c[0x0][0x2ec] ;  /* 0x0000bb003e007a20 */ /* 0x004fc80000410000 */
[----:B------:R1:W-:Y:S02]  /*3220*/  MUFU.TANH R196, R0 ;  /* 0x0000000000c47308 */ /* 0x0003e40000002400 */
[----:B-1----:R-:W-:Y:S02]  /*3230*/  FMUL.FTZ R0, R63, c[0x0][0x2ec] ;  /* 0x0000bb003f007a20 */ /* 0x002fe40000410000 */
[----:B------:R-:W-:Y:S04]  /*3240*/  HMMA.16816.F32.BF16 R60, R8, R40, R72 ;  /* 0x00000028083c723c */ /* 0x000fe80000041848 */
[----:B------:R1:W2:Y:S04]  /*3250*/  MUFU.TANH R190, R0 ;  /* 0x0000000000be7308 */ /* 0x0002a80000002400 */
        /* <DEDUP_REMOVED lines=8> */
[-C--:B------:R-:W-:Y:S01]  /*32e0*/  HMMA.16816.F32.BF16 R64, R20, R50.reuse, R12 ;  /* 0x000000321440723c */ /* 0x080fe2000004180c */
[----:B------:R-:W1:Y:S03]  /*32f0*/  LDSM.16.M88.4 R12, [R223+0x2800] ;  /* 0x00280000df0c783b */ /* 0x000e660000000200 */
[----:B------:R2:W-:Y:S04]  /*3300*/  MUFU.TANH R164, R0 ;  /* 0x0000000000a47308 */ /* 0x0005e80000002400 */
[----:B------:R-:W-:Y:S01]  /*3310*/  HMMA.16816.F32.BF16 R48, R24, R50, R56 ;  /* 0x000000321830723c */ /* 0x000fe20000041838 */
[----:B--2---:R-:W-:-:S04]  /*3320*/  FMUL.FTZ R0, R76, c[0x0][0x2ec] ;  /* 0x0000bb004c007a20 */ /* 0x004fc80000410000 */
[----:B------:R2:W1:Y:S11]  /*3330*/  MUFU.TANH R180, R0 ;  /* 0x0000000000b47308 */ /* 0x0004760000002400 */
[----:B------:R-:W-:Y:S08]  /*3340*/  @!UPT UIADD3 URZ, URZ, URZ, URZ ;  /* 0x0000003f3f3ff290 */ /* 0x000ff0000fffe03f */
[----:B------:R-:W-:-:S04]  /*3350*/  FMUL.FTZ R3, R48, c[0x0][0x2ec] ;  /* 0x0000bb0030037a20 */ /* 0x000fc80000410000 */
[----:B------:R3:W-:Y:S01]  /*3360*/  MUFU.TANH R209, R3 ;  /* 0x0000000300d17308 */ /* 0x0007e20000002400 */
[----:B--2---:R-:W-:Y:S01]  /*3370*/  FMUL.FTZ R0, R77, c[0x0][0x2ec] ;  /* 0x0000bb004d007a20 */ /* 0x004fe20000410000 */
[C---:B-1----:R-:W-:Y:S06]  /*3380*/  HMMA.16816.F32.BF16 R52, R32.reuse, R12, R52 ;  /* 0x0000000c2034723c */ /* 0x042fec0000041834 */
[----:B------:R1:W-:Y:S02]  /*3390*/  MUFU.TANH R168, R0 ;  /* 0x0000000000a87308 */ /* 0x0003e40000002400 */
[----:B------:R-:W-:Y:S01]  /*33a0*/  HMMA.16816.F32.BF16 R40, R32, R14, R40 ;  /* 0x0000000e2028723c */ /* 0x000fe20000041828 */
[----:B---3--:R-:W-:-:S05]  /*33b0*/  FMUL.FTZ R3, R49, c[0x0][0x2ec] ;  /* 0x0000bb0031037a20 */ /* 0x008fca0000410000 */
[----:B------:R-:W-:Y:S01]  /*33c0*/  MUFU.TANH R205, R3 ;  /* 0x0000000300cd7308 */ /* 0x000fe20000002400 */
[----:B-1----:R-:W-:-:S07]  /*33d0*/  FMUL.FTZ R0, R78, c[0x0][0x2ec] ;  /* 0x0000bb004e007a20 */ /* 0x002fce0000410000 */
[----:B------:R1:W2:Y:S02]  /*33e0*/  MUFU.TANH R186, R0 ;  /* 0x0000000000ba7308 */ /* 0x0002a40000002400 */
[----:B-1----:R-:W-:Y:S02]  /*33f0*/  FMUL.FTZ R0, R79, c[0x0][0x2ec] ;  /* 0x0000bb004f007a20 */ /* 0x002fe40000410000 */
[----:B------:R-:W1:Y:S04]  /*3400*/  LDSM.16.M88.4 R76, [R218+0x7000] ;  /* 0x00700000da4c783b */ /* 0x000e680000000200 */
[----:B------:R3:W-:Y:S02]  /*3410*/  MUFU.TANH R177, R0 ;  /* 0x0000000000b17308 */ /* 0x0007e40000002400 */
[----:B---3--:R-:W-:-:S06]  /*3420*/  FMUL.FTZ R0, R44, c[0x0][0x2ec] ;  /* 0x0000bb002c007a20 */ /* 0x008fcc0000410000 */
[----:B------:R3:W-:Y:S02]  /*3430*/  MUFU.TANH R236, R0 ;  /* 0x0000000000ec7308 */ /* 0x0007e40000002400 */
[----:B---3--:R-:W-:Y:S01]  /*3440*/  FMUL.FTZ R0, R45, c[0x0][0x2ec] ;  /* 0x0000bb002d007a20 */ /* 0x008fe20000410000 */
[C---:B-1----:R-:W-:Y:S05]  /*3450*/  HMMA.16816.F32.BF16 R96, R8.reuse, R76, R96 ;  /* 0x0000004c0860723c */ /* 0x042fea0000041860 */
[----:B------:R1:W-:Y:S03]  /*3460*/  MUFU.TANH R211, R0 ;  /* 0x0000000000d37308 */ /* 0x0003e60000002400 */
[----:B------:R-:W-:Y:S07]  /*3470*/  HMMA.16816.F32.BF16 R100, R8, R78, R100 ;  /* 0x0000004e0864723c */ /* 0x000fee0000041864 */
[----:B------:R-:W-:-:S02]  /*3480*/  IMAD.SHL.U32 R8, R160, 0x2, RZ ;  /* 0x00000002a0087824 */ /* 0x000fc400078e00ff */
[----:B------:R-:W-:Y:S02]  /*3490*/  FMUL.FTZ R10, R65, c[0x0][0x2ec] ;  /* 0x0000bb00410a7a20 */ /* 0x000fe40000410000 */
[----:B-1----:R-:W-:Y:S01]  /*34a0*/  FMUL.FTZ R0, R46, c[0x0][0x2ec] ;  /* 0x0000bb002e007a20 */ /* 0x002fe20000410000 */
[----:B------:R-:W-:Y:S01]  /*34b0*/  LOP3.LUT R8, R8, 0x6, RZ, 0xc0, !PT ;  /* 0x0000000608087812 */ /* 0x000fe200078ec0ff */
[----:B------:R-:W-:Y:S08]  /*34c0*/  MUFU.TANH R163, R10 ;  /* 0x0000000a00a37308 */ /* 0x000ff00000002400 */
[----:B------:R1:W3:Y:S02]  /*34d0*/  MUFU.TANH R233, R0 ;  /* 0x0000000000e97308 */ /* 0x0002e40000002400 */
[----:B-1----:R-:W-:-:S02]  /*34e0*/  FMUL.FTZ R0, R47, c[0x0][0x2ec] ;  /* 0x0000bb002f007a20 */ /* 0x002fc40000410000 */
[----:B------:R-:W1:Y:S04]  /*34f0*/  LDSM.16.M88.4 R44, [R217+0x2800] ;  /* 0x00280000d92c783b */ /* 0x000e680000000200 */
[----:B------:R2:W-:Y:S02]  /*3500*/  MUFU.TANH R232, R0 ;  /* 0x0000000000e87308 */ /* 0x0005e40000002400 */
[----:B--2---:R-:W-:-:S06]  /*3510*/  FMUL.FTZ R0, R16, c[0x0][0x2ec] ;  /* 0x0000bb0010007a20 */ /* 0x004fcc0000410000 */
[----:B------:R2:W1:Y:S02]  /*3520*/  MUFU.TANH R239, R0 ;  /* 0x0000000000ef7308 */ /* 0x0004640000002400 */
[----:B--2---:R-:W-:Y:S01]  /*3530*/  FMUL.FTZ R0, R17, c[0x0][0x2ec] ;  /* 0x0000bb0011007a20 */ /* 0x004fe20000410000 */
[----:B-1----:R-:W-:Y:S05]  /*3540*/  HMMA.16816.F32.BF16 R52, R24, R44, R52 ;  /* 0x0000002c1834723c */ /* 0x002fea0000041834 */
[----:B------:R1:W-:Y:S02]  /*3550*/  MUFU.TANH R238, R0 ;  /* 0x0000000000ee7308 */ /* 0x0003e40000002400 */
[----:B-1----:R-:W-:-:S06]  /*3560*/  FMUL.FTZ R0, R18, c[0x0][0x2ec] ;  /* 0x0000bb0012007a20 */ /* 0x002fcc0000410000 */
[----:B------:R1:W2:Y:S02]  /*3570*/  MUFU.TANH R242, R0 ;  /* 0x0000000000f27308 */ /* 0x0002a40000002400 */
[----:B-1----:R-:W-:Y:S02]  /*3580*/  FMUL.FTZ R0, R19, c[0x0][0x2ec] ;  /* 0x0000bb0013007a20 */ /* 0x002fe40000410000 */
[----:B------:R-:W-:Y:S04]  /*3590*/  HMMA.16816.F32.BF16 R16, R28, R12, R60 ;  /* 0x0000000c1c10723c */ /* 0x000fe8000004183c */
[----:B------:R1:W1:Y:S03]  /*35a0*/  MUFU.TANH R243, R0 ;  /* 0x0000000000f37308 */ /* 0x0002660000002400 */
[----:B------:R-:W-:Y:S01]  /*35b0*/  FMUL.FTZ R12, R66, c[0x0][0x2ec] ;  /* 0x0000bb00420c7a20 */ /* 0x000fe20000410000 */
[----:B------:R-:W-:Y:S01]  /*35c0*/  HMMA.16816.F32.BF16 R60, R36, R78, R132 ;  /* 0x0000004e243c723c */ /* 0x000fe20000041884 */
[----:B-1----:R-:W-:Y:S01]  /*35d0*/  LOP3.LUT R0, R6, 0xffffffe0, RZ, 0xc0, !PT ;  /* 0xffffffe006007812 */ /* 0x002fe200078ec0ff */
[----:B------:R-:W-:-:S04]  /*35e0*/  FMUL.FTZ R6, R51, c[0x0][0x2ec] ;  /* 0x0000bb0033067a20 */ /* 0x000fc80000410000 */
[----:B------:R-:W-:-:S10]  /*35f0*/  IMAD.IADD R0, R160, 0x1, -R0 ;  /* 0x00000001a0007824 */ /* 0x000fd400078e0a00 */
[----:B------:R-:W-:Y:S01]  /*3600*/  HMMA.16816.F32.BF16 R56, R20, R44, R16 ;  /* 0x0000002c1438723c */ /* 0x000fe20000041810 */
[----:B------:R1:W1:Y:S01]  /*3610*/  MUFU.TANH R206, R6 ;  /* 0x0000000600ce7308 */ /* 0x0002620000002400 */
[----:B------:R-:W-:-:S04]  /*3620*/  SHF.R.S32.HI R5, RZ, 0x1f, R0 ;  /* 0x0000001fff057819 */ /* 0x000fc80000011400 */
[----:B------:R-:W-:Y:S01]  /*3630*/  LEA.HI R3, R5, R0, RZ, 0x2 ;  /* 0x0000000005037211 */ /* 0x000fe200078f10ff */
[----:B------:R-:W-:Y:S01]  /*3640*/  FMUL.FTZ R0, R50, c[0x0][0x2ec] ;  /* 0x0000bb0032007a20 */ /* 0x000fe20000410000 */
[----:B------:R-:W-:Y:S01]  /*3650*/  HMMA.16816.F32.BF16 R16, R28, R14, R68 ;  /* 0x0000000e1c10723c */ /* 0x000fe20000041844 */
[----:B------:R-:W-:Y:S01]  /*3660*/  IMAD.U32 R5, RZ, RZ, UR15 ;  /* 0x0000000fff057e24 */ /* 0x000fe2000f8e00ff */
[----:B------:R-:W-:Y:S01]  /*3670*/  SHF.R.S32.HI R161, RZ, 0x2, R3 ;  /* 0x00000002ffa17819 */ /* 0x000fe20000011403 */
[----:B------:R2:W2:Y:S01]  /*3680*/  MUFU.TANH R208, R0 ;  /* 0x0000000000d07308 */ /* 0x0004a20000002400 */
[----:B------:R-:W-:-:S03]  /*3690*/  IMAD.U32 R3, RZ, RZ, UR18 ;  /* 0x00000012ff037e24 */ /* 0x000fc6000f8e00ff */
[----:B------:R3:W-:Y:S01]  /*36a0*/  STL [R1+0xcc], R161 ;  /* 0x0000cca101007387 */ /* 0x0007e20000100800 */
[----:B------:R-:W-:Y:S01]  /*36b0*/  IMAD R3, R3, 0x80, R8 ;  /* 0x0000008003037824 */ /* 0x000fe200078e0208 */
[----:B------:R-:W-:Y:S01]  /*36c0*/  HMMA.16816.F32.BF16 R48, R36, R76, R120 ;  /* 0x0000004c2430723c */ /* 0x000fe20000041878 */
[----:B-1----:R-:W-:-:S04]  /*36d0*/  FMUL.FTZ R6, R64, c[0x0][0x2ec] ;  /* 0x0000bb0040067a20 */ /* 0x002fc80000410000 */
[----:B------:R1:W1:Y:S01]  /*36e0*/  MUFU.TANH R162, R6 ;  /* 0x0000000600a27308 */ /* 0x0002620000002400 */
[----:B--2---:R-:W-:-:S04]  /*36f0*/  LEA R0, R141, UR12, 0x4 ;  /* 0x0000000c8d007c11 */ /* 0x004fc8000f8e20ff */
[----:B------:R-:W-:-:S04]  /*3700*/  IADD3 R0, R0, 0x1, R161 ;  /* 0x0000000100007810 */ /* 0x000fc80007ffe0a1 */
[----:B------:R-:W-:Y:S01]  /*3710*/  IADD3 R5, R0, UR13, -R5 ;  /* 0x0000000d00057c10 */ /* 0x000fe2000fffe805 */
[----:B------:R-:W-:Y:S01]  /*3720*/  IMAD.IADD R0, R7, 0x1, R140 ;  /* 0x0000000107007824 */ /* 0x000fe200078e028c */
[----:B------:R-:W-:Y:S02]  /*3730*/  IADD3 R7, R3, 0x1, RZ ;  /* 0x0000000103077810 */ /* 0x000fe40007ffe0ff */
[----:B------:R-:W-:Y:S01]  /*3740*/  IADD3 R5, R5, c[0x0][0x2e8], RZ ;  /* 0x0000ba0005057a10 */ /* 0x000fe20007ffe0ff */
[----:B---3--:R2:W3:Y:S01]  /*3750*/  MUFU.TANH R161, R12 ;  /* 0x0000000c00a17308 */ /* 0x0084e20000002400 */
[----:B-1----:R-:W-:Y:S02]  /*3760*/  IADD3 R6, R3, 0x8, RZ ;  /* 0x0000000803067810 */ /* 0x002fe40007ffe0ff */
[C---:B------:R-:W-:Y:S02]  /*3770*/  IMNMX R9, R5.reuse, UR13, PT ;  /* 0x0000000d05097c17 */ /* 0x040fe4000b800200 */
[----:B------:R-:W-:-:S02]  /*3780*/  IADD3 R8, R5, 0x8, RZ ;  /* 0x0000000805087810 */ /* 0x000fc40007ffe0ff */
[C---:B------:R-:W-:Y:S02]  /*3790*/  IADD3 R11, R5.reuse, 0x40, RZ ;  /* 0x00000040050b7810 */ /* 0x040fe40007ffe0ff */
[----:B------:R-:W-:Y:S02]  /*37a0*/  IADD3 R5, R5, 0x48, RZ ;  /* 0x0000004805057810 */ /* 0x000fe40007ffe0ff */
[----:B------:R-:W-:Y:S02]  /*37b0*/  IMNMX R8, R8, UR13, PT ;  /* 0x0000000d08087c17 */ /* 0x000fe4000b800200 */
[----:B------:R-:W-:Y:S02]  /*37c0*/  IMNMX R11, R11, UR13, PT ;  /* 0x0000000d0b0b7c17 */ /* 0x000fe4000b800200 */
[----:B------:R-:W-:Y:S01]  /*37d0*/  IMNMX R10, R5, UR13, PT ;  /* 0x0000000d050a7c17 */ /* 0x000fe2000b800200 */
[----:B--2---:R-:W1:Y:S01]  /*37e0*/  LDSM.16.M88.4 R12, [R223+0x3000] ;  /* 0x00300000df0c783b */ /* 0x004e620000000200 */
[----:B------:R-:W-:Y:S01]  /*37f0*/  ISETP.GE.AND P3, PT, R7, R9, PT ;  /* 0x000000090700720c */ /* 0x000fe20003f66270 */
[----:B------:R-:W-:Y:S01]  /*3800*/  FMUL.FTZ R5, R67, c[0x0][0x2ec] ;  /* 0x0000bb0043057a20 */ /* 0x000fe20000410000 */
[----:B------:R-:W-:-:S02]  /*3810*/  ISETP.GE.AND P1, PT, R7, R8, PT ;  /* 0x000000080700720c */ /* 0x000fc40003f26270 */
[C---:B------:R-:W-:Y:S01]  /*3820*/  ISETP.GE.AND P0, PT, R7.reuse, R11, PT ;  /* 0x0000000b0700720c */ /* 0x040fe20003f06270 */
[----:B------:R-:W2:Y:S01]  /*3830*/  MUFU.TANH R160, R5 ;  /* 0x0000000500a07308 */ /* 0x000ea20000002400 */
[----:B------:R-:W-:Y:S01]  /*3840*/  ISETP.GE.AND P4, PT, R7, R10, PT ;  /* 0x0000000a0700720c */ /* 0x000fe20003f86270 */
[----:B------:R-:W-:Y:S01]  /*3850*/  FMUL.FTZ R7, R52, c[0x0][0x2ec] ;  /* 0x0000bb0034077a20 */ /* 0x000fe20000410000 */
[----:B------:R-:W-:Y:S02]  /*3860*/  FSEL R82, R207, -INF , !P3 ;  /* 0xff800000cf527808 */ /* 0x000fe40005800000 */
[----:B------:R-:W-:Y:S02]  /*3870*/  FSEL R111, R158, -INF , !P1 ;  /* 0xff8000009e6f7808 */ /* 0x000fe40004800000 */
[C---:B------:R-:W-:Y:S01]  /*3880*/  ISETP.GE.AND P2, PT, R6.reuse, R9, PT ;  /* 0x000000090600720c */ /* 0x040fe20003f46270 */
[----:B------:R2:W-:Y:S01]  /*3890*/  MUFU.TANH R158, R7 ;  /* 0x00000007009e7308 */ /* 0x0005e20000002400 */
[----:B------:R-:W-:-:S02]  /*38a0*/  ISETP.GE.AND P6, PT, R6, R8, PT ;  /* 0x000000080600720c */ /* 0x000fc40003fc6270 */
[C---:B------:R-:W-:Y:S02]  /*38b0*/  ISETP.GE.AND P5, PT, R6.reuse, R11, PT ;  /* 0x0000000b0600720c */ /* 0x040fe40003fa6270 */
[----:B------:R-:W-:Y:S02]  /*38c0*/  ISETP.GE.AND P3, PT, R6, R10, PT ;  /* 0x0000000a0600720c */ /* 0x000fe40003f66270 */
[----:B------:R-:W-:Y:S02]  /*38d0*/  IADD3 R6, R3, 0x9, RZ ;  /* 0x0000000903067810 */ /* 0x000fe40007ffe0ff */
[----:B----4-:R-:W-:Y:S02]  /*38e0*/  FSEL R115, R204, -INF , !P0 ;  /* 0xff800000cc737808 */ /* 0x010fe40004000000 */
[----:B-----5:R-:W-:Y:S02]  /*38f0*/  FSEL R128, R202, -INF , !P4 ;  /* 0xff800000ca807808 */ /* 0x020fe40006000000 */
[----:B------:R-:W-:-:S02]  /*3900*/  FSEL R88, R159, -INF , !P2 ;  /* 0xff8000009f587808 */ /* 0x000fc40005000000 */
[C---:B------:R-:W-:Y:S01]  /*3910*/  ISETP.GE.AND P1, PT, R6.reuse, R9, PT ;  /* 0x000000090600720c */ /* 0x040fe20003f26270 */
[----:B--2---:R-:W-:Y:S01]  /*3920*/  FMUL.FTZ R7, R53, c[0x0][0x2ec] ;  /* 0x0000bb0035077a20 */ /* 0x004fe20000410000 */
[C---:B------:R-:W-:Y:S02]  /*3930*/  ISETP.GE.AND P0, PT, R6.reuse, R8, PT ;  /* 0x000000080600720c */ /* 0x040fe40003f06270 */
[C---:B------:R-:W-:Y:S01]  /*3940*/  ISETP.GE.AND P4, PT, R6.reuse, R11, PT ;  /* 0x0000000b0600720c */ /* 0x040fe20003f86270 */
[----:B------:R2:W4:Y:S01]  /*3950*/  MUFU.TANH R159, R7 ;  /* 0x00000007009f7308 */ /* 0x0005220000002400 */
[----:B------:R-:W-:Y:S01]  /*3960*/  ISETP.GE.AND P2, PT, R6, R10, PT ;  /* 0x0000000a0600720c */ /* 0x000fe20003f46270 */
[----:B------:R-:W-:Y:S01]  /*3970*/  FMUL.FTZ R6, R54, c[0x0][0x2ec] ;  /* 0x0000bb0036067a20 */ /* 0x000fe20000410000 */
[----:B------:R-:W-:Y:S02]  /*3980*/  IADD3 R5, R3, 0x10, RZ ;  /* 0x0000001003057810 */ /* 0x000fe40007ffe0ff */
[----:B------:R-:W-:-:S02]  /*3990*/  FSEL R114, R157, -INF , !P6 ;  /* 0xff8000009d727808 */ /* 0x000fc40007000000 */
[----:B------:R-:W-:Y:S01]  /*39a0*/  ISETP.GE.AND P6, PT, R5, R9, PT ;  /* 0x000000090500720c */ /* 0x000fe20003fc6270 */
[----:B------:R5:W-:Y:S01]  /*39b0*/  MUFU.TANH R157, R6 ;  /* 0x00000006009d7308 */ /* 0x000be20000002400 */
[----:B------:R-:W-:Y:S02]  /*39c0*/  FSEL R116, R156, -INF , !P5 ;  /* 0xff8000009c747808 */ /* 0x000fe40006800000 */
[----:B------:R-:W-:Y:S02]  /*39d0*/  FSEL R130, R154, -INF , !P3 ;  /* 0xff8000009a827808 */ /* 0x000fe40005800000 */
[----:B------:R-:W-:Y:S02]  /*39e0*/  FSEL R110, R201, -INF , !P0 ;  /* 0xff800000c96e7808 */ /* 0x000fe40004000000 */
[----:B------:R-:W-:Y:S01]  /*39f0*/  FSEL R113, R200, -INF , !P4 ;  /* 0xff800000c8717808 */ /* 0x000fe20006000000 */
[----:B--2---:R-:W-:Y:S01]  /*3a00*/  FMUL.FTZ R7, R55, c[0x0][0x2ec] ;  /* 0x0000bb0037077a20 */ /* 0x004fe20000410000 */
[----:B------:R-:W-:Y:S01]  /*3a10*/  FSEL R129, R197, -INF , !P2 ;  /* 0xff800000c5817808 */ /* 0x000fe20005000000 */
[----:B------:R-:W-:Y:S01]  /*3a20*/  HMMA.16816.F32.BF16 R52, R24, R46, R40 ;  /* 0x0000002e1834723c */ /* 0x000fe20000041828 */
[----:B------:R-:W2:Y:S01]  /*3a30*/  LDSM.16.M88.4 R40, [R217+0x3000] ;  /* 0x00300000d928783b */ /* 0x000ea20000000200 */
[----:B------:R-:W-:Y:S01]  /*3a40*/  FSEL R81, R195, -INF , !P6 ;  /* 0xff800000c3517808 */ /* 0x000fe20007000000 */
[----:B------:R1:W1:Y:S01]  /*3a50*/  MUFU.TANH R156, R7 ;  /* 0x00000007009c7308 */ /* 0x0002620000002400 */
[----:B------:R-:W-:-:S02]  /*3a60*/  ISETP.GE.AND P3, PT, R5, R11, PT ;  /* 0x0000000b0500720c */ /* 0x000fc40003f66270 */
[----:B-----5:R-:W-:Y:S02]  /*3a70*/  IADD3 R6, R3, 0x11, RZ ;  /* 0x0000001103067810 */ /* 0x020fe40007ffe0ff */
[----:B------:R-:W-:Y:S02]  /*3a80*/  FSEL R112, R155, -INF , !P3 ;  /* 0xff8000009b707808 */ /* 0x000fe40005800000 */
[C---:B------:R-:W-:Y:S02]  /*3a90*/  ISETP.GE.AND P0, PT, R6.reuse, R9, PT ;  /* 0x000000090600720c */ /* 0x040fe40003f06270 */
[C---:B------:R-:W-:Y:S02]  /*3aa0*/  ISETP.GE.AND P4, PT, R6.reuse, R8, PT ;  /* 0x000000080600720c */ /* 0x040fe40003f86270 */
[C---:B------:R-:W-:Y:S02]  /*3ab0*/  ISETP.GE.AND P2, PT, R6.reuse, R11, PT ;  /* 0x0000000b0600720c */ /* 0x040fe40003f46270 */
[----:B------:R-:W-:Y:S01]  /*3ac0*/  ISETP.GE.AND P6, PT, R6, R10, PT ;  /* 0x0000000a0600720c */ /* 0x000fe20003fc6270 */
[----:B------:R-:W-:Y:S01]  /*3ad0*/  FMUL.FTZ R6, R57, c[0x0][0x2ec] ;  /* 0x0000bb0039067a20 */ /* 0x000fe20000410000 */
[----:B------:R-:W-:Y:S01]  /*3ae0*/  FSEL R83, R203, -INF , !P1 ;  /* 0xff800000cb537808 */ /* 0x000fe20004800000 */
[----:B-1----:R-:W-:Y:S01]  /*3af0*/  FMUL.FTZ R7, R56, c[0x0][0x2ec] ;  /* 0x0000bb0038077a20 */ /* 0x002fe20000410000 */
[C---:B------:R-:W-:Y:S01]  /*3b00*/  ISETP.GE.AND P5, PT, R5.reuse, R8, PT ;  /* 0x000000080500720c */ /* 0x040fe20003fa6270 */
[----:B------:R1:W-:Y:S01]  /*3b10*/  MUFU.TANH R155, R6 ;  /* 0x00000006009b7308 */ /* 0x0003e20000002400 */
[----:B------:R-:W-:-:S02]  /*3b20*/  ISETP.GE.AND P1, PT, R5, R10, PT ;  /* 0x0000000a0500720c */ /* 0x000fc40003f26270 */
[----:B------:R-:W-:Y:S02]  /*3b30*/  IADD3 R5, R3, 0x18, RZ ;  /* 0x0000001803057810 */ /* 0x000fe40007ffe0ff */
[----:B------:R-:W-:Y:S02]  /*3b40*/  FSEL R109, R187, -INF , !P5 ;  /* 0xff800000bb6d7808 */ /* 0x000fe40006800000 */
[----:B------:R-:W-:Y:S01]  /*3b50*/  FSEL R117, R175, -INF , !P1 ;  /* 0xff800000af757808 */ /* 0x000fe20004800000 */
[----:B------:R5:W2:Y:S01]  /*3b60*/  MUFU.TANH R154, R7 ;  /* 0x00000007009a7308 */ /* 0x000aa20000002400 */
[----:B------:R-:W-:Y:S02]  /*3b70*/  FSEL R80, R199, -INF , !P0 ;  /* 0xff800000c7507808 */ /* 0x000fe40004000000 */
[C---:B------:R-:W-:Y:S02]  /*3b80*/  ISETP.GE.AND P5, PT, R5.reuse, R9, PT ;  /* 0x000000090500720c */ /* 0x040fe40003fa6270 */
[----:B------:R-:W-:-:S02]  /*3b90*/  ISETP.GE.AND P3, PT, R5, R8, PT ;  /* 0x000000080500720c */ /* 0x000fc40003f66270 */
[----:B------:R-:W-:Y:S01]  /*3ba0*/  ISETP.GE.AND P1, PT, R5, R11, PT ;  /* 0x0000000b0500720c */ /* 0x000fe20003f26270 */
[----:B-1----:R-:W-:Y:S01]  /*3bb0*/  FMUL.FTZ R6, R59, c[0x0][0x2ec] ;  /* 0x0000bb003b067a20 */ /* 0x002fe20000410000 */
[----:B------:R-:W-:Y:S02]  /*3bc0*/  ISETP.GE.AND P0, PT, R5, R10, PT ;  /* 0x0000000a0500720c */ /* 0x000fe40003f06270 */
[----:B------:R-:W-:Y:S01]  /*3bd0*/  IADD3 R5, R3, 0x19, RZ ;  /* 0x0000001903057810 */ /* 0x000fe20007ffe0ff */
[----:B------:R1:W-:Y:S01]  /*3be0*/  MUFU.TANH R140, R6 ;  /* 0x00000006008c7308 */ /* 0x0003e20000002400 */
[----:B------:R-:W-:Y:S02]  /*3bf0*/  FSEL R89, R198, -INF , !P4 ;  /* 0xff800000c6597808 */ /* 0x000fe40006000000 */
[----:B------:R-:W-:Y:S01]  /*3c00*/  ISETP.GE.AND P4, PT, R5, R9, PT ;  /* 0x000000090500720c */ /* 0x000fe20003f86270 */
[----:B-----5:R-:W-:Y:S01]  /*3c10*/  FMUL.FTZ R7, R58, c[0x0][0x2ec] ;  /* 0x0000bb003a077a20 */ /* 0x020fe20000410000 */
[----:B------:R-:W-:Y:S01]  /*3c20*/  FSEL R77, R179, -INF , !P3 ;  /* 0xff800000b34d7808 */ /* 0x000fe20005800000 */
[----:B------:R-:W-:Y:S01]  /*3c30*/  HMMA.16816.F32.BF16 R56, R20, R46, R16 ;  /* 0x0000002e1438723c */ /* 0x000fe20000041810 */
[----:B------:R-:W-:Y:S01]  /*3c40*/  FSEL R90, R173, -INF , !P1 ;  /* 0xff800000ad5a7808 */ /* 0x000fe20004800000 */
[----:B------:R5:W2:Y:S01]  /*3c50*/  MUFU.TANH R123, R7 ;  /* 0x00000007007b7308 */ /* 0x000aa20000002400 */
[----:B------:R-:W-:-:S02]  /*3c60*/  FSEL R119, R146, -INF , !P0 ;  /* 0xff80000092777808 */ /* 0x000fc40004000000 */
[----:B------:R-:W-:Y:S02]  /*3c70*/  FSEL R71, R188, -INF , !P4 ;  /* 0xff800000bc477808 */ /* 0x000fe40006000000 */
[----:B------:R-:W-:Y:S01]  /*3c80*/  FSEL R108, R194, -INF , !P2 ;  /* 0xff800000c26c7808 */ /* 0x000fe20005000000 */
[-C--:B------:R-:W-:Y:S01]  /*3c90*/  HMMA.16816.F32.BF16 R16, R32, R12.reuse, R48 ;  /* 0x0000000c2010723c */ /* 0x080fe20000041830 */
[----:B------:R-:W-:Y:S02]  /*3ca0*/  FSEL R120, R185, -INF , !P6 ;  /* 0xff800000b9787808 */ /* 0x000fe40007000000 */
[----:B-1----:R-:W-:Y:S02]  /*3cb0*/  IADD3 R6, R3, 0x20, RZ ;  /* 0x0000002003067810 */ /* 0x002fe40007ffe0ff */
[----:B------:R-:W-:Y:S02]  /*3cc0*/  FSEL R75, R176, -INF , !P5 ;  /* 0xff800000b04b7808 */ /* 0x000fe40006800000 */
[C---:B------:R-:W-:Y:S01]  /*3cd0*/  ISETP.GE.AND P3, PT, R6.reuse, R9, PT ;  /* 0x000000090600720c */ /* 0x040fe20003f66270 */
[----:B------:R-:W-:Y:S01]  /*3ce0*/  HMMA.16816.F32.BF16 R44, R28, R12, R96 ;  /* 0x0000000c1c2c723c */ /* 0x000fe20000041860 */
[----:B------:R-:W-:Y:S01]  /*3cf0*/  ISETP.GE.AND P1, PT, R6, R8, PT ;  /* 0x000000080600720c */ /* 0x000fe20003f26270 */
[----:B-----5:R-:W-:Y:S01]  /*3d00*/  FMUL.FTZ R7, R52, c[0x0][0x2ec] ;  /* 0x0000bb0034077a20 */ /* 0x020fe20000410000 */
[----:B------:R-:W-:-:S02]  /*3d10*/  ISETP.GE.AND P0, PT, R6, R11, PT ;  /* 0x0000000b0600720c */ /* 0x000fc40003f06270 */
[----:B------:R-:W-:Y:S01]  /*3d20*/  ISETP.GE.AND P4, PT, R6, R10, PT ;  /* 0x0000000a0600720c */ /* 0x000fe20003f86270 */
[----:B------:R1:W5:Y:S01]  /*3d30*/  MUFU.TANH R122, R7 ;  /* 0x00000007007a7308 */ /* 0x0003620000002400 */
[----:B------:R-:W-:Y:S01]  /*3d40*/  FMUL.FTZ R6, R54, c[0x0][0x2ec] ;  /* 0x0000bb0036067a20 */ /* 0x000fe20000410000 */
[C---:B------:R-:W-:Y:S01]  /*3d50*/  HMMA.16816.F32.BF16 R48, R36.reuse, R84, R124 ;  /* 0x000000542430723c */ /* 0x040fe2000004187c */
[C---:B------:R-:W-:Y:S02]  /*3d60*/  ISETP.GE.AND P2, PT, R5.reuse, R8, PT ;  /* 0x000000080500720c */ /* 0x040fe40003f46270 */
[C---:B------:R-:W-:Y:S02]  /*3d70*/  ISETP.GE.AND P6, PT, R5.reuse, R11, PT ;  /* 0x0000000b0500720c */ /* 0x040fe40003fc6270 */
[----:B------:R-:W-:Y:S01]  /*3d80*/  ISETP.GE.AND P5, PT, R5, R10, PT ;  /* 0x0000000a0500720c */ /* 0x000fe20003fa6270 */
[----:B------:R3:W3:Y:S01]  /*3d90*/  MUFU.TANH R121, R6 ;  /* 0x0000000600797308 */ /* 0x0006e20000002400 */
[----:B------:R-:W-:Y:S01]  /*3da0*/  IADD3 R5, R3, 0x21, RZ ;  /* 0x0000002103057810 */ /* 0x000fe20007ffe0ff */
[----:B------:R-:W-:Y:S01]  /*3db0*/  HMMA.16816.F32.BF16 R36, R36, R86, R136 ;  /* 0x000000562424723c */ /* 0x000fe20000041888 */
[----:B------:R-:W-:-:S02]  /*3dc0*/  FSEL R76, R183, -INF , !P2 ;  /* 0xff800000b74c7808 */ /* 0x000fc40005000000 */
[----:B------:R-:W-:Y:S02]  /*3dd0*/  ISETP.GE.AND P2, PT, R5, R9, PT ;  /* 0x000000090500720c */ /* 0x000fe40003f46270 */
[----:B------:R-:W-:Y:S01]  /*3de0*/  FSEL R149, R149, -INF , !P1 ;  /* 0xff80000095957808 */ /* 0x000fe20004800000 */
[----:B-1----:R-:W-:Y:S01]  /*3df0*/  FMUL.FTZ R7, R53, c[0x0][0x2ec] ;  /* 0x0000bb0035077a20 */ /* 0x002fe20000410000 */
[----:B------:R-:W-:Y:S01]  /*3e00*/  FSEL R151, R151, -INF , !P0 ;  /* 0xff80000097977808 */ /* 0x000fe20004000000 */
[----:B--2---:R-:W-:Y:S01]  /*3e10*/  HMMA.16816.F32.BF16 R64, R20, R40, R44 ;  /* 0x000000281440723c */ /* 0x004fe2000004182c */
[----:B------:R-:W-:Y:S01]  /*3e20*/  LDSM.16.M88.4 R44, [R217+0x3800] ;  /* 0x00380000d92c783b */ /* 0x000fe20000000200 */
[----:B------:R1:W-:Y:S01]  /*3e30*/  MUFU.TANH R131, R7 ;  /* 0x0000000700837308 */ /* 0x0003e20000002400 */
[----:B------:R-:W-:Y:S02]  /*3e40*/  FSEL R153, R153, -INF , !P4 ;  /* 0xff80000099997808 */ /* 0x000fe40006000000 */
[----:B------:R-:W-:-:S02]  /*3e50*/  FSEL R146, R171, -INF , !P2 ;  /* 0xff800000ab927808 */ /* 0x000fc40005000000 */
[----:B---3--:R-:W-:Y:S02]  /*3e60*/  IADD3 R6, R3, 0x28, RZ ;  /* 0x0000002803067810 */ /* 0x008fe40007ffe0ff */
[----:B------:R-:W-:Y:S02]  /*3e70*/  FSEL R91, R174, -INF , !P6 ;  /* 0xff800000ae5b7808 */ /* 0x000fe40007000000 */
[C---:B------:R-:W-:Y:S02]  /*3e80*/  ISETP.GE.AND P1, PT, R6.reuse, R9, PT ;  /* 0x000000090600720c */ /* 0x040fe40003f26270 */
[C---:B------:R-:W-:Y:S02]  /*3e90*/  ISETP.GE.AND P0, PT, R6.reuse, R8, PT ;  /* 0x000000080600720c */ /* 0x040fe40003f06270 */
[C---:B------:R-:W-:Y:S02]  /*3ea0*/  ISETP.GE.AND P4, PT, R6.reuse, R11, PT ;  /* 0x0000000b0600720c */ /* 0x040fe40003f86270 */
[----:B------:R-:W-:Y:S01]  /*3eb0*/  ISETP.GE.AND P2, PT, R6, R10, PT ;  /* 0x0000000a0600720c */ /* 0x000fe20003f46270 */
[----:B-1----:R-:W-:Y:S01]  /*3ec0*/  FMUL.FTZ R7, R55, c[0x0][0x2ec] ;  /* 0x0000bb0037077a20 */ /* 0x002fe20000410000 */
[----:B------:R-:W-:Y:S01]  /*3ed0*/  FSEL R118, R170, -INF , !P5 ;  /* 0xff800000aa767808 */ /* 0x000fe20006800000 */
[----:B------:R-:W-:Y:S01]  /*3ee0*/  HMMA.16816.F32.BF16 R52, R24, R40, R16 ;  /* 0x000000281834723c */ /* 0x000fe20000041810 */
[----:B------:R-:W1:Y:S01]  /*3ef0*/  LDSM.16.M88.4 R16, [R223+0x3800] ;  /* 0x00380000df10783b */ /* 0x000e620000000200 */
[----:B------:R-:W-:Y:S01]  /*3f00*/  FMUL.FTZ R6, R57, c[0x0][0x2ec] ;  /* 0x0000bb0039067a20 */ /* 0x000fe20000410000 */
[----:B------:R-:W-:Y:S01]  /*3f10*/  FSEL R152, R152, -INF , !P3 ;  /* 0xff80000098987808 */ /* 0x000fe20005800000 */
[----:B------:R2:W-:Y:S01]  /*3f20*/  MUFU.TANH R98, R7 ;  /* 0x0000000700627308 */ /* 0x0005e20000002400 */
[----:B------:R-:W-:Y:S01]  /*3f30*/  ISETP.GE.AND P6, PT, R5, R8, PT ;  /* 0x000000080500720c */ /* 0x000fe20003fc6270 */
[----:B------:R-:W-:-:S04]  /*3f40*/  DEPBAR.LE SB0, 0x0 ;  /* 0x000080000000791a */ /* 0x000fc80000000000 */
[C---:B------:R-:W-:Y:S02]  /*3f50*/  ISETP.GE.AND P5, PT, R5.reuse, R11, PT ;  /* 0x0000000b0500720c */ /* 0x040fe40003fa6270 */
[----:B------:R-:W-:Y:S01]  /*3f60*/  ISETP.GE.AND P3, PT, R5, R10, PT ;  /* 0x0000000a0500720c */ /* 0x000fe20003f66270 */
[----:B------:R3:W-:Y:S01]  /*3f70*/  MUFU.TANH R97, R6 ;  /* 0x0000000600617308 */ /* 0x0007e20000002400 */
[----:B------:R-:W-:Y:S02]  /*3f80*/  IADD3 R5, R3, 0x29, RZ ;  /* 0x0000002903057810 */ /* 0x000fe40007ffe0ff */
[----:B------:R-:W-:Y:S02]  /*3f90*/  FSEL R148, R148, -INF , !P6 ;  /* 0xff80000094947808 */ /* 0x000fe40007000000 */
[----:B------:R-:W-:Y:S01]  /*3fa0*/  FSEL R147, R147, -INF , !P5 ;  /* 0xff80000093937808 */ /* 0x000fe20006800000 */
[----:B--2---:R-:W-:Y:S01]  /*3fb0*/  FMUL.FTZ R7, R56, c[0x0][0x2ec] ;  /* 0x0000bb0038077a20 */ /* 0x004fe20000410000 */
[----:B------:R-:W-:-:S02]  /*3fc0*/  FSEL R150, R150, -INF , !P3 ;  /* 0xff80000096967808 */ /* 0x000fc40005800000 */
[----:B------:R-:W-:Y:S01]  /*3fd0*/  FSEL R144, R144, -INF , !P1 ;  /* 0xff80000090907808 */ /* 0x000fe20004800000 */
[----:B------:R2:W1:Y:S01]  /*3fe0*/  MUFU.TANH R96, R7 ;  /* 0x0000000700607308 */ /* 0x0004620000002400 */
[C---:B------:R-:W-:Y:S02]  /*3ff0*/  ISETP.GE.AND P6, PT, R5.reuse, R9, PT ;  /* 0x000000090500720c */ /* 0x040fe40003fc6270 */
[C---:B------:R-:W-:Y:S01]  /*4000*/  ISETP.GE.AND P5, PT, R5.reuse, R8, PT ;  /* 0x000000080500720c */ /* 0x040fe20003fa6270 */
[----:B---3--:R-:W-:Y:S01]  /*4010*/  FMUL.FTZ R6, R58, c[0x0][0x2ec] ;  /* 0x0000bb003a067a20 */ /* 0x008fe20000410000 */
[C---:B------:R-:W-:Y:S02]  /*4020*/  ISETP.GE.AND P3, PT, R5.reuse, R11, PT ;  /* 0x0000000b0500720c */ /* 0x040fe40003f66270 */
[----:B------:R-:W-:Y:S01]  /*4030*/  ISETP.GE.AND P1, PT, R5, R10, PT ;  /* 0x0000000a0500720c */ /* 0x000fe20003f26270 */
[----:B------:R3:W3:Y:S01]  /*4040*/  MUFU.TANH R74, R6 ;  /* 0x00000006004a7308 */ /* 0x0006e20000002400 */
[----:B------:R-:W-:-:S02]  /*4050*/  IADD3 R5, R3, 0x30, RZ ;  /* 0x0000003003057810 */ /* 0x000fc40007ffe0ff */
[----:B------:R-:W-:Y:S02]  /*4060*/  FSEL R141, R166, -INF , !P0 ;  /* 0xff800000a68d7808 */ /* 0x000fe40004000000 */
[----:B------:R-:W-:Y:S01]  /*4070*/  ISETP.GE.AND P0, PT, R5, R9, PT ;  /* 0x000000090500720c */ /* 0x000fe20003f06270 */
[----:B--2---:R-:W-:Y:S01]  /*4080*/  FMUL.FTZ R7, R52, c[0x0][0x2ec] ;  /* 0x0000bb0034077a20 */ /* 0x004fe20000410000 */
[-C--:B-1----:R-:W-:Y:S01]  /*4090*/  HMMA.16816.F32.BF16 R48, R32, R16.reuse, R48 ;  /* 0x000000102030723c */ /* 0x082fe20000041830 */
[----:B------:R-:W-:Y:S02]  /*40a0*/  FSEL R143, R143, -INF , !P4 ;  /* 0xff8000008f8f7808 */ /* 0x000fe40006000000 */
[----:B------:R1:W-:Y:S01]  /*40b0*/  MUFU.TANH R73, R7 ;  /* 0x0000000700497308 */ /* 0x0003e20000002400 */
[----:B------:R-:W-:Y:S02]  /*40c0*/  FSEL R145, R145, -INF , !P2 ;  /* 0xff80000091917808 */ /* 0x000fe40005000000 */
[----:B------:R-:W-:Y:S01]  /*40d0*/  FSEL R127, R169, -INF , !P6 ;  /* 0xff800000a97f7808 */ /* 0x000fe20007000000 */
[----:B---3--:R-:W-:Y:S01]  /*40e0*/  FMUL.FTZ R6, R59, c[0x0][0x2ec] ;  /* 0x0000bb003b067a20 */ /* 0x008fe20000410000 */
[----:B------:R-:W-:Y:S01]  /*40f0*/  FSEL R124, R167, -INF , !P5 ;  /* 0xff800000a77c7808 */ /* 0x000fe20006800000 */
[----:B------:R-:W-:Y:S01]  /*4100*/  HMMA.16816.F32.BF16 R56, R28, R16, R92 ;  /* 0x000000101c38723c */ /* 0x000fe2000004185c */
[----:B------:R-:W-:Y:S01]  /*4110*/  FSEL R125, R165, -INF , !P3 ;  /* 0xff800000a57d7808 */ /* 0x000fe20005800000 */
[----:B------:R2:W3:Y:S01]  /*4120*/  MUFU.TANH R85, R6 ;  /* 0x0000000600557308 */ /* 0x0004e20000002400 */
[----:B------:R-:W-:-:S02]  /*4130*/  FSEL R142, R142, -INF , !P1 ;  /* 0xff8000008e8e7808 */ /* 0x000fc40004800000 */
[----:B------:R-:W-:Y:S01]  /*4140*/  FSEL R191, R191, -INF , !P0 ;  /* 0xff800000bfbf7808 */ /* 0x000fe20004000000 */
[----:B------:R-:W-:Y:S01]  /*4150*/  BAR.SYNC.DEFER_BLOCKING 0x0 ;  /* 0x0000000000007b1d */ /* 0x000fe20000010000 */
[----:B------:R-:W-:Y:S01]  /*4160*/  ISETP.GE.AND P4, PT, R5, R8, PT ;  /* 0x000000080500720c */ /* 0x000fe20003f86270 */
[----:B-1----:R-:W-:Y:S01]  /*4170*/  FMUL.FTZ R7, R53, c[0x0][0x2ec] ;  /* 0x0000bb0035077a20 */ /* 0x002fe20000410000 */
[C---:B------:R-:W-:Y:S02]  /*4180*/  ISETP.GE.AND P2, PT, R5.reuse, R11, PT ;  /* 0x0000000b0500720c */ /* 0x040fe40003f46270 */
[----:B------:R-:W-:Y:S01]  /*4190*/  ISETP.GE.AND P6, PT, R5, R10, PT ;  /* 0x0000000a0500720c */ /* 0x000fe20003fc6270 */
[----:B------:R1:W-:Y:S01]  /*41a0*/  MUFU.TANH R84, R7 ;  /* 0x0000000700547308 */ /* 0x0003e20000002400 */
[----:B------:R-:W-:Y:S02]  /*41b0*/  IADD3 R5, R3, 0x38, RZ ;  /* 0x0000003803057810 */ /* 0x000fe40007ffe0ff */
[----:B------:R-:W-:-:S02]  /*41c0*/  FSEL R193, R193, -INF , !P4 ;  /* 0xff800000c1c17808 */ /* 0x000fc40006000000 */
[----:B--2---:R-:W-:Y:S02]  /*41d0*/  IADD3 R6, R3, 0x31, RZ ;  /* 0x0000003103067810 */ /* 0x004fe40007ffe0ff */
[-C--:B------:R-:W-:Y:S02]  /*41e0*/  ISETP.GE.AND P4, PT, R5, R9.reuse, PT ;  /* 0x000000090500720c */ /* 0x080fe40003f86270 */
[C---:B------:R-:W-:Y:S02]  /*41f0*/  ISETP.GE.AND P5, PT, R6.reuse, R9, PT ;  /* 0x000000090600720c */ /* 0x040fe40003fa6270 */
[C---:B------:R-:W-:Y:S01]  /*4200*/  ISETP.GE.AND P3, PT, R6.reuse, R8, PT ;  /* 0x000000080600720c */ /* 0x040fe20003f66270 */
[-C--:B------:R-:W-:Y:S01]  /*4210*/  HMMA.16816.F32.BF16 R56, R20, R44.reuse, R56 ;  /* 0x0000002c1438723c */ /* 0x080fe20000041838 */
[C---:B------:R-:W-:Y:S02]  /*4220*/  ISETP.GE.AND P1, PT, R6.reuse, R11, PT ;  /* 0x0000000b0600720c */ /* 0x040fe40003f26270 */
[----:B------:R-:W-:Y:S01]  /*4230*/  ISETP.GE.AND P0, PT, R6, R10, PT ;  /* 0x0000000a0600720c */ /* 0x000fe20003f06270 */
[----:B------:R-:W-:Y:S01]  /*4240*/  FMUL.FTZ R6, R54, c[0x0][0x2ec] ;  /* 0x0000bb0036067a20 */ /* 0x000fe20000410000 */
[----:B------:R-:W-:Y:S01]  /*4250*/  FSEL R182, R182, -INF , !P3 ;  /* 0xff800000b6b67808 */ /* 0x000fe20005800000 */
[----:B-1----:R-:W-:Y:S01]  /*4260*/  FMUL.FTZ R7, R55, c[0x0][0x2ec] ;  /* 0x0000bb0037077a20 */ /* 0x002fe20000410000 */
[----:B------:R-:W-:Y:S01]  /*4270*/  FSEL R184, R184, -INF , !P1 ;  /* 0xff800000b8b87808 */ /* 0x000fe20004800000 */
[----:B------:R-:W-:Y:S01]  /*4280*/  HMMA.16816.F32.BF16 R52, R24, R44, R48 ;  /* 0x0000002c1834723c */ /* 0x000fe20000041830 */
[----:B------:R1:W2:Y:S01]  /*4290*/  MUFU.TANH R70, R6 ;  /* 0x0000000600467308 */ /* 0x0002a20000002400 */
[----:B------:R-:W-:-:S02]  /*42a0*/  FSEL R190, R190, -INF , !P0 ;  /* 0xff800000bebe7808 */ /* 0x000fc40004000000 */
[----:B------:R-:W-:Y:S02]  /*42b0*/  FSEL R178, R178, -INF , !P4 ;  /* 0xff800000b2b27808 */ /* 0x000fe40006000000 */
[----:B------:R-:W-:Y:S02]  /*42c0*/  FSEL R192, R192, -INF , !P2 ;  /* 0xff800000c0c07808 */ /* 0x000fe40005000000 */
[-C--:B------:R-:W-:Y:S01]  /*42d0*/  HMMA.16816.F32.BF16 R48, R28, R14.reuse, R100 ;  /* 0x0000000e1c30723c */ /* 0x080fe20000041864 */
[----:B------:R-:W-:Y:S01]  /*42e0*/  FSEL R196, R196, -INF , !P6 ;  /* 0xff800000c4c47808 */ /* 0x000fe20007000000 */
[----:B------:R2:W-:Y:S01]  /*42f0*/  MUFU.TANH R72, R7 ;  /* 0x0000000700487308 */ /* 0x0005e20000002400 */
[----:B------:R-:W-:Y:S02]  /*4300*/  FSEL R189, R189, -INF , !P5 ;  /* 0xff800000bdbd7808 */ /* 0x000fe40006800000 */
[C---:B------:R-:W-:Y:S02]  /*4310*/  ISETP.GE.AND P2, PT, R5.reuse, R8, PT ;  /* 0x000000080500720c */ /* 0x040fe40003f46270 */
[----:B------:R-:W-:Y:S01]  /*4320*/  ISETP.GE.AND P6, PT, R5, R11, PT ;  /* 0x0000000b0500720c */ /* 0x000fe20003fc6270 */
[----:B------:R-:W-:Y:S01]  /*4330*/  HMMA.16816.F32.BF16 R12, R32, R14, R60 ;  /* 0x0000000e200c723c */ /* 0x000fe2000004183c */
[----:B-1----:R-:W-:-:S02]  /*4340*/  IADD3 R6, R3, 0x39, RZ ;  /* 0x0000003903067810 */ /* 0x002fc40007ffe0ff */
[----:B------:R-:W-:Y:S02]  /*4350*/  ISETP.GE.AND P5, PT, R5, R10, PT ;  /* 0x0000000a0500720c */ /* 0x000fe40003fa6270 */
[C---:B------:R-:W-:Y:S02]  /*4360*/  ISETP.GE.AND P3, PT, R6.reuse, R9, PT ;  /* 0x000000090600720c */ /* 0x040fe40003f66270 */
[C---:B------:R-:W-:Y:S01]  /*4370*/  ISETP.GE.AND P1, PT, R6.reuse, R8, PT ;  /* 0x000000080600720c */ /* 0x040fe20003f26270 */
[----:B------:R-:W-:Y:S01]  /*4380*/  HMMA.16816.F32.BF16 R28, R28, R18, R104 ;  /* 0x000000121c1c723c */ /* 0x000fe20000041868 */
[----:B------:R-:W-:Y:S01]  /*4390*/  ISETP.GE.AND P0, PT, R6, R11, PT ;  /* 0x0000000b0600720c */ /* 0x000fe20003f06270 */
[----:B--2---:R-:W-:Y:S01]  /*43a0*/  FMUL.FTZ R7, R64, c[0x0][0x2ec] ;  /* 0x0000bb0040077a20 */ /* 0x004fe20000410000 */
[----:B------:R-:W-:Y:S01]  /*43b0*/  ISETP.GE.AND P4, PT, R6, R10, PT ;  /* 0x0000000a0600720c */ /* 0x000fe20003f86270 */
[----:B------:R-:W-:Y:S01]  /*43c0*/  FMUL.FTZ R6, R65, c[0x0][0x2ec] ;  /* 0x0000bb0041067a20 */ /* 0x000fe20000410000 */
[----:B------:R-:W-:Y:S01]  /*43d0*/  IADD3 R5, R3, 0x40, RZ ;  /* 0x0000004003057810 */ /* 0x000fe20007ffe0ff */
[----:B------:R1:W2:Y:S01]  /*43e0*/  MUFU.TANH R68, R7 ;  /* 0x0000000700447308 */ /* 0x0002a20000002400 */
[----:B------:R-:W-:Y:S01]  /*43f0*/  FSEL R181, R181, -INF , !P2 ;  /* 0xff800000b5b57808 */ /* 0x000fe20005000000 */
[----:B------:R-:W-:Y:S01]  /*4400*/  HMMA.16816.F32.BF16 R48, R20, R42, R48 ;  /* 0x0000002a1430723c */ /* 0x000fe20000041830 */
[----:B------:R-:W-:-:S02]  /*4410*/  FSEL R180, R180, -INF , !P6 ;  /* 0xff800000b4b47808 */ /* 0x000fc40007000000 */
[----:B------:R-:W-:Y:S02]  /*4420*/  FSEL R186, R186, -INF , !P5 ;  /* 0xff800000baba7808 */ /* 0x000fe40006800000 */
[----:B------:R-:W-:Y:S01]  /*4430*/  FSEL R172, R172, -INF , !P3 ;  /* 0xff800000acac7808 */ /* 0x000fe20005800000 */
[----:B------:R2:W-:Y:S01]  /*4440*/  MUFU.TANH R69, R6 ;  /* 0x0000000600457308 */ /* 0x0005e20000002400 */
[C---:B------:R-:W-:Y:S01]  /*4450*/  ISETP.GE.AND P2, PT, R5.reuse, R9, PT ;  /* 0x000000090500720c */ /* 0x040fe20003f46270 */
[----:B------:R-:W-:Y:S01]  /*4460*/  HMMA.16816.F32.BF16 R40, R24, R42, R12 ;  /* 0x0000002a1828723c */ /* 0x000fe2000004180c */
[C---:B------:R-:W-:Y:S02]  /*4470*/  ISETP.GE.AND P6, PT, R5.reuse, R8, PT ;  /* 0x000000080500720c */ /* 0x040fe40003fc6270 */
[C---:B------:R-:W-:Y:S02]  /*4480*/  ISETP.GE.AND P5, PT, R5.reuse, R11, PT ;  /* 0x0000000b0500720c */ /* 0x040fe40003fa6270 */
[----:B------:R-:W-:Y:S01]  /*4490*/  ISETP.GE.AND P3, PT, R5, R10, PT ;  /* 0x0000000a0500720c */ /* 0x000fe20003f66270 */
[----:B-1----:R-:W-:Y:S01]  /*44a0*/  FMUL.FTZ R7, R52, c[0x0][0x2ec] ;  /* 0x0000bb0034077a20 */ /* 0x002fe20000410000 */
[----:B------:R-:W-:Y:S01]  /*44b0*/  IADD3 R5, R3, 0x41, RZ ;  /* 0x0000004103057810 */ /* 0x000fe20007ffe0ff */
[----:B------:R-:W-:Y:S01]  /*44c0*/  HMMA.16816.F32.BF16 R32, R32, R18, R36 ;  /* 0x000000122020723c */ /* 0x000fe20000041824 */
[----:B------:R-:W-:Y:S01]  /*44d0*/  FSEL R135, R164, -INF , !P1 ;  /* 0xff800000a4877808 */ /* 0x000fe20004800000 */
[----:B------:R1:W-:Y:S01]  /*44e0*/  MUFU.TANH R65, R7 ;  /* 0x0000000700417308 */ /* 0x0003e20000002400 */
[----:B------:R-:W-:-:S02]  /*44f0*/  ISETP.GE.AND P1, PT, R5, R9, PT ;  /* 0x000000090500720c */ /* 0x000fc40003f26270 */
[----:B------:R-:W-:Y:S01]  /*4500*/  FSEL R233, R233, -INF , !P6 ;  /* 0xff800000e9e97808 */ /* 0x000fe20007000000 */
[----:B--2---:R-:W-:Y:S01]  /*4510*/  FMUL.FTZ R6, R66, c[0x0][0x2ec] ;  /* 0x0000bb0042067a20 */ /* 0x004fe20000410000 */
[----:B------:R-:W-:Y:S01]  /*4520*/  FSEL R239, R239, -INF , !P5 ;  /* 0xff800000efef7808 */ /* 0x000fe20006800000 */
[----:B------:R-:W-:Y:S01]  /*4530*/  FMUL.FTZ R50, R50, c[0x0][0x2ec] ;  /* 0x0000bb0032327a20 */ /* 0x000fe20000410000 */
[----:B------:R-:W-:Y:S01]  /*4540*/  FSEL R242, R242, -INF , !P3 ;  /* 0xff800000f2f27808 */ /* 0x000fe20005800000 */
[----:B------:R2:W2:Y:S01]  /*4550*/  MUFU.TANH R64, R6 ;  /* 0x0000000600407308 */ /* 0x0004a20000002400 */
[----:B------:R-:W-:Y:S01]  /*4560*/  FSEL R211, R211, -INF , !P1 ;  /* 0xff800000d3d37808 */ /* 0x000fe20004800000 */
[-C--:B------:R-:W-:Y:S01]  /*4570*/  HMMA.16816.F32.BF16 R20, R20, R46.reuse, R28 ;  /* 0x0000002e1414723c */ /* 0x080fe2000004181c */
[----:B------:R-:W-:Y:S02]  /*4580*/  FSEL R168, R168, -INF , !P0 ;  /* 0xff800000a8a87808 */ /* 0x000fe40004000000 */
[----:B------:R-:W-:Y:S01]  /*4590*/  FSEL R177, R177, -INF , !P4 ;  /* 0xff800000b1b17808 */ /* 0x000fe20006000000 */
[----:B------:R-:W-:Y:S01]  /*45a0*/  FMUL.FTZ R40, R40, c[0x0][0x2ec] ;  /* 0x0000bb0028287a20 */ /* 0x000fe20000410000 */
[----:B------:R-:W-:Y:S01]  /*45b0*/  FSEL R236, R236, -INF , !P2 ;  /* 0xff800000ecec7808 */ /* 0x000fe20005000000 */
[----:B-1----:R-:W-:Y:S01]  /*45c0*/  FMUL.FTZ R7, R53, c[0x0][0x2ec] ;  /* 0x0000bb0035077a20 */ /* 0x002fe20000410000 */
[----:B------:R-:W-:Y:S01]  /*45d0*/  ISETP.GE.AND P0, PT, R5, R8, PT ;  /* 0x000000080500720c */ /* 0x000fe20003f06270 */
[----:B------:R-:W-:Y:S01]  /*45e0*/  FMUL.FTZ R41, R41, c[0x0][0x2ec] ;  /* 0x0000bb0029297a20 */ /* 0x000fe20000410000 */
[C---:B------:R-:W-:Y:S01]  /*45f0*/  ISETP.GE.AND P4, PT, R5.reuse, R11, PT ;  /* 0x0000000b0500720c */ /* 0x040fe20003f86270 */
[----:B------:R-:W-:Y:S01]  /*4600*/  FMUL.FTZ R42, R42, c[0x0][0x2ec] ;  /* 0x0000bb002a2a7a20 */ /* 0x000fe20000410000 */
[----:B------:R-:W-:Y:S01]  /*4610*/  ISETP.GE.AND P2, PT, R5, R10, PT ;  /* 0x0000000a0500720c */ /* 0x000fe20003f46270 */
[----:B------:R-:W-:Y:S01]  /*4620*/  FMUL.FTZ R12, R43, c[0x0][0x2ec] ;  /* 0x0000bb002b0c7a20 */ /* 0x000fe20000410000 */
[----:B------:R-:W-:Y:S01]  /*4630*/  IADD3 R5, R3, 0x49, RZ ;  /* 0x0000004903057810 */ /* 0x000fe20007ffe0ff */
[----:B--2---:R-:W-:Y:S01]  /*4640*/  FMUL.FTZ R6, R67, c[0x0][0x2ec] ;  /* 0x0000bb0043067a20 */ /* 0x004fe20000410000 */
[----:B------:R-:W-:Y:S01]  /*4650*/  FSEL R232, R232, -INF , !P0 ;  /* 0xff800000e8e87808 */ /* 0x000fe20004000000 */
[----:B------:R1:W-:Y:S01]  /*4660*/  MUFU.TANH R53, R7 ;  /* 0x0000000700357308 */ /* 0x0003e20000002400 */
[----:B------:R-:W-:Y:S01]  /*4670*/  FSEL R238, R238, -INF , !P4 ;  /* 0xff800000eeee7808 */ /* 0x000fe20006000000 */
[----:B------:R-:W-:Y:S01]  /*4680*/  HMMA.16816.F32.BF16 R24, R24, R46, R32 ;  /* 0x0000002e1818723c */ /* 0x000fe20000041820 */
[----:B------:R-:W-:-:S02]  /*4690*/  FSEL R243, R243, -INF , !P2 ;  /* 0xff800000f3f37808 */ /* 0x000fc40005000000 */
[C---:B------:R-:W-:Y:S02]  /*46a0*/  ISETP.GE.AND P0, PT, R5.reuse, R9, PT ;  /* 0x000000090500720c */ /* 0x040fe40003f06270 */
[C---:B------:R-:W-:Y:S01]  /*46b0*/  ISETP.GE.AND P4, PT, R5.reuse, R8, PT ;  /* 0x000000080500720c */ /* 0x040fe20003f86270 */
[----:B------:R2:W2:Y:S01]  /*46c0*/  MUFU.TANH R66, R6 ;  /* 0x0000000600427308 */ /* 0x0004a20000002400 */
[----:B------:R-:W-:Y:S01]  /*46d0*/  ISETP.GE.AND P2, PT, R5, R11, PT ;  /* 0x0000000b0500720c */ /* 0x000fe20003f46270 */
[----:B------:R-:W-:Y:S01]  /*46e0*/  FMUL.FTZ R20, R20, c[0x0][0x2ec] ;  /* 0x0000bb0014147a20 */ /* 0x000fe20000410000 */
[----:B------:R-:W-:Y:S01]  /*46f0*/  FSEL R205, R205, -INF , !P0 ;  /* 0xff800000cdcd7808 */ /* 0x000fe20004000000 */
[----:B------:R-:W-:Y:S01]  /*4700*/  FMUL.FTZ R21, R21, c[0x0][0x2ec] ;  /* 0x0000bb0015157a20 */ /* 0x000fe20000410000 */
[----:B------:R-:W-:Y:S01]  /*4710*/  FSEL R206, R206, -INF , !P4 ;  /* 0xff800000cece7808 */ /* 0x000fe20006000000 */
[----:B------:R-:W-:Y:S01]  /*4720*/  FMUL.FTZ R23, R23, c[0x0][0x2ec] ;  /* 0x0000bb0017177a20 */ /* 0x000fe20000410000 */
[----:B------:R-:W-:Y:S01]  /*4730*/  FSEL R234, R163, -INF , !P2 ;  /* 0xff800000a3ea7808 */ /* 0x000fe20005000000 */
[----:B------:R-:W3:Y:S01]  /*4740*/  MUFU.TANH R40, R40 ;  /* 0x0000002800287308 */ /* 0x000ee20000002400 */
[----:B-1----:R-:W-:Y:S01]  /*4750*/  FMUL.FTZ R7, R55, c[0x0][0x2ec] ;  /* 0x0000bb0037077a20 */ /* 0x002fe20000410000 */
[----:B--2---:R-:W-:-:S06]  /*4760*/  IADD3 R6, R3, 0x48, RZ ;  /* 0x0000004803067810 */ /* 0x004fcc0007ffe0ff */
[----:B------:R1:W-:Y:S02]  /*4770*/  MUFU.TANH R45, R7 ;  /* 0x00000007002d7308 */ /* 0x0003e40000002400 */
[----:B------:R-:W-:Y:S01]  /*4780*/  FMUL.FTZ R24, R24, c[0x0][0x2ec] ;  /* 0x0000bb0018187a20 */ /* 0x000fe20000410000 */
[----:B------:R-:W-:Y:S01]  /*4790*/  ISETP.GE.AND P6, PT, R6, R9, PT ;  /* 0x000000090600720c */ /* 0x000fe20003fc6270 */
[----:B------:R-:W-:Y:S01]  /*47a0*/  FMUL.FTZ R26, R26, c[0x0][0x2ec] ;  /* 0x0000bb001a1a7a20 */ /* 0x000fe20000410000 */
[C---:B------:R-:W-:Y:S01]  /*47b0*/  ISETP.GE.AND P5, PT, R6.reuse, R8, PT ;  /* 0x000000080600720c */ /* 0x040fe20003fa6270 */
[----:B------:R-:W-:Y:S01]  /*47c0*/  FMUL.FTZ R25, R25, c[0x0][0x2ec] ;  /* 0x0000bb0019197a20 */ /* 0x000fe20000410000 */
[C---:B------:R-:W-:Y:S01]  /*47d0*/  ISETP.GE.AND P3, PT, R6.reuse, R11, PT ;  /* 0x0000000b0600720c */ /* 0x040fe20003f66270 */
[----:B------:R-:W-:Y:S01]  /*47e0*/  MUFU.TANH R50, R50 ;  /* 0x0000003200327308 */ /* 0x000fe20000002400 */
[----:B------:R-:W-:Y:S01]  /*47f0*/  ISETP.GE.AND P1, PT, R6, R10, PT ;  /* 0x0000000a0600720c */ /* 0x000fe20003f26270 */
[----:B------:R-:W-:Y:S01]  /*4800*/  FMUL.FTZ R6, R54, c[0x0][0x2ec] ;  /* 0x0000bb0036067a20 */ /* 0x000fe20000410000 */
[----:B------:R-:W-:Y:S01]  /*4810*/  FSEL R209, R209, -INF , !P6 ;  /* 0xff800000d1d17808 */ /* 0x000fe20007000000 */
[----:B------:R-:W-:Y:S01]  /*4820*/  FMUL.FTZ R27, R27, c[0x0][0x2ec] ;  /* 0x0000bb001b1b7a20 */ /* 0x000fe20000410000 */
[----:B------:R-:W-:-:S02]  /*4830*/  FSEL R208, R208, -INF , !P5 ;  /* 0xff800000d0d07808 */ /* 0x000fc40006800000 */
[----:B------:R-:W-:Y:S01]  /*4840*/  ISETP.GE.AND P6, PT, R5, R10, PT ;  /* 0x0000000a0500720c */ /* 0x000fe20003fc6270 */
[----:B------:R2:W-:Y:S01]  /*4850*/  MUFU.TANH R52, R6 ;  /* 0x0000000600347308 */ /* 0x0005e20000002400 */
[----:B------:R-:W-:Y:S01]  /*4860*/  IADD3 R5, R3, 0x51, RZ ;  /* 0x0000005103057810 */ /* 0x000fe20007ffe0ff */
[----:B-1----:R-:W-:Y:S01]  /*4870*/  FMUL.FTZ R7, R56, c[0x0][0x2ec] ;  /* 0x0000bb0038077a20 */ /* 0x002fe20000410000 */
[----:B------:R-:W-:Y:S02]  /*4880*/  FSEL R237, R162, -INF , !P3 ;  /* 0xff800000a2ed7808 */ /* 0x000fe40005800000 */
[----:B------:R-:W-:Y:S02]  /*4890*/  FSEL R241, R161, -INF , !P1 ;  /* 0xff800000a1f17808 */ /* 0x000fe40004800000 */
[----:B------:R-:W-:Y:S01]  /*48a0*/  FSEL R240, R160, -INF , !P6 ;  /* 0xff800000a0f07808 */ /* 0x000fe20007000000 */
[----:B------:R-:W-:Y:S01]  /*48b0*/  MUFU.TANH R41, R41 ;  /* 0x0000002900297308 */ /* 0x000fe20000002400 */
[----:B------:R-:W-:-:S02]  /*48c0*/  ISETP.GE.AND P4, PT, R5, R9, PT ;  /* 0x000000090500720c */ /* 0x000fc40003f86270 */
[C---:B------:R-:W-:Y:S02]  /*48d0*/  ISETP.GE.AND P2, PT, R5.reuse, R8, PT ;  /* 0x000000080500720c */ /* 0x040fe40003f46270 */
[----:B------:R-:W-:Y:S02]  /*48e0*/  ISETP.GE.AND P6, PT, R5, R11, PT ;  /* 0x0000000b0500720c */ /* 0x000fe40003fc6270 */
[----:B----4-:R-:W-:Y:S01]  /*48f0*/  FSEL R137, R159, -INF , !P4 ;  /* 0xff8000009f897808 */ /* 0x010fe20006000000 */
[----:B------:R-:W1:Y:S01]  /*4900*/  MUFU.TANH R42, R42 ;  /* 0x0000002a002a7308 */ /* 0x000e620000002400 */
[----:B--2---:R-:W-:Y:S02]  /*4910*/  IADD3 R6, R3, 0x50, RZ ;  /* 0x0000005003067810 */ /* 0x004fe40007ffe0ff */
[----:B------:R-:W-:Y:S02]  /*4920*/  FSEL R200, R156, -INF , !P2 ;  /* 0xff8000009cc87808 */ /* 0x000fe40005000000 */
[----:B------:R-:W-:-:S02]  /*4930*/  ISETP.GE.AND P5, PT, R6, R9, PT ;  /* 0x000000090600720c */ /* 0x000fc40003fa6270 */
[----:B------:R-:W-:Y:S01]  /*4940*/  ISETP.GE.AND P3, PT, R6, R8, PT ;  /* 0x000000080600720c */ /* 0x000fe20003f66270 */
[----:B------:R-:W-:Y:S01]  /*4950*/  MUFU.TANH R12, R12 ;  /* 0x0000000c000c7308 */ /* 0x000fe20000002400 */
[----:B------:R-:W-:Y:S02]  /*4960*/  FSEL R202, R158, -INF , !P5 ;  /* 0xff8000009eca7808 */ /* 0x000fe40006800000 */
[C---:B------:R-:W-:Y:S02]  /*4970*/  ISETP.GE.AND P1, PT, R6.reuse, R11, PT ;  /* 0x0000000b0600720c */ /* 0x040fe40003f26270 */
[-C--:B------:R-:W-:Y:S01]  /*4980*/  ISETP.GE.AND P0, PT, R6, R10.reuse, PT ;  /* 0x0000000a0600720c */ /* 0x080fe20003f06270 */
[----:B------:R-:W-:Y:S01]  /*4990*/  FMUL.FTZ R6, R57, c[0x0][0x2ec] ;  /* 0x0000bb0039067a20 */ /* 0x000fe20000410000 */
[----:B------:R-:W-:Y:S01]  /*49a0*/  ISETP.GE.AND P5, PT, R5, R10, PT ;  /* 0x0000000a0500720c */ /* 0x000fe20003fa6270 */
[----:B------:R2:W-:Y:S01]  /*49b0*/  MUFU.TANH R44, R7 ;  /* 0x00000007002c7308 */ /* 0x0005e20000002400 */
[----:B------:R-:W-:-:S02]  /*49c0*/  IADD3 R5, R3, 0x58, RZ ;  /* 0x0000005803057810 */ /* 0x000fc40007ffe0ff */
[----:B------:R-:W-:Y:S02]  /*49d0*/  FSEL R201, R157, -INF , !P3 ;  /* 0xff8000009dc97808 */ /* 0x000fe40005800000 */
[----:B------:R-:W-:Y:S02]  /*49e0*/  FSEL R207, R154, -INF , !P1 ;  /* 0xff8000009acf7808 */ /* 0x000fe40004800000 */
[----:B------:R-:W-:Y:S01]  /*49f0*/  FSEL R235, R123, -INF , !P0 ;  /* 0xff8000007beb7808 */ /* 0x000fe20004000000 */
[----:B------:R4:W-:Y:S01]  /*4a00*/  MUFU.TANH R17, R6 ;  /* 0x0000000600117308 */ /* 0x0009e20000002400 */
[C---:B------:R-:W-:Y:S02]  /*4a10*/  ISETP.GE.AND P3, PT, R5.reuse, R9, PT ;  /* 0x000000090500720c */ /* 0x040fe40003f66270 */
[C---:B------:R-:W-:Y:S02]  /*4a20*/  ISETP.GE.AND P1, PT, R5.reuse, R8, PT ;  /* 0x000000080500720c */ /* 0x040fe40003f26270 */
[----:B------:R-:W-:-:S02]  /*4a30*/  ISETP.GE.AND P0, PT, R5, R11, PT ;  /* 0x0000000b0500720c */ /* 0x000fc40003f06270 */
[----:B------:R-:W-:Y:S01]  /*4a40*/  ISETP.GE.AND P4, PT, R5, R10, PT ;  /* 0x0000000a0500720c */ /* 0x000fe20003f86270 */
[----:B--2---:R-:W-:Y:S01]  /*4a50*/  FMUL.FTZ R7, R59, c[0x0][0x2ec] ;  /* 0x0000bb003b077a20 */ /* 0x004fe20000410000 */
[----:B------:R-:W-:Y:S01]  /*4a60*/  IADD3 R5, R3, 0x59, RZ ;  /* 0x0000005903057810 */ /* 0x000fe20007ffe0ff */
[----:B------:R-:W-:Y:S01]  /*4a70*/  MUFU.TANH R24, R24 ;  /* 0x0000001800187308 */ /* 0x000fe20000002400 */
[----:B------:R-:W-:Y:S02]  /*4a80*/  FSEL R203, R155, -INF , !P6 ;  /* 0xff8000009bcb7808 */ /* 0x000fe40007000000 */
[----:B------:R-:W-:Y:S02]  /*4a90*/  FSEL R210, R140, -INF , !P5 ;  /* 0xff8000008cd27808 */ /* 0x000fe40006800000 */
[----:B-----5:R-:W-:Y:S01]  /*4aa0*/  FSEL R136, R122, -INF , !P3 ;  /* 0xff8000007a887808 */ /* 0x020fe20005800000 */
[----:B----4-:R-:W-:Y:S01]  /*4ab0*/  FMUL.FTZ R6, R58, c[0x0][0x2ec] ;  /* 0x0000bb003a067a20 */ /* 0x010fe20000410000 */
[C---:B------:R-:W-:Y:S01]  /*4ac0*/  ISETP.GE.AND P2, PT, R5.reuse, R9, PT ;  /* 0x000000090500720c */ /* 0x040fe20003f46270 */
[----:B------:R2:W-:Y:S01]  /*4ad0*/  MUFU.TANH R15, R7 ;  /* 0x00000007000f7308 */ /* 0x0005e20000002400 */
[----:B------:R-:W-:-:S02]  /*4ae0*/  ISETP.GE.AND P6, PT, R5, R8, PT ;  /* 0x000000080500720c */ /* 0x000fc40003fc6270 */
[C---:B------:R-:W-:Y:S02]  /*4af0*/  ISETP.GE.AND P5, PT, R5.reuse, R11, PT ;  /* 0x0000000b0500720c */ /* 0x040fe40003fa6270 */
[----:B------:R-:W-:Y:S02]  /*4b00*/  ISETP.GE.AND P3, PT, R5, R10, PT ;  /* 0x0000000a0500720c */ /* 0x000fe40003f66270 */
[----:B------:R-:W-:Y:S01]  /*4b10*/  IADD3 R5, R3, 0x60, RZ ;  /* 0x0000006003057810 */ /* 0x000fe20007ffe0ff */
[----:B------:R4:W-:Y:S01]  /*4b20*/  MUFU.TANH R16, R6 ;  /* 0x0000000600107308 */ /* 0x0009e20000002400 */
[----:B------:R-:W-:Y:S02]  /*4b30*/  FSEL R197, R121, -INF , !P1 ;  /* 0xff80000079c57808 */ /* 0x000fe40004800000 */
[----:B------:R-:W-:Y:S02]  /*4b40*/  FSEL R198, R96, -INF , !P0 ;  /* 0xff80000060c67808 */ /* 0x000fe40004000000 */
[----:B------:R-:W-:-:S02]  /*4b50*/  FSEL R204, R74, -INF , !P4 ;  /* 0xff8000004acc7808 */ /* 0x000fc40006000000 */
[----:B------:R-:W-:Y:S01]  /*4b60*/  FSEL R188, R131, -INF , !P2 ;  /* 0xff80000083bc7808 */ /* 0x000fe20005000000 */
[----:B--2---:R-:W-:Y:S01]  /*4b70*/  FMUL.FTZ R7, R51, c[0x0][0x2ec] ;  /* 0x0000bb0033077a20 */ /* 0x004fe20000410000 */
[C---:B------:R-:W-:Y:S01]  /*4b80*/  ISETP.GE.AND P1, PT, R5.reuse, R9, PT ;  /* 0x000000090500720c */ /* 0x040fe20003f26270 */
[----:B------:R-:W-:Y:S01]  /*4b90*/  MUFU.TANH R20, R20 ;  /* 0x0000001400147308 */ /* 0x000fe20000002400 */
[C---:B------:R-:W-:Y:S02]  /*4ba0*/  ISETP.GE.AND P0, PT, R5.reuse, R8, PT ;  /* 0x000000080500720c */ /* 0x040fe40003f06270 */
[C---:B------:R-:W-:Y:S02]  /*4bb0*/  ISETP.GE.AND P4, PT, R5.reuse, R11, PT ;  /* 0x0000000b0500720c */ /* 0x040fe40003f86270 */
[----:B------:R-:W-:Y:S01]  /*4bc0*/  ISETP.GE.AND P2, PT, R5, R10, PT ;  /* 0x0000000a0500720c */ /* 0x000fe20003f46270 */
[----:B----4-:R-:W-:Y:S01]  /*4bd0*/  FMUL.FTZ R6, R48, c[0x0][0x2ec] ;  /* 0x0000bb0030067a20 */ /* 0x010fe20000410000 */
[----:B------:R-:W-:Y:S01]  /*4be0*/  IADD3 R5, R3, 0x61, RZ ;  /* 0x0000006103057810 */ /* 0x000fe20007ffe0ff */
[----:B------:R-:W-:Y:S01]  /*4bf0*/  MUFU.TANH R7, R7 ;  /* 0x0000000700077308 */ /* 0x000fe20000002400 */
[----:B------:R-:W-:-:S02]  /*4c00*/  FSEL R187, R98, -INF , !P6 ;  /* 0xff80000062bb7808 */ /* 0x000fc40007000000 */
[----:B------:R-:W-:Y:S02]  /*4c10*/  FSEL R194, R97, -INF , !P5 ;  /* 0xff80000061c27808 */ /* 0x000fe40006800000 */
[----:B---3--:R-:W-:Y:S02]  /*4c20*/  FSEL R199, R85, -INF , !P3 ;  /* 0xff80000055c77808 */ /* 0x008fe40005800000 */
[----:B------:R-:W-:Y:S01]  /*4c30*/  FSEL R170, R73, -INF , !P1 ;  /* 0xff80000049aa7808 */ /* 0x000fe20004800000 */
[----:B------:R2:W3:Y:S01]  /*4c40*/  MUFU.TANH R14, R6 ;  /* 0x00000006000e7308 */ /* 0x0004e20000002400 */
[C---:B------:R-:W-:Y:S02]  /*4c50*/  ISETP.GE.AND P6, PT, R5.reuse, R9, PT ;  /* 0x000000090500720c */ /* 0x040fe40003fc6270 */
[C---:B------:R-:W-:Y:S02]  /*4c60*/  ISETP.GE.AND P5, PT, R5.reuse, R8, PT ;  /* 0x000000080500720c */ /* 0x040fe40003fa6270 */
[----:B------:R-:W-:-:S02]  /*4c70*/  ISETP.GE.AND P3, PT, R5, R11, PT ;  /* 0x0000000b0500720c */ /* 0x000fc40003f66270 */
[----:B------:R-:W-:Y:S01]  /*4c80*/  ISETP.GE.AND P1, PT, R5, R10, PT ;  /* 0x0000000a0500720c */ /* 0x000fe20003f26270 */
[----:B------:R-:W-:Y:S01]  /*4c90*/  MUFU.TANH R26, R26 ;  /* 0x0000001a001a7308 */ /* 0x000fe20000002400 */
[----:B------:R-:W-:Y:S02]  /*4ca0*/  IADD3 R5, R3, 0x68, RZ ;  /* 0x0000006803057810 */ /* 0x000fe40007ffe0ff */
[----:B------:R-:W-:Y:S02]  /*4cb0*/  FSEL R175, R70, -INF , !P0 ;  /* 0xff80000046af7808 */ /* 0x000fe40004000000 */
[----:B------:R-:W-:Y:S02]  /*4cc0*/  ISETP.GE.AND P0, PT, R5, R9, PT ;  /* 0x000000090500720c */ /* 0x000fe40003f06270 */
[----:B------:R-:W-:Y:S01]  /*4cd0*/  FSEL R183, R68, -INF , !P4 ;  /* 0xff80000044b77808 */ /* 0x000fe20006000000 */
[----:B--2---:R-:W-:Y:S01]  /*4ce0*/  FMUL.FTZ R6, R49, c[0x0][0x2ec] ;  /* 0x0000bb0031067a20 */ /* 0x004fe20000410000 */
[----:B------:R-:W-:Y:S01]  /*4cf0*/  FSEL R195, R64, -INF , !P2 ;  /* 0xff80000040c37808 */ /* 0x000fe20005000000 */
[----:B------:R-:W-:Y:S01]  /*4d00*/  MUFU.TANH R21, R21 ;  /* 0x0000001500157308 */ /* 0x000fe20000002400 */
[----:B------:R-:W-:-:S02]  /*4d10*/  FSEL R163, R84, -INF , !P6 ;  /* 0xff80000054a37808 */ /* 0x000fc40007000000 */
[----:B------:R-:W-:Y:S02]  /*4d20*/  FSEL R169, R72, -INF , !P5 ;  /* 0xff80000048a97808 */ /* 0x000fe40006800000 */
[----:B------:R-:W-:Y:S02]  /*4d30*/  FSEL R174, R69, -INF , !P3 ;  /* 0xff80000045ae7808 */ /* 0x000fe40005800000 */
[----:B------:R-:W-:Y:S01]  /*4d40*/  FSEL R185, R66, -INF , !P1 ;  /* 0xff80000042b97808 */ /* 0x000fe20004800000 */
[----:B------:R2:W4:Y:S01]  /*4d50*/  MUFU.TANH R13, R6 ;  /* 0x00000006000d7308 */ /* 0x0005220000002400 */
[----:B------:R-:W-:Y:S02]  /*4d60*/  FSEL R159, R40, -INF , !P0 ;  /* 0xff800000289f7808 */ /* 0x000fe40004000000 */
[C---:B------:R-:W-:Y:S02]  /*4d70*/  ISETP.GE.AND P4, PT, R5.reuse, R8, PT ;  /* 0x000000080500720c */ /* 0x040fe40003f86270 */
[----:B------:R-:W-:-:S02]  /*4d80*/  ISETP.GE.AND P2, PT, R5, R11, PT ;  /* 0x0000000b0500720c */ /* 0x000fc40003f46270 */
[----:B------:R-:W-:Y:S01]  /*4d90*/  ISETP.GE.AND P6, PT, R5, R10, PT ;  /* 0x0000000a0500720c */ /* 0x000fe20003fc6270 */
[----:B------:R-:W-:Y:S01]  /*4da0*/  MUFU.TANH R25, R25 ;  /* 0x0000001900197308 */ /* 0x000fe20000002400 */
[C---:B------:R-:W-:Y:S02]  /*4db0*/  IADD3 R5, R3.reuse, 0x70, RZ ;  /* 0x0000007003057810 */ /* 0x040fe40007ffe0ff */
[----:B-1----:R-:W-:Y:S02]  /*4dc0*/  FSEL R165, R42, -INF , !P4 ;  /* 0xff8000002aa57808 */ /* 0x002fe40006000000 */
[----:B---3--:R-:W-:Y:S02]  /*4dd0*/  FSEL R171, R14, -INF , !P2 ;  /* 0xff8000000eab7808 */ /* 0x008fe40005000000 */
[----:B------:R-:W-:Y:S01]  /*4de0*/  FSEL R179, R50, -INF , !P6 ;  /* 0xff80000032b37808 */ /* 0x000fe20007000000 */
[----:B------:R-:W-:Y:S01]  /*4df0*/  MUFU.TANH R27, R27 ;  /* 0x0000001b001b7308 */ /* 0x000fe20000002400 */
[----:B--2---:R-:W-:-:S02]  /*4e00*/  IADD3 R6, R3, 0x69, RZ ;  /* 0x0000006903067810 */ /* 0x004fc40007ffe0ff */
[-C--:B------:R-:W-:Y:S02]  /*4e10*/  ISETP.GE.AND P4, PT, R5, R9.reuse, PT ;  /* 0x000000090500720c */ /* 0x080fe40003f86270 */
[C---:B------:R-:W-:Y:S02]  /*4e20*/  ISETP.GE.AND P5, PT, R6.reuse, R9, PT ;  /* 0x000000090600720c */ /* 0x040fe40003fa6270 */
[C---:B------:R-:W-:Y:S02]  /*4e30*/  ISETP.GE.AND P3, PT, R6.reuse, R8, PT ;  /* 0x000000080600720c */ /* 0x040fe40003f66270 */
[C---:B------:R-:W-:Y:S02]  /*4e40*/  ISETP.GE.AND P1, PT, R6.reuse, R11, PT ;  /* 0x0000000b0600720c */ /* 0x040fe40003f26270 */
[----:B------:R-:W-:Y:S02]  /*4e50*/  ISETP.GE.AND P0, PT, R6, R10, PT ;  /* 0x0000000a0600720c */ /* 0x000fe40003f06270 */
[----:B------:R-:W-:-:S02]  /*4e60*/  IADD3 R6, R3, 0x71, RZ ;  /* 0x0000007103067810 */ /* 0x000fc40007ffe0ff */
[----:B------:R-:W-:Y:S02]  /*4e70*/  FSEL R154, R41, -INF , !P5 ;  /* 0xff800000299a7808 */ /* 0x000fe40006800000 */
[----:B------:R-:W-:Y:S02]  /*4e80*/  FSEL R160, R12, -INF , !P3 ;  /* 0xff8000000ca07808 */ /* 0x000fe40005800000 */
[C---:B------:R-:W-:Y:S02]  /*4e90*/  ISETP.GE.AND P2, PT, R5.reuse, R8, PT ;  /* 0x000000080500720c */ /* 0x040fe40003f46270 */
[C---:B------:R-:W-:Y:S02]  /*4ea0*/  ISETP.GE.AND P6, PT, R5.reuse, R11, PT ;  /* 0x0000000b0500720c */ /* 0x040fe40003fc6270 */
[----:B------:R-:W-:Y:S02]  /*4eb0*/  ISETP.GE.AND P5, PT, R5, R10, PT ;  /* 0x0000000a0500720c */ /* 0x000fe40003fa6270 */
[----:B------:R-:W-:-:S02]  /*4ec0*/  ISETP.GE.AND P3, PT, R6, R9, PT ;  /* 0x000000090600720c */ /* 0x000fc40003f66270 */
[----:B------:R-:W-:Y:S02]  /*4ed0*/  IADD3 R5, R3, 0x78, RZ ;  /* 0x0000007803057810 */ /* 0x000fe40007ffe0ff */
[----:B------:R-:W-:Y:S02]  /*4ee0*/  FSEL R155, R52, -INF , !P2 ;  /* 0xff800000349b7808 */ /* 0x000fe40005000000 */
[----:B------:R-:W-:Y:S02]  /*4ef0*/  FSEL R161, R44, -INF , !P6 ;  /* 0xff8000002ca17808 */ /* 0x000fe40007000000 */
[----:B------:R-:W-:Y:S02]  /*4f00*/  FSEL R173, R16, -INF , !P5 ;  /* 0xff80000010ad7808 */ /* 0x000fe40006800000 */
[----:B------:R-:W-:Y:S02]  /*4f10*/  FSEL R133, R53, -INF , !P3 ;  /* 0xff80000035857808 */ /* 0x000fe40005800000 */
[----:B------:R-:W-:-:S02]  /*4f20*/  ISETP.GE.AND P2, PT, R5, R9, PT ;  /* 0x000000090500720c */ /* 0x000fc40003f46270 */
[C---:B------:R-:W-:Y:S02]  /*4f30*/  ISETP.GE.AND P6, PT, R5.reuse, R8, PT ;  /* 0x000000080500720c */ /* 0x040fe40003fc6270 */
[CC--:B------:R-:W-:Y:S02]  /*4f40*/  ISETP.GE.AND P5, PT, R5.reuse, R11.reuse, PT ;  /* 0x0000000b0500720c */ /* 0x0c0fe40003fa6270 */
[----:B------:R-:W-:Y:S01]  /*4f50*/  ISETP.GE.AND P3, PT, R5, R10, PT ;  /* 0x0000000a0500720c */ /* 0x000fe20003f66270 */
[----:B------:R-:W-:Y:S01]  /*4f60*/  FMUL.FTZ R5, R22, c[0x0][0x2ec] ;  /* 0x0000bb0016057a20 */ /* 0x000fe20000410000 */
[----:B------:R-:W-:Y:S02]  /*4f70*/  FSEL R176, R7, -INF , !P0 ;  /* 0xff80000007b07808 */ /* 0x000fe40004000000 */
[----:B------:R-:W-:Y:S02]  /*4f80*/  ISETP.GE.AND P0, PT, R6, R11, PT ;  /* 0x0000000b0600720c */ /* 0x000fe40003f06270 */
[----:B----4-:R-:W-:Y:S01]  /*4f90*/  FSEL R166, R13, -INF , !P1 ;  /* 0xff8000000da67808 */ /* 0x010fe20004800000 */
[----:B------:R-:W1:Y:S01]  /*4fa0*/  MUFU.TANH R5, R5 ;  /* 0x0000000500057308 */ /* 0x000e620000002400 */
[----:B------:R-:W-:-:S02]  /*4fb0*/  FSEL R156, R17, -INF , !P0 ;  /* 0xff800000119c7808 */ /* 0x000fc40004000000 */
[-C--:B------:R-:W-:Y:S02]  /*4fc0*/  ISETP.GE.AND P0, PT, R3, R8.reuse, PT ;  /* 0x000000080300720c */ /* 0x080fe40003f06270 */
[----:B------:R-:W-:Y:S02]  /*4fd0*/  FSEL R134, R65, -INF , !P4 ;  /* 0xff80000041867808 */ /* 0x000fe40006000000 */
[C---:B------:R-:W-:Y:S02]  /*4fe0*/  ISETP.GE.AND P1, PT, R6.reuse, R8, PT ;  /* 0x000000080600720c */ /* 0x040fe40003f26270 */
[----:B------:R-:W-:Y:S02]  /*4ff0*/  ISETP.GE.AND P4, PT, R6, R10, PT ;  /* 0x0000000a0600720c */ /* 0x000fe40003f86270 */
[----:B------:R-:W-:Y:S02]  /*5000*/  FSEL R140, R45, -INF , !P1 ;  /* 0xff8000002d8c7808 */ /* 0x000fe40004800000 */
[----:B------:R-:W-:-:S02]  /*5010*/  FSEL R167, R15, -INF , !P4 ;  /* 0xff8000000fa77808 */ /* 0x000fc40006000000 */
[----:B------:R-:W-:Y:S02]  /*5020*/  FSEL R132, R24, -INF , !P2 ;  /* 0xff80000018847808 */ /* 0x000fe40005000000 */
[----:B-1----:R-:W-:Y:S02]  /*5030*/  FSEL R164, R5, -INF , !P3 ;  /* 0xff80000005a47808 */ /* 0x002fe40005800000 */
[----:B------:R1:W2:Y:S01]  /*5040*/  MUFU.TANH R5, R23 ;  /* 0x0000001700057308 */ /* 0x0002a20000002400 */
[C---:B------:R-:W-:Y:S02]  /*5050*/  ISETP.GE.AND P1, PT, R3.reuse, R9, PT ;  /* 0x000000090300720c */ /* 0x040fe40003f26270 */
[C---:B------:R-:W-:Y:S02]  /*5060*/  ISETP.GE.AND P4, PT, R3.reuse, R11, PT ;  /* 0x0000000b0300720c */ /* 0x040fe40003f86270 */
[C---:B------:R-:W-:Y:S02]  /*5070*/  ISETP.GE.AND P2, PT, R3.reuse, R10, PT ;  /* 0x0000000a0300720c */ /* 0x040fe40003f46270 */
[----:B------:R-:W-:-:S02]  /*5080*/  IADD3 R3, R3, 0x79, RZ ;  /* 0x0000007903037810 */ /* 0x000fc40007ffe0ff */
[----:B------:R-:W-:Y:S02]  /*5090*/  FSEL R139, R26, -INF , !P6 ;  /* 0xff8000001a8b7808 */ /* 0x000fe40007000000 */
[----:B------:R-:W-:Y:S02]  /*50a0*/  FSEL R157, R20, -INF , !P5 ;  /* 0xff800000149d7808 */ /* 0x000fe40006800000 */
[----:B------:R-:W-:Y:S02]  /*50b0*/  FSEL R22, R216, -INF , !P1 ;  /* 0xff800000d8167808 */ /* 0x000fe40004800000 */
[----:B------:R-:W-:Y:S02]  /*50c0*/  ISETP.GE.AND P6, PT, R3, R9, PT ;  /* 0x000000090300720c */ /* 0x000fe40003fc6270 */
[----:B-1----:R-:W-:Y:S02]  /*50d0*/  FSEL R23, R215, -INF , !P0 ;  /* 0xff800000d7177808 */ /* 0x002fe40004000000 */
[----:B------:R-:W-:-:S02]  /*50e0*/  PLOP3.LUT P0, PT, PT, PT, UP0, 0x80, 0x0 ;  /* 0x000000000000781c */ /* 0x000fc40003f0f008 */
[C---:B------:R-:W-:Y:S02]  /*50f0*/  ISETP.GE.AND P5, PT, R3.reuse, R8, PT ;  /* 0x000000080300720c */ /* 0x040fe40003fa6270 */
[C---:B------:R-:W-:Y:S02]  /*5100*/  ISETP.GE.AND P3, PT, R3.reuse, R11, PT ;  /* 0x0000000b0300720c */ /* 0x040fe40003f66270 */
[----:B------:R-:W-:Y:S02]  /*5110*/  ISETP.GE.AND P1, PT, R3, R10, PT ;  /* 0x0000000a0300720c */ /* 0x000fe40003f26270 */
[----:B------:R-:W-:Y:S02]  /*5120*/  FSEL R24, R214, -INF , !P4 ;  /* 0xff800000d6187808 */ /* 0x000fe40006000000 */
[----:B------:R-:W-:Y:S02]  /*5130*/  FSEL R26, R213, -INF , !P2 ;  /* 0xff800000d51a7808 */ /* 0x000fe40005000000 */
[----:B------:R-:W-:-:S02]  /*5140*/  FSEL R126, R25, -INF , !P6 ;  /* 0xff800000197e7808 */ /* 0x000fc40007000000 */
[----:B------:R-:W-:Y:S02]  /*5150*/  FSEL R131, R27, -INF , !P5 ;  /* 0xff8000001b837808 */ /* 0x000fe40006800000 */
[----:B------:R-:W-:Y:S02]  /*5160*/  FSEL R158, R21, -INF , !P3 ;  /* 0xff800000159e7808 */ /* 0x000fe40005800000 */
[----:B--2---:R-:W-:Y:S01]  /*5170*/  FSEL R162, R5, -INF , !P1 ;  /* 0xff80000005a27808 */ /* 0x004fe20004800000 */
[----:B------:R-:W-:Y:S05]  /*5180*/  @!P0 BRA `(.L_x_69) ;  /* 0x0000026000008947 */ /* 0x000fea0003800000 */
[----:B------:R-:W-:Y:S01]  /*5190*/  UIADD3 UR7, UR8, -0x2, URZ ;  /* 0xfffffffe08077890 */ /* 0x000fe2000fffe03f */
[----:B------:R-:W-:-:S03]  /*51a0*/  IMAD.U32 R3, RZ, RZ, UR6 ;  /* 0x00000006ff037e24 */ /* 0x000fc6000f8e00ff */
[----:B------:R-:W-:Y:S02]  /*51b0*/  USHF.R.S32.HI UR5, URZ, 0x1f, UR7 ;  /* 0x0000001f3f057899 */ /* 0x000fe40008011407 */
[----:B------:R-:W-:Y:S01]  /*51c0*/  UIMAD UR20, UR20, UR7, URZ ;  /* 0x00000007141472a4 */ /* 0x000fe2000f8e023f */
[----:B------:R-:W-:Y:S01]  /*51d0*/  IMAD.U32 R6, RZ, RZ, UR7 ;  /* 0x00000007ff067e24 */ /* 0x000fe2000f8e00ff */
[----:B------:R-:W-:Y:S01]  /*51e0*/  USHF.L.U32 UR7, UR6, 0x5, URZ ;  /* 0x0000000506077899 */ /* 0x000fe2000800063f */
[----:B------:R-:W-:Y:S01]  /*51f0*/  SHF.L.U64.HI R3, R3, 0x5, R244 ;  /* 0x0000000503037819 */ /* 0x000fe200000102f4 */
[----:B------:R-:W-:Y:S01]  /*5200*/  UIMAD UR5, UR5, UR21, UR20 ;  /* 0x00000015050572a4 */ /* 0x000fe2000f8e0214 */
[----:B------:R-:W-:-:S05]  /*5210*/  IMAD.WIDE.U32 R6, R6, UR21, R246 ;  /* 0x0000001506067c25 */ /* 0x000fca000f8e00f6 */
[----:B------:R-:W-:Y:S02]  /*5220*/  IADD3 R5, R7, UR5, RZ ;  /* 0x0000000507057c10 */ /* 0x000fe4000fffe0ff */
[----:B------:R-:W-:-:S04]  /*5230*/  LEA R12, P1, R6, c[0x0][0x168], 0x1 ;  /* 0x00005a00060c7a11 */ /* 0x000fc800078208ff */
        /* <DEDUP_REMOVED lines=27> */
.L_x_69:
[----:B------:R-:W-:Y:S01]  /*53f0*/  FMNMX.FTZ R3, R22, R82, !PT ;  /* 0x0000005216037209 */ /* 0x000fe20007810000 */
[----:B------:R-:W-:Y:S01]  /*5400*/  STL [R1+0x110], R228 ;  /* 0x000110e401007387 */ /* 0x000fe20000100800 */
[----:B------:R-:W-:Y:S02]  /*5410*/  IMAD.SHL.U32 R213, R0, 0x2, RZ ;  /* 0x0000000200d57824 */ /* 0x000fe400078e00ff */
[----:B------:R-:W-:Y:S01]  /*5420*/  FMNMX.FTZ R3, R88, R3, !PT ;  /* 0x0000000358037209 */ /* 0x000fe20007810000 */
[----:B------:R-:W-:Y:S02]  /*5430*/  STL [R1+0x10c], R227 ;  /* 0x00010ce301007387 */ /* 0x000fe40000100800 */
[----:B------:R-:W-:-:S02]  /*5440*/  LEA R216, R2, R213, 0x1 ;  /* 0x000000d502d87211 */ /* 0x000fc400078e08ff */
[----:B------:R-:W-:Y:S01]  /*5450*/  FMNMX.FTZ R3, R83, R3, !PT ;  /* 0x0000000353037209 */ /* 0x000fe20007810000 */
[----:B------:R-:W-:Y:S01]  /*5460*/  STL [R1+0x108], R226 ;  /* 0x000108e201007387 */ /* 0x000fe20000100800 */
[----:B------:R-:W-:Y:S02]  /*5470*/  LEA R214, R4, R213, 0x1 ;  /* 0x000000d504d67211 */ /* 0x000fe400078e08ff */
[----:B------:R-:W-:Y:S01]  /*5480*/  FMNMX.FTZ R3, R81, R3, !PT ;  /* 0x0000000351037209 */ /* 0x000fe20007810000 */
[----:B------:R-:W-:Y:S02]  /*5490*/  STL [R1+0x104], R225 ;  /* 0x000104e101007387 */ /* 0x000fe40000100800 */
[----:B------:R-:W-:Y:S01]  /*54a0*/  IMAD R215, R2, 0x2, R214 ;  /* 0x0000000202d77824 */ /* 0x000fe200078e02d6 */
        /* <DEDUP_REMOVED lines=132> */
[----:B------:R1:W3:Y:S01]  /*5cf0*/  MUFU.EX2 R13, R6 ;  /* 0x00000006000d7308 */ /* 0x0002e20000000800 */
[----:B------:R-:W-:Y:S01]  /*5d00*/  FMNMX.FTZ R3, R240, R3, !PT ;  /* 0x00000003f0037209 */ /* 0x000fe20007810000 */
[--C-:B------:R-:W-:Y:S01]  /*5d10*/  FFMA.FTZ R5, R88, c[0x0][0x23c], -R7.reuse ;  /* 0x00008f0058057a23 */ /* 0x100fe20000010807 */
[----:B------:R-:W-:Y:S01]  /*5d20*/  FMNMX.FTZ R72, R161, R72, !PT ;  /* 0x00000048a1487209 */ /* 0x000fe20007810000 */
[--C-:B------:R-:W-:Y:S01]  /*5d30*/  FFMA.FTZ R137, R137, c[0x0][0x23c], -R7.reuse ;  /* 0x00008f0089897a23 */ /* 0x100fe20000010807 */
[----:B--2---:R-:W-:Y:S01]  /*5d40*/  FMNMX.FTZ R73, R73, R12, !PT ;  /* 0x0000000c49497209 */ /* 0x004fe20007810000 */
[----:B------:R-:W-:Y:S01]  /*5d50*/  FFMA.FTZ R136, R136, c[0x0][0x23c], -R7 ;  /* 0x00008f0088887a23 */ /* 0x000fe20000010807 */
[----:B------:R-:W-:Y:S01]  /*5d60*/  FMNMX.FTZ R3, R235, R3, !PT ;  /* 0x00000003eb037209 */ /* 0x000fe20007810000 */
[----:B------:R2:W-:Y:S01]  /*5d70*/  MUFU.EX2 R228, R5 ;  /* 0x0000000500e47308 */ /* 0x0005e20000000800 */
[----:B------:R-:W-:-:S02]  /*5d80*/  FMNMX.FTZ R72, R156, R72, !PT ;  /* 0x000000489c487209 */ /* 0x000fc40007810000 */
[----:B------:R-:W-:Y:S02]  /*5d90*/  FMNMX.FTZ R3, R210, R3, !PT ;  /* 0x00000003d2037209 */ /* 0x000fe40007810000 */
[----:B------:R-:W-:Y:S01]  /*5da0*/  FMNMX.FTZ R72, R157, R72, !PT ;  /* 0x000000489d487209 */ /* 0x000fe20007810000 */
[----:B-1----:R-:W-:-:S03]  /*5db0*/  FFMA.FTZ R6, R82, c[0x0][0x23c], -R7 ;  /* 0x00008f0052067a23 */ /* 0x002fc60000010807 */
[----:B------:R-:W-:Y:S01]  /*5dc0*/  FMNMX.FTZ R72, R158, R72, !PT ;  /* 0x000000489e487209 */ /* 0x000fe20007810000 */
[----:B------:R1:W-:Y:S04]  /*5dd0*/  MUFU.EX2 R221, R2 ;  /* 0x0000000200dd7308 */ /* 0x0003e80000000800 */
[----:B------:R-:W4:Y:S01]  /*5de0*/  SHFL.BFLY PT, R12, R72, 0x2, 0x1f ;  /* 0x0c401f00480c7f89 */ /* 0x000f2200000e0000 */
[----:B--2---:R-:W-:-:S03]  /*5df0*/  FFMA.FTZ R5, R83, c[0x0][0x23c], -R7 ;  /* 0x00008f0053057a23 */ /* 0x004fc60000010807 */
[----:B------:R2:W-:Y:S08]  /*5e00*/  MUFU.EX2 R248, R6 ;  /* 0x0000000600f87308 */ /* 0x0005f00000000800 */
[----:B------:R3:W-:Y:S01]  /*5e10*/  MUFU.EX2 R224, R5 ;  /* 0x0000000500e07308 */ /* 0x0007e20000000800 */
[----:B-1----:R-:W-:Y:S01]  /*5e20*/  FFMA.FTZ R2, R146, c[0x0][0x23c], -R7 ;  /* 0x00008f0092027a23 */ /* 0x002fe20000010807 */
[----:B--2---:R-:W1:Y:S01]  /*5e30*/  SHFL.BFLY PT, R6, R73, 0x1, 0x1f ;  /* 0x0c201f0049067f89 */ /* 0x004e6200000e0000 */
[----:B----4-:R-:W-:-:S02]  /*5e40*/  FMNMX.FTZ R72, R72, R12, !PT ;  /* 0x0000000c48487209 */ /* 0x010fc40007810000 */
[----:B---3--:R-:W-:Y:S01]  /*5e50*/  FMNMX.FTZ R5, R204, R3, !PT ;  /* 0x00000003cc057209 */ /* 0x008fe20007810000 */
[----:B------:R-:W-:Y:S02]  /*5e60*/  FFMA.FTZ R3, R81, c[0x0][0x23c], -R7 ;  /* 0x00008f0051037a23 */ /* 0x000fe40000010807 */
[----:B------:R-:W2:Y:S01]  /*5e70*/  SHFL.BFLY PT, R12, R72, 0x1, 0x1f ;  /* 0x0c201f00480c7f89 */ /* 0x000ea200000e0000 */
[----:B------:R-:W-:Y:S01]  /*5e80*/  FMNMX.FTZ R5, R199, R5, !PT ;  /* 0x00000005c7057209 */ /* 0x000fe20007810000 */
[----:B------:R3:W-:Y:S03]  /*5e90*/  MUFU.EX2 R220, R3 ;  /* 0x0000000300dc7308 */ /* 0x0007e60000000800 */
[----:B------:R-:W-:-:S04]  /*5ea0*/  FMNMX.FTZ R5, R195, R5, !PT ;  /* 0x00000005c3057209 */ /* 0x000fc80007810000 */
[----:B------:R-:W-:-:S04]  /*5eb0*/  FMNMX.FTZ R5, R185, R5, !PT ;  /* 0x00000005b9057209 */ /* 0x000fc80007810000 */
[----:B------:R-:W-:Y:S02]  /*5ec0*/  FMNMX.FTZ R5, R179, R5, !PT ;  /* 0x00000005b3057209 */ /* 0x000fe40007810000 */
[----:B-1----:R-:W-:Y:S02]  /*5ed0*/  FMNMX.FTZ R73, R73, R6, !PT ;  /* 0x0000000649497209 */ /* 0x002fe40007810000 */
[----:B------:R-:W-:Y:S01]  /*5ee0*/  FMNMX.FTZ R5, R176, R5, !PT ;  /* 0x00000005b0057209 */ /* 0x000fe20007810000 */
[----:B---3--:R-:W-:Y:S01]  /*5ef0*/  FFMA.FTZ R3, R80, c[0x0][0x23c], -R7 ;  /* 0x00008f0050037a23 */ /* 0x008fe20000010807 */
[C---:B------:R-:W-:Y:S01]  /*5f00*/  FSETP.NEU.FTZ.AND P1, PT, R73.reuse, -INF , PT ;  /* 0xff8000004900780b */ /* 0x040fe20003f3d000 */
[----:B------:R-:W-:Y:S01]  /*5f10*/  FMUL.FTZ R6, R73, c[0x0][0x23c] ;  /* 0x00008f0049067a20 */ /* 0x000fe20000410000 */
[----:B------:R-:W-:Y:S01]  /*5f20*/  FMNMX.FTZ R5, R173, R5, !PT ;  /* 0x00000005ad057209 */ /* 0x000fe20007810000 */
[----:B------:R1:W3:Y:S01]  /*5f30*/  MUFU.EX2 R212, R3 ;  /* 0x0000000300d47308 */ /* 0x0002e20000000800 */
[----:B--2---:R-:W-:-:S02]  /*5f40*/  FMNMX.FTZ R72, R72, R12, !PT ;  /* 0x0000000c48487209 */ /* 0x004fc40007810000 */
[----:B------:R-:W-:Y:S02]  /*5f50*/  FSEL R6, R6, RZ, P1 ;  /* 0x000000ff06067208 */ /* 0x000fe40000800000 */
[----:B------:R-:W-:-:S03]  /*5f60*/  FSETP.NEU.FTZ.AND P1, PT, R72, -INF , PT ;  /* 0xff8000004800780b */ /* 0x000fc60003f3d000 */
[----:B------:R-:W-:-:S04]  /*5f70*/  FFMA.FTZ R12, R77, c[0x0][0x23c], -R6 ;  /* 0x00008f004d0c7a23 */ /* 0x000fc80000010806 */
[----:B------:R2:W-:Y:S01]  /*5f80*/  MUFU.EX2 R252, R12 ;  /* 0x0000000c00fc7308 */ /* 0x0005e20000000800 */
[----:B-1----:R-:W-:Y:S01]  /*5f90*/  FFMA.FTZ R3, R75, c[0x0][0x23c], -R7 ;  /* 0x00008f004b037a23 */ /* 0x002fe20000010807 */
[----:B------:R-:W-:Y:S02]  /*5fa0*/  MOV R75, R13 ;  /* 0x0000000d004b7202 */ /* 0x000fe40000000f00 */
[----:B---3--:R-:W-:-:S04]  /*5fb0*/  F2FP.BF16.PACK_AB R16, R212, R220 ;  /* 0x000000dcd410723e */ /* 0x008fc800000010ff */
        /* <DEDUP_REMOVED lines=8> */
[----:B---3--:R-:W-:Y:S02]  /*6040*/  F2FP.BF16.PACK_AB R18, R69, R8 ;  /* 0x000000084512723e */ /* 0x008fe400000010ff */
[----:B------:R-:W-:Y:S01]  /*6050*/  FMNMX.FTZ R3, R164, R3, !PT ;  /* 0x00000003a4037209 */ /* 0x000fe20007810000 */
[----:B------:R1:W-:Y:S03]  /*6060*/  MUFU.EX2 R247, R5 ;  /* 0x0000000500f77308 */ /* 0x0003e60000000800 */
        /* <DEDUP_REMOVED lines=15> */
[----:B-1----:R-:W-:-:S06]  /*6160*/  FFMA.FTZ R5, R89, c[0x0][0x23c], -R6 ;  /* 0x00008f0059057a23 */ /* 0x002fcc0000010806 */
[----:B------:R1:W2:Y:S02]  /*6170*/  MUFU.EX2 R11, R5 ;  /* 0x00000005000b7308 */ /* 0x0002a40000000800 */
[----:B-1----:R-:W-:Y:S01]  /*6180*/  FMUL.FTZ R5, R72, c[0x0][0x23c] ;  /* 0x00008f0048057a20 */ /* 0x002fe20000410000 */
[----:B--2---:R-:W-:-:S04]  /*6190*/  F2FP.BF16.PACK_AB R17, R11, R219 ;  /* 0x000000db0b11723e */ /* 0x004fc800000010ff */
[----:B------:R-:W-:Y:S02]  /*61a0*/  FSEL R5, R5, RZ, P1 ;  /* 0x000000ff05057208 */ /* 0x000fe40000800000 */
[----:B------:R-:W-:-:S03]  /*61b0*/  FSETP.NEU.FTZ.AND P1, PT, R3, -INF , PT ;  /* 0xff8000000300780b */ /* 0x000fc60003f3d000 */
[--C-:B------:R-:W-:Y:S01]  /*61c0*/  FFMA.FTZ R12, R24, c[0x0][0x23c], -R5.reuse ;  /* 0x00008f00180c7a23 */ /* 0x100fe20000010805 */
[----:B------:R-:W-:Y:S01]  /*61d0*/  F2FP.BF16.PACK_AB R24, R248, R75 ;  /* 0x0000004bf818723e */ /* 0x000fe200000010ff */
[--C-:B------:R-:W-:Y:S02]  /*61e0*/  FFMA.FTZ R13, R108, c[0x0][0x23c], -R5.reuse ;  /* 0x00008f006c0d7a23 */ /* 0x100fe40000010805 */
[----:B------:R1:W-:Y:S01]  /*61f0*/  MUFU.EX2 R245, R12 ;  /* 0x0000000c00f57308 */ /* 0x0003e20000000800 */
[--C-:B------:R-:W-:Y:S02]  /*6200*/  FFMA.FTZ R156, R156, c[0x0][0x23c], -R5.reuse ;  /* 0x00008f009c9c7a23 */ /* 0x100fe40000010805 */
[--C-:B------:R-:W-:Y:S02]  /*6210*/  FFMA.FTZ R157, R157, c[0x0][0x23c], -R5.reuse ;  /* 0x00008f009d9d7a23 */ /* 0x100fe40000010805 */
[----:B------:R-:W-:-:S03]  /*6220*/  FFMA.FTZ R158, R158, c[0x0][0x23c], -R5 ;  /* 0x00008f009e9e7a23 */ /* 0x000fc60000010805 */
[----:B------:R-:W-:Y:S01]  /*6230*/  MUFU.EX2 R10, R13 ;  /* 0x0000000d000a7308 */ /* 0x000fe20000000800 */
[----:B-1----:R-:W-:-:S07]  /*6240*/  FFMA.FTZ R12, R115, c[0x0][0x23c], -R5 ;  /* 0x00008f00730c7a23 */ /* 0x002fce0000010805 */
[----:B------:R1:W2:Y:S02]  /*6250*/  MUFU.EX2 R244, R12 ;  /* 0x0000000c00f47308 */ /* 0x0002a40000000800 */
[----:B-1----:R-:W-:Y:S01]  /*6260*/  FFMA.FTZ R12, R116, c[0x0][0x23c], -R5 ;  /* 0x00008f00740c7a23 */ /* 0x002fe20000010805 */
[----:B--2---:R-:W-:-:S05]  /*6270*/  F2FP.BF16.PACK_AB R20, R244, R245 ;  /* 0x000000f5f414723e */ /* 0x004fca00000010ff */
[----:B------:R1:W-:Y:S02]  /*6280*/  MUFU.EX2 R226, R12 ;  /* 0x0000000c00e27308 */ /* 0x0003e40000000800 */
        /* <DEDUP_REMOVED lines=10> */
[----:B------:R-:W-:-:S05]  /*6330*/  FFMA.FTZ R162, R162, c[0x0][0x23c], -R0 ;  /* 0x00008f00a2a27a23 */ /* 0x000fca0000010800 */
[----:B------:R-:W-:Y:S01]  /*6340*/  MUFU.EX2 R249, R4 ;  /* 0x0000000400f97308 */ /* 0x000fe20000000800 */
[----:B-1----:R-:W-:Y:S01]  /*6350*/  FFMA.FTZ R12, R26, c[0x0][0x23c], -R0 ;  /* 0x00008f001a0c7a23 */ /* 0x002fe20000010800 */
[----:B------:R-:W-:-:S06]  /*6360*/  F2FP.BF16.PACK_AB R26, R224, R228 ;  /* 0x000000e4e01a723e */ /* 0x000fcc00000010ff */
[----:B------:R1:W-:Y:S01]  /*6370*/  MUFU.EX2 R4, R2 ;  /* 0x0000000200047308 */ /* 0x0003e20000000800 */
[C---:B------:R-:W-:Y:S07]  /*6380*/  HMMA.16816.F32.BF16 R64, R24.reuse, R40, RZ ;  /* 0x000000281840723c */ /* 0x040fee00000418ff */
[----:B------:R2:W3:Y:S01]  /*6390*/  MUFU.EX2 R9, R12 ;  /* 0x0000000c00097308 */ /* 0x0004e20000000800 */
[----:B------:R-:W-:Y:S01]  /*63a0*/  HMMA.16816.F32.BF16 R44, R24, R28, RZ ;  /* 0x0000001c182c723c */ /* 0x000fe200000418ff */
[----:B-1----:R-:W-:-:S07]  /*63b0*/  FFMA.FTZ R2, R144, c[0x0][0x23c], -R7 ;  /* 0x00008f0090027a23 */ /* 0x002fce0000010807 */
[----:B------:R-:W-:Y:S01]  /*63c0*/  HMMA.16816.F32.BF16 R76, R24, R48, RZ ;  /* 0x00000030184c723c */ /* 0x000fe200000418ff */
[----:B--2---:R-:W-:-:S04]  /*63d0*/  FFMA.FTZ R12, R128, c[0x0][0x23c], -R0 ;  /* 0x00008f00800c7a23 */ /* 0x004fc80000010800 */
[----:B------:R1:W2:Y:S03]  /*63e0*/  MUFU.EX2 R128, R12 ;  /* 0x0000000c00807308 */ /* 0x0002a60000000800 */
[----:B------:R-:W-:Y:S08]  /*63f0*/  HMMA.16816.F32.BF16 R80, R16, R52, R64 ;  /* 0x000000341050723c */ /* 0x000ff00000041840 */
[----:B------:R-:W-:Y:S01]  /*6400*/  HMMA.16816.F32.BF16 R64, R24, R36, RZ ;  /* 0x000000241840723c */ /* 0x000fe200000418ff */
[----:B-1----:R-:W-:-:S02]  /*6410*/  FFMA.FTZ R12, R130, c[0x0][0x23c], -R0 ;  /* 0x00008f00820c7a23 */ /* 0x002fc40000010800 */
[----:B---3--:R-:W-:-:S05]  /*6420*/  IMAD.MOV.U32 R130, RZ, RZ, R9 ;  /* 0x000000ffff827224 */ /* 0x008fca00078e0009 */
[----:B------:R-:W-:Y:S01]  /*6430*/  HMMA.16816.F32.BF16 R104, R16, R56, R44 ;  /* 0x000000381068723c */ /* 0x000fe2000004182c */
[----:B------:R1:W-:Y:S01]  /*6440*/  MUFU.EX2 R84, R12 ;  /* 0x0000000c00547308 */ /* 0x0003e20000000800 */
[----:B------:R-:W3:Y:S01]  /*6450*/  LDSM.16.MT88.4 R44, [R214+0x8800] ;  /* 0x00880000d62c783b */ /* 0x000ee20000004200 */
[----:B--2---:R-:W-:Y:S01]  /*6460*/  F2FP.BF16.PACK_AB R21, R128, R130 ;  /* 0x000000828015723e */ /* 0x004fe200000010ff */
[----:B-1----:R-:W-:-:S05]  /*6470*/  FFMA.FTZ R12, R129, c[0x0][0x23c], -R0 ;  /* 0x00008f00810c7a23 */ /* 0x002fca0000010800 */
[----:B------:R1:W2:Y:S02]  /*6480*/  MUFU.EX2 R250, R12 ;  /* 0x0000000c00fa7308 */ /* 0x0002a40000000800 */
[----:B-1----:R-:W-:Y:S01]  /*6490*/  FFMA.FTZ R12, R91, c[0x0][0x23c], -R5 ;  /* 0x00008f005b0c7a23 */ /* 0x002fe20000010805 */
[----:B--2---:R-:W-:-:S05]  /*64a0*/  F2FP.BF16.PACK_AB R23, R250, R84 ;  /* 0x00000054fa17723e */ /* 0x004fca00000010ff */
[----:B------:R1:W2:Y:S01]  /*64b0*/  MUFU.EX2 R9, R12 ;  /* 0x0000000c00097308 */ /* 0x0002a20000000800 */
[----:B---3--:R-:W-:Y:S08]  /*64c0*/  HMMA.16816.F32.BF16 R112, R16, R44, R76 ;  /* 0x0000002c1070723c */ /* 0x008ff0000004184c */
[----:B------:R-:W-:Y:S01]  /*64d0*/  HMMA.16816.F32.BF16 R32, R20, R28, RZ ;  /* 0x0000001c1420723c */ /* 0x000fe200000418ff */
[----:B-1----:R-:W-:-:S07]  /*64e0*/  FFMA.FTZ R12, R117, c[0x0][0x23c], -R0 ;  /* 0x00008f00750c7a23 */ /* 0x002fce0000010800 */
[----:B------:R-:W-:Y:S01]  /*64f0*/  HMMA.16816.F32.BF16 R60, R20, R40, RZ ;  /* 0x00000028143c723c */ /* 0x000fe200000418ff */
[----:B--2---:R-:W-:Y:S01]  /*6500*/  F2FP.BF16.PACK_AB R14, R9, R225 ;  /* 0x000000e1090e723e */ /* 0x004fe200000010ff */
[----:B------:R1:W-:Y:S02]  /*6510*/  MUFU.EX2 R217, R12 ;  /* 0x0000000c00d97308 */ /* 0x0003e40000000800 */
[----:B-1----:R-:W-:-:S06]  /*6520*/  FFMA.FTZ R12, R120, c[0x0][0x23c], -R0 ;  /* 0x00008f00780c7a23 */ /* 0x002fcc0000010800 */
        /* <DEDUP_REMOVED lines=11> */
[----:B------:R-:W-:Y:S01]  /*65e0*/  IMAD.MOV.U32 R53, RZ, RZ, R252 ;  /* 0x000000ffff357224 */ /* 0x000fe200078e00fc */
[C---:B------:R-:W-:Y:S01]  /*65f0*/  HMMA.16816.F32.BF16 R60, R20.reuse, R36, RZ ;  /* 0x00000024143c723c */ /* 0x040fe200000418ff */
[----:B------:R2:W-:Y:S06]  /*6600*/  MUFU.EX2 R36, R2 ;  /* 0x0000000200247308 */ /* 0x0005ec0000000800 */
[----:B------:R-:W-:Y:S01]  /*6610*/  MOV R37, R84 ;  /* 0x0000005400257202 */ /* 0x000fe20000000f00 */
[----:B------:R-:W-:Y:S03]  /*6620*/  HMMA.16816.F32.BF16 R68, R20, R48, RZ ;  /* 0x000000301444723c */ /* 0x000fe600000418ff */
[----:B------:R-:W-:Y:S01]  /*6630*/  MOV R152, R37 ;  /* 0x0000002500987202 */ /* 0x000fe20000000f00 */
[----:B--2---:R-:W-:-:S04]  /*6640*/  FFMA.FTZ R2, R127, c[0x0][0x23c], -R7 ;  /* 0x00008f007f027a23 */ /* 0x004fc80000010807 */
[----:B------:R2:W3:Y:S08]  /*6650*/  MUFU.EX2 R52, R2 ;  /* 0x0000000200347308 */ /* 0x0004f00000000800 */
[----:B-1----:R-:W-:Y:S08]  /*6660*/  HMMA.16816.F32.BF16 R116, R12, R32, R60 ;  /* 0x000000200c74723c */ /* 0x002ff0000004183c */
[----:B------:R-:W-:Y:S01]  /*6670*/  HMMA.16816.F32.BF16 R60, R20, R30, RZ ;  /* 0x0000001e143c723c */ /* 0x000fe200000418ff */
[----:B--2---:R-:W-:-:S07]  /*6680*/  FFMA.FTZ R2, R149, c[0x0][0x23c], -R6 ;  /* 0x00008f0095027a23 */ /* 0x004fce0000010806 */
[----:B------:R-:W-:Y:S01]  /*6690*/  HMMA.16816.F32.BF16 R120, R16, R32, R64 ;  /* 0x000000201078723c */ /* 0x000fe20000041840 */
[----:B------:R1:W-:Y:S07]  /*66a0*/  MUFU.EX2 R129, R2 ;  /* 0x0000000200817308 */ /* 0x0003ee0000000800 */
[----:B------:R-:W-:Y:S08]  /*66b0*/  HMMA.16816.F32.BF16 R64, R20, R42, RZ ;  /* 0x0000002a1440723c */ /* 0x000ff000000418ff */
[----:B------:R-:W-:Y:S01]  /*66c0*/  HMMA.16816.F32.BF16 R84, R12, R58, R60 ;  /* 0x0000003a0c54723c */ /* 0x000fe2000004183c */
[----:B-1----:R-:W-:Y:S01]  /*66d0*/  FFMA.FTZ R2, R148, c[0x0][0x23c], -R6 ;  /* 0x00008f0094027a23 */ /* 0x002fe20000010806 */
[----:B---3--:R-:W-:-:S02]  /*66e0*/  MOV R148, R52 ;  /* 0x0000003400947202 */ /* 0x008fc40000000f00 */
[----:B------:R-:W-:Y:S02]  /*66f0*/  MOV R52, R251 ;  /* 0x000000fb00347202 */ /* 0x000fe40000000f00 */
[----:B------:R1:W2:Y:S02]  /*6700*/  MUFU.EX2 R251, R2 ;  /* 0x0000000200fb7308 */ /* 0x0002a40000000800 */
[C---:B------:R-:W-:Y:S08]  /*6710*/  HMMA.16816.F32.BF16 R60, R20.reuse, R50, RZ ;  /* 0x00000032143c723c */ /* 0x040ff000000418ff */
[----:B------:R-:W-:Y:S01]  /*6720*/  HMMA.16816.F32.BF16 R20, R20, R38, RZ ;  /* 0x000000261414723c */ /* 0x000fe200000418ff */
[----:B-1----:R-:W-:-:S07]  /*6730*/  FFMA.FTZ R2, R141, c[0x0][0x23c], -R6 ;  /* 0x00008f008d027a23 */ /* 0x002fce0000010806 */
[C---:B------:R-:W-:Y:S01]  /*6740*/  HMMA.16816.F32.BF16 R108, R12.reuse, R44, R68 ;  /* 0x0000002c0c6c723c */ /* 0x040fe20000041844 */
[----:B------:R1:W-:Y:S07]  /*6750*/  MUFU.EX2 R144, R2 ;  /* 0x0000000200907308 */ /* 0x0003ee0000000800 */
[C---:B------:R-:W-:Y:S08]  /*6760*/  HMMA.16816.F32.BF16 R64, R12.reuse, R54, R64 ;  /* 0x000000360c40723c */ /* 0x040ff00000041840 */
[----:B------:R-:W-:Y:S01]  /*6770*/  HMMA.16816.F32.BF16 R88, R12, R46, R60 ;  /* 0x0000002e0c58723c */ /* 0x000fe2000004183c */
[----:B-1----:R-:W-:-:S07]  /*6780*/  FFMA.FTZ R2, R124, c[0x0][0x23c], -R6 ;  /* 0x00008f007c027a23 */ /* 0x002fce0000010806 */
[----:B------:R-:W-:Y:S01]  /*6790*/  HMMA.16816.F32.BF16 R96, R12, R34, R20 ;  /* 0x000000220c60723c */ /* 0x000fe20000041814 */
[----:B------:R1:W-:Y:S01]  /*67a0*/  MUFU.EX2 R12, R2 ;  /* 0x00000002000c7308 */ /* 0x0003e20000000800 */
[----:B------:R-:W3:Y:S06]  /*67b0*/  LDSM.16.MT88.4 R20, [R213+0x9000] ;  /* 0x00900000d514783b */ /* 0x000eec0000004200 */
[C---:B------:R-:W-:Y:S08]  /*67c0*/  HMMA.16816.F32.BF16 R40, R24.reuse, R42, RZ ;  /* 0x0000002a1828723c */ /* 0x040ff000000418ff */
[----:B------:R-:W-:Y:S01]  /*67d0*/  HMMA.16816.F32.BF16 R28, R24, R30, RZ ;  /* 0x0000001e181c723c */ /* 0x000fe200000418ff */
[----:B-1----:R-:W-:-:S02]  /*67e0*/  FFMA.FTZ R2, R151, c[0x0][0x23c], -R5 ;  /* 0x00008f0097027a23 */ /* 0x002fc40000010805 */
[----:B------:R-:W-:Y:S02]  /*67f0*/  IMAD.MOV.U32 R151, RZ, RZ, R56 ;  /* 0x000000ffff977224 */ /* 0x000fe400078e0038 */
[----:B------:R1:W-:Y:S03]  /*6800*/  MUFU.EX2 R127, R2 ;  /* 0x00000002007f7308 */ /* 0x0003e60000000800 */
[C---:B------:R-:W-:Y:S08]  /*6810*/  HMMA.16816.F32.BF16 R48, R24.reuse, R50, RZ ;  /* 0x000000321830723c */ /* 0x040ff000000418ff */
[----:B------:R-:W-:Y:S01]  /*6820*/  HMMA.16816.F32.BF16 R24, R24, R38, RZ ;  /* 0x000000261818723c */ /* 0x000fe200000418ff */
[----:B-1----:R-:W-:-:S07]  /*6830*/  FFMA.FTZ R2, R147, c[0x0][0x23c], -R5 ;  /* 0x00008f0093027a23 */ /* 0x002fce0000010805 */
[C---:B------:R-:W-:Y:S01]  /*6840*/  HMMA.16816.F32.BF16 R40, R16.reuse, R54, R40 ;  /* 0x000000361028723c */ /* 0x040fe20000041828 */
[----:B------:R1:W-:Y:S07]  /*6850*/  MUFU.EX2 R252, R2 ;  /* 0x0000000200fc7308 */ /* 0x0003ee0000000800 */
[C---:B------:R-:W-:Y:S08]  /*6860*/  HMMA.16816.F32.BF16 R28, R16.reuse, R58, R28 ;  /* 0x0000003a101c723c */ /* 0x040ff0000004181c */
[----:B------:R-:W-:Y:S01]  /*6870*/  HMMA.16816.F32.BF16 R48, R16, R46, R48 ;  /* 0x0000002e1030723c */ /* 0x000fe20000041830 */
[----:B-1----:R-:W-:-:S04]  /*6880*/  FFMA.FTZ R2, R143, c[0x0][0x23c], -R5 ;  /* 0x00008f008f027a23 */ /* 0x002fc80000010805 */
[----:B------:R1:W-:Y:S03]  /*6890*/  MUFU.EX2 R146, R2 ;  /* 0x0000000200927308 */ /* 0x0003e60000000800 */
[----:B------:R-:W-:Y:S07]  /*68a0*/  HMMA.16816.F32.BF16 R24, R16, R34, R24 ;  /* 0x000000221018723c */ /* 0x000fee0000041818 */
[----:B--2---:R-:W-:Y:S01]  /*68b0*/  F2FP.BF16.PACK_AB R17, R251, R129 ;  /* 0x00000081fb11723e */ /* 0x004fe200000010ff */
[----:B-1----:R-:W-:Y:S01]  /*68c0*/  FFMA.FTZ R2, R125, c[0x0][0x23c], -R5 ;  /* 0x00008f007d027a23 */ /* 0x002fe20000010805 */
[----:B------:R-:W-:-:S03]  /*68d0*/  MOV R125, R4 ;  /* 0x00000004007d7202 */ /* 0x000fc60000000f00 */
[----:B------:R1:W2:Y:S01]  /*68e0*/  MUFU.EX2 R4, R2 ;  /* 0x0000000200047308 */ /* 0x0002a20000000800 */
[----:B------:R-:W-:Y:S01]  /*68f0*/  F2FP.BF16.PACK_AB R16, R125, R221 ;  /* 0x000000dd7d10723e */ /* 0x000fe200000010ff */
[----:B-1----:R-:W-:Y:S01]  /*6900*/  FFMA.FTZ R2, R153, c[0x0][0x23c], -R0 ;  /* 0x00008f0099027a23 */ /* 0x002fe20000010800 */
[----:B--2---:R-:W-:Y:S02]  /*6910*/  F2FP.BF16.PACK_AB R14, R4, R146 ;  /* 0x00000092040e723e */ /* 0x004fe400000010ff */
[----:B------:R-:W-:-:S03]  /*6920*/  MOV R153, R57 ;  /* 0x0000003900997202 */ /* 0x000fc60000000f00 */
[----:B------:R1:W-:Y:S02]  /*6930*/  MUFU.EX2 R124, R2 ;  /* 0x00000002007c7308 */ /* 0x0003e40000000800 */
[----:B-1----:R-:W-:Y:S01]  /*6940*/  FFMA.FTZ R2, R150, c[0x0][0x23c], -R0 ;  /* 0x00008f0096027a23 */ /* 0x002fe20000010800 */
[----:B------:R-:W-:-:S05]  /*6950*/  MOV R150, R138 ;  /* 0x0000008a00967202 */ /* 0x000fca0000000f00 */
[----:B------:R1:W2:Y:S02]  /*6960*/  MUFU.EX2 R149, R2 ;  /* 0x0000000200957308 */ /* 0x0002a40000000800 */
[----:B-1----:R-:W-:Y:S01]  /*6970*/  FFMA.FTZ R2, R145, c[0x0][0x23c], -R0 ;  /* 0x00008f0091027a23 */ /* 0x002fe20000010800 */
[----:B--2---:R-:W-:Y:S01]  /*6980*/  F2FP.BF16.PACK_AB R13, R149, R124 ;  /* 0x0000007c950d723e */ /* 0x004fe200000010ff */
[----:B------:R-:W-:-:S04]  /*6990*/  IMAD.MOV.U32 R145, RZ, RZ, R36 ;  /* 0x000000ffff917224 */ /* 0x000fc800078e0024 */
[----:B------:R1:W-:Y:S01]  /*69a0*/  MUFU.EX2 R143, R2 ;  /* 0x00000002008f7308 */ /* 0x0003e20000000800 */
[----:B------:R-:W-:Y:S01]  /*69b0*/  F2FP.BF16.PACK_AB R18, R148, R145 ;  /* 0x000000919412723e */ /* 0x000fe200000010ff */
[----:B-1----:R-:W-:Y:S01]  /*69c0*/  FFMA.FTZ R2, R142, c[0x0][0x23c], -R0 ;  /* 0x00008f008e027a23 */ /* 0x002fe20000010800 */
[----:B------:R-:W-:Y:S02]  /*69d0*/  MOV R142, R12 ;  /* 0x0000000c008e7202 */ /* 0x000fe40000000f00 */
[----:B------:R-:W-:-:S03]  /*69e0*/  F2FP.BF16.PACK_AB R12, R252, R127 ;  /* 0x0000007ffc0c723e */ /* 0x000fc600000010ff */
[----:B------:R-:W1:Y:S01]  /*69f0*/  MUFU.EX2 R138, R2 ;  /* 0x00000002008a7308 */ /* 0x000e620000000800 */
[----:B------:R-:W-:-:S07]  /*6a00*/  F2FP.BF16.PACK_AB R19, R142, R144 ;  /* 0x000000908e13723e */ /* 0x000fce00000010ff */
[----:B---3--:R-:W-:Y:S01]  /*6a10*/  HMMA.16816.F32.BF16 R76, R16, R20, R80 ;  /* 0x00000014104c723c */ /* 0x008fe20000041850 */
[----:B-1----:R-:W-:Y:S01]  /*6a20*/  F2FP.BF16.PACK_AB R15, R138, R143 ;  /* 0x0000008f8a0f723e */ /* 0x002fe200000010ff */
[----:B------:R-:W-:-:S04]  /*6a30*/  FFMA.FTZ R2, R191, c[0x0][0x23c], -R7 ;  /* 0x00008f00bf027a23 */ /* 0x000fc80000010807 */
[----:B------:R1:W-:Y:S02]  /*6a40*/  MUFU.EX2 R147, R2 ;  /* 0x0000000200937308 */ /* 0x0003e40000000800 */
[C---:B------:R-:W-:Y:S07]  /*6a50*/  HMMA.16816.F32.BF16 R80, R12.reuse, R20, R92 ;  /* 0x000000140c50723c */ /* 0x040fee000004185c */
[----:B------:R-:W-:Y:S01]  /*6a60*/  IMAD.MOV.U32 R95, RZ, RZ, R52 ;  /* 0x000000ffff5f7224 */ /* 0x000fe200078e0034 */
[----:B------:R-:W-:Y:S01]  /*6a70*/  MOV R93, R53 ;  /* 0x00000035005d7202 */ /* 0x000fe20000000f00 */
[----:B------:R-:W-:Y:S01]  /*6a80*/  HMMA.16816.F32.BF16 R68, R12, R22, R64 ;  /* 0x000000160c44723c */ /* 0x000fe20000041840 */
[----:B------:R-:W-:Y:S01]  /*6a90*/  MOV R94, R225 ;  /* 0x000000e1005e7202 */ /* 0x000fe20000000f00 */
[----:B-1----:R-:W-:-:S06]  /*6aa0*/  FFMA.FTZ R2, R189, c[0x0][0x23c], -R7 ;  /* 0x00008f00bd027a23 */ /* 0x002fcc0000010807 */
[----:B------:R-:W-:Y:S01]  /*6ab0*/  HMMA.16816.F32.BF16 R52, R16, R22, R40 ;  /* 0x000000161034723c */ /* 0x000fe20000041828 */
[----:B------:R-:W1:Y:S01]  /*6ac0*/  LDSM.16.MT88.4 R20, [R216+0x9000] ;  /* 0x00900000d814783b */ /* 0x000e620000004200 */
[----:B------:R2:W-:Y:S02]  /*6ad0*/  MUFU.EX2 R225, R2 ;  /* 0x0000000200e17308 */ /* 0x0005e40000000800 */
[----:B--2---:R-:W-:-:S06]  /*6ae0*/  FFMA.FTZ R2, R178, c[0x0][0x23c], -R7 ;  /* 0x00008f00b2027a23 */ /* 0x004fcc0000010807 */
[----:B------:R2:W3:Y:S02]  /*6af0*/  MUFU.EX2 R92, R2 ;  /* 0x00000002005c7308 */ /* 0x0004e40000000800 */
[--C-:B--2---:R-:W-:Y:S02]  /*6b00*/  FFMA.FTZ R2, R172, c[0x0][0x23c], -R7.reuse ;  /* 0x00008f00ac027a23 */ /* 0x104fe40000010807 */
[----:B------:R-:W-:Y:S01]  /*6b10*/  FFMA.FTZ R172, R126, c[0x0][0x23c], -R7 ;  /* 0x00008f007eac7a23 */ /* 0x000fe20000010807 */
[-C--:B-1----:R-:W-:Y:S03]  /*6b20*/  HMMA.16816.F32.BF16 R64, R16, R20.reuse, R104 ;  /* 0x000000141040723c */ /* 0x082fe60000041868 */
[----:B------:R1:W2:Y:S04]  /*6b30*/  MUFU.EX2 R141, R2 ;  /* 0x00000002008d7308 */ /* 0x0002a80000000800 */
[----:B------:R-:W-:Y:S01]  /*6b40*/  MOV R107, R93 ;  /* 0x0000005d006b7202 */ /* 0x000fe20000000f00 */
[----:B------:R-:W-:Y:S01]  /*6b50*/  HMMA.16816.F32.BF16 R60, R12, R20, R100 ;  /* 0x000000140c3c723c */ /* 0x000fe20000041864 */
[----:B------:R-:W-:-:S07]  /*6b60*/  MOV R93, R148 ;  /* 0x00000094005d7202 */ /* 0x000fce0000000f00 */
[-C--:B------:R-:W-:Y:S01]  /*6b70*/  HMMA.16816.F32.BF16 R56, R12, R22.reuse, R84 ;  /* 0x000000160c38723c */ /* 0x080fe20000041854 */
[----:B-1----:R-:W-:Y:S02]  /*6b80*/  FFMA.FTZ R2, R193, c[0x0][0x23c], -R6 ;  /* 0x00008f00c1027a23 */ /* 0x002fe40000010806 */
[----:B---3--:R-:W-:Y:S01]  /*6b90*/  IMAD.MOV.U32 R193, RZ, RZ, R92 ;  /* 0x000000ffffc17224 */ /* 0x008fe200078e005c */
[----:B------:R-:W-:Y:S01]  /*6ba0*/  MOV R92, R94 ;  /* 0x0000005e005c7202 */ /* 0x000fe20000000f00 */
[----:B------:R1:W-:Y:S01]  /*6bb0*/  MUFU.EX2 R148, R2 ;  /* 0x0000000200947308 */ /* 0x0003e20000000800 */
[----:B------:R-:W-:Y:S01]  /*6bc0*/  IMAD.MOV.U32 R94, RZ, RZ, R142 ;  /* 0x000000ffff5e7224 */ /* 0x000fe200078e008e */
[----:B------:R-:W-:Y:S01]  /*6bd0*/  MOV R142, R75 ;  /* 0x0000004b008e7202 */ /* 0x000fe20000000f00 */
[----:B------:R-:W-:Y:S01]  /*6be0*/  HMMA.16816.F32.BF16 R32, R16, R22, R28 ;  /* 0x000000161020723c */ /* 0x000fe2000004181c */
[----:B------:R-:W3:Y:S01]  /*6bf0*/  LDSM.16.MT88.4 R20, [R214+0x9000] ;  /* 0x00900000d614783b */ /* 0x000ee20000004200 */
[----:B-1----:R-:W-:Y:S01]  /*6c00*/  FFMA.FTZ R2, R182, c[0x0][0x23c], -R6 ;  /* 0x00008f00b6027a23 */ /* 0x002fe20000010806 */
[----:B------:R-:W-:-:S05]  /*6c10*/  MOV R182, R94 ;  /* 0x0000005e00b67202 */ /* 0x000fca0000000f00 */
[-C--:B---3--:R-:W-:Y:S08]  /*6c20*/  HMMA.16816.F32.BF16 R44, R16, R20.reuse, R112 ;  /* 0x00000014102c723c */ /* 0x088ff00000041870 */
[C---:B------:R-:W-:Y:S08]  /*6c30*/  HMMA.16816.F32.BF16 R40, R12.reuse, R20, R108 ;  /* 0x000000140c28723c */ /* 0x040ff0000004186c */
[-C--:B------:R-:W-:Y:S08]  /*6c40*/  HMMA.16816.F32.BF16 R36, R12, R22.reuse, R88 ;  /* 0x000000160c24723c */ /* 0x080ff00000041858 */
[----:B------:R-:W-:Y:S01]  /*6c50*/  HMMA.16816.F32.BF16 R48, R16, R22, R48 ;  /* 0x000000161030723c */ /* 0x000fe20000041830 */
[----:B------:R-:W1:Y:S07]  /*6c60*/  LDSM.16.MT88.4 R20, [R215+0x9000] ;  /* 0x00900000d714783b */ /* 0x000e6e0000004200 */
[C---:B-1----:R-:W-:Y:S08]  /*6c70*/  HMMA.16816.F32.BF16 R88, R12.reuse, R20, R116 ;  /* 0x000000140c58723c */ /* 0x042ff00000041874 */
[----:B------:R-:W-:Y:S01]  /*6c80*/  HMMA.16816.F32.BF16 R84, R12, R22, R96 ;  /* 0x000000160c54723c */ /* 0x000fe20000041860 */
[----:B------:R1:W-:Y:S07]  /*6c90*/  MUFU.EX2 R13, R2 ;  /* 0x00000002000d7308 */ /* 0x0003ee0000000800 */
[C---:B------:R-:W-:Y:S07]  /*6ca0*/  HMMA.16816.F32.BF16 R28, R16.reuse, R20, R120 ;  /* 0x00000014101c723c */ /* 0x040fee0000041878 */
[----:B------:R-:W-:Y:S01]  /*6cb0*/  IMAD.MOV.U32 R122, RZ, RZ, R107 ;  /* 0x000000ffff7a7224 */ /* 0x000fe200078e006b */
[----:B------:R-:W-:Y:S01]  /*6cc0*/  HMMA.16816.F32.BF16 R24, R16, R22, R24 ;  /* 0x000000161018723c */ /* 0x000fe20000041818 */
[----:B-1----:R-:W-:Y:S01]  /*6cd0*/  FFMA.FTZ R2, R181, c[0x0][0x23c], -R6 ;  /* 0x00008f00b5027a23 */ /* 0x002fe20000010806 */
[----:B------:R-:W1:Y:S01]  /*6ce0*/  LDSM.16.MT88.4 R20, [R213+0x9800] ;  /* 0x00980000d514783b */ /* 0x000e620000004200 */
[----:B------:R-:W-:Y:S01]  /*6cf0*/  MOV R123, R92 ;  /* 0x0000005c007b7202 */ /* 0x000fe20000000f00 */
[----:B------:R-:W-:Y:S01]  /*6d00*/  IMAD.MOV.U32 R121, RZ, RZ, R152 ;  /* 0x000000ffff797224 */ /* 0x000fe200078e0098 */
[----:B------:R3:W4:Y:S01]  /*6d10*/  MUFU.EX2 R12, R2 ;  /* 0x00000002000c7308 */ /* 0x0007220000000800 */
[----:B------:R-:W-:Y:S01]  /*6d20*/  MOV R181, R93 ;  /* 0x0000005d00b57202 */ /* 0x000fe20000000f00 */
[--C-:B------:R-:W-:Y:S01]  /*6d30*/  FFMA.FTZ R152, R169, c[0x0][0x23c], -R6.reuse ;  /* 0x00008f00a9987a23 */ /* 0x100fe20000010806 */
[----:B------:R-:W-:Y:S01]  /*6d40*/  F2FP.BF16.PACK_AB R16, R225, R147 ;  /* 0x00000093e110723e */ /* 0x000fe200000010ff */
[--C-:B------:R-:W-:Y:S01]  /*6d50*/  FFMA.FTZ R169, R155, c[0x0][0x23c], -R6.reuse ;  /* 0x00008f009ba97a23 */ /* 0x100fe20000010806 */
[----:B--2---:R-:W-:Y:S01]  /*6d60*/  F2FP.BF16.PACK_AB R18, R141, R193 ;  /* 0x000000c18d12723e */ /* 0x004fe200000010ff */
[----:B------:R-:W-:Y:S01]  /*6d70*/  FFMA.FTZ R155, R161, c[0x0][0x23c], -R5 ;  /* 0x00008f00a19b7a23 */ /* 0x000fe20000010805 */
[----:B------:R-:W-:Y:S01]  /*6d80*/  MOV R120, R151 ;  /* 0x0000009700787202 */ /* 0x000fe20000000f00 */
[----:B------:R-:W-:-:S02]  /*6d90*/  FFMA.FTZ R151, R175, c[0x0][0x23c], -R6 ;  /* 0x00008f00af977a23 */ /* 0x000fc40000010806 */
[----:B------:R-:W-:Y:S02]  /*6da0*/  FFMA.FTZ R175, R140, c[0x0][0x23c], -R6 ;  /* 0x00008f008caf7a23 */ /* 0x000fe40000010806 */
[----:B------:R-:W-:Y:S02]  /*6db0*/  FFMA.FTZ R140, R174, c[0x0][0x23c], -R5 ;  /* 0x00008f00ae8c7a23 */ /* 0x000fe40000010805 */
[----:B------:R-:W-:Y:S01]  /*6dc0*/  FFMA.FTZ R161, R164, c[0x0][0x23c], -R0 ;  /* 0x00008f00a4a17a23 */ /* 0x000fe20000010800 */
[----:B------:R-:W-:Y:S01]  /*6dd0*/  MOV R164, R120 ;  /* 0x0000007800a47202 */ /* 0x000fe20000000f00 */
[--C-:B---3--:R-:W-:Y:S02]  /*6de0*/  FFMA.FTZ R2, R135, c[0x0][0x23c], -R6.reuse ;  /* 0x00008f0087027a23 */ /* 0x108fe40000010806 */
[----:B------:R-:W-:Y:S02]  /*6df0*/  FFMA.FTZ R135, R188, c[0x0][0x23c], -R7 ;  /* 0x00008f00bc877a23 */ /* 0x000fe40000010807 */
[----:B------:R2:W3:Y:S01]  /*6e00*/  MUFU.EX2 R96, R2 ;  /* 0x0000000200607308 */ /* 0x0004e20000000800 */
[----:B------:R-:W-:-:S02]  /*6e10*/  FFMA.FTZ R188, R131, c[0x0][0x23c], -R6 ;  /* 0x00008f0083bc7a23 */ /* 0x000fc40000010806 */
[----:B--2---:R-:W-:Y:S02]  /*6e20*/  FFMA.FTZ R2, R192, c[0x0][0x23c], -R5 ;  /* 0x00008f00c0027a23 */ /* 0x004fe40000010805 */
[----:B----4-:R-:W-:-:S03]  /*6e30*/  IMAD.MOV.U32 R192, RZ, RZ, R12 ;  /* 0x000000ffffc07224 */ /* 0x010fc600078e000c */
[----:B------:R2:W-:Y:S02]  /*6e40*/  MUFU.EX2 R191, R2 ;  /* 0x0000000200bf7308 */ /* 0x0005e40000000800 */
[----:B---3--:R-:W-:Y:S01]  /*6e50*/  F2FP.BF16.PACK_AB R19, R96, R192 ;  /* 0x000000c06013723e */ /* 0x008fe200000010ff */
[----:B--2---:R-:W-:Y:S02]  /*6e60*/  FFMA.FTZ R2, R184, c[0x0][0x23c], -R5 ;  /* 0x00008f00b8027a23 */ /* 0x004fe40000010805 */
[----:B------:R-:W-:-:S03]  /*6e70*/  IMAD.MOV.U32 R184, RZ, RZ, R95 ;  /* 0x000000ffffb87224 */ /* 0x000fc600078e005f */
[----:B------:R2:W3:Y:S02]  /*6e80*/  MUFU.EX2 R14, R2 ;  /* 0x00000002000e7308 */ /* 0x0004e40000000800 */
[----:B--2---:R-:W-:Y:S02]  /*6e90*/  FFMA.FTZ R2, R180, c[0x0][0x23c], -R5 ;  /* 0x00008f00b4027a23 */ /* 0x004fe40000010805 */
[----:B------:R-:W-:-:S04]  /*6ea0*/  IMAD.MOV.U32 R180, RZ, RZ, R149 ;  /* 0x000000ffffb47224 */ /* 0x000fc800078e0095 */
[----:B------:R2:W4:Y:S01]  /*6eb0*/  MUFU.EX2 R12, R2 ;  /* 0x00000002000c7308 */ /* 0x0005220000000800 */
[----:B------:R-:W-:Y:S02]  /*6ec0*/  FFMA.FTZ R149, R159, c[0x0][0x23c], -R7 ;  /* 0x00008f009f957a23 */ /* 0x000fe40000010807 */
[----:B------:R-:W-:Y:S02]  /*6ed0*/  FFMA.FTZ R159, R173, c[0x0][0x23c], -R0 ;  /* 0x00008f00ad9f7a23 */ /* 0x000fe40000010800 */
[----:B--2---:R-:W-:Y:S02]  /*6ee0*/  FFMA.FTZ R2, R168, c[0x0][0x23c], -R5 ;  /* 0x00008f00a8027a23 */ /* 0x004fe40000010805 */
[----:B------:R-:W-:Y:S02]  /*6ef0*/  FFMA.FTZ R168, R133, c[0x0][0x23c], -R7 ;  /* 0x00008f0085a87a23 */ /* 0x000fe40000010807 */
[----:B------:R2:W-:Y:S01]  /*6f00*/  MUFU.EX2 R75, R2 ;  /* 0x00000002004b7308 */ /* 0x0005e20000000800 */
[----:B------:R-:W-:-:S02]  /*6f10*/  FFMA.FTZ R133, R200, c[0x0][0x23c], -R6 ;  /* 0x00008f00c8857a23 */ /* 0x000fc40000010806 */
[----:B--2---:R-:W-:Y:S01]  /*6f20*/  FFMA.FTZ R2, R196, c[0x0][0x23c], -R0 ;  /* 0x00008f00c4027a23 */ /* 0x004fe20000010800 */
[----:B---3--:R-:W-:-:S04]  /*6f30*/  MOV R196, R14 ;  /* 0x0000000e00c47202 */ /* 0x008fc80000000f00 */
[----:B------:R2:W-:Y:S02]  /*6f40*/  MUFU.EX2 R189, R2 ;  /* 0x0000000200bd7308 */ /* 0x0005e40000000800 */
[----:B--2---:R-:W-:Y:S01]  /*6f50*/  FFMA.FTZ R2, R190, c[0x0][0x23c], -R0 ;  /* 0x00008f00be027a23 */ /* 0x004fe20000010800 */
[----:B------:R-:W-:-:S05]  /*6f60*/  MOV R190, R13 ;  /* 0x0000000d00be7202 */ /* 0x000fca0000000f00 */
[----:B------:R2:W3:Y:S01]  /*6f70*/  MUFU.EX2 R178, R2 ;  /* 0x0000000200b27308 */ /* 0x0004e20000000800 */
[----:B------:R-:W-:-:S07]  /*6f80*/  F2FP.BF16.PACK_AB R17, R190, R148 ;  /* 0x00000094be11723e */ /* 0x000fce00000010ff */
[----:B-1----:R-:W-:Y:S01]  /*6f90*/  HMMA.16816.F32.BF16 R112, R16, R20, R76 ;  /* 0x000000141070723c */ /* 0x002fe2000004184c */
[----:B--2---:R-:W-:Y:S01]  /*6fa0*/  FFMA.FTZ R2, R186, c[0x0][0x23c], -R0 ;  /* 0x00008f00ba027a23 */ /* 0x004fe20000010800 */
[----:B----4-:R-:W-:-:S06]  /*6fb0*/  MOV R186, R12 ;  /* 0x0000000c00ba7202 */ /* 0x010fcc0000000f00 */
[----:B------:R-:W-:Y:S01]  /*6fc0*/  HMMA.16816.F32.BF16 R100, R16, R22, R52 ;  /* 0x000000161064723c */ /* 0x000fe20000041834 */
[----:B---3--:R-:W-:Y:S01]  /*6fd0*/  F2FP.BF16.PACK_AB R13, R178, R189 ;  /* 0x000000bdb20d723e */ /* 0x008fe200000010ff */
[----:B------:R1:W2:Y:S01]  /*6fe0*/  MUFU.EX2 R12, R2 ;  /* 0x00000002000c7308 */ /* 0x0002a20000000800 */
[----:B------:R-:W-:Y:S01]  /*6ff0*/  F2FP.BF16.PACK_AB R14, R75, R186 ;  /* 0x000000ba4b0e723e */ /* 0x000fe200000010ff */
[----:B-1----:R-:W-:Y:S02]  /*7000*/  FFMA.FTZ R2, R177, c[0x0][0x23c], -R0 ;  /* 0x00008f00b1027a23 */ /* 0x002fe40000010800 */
[----:B--2---:R-:W-:Y:S01]  /*7010*/  IMAD.MOV.U32 R177, RZ, RZ, R12 ;  /* 0x000000ffffb17224 */ /* 0x004fe200078e000c */
[----:B------:R-:W-:-:S03]  /*7020*/  F2FP.BF16.PACK_AB R12, R196, R191 ;  /* 0x000000bfc40c723e */ /* 0x000fc600000010ff */
[----:B------:R-:W1:Y:S02]  /*7030*/  MUFU.EX2 R2, R2 ;  /* 0x0000000200027308 */ /* 0x000e640000000800 */
[----:B-1----:R-:W-:-:S07]  /*7040*/  F2FP.BF16.PACK_AB R15, R2, R177 ;  /* 0x000000b1020f723e */ /* 0x002fce00000010ff */
[C---:B------:R-:W-:Y:S08]  /*7050*/  HMMA.16816.F32.BF16 R108, R12.reuse, R20, R80 ;  /* 0x000000140c6c723c */ /* 0x040ff00000041850 */
[----:B------:R-:W-:Y:S01]  /*7060*/  HMMA.16816.F32.BF16 R104, R12, R22, R68 ;  /* 0x000000160c68723c */ /* 0x000fe20000041844 */
[----:B------:R-:W1:Y:S07]  /*7070*/  LDSM.16.MT88.4 R20, [R216+0x9800] ;  /* 0x00980000d814783b */ /* 0x000e6e0000004200 */
[-C--:B-1----:R-:W-:Y:S07]  /*7080*/  HMMA.16816.F32.BF16 R92, R16, R20.reuse, R64 ;  /* 0x00000014105c723c */ /* 0x082fee0000041840 */
[----:B------:R-:W-:Y:S01]  /*7090*/  MOV R65, R123 ;  /* 0x0000007b00417202 */ /* 0x000fe20000000f00 */
[C---:B------:R-:W-:Y:S01]  /*70a0*/  HMMA.16816.F32.BF16 R80, R12.reuse, R20, R60 ;  /* 0x000000140c50723c */ /* 0x040fe2000004183c */
[----:B------:R-:W-:Y:S01]  /*70b0*/  MOV R123, R251 ;  /* 0x000000fb007b7202 */ /* 0x000fe20000000f00 */
[----:B------:R-:W-:Y:S01]  /*70c0*/  IMAD.MOV.U32 R66, RZ, RZ, R150 ;  /* 0x000000ffff427224 */ /* 0x000fe200078e0096 */
[----:B------:R-:W-:Y:S01]  /*70d0*/  MOV R64, R122 ;  /* 0x0000007a00407202 */ /* 0x000fe20000000f00 */
[--C-:B------:R-:W-:Y:S01]  /*70e0*/  FFMA.FTZ R150, R154, c[0x0][0x23c], -R7.reuse ;  /* 0x00008f009a967a23 */ /* 0x100fe20000010807 */
[----:B------:R-:W-:Y:S01]  /*70f0*/  MOV R122, R252 ;  /* 0x000000fc007a7202 */ /* 0x000fe20000000f00 */
[----:B------:R-:W-:Y:S01]  /*7100*/  FFMA.FTZ R154, R160, c[0x0][0x23c], -R6 ;  /* 0x00008f00a09a7a23 */ /* 0x000fe20000010806 */
[----:B------:R-:W-:Y:S01]  /*7110*/  MOV R63, R96 ;  /* 0x00000060003f7202 */ /* 0x000fe20000000f00 */
[-C--:B------:R-:W-:Y:S01]  /*7120*/  HMMA.16816.F32.BF16 R52, R12, R22.reuse, R56 ;  /* 0x000000160c34723c */ /* 0x080fe20000041838 */
[----:B------:R-:W-:Y:S01]  /*7130*/  MOV R61, R2 ;  /* 0x00000002003d7202 */ /* 0x000fe20000000f00 */
[--C-:B------:R-:W-:Y:S01]  /*7140*/  FFMA.FTZ R2, R236, c[0x0][0x23c], -R7.reuse ;  /* 0x00008f00ec027a23 */ /* 0x100fe20000010807 */
[----:B------:R-:W-:Y:S01]  /*7150*/  MOV R60, R75 ;  /* 0x0000004b003c7202 */ /* 0x000fe20000000f00 */
[----:B------:R-:W-:Y:S01]  /*7160*/  IMAD.MOV.U32 R62, RZ, RZ, R4 ;  /* 0x000000ffff3e7224 */ /* 0x000fe200078e0004 */
[----:B------:R-:W-:Y:S01]  /*7170*/  MOV R67, R153 ;  /* 0x0000009900437202 */ /* 0x000fe20000000f00 */
[----:B------:R-:W-:Y:S01]  /*7180*/  FFMA.FTZ R75, R187, c[0x0][0x23c], -R6 ;  /* 0x00008f00bb4b7a23 */ /* 0x000fe20000010806 */
[----:B------:R-:W-:Y:S01]  /*7190*/  MOV R57, R249 ;  /* 0x000000f900397202 */ /* 0x000fe20000000f00 */
[----:B------:R-:W-:Y:S01]  /*71a0*/  HMMA.16816.F32.BF16 R76, R16, R22, R32 ;  /* 0x00000016104c723c */ /* 0x000fe20000041820 */
[----:B------:R-:W1:Y:S01]  /*71b0*/  LDSM.16.MT88.4 R20, [R214+0x9800] ;  /* 0x00980000d614783b */ /* 0x000e620000004200 */
[----:B------:R-:W-:Y:S01]  /*71c0*/  IMAD.MOV.U32 R56, RZ, RZ, R148 ;  /* 0x000000ffff387224 */ /* 0x000fe200078e0094 */
[----:B------:R-:W-:Y:S01]  /*71d0*/  MOV R58, R147 ;  /* 0x00000093003a7202 */ /* 0x000fe20000000f00 */
[----:B------:R-:W-:Y:S01]  /*71e0*/  IMAD.MOV.U32 R59, RZ, RZ, R138 ;  /* 0x000000ffff3b7224 */ /* 0x000fe200078e008a */
[----:B------:R-:W-:Y:S01]  /*71f0*/  MOV R200, R123 ;  /* 0x0000007b00c87202 */ /* 0x000fe20000000f00 */
[----:B------:R-:W-:-:S02]  /*7200*/  FFMA.FTZ R147, R170, c[0x0][0x23c], -R7 ;  /* 0x00008f00aa937a23 */ /* 0x000fc40000010807 */
[--C-:B------:R-:W-:Y:S02]  /*7210*/  FFMA.FTZ R148, R163, c[0x0][0x23c], -R7.reuse ;  /* 0x00008f00a3947a23 */ /* 0x100fe40000010807 */
[--C-:B------:R-:W-:Y:S02]  /*7220*/  FFMA.FTZ R163, R134, c[0x0][0x23c], -R7.reuse ;  /* 0x00008f0086a37a23 */ /* 0x100fe40000010807 */
[--C-:B------:R-:W-:Y:S02]  /*7230*/  FFMA.FTZ R170, R132, c[0x0][0x23c], -R7.reuse ;  /* 0x00008f0084aa7a23 */ /* 0x100fe40000010807 */
[----:B------:R-:W-:Y:S02]  /*7240*/  FFMA.FTZ R138, R202, c[0x0][0x23c], -R7 ;  /* 0x00008f00ca8a7a23 */ /* 0x000fe40000010807 */
[--C-:B------:R-:W-:Y:S02]  /*7250*/  FFMA.FTZ R134, R201, c[0x0][0x23c], -R6.reuse ;  /* 0x00008f00c9867a23 */ /* 0x100fe40000010806 */
[----:B------:R-:W-:-:S02]  /*7260*/  FFMA.FTZ R132, R197, c[0x0][0x23c], -R6 ;  /* 0x00008f00c5847a23 */ /* 0x000fc40000010806 */
[----:B------:R-:W-:Y:S02]  /*7270*/  FFMA.FTZ R153, R165, c[0x0][0x23c], -R6 ;  /* 0x00008f00a5997a23 */ /* 0x000fe40000010806 */
[----:B------:R-:W-:Y:S01]  /*7280*/  FFMA.FTZ R160, R167, c[0x0][0x23c], -R0 ;  /* 0x00008f00a7a07a23 */ /* 0x000fe20000010800 */
[----:B------:R-:W-:Y:S01]  /*7290*/  MOV R167, R67 ;  /* 0x0000004300a77202 */ /* 0x000fe20000000f00 */
[----:B------:R-:W-:Y:S02]  /*72a0*/  IMAD.MOV.U32 R173, RZ, RZ, R66 ;  /* 0x000000ffffad7224 */ /* 0x000fe400078e0042 */
[----:B------:R-:W-:Y:S01]  /*72b0*/  IMAD.MOV.U32 R201, RZ, RZ, R125 ;  /* 0x000000ffffc97224 */ /* 0x000fe200078e007d */
[-C--:B-1----:R-:W-:Y:S08]  /*72c0*/  HMMA.16816.F32.BF16 R116, R16, R20.reuse, R44 ;  /* 0x000000141074723c */ /* 0x082ff0000004182c */
[C---:B------:R-:W-:Y:S08]  /*72d0*/  HMMA.16816.F32.BF16 R44, R12.reuse, R20, R40 ;  /* 0x000000140c2c723c */ /* 0x040ff00000041828 */
[-C--:B------:R-:W-:Y:S08]  /*72e0*/  HMMA.16816.F32.BF16 R40, R12, R22.reuse, R36 ;  /* 0x000000160c28723c */ /* 0x080ff00000041824 */
[----:B------:R-:W-:Y:S01]  /*72f0*/  HMMA.16816.F32.BF16 R96, R16, R22, R48 ;  /* 0x000000161060723c */ /* 0x000fe20000041830 */
[----:B------:R-:W1:Y:S07]  /*7300*/  LDSM.16.MT88.4 R20, [R215+0x9800] ;  /* 0x00980000d714783b */ /* 0x000e6e0000004200 */
[-C--:B-1----:R-:W-:Y:S01]  /*7310*/  HMMA.16816.F32.BF16 R36, R12, R20.reuse, R88 ;  /* 0x000000140c24723c */ /* 0x082fe20000041858 */
[----:B------:R1:W-:Y:S06]  /*7320*/  MUFU.EX2 R88, R2 ;  /* 0x0000000200587308 */ /* 0x0003ec0000000800 */
[----:B------:R-:W-:Y:S01]  /*7330*/  MOV R89, R142 ;  /* 0x0000008e00597202 */ /* 0x000fe20000000f00 */
[----:B------:R-:W-:Y:S01]  /*7340*/  HMMA.16816.F32.BF16 R68, R16, R20, R28 ;  /* 0x000000141044723c */ /* 0x000fe2000004181c */
[----:B------:R-:W-:Y:S01]  /*7350*/  MOV R90, R141 ;  /* 0x0000008d005a7202 */ /* 0x000fe20000000f00 */
[----:B------:R-:W-:Y:S01]  /*7360*/  FFMA.FTZ R141, R183, c[0x0][0x23c], -R5 ;  /* 0x00008f00b78d7a23 */ /* 0x000fe20000010805 */
[----:B------:R-:W-:Y:S01]  /*7370*/  MOV R91, R63 ;  /* 0x0000003f005b7202 */ /* 0x000fe20000000f00 */
[----:B------:R-:W-:-:S02]  /*7380*/  IMAD.MOV.U32 R63, RZ, RZ, R184 ;  /* 0x000000ffff3f7224 */ /* 0x000fc400078e00b8 */
[----:B------:R-:W-:Y:S01]  /*7390*/  FFMA.FTZ R184, R139, c[0x0][0x23c], -R6 ;  /* 0x00008f008bb87a23 */ /* 0x000fe20000010806 */
[----:B------:R-:W-:Y:S01]  /*73a0*/  MOV R31, R250 ;  /* 0x000000fa001f7202 */ /* 0x000fe20000000f00 */
[-C--:B------:R-:W-:Y:S01]  /*73b0*/  HMMA.16816.F32.BF16 R48, R16, R22.reuse, R24 ;  /* 0x000000161030723c */ /* 0x080fe20000041818 */
[----:B-1----:R-:W-:Y:S01]  /*73c0*/  FFMA.FTZ R2, R211, c[0x0][0x23c], -R7 ;  /* 0x00008f00d3027a23 */ /* 0x002fe20000010807 */
[----:B------:R-:W1:Y:S01]  /*73d0*/  LDSM.16.MT88.4 R16, [R213+0xa000] ;  /* 0x00a00000d510783b */ /* 0x000e620000004200 */
[--C-:B------:R-:W-:Y:S01]  /*73e0*/  FFMA.FTZ R30, R207, c[0x0][0x23c], -R5.reuse ;  /* 0x00008f00cf1e7a23 */ /* 0x100fe20000010805 */
[----:B------:R-:W-:Y:S01]  /*73f0*/  MOV R20, R91 ;  /* 0x0000005b00147202 */ /* 0x000fe20000000f00 */
[----:B------:R2:W-:Y:S01]  /*7400*/  MUFU.EX2 R4, R2 ;  /* 0x0000000200047308 */ /* 0x0005e20000000800 */
[--C-:B------:R-:W-:Y:S01]  /*7410*/  FFMA.FTZ R29, R203, c[0x0][0x23c], -R5.reuse ;  /* 0x00008f00cb1d7a23 */ /* 0x100fe20000010805 */
[----:B------:R-:W-:Y:S01]  /*7420*/  MOV R91, R59 ;  /* 0x0000003b005b7202 */ /* 0x000fe20000000f00 */
[----:B------:R-:W-:Y:S01]  /*7430*/  FFMA.FTZ R25, R210, c[0x0][0x23c], -R0 ;  /* 0x00008f00d2197a23 */ /* 0x000fe20000010800 */
[----:B------:R-:W-:Y:S01]  /*7440*/  HMMA.16816.F32.BF16 R32, R12, R22, R84 ;  /* 0x000000160c20723c */ /* 0x000fe20000041854 */
[--C-:B------:R-:W-:Y:S01]  /*7450*/  FFMA.FTZ R27, R194, c[0x0][0x23c], -R5.reuse ;  /* 0x00008f00c21b7a23 */ /* 0x100fe20000010805 */
[----:B------:R-:W-:Y:S01]  /*7460*/  MOV R59, R180 ;  /* 0x000000b4003b7202 */ /* 0x000fe20000000f00 */
[--C-:B------:R-:W-:Y:S01]  /*7470*/  FFMA.FTZ R139, R171, c[0x0][0x23c], -R5.reuse ;  /* 0x00008f00ab8b7a23 */ /* 0x100fe20000010805 */
[----:B------:R-:W-:Y:S01]  /*7480*/  MOV R197, R20 ;  /* 0x0000001400c57202 */ /* 0x000fe20000000f00 */
[----:B------:R-:W-:Y:S01]  /*7490*/  FFMA.FTZ R142, R166, c[0x0][0x23c], -R5 ;  /* 0x00008f00a68e7a23 */ /* 0x000fe20000010805 */
[----:B------:R-:W-:Y:S01]  /*74a0*/  MOV R174, R91 ;  /* 0x0000005b00ae7202 */ /* 0x000fe20000000f00 */
[----:B------:R-:W-:Y:S01]  /*74b0*/  IMAD.MOV.U32 R86, RZ, RZ, R89 ;  /* 0x000000ffff567224 */ /* 0x000fe200078e0059 */
[----:B------:R-:W-:Y:S01]  /*74c0*/  MOV R87, R90 ;  /* 0x0000005a00577202 */ /* 0x000fe20000000f00 */
[----:B------:R-:W-:Y:S01]  /*74d0*/  IMAD.MOV.U32 R90, RZ, RZ, R58 ;  /* 0x000000ffff5a7224 */ /* 0x000fe200078e003a */
[----:B------:R-:W-:Y:S01]  /*74e0*/  MOV R89, R57 ;  /* 0x0000003900597202 */ /* 0x000fe20000000f00 */
[----:B------:R-:W-:Y:S01]  /*74f0*/  IMAD.MOV.U32 R57, RZ, RZ, R61 ;  /* 0x000000ffff397224 */ /* 0x000fe200078e003d */
[----:B------:R-:W-:Y:S01]  /*7500*/  MOV R58, R62 ;  /* 0x0000003e003a7202 */ /* 0x000fe20000000f00 */
[----:B--2---:R-:W-:Y:S01]  /*7510*/  FFMA.FTZ R2, R209, c[0x0][0x23c], -R7 ;  /* 0x00008f00d1027a23 */ /* 0x004fe20000010807 */
[----:B------:R-:W-:Y:S01]  /*7520*/  MOV R61, R144 ;  /* 0x00000090003d7202 */ /* 0x000fe20000000f00 */
[----:B------:R-:W-:Y:S01]  /*7530*/  IMAD.MOV.U32 R180, RZ, RZ, R143 ;  /* 0x000000ffffb47224 */ /* 0x000fe200078e008f */
[----:B------:R-:W-:Y:S01]  /*7540*/  MOV R62, R146 ;  /* 0x00000092003e7202 */ /* 0x000fe20000000f00 */
[----:B------:R2:W-:Y:S01]  /*7550*/  MUFU.EX2 R21, R2 ;  /* 0x0000000200157308 */ /* 0x0005e20000000800 */
[--C-:B------:R-:W-:Y:S01]  /*7560*/  FFMA.FTZ R26, R235, c[0x0][0x23c], -R0.reuse ;  /* 0x00008f00eb1a7a23 */ /* 0x100fe20000010800 */
[----:B------:R-:W-:Y:S01]  /*7570*/  MOV R183, R61 ;  /* 0x0000003d00b77202 */ /* 0x000fe20000000f00 */
[--C-:B------:R-:W-:Y:S01]  /*7580*/  FFMA.FTZ R24, R204, c[0x0][0x23c], -R0.reuse ;  /* 0x00008f00cc187a23 */ /* 0x100fe20000010800 */
[----:B------:R-:W-:Y:S01]  /*7590*/  MOV R165, R62 ;  /* 0x0000003e00a57202 */ /* 0x000fe20000000f00 */
        /* <DEDUP_REMOVED lines=9> */
[----:B------:R-:W-:Y:S01]  /*7630*/  MUFU.EX2 R209, R27 ;  /* 0x0000001b00d17308 */ /* 0x000fe20000000800 */
[----:B------:R-:W-:-:S02]  /*7640*/  FADD.FTZ R84, R245, R244 ;  /* 0x000000f4f5547221 */ /* 0x000fc40000010000 */
[----:B--2---:R-:W-:-:S05]  /*7650*/  FFMA.FTZ R2, R205, c[0x0][0x23c], -R7 ;  /* 0x00008f00cd027a23 */ /* 0x004fca0000010807 */
[----:B------:R2:W-:Y:S08]  /*7660*/  MUFU.EX2 R28, R2 ;  /* 0x00000002001c7308 */ /* 0x0005f00000000800 */
[----:B------:R-:W-:Y:S01]  /*7670*/  MUFU.EX2 R202, R26 ;  /* 0x0000001a00ca7308 */ /* 0x000fe20000000800 */
[----:B--2---:R-:W-:-:S07]  /*7680*/  FFMA.FTZ R2, R233, c[0x0][0x23c], -R6 ;  /* 0x00008f00e9027a23 */ /* 0x004fce0000010806 */
[----:B------:R-:W-:Y:S08]  /*7690*/  MUFU.EX2 R204, R25 ;  /* 0x0000001900cc7308 */ /* 0x000ff00000000800 */
[----:B------:R2:W-:Y:S08]  /*76a0*/  MUFU.EX2 R250, R2 ;  /* 0x0000000200fa7308 */ /* 0x0005f00000000800 */
[----:B------:R-:W-:Y:S01]  /*76b0*/  MUFU.EX2 R205, R30 ;  /* 0x0000001e00cd7308 */ /* 0x000fe20000000800 */
[----:B--2---:R-:W-:-:S07]  /*76c0*/  FFMA.FTZ R2, R232, c[0x0][0x23c], -R6 ;  /* 0x00008f00e8027a23 */ /* 0x004fce0000010806 */
[----:B------:R-:W-:Y:S08]  /*76d0*/  MUFU.EX2 R207, R29 ;  /* 0x0000001d00cf7308 */ /* 0x000ff00000000800 */
[----:B------:R2:W3:Y:S02]  /*76e0*/  MUFU.EX2 R251, R2 ;  /* 0x0000000200fb7308 */ /* 0x0004e40000000800 */
[----:B--2---:R-:W-:Y:S01]  /*76f0*/  FFMA.FTZ R2, R208, c[0x0][0x23c], -R6 ;  /* 0x00008f00d0027a23 */ /* 0x004fe20000010806 */
[----:B---3--:R-:W-:-:S05]  /*7700*/  F2FP.BF16.PACK_AB R13, R251, R250 ;  /* 0x000000fafb0d723e */ /* 0x008fca00000010ff */
[----:B------:R2:W-:Y:S02]  /*7710*/  MUFU.EX2 R252, R2 ;  /* 0x0000000200fc7308 */ /* 0x0005e40000000800 */
[----:B--2---:R-:W-:Y:S01]  /*7720*/  FFMA.FTZ R2, R206, c[0x0][0x23c], -R6 ;  /* 0x00008f00ce027a23 */ /* 0x004fe20000010806 */
[----:B------:R-:W-:Y:S01]  /*7730*/  MOV R206, R87 ;  /* 0x0000005700ce7202 */ /* 0x000fe20000000f00 */
[----:B------:R-:W-:-:S04]  /*7740*/  IMAD.MOV.U32 R87, RZ, RZ, R129 ;  /* 0x000000ffff577224 */ /* 0x000fc800078e0081 */
[----:B------:R2:W3:Y:S02]  /*7750*/  MUFU.EX2 R249, R2 ;  /* 0x0000000200f97308 */ /* 0x0004e40000000800 */
[----:B--2---:R-:W-:Y:S01]  /*7760*/  FFMA.FTZ R2, R239, c[0x0][0x23c], -R5 ;  /* 0x00008f00ef027a23 */ /* 0x004fe20000010805 */
[----:B---3--:R-:W-:-:S05]  /*7770*/  F2FP.BF16.PACK_AB R15, R249, R252 ;  /* 0x000000fcf90f723e */ /* 0x008fca00000010ff */
[----:B------:R2:W-:Y:S02]  /*7780*/  MUFU.EX2 R239, R2 ;  /* 0x0000000200ef7308 */ /* 0x0005e40000000800 */
[----:B--2---:R-:W-:-:S06]  /*7790*/  FFMA.FTZ R2, R238, c[0x0][0x23c], -R5 ;  /* 0x00008f00ee027a23 */ /* 0x004fcc0000010805 */
[----:B------:R2:W-:Y:S02]  /*77a0*/  MUFU.EX2 R238, R2 ;  /* 0x0000000200ee7308 */ /* 0x0005e40000000800 */
[--C-:B--2---:R-:W-:Y:S01]  /*77b0*/  FFMA.FTZ R2, R237, c[0x0][0x23c], -R5.reuse ;  /* 0x00008f00ed027a23 */ /* 0x104fe20000010805 */
[----:B------:R-:W-:Y:S01]  /*77c0*/  MOV R237, R28 ;  /* 0x0000001c00ed7202 */ /* 0x000fe20000000f00 */
[----:B------:R-:W-:Y:S01]  /*77d0*/  FFMA.FTZ R28, R198, c[0x0][0x23c], -R5 ;  /* 0x00008f00c61c7a23 */ /* 0x000fe20000010805 */
[----:B------:R-:W-:-:S03]  /*77e0*/  MOV R198, R89 ;  /* 0x0000005900c67202 */ /* 0x000fc60000000f00 */
[----:B------:R2:W-:Y:S08]  /*77f0*/  MUFU.EX2 R236, R2 ;  /* 0x0000000200ec7308 */ /* 0x0005f00000000800 */
[----:B------:R-:W-:Y:S01]  /*7800*/  MUFU.EX2 R208, R28 ;  /* 0x0000001c00d07308 */ /* 0x000fe20000000800 */
[----:B--2---:R-:W-:-:S07]  /*7810*/  FFMA.FTZ R2, R234, c[0x0][0x23c], -R5 ;  /* 0x00008f00ea027a23 */ /* 0x004fce0000010805 */
[----:B------:R2:W3:Y:S02]  /*7820*/  MUFU.EX2 R234, R2 ;  /* 0x0000000200ea7308 */ /* 0x0004e40000000800 */
[----:B--2---:R-:W-:Y:S01]  /*7830*/  FFMA.FTZ R2, R242, c[0x0][0x23c], -R0 ;  /* 0x00008f00f2027a23 */ /* 0x004fe20000010800 */
[----:B---3--:R-:W-:Y:S01]  /*7840*/  F2FP.BF16.PACK_AB R6, R234, R236 ;  /* 0x000000ecea06723e */ /* 0x008fe200000010ff */
[----:B------:R-:W-:-:S04]  /*7850*/  IMAD.MOV.U32 R242, RZ, RZ, R21 ;  /* 0x000000fffff27224 */ /* 0x000fc800078e0015 */
[----:B------:R2:W-:Y:S01]  /*7860*/  MUFU.EX2 R232, R2 ;  /* 0x0000000200e87308 */ /* 0x0005e20000000800 */
[----:B------:R-:W-:Y:S01]  /*7870*/  IMAD.MOV.U32 R21, RZ, RZ, R31 ;  /* 0x000000ffff157224 */ /* 0x000fe200078e001f */
[----:B------:R-:W-:Y:S01]  /*7880*/  F2FP.BF16.PACK_AB R14, R237, R242 ;  /* 0x000000f2ed0e723e */ /* 0x000fe200000010ff */
[--C-:B------:R-:W-:Y:S01]  /*7890*/  FFMA.FTZ R31, R199, c[0x0][0x23c], -R0.reuse ;  /* 0x00008f00c71f7a23 */ /* 0x100fe20000010800 */
[----:B------:R-:W-:Y:S01]  /*78a0*/  MOV R199, R59 ;  /* 0x0000003b00c77202 */ /* 0x000fe20000000f00 */
[----:B------:R-:W-:Y:S02]  /*78b0*/  IMAD.MOV.U32 R187, RZ, RZ, R21 ;  /* 0x000000ffffbb7224 */ /* 0x000fe400078e0015 */
[----:B------:R-:W3:Y:S01]  /*78c0*/  LDSM.16.MT88.4 R20, [R214+0xa000] ;  /* 0x00a00000d614783b */ /* 0x000ee20000004200 */
[--C-:B--2---:R-:W-:Y:S01]  /*78d0*/  FFMA.FTZ R2, R243, c[0x0][0x23c], -R0.reuse ;  /* 0x00008f00f3027a23 */ /* 0x104fe20000010800 */
[----:B------:R-:W-:Y:S01]  /*78e0*/  MOV R243, R4 ;  /* 0x0000000400f37202 */ /* 0x000fe20000000f00 */
[----:B------:R-:W-:Y:S01]  /*78f0*/  FFMA.FTZ R4, R241, c[0x0][0x23c], -R0 ;  /* 0x00008f00f1047a23 */ /* 0x000fe20000010800 */
[----:B------:R-:W-:Y:S01]  /*7900*/  MOV R241, R88 ;  /* 0x0000005800f17202 */ /* 0x000fe20000000f00 */
[----:B------:R2:W4:Y:S01]  /*7910*/  MUFU.EX2 R233, R2 ;  /* 0x0000000200e97308 */ /* 0x0005220000000800 */
[----:B------:R-:W-:-:S02]  /*7920*/  MOV R88, R56 ;  /* 0x0000003800587202 */ /* 0x000fc40000000f00 */
[----:B------:R-:W-:Y:S02]  /*7930*/  F2FP.BF16.PACK_AB R12, R243, R241 ;  /* 0x000000f1f30c723e */ /* 0x000fe400000010ff */
[----:B------:R-:W-:Y:S01]  /*7940*/  MOV R56, R60 ;  /* 0x0000003c00387202 */ /* 0x000fe20000000f00 */
[----:B------:R-:W-:Y:S01]  /*7950*/  IMAD.MOV.U32 R60, RZ, RZ, R145 ;  /* 0x000000ffff3c7224 */ /* 0x000fe200078e0091 */
[----:B------:R-:W-:Y:S01]  /*7960*/  MOV R203, R88 ;  /* 0x0000005800cb7202 */ /* 0x000fe20000000f00 */
[----:B------:R1:W-:Y:S01]  /*7970*/  MUFU.EX2 R211, R4 ;  /* 0x0000000400d37308 */ /* 0x0003e20000000800 */
[----:B------:R-:W-:Y:S01]  /*7980*/  FFMA.FTZ R145, R179, c[0x0][0x23c], -R0 ;  /* 0x00008f00b3917a23 */ /* 0x000fe20000010800 */
[----:B------:R-:W-:Y:S01]  /*7990*/  MOV R179, R64 ;  /* 0x0000004000b37202 */ /* 0x000fe20000000f00 */
[----:B------:R-:W-:Y:S01]  /*79a0*/  IMAD.MOV.U32 R166, RZ, RZ, R60 ;  /* 0x000000ffffa67224 */ /* 0x000fe200078e003c */
[----:B------:R-:W-:Y:S01]  /*79b0*/  MOV R171, R56 ;  /* 0x0000003800ab7202 */ /* 0x000fe20000000f00 */
[----:B--2---:R-:W-:Y:S01]  /*79c0*/  FFMA.FTZ R2, R240, c[0x0][0x23c], -R0 ;  /* 0x00008f00f0027a23 */ /* 0x004fe20000010800 */
[----:B----4-:R-:W-:Y:S01]  /*79d0*/  F2FP.BF16.PACK_AB R5, R233, R232 ;  /* 0x000000e8e905723e */ /* 0x010fe200000010ff */
[----:B------:R-:W-:Y:S01]  /*79e0*/  FADD.FTZ R0, R86, R248 ;  /* 0x000000f856007221 */ /* 0x000fe20000010000 */
[----:B------:R-:W-:Y:S01]  /*79f0*/  MOV R86, R127 ;  /* 0x0000007f00567202 */ /* 0x000fe20000000f00 */
[----:B------:R-:W2:Y:S01]  /*7a00*/  MUFU.EX2 R210, R2 ;  /* 0x0000000200d27308 */ /* 0x000ea20000000800 */
[----:B-1----:R-:W-:Y:S01]  /*7a10*/  HMMA.16816.F32.BF16 R124, R12, R18, R100 ;  /* 0x000000120c7c723c */ /* 0x002fe20000041864 */
[----:B------:R-:W-:Y:S01]  /*7a20*/  IMAD.MOV.U32 R240, RZ, RZ, R57 ;  /* 0x000000fffff07224 */ /* 0x000fe200078e0039 */
[----:B------:R-:W-:Y:S01]  /*7a30*/  F2FP.BF16.PACK_AB R4, R238, R239 ;  /* 0x000000efee04723e */ /* 0x000fe200000010ff */
[----:B------:R-:W-:-:S02]  /*7a40*/  IMAD.MOV.U32 R248, RZ, RZ, R121 ;  /* 0x000000fffff87224 */ /* 0x000fc400078e0079 */
[----:B------:R-:W-:-:S03]  /*7a50*/  FADD.FTZ R0, R228, R0 ;  /* 0x00000000e4007221 */ /* 0x000fc60000010000 */
[----:B---3--:R-:W-:Y:S01]  /*7a60*/  HMMA.16816.F32.BF16 R100, R12, R20, R116 ;  /* 0x000000140c64723c */ /* 0x008fe20000041874 */
[----:B--2---:R-:W-:Y:S01]  /*7a70*/  F2FP.BF16.PACK_AB R7, R210, R211 ;  /* 0x000000d3d207723e */ /* 0x004fe200000010ff */
[----:B------:R-:W-:Y:S01]  /*7a80*/  FADD.FTZ R2, R247, R246 ;  /* 0x000000f6f7027221 */ /* 0x000fe20000010000 */
[----:B------:R-:W-:-:S05]  /*7a90*/  MOV R246, R130 ;  /* 0x0000008200f67202 */ /* 0x000fca0000000f00 */
[C---:B------:R-:W-:Y:S01]  /*7aa0*/  HMMA.16816.F32.BF16 R96, R12.reuse, R22, R96 ;  /* 0x000000160c60723c */ /* 0x040fe20000041860 */
[----:B------:R-:W-:Y:S01]  /*7ab0*/  MOV R247, R128 ;  /* 0x0000008000f77202 */ /* 0x000fe20000000f00 */
[----:B------:R-:W-:Y:S01]  /*7ac0*/  IMAD.MOV.U32 R244, RZ, RZ, R248 ;  /* 0x000000fffff47224 */ /* 0x000fe200078e00f8 */
[----:B------:R-:W-:Y:S01]  /*7ad0*/  MUFU.EX2 R134, R134 ;  /* 0x0000008600867308 */ /* 0x000fe20000000800 */
[----:B------:R1:W5:Y:S04]  /*7ae0*/  LDL.LU R228, [R1+0x110] ;  /* 0x0001100001e47983 */ /* 0x0003680000300800 */
[-C--:B------:R-:W-:Y:S08]  /*7af0*/  HMMA.16816.F32.BF16 R128, R12, R16.reuse, R112 ;  /* 0x000000100c80723c */ /* 0x080ff00000041870 */
[C---:B------:R-:W-:Y:S08]  /*7b00*/  HMMA.16816.F32.BF16 R64, R4.reuse, R16, R108 ;  /* 0x000000100440723c */ /* 0x040ff0000004186c */
[C---:B------:R-:W-:Y:S01]  /*7b10*/  HMMA.16816.F32.BF16 R60, R4.reuse, R18, R104 ;  /* 0x00000012043c723c */ /* 0x040fe20000041868 */
[----:B------:R-:W2:Y:S07]  /*7b20*/  LDSM.16.MT88.4 R16, [R216+0xa000] ;  /* 0x00a00000d810783b */ /* 0x000eae0000004200 */
[C---:B------:R-:W-:Y:S08]  /*7b30*/  HMMA.16816.F32.BF16 R44, R4.reuse, R20, R44 ;  /* 0x00000014042c723c */ /* 0x040ff0000004182c */
[----:B------:R-:W-:Y:S01]  /*7b40*/  HMMA.16816.F32.BF16 R40, R4, R22, R40 ;  /* 0x000000160428723c */ /* 0x000fe20000041828 */
[----:B------:R-:W-:Y:S07]  /*7b50*/  LDSM.16.MT88.4 R20, [R216+0xa800] ;  /* 0x00a80000d814783b */ /* 0x000fee0000004200 */
[-C--:B--2---:R-:W-:Y:S08]  /*7b60*/  HMMA.16816.F32.BF16 R120, R12, R16.reuse, R92 ;  /* 0x000000100c78723c */ /* 0x084ff0000004185c */
[C---:B------:R-:W-:Y:S08]  /*7b70*/  HMMA.16816.F32.BF16 R56, R4.reuse, R16, R80 ;  /* 0x000000100438723c */ /* 0x040ff00000041850 */
[-C--:B------:R-:W-:Y:S08]  /*7b80*/  HMMA.16816.F32.BF16 R52, R4, R18.reuse, R52 ;  /* 0x000000120434723c */ /* 0x080ff00000041834 */
[----:B------:R-:W-:Y:S01]  /*7b90*/  HMMA.16816.F32.BF16 R112, R12, R18, R76 ;  /* 0x000000120c70723c */ /* 0x000fe2000004184c */
[----:B------:R-:W2:Y:S01]  /*7ba0*/  LDSM.16.MT88.4 R16, [R215+0xa000] ;  /* 0x00a00000d710783b */ /* 0x000ea20000004200 */
[----:B------:R-:W-:Y:S06]  /*7bb0*/  MUFU.EX2 R118, R138 ;  /* 0x0000008a00767308 */ /* 0x000fec0000000800 */
[C---:B--2---:R-:W-:Y:S08]  /*7bc0*/  HMMA.16816.F32.BF16 R36, R4.reuse, R16, R36 ;  /* 0x000000100424723c */ /* 0x044ff00000041824 */
[----:B------:R-:W-:Y:S07]  /*7bd0*/  HMMA.16816.F32.BF16 R32, R4, R18, R32 ;  /* 0x000000120420723c */ /* 0x000fee0000041820 */
[----:B------:R-:W-:Y:S01]  /*7be0*/  FADD.FTZ R5, R246, R247 ;  /* 0x000000f7f6057221 */ /* 0x000fe20000010000 */
[----:B------:R-:W-:Y:S01]  /*7bf0*/  MOV R247, R164 ;  /* 0x000000a400f77202 */ /* 0x000fe20000000f00 */
[----:B------:R-:W-:Y:S01]  /*7c00*/  HMMA.16816.F32.BF16 R88, R12, R16, R68 ;  /* 0x000000100c58723c */ /* 0x000fe20000041844 */
[----:B------:R-:W-:Y:S01]  /*7c10*/  MOV R164, R176 ;  /* 0x000000b000a47202 */ /* 0x000fe20000000f00 */
[----:B------:R-:W-:Y:S01]  /*7c20*/  IMAD.MOV.U32 R176, RZ, RZ, R198 ;  /* 0x000000ffffb07224 */ /* 0x000fe200078e00c6 */
[----:B------:R-:W-:-:S02]  /*7c30*/  MOV R198, R203 ;  /* 0x000000cb00c67202 */ /* 0x000fc40000000f00 */
[----:B------:R2:W-:Y:S03]  /*7c40*/  MUFU.EX2 R203, R24 ;  /* 0x0000001800cb7308 */ /* 0x0005e60000000800 */
[----:B------:R-:W-:Y:S01]  /*7c50*/  HMMA.16816.F32.BF16 R48, R12, R18, R48 ;  /* 0x000000120c30723c */ /* 0x000fe20000041830 */
[----:B------:R-:W-:Y:S04]  /*7c60*/  LDSM.16.MT88.4 R16, [R214+0xa800] ;  /* 0x00a80000d610783b */ /* 0x000fe80000004200 */
[----:B------:R-:W-:Y:S04]  /*7c70*/  LDSM.16.MT88.4 R12, [R215+0xa800] ;  /* 0x00a80000d70c783b */ /* 0x000fe80000004200 */
[----:B--2---:R-:W2:Y:S01]  /*7c80*/  LDSM.16.MT88.4 R24, [R213+0xa800] ;  /* 0x00a80000d518783b */ /* 0x004ea20000004200 */
[----:B------:R-:W-:-:S02]  /*7c90*/  MOV R246, R167 ;  /* 0x000000a700f67202 */ /* 0x000fc40000000f00 */
[----:B------:R-:W-:Y:S02]  /*7ca0*/  MOV R167, R179 ;  /* 0x000000b300a77202 */ /* 0x000fe40000000f00 */
[----:B------:R-:W-:Y:S02]  /*7cb0*/  MOV R179, R187 ;  /* 0x000000bb00b37202 */ /* 0x000fe40000000f00 */
[----:B------:R-:W-:Y:S02]  /*7cc0*/  MOV R187, R206 ;  /* 0x000000ce00bb7202 */ /* 0x000fe40000000f00 */
[----:B------:R3:W4:Y:S01]  /*7cd0*/  MUFU.EX2 R206, R31 ;  /* 0x0000001f00ce7308 */ /* 0x0007220000000800 */
[----:B------:R-:W-:Y:S02]  /*7ce0*/  FADD.FTZ R29, R244, R5 ;  /* 0x00000005f41d7221 */ /* 0x000fe40000010000 */
[----:B------:R-:W-:Y:S01]  /*7cf0*/  IMAD.MOV.U32 R244, RZ, RZ, R246 ;  /* 0x000000fffff47224 */ /* 0x000fe200078e00f6 */
[----:B------:R-:W-:Y:S01]  /*7d00*/  MOV R246, R176 ;  /* 0x000000b000f67202 */ /* 0x000fe20000000f00 */
[----:B------:R-:W-:Y:S01]  /*7d10*/  FADD.FTZ R4, R226, R84 ;  /* 0x00000054e2047221 */ /* 0x000fe20000010000 */
[----:B------:R-:W-:-:S02]  /*7d20*/  MOV R176, R201 ;  /* 0x000000c900b07202 */ /* 0x000fc40000000f00 */
[----:B------:R-:W-:Y:S01]  /*7d30*/  MUFU.EX2 R201, R135 ;  /* 0x0000008700c97308 */ /* 0x000fe20000000800 */
[----:B------:R-:W-:Y:S01]  /*7d40*/  FADD.FTZ R28, R222, R4 ;  /* 0x00000004de1c7221 */ /* 0x000fe20000010000 */
[----:B------:R-:W-:Y:S01]  /*7d50*/  F2FP.BF16.PACK_AB R4, R207, R205 ;  /* 0x000000cdcf04723e */ /* 0x000fe200000010ff */
[----:B------:R-:W-:Y:S01]  /*7d60*/  IMAD.MOV.U32 R248, RZ, RZ, R173 ;  /* 0x000000fffff87224 */ /* 0x000fe200078e00ad */
[----:B------:R-:W-:Y:S01]  /*7d70*/  F2FP.BF16.PACK_AB R5, R204, R202 ;  /* 0x000000cacc05723e */ /* 0x000fe200000010ff */
[----:B---3--:R-:W-:Y:S01]  /*7d80*/  IMAD.MOV.U32 R31, RZ, RZ, R179 ;  /* 0x000000ffff1f7224 */ /* 0x008fe200078e00b3 */
[----:B------:R-:W-:Y:S02]  /*7d90*/  MOV R179, R200 ;  /* 0x000000c800b37202 */ /* 0x000fe40000000f00 */
[----:B------:R-:W-:Y:S01]  /*7da0*/  MUFU.EX2 R119, R137 ;  /* 0x0000008900777308 */ /* 0x000fe20000000800 */
[----:B------:R-:W-:Y:S01]  /*7db0*/  F2FP.BF16.PACK_AB R6, R209, R208 ;  /* 0x000000d0d106723e */ /* 0x000fe200000010ff */
[----:B------:R-:W-:Y:S01]  /*7dc0*/  IMAD.MOV.U32 R173, RZ, RZ, R195 ;  /* 0x000000ffffad7224 */ /* 0x000fe200078e00c3 */
[----:B----4-:R-:W-:-:S05]  /*7dd0*/  F2FP.BF16.PACK_AB R7, R206, R203 ;  /* 0x000000cbce07723e */ /* 0x010fca00000010ff */
[----:B------:R-:W-:Y:S01]  /*7de0*/  MUFU.EX2 R200, R136 ;  /* 0x0000008800c87308 */ /* 0x000fe20000000800 */
[----:B------:R-:W-:-:S07]  /*7df0*/  FADD.FTZ R0, R224, R0 ;  /* 0x00000000e0007221 */ /* 0x000fce0000010000 */
[----:B------:R-:W3:Y:S08]  /*7e00*/  MUFU.EX2 R133, R133 ;  /* 0x0000008500857308 */ /* 0x000ef00000000800 */
[----:B------:R-:W-:Y:S08]  /*7e10*/  MUFU.EX2 R132, R132 ;  /* 0x0000008400847308 */ /* 0x000ff00000000800 */
[----:B------:R-:W4:Y:S01]  /*7e20*/  MUFU.EX2 R135, R75 ;  /* 0x0000004b00877308 */ /* 0x000f220000000800 */
[----:B------:R-:W-:Y:S01]  /*7e30*/  MOV R117, R164 ;  /* 0x000000a400757202 */ /* 0x000fe20000000f00 */
[----:B------:R-:W-:Y:S01]  /*7e40*/  IMAD.MOV.U32 R116, RZ, RZ, R167 ;  /* 0x000000ffff747224 */ /* 0x000fe200078e00a7 */
[----:B------:R-:W-:Y:S01]  /*7e50*/  MOV R30, R173 ;  /* 0x000000ad001e7202 */ /* 0x000fe20000000f00 */
[----:B------:R-:W-:Y:S01]  /*7e60*/  IMAD.MOV.U32 R173, RZ, RZ, R85 ;  /* 0x000000ffffad7224 */ /* 0x000fe200078e0055 */
[----:B------:R-:W-:Y:S01]  /*7e70*/  MOV R167, R86 ;  /* 0x0000005600a77202 */ /* 0x000fe20000000f00 */
[----:B------:R-:W-:Y:S01]  /*7e80*/  HMMA.16816.F32.BF16 R92, R4, R20, R56 ;  /* 0x00000014045c723c */ /* 0x000fe20000041838 */
[----:B------:R-:W-:-:S07]  /*7e90*/  MOV R164, R87 ;  /* 0x0000005700a47202 */ /* 0x000fce0000000f00 */
[C---:B--2---:R-:W-:Y:S08]  /*7ea0*/  HMMA.16816.F32.BF16 R108, R4.reuse, R24, R64 ;  /* 0x00000018046c723c */ /* 0x044ff00000041840 */
[C---:B------:R-:W-:Y:S08]  /*7eb0*/  HMMA.16816.F32.BF16 R104, R4.reuse, R26, R60 ;  /* 0x0000001a0468723c */ /* 0x040ff0000004183c */
[C---:B------:R-:W-:Y:S08]  /*7ec0*/  HMMA.16816.F32.BF16 R84, R4.reuse, R22, R52 ;  /* 0x000000160454723c */ /* 0x040ff00000041834 */
[C---:B------:R-:W-:Y:S08]  /*7ed0*/  HMMA.16816.F32.BF16 R80, R4.reuse, R16, R44 ;  /* 0x000000100450723c */ /* 0x040ff0000004182c */
[C---:B------:R-:W-:Y:S08]  /*7ee0*/  HMMA.16816.F32.BF16 R76, R4.reuse, R18, R40 ;  /* 0x00000012044c723c */ /* 0x040ff00000041828 */
[C---:B------:R-:W-:Y:S08]  /*7ef0*/  HMMA.16816.F32.BF16 R68, R4.reuse, R12, R36 ;  /* 0x0000000c0444723c */ /* 0x040ff00000041824 */
[----:B------:R-:W-:Y:S07]  /*7f00*/  HMMA.16816.F32.BF16 R56, R4, R14, R32 ;  /* 0x0000000e0438723c */ /* 0x000fee0000041820 */
[----:B------:R-:W-:-:S02]  /*7f10*/  FADD.FTZ R5, R31, R29 ;  /* 0x0000001d1f057221 */ /* 0x000fc40000010000 */
[----:B------:R-:W-:Y:S01]  /*7f20*/  FADD.FTZ R4, R220, R0 ;  /* 0x00000000dc047221 */ /* 0x000fe20000010000 */
[----:B------:R-:W-:Y:S01]  /*7f30*/  MOV R31, R30 ;  /* 0x0000001e001f7202 */ /* 0x000fe20000000f00 */
[----:B------:R-:W-:Y:S01]  /*7f40*/  FADD.FTZ R30, R217, R5 ;  /* 0x00000005d91e7221 */ /* 0x000fe20000010000 */
[----:B---3--:R-:W-:Y:S01]  /*7f50*/  F2FP.BF16.PACK_AB R5, R133, R134 ;  /* 0x000000868505723e */ /* 0x008fe200000010ff */
[----:B------:R-:W-:Y:S01]  /*7f60*/  FADD.FTZ R29, R212, R4 ;  /* 0x00000004d41d7221 */ /* 0x000fe20000010000 */
[----:B------:R-:W-:Y:S02]  /*7f70*/  F2FP.BF16.PACK_AB R4, R119, R118 ;  /* 0x000000767704723e */ /* 0x000fe400000010ff */
[----:B------:R-:W-:Y:S02]  /*7f80*/  F2FP.BF16.PACK_AB R6, R201, R200 ;  /* 0x000000c8c906723e */ /* 0x000fe400000010ff */
[----:B----4-:R-:W-:-:S07]  /*7f90*/  F2FP.BF16.PACK_AB R7, R135, R132 ;  /* 0x000000848707723e */ /* 0x010fce00000010ff */
[C---:B------:R-:W-:Y:S08]  /*7fa0*/  HMMA.16816.F32.BF16 R64, R4.reuse, R24, R128 ;  /* 0x000000180440723c */ /* 0x040ff00000041880 */
[C---:B------:R-:W-:Y:S01]  /*7fb0*/  HMMA.16816.F32.BF16 R52, R4.reuse, R26, R124 ;  /* 0x0000001a0434723c */ /* 0x040fe2000004187c */
[----:B------:R-:W2:Y:S07]  /*7fc0*/  LDSM.16.MT88.4 R24, [R213+0xb000] ;  /* 0x00b00000d518783b */ /* 0x000eae0000004200 */
[C---:B------:R-:W-:Y:S08]  /*7fd0*/  HMMA.16816.F32.BF16 R44, R4.reuse, R20, R120 ;  /* 0x00000014042c723c */ /* 0x040ff00000041878 */
[C---:B------:R-:W-:Y:S01]  /*7fe0*/  HMMA.16816.F32.BF16 R40, R4.reuse, R22, R112 ;  /* 0x000000160428723c */ /* 0x040fe20000041870 */
[----:B------:R-:W3:Y:S07]  /*7ff0*/  LDSM.16.MT88.4 R20, [R216+0xb000] ;  /* 0x00b00000d814783b */ /* 0x000eee0000004200 */
[C---:B------:R-:W-:Y:S08]  /*8000*/  HMMA.16816.F32.BF16 R32, R4.reuse, R16, R100 ;  /* 0x000000100420723c */ /* 0x040ff00000041864 */
[C---:B------:R-:W-:Y:S01]  /*8010*/  HMMA.16816.F32.BF16 R36, R4.reuse, R18, R96 ;  /* 0x000000120424723c */ /* 0x040fe20000041860 */
[----:B------:R-:W4:Y:S07]  /*8020*/  LDSM.16.MT88.4 R16, [R214+0xb000] ;  /* 0x00b00000d610783b */ /* 0x000f2e0000004200 */
[C---:B------:R-:W-:Y:S08]  /*8030*/  HMMA.16816.F32.BF16 R60, R4.reuse, R12, R88 ;  /* 0x0000000c043c723c */ /* 0x040ff00000041858 */
[----:B------:R-:W-:Y:S01]  /*8040*/  HMMA.16816.F32.BF16 R48, R4, R14, R48 ;  /* 0x0000000e0430723c */ /* 0x000fe20000041830 */
[----:B------:R-:W1:Y:S01]  /*8050*/  LDSM.16.MT88.4 R12, [R215+0xb000] ;  /* 0x00b00000d70c783b */ /* 0x000e620000004200 */
[----:B------:R-:W-:Y:S01]  /*8060*/  FADD.FTZ R2, R227, R2 ;  /* 0x00000002e3027221 */ /* 0x000fe20000010000 */
[----:B------:R-:W-:Y:S01]  /*8070*/  MOV R138, R117 ;  /* 0x00000075008a7202 */ /* 0x000fe20000000f00 */
[----:B------:R-:W-:Y:S01]  /*8080*/  IMAD.MOV.U32 R137, RZ, RZ, R116 ;  /* 0x000000ffff897224 */ /* 0x000fe200078e0074 */
[----:B------:R-:W-:Y:S01]  /*8090*/  MUFU.EX2 R114, R141 ;  /* 0x0000008d00727308 */ /* 0x000fe20000000800 */
[----:B------:R-:W-:Y:S01]  /*80a0*/  FADD.FTZ R2, R223, R2 ;  /* 0x00000002df027221 */ /* 0x000fe20000010000 */
[----:B------:R-:W-:Y:S01]  /*80b0*/  MOV R245, R248 ;  /* 0x000000f800f57202 */ /* 0x000fe20000000f00 */
[----:B------:R-:W-:Y:S01]  /*80c0*/  FADD.FTZ R0, R218, R28 ;  /* 0x0000001cda007221 */ /* 0x000fe20000010000 */
[----:B------:R-:W-:Y:S01]  /*80d0*/  MOV R136, R31 ;  /* 0x0000001f00887202 */ /* 0x000fe20000000f00 */
[----:B------:R-:W-:Y:S01]  /*80e0*/  FADD.FTZ R2, R219, R2 ;  /* 0x00000002db027221 */ /* 0x000fe20000010000 */
[----:B------:R-:W-:-:S02]  /*80f0*/  MOV R195, R199 ;  /* 0x000000c700c37202 */ /* 0x000fc40000000f00 */
[----:B------:R-:W-:Y:S01]  /*8100*/  MUFU.EX2 R115, R142 ;  /* 0x0000008e00737308 */ /* 0x000fe20000000800 */
[----:B------:R-:W-:Y:S01]  /*8110*/  FADD.FTZ R28, R11, R2 ;  /* 0x000000020b1c7221 */ /* 0x000fe20000010000 */
[----:B------:R-:W-:-:S06]  /*8120*/  MOV R130, R178 ;  /* 0x000000b200827202 */ /* 0x000fcc0000000f00 */
[----:B------:R-:W-:Y:S08]  /*8130*/  MUFU.EX2 R113, R143 ;  /* 0x0000008f00717308 */ /* 0x000ff00000000800 */
[----:B------:R-:W-:Y:S08]  /*8140*/  MUFU.EX2 R112, R144 ;  /* 0x0000009000707308 */ /* 0x000ff00000000800 */
[----:B------:R-:W-:Y:S08]  /*8150*/  MUFU.EX2 R102, R145 ;  /* 0x0000009100667308 */ /* 0x000ff00000000800 */
[----:B------:R-:W1:Y:S01]  /*8160*/  MUFU.EX2 R103, R146 ;  /* 0x0000009200677308 */ /* 0x000e620000000800 */
[----:B------:R-:W-:Y:S01]  /*8170*/  FADD.FTZ R5, R8, R29 ;  /* 0x0000001d08057221 */ /* 0x000fe20000010000 */
[----:B------:R-:W-:Y:S01]  /*8180*/  MOV R131, R193 ;  /* 0x000000c100837202 */ /* 0x000fe20000000f00 */
[----:B------:R2:W5:Y:S05]  /*8190*/  LDL.LU R227, [R1+0x10c] ;  /* 0x00010c0001e37983 */ /* 0x00056a0000300800 */
[----:B------:R-:W-:Y:S08]  /*81a0*/  MUFU.EX2 R116, R140 ;  /* 0x0000008c00747308 */ /* 0x000ff00000000800 */
[----:B------:R-:W2:Y:S01]  /*81b0*/  MUFU.EX2 R117, R139 ;  /* 0x0000008b00757308 */ /* 0x000ea20000000800 */
[----:B------:R-:W-:Y:S01]  /*81c0*/  MOV R31, R245 ;  /* 0x000000f5001f7202 */ /* 0x000fe20000000f00 */
[----:B------:R-:W-:-:S02]  /*81d0*/  FADD.FTZ R2, R10, R0 ;  /* 0x000000000a027221 */ /* 0x000fc40000010000 */
[----:B------:R-:W-:Y:S01]  /*81e0*/  FADD.FTZ R4, R137, R28 ;  /* 0x0000001c89047221 */ /* 0x000fe20000010000 */
[----:B-1----:R-:W-:Y:S01]  /*81f0*/  F2FP.BF16.PACK_AB R7, R103, R102 ;  /* 0x000000666707723e */ /* 0x002fe200000010ff */
[----:B------:R-:W-:Y:S01]  /*8200*/  IMAD.MOV.U32 R245, RZ, RZ, R244 ;  /* 0x000000fffff57224 */ /* 0x000fe200078e00f4 */
[----:B------:R-:W-:Y:S01]  /*8210*/  MOV R244, R247 ;  /* 0x000000f700f47202 */ /* 0x000fe20000000f00 */
[----:B------:R-:W-:Y:S01]  /*8220*/  FADD.FTZ R0, R136, R30 ;  /* 0x0000001e88007221 */ /* 0x000fe20000010000 */
[----:B------:R-:W-:Y:S01]  /*8230*/  MUFU.EX2 R101, R147 ;  /* 0x0000009300657308 */ /* 0x000fe20000000800 */
[----:B------:R-:W-:-:S07]  /*8240*/  IMAD.MOV.U32 R248, RZ, RZ, R221 ;  /* 0x000000fffff87224 */ /* 0x000fce00078e00dd */
[----:B------:R-:W-:Y:S01]  /*8250*/  MUFU.EX2 R100, R148 ;  /* 0x0000009400647308 */ /* 0x000fe20000000800 */
[----:B------:R-:W-:Y:S01]  /*8260*/  FADD.FTZ R0, R31, R0 ;  /* 0x000000001f007221 */ /* 0x000fe20000010000 */
[----:B--2---:R-:W-:Y:S01]  /*8270*/  F2FP.BF16.PACK_AB R6, R115, R117 ;  /* 0x000000757306723e */ /* 0x004fe200000010ff */
[----:B------:R-:W-:Y:S01]  /*8280*/  FADD.FTZ R31, R245, R5 ;  /* 0x00000005f51f7221 */ /* 0x000fe20000010000 */
[----:B------:R-:W-:Y:S01]  /*8290*/  F2FP.BF16.PACK_AB R5, R112, R113 ;  /* 0x000000717005723e */ /* 0x000fe200000010ff */
[----:B------:R-:W-:-:S03]  /*82a0*/  FADD.FTZ R30, R244, R4 ;  /* 0x00000004f41e7221 */ /* 0x000fc60000010000 */
[----:B------:R-:W-:Y:S01]  /*82b0*/  MUFU.EX2 R99, R149 ;  /* 0x0000009500637308 */ /* 0x000fe20000000800 */
[----:B------:R-:W-:Y:S01]  /*82c0*/  F2FP.BF16.PACK_AB R4, R116, R114 ;  /* 0x000000727404723e */ /* 0x000fe200000010ff */
[----:B------:R-:W-:Y:S01]  /*82d0*/  FADD.FTZ R2, R138, R2 ;  /* 0x000000028a027221 */ /* 0x000fe20000010000 */
[----:B------:R-:W-:-:S05]  /*82e0*/  MOV R247, R9 ;  /* 0x0000000900f77202 */ /* 0x000fca0000000f00 */
[----:B------:R-:W-:Y:S08]  /*82f0*/  MUFU.EX2 R98, R150 ;  /* 0x0000009600627308 */ /* 0x000ff00000000800 */
[----:B------:R1:W-:Y:S08]  /*8300*/  MUFU.EX2 R97, R151 ;  /* 0x0000009700617308 */ /* 0x0003f00000000800 */
[----:B------:R-:W2:Y:S08]  /*8310*/  MUFU.EX2 R96, R152 ;  /* 0x0000009800607308 */ /* 0x000eb00000000800 */
[----:B------:R-:W-:Y:S08]  /*8320*/  MUFU.EX2 R91, R153 ;  /* 0x00000099005b7308 */ /* 0x000ff00000000800 */
[----:B------:R-:W1:Y:S01]  /*8330*/  MUFU.EX2 R90, R154 ;  /* 0x0000009a005a7308 */ /* 0x000e620000000800 */
[----:B------:R-:W-:Y:S01]  /*8340*/  FADD.FTZ R29, R247, R2 ;  /* 0x00000002f71d7221 */ /* 0x000fe20000010000 */
[C---:B------:R-:W-:Y:S01]  /*8350*/  HMMA.16816.F32.BF16 R108, R4.reuse, R24, R108 ;  /* 0x00000018046c723c */ /* 0x040fe2000004186c */
[----:B------:R-:W-:Y:S01]  /*8360*/  FADD.FTZ R28, R246, R0 ;  /* 0x00000000f61c7221 */ /* 0x000fe20000010000 */
[----:B------:R-:W-:Y:S01]  /*8370*/  MOV R199, R235 ;  /* 0x000000eb00c77202 */ /* 0x000fe20000000f00 */
[----:B------:R-:W-:Y:S01]  /*8380*/  FADD.FTZ R2, R164, R30 ;  /* 0x0000001ea4027221 */ /* 0x000fe20000010000 */
[----:B------:R-:W-:Y:S01]  /*8390*/  MOV R244, R186 ;  /* 0x000000ba00f47202 */ /* 0x000fe20000000f00 */
[----:B------:R-:W-:Y:S01]  /*83a0*/  FADD.FTZ R0, R167, R29 ;  /* 0x0000001da7007221 */ /* 0x000fe20000010000 */
[----:B------:R-:W-:Y:S01]  /*83b0*/  MUFU.EX2 R89, R155 ;  /* 0x0000009b00597308 */ /* 0x000fe20000000800 */
[----:B------:R1:W5:Y:S01]  /*83c0*/  LDL.LU R226, [R1+0x108] ;  /* 0x0001080001e27983 */ /* 0x0003620000300800 */
[----:B------:R-:W-:Y:S01]  /*83d0*/  HMMA.16816.F32.BF16 R104, R4, R26, R104 ;  /* 0x0000001a0468723c */ /* 0x000fe20000041868 */
[----:B------:R-:W-:-:S07]  /*83e0*/  FADD.FTZ R29, R179, R2 ;  /* 0x00000002b31d7221 */ /* 0x000fce0000010000 */
[C---:B---3--:R-:W-:Y:S01]  /*83f0*/  HMMA.16816.F32.BF16 R92, R4.reuse, R20, R92 ;  /* 0x00000014045c723c */ /* 0x048fe2000004185c */
[----:B------:R-:W-:Y:S01]  /*8400*/  FADD.FTZ R2, R185, R0 ;  /* 0x00000000b9027221 */ /* 0x000fe20000010000 */
[----:B------:R-:W-:Y:S06]  /*8410*/  MUFU.EX2 R88, R156 ;  /* 0x0000009c00587308 */ /* 0x000fec0000000800 */
[C---:B------:R-:W-:Y:S08]  /*8420*/  HMMA.16816.F32.BF16 R84, R4.reuse, R22, R84 ;  /* 0x000000160454723c */ /* 0x040ff00000041854 */
[C---:B----4-:R-:W-:Y:S08]  /*8430*/  HMMA.16816.F32.BF16 R80, R4.reuse, R16, R80 ;  /* 0x000000100450723c */ /* 0x050ff00000041850 */
[C---:B------:R-:W-:Y:S08]  /*8440*/  HMMA.16816.F32.BF16 R76, R4.reuse, R18, R76 ;  /* 0x00000012044c723c */ /* 0x040ff0000004184c */
[C---:B------:R-:W-:Y:S08]  /*8450*/  HMMA.16816.F32.BF16 R68, R4.reuse, R12, R68 ;  /* 0x0000000c0444723c */ /* 0x040ff00000041844 */
[----:B------:R-:W-:Y:S01]  /*8460*/  HMMA.16816.F32.BF16 R56, R4, R14, R56 ;  /* 0x0000000e0438723c */ /* 0x000fe20000041838 */
[----:B------:R-:W-:Y:S01]  /*8470*/  IMAD.MOV.U32 R245, RZ, RZ, R192 ;  /* 0x000000fffff57224 */ /* 0x000fe200078e00c0 */
[----:B------:R-:W-:Y:S01]  /*8480*/  MUFU.EX2 R75, R157 ;  /* 0x0000009d004b7308 */ /* 0x000fe20000000800 */
[----:B-1----:R-:W1:Y:S04]  /*8490*/  LDSM.16.MT88.4 R148, [R213+0xb800] ;  /* 0x00b80000d594783b */ /* 0x002e680000004200 */
[----:B------:R-:W-:Y:S01]  /*84a0*/  FADD.FTZ R4, R248, R31 ;  /* 0x0000001ff8047221 */ /* 0x000fe20000010000 */
[----:B--2---:R-:W-:-:S02]  /*84b0*/  F2FP.BF16.PACK_AB R5, R96, R97 ;  /* 0x000000616005723e */ /* 0x004fc400000010ff */
[----:B------:R-:W-:Y:S01]  /*84c0*/  F2FP.BF16.PACK_AB R6, R98, R99 ;  /* 0x000000636206723e */ /* 0x000fe200000010ff */
[----:B------:R-:W-:Y:S01]  /*84d0*/  FADD.FTZ R30, R176, R4 ;  /* 0x00000004b01e7221 */ /* 0x000fe20000010000 */
[----:B------:R-:W-:Y:S01]  /*84e0*/  F2FP.BF16.PACK_AB R4, R100, R101 ;  /* 0x000000656404723e */ /* 0x000fe200000010ff */
[----:B------:R-:W-:Y:S01]  /*84f0*/  IMAD.MOV.U32 R176, RZ, RZ, R165 ;  /* 0x000000ffffb07224 */ /* 0x000fe200078e00a5 */
[----:B------:R-:W-:Y:S01]  /*8500*/  F2FP.BF16.PACK_AB R7, R90, R91 ;  /* 0x0000005b5a07723e */ /* 0x000fe200000010ff */
        /* <DEDUP_REMOVED lines=8> */
[----:B------:R-:W-:Y:S01]  /*8590*/  HMMA.16816.F32.BF16 R64, R4, R24, R64 ;  /* 0x000000180440723c */ /* 0x000fe20000041840 */
[----:B------:R-:W-:Y:S01]  /*85a0*/  MOV R185, R181 ;  /* 0x000000b500b97202 */ /* 0x000fe20000000f00 */
[----:B------:R-:W-:Y:S01]  /*85b0*/  FADD.FTZ R0, R246, R28 ;  /* 0x0000001cf6007221 */ /* 0x000fe20000010000 */
[----:B------:R-:W-:Y:S01]  /*85c0*/  MOV R247, R177 ;  /* 0x000000b100f77202 */ /* 0x000fe20000000f00 */
[----:B------:R-:W-:Y:S01]  /*85d0*/  IMAD.MOV.U32 R195, RZ, RZ, R182 ;  /* 0x000000ffffc37224 */ /* 0x000fe200078e00b6 */
[----:B------:R-:W2:Y:S01]  /*85e0*/  LDSM.16.MT88.4 R164, [R216+0xb800] ;  /* 0x00b80000d8a4783b */ /* 0x000ea20000004200 */
[----:B------:R-:W-:-:S02]  /*85f0*/  FADD.FTZ R2, R199, R2 ;  /* 0x00000002c7027221 */ /* 0x000fc40000010000 */
[----:B------:R-:W-:Y:S01]  /*8600*/  HMMA.16816.F32.BF16 R52, R4, R26, R52 ;  /* 0x0000001a0434723c */ /* 0x000fe20000041834 */
[----:B------:R-:W-:Y:S01]  /*8610*/  MOV R199, R171 ;  /* 0x000000ab00c77202 */ /* 0x000fe20000000f00 */
[----:B------:R-:W-:Y:S01]  /*8620*/  FADD.FTZ R0, R179, R0 ;  /* 0x00000000b3007221 */ /* 0x000fe20000010000 */
[----:B------:R-:W-:-:S05]  /*8630*/  MOV R174, R194 ;  /* 0x000000c200ae7202 */ /* 0x000fca0000000f00 */
[----:B------:R-:W-:Y:S01]  /*8640*/  HMMA.16816.F32.BF16 R44, R4, R20, R44 ;  /* 0x00000014042c723c */ /* 0x000fe2000004182c */
[----:B------:R-:W-:-:S07]  /*8650*/  IMAD.MOV.U32 R194, RZ, RZ, R197 ;  /* 0x000000ffffc27224 */ /* 0x000fce00078e00c5 */
[C---:B------:R-:W-:Y:S08]  /*8660*/  HMMA.16816.F32.BF16 R40, R4.reuse, R22, R40 ;  /* 0x000000160428723c */ /* 0x040ff00000041828 */
[C---:B------:R-:W-:Y:S08]  /*8670*/  HMMA.16816.F32.BF16 R32, R4.reuse, R16, R32 ;  /* 0x000000100420723c */ /* 0x040ff00000041820 */
[C---:B------:R-:W-:Y:S08]  /*8680*/  HMMA.16816.F32.BF16 R36, R4.reuse, R18, R36 ;  /* 0x000000120424723c */ /* 0x040ff00000041824 */
[C---:B------:R-:W-:Y:S08]  /*8690*/  HMMA.16816.F32.BF16 R60, R4.reuse, R12, R60 ;  /* 0x0000000c043c723c */ /* 0x040ff0000004183c */
[----:B------:R-:W-:Y:S01]  /*86a0*/  HMMA.16816.F32.BF16 R48, R4, R14, R48 ;  /* 0x0000000e0430723c */ /* 0x000fe20000041830 */
[----:B------:R-:W-:Y:S01]  /*86b0*/  MOV R197, R225 ;  /* 0x000000e100c57202 */ /* 0x000fe20000000f00 */
[----:B------:R-:W-:Y:S01]  /*86c0*/  FADD.FTZ R0, R199, R0 ;  /* 0x00000000c7007221 */ /* 0x000fe20000010000 */
[----:B------:R-:W-:Y:S01]  /*86d0*/  MUFU.EX2 R25, R161 ;  /* 0x000000a100197308 */ /* 0x000fe20000000800 */
[----:B------:R-:W-:Y:S01]  /*86e0*/  FADD.FTZ R2, R191, R2 ;  /* 0x00000002bf027221 */ /* 0x000fe20000010000 */
[----:B------:R-:W3:Y:S02]  /*86f0*/  LDSM.16.MT88.4 R180, [R214+0xb800] ;  /* 0x00b80000d6b4783b */ /* 0x000ee40000004200 */
[----:B------:R-:W-:-:S02]  /*8700*/  FADD.FTZ R5, R248, R30 ;  /* 0x0000001ef8057221 */ /* 0x000fc40000010000 */
[----:B------:R-:W-:Y:S01]  /*8710*/  FADD.FTZ R4, R173, R29 ;  /* 0x0000001dad047221 */ /* 0x000fe20000010000 */
[----:B------:R-:W4:Y:S01]  /*8720*/  LDSM.16.MT88.4 R16, [R215+0xb800] ;  /* 0x00b80000d710783b */ /* 0x000f220000004200 */
[----:B------:R-:W-:Y:S02]  /*8730*/  FADD.FTZ R5, R185, R5 ;  /* 0x00000005b9057221 */ /* 0x000fe40000010000 */
[----:B------:R-:W-:Y:S02]  /*8740*/  FADD.FTZ R4, R195, R4 ;  /* 0x00000004c3047221 */ /* 0x000fe40000010000 */
[----:B------:R-:W-:Y:S01]  /*8750*/  IMAD.MOV.U32 R246, RZ, RZ, R187 ;  /* 0x000000fffff67224 */ /* 0x000fe200078e00bb */
[----:B------:R-:W1:Y:S01]  /*8760*/  MUFU.EX2 R23, R163 ;  /* 0x000000a300177308 */ /* 0x000e620000000800 */
[----:B------:R-:W-:Y:S01]  /*8770*/  FADD.FTZ R5, R174, R5 ;  /* 0x00000005ae057221 */ /* 0x000fe20000010000 */
[----:B------:R1:W5:Y:S01]  /*8780*/  LDL.LU R225, [R1+0x104] ;  /* 0x0001040001e17983 */ /* 0x0003620000300800 */
[----:B------:R-:W-:-:S02]  /*8790*/  FADD.FTZ R4, R198, R4 ;  /* 0x00000004c6047221 */ /* 0x000fc40000010000 */
[----:B------:R-:W-:Y:S02]  /*87a0*/  FADD.FTZ R0, R189, R0 ;  /* 0x00000000bd007221 */ /* 0x000fe40000010000 */
        /* <DEDUP_REMOVED lines=76> */
[----:B------:R-:W2:Y:S01]  /*8c70*/  MUFU.EX2 R20, R172 ;  /* 0x000000ac00147308 */ /* 0x000ea20000000800 */
[----:B------:R-:W-:Y:S02]  /*8c80*/  FADD.FTZ R2, R117, R2 ;  /* 0x0000000275027221 */ /* 0x000fe40000010000 */
[----:B------:R-:W-:Y:S02]  /*8c90*/  FADD.FTZ R5, R98, R5 ;  /* 0x0000000562057221 */ /* 0x000fe40000010000 */
[----:B------:R-:W-:Y:S02]  /*8ca0*/  FADD.FTZ R4, R90, R4 ;  /* 0x000000045a047221 */ /* 0x000fe40000010000 */
[----:B------:R-:W-:Y:S01]  /*8cb0*/  FADD.FTZ R0, R103, R0 ;  /* 0x0000000067007221 */ /* 0x000fe20000010000 */
[----:B------:R-:W2:Y:S01]  /*8cc0*/  MUFU.EX2 R12, R188 ;  /* 0x000000bc000c7308 */ /* 0x000ea20000000800 */
[----:B------:R-:W-:-:S02]  /*8cd0*/  FADD.FTZ R2, R115, R2 ;  /* 0x0000000273027221 */ /* 0x000fc40000010000 */
[----:B-1----:R-:W-:Y:S02]  /*8ce0*/  FADD.FTZ R5, R23, R5 ;  /* 0x0000000517057221 */ /* 0x002fe40000010000 */
[----:B------:R-:W-:-:S03]  /*8cf0*/  FADD.FTZ R4, R15, R4 ;  /* 0x000000040f047221 */ /* 0x000fc60000010000 */
        /* <DEDUP_REMOVED lines=37> */
[----:B----4-:R-:W-:Y:S08]  /*8f50*/  HMMA.16816.F32.BF16 R184, R192, R16, R68 ;  /* 0x00000010c0b8723c */ /* 0x010ff00000041844 */
[C---:B------:R-:W-:Y:S08]  /*8f60*/  HMMA.16816.F32.BF16 R148, R196.reuse, R150, R52 ;  /* 0x00000096c494723c */ /* 0x040ff00000041834 */
[C---:B------:R-:W-:Y:S08]  /*8f70*/  HMMA.16816.F32.BF16 R164, R196.reuse, R166, R40 ;  /* 0x000000a6c4a4723c */ /* 0x040ff00000041828 */
[C---:B------:R-:W-:Y:S08]  /*8f80*/  HMMA.16816.F32.BF16 R180, R196.reuse, R182, R36 ;  /* 0x000000b6c4b4723c */ /* 0x040ff00000041824 */
[----:B------:R-:W-:Y:S08]  /*8f90*/  HMMA.16816.F32.BF16 R188, R196, R16, R60 ;  /* 0x00000010c4bc723c */ /* 0x000ff0000004183c */
[-C--:B------:R-:W-:Y:S08]  /*8fa0*/  HMMA.16816.F32.BF16 R192, R192, R18.reuse, R56 ;  /* 0x00000012c0c0723c */ /* 0x080ff00000041838 */
[----:B------:R-:W-:Y:S01]  /*8fb0*/  HMMA.16816.F32.BF16 R196, R196, R18, R48 ;  /* 0x00000012c4c4723c */ /* 0x000fe20000041830 */
[----:B------:R-:W-:Y:S11]  /*8fc0*/  @!P0 BRA `(.L_x_70) ;  /* 0x00008b6000008947 */ /* 0x000ff60003800000 */
[----:B-1----:R-:W2:Y:S01]  /*8fd0*/  LDL.64 R242, [R1+0xa8] ;  /* 0x0000a80001f27983 */ /* 0x002ea20000100a00 */
[----:B------:R-:W-:Y:S01]  /*8fe0*/  UIADD3 UR6, UR8, -0x2, URZ ;  /* 0xfffffffe08067890 */ /* 0x000fe2000fffe03f */
[----:B------:R-:W-:Y:S01]  /*8ff0*/  IMAD.MOV.U32 R237, RZ, RZ, c[0x0][0x1a4] ;  /* 0x00006900ffed7624 */ /* 0x000fe200078e00ff */
[----:B------:R-:W-:-:S04]  /*9000*/  DEPBAR.LE SB0, 0x0 ;  /* 0x000080000000791a */ /* 0x000fc80000000000 */
[----:B------:R-:W-:Y:S01]  /*9010*/  USHF.R.S32.HI UR5, URZ, 0x1f, UR6 ;  /* 0x0000001f3f057899 */ /* 0x000fe20008011406 */
[----:B------:R-:W-:Y:S01]  /*9020*/  IMAD.U32 R4, RZ, RZ, UR6 ;  /* 0x00000006ff047e24 */ /* 0x000fe2000f8e00ff */
[----:B------:R-:W-:Y:S01]  /*9030*/  UIMAD UR7, UR11, UR6, URZ ;  /* 0x000000060b0772a4 */ /* 0x000fe2000f8e023f */
[----:B------:R-:W-:Y:S01]  /*9040*/  IMAD.U32 R0, RZ, RZ, UR4 ;  /* 0x00000004ff007e24 */ /* 0x000fe2000f8e00ff */
[----:B------:R-:W-:Y:S01]  /*9050*/  USHF.L.U32 UR6, UR4, 0x5, URZ ;  /* 0x0000000504067899 */ /* 0x000fe2000800063f */
[----:B------:R-:W-:Y:S01]  /*9060*/  STL [R1+0xfc], R143 ;  /* 0x0000fc8f01007387 */ /* 0x000fe20000100800 */
[----:B------:R-:W-:Y:S02]  /*9070*/  UIMAD UR5, UR5, UR14, UR7 ;  /* 0x0000000e050572a4 */ /* 0x000fe4000f8e0207 */
[----:B------:R-:W-:Y:S01]  /*9080*/  SHF.L.U64.HI R0, R0, 0x5, R237 ;  /* 0x0000000500007819 */ /* 0x000fe200000102ed */
[----:B------:R-:W-:Y:S01]  /*9090*/  STL [R1+0xf8], R142 ;  /* 0x0000f88e01007387 */ /* 0x000fe20000100800 */
[----:B------:R-:W-:-:S03]  /*90a0*/  UIADD3 UR18, UR8, -0x2, URZ ;  /* 0xfffffffe08127890 */ /* 0x000fc6000fffe03f */
        /* <DEDUP_REMOVED lines=10> */
[----:B------:R-:W-:Y:S01]  /*9150*/  BAR.SYNC.DEFER_BLOCKING 0x0 ;  /* 0x0000000000007b1d */ /* 0x000fe20000010000 */
[----:B--2---:R-:W-:-:S05]  /*9160*/  IMAD.WIDE.U32 R4, R4, UR14, R242 ;  /* 0x0000000e04047c25 */ /* 0x004fca000f8e00f2 */
        /* <DEDUP_REMOVED lines=28> */
[----:B-----5:R-:W-:Y:S04]  /*9330*/  LDSM.16.M88.4 R60, [R212+0x5800] ;  /* 0x00580000d43c783b */ /* 0x020fe80000000200 */
[----:B----4-:R-:W2:Y:S04]  /*9340*/  LDSM.16.M88.4 R12, [R219+0x2000] ;  /* 0x00200000db0c783b */ /* 0x010ea80000000200 */
[----:B------:R-:W-:Y:S04]  /*9350*/  LDSM.16.M88.4 R28, [R218+0x5800] ;  /* 0x00580000da1c783b */ /* 0x000fe80000000200 */
[----:B------:R-:W4:Y:S04]  /*9360*/  LDSM.16.M88.4 R56, [R212+0x6000] ;  /* 0x00600000d438783b */ /* 0x000f280000000200 */
[----:B------:R-:W3:Y:S04]  /*9370*/  LDSM.16.M88.4 R48, [R212+0x7000] ;  /* 0x00700000d430783b */ /* 0x000ee80000000200 */
[----:B------:R-:W-:Y:S04]  /*9380*/  LDSM.16.M88.4 R76, [R212+0x4000] ;  /* 0x00400000d44c783b */ /* 0x000fe80000000200 */
[----:B-1----:R-:W1:Y:S04]  /*9390*/  LDSM.16.M88.4 R4, [R222+0x2000] ;  /* 0x00200000de04783b */ /* 0x002e680000000200 */
[----:B------:R-:W1:Y:S04]  /*93a0*/  LDSM.16.M88.4 R68, [R212+0x4800] ;  /* 0x00480000d444783b */ /* 0x000e680000000200 */
[----:B------:R-:W1:Y:S04]  /*93b0*/  LDSM.16.M88.4 R64, [R212+0x5000] ;  /* 0x00500000d440783b */ /* 0x000e680000000200 */
[----:B------:R-:W1:Y:S04]  /*93c0*/  LDSM.16.M88.4 R52, [R212+0x6800] ;  /* 0x00680000d434783b */ /* 0x000e680000000200 */
[----:B------:R-:W1:Y:S01]  /*93d0*/  LDSM.16.M88.4 R44, [R212+0x7800] ;  /* 0x00780000d42c783b */ /* 0x000e620000000200 */
[C---:B--2---:R-:W-:Y:S03]  /*93e0*/  HMMA.16816.F32.BF16 R108, R12.reuse, R60, RZ ;  /* 0x0000003c0c6c723c */ /* 0x044fe600000418ff */
[----:B------:R-:W2:Y:S04]  /*93f0*/  LDSM.16.M88.4 R24, [R218+0x6000] ;  /* 0x00600000da18783b */ /* 0x000ea80000000200 */
[----:B------:R-:W-:Y:S01]  /*9400*/  LDSM.16.M88.4 R84, [R218+0x7000] ;  /* 0x00700000da54783b */ /* 0x000fe20000000200 */
[C---:B----4-:R-:W-:Y:S03]  /*9410*/  HMMA.16816.F32.BF16 R104, R12.reuse, R56, RZ ;  /* 0x000000380c68723c */ /* 0x050fe600000418ff */
[----:B------:R-:W4:Y:S04]  /*9420*/  LDSM.16.M88.4 R80, [R218+0x7800] ;  /* 0x00780000da50783b */ /* 0x000f280000000200 */
[----:B------:R-:W2:Y:S01]  /*9430*/  LDSM.16.M88.4 R20, [R218+0x6800] ;  /* 0x00680000da14783b */ /* 0x000ea20000000200 */
[----:B---3--:R-:W-:Y:S03]  /*9440*/  HMMA.16816.F32.BF16 R96, R12, R48, RZ ;  /* 0x000000300c60723c */ /* 0x008fe600000418ff */
[----:B------:R-:W3:Y:S04]  /*9450*/  LDSM.16.M88.4 R36, [R218+0x4800] ;  /* 0x00480000da24783b */ /* 0x000ee80000000200 */
[----:B------:R-:W2:Y:S01]  /*9460*/  LDSM.16.M88.4 R32, [R218+0x5000] ;  /* 0x00500000da20783b */ /* 0x000ea20000000200 */
[----:B-1----:R-:W-:Y:S03]  /*9470*/  HMMA.16816.F32.BF16 R72, R4, R28, R108 ;  /* 0x0000001c0448723c */ /* 0x002fe6000004186c */
[----:B------:R-:W1:Y:S04]  /*9480*/  LDSM.16.M88.4 R40, [R218+0x4000] ;  /* 0x00400000da28783b */ /* 0x000e680000000200 */
[----:B------:R-:W1:Y:S01]  /*9490*/  LDSM.16.M88.4 R16, [R219] ;  /* 0x00000000db10783b */ /* 0x000e620000000200 */
[C---:B------:R-:W-:Y:S03]  /*94a0*/  HMMA.16816.F32.BF16 R120, R12.reuse, R76, RZ ;  /* 0x0000004c0c78723c */ /* 0x040fe600000418ff */
[----:B------:R-:W0:Y:S05]  /*94b0*/  LDGDEPBAR ;  /* 0x00000000000079af */ /* 0x000e2a0000000000 */
[C---:B------:R-:W-:Y:S08]  /*94c0*/  HMMA.16816.F32.BF16 R116, R12.reuse, R68, RZ ;  /* 0x000000440c74723c */ /* 0x040ff000000418ff */
[----:B------:R-:W-:Y:S01]  /*94d0*/  HMMA.16816.F32.BF16 R112, R12, R64, RZ ;  /* 0x000000400c70723c */ /* 0x000fe200000418ff */
[----:B------:R-:W-:-:S02]  /*94e0*/  IMAD.MOV.U32 R3, RZ, RZ, R74 ;  /* 0x000000ffff037224 */ /* 0x000fc400078e004a */
[----:B------:R-:W-:Y:S02]  /*94f0*/  IMAD.MOV.U32 R2, RZ, RZ, R75 ;  /* 0x000000ffff027224 */ /* 0x000fe400078e004b */
[----:B------:R-:W-:-:S03]  /*9500*/  IMAD.MOV.U32 R0, RZ, RZ, R72 ;  /* 0x000000ffff007224 */ /* 0x000fc600078e0048 */
        /* <DEDUP_REMOVED lines=9> */
[----:B------:R-:W-:Y:S07]  /*95a0*/  HMMA.16816.F32.BF16 R88, R12, R46, RZ ;  /* 0x0000002e0c58723c */ /* 0x000fee00000418ff */
[----:B------:R-:W-:Y:S01]  /*95b0*/  IMAD.MOV.U32 R12, RZ, RZ, R73 ;  /* 0x000000ffff0c7224 */ /* 0x000fe200078e0049 */
[C---:B--2---:R-:W-:Y:S07]  /*95c0*/  HMMA.16816.F32.BF16 R244, R4.reuse, R24, R104 ;  /* 0x0000001804f4723c */ /* 0x044fee0000041868 */
[----:B------:R-:W-:Y:S01]  /*95d0*/  MOV R104, R12 ;  /* 0x0000000c00687202 */ /* 0x000fe20000000f00 */
[----:B----4-:R-:W-:Y:S01]  /*95e0*/  HMMA.16816.F32.BF16 R248, R4, R80, R92 ;  /* 0x0000005004f8723c */ /* 0x010fe2000004185c */
[----:B------:R-:W-:-:S02]  /*95f0*/  IMAD.MOV.U32 R105, RZ, RZ, R3 ;  /* 0x000000ffff697224 */ /* 0x000fc400078e0003 */
[----:B------:R-:W-:Y:S02]  /*9600*/  IMAD.MOV.U32 R106, RZ, RZ, R2 ;  /* 0x000000ffff6a7224 */ /* 0x000fe400078e0002 */
[----:B------:R-:W-:-:S03]  /*9610*/  IMAD.MOV.U32 R107, RZ, RZ, R0 ;  /* 0x000000ffff6b7224 */ /* 0x000fc600078e0000 */
[C---:B------:R-:W-:Y:S08]  /*9620*/  HMMA.16816.F32.BF16 R12, R4.reuse, R84, R96 ;  /* 0x00000054040c723c */ /* 0x040ff00000041860 */
[C---:B------:R-:W-:Y:S08]  /*9630*/  HMMA.16816.F32.BF16 R92, R4.reuse, R22, R128 ;  /* 0x00000016045c723c */ /* 0x040ff00000041880 */
[C---:B---3--:R-:W-:Y:S08]  /*9640*/  HMMA.16816.F32.BF16 R240, R4.reuse, R36, R116 ;  /* 0x0000002404f0723c */ /* 0x048ff00000041874 */
[----:B------:R-:W-:Y:S01]  /*9650*/  IMAD.MOV.U32 R252, RZ, RZ, R12 ;  /* 0x000000fffffc7224 */ /* 0x000fe200078e000c */
[----:B------:R-:W-:Y:S01]  /*9660*/  HMMA.16816.F32.BF16 R116, R4, R34, R204 ;  /* 0x000000220474723c */ /* 0x000fe200000418cc */
[----:B------:R-:W-:-:S02]  /*9670*/  IMAD.MOV.U32 R75, RZ, RZ, R13 ;  /* 0x000000ffff4b7224 */ /* 0x000fc400078e000d */
[----:B------:R-:W-:Y:S02]  /*9680*/  IMAD.MOV.U32 R74, RZ, RZ, R14 ;  /* 0x000000ffff4a7224 */ /* 0x000fe400078e000e */
[----:B------:R-:W-:Y:S02]  /*9690*/  IMAD.MOV.U32 R73, RZ, RZ, R15 ;  /* 0x000000ffff497224 */ /* 0x000fe400078e000f */
[----:B------:R-:W2:Y:S01]  /*96a0*/  LDSM.16.M88.4 R12, [R222] ;  /* 0x00000000de0c783b */ /* 0x000ea20000000200 */
[----:B------:R-:W-:Y:S01]  /*96b0*/  HMMA.16816.F32.BF16 R204, R4, R30, R200 ;  /* 0x0000001e04cc723c */ /* 0x000fe200000418c8 */
[----:B------:R-:W-:Y:S01]  /*96c0*/  IMAD.MOV.U32 R72, RZ, RZ, R92 ;  /* 0x000000ffff487224 */ /* 0x000fe200078e005c */
[----:B------:R-:W-:Y:S01]  /*96d0*/  MOV R2, R94 ;  /* 0x0000005e00027202 */ /* 0x000fe20000000f00 */
[----:B------:R-:W-:Y:S02]  /*96e0*/  IMAD.MOV.U32 R3, RZ, RZ, R93 ;  /* 0x000000ffff037224 */ /* 0x000fe400078e005d */
[----:B------:R-:W-:-:S03]  /*96f0*/  IMAD.MOV.U32 R0, RZ, RZ, R95 ;  /* 0x000000ffff007224 */ /* 0x000fc600078e005f */
[C---:B-1----:R-:W-:Y:S08]  /*9700*/  HMMA.16816.F32.BF16 R236, R4.reuse, R40, R120 ;  /* 0x0000002804ec723c */ /* 0x042ff00000041878 */
[C---:B------:R-:W-:Y:S08]  /*9710*/  HMMA.16816.F32.BF16 R112, R4.reuse, R32, R112 ;  /* 0x000000200470723c */ /* 0x040ff00000041870 */
[C---:B------:R-:W-:Y:S08]  /*9720*/  HMMA.16816.F32.BF16 R140, R4.reuse, R20, R100 ;  /* 0x00000014048c723c */ /* 0x040ff00000041864 */
[C---:B------:R-:W-:Y:S08]  /*9730*/  HMMA.16816.F32.BF16 R232, R4.reuse, R42, R232 ;  /* 0x0000002a04e8723c */ /* 0x040ff000000418e8 */
[C---:B------:R-:W-:Y:S08]  /*9740*/  HMMA.16816.F32.BF16 R108, R4.reuse, R38, R208 ;  /* 0x00000026046c723c */ /* 0x040ff000000418d0 */
[C---:B------:R-:W-:Y:S08]  /*9750*/  HMMA.16816.F32.BF16 R96, R4.reuse, R26, R132 ;  /* 0x0000001a0460723c */ /* 0x040ff00000041884 */
[C---:B------:R-:W-:Y:S07]  /*9760*/  HMMA.16816.F32.BF16 R136, R4.reuse, R86, R124 ;  /* 0x000000560488723c */ /* 0x040fee000004187c */
[----:B------:R-:W-:Y:S01]  /*9770*/  IMAD.MOV.U32 R125, RZ, RZ, R104 ;  /* 0x000000ffff7d7224 */ /* 0x000fe200078e0068 */
[----:B------:R-:W-:Y:S01]  /*9780*/  HMMA.16816.F32.BF16 R200, R4, R82, R88 ;  /* 0x0000005204c8723c */ /* 0x000fe20000041858 */
[----:B------:R-:W-:-:S02]  /*9790*/  IMAD.MOV.U32 R126, RZ, RZ, R105 ;  /* 0x000000ffff7e7224 */ /* 0x000fc400078e0069 */
[----:B------:R-:W-:Y:S02]  /*97a0*/  IMAD.MOV.U32 R127, RZ, RZ, R106 ;  /* 0x000000ffff7f7224 */ /* 0x000fe400078e006a */
[----:B------:R-:W-:-:S03]  /*97b0*/  IMAD.MOV.U32 R124, RZ, RZ, R107 ;  /* 0x000000ffff7c7224 */ /* 0x000fc600078e006b */
[C---:B------:R-:W-:Y:S01]  /*97c0*/  HMMA.16816.F32.BF16 R4, R16.reuse, R56, RZ ;  /* 0x000000381004723c */ /* 0x040fe200000418ff */
[----:B------:R-:W-:Y:S02]  /*97d0*/  IMAD.MOV.U32 R123, RZ, RZ, R96 ;  /* 0x000000ffff7b7224 */ /* 0x000fe400078e0060 */
[----:B------:R-:W-:Y:S02]  /*97e0*/  IMAD.MOV.U32 R122, RZ, RZ, R97 ;  /* 0x000000ffff7a7224 */ /* 0x000fe400078e0061 */
[----:B------:R-:W-:Y:S02]  /*97f0*/  IMAD.MOV.U32 R121, RZ, RZ, R98 ;  /* 0x000000ffff797224 */ /* 0x000fe400078e0062 */
[----:B------:R-:W-:Y:S01]  /*9800*/  IMAD.MOV.U32 R120, RZ, RZ, R99 ;  /* 0x000000ffff787224 */ /* 0x000fe200078e0063 */
[C---:B------:R-:W-:Y:S08]  /*9810*/  HMMA.16816.F32.BF16 R92, R16.reuse, R64, RZ ;  /* 0x00000040105c723c */ /* 0x040ff000000418ff */
[----:B------:R-:W-:Y:S08]  /*9820*/  HMMA.16816.F32.BF16 R88, R16, R60, RZ ;  /* 0x0000003c1058723c */ /* 0x000ff000000418ff */
[----:B--2---:R-:W-:Y:S08]  /*9830*/  HMMA.16816.F32.BF16 R132, R12, R24, R4 ;  /* 0x000000180c84723c */ /* 0x004ff00000041804 */
[----:B------:R-:W-:Y:S08]  /*9840*/  HMMA.16816.F32.BF16 R4, R16, R44, RZ ;  /* 0x0000002c1004723c */ /* 0x000ff000000418ff */
[C---:B------:R-:W-:Y:S08]  /*9850*/  HMMA.16816.F32.BF16 R104, R12.reuse, R32, R92 ;  /* 0x000000200c68723c */ /* 0x040ff0000004185c */
[----:B------:R-:W-:Y:S08]  /*9860*/  HMMA.16816.F32.BF16 R128, R12, R28, R88 ;  /* 0x0000001c0c80723c */ /* 0x000ff00000041858 */
[C---:B------:R-:W-:Y:S08]  /*9870*/  HMMA.16816.F32.BF16 R92, R16.reuse, R62, RZ ;  /* 0x0000003e105c723c */ /* 0x040ff000000418ff */
[C---:B------:R-:W-:Y:S08]  /*9880*/  HMMA.16816.F32.BF16 R88, R16.reuse, R66, RZ ;  /* 0x000000421058723c */ /* 0x040ff000000418ff */
[C---:B------:R-:W-:Y:S08]  /*9890*/  HMMA.16816.F32.BF16 R60, R16.reuse, R52, RZ ;  /* 0x00000034103c723c */ /* 0x040ff000000418ff */
[C---:B------:R-:W-:Y:S08]  /*98a0*/  HMMA.16816.F32.BF16 R64, R16.reuse, R58, RZ ;  /* 0x0000003a1040723c */ /* 0x040ff000000418ff */
[----:B------:R-:W-:Y:S08]  /*98b0*/  HMMA.16816.F32.BF16 R56, R16, R48, RZ ;  /* 0x000000301038723c */ /* 0x000ff000000418ff */
[----:B------:R-:W-:Y:S08]  /*98c0*/  HMMA.16816.F32.BF16 R4, R12, R80, R4 ;  /* 0x000000500c04723c */ /* 0x000ff00000041804 */
[C---:B------:R-:W-:Y:S08]  /*98d0*/  HMMA.16816.F32.BF16 R100, R16.reuse, R76, RZ ;  /* 0x0000004c1064723c */ /* 0x040ff000000418ff */
[C---:B------:R-:W-:Y:S08]  /*98e0*/  HMMA.16816.F32.BF16 R76, R16.reuse, R78, RZ ;  /* 0x0000004e104c723c */ /* 0x040ff000000418ff */
[----:B------:R-:W-:Y:S08]  /*98f0*/  HMMA.16816.F32.BF16 R52, R16, R54, RZ ;  /* 0x000000361034723c */ /* 0x000ff000000418ff */
[----:B------:R-:W-:Y:S07]  /*9900*/  HMMA.16816.F32.BF16 R208, R12, R20, R60 ;  /* 0x000000140cd0723c */ /* 0x000fee000004183c */
[----:B------:R-:W-:Y:S01]  /*9910*/  IMAD.MOV.U32 R60, RZ, RZ, R123 ;  /* 0x000000ffff3c7224 */ /* 0x000fe200078e007b */
[----:B------:R-:W-:Y:S01]  /*9920*/  HMMA.16816.F32.BF16 R96, R16, R68, RZ ;  /* 0x000000441060723c */ /* 0x000fe200000418ff */
[----:B------:R-:W-:-:S02]  /*9930*/  IMAD.MOV.U32 R61, RZ, RZ, R122 ;  /* 0x000000ffff3d7224 */ /* 0x000fc400078e007a */
[----:B------:R-:W-:Y:S02]  /*9940*/  IMAD.MOV.U32 R62, RZ, RZ, R121 ;  /* 0x000000ffff3e7224 */ /* 0x000fe400078e0079 */
[----:B------:R-:W-:-:S03]  /*9950*/  IMAD.MOV.U32 R63, RZ, RZ, R120 ;  /* 0x000000ffff3f7224 */ /* 0x000fc600078e0078 */
[C---:B------:R-:W-:Y:S07]  /*9960*/  HMMA.16816.F32.BF16 R120, R12.reuse, R84, R56 ;  /* 0x000000540c78723c */ /* 0x040fee0000041838 */
[----:B------:R-:W-:Y:S01]  /*9970*/  IMAD.MOV.U32 R56, RZ, RZ, R72 ;  /* 0x000000ffff387224 */ /* 0x000fe200078e0048 */
[----:B------:R-:W-:Y:S01]  /*9980*/  MOV R72, R4 ;  /* 0x0000000400487202 */ /* 0x000fe20000000f00 */
[----:B------:R-:W-:Y:S01]  /*9990*/  IMAD.MOV.U32 R57, RZ, RZ, R3 ;  /* 0x000000ffff397224 */ /* 0x000fe200078e0003 */
[----:B------:R-:W-:Y:S01]  /*99a0*/  HMMA.16816.F32.BF16 R92, R12, R30, R92 ;  /* 0x0000001e0c5c723c */ /* 0x000fe2000004185c */
[----:B------:R-:W-:Y:S01]  /*99b0*/  IMAD.MOV.U32 R58, RZ, RZ, R2 ;  /* 0x000000ffff3a7224 */ /* 0x000fe200078e0002 */
[----:B------:R-:W-:Y:S01]  /*99c0*/  LDSM.16.M88.4 R28, [R223] ;  /* 0x00000000df1c783b */ /* 0x000fe20000000200 */
[----:B------:R-:W-:-:S02]  /*99d0*/  IMAD.MOV.U32 R59, RZ, RZ, R0 ;  /* 0x000000ffff3b7224 */ /* 0x000fc400078e0000 */
[----:B------:R-:W-:Y:S02]  /*99e0*/  IMAD.MOV.U32 R3, RZ, RZ, R5 ;  /* 0x000000ffff037224 */ /* 0x000fe400078e0005 */
[----:B------:R-:W-:Y:S01]  /*99f0*/  IMAD.MOV.U32 R2, RZ, RZ, R6 ;  /* 0x000000ffff027224 */ /* 0x000fe200078e0006 */
[----:B------:R-:W-:Y:S01]  /*9a00*/  HMMA.16816.F32.BF16 R100, R12, R40, R100 ;  /* 0x000000280c64723c */ /* 0x000fe20000041864 */
[----:B------:R-:W-:Y:S02]  /*9a10*/  IMAD.MOV.U32 R0, RZ, RZ, R7 ;  /* 0x000000ffff007224 */ /* 0x000fe400078e0007 */
[----:B------:R-:W1:Y:S05]  /*9a20*/  LDSM.16.M88.4 R4, [R220+0x2000] ;  /* 0x00200000dc04783b */ /* 0x000e6a0000000200 */
[C---:B------:R-:W-:Y:S08]  /*9a30*/  HMMA.16816.F32.BF16 R68, R16.reuse, R70, RZ ;  /* 0x000000461044723c */ /* 0x040ff000000418ff */
[C---:B------:R-:W-:Y:S08]  /*9a40*/  HMMA.16816.F32.BF16 R48, R16.reuse, R50, RZ ;  /* 0x000000321030723c */ /* 0x040ff000000418ff */
[----:B------:R-:W-:Y:S01]  /*9a50*/  HMMA.16816.F32.BF16 R44, R16, R46, RZ ;  /* 0x0000002e102c723c */ /* 0x000fe200000418ff */
[----:B------:R-:W2:Y:S07]  /*9a60*/  LDSM.16.M88.4 R16, [R220] ;  /* 0x00000000dc10783b */ /* 0x000eae0000000200 */
[C---:B------:R-:W-:Y:S08]  /*9a70*/  HMMA.16816.F32.BF16 R40, R12.reuse, R42, R76 ;  /* 0x0000002a0c28723c */ /* 0x040ff0000004184c */
[C---:B------:R-:W-:Y:S01]  /*9a80*/  HMMA.16816.F32.BF16 R76, R12.reuse, R26, R64 ;  /* 0x0000001a0c4c723c */ /* 0x040fe20000041840 */
[----:B------:R-:W3:Y:S07]  /*9a90*/  LDSM.16.M88.4 R24, [R230] ;  /* 0x00000000e618783b */ /* 0x000eee0000000200 */
[C---:B------:R-:W-:Y:S01]  /*9aa0*/  HMMA.16816.F32.BF16 R52, R12.reuse, R22, R52 ;  /* 0x000000160c34723c */ /* 0x040fe20000041834 */
[----:B------:R-:W4:Y:S07]  /*9ab0*/  LDSM.16.M88.4 R20, [R229] ;  /* 0x00000000e514783b */ /* 0x000f2e0000000200 */
[C---:B------:R-:W-:Y:S08]  /*9ac0*/  HMMA.16816.F32.BF16 R96, R12.reuse, R36, R96 ;  /* 0x000000240c60723c */ /* 0x040ff00000041860 */
[C---:B------:R-:W-:Y:S07]  /*9ad0*/  HMMA.16816.F32.BF16 R32, R12.reuse, R34, R88 ;  /* 0x000000220c20723c */ /* 0x040fee0000041858 */
[----:B------:R-:W-:Y:S01]  /*9ae0*/  IMAD.MOV.U32 R88, RZ, RZ, R60 ;  /* 0x000000ffff587224 */ /* 0x000fe200078e003c */
[----:B------:R-:W-:Y:S01]  /*9af0*/  HMMA.16816.F32.BF16 R36, R12, R38, R68 ;  /* 0x000000260c24723c */ /* 0x000fe20000041844 */
[----:B------:R-:W-:-:S02]  /*9b00*/  IMAD.MOV.U32 R89, RZ, RZ, R61 ;  /* 0x000000ffff597224 */ /* 0x000fc400078e003d */
[----:B------:R-:W-:Y:S02]  /*9b10*/  IMAD.MOV.U32 R90, RZ, RZ, R62 ;  /* 0x000000ffff5a7224 */ /* 0x000fe400078e003e */
[----:B------:R-:W-:-:S03]  /*9b20*/  IMAD.MOV.U32 R91, RZ, RZ, R63 ;  /* 0x000000ffff5b7224 */ /* 0x000fc600078e003f */
[----:B-1----:R-:W-:Y:S07]  /*9b30*/  HMMA.16816.F32.BF16 R68, R4, R28, R236 ;  /* 0x0000001c0444723c */ /* 0x002fee00000418ec */
[----:B------:R-:W-:Y:S01]  /*9b40*/  IMAD.MOV.U32 R236, RZ, RZ, R56 ;  /* 0x000000ffffec7224 */ /* 0x000fe200078e0038 */
[----:B------:R-:W-:Y:S01]  /*9b50*/  HMMA.16816.F32.BF16 R84, R12, R86, R48 ;  /* 0x000000560c54723c */ /* 0x000fe20000041830 */
[----:B------:R-:W-:Y:S02]  /*9b60*/  IMAD.MOV.U32 R237, RZ, RZ, R57 ;  /* 0x000000ffffed7224 */ /* 0x000fe400078e0039 */
[----:B------:R-:W-:-:S02]  /*9b70*/  IMAD.MOV.U32 R238, RZ, RZ, R58 ;  /* 0x000000ffffee7224 */ /* 0x000fc400078e003a */
[----:B------:R-:W-:-:S03]  /*9b80*/  IMAD.MOV.U32 R239, RZ, RZ, R59 ;  /* 0x000000ffffef7224 */ /* 0x000fc600078e003b */
[----:B--2---:R-:W-:Y:S08]  /*9b90*/  HMMA.16816.F32.BF16 R56, R16, R30, R40 ;  /* 0x0000001e1038723c */ /* 0x004ff00000041828 */
[----:B---3--:R-:W-:Y:S08]  /*9ba0*/  HMMA.16816.F32.BF16 R40, R4, R26, R108 ;  /* 0x0000001a0428723c */ /* 0x008ff0000004186c */
[----:B------:R-:W-:Y:S08]  /*9bb0*/  HMMA.16816.F32.BF16 R48, R16, R24, R96 ;  /* 0x000000181030723c */ /* 0x000ff00000041860 */
[-C--:B----4-:R-:W-:Y:S08]  /*9bc0*/  HMMA.16816.F32.BF16 R108, R4, R20.reuse, R112 ;  /* 0x00000014046c723c */ /* 0x090ff00000041870 */
[----:B------:R-:W-:Y:S08]  /*9bd0*/  HMMA.16816.F32.BF16 R96, R16, R20, R104 ;  /* 0x000000141060723c */ /* 0x000ff00000041868 */
[-C--:B------:R-:W-:Y:S08]  /*9be0*/  HMMA.16816.F32.BF16 R116, R4, R22.reuse, R116 ;  /* 0x000000160474723c */ /* 0x080ff00000041874 */
[----:B------:R-:W-:Y:S01]  /*9bf0*/  HMMA.16816.F32.BF16 R112, R16, R22, R32 ;  /* 0x000000161070723c */ /* 0x000fe20000041820 */
[----:B------:R-:W1:Y:S04]  /*9c00*/  LDSM.16.M88.4 R20, [R226] ;  /* 0x00000000e214783b */ /* 0x000e680000000200 */
[----:B------:R-:W-:Y:S03]  /*9c10*/  LDSM.16.M88.4 R32, [R224] ;  /* 0x00000000e020783b */ /* 0x000fe60000000200 */
[----:B------:R-:W-:Y:S01]  /*9c20*/  HMMA.16816.F32.BF16 R80, R12, R82, R44 ;  /* 0x000000520c50723c */ /* 0x000fe2000004182c */
[----:B------:R-:W2:Y:S07]  /*9c30*/  LDSM.16.M88.4 R12, [R225] ;  /* 0x00000000e10c783b */ /* 0x000eae0000000200 */
[----:B------:R-:W-:Y:S07]  /*9c40*/  HMMA.16816.F32.BF16 R64, R16, R28, R100 ;  /* 0x0000001c1040723c */ /* 0x000fee0000041864 */
[----:B------:R-:W-:Y:S01]  /*9c50*/  IMAD.MOV.U32 R100, RZ, RZ, R252 ;  /* 0x000000ffff647224 */ /* 0x000fe200078e00fc */
[----:B------:R-:W-:Y:S01]  /*9c60*/  HMMA.16816.F32.BF16 R60, R4, R30, R232 ;  /* 0x0000001e043c723c */ /* 0x000fe200000418e8 */
[----:B------:R-:W3:Y:S01]  /*9c70*/  LDSM.16.M88.4 R28, [R228] ;  /* 0x00000000e41c783b */ /* 0x000ee20000000200 */
[----:B------:R-:W-:Y:S01]  /*9c80*/  MOV R101, R75 ;  /* 0x0000004b00657202 */ /* 0x000fe20000000f00 */
[----:B------:R-:W-:-:S02]  /*9c90*/  IMAD.MOV.U32 R102, RZ, RZ, R74 ;  /* 0x000000ffff667224 */ /* 0x000fc400078e004a */
[----:B------:R-:W-:-:S03]  /*9ca0*/  IMAD.MOV.U32 R103, RZ, RZ, R73 ;  /* 0x000000ffff677224 */ /* 0x000fc600078e0049 */
[----:B------:R-:W-:Y:S08]  /*9cb0*/  HMMA.16816.F32.BF16 R44, R4, R24, R240 ;  /* 0x00000018042c723c */ /* 0x000ff000000418f0 */
[----:B------:R-:W-:Y:S01]  /*9cc0*/  HMMA.16816.F32.BF16 R36, R16, R26, R36 ;  /* 0x0000001a1024723c */ /* 0x000fe20000041824 */
[----:B------:R-:W4:Y:S07]  /*9cd0*/  LDSM.16.M88.4 R24, [R227] ;  /* 0x00000000e318783b */ /* 0x000f2e0000000200 */
[C---:B-1----:R-:W-:Y:S08]  /*9ce0*/  HMMA.16816.F32.BF16 R104, R4.reuse, R20, R140 ;  /* 0x000000140468723c */ /* 0x042ff0000004188c */
[C---:B--2---:R-:W-:Y:S08]  /*9cf0*/  HMMA.16816.F32.BF16 R100, R4.reuse, R12, R100 ;  /* 0x0000000c0464723c */ /* 0x044ff00000041864 */
[C---:B------:R-:W-:Y:S08]  /*9d00*/  HMMA.16816.F32.BF16 R248, R4.reuse, R32, R248 ;  /* 0x0000002004f8723c */ /* 0x040ff000000418f8 */
[----:B------:R-:W-:Y:S01]  /*9d10*/  IMAD.MOV.U32 R143, RZ, RZ, R105 ;  /* 0x000000ffff8f7224 */ /* 0x000fe200078e0069 */
[----:B---3--:R-:W-:Y:S01]  /*9d20*/  HMMA.16816.F32.BF16 R124, R4, R28, R124 ;  /* 0x0000001c047c723c */ /* 0x008fe2000004187c */
[----:B------:R-:W-:-:S02]  /*9d30*/  IMAD.MOV.U32 R142, RZ, RZ, R106 ;  /* 0x000000ffff8e7224 */ /* 0x000fc400078e006a */
[----:B------:R-:W-:Y:S02]  /*9d40*/  IMAD.MOV.U32 R140, RZ, RZ, R107 ;  /* 0x000000ffff8c7224 */ /* 0x000fe400078e006b */
[----:B------:R-:W-:Y:S02]  /*9d50*/  IMAD.MOV.U32 R74, RZ, RZ, R104 ;  /* 0x000000ffff4a7224 */ /* 0x000fe400078e0068 */
[----:B------:R-:W-:Y:S01]  /*9d60*/  IMAD.MOV.U32 R107, RZ, RZ, R100 ;  /* 0x000000ffff6b7224 */ /* 0x000fe200078e0064 */
[----:B----4-:R-:W-:Y:S01]  /*9d70*/  HMMA.16816.F32.BF16 R244, R4, R24, R244 ;  /* 0x0000001804f4723c */ /* 0x010fe200000418f4 */
[----:B------:R-:W-:Y:S02]  /*9d80*/  IMAD.MOV.U32 R106, RZ, RZ, R101 ;  /* 0x000000ffff6a7224 */ /* 0x000fe400078e0065 */
[----:B------:R-:W-:Y:S02]  /*9d90*/  IMAD.MOV.U32 R105, RZ, RZ, R102 ;  /* 0x000000ffff697224 */ /* 0x000fe400078e0066 */
[----:B------:R-:W-:-:S03]  /*9da0*/  IMAD.MOV.U32 R104, RZ, RZ, R103 ;  /* 0x000000ffff687224 */ /* 0x000fc600078e0067 */
[C---:B------:R-:W-:Y:S08]  /*9db0*/  HMMA.16816.F32.BF16 R204, R4.reuse, R30, R204 ;  /* 0x0000001e04cc723c */ /* 0x040ff000000418cc */
[C---:B------:R-:W-:Y:S08]  /*9dc0*/  HMMA.16816.F32.BF16 R100, R4.reuse, R26, R88 ;  /* 0x0000001a0464723c */ /* 0x040ff00000041858 */
[C---:B------:R-:W-:Y:S08]  /*9dd0*/  HMMA.16816.F32.BF16 R232, R4.reuse, R22, R236 ;  /* 0x0000001604e8723c */ /* 0x040ff000000418ec */
[C---:B------:R-:W-:Y:S08]  /*9de0*/  HMMA.16816.F32.BF16 R136, R4.reuse, R14, R136 ;  /* 0x0000000e0488723c */ /* 0x040ff00000041888 */
[----:B------:R-:W-:Y:S01]  /*9df0*/  HMMA.16816.F32.BF16 R240, R4, R34, R200 ;  /* 0x0000002204f0723c */ /* 0x000fe200000418c8 */
[----:B------:R-:W-:Y:S01]  /*9e00*/  IMAD.MOV.U32 R91, RZ, RZ, R100 ;  /* 0x000000ffff5b7224 */ /* 0x000fe200078e0064 */
[----:B------:R-:W-:Y:S01]  /*9e10*/  MOV R89, R102 ;  /* 0x0000006600597202 */ /* 0x000fe20000000f00 */
[----:B------:R-:W-:-:S02]  /*9e20*/  IMAD.MOV.U32 R90, RZ, RZ, R101 ;  /* 0x000000ffff5a7224 */ /* 0x000fc400078e0065 */
[----:B------:R-:W-:-:S03]  /*9e30*/  IMAD.MOV.U32 R88, RZ, RZ, R103 ;  /* 0x000000ffff587224 */ /* 0x000fc600078e0067 */
[C---:B------:R-:W-:Y:S01]  /*9e40*/  HMMA.16816.F32.BF16 R4, R16.reuse, R12, R120 ;  /* 0x0000000c1004723c */ /* 0x040fe20000041878 */
[----:B------:R-:W-:Y:S02]  /*9e50*/  IMAD.MOV.U32 R103, RZ, RZ, R232 ;  /* 0x000000ffff677224 */ /* 0x000fe400078e00e8 */
[----:B------:R-:W-:Y:S02]  /*9e60*/  IMAD.MOV.U32 R102, RZ, RZ, R233 ;  /* 0x000000ffff667224 */ /* 0x000fe400078e00e9 */
[----:B------:R-:W-:Y:S02]  /*9e70*/  IMAD.MOV.U32 R101, RZ, RZ, R234 ;  /* 0x000000ffff657224 */ /* 0x000fe400078e00ea */
[----:B------:R-:W-:Y:S01]  /*9e80*/  IMAD.MOV.U32 R100, RZ, RZ, R235 ;  /* 0x000000ffff647224 */ /* 0x000fe200078e00eb */
[C---:B------:R-:W-:Y:S07]  /*9e90*/  HMMA.16816.F32.BF16 R200, R16.reuse, R30, R92 ;  /* 0x0000001e10c8723c */ /* 0x040fee000004185c */
[----:B------:R-:W-:Y:S01]  /*9ea0*/  IMAD.MOV.U32 R92, RZ, RZ, R72 ;  /* 0x000000ffff5c7224 */ /* 0x000fe200078e0048 */
[----:B------:R-:W-:Y:S01]  /*9eb0*/  HMMA.16816.F32.BF16 R232, R16, R24, R132 ;  /* 0x0000001810e8723c */ /* 0x000fe20000041884 */
[----:B------:R-:W-:-:S02]  /*9ec0*/  IMAD.MOV.U32 R93, RZ, RZ, R3 ;  /* 0x000000ffff5d7224 */ /* 0x000fc400078e0003 */
[----:B------:R-:W-:Y:S02]  /*9ed0*/  IMAD.MOV.U32 R95, RZ, RZ, R0 ;  /* 0x000000ffff5f7224 */ /* 0x000fe400078e0000 */
[----:B------:R-:W-:-:S03]  /*9ee0*/  IMAD.MOV.U32 R94, RZ, RZ, R2 ;  /* 0x000000ffff5e7224 */ /* 0x000fc600078e0002 */
[----:B------:R-:W-:Y:S01]  /*9ef0*/  IMAD.MOV.U32 R73, RZ, RZ, R6 ;  /* 0x000000ffff497224 */ /* 0x000fe200078e0006 */
[----:B------:R-:W-:Y:S01]  /*9f00*/  MOV R0, R7 ;  /* 0x0000000700007202 */ /* 0x000fe20000000f00 */
[----:B------:R-:W-:Y:S01]  /*9f10*/  IMAD.MOV.U32 R72, RZ, RZ, R5 ;  /* 0x000000ffff487224 */ /* 0x000fe200078e0005 */
[C---:B------:R-:W-:Y:S01]  /*9f20*/  HMMA.16816.F32.BF16 R132, R16.reuse, R26, R76 ;  /* 0x0000001a1084723c */ /* 0x040fe2000004184c */
[----:B------:R-:W-:Y:S01]  /*9f30*/  IMAD.MOV.U32 R3, RZ, RZ, R4 ;  /* 0x000000ffff037224 */ /* 0x000fe200078e0004 */
[----:B------:R-:W-:Y:S06]  /*9f40*/  LDSM.16.M88.4 R24, [R217+0x800] ;  /* 0x00080000d918783b */ /* 0x000fec0000000200 */
[C---:B------:R-:W-:Y:S01]  /*9f50*/  HMMA.16816.F32.BF16 R4, R16.reuse, R14, R84 ;  /* 0x0000000e1004723c */ /* 0x040fe20000041854 */
[----:B------:R-:W-:Y:S07]  /*9f60*/  LDSM.16.M88.4 R12, [R221] ;  /* 0x00000000dd0c783b */ /* 0x000fee0000000200 */
[C---:B------:R-:W-:Y:S01]  /*9f70*/  HMMA.16816.F32.BF16 R236, R16.reuse, R28, R128 ;  /* 0x0000001c10ec723c */ /* 0x040fe20000041880 */
[----:B------:R-:W1:Y:S07]  /*9f80*/  LDSM.16.M88.4 R28, [R217] ;  /* 0x00000000d91c783b */ /* 0x000e6e0000000200 */
[C---:B------:R-:W-:Y:S08]  /*9f90*/  HMMA.16816.F32.BF16 R208, R16.reuse, R20, R208 ;  /* 0x0000001410d0723c */ /* 0x040ff000000418d0 */
[----:B------:R-:W-:Y:S01]  /*9fa0*/  IMAD.MOV.U32 R79, RZ, RZ, R5 ;  /* 0x000000ffff4f7224 */ /* 0x000fe200078e0005 */
[----:B------:R-:W-:Y:S01]  /*9fb0*/  HMMA.16816.F32.BF16 R128, R16, R22, R52 ;  /* 0x000000161080723c */ /* 0x000fe20000041834 */
[----:B------:R-:W-:Y:S01]  /*9fc0*/  IMAD.MOV.U32 R78, RZ, RZ, R6 ;  /* 0x000000ffff4e7224 */ /* 0x000fe200078e0006 */
[----:B------:R-:W-:Y:S01]  /*9fd0*/  LDSM.16.M88.4 R20, [R217+0x1000] ;  /* 0x00100000d914783b */ /* 0x000fe20000000200 */
[----:B------:R-:W-:-:S02]  /*9fe0*/  IMAD.MOV.U32 R77, RZ, RZ, R4 ;  /* 0x000000ffff4d7224 */ /* 0x000fc400078e0004 */
[----:B------:R-:W-:Y:S02]  /*9ff0*/  IMAD.MOV.U32 R76, RZ, RZ, R7 ;  /* 0x000000ffff4c7224 */ /* 0x000fe400078e0007 */
[----:B------:R-:W2:Y:S01]  /*a000*/  LDSM.16.M88.4 R4, [R221+0x2000] ;  /* 0x00200000dd04783b */ /* 0x000ea20000000200 */
[C---:B------:R-:W-:Y:S07]  /*a010*/  HMMA.16816.F32.BF16 R52, R16.reuse, R32, R92 ;  /* 0x000000201034723c */ /* 0x040fee000004185c */
[----:B------:R-:W-:Y:S01]  /*a020*/  IMAD.MOV.U32 R32, RZ, RZ, R101 ;  /* 0x000000ffff207224 */ /* 0x000fe200078e0065 */
[----:B------:R-:W-:Y:S01]  /*a030*/  HMMA.16816.F32.BF16 R16, R16, R34, R80 ;  /* 0x000000221010723c */ /* 0x000fe20000041850 */
[----:B------:R-:W-:-:S06]  /*a040*/  IMAD.MOV.U32 R33, RZ, RZ, R100 ;  /* 0x000000ffff217224 */ /* 0x000fcc00078e0064 */
[----:B------:R-:W-:Y:S01]  /*a050*/  IMAD.MOV.U32 R34, RZ, RZ, R103 ;  /* 0x000000ffff227224 */ /* 0x000fe200078e0067 */
[----:B-1----:R-:W-:Y:S01]  /*a060*/  HMMA.16816.F32.BF16 R92, R12, R30, R56 ;  /* 0x0000001e0c5c723c */ /* 0x002fe20000041838 */
[----:B------:R-:W-:-:S07]  /*a070*/  IMAD.MOV.U32 R35, RZ, RZ, R102 ;  /* 0x000000ffff237224 */ /* 0x000fce00078e0066 */
[----:B------:R-:W-:Y:S02]  /*a080*/  IMAD.MOV.U32 R141, RZ, RZ, R52 ;  /* 0x000000ffff8d7224 */ /* 0x000fe400078e0034 */
[----:B------:R-:W-:Y:S02]  /*a090*/  IMAD.MOV.U32 R252, RZ, RZ, R53 ;  /* 0x000000fffffc7224 */ /* 0x000fe400078e0035 */
[----:B------:R-:W-:Y:S02]  /*a0a0*/  IMAD.MOV.U32 R75, RZ, RZ, R54 ;  /* 0x000000ffff4b7224 */ /* 0x000fe400078e0036 */
[----:B------:R-:W-:Y:S02]  /*a0b0*/  IMAD.MOV.U32 R2, RZ, RZ, R55 ;  /* 0x000000ffff027224 */ /* 0x000fe400078e0037 */
[----:B------:R-:W-:Y:S01]  /*a0c0*/  IMAD.MOV.U32 R53, RZ, RZ, R143 ;  /* 0x000000ffff357224 */ /* 0x000fe200078e008f */
[----:B------:R-:W-:Y:S01]  /*a0d0*/  MOV R143, R19 ;  /* 0x00000013008f7202 */ /* 0x000fe20000000f00 */
[----:B------:R-:W-:-:S02]  /*a0e0*/  IMAD.MOV.U32 R54, RZ, RZ, R142 ;  /* 0x000000ffff367224 */ /* 0x000fc400078e008e */
[----:B------:R-:W-:Y:S02]  /*a0f0*/  IMAD.MOV.U32 R55, RZ, RZ, R140 ;  /* 0x000000ffff377224 */ /* 0x000fe400078e008c */
[----:B------:R-:W-:Y:S01]  /*a100*/  IMAD.MOV.U32 R52, RZ, RZ, R74 ;  /* 0x000000ffff347224 */ /* 0x000fe200078e004a */
[C---:B--2---:R-:W-:Y:S01]  /*a110*/  HMMA.16816.F32.BF16 R120, R4.reuse, R28, R68 ;  /* 0x0000001c0478723c */ /* 0x044fe20000041844 */
[----:B------:R-:W-:Y:S02]  /*a120*/  IMAD.MOV.U32 R142, RZ, RZ, R18 ;  /* 0x000000ffff8e7224 */ /* 0x000fe400078e0012 */
[----:B------:R-:W-:Y:S02]  /*a130*/  IMAD.MOV.U32 R140, RZ, RZ, R17 ;  /* 0x000000ffff8c7224 */ /* 0x000fe400078e0011 */
[----:B------:R-:W-:Y:S02]  /*a140*/  IMAD.MOV.U32 R74, RZ, RZ, R16 ;  /* 0x000000ffff4a7224 */ /* 0x000fe400078e0010 */
[----:B------:R-:W-:Y:S01]  /*a150*/  IMAD.MOV.U32 R16, RZ, RZ, R107 ;  /* 0x000000ffff107224 */ /* 0x000fe200078e006b */
[----:B------:R-:W-:Y:S01]  /*a160*/  MOV R71, R78 ;  /* 0x0000004e00477202 */ /* 0x000fe20000000f00 */
        /* <DEDUP_REMOVED lines=8> */
[----:B------:R-:W-:Y:S02]  /*a1f0*/  IMAD.MOV.U32 R29, RZ, RZ, R90 ;  /* 0x000000ffff1d7224 */ /* 0x000fe400078e005a */
[----:B------:R-:W-:-:S02]  /*a200*/  IMAD.MOV.U32 R67, RZ, RZ, R77 ;  /* 0x000000ffff437224 */ /* 0x000fc400078e004d */
[----:B------:R-:W-:Y:S02]  /*a210*/  IMAD.MOV.U32 R64, RZ, RZ, R76 ;  /* 0x000000ffff407224 */ /* 0x000fe400078e004c */
[----:B------:R-:W-:Y:S01]  /*a220*/  IMAD.MOV.U32 R65, RZ, RZ, R89 ;  /* 0x000000ffff417224 */ /* 0x000fe200078e0059 */
[C---:B------:R-:W-:Y:S01]  /*a230*/  HMMA.16816.F32.BF16 R76, R12.reuse, R26, R36 ;  /* 0x0000001a0c4c723c */ /* 0x040fe20000041824 */
[----:B------:R-:W-:Y:S01]  /*a240*/  IMAD.MOV.U32 R66, RZ, RZ, R88 ;  /* 0x000000ffff427224 */ /* 0x000fe200078e0058 */
[----:B------:R-:W-:Y:S01]  /*a250*/  MOV R108, R52 ;  /* 0x00000034006c7202 */ /* 0x000fe20000000f00 */
[----:B------:R-:W-:Y:S02]  /*a260*/  IMAD.MOV.U32 R109, RZ, RZ, R53 ;  /* 0x000000ffff6d7224 */ /* 0x000fe400078e0035 */
[----:B------:R-:W-:Y:S02]  /*a270*/  IMAD.MOV.U32 R110, RZ, RZ, R54 ;  /* 0x000000ffff6e7224 */ /* 0x000fe400078e0036 */
[----:B------:R-:W-:Y:S01]  /*a280*/  IMAD.MOV.U32 R38, RZ, RZ, R70 ;  /* 0x000000ffff267224 */ /* 0x000fe200078e0046 */
[----:B------:R-:W-:Y:S01]  /*a290*/  HMMA.16816.F32.BF16 R88, R12, R24, R48 ;  /* 0x000000180c58723c */ /* 0x000fe20000041830 */
[----:B------:R-:W-:-:S02]  /*a2a0*/  IMAD.MOV.U32 R39, RZ, RZ, R71 ;  /* 0x000000ffff277224 */ /* 0x000fc400078e0047 */
[----:B------:R-:W-:-:S05]  /*a2b0*/  IMAD.MOV.U32 R111, RZ, RZ, R55 ;  /* 0x000000ffff6f7224 */ /* 0x000fca00078e0037 */
[----:B------:R-:W-:Y:S07]  /*a2c0*/  HMMA.16816.F32.BF16 R68, R12, R20, R96 ;  /* 0x000000140c44723c */ /* 0x000fee0000041860 */
[----:B------:R-:W-:Y:S01]  /*a2d0*/  IMAD.MOV.U32 R96, RZ, RZ, R28 ;  /* 0x000000ffff607224 */ /* 0x000fe200078e001c */
[----:B------:R-:W-:Y:S01]  /*a2e0*/  HMMA.16816.F32.BF16 R84, R4, R24, R44 ;  /* 0x000000180454723c */ /* 0x000fe2000004182c */
[----:B------:R-:W-:Y:S02]  /*a2f0*/  IMAD.MOV.U32 R97, RZ, RZ, R29 ;  /* 0x000000ffff617224 */ /* 0x000fe400078e001d */
[----:B------:R-:W1:Y:S01]  /*a300*/  LDSM.16.M88.4 R28, [R217+0x1800] ;  /* 0x00180000d91c783b */ /* 0x000e620000000200 */
[----:B------:R-:W-:-:S02]  /*a310*/  IMAD.MOV.U32 R98, RZ, RZ, R65 ;  /* 0x000000ffff627224 */ /* 0x000fc400078e0041 */
[----:B------:R-:W-:Y:S01]  /*a320*/  IMAD.MOV.U32 R99, RZ, RZ, R66 ;  /* 0x000000ffff637224 */ /* 0x000fe200078e0042 */
[----:B------:R-:W-:Y:S01]  /*a330*/  MOV R66, R143 ;  /* 0x0000008f00427202 */ /* 0x000fe20000000f00 */
[----:B------:R-:W-:Y:S01]  /*a340*/  HMMA.16816.F32.BF16 R80, R4, R26, R40 ;  /* 0x0000001a0450723c */ /* 0x000fe20000041828 */
[----:B------:R-:W2:Y:S01]  /*a350*/  LDSM.16.M88.4 R24, [R217+0x2000] ;  /* 0x00200000d918783b */ /* 0x000ea20000000200 */
[----:B------:R-:W-:Y:S02]  /*a360*/  IMAD.MOV.U32 R65, RZ, RZ, R67 ;  /* 0x000000ffff417224 */ /* 0x000fe400078e0043 */
[----:B------:R-:W-:-:S04]  /*a370*/  IMAD.MOV.U32 R67, RZ, RZ, R142 ;  /* 0x000000ffff437224 */ /* 0x000fc800078e008e */
[-C--:B------:R-:W-:Y:S07]  /*a380*/  HMMA.16816.F32.BF16 R52, R4, R22.reuse, R116 ;  /* 0x000000160434723c */ /* 0x080fee0000041874 */
[----:B------:R-:W-:Y:S01]  /*a390*/  IMAD.MOV.U32 R116, RZ, RZ, R16 ;  /* 0x000000ffff747224 */ /* 0x000fe200078e0010 */
[----:B------:R-:W-:Y:S01]  /*a3a0*/  HMMA.16816.F32.BF16 R48, R12, R22, R112 ;  /* 0x000000160c30723c */ /* 0x000fe20000041870 */
[----:B------:R-:W-:Y:S01]  /*a3b0*/  IMAD.MOV.U32 R117, RZ, RZ, R17 ;  /* 0x000000ffff757224 */ /* 0x000fe200078e0011 */
[----:B------:R-:W3:Y:S01]  /*a3c0*/  LDSM.16.M88.4 R20, [R217+0x2800] ;  /* 0x00280000d914783b */ /* 0x000ee20000000200 */
[----:B------:R-:W-:-:S02]  /*a3d0*/  IMAD.MOV.U32 R118, RZ, RZ, R18 ;  /* 0x000000ffff767224 */ /* 0x000fc400078e0012 */
[----:B------:R-:W-:Y:S02]  /*a3e0*/  IMAD.MOV.U32 R119, RZ, RZ, R19 ;  /* 0x000000ffff777224 */ /* 0x000fe400078e0013 */
[----:B------:R-:W-:Y:S01]  /*a3f0*/  IMAD.MOV.U32 R112, RZ, RZ, R34 ;  /* 0x000000ffff707224 */ /* 0x000fe200078e0022 */
[----:B------:R-:W4:Y:S01]  /*a400*/  LDSM.16.M88.4 R16, [R217+0x3000] ;  /* 0x00300000d910783b */ /* 0x000f220000000200 */
[----:B------:R-:W-:Y:S02]  /*a410*/  IMAD.MOV.U32 R113, RZ, RZ, R35 ;  /* 0x000000ffff717224 */ /* 0x000fe400078e0023 */
[----:B------:R-:W-:Y:S02]  /*a420*/  IMAD.MOV.U32 R114, RZ, RZ, R32 ;  /* 0x000000ffff727224 */ /* 0x000fe400078e0020 */
[----:B------:R-:W-:Y:S02]  /*a430*/  IMAD.MOV.U32 R115, RZ, RZ, R33 ;  /* 0x000000ffff737224 */ /* 0x000fe400078e0021 */
[----:B------:R-:W4:Y:S01]  /*a440*/  LDSM.16.M88.4 R32, [R217+0x3800] ;  /* 0x00380000d920783b */ /* 0x000f220000000200 */
[----:B------:R-:W-:Y:S01]  /*a450*/  UISETP.NE.AND UP0, UPT, UR8, 0x2, UPT ;  /* 0x000000020800788c */ /* 0x000fe2000bf05270 */
[----:B------:R-:W-:-:S04]  /*a460*/  DEPBAR.LE SB0, 0x0 ;  /* 0x000080000000791a */ /* 0x000fc80000000000 */
[C---:B-1----:R-:W-:Y:S08]  /*a470*/  HMMA.16816.F32.BF16 R44, R4.reuse, R28, R124 ;  /* 0x0000001c042c723c */ /* 0x042ff0000004187c */
[C---:B--2---:R-:W-:Y:S08]  /*a480*/  HMMA.16816.F32.BF16 R56, R4.reuse, R24, R244 ;  /* 0x000000180438723c */ /* 0x044ff000000418f4 */
[C---:B------:R-:W-:Y:S07]  /*a490*/  HMMA.16816.F32.BF16 R40, R4.reuse, R30, R204 ;  /* 0x0000001e0428723c */ /* 0x040fee00000418cc */
[----:B------:R-:W-:Y:S01]  /*a4a0*/  IMAD.MOV.U32 R205, RZ, RZ, R74 ;  /* 0x000000ffffcd7224 */ /* 0x000fe200078e004a */
[----:B------:R-:W-:Y:S01]  /*a4b0*/  HMMA.16816.F32.BF16 R96, R4, R26, R96 ;  /* 0x0000001a0460723c */ /* 0x000fe20000041860 */
[----:B------:R-:W-:-:S02]  /*a4c0*/  IMAD.MOV.U32 R206, RZ, RZ, R39 ;  /* 0x000000ffffce7224 */ /* 0x000fc400078e0027 */
[----:B------:R-:W-:Y:S02]  /*a4d0*/  IMAD.MOV.U32 R207, RZ, RZ, R64 ;  /* 0x000000ffffcf7224 */ /* 0x000fe400078e0040 */
[----:B------:R-:W-:-:S03]  /*a4e0*/  IMAD.MOV.U32 R204, RZ, RZ, R140 ;  /* 0x000000ffffcc7224 */ /* 0x000fc600078e008c */
[C---:B---3--:R-:W-:Y:S08]  /*a4f0*/  HMMA.16816.F32.BF16 R108, R4.reuse, R20, R108 ;  /* 0x00000014046c723c */ /* 0x048ff0000004186c */
[C---:B------:R-:W-:Y:S08]  /*a500*/  HMMA.16816.F32.BF16 R112, R4.reuse, R22, R112 ;  /* 0x000000160470723c */ /* 0x040ff00000041870 */
[C---:B----4-:R-:W-:Y:S07]  /*a510*/  HMMA.16816.F32.BF16 R124, R4.reuse, R16, R116 ;  /* 0x00000010047c723c */ /* 0x050fee0000041874 */
[----:B------:R-:W-:Y:S01]  /*a520*/  IMAD.MOV.U32 R116, RZ, RZ, R73 ;  /* 0x000000ffff747224 */ /* 0x000fe200078e0049 */
[----:B------:R-:W-:Y:S01]  /*a530*/  HMMA.16816.F32.BF16 R136, R4, R18, R136 ;  /* 0x000000120488723c */ /* 0x000fe20000041888 */
[----:B------:R-:W-:-:S02]  /*a540*/  IMAD.MOV.U32 R117, RZ, RZ, R72 ;  /* 0x000000ffff757224 */ /* 0x000fc400078e0048 */
[----:B------:R-:W-:Y:S02]  /*a550*/  IMAD.MOV.U32 R118, RZ, RZ, R3 ;  /* 0x000000ffff767224 */ /* 0x000fe400078e0003 */
[----:B------:R-:W-:-:S03]  /*a560*/  IMAD.MOV.U32 R119, RZ, RZ, R141 ;  /* 0x000000ffff777224 */ /* 0x000fc600078e008d */
[C---:B------:R-:W-:Y:S07]  /*a570*/  HMMA.16816.F32.BF16 R244, R4.reuse, R32, R248 ;  /* 0x0000002004f4723c */ /* 0x040fee00000418f8 */
[----:B------:R-:W-:Y:S01]  /*a580*/  IMAD.MOV.U32 R250, RZ, RZ, R38 ;  /* 0x000000fffffa7224 */ /* 0x000fe200078e0026 */
[----:B------:R-:W-:Y:S08]  /*a590*/  HMMA.16816.F32.BF16 R4, R4, R34, R240 ;  /* 0x000000220404723c */ /* 0x000ff000000418f0 */
[----:B------:R-:W-:Y:S01]  /*a5a0*/  HMMA.16816.F32.BF16 R36, R12, R28, R236 ;  /* 0x0000001c0c24723c */ /* 0x000fe200000418ec */
[----:B------:R-:W-:-:S02]  /*a5b0*/  IMAD.MOV.U32 R140, RZ, RZ, R139 ;  /* 0x000000ffff8c7224 */ /* 0x000fc400078e008b */
[----:B------:R-:W-:Y:S02]  /*a5c0*/  IMAD.MOV.U32 R142, RZ, RZ, R137 ;  /* 0x000000ffff8e7224 */ /* 0x000fe400078e0089 */
[----:B------:R-:W-:Y:S02]  /*a5d0*/  IMAD.MOV.U32 R143, RZ, RZ, R136 ;  /* 0x000000ffff8f7224 */ /* 0x000fe400078e0088 */
[----:B------:R-:W-:Y:S01]  /*a5e0*/  IMAD.MOV.U32 R236, RZ, RZ, R65 ;  /* 0x000000ffffec7224 */ /* 0x000fe200078e0041 */
[----:B------:R-:W-:Y:S01]  /*a5f0*/  MOV R136, R247 ;  /* 0x000000f700887202 */ /* 0x000fe20000000f00 */
        /* <DEDUP_REMOVED lines=10> */
[C---:B------:R-:W-:Y:S07]  /*a6a0*/  HMMA.16816.F32.BF16 R4, R12.reuse, R24, R232 ;  /* 0x000000180c04723c */ /* 0x040fee00000418e8 */
[----:B------:R-:W-:Y:S01]  /*a6b0*/  IMAD.MOV.U32 R232, RZ, RZ, R66 ;  /* 0x000000ffffe87224 */ /* 0x000fe200078e0042 */
[----:B------:R-:W-:Y:S07]  /*a6c0*/  HMMA.16816.F32.BF16 R24, R12, R26, R132 ;  /* 0x0000001a0c18723c */ /* 0x000fee0000041884 */
[----:B------:R-:W-:-:S02]  /*a6d0*/  IMAD.MOV.U32 R133, RZ, RZ, R67 ;  /* 0x000000ffff857224 */ /* 0x000fc400078e0043 */
[----:B------:R-:W-:Y:S07]  /*a6e0*/  HMMA.16816.F32.BF16 R64, R12, R20, R208 ;  /* 0x000000140c40723c */ /* 0x000fee00000418d0 */
[----:B------:R-:W-:Y:S01]  /*a6f0*/  IMAD.MOV.U32 R209, RZ, RZ, R0 ;  /* 0x000000ffffd17224 */ /* 0x000fe200078e0000 */
[----:B------:R-:W-:Y:S01]  /*a700*/  MOV R211, R204 ;  /* 0x000000cc00d37202 */ /* 0x000fe20000000f00 */
[----:B------:R-:W-:Y:S02]  /*a710*/  FMUL.FTZ R0, R104, c[0x0][0x2ec] ;  /* 0x0000bb0068007a20 */ /* 0x000fe40000410000 */
[----:B------:R-:W-:-:S02]  /*a720*/  IMAD.MOV.U32 R208, RZ, RZ, R116 ;  /* 0x000000ffffd07224 */ /* 0x000fc400078e0074 */
[----:B------:R1:W-:Y:S01]  /*a730*/  MUFU.TANH R116, R0 ;  /* 0x0000000000747308 */ /* 0x0003e20000002400 */
[----:B------:R-:W-:Y:S02]  /*a740*/  IMAD.MOV.U32 R210, RZ, RZ, R205 ;  /* 0x000000ffffd27224 */ /* 0x000fe400078e00cd */
[----:B-1----:R-:W-:-:S05]  /*a750*/  FMUL.FTZ R0, R105, c[0x0][0x2ec] ;  /* 0x0000bb0069007a20 */ /* 0x002fca0000410000 */
[----:B------:R1:W-:Y:S02]  /*a760*/  MUFU.TANH R105, R0 ;  /* 0x0000000000697308 */ /* 0x0003e40000002400 */
[----:B-1----:R-:W-:-:S06]  /*a770*/  FMUL.FTZ R0, R106, c[0x0][0x2ec] ;  /* 0x0000bb006a007a20 */ /* 0x002fcc0000410000 */
[----:B------:R1:W-:Y:S02]  /*a780*/  MUFU.TANH R134, R0 ;  /* 0x0000000000867308 */ /* 0x0003e40000002400 */
[----:B-1----:R-:W-:-:S06]  /*a790*/  FMUL.FTZ R0, R107, c[0x0][0x2ec] ;  /* 0x0000bb006b007a20 */ /* 0x002fcc0000410000 */
[----:B------:R1:W-:Y:S02]  /*a7a0*/  MUFU.TANH R132, R0 ;  /* 0x0000000000847308 */ /* 0x0003e40000002400 */
[----:B-1----:R-:W-:Y:S02]  /*a7b0*/  FMUL.FTZ R0, R120, c[0x0][0x2ec] ;  /* 0x0000bb0078007a20 */ /* 0x002fe40000410000 */
[----:B------:R-:W-:-:S04]  /*a7c0*/  IMAD.MOV.U32 R120, RZ, RZ, R117 ;  /* 0x000000ffff787224 */ /* 0x000fc800078e0075 */
[----:B------:R1:W-:Y:S02]  /*a7d0*/  MUFU.TANH R241, R0 ;  /* 0x0000000000f17308 */ /* 0x0003e40000002400 */
[----:B-1----:R-:W-:Y:S02]  /*a7e0*/  FMUL.FTZ R0, R121, c[0x0][0x2ec] ;  /* 0x0000bb0079007a20 */ /* 0x002fe40000410000 */
[----:B------:R-:W-:-:S04]  /*a7f0*/  IMAD.MOV.U32 R121, RZ, RZ, R118 ;  /* 0x000000ffff797224 */ /* 0x000fc800078e0076 */
        /* <DEDUP_REMOVED lines=22> */
[----:B------:R1:W2:Y:S02]  /*a960*/  MUFU.TANH R92, R0 ;  /* 0x00000000005c7308 */ /* 0x0002a40000002400 */
[----:B-1----:R-:W-:-:S06]  /*a970*/  FMUL.FTZ R0, R89, c[0x0][0x2ec] ;  /* 0x0000bb0059007a20 */ /* 0x002fcc0000410000 */
[----:B------:R1:W3:Y:S02]  /*a980*/  MUFU.TANH R88, R0 ;  /* 0x0000000000587308 */ /* 0x0002e40000002400 */
        /* <DEDUP_REMOVED lines=13> */
[----:B------:R1:W4:Y:S02]  /*aa60*/  MUFU.TANH R84, R0 ;  /* 0x0000000000547308 */ /* 0x0003240000002400 */
        /* <DEDUP_REMOVED lines=41> */
[----:B------:R1:W-:Y:S03]  /*ad00*/  MUFU.TANH R86, R0 ;  /* 0x0000000000567308 */ /* 0x0003e60000002400 */
[----:B------:R-:W-:Y:S01]  /*ad10*/  HMMA.16816.F32.BF16 R48, R12, R18, R48 ;  /* 0x000000120c30723c */ /* 0x000fe20000041830 */
[----:B-1----:R-:W-:Y:S02]  /*ad20*/  FMUL.FTZ R0, R52, c[0x0][0x2ec] ;  /* 0x0000bb0034007a20 */ /* 0x002fe40000410000 */
[----:B------:R-:W-:Y:S02]  /*ad30*/  IMAD.MOV.U32 R52, RZ, RZ, R121 ;  /* 0x000000ffff347224 */ /* 0x000fe400078e0079 */
[----:B------:R1:W-:Y:S01]  /*ad40*/  MUFU.TANH R135, R0 ;  /* 0x0000000000877308 */ /* 0x0003e20000002400 */
[----:B------:R-:W-:Y:S02]  /*ad50*/  IMAD.MOV.U32 R121, RZ, RZ, R210 ;  /* 0x000000ffff797224 */ /* 0x000fe400078e00d2 */
[----:B-1----:R-:W-:-:S02]  /*ad60*/  FMUL.FTZ R0, R53, c[0x0][0x2ec] ;  /* 0x0000bb0035007a20 */ /* 0x002fc40000410000 */
[----:B------:R-:W-:-:S03]  /*ad70*/  IMAD.MOV.U32 R53, RZ, RZ, R120 ;  /* 0x000000ffff357224 */ /* 0x000fc600078e0078 */
[----:B------:R1:W-:Y:S01]  /*ad80*/  MUFU.TANH R200, R0 ;  /* 0x0000000000c87308 */ /* 0x0003e20000002400 */
[----:B------:R-:W-:Y:S02]  /*ad90*/  IMAD.MOV.U32 R120, RZ, RZ, R211 ;  /* 0x000000ffff787224 */ /* 0x000fe400078e00d3 */
[----:B-1----:R-:W-:Y:S02]  /*ada0*/  FMUL.FTZ R0, R54, c[0x0][0x2ec] ;  /* 0x0000bb0036007a20 */ /* 0x002fe40000410000 */
[----:B------:R-:W-:-:S03]  /*adb0*/  IMAD.MOV.U32 R54, RZ, RZ, R208 ;  /* 0x000000ffff367224 */ /* 0x000fc600078e00d0 */
[----:B------:R1:W-:Y:S01]  /*adc0*/  MUFU.TANH R234, R0 ;  /* 0x0000000000ea7308 */ /* 0x0003e20000002400 */
[----:B------:R-:W-:Y:S02]  /*add0*/  IMAD.MOV.U32 R208, RZ, RZ, R133 ;  /* 0x000000ffffd07224 */ /* 0x000fe400078e0085 */
[----:B-1----:R-:W-:Y:S02]  /*ade0*/  FMUL.FTZ R0, R55, c[0x0][0x2ec] ;  /* 0x0000bb0037007a20 */ /* 0x002fe40000410000 */
[----:B------:R-:W-:Y:S01]  /*adf0*/  IMAD.MOV.U32 R55, RZ, RZ, R209 ;  /* 0x000000ffff377224 */ /* 0x000fe200078e00d1 */
[----:B------:R-:W-:Y:S02]  /*ae00*/  MOV R209, R232 ;  /* 0x000000e800d17202 */ /* 0x000fe40000000f00 */
[----:B------:R1:W-:Y:S04]  /*ae10*/  MUFU.TANH R232, R0 ;  /* 0x0000000000e87308 */ /* 0x0003e80000002400 */
[----:B------:R-:W-:Y:S01]  /*ae20*/  HMMA.16816.F32.BF16 R52, R12, R16, R52 ;  /* 0x000000100c34723c */ /* 0x000fe20000041834 */
[----:B-1----:R-:W-:-:S04]  /*ae30*/  FMUL.FTZ R0, R36, c[0x0][0x2ec] ;  /* 0x0000bb0024007a20 */ /* 0x002fc80000410000 */
[----:B------:R1:W-:Y:S11]  /*ae40*/  MUFU.TANH R63, R0 ;  /* 0x00000000003f7308 */ /* 0x0003f60000002400 */
[----:B------:R-:W-:Y:S08]  /*ae50*/  @!UPT UIADD3 URZ, URZ, URZ, URZ ;  /* 0x0000003f3f3ff290 */ /* 0x000ff0000fffe03f */
[----:B------:R-:W-:Y:S02]  /*ae60*/  FMUL.FTZ R55, R55, c[0x0][0x2ec] ;  /* 0x0000bb0037377a20 */ /* 0x000fe40000410000 */
[----:B-1----:R-:W-:-:S04]  /*ae70*/  FMUL.FTZ R0, R37, c[0x0][0x2ec] ;  /* 0x0000bb0025007a20 */ /* 0x002fc80000410000 */
[----:B------:R1:W1:Y:S02]  /*ae80*/  MUFU.TANH R77, R0 ;  /* 0x00000000004d7308 */ /* 0x0002640000002400 */
        /* <DEDUP_REMOVED lines=15> */
[----:B------:R1:W-:Y:S01]  /*af80*/  MUFU.TANH R210, R0 ;  /* 0x0000000000d27308 */ /* 0x0003e20000002400 */
[----:B------:R-:W-:Y:S02]  /*af90*/  FMUL.FTZ R2, R26, c[0x0][0x2ec] ;  /* 0x0000bb001a027a20 */ /* 0x000fe40000410000 */
[----:B------:R-:W-:Y:S05]  /*afa0*/  HMMA.16816.F32.BF16 R44, R12, R32, R44 ;  /* 0x000000200c2c723c */ /* 0x000fea000004182c */
[----:B------:R2:W-:Y:S01]  /*afb0*/  MUFU.TANH R75, R2 ;  /* 0x00000002004b7308 */ /* 0x0005e20000002400 */
[----:B-1----:R-:W-:Y:S02]  /*afc0*/  FMUL.FTZ R0, R28, c[0x0][0x2ec] ;  /* 0x0000bb001c007a20 */ /* 0x002fe40000410000 */
[----:B------:R-:W-:-:S05]  /*afd0*/  IMAD.MOV.U32 R28, RZ, RZ, R121 ;  /* 0x000000ffff1c7224 */ /* 0x000fca00078e0079 */
[----:B------:R1:W-:Y:S01]  /*afe0*/  MUFU.TANH R76, R0 ;  /* 0x00000000004c7308 */ /* 0x0003e20000002400 */
[----:B--2---:R-:W-:-:S07]  /*aff0*/  FMUL.FTZ R2, R27, c[0x0][0x2ec] ;  /* 0x0000bb001b027a20 */ /* 0x004fce0000410000 */
[----:B------:R2:W-:Y:S01]  /*b000*/  MUFU.TANH R69, R2 ;  /* 0x0000000200457308 */ /* 0x0005e20000002400 */
[----:B-1----:R-:W-:Y:S02]  /*b010*/  FMUL.FTZ R0, R29, c[0x0][0x2ec] ;  /* 0x0000bb001d007a20 */ /* 0x002fe40000410000 */
[----:B------:R-:W-:-:S05]  /*b020*/  IMAD.MOV.U32 R29, RZ, RZ, R120 ;  /* 0x000000ffff1d7224 */ /* 0x000fca00078e0078 */
[----:B------:R1:W1:Y:S01]  /*b030*/  MUFU.TANH R62, R0 ;  /* 0x00000000003e7308 */ /* 0x0002620000002400 */
[----:B--2---:R-:W-:-:S07]  /*b040*/  FMUL.FTZ R2, R96, c[0x0][0x2ec] ;  /* 0x0000bb0060027a20 */ /* 0x004fce0000410000 */
[----:B------:R2:W-:Y:S01]  /*b050*/  MUFU.TANH R103, R2 ;  /* 0x0000000200677308 */ /* 0x0005e20000002400 */
[----:B-1----:R-:W-:Y:S02]  /*b060*/  FMUL.FTZ R0, R30, c[0x0][0x2ec] ;  /* 0x0000bb001e007a20 */ /* 0x002fe40000410000 */
[----:B------:R-:W-:-:S05]  /*b070*/  IMAD.MOV.U32 R30, RZ, RZ, R208 ;  /* 0x000000ffff1e7224 */ /* 0x000fca00078e00d0 */
[----:B------:R1:W-:Y:S01]  /*b080*/  MUFU.TANH R82, R0 ;  /* 0x0000000000527308 */ /* 0x0003e20000002400 */
[----:B--2---:R-:W-:-:S07]  /*b090*/  FMUL.FTZ R2, R97, c[0x0][0x2ec] ;  /* 0x0000bb0061027a20 */ /* 0x004fce0000410000 */
[----:B------:R-:W-:Y:S01]  /*b0a0*/  MUFU.TANH R101, R2 ;  /* 0x0000000200657308 */ /* 0x000fe20000002400 */
[----:B-1----:R-:W-:Y:S02]  /*b0b0*/  FMUL.FTZ R0, R31, c[0x0][0x2ec] ;  /* 0x0000bb001f007a20 */ /* 0x002fe40000410000 */
[----:B------:R-:W-:-:S05]  /*b0c0*/  IMAD.MOV.U32 R31, RZ, RZ, R209 ;  /* 0x000000ffff1f7224 */ /* 0x000fca00078e00d1 */
        /* <DEDUP_REMOVED lines=9> */
[----:B------:R1:W-:Y:S02]  /*b160*/  MUFU.TANH R208, R0 ;  /* 0x0000000000d07308 */ /* 0x0003e40000002400 */
[----:B-1----:R-:W-:-:S02]  /*b170*/  FMUL.FTZ R0, R4, c[0x0][0x2ec] ;  /* 0x0000bb0004007a20 */ /* 0x002fc40000410000 */
[----:B------:R-:W1:Y:S04]  /*b180*/  S2R R4, SR_TID.X ;  /* 0x0000000000047919 */ /* 0x000e680000002100 */
[----:B------:R2:W-:Y:S11]  /*b190*/  MUFU.TANH R71, R0 ;  /* 0x0000000000477308 */ /* 0x0005f60000002400 */
[----:B------:R-:W-:Y:S01]  /*b1a0*/  @!UPT UIADD3 URZ, URZ, URZ, URZ ;  /* 0x0000003f3f3ff290 */ /* 0x000fe2000fffe03f */
[----:B------:R-:W-:Y:S02]  /*b1b0*/  FMUL.FTZ R42, R42, c[0x0][0x2ec] ;  /* 0x0000bb002a2a7a20 */ /* 0x000fe40000410000 */
[----:B--2---:R-:W-:Y:S02]  /*b1c0*/  FMUL.FTZ R0, R5, c[0x0][0x2ec] ;  /* 0x0000bb0005007a20 */ /* 0x004fe40000410000 */
[----:B------:R-:W-:Y:S02]  /*b1d0*/  FMUL.FTZ R5, R65, c[0x0][0x2ec] ;  /* 0x0000bb0041057a20 */ /* 0x000fe40000410000 */
[----:B------:R2:W-:Y:S01]  /*b1e0*/  MUFU.TANH R70, R0 ;  /* 0x0000000000467308 */ /* 0x0005e20000002400 */
[----:B-1----:R-:W-:-:S04]  /*b1f0*/  SHF.L.U32 R4, R4, 0x1, RZ ;  /* 0x0000000104047819 */ /* 0x002fc800000006ff */
[----:B------:R-:W-:-:S03]  /*b200*/  LOP3.LUT R4, R4, 0x6, RZ, 0xc0, !PT ;  /* 0x0000000604047812 */ /* 0x000fc600078ec0ff */
[----:B------:R-:W-:Y:S01]  /*b210*/  MUFU.TANH R5, R5 ;  /* 0x0000000500057308 */ /* 0x000fe20000002400 */
[----:B--2---:R-:W-:Y:S02]  /*b220*/  FMUL.FTZ R0, R6, c[0x0][0x2ec] ;  /* 0x0000bb0006007a20 */ /* 0x004fe40000410000 */
[----:B------:R-:W-:-:S05]  /*b230*/  FMUL.FTZ R6, R67, c[0x0][0x2ec] ;  /* 0x0000bb0043067a20 */ /* 0x000fca0000410000 */
[----:B------:R1:W-:Y:S02]  /*b240*/  MUFU.TANH R80, R0 ;  /* 0x0000000000507308 */ /* 0x0003e40000002400 */
[----:B-1----:R-:W-:Y:S02]  /*b250*/  FMUL.FTZ R0, R7, c[0x0][0x2ec] ;  /* 0x0000bb0007007a20 */ /* 0x002fe40000410000 */
[----:B------:R-:W-:-:S04]  /*b260*/  FMUL.FTZ R7, R64, c[0x0][0x2ec] ;  /* 0x0000bb0040077a20 */ /* 0x000fc80000410000 */
        /* <DEDUP_REMOVED lines=15> */
[----:B-1----:R-:W-:-:S04]  /*b360*/  IMAD.U32 R0, RZ, RZ, UR18 ;  /* 0x00000012ff007e24 */ /* 0x002fc8000f8e00ff */
[----:B------:R-:W-:Y:S02]  /*b370*/  IMAD R0, R0, 0x80, R4 ;  /* 0x0000008000007824 */ /* 0x000fe400078e0204 */
[----:B------:R-:W-:-:S03]  /*b380*/  FMUL.FTZ R4, R66, c[0x0][0x2ec] ;  /* 0x0000bb0042047a20 */ /* 0x000fc60000410000 */
[C---:B------:R-:W-:Y:S01]  /*b390*/  IADD3 R34, R0.reuse, 0x10, RZ ;  /* 0x0000001000227810 */ /* 0x040fe20007ffe0ff */
[----:B------:R1:W-:Y:S01]  /*b3a0*/  MUFU.TANH R65, R4 ;  /* 0x0000000400417308 */ /* 0x0003e20000002400 */
[----:B------:R-:W-:Y:S02]  /*b3b0*/  IADD3 R32, R0, 0x18, RZ ;  /* 0x0000001800207810 */ /* 0x000fe40007ffe0ff */
[-C--:B------:R-:W-:Y:S02]  /*b3c0*/  ISETP.GE.AND P3, PT, R34, R9.reuse, PT ;  /* 0x000000092200720c */ /* 0x080fe40003f66270 */
[-C--:B------:R-:W-:Y:S02]  /*b3d0*/  ISETP.GE.AND P4, PT, R32, R9.reuse, PT ;  /* 0x000000092000720c */ /* 0x080fe40003f86270 */
[----:B------:R-:W-:Y:S01]  /*b3e0*/  FSEL R2, R92, -INF , !P3 ;  /* 0xff8000005c027808 */ /* 0x000fe20005800000 */
[----:B------:R-:W-:Y:S01]  /*b3f0*/  IMAD.MOV.U32 R92, RZ, RZ, R249 ;  /* 0x000000ffff5c7224 */ /* 0x000fe200078e00f9 */
[----:B------:R-:W-:-:S02]  /*b400*/  ISETP.GE.AND P2, PT, R0, R9, PT ;  /* 0x000000090000720c */ /* 0x000fc40003f46270 */
[----:B------:R-:W-:Y:S01]  /*b410*/  IADD3 R31, R0, 0x19, RZ ;  /* 0x00000019001f7810 */ /* 0x000fe20007ffe0ff */
[----:B------:R4:W-:Y:S01]  /*b420*/  STL [R1+0x64], R2 ;  /* 0x0000640201007387 */ /* 0x0009e20000100800 */
[----:B------:R-:W-:Y:S02]  /*b430*/  FSEL R56, R116, -INF , !P2 ;  /* 0xff80000074387808 */ /* 0x000fe40005000000 */
[-C--:B------:R-:W-:Y:S01]  /*b440*/  ISETP.GE.AND P2, PT, R31, R9.reuse, PT ;  /* 0x000000091f00720c */ /* 0x080fe20003f46270 */
[----:B-1----:R-:W-:Y:S01]  /*b450*/  FMUL.FTZ R4, R52, c[0x0][0x2ec] ;  /* 0x0000bb0034047a20 */ /* 0x002fe20000410000 */
[C---:B------:R-:W-:Y:S02]  /*b460*/  IADD3 R33, R0.reuse, 0x11, RZ ;  /* 0x0000001100217810 */ /* 0x040fe40007ffe0ff */
[----:B------:R-:W-:Y:S01]  /*b470*/  IADD3 R26, R0, 0x30, RZ ;  /* 0x00000030001a7810 */ /* 0x000fe20007ffe0ff */
[----:B------:R1:W-:Y:S01]  /*b480*/  MUFU.TANH R57, R4 ;  /* 0x0000000400397308 */ /* 0x0003e20000002400 */
[----:B------:R-:W-:-:S02]  /*b490*/  ISETP.GE.AND P5, PT, R33, R9, PT ;  /* 0x000000092100720c */ /* 0x000fc40003fa6270 */
[----:B------:R-:W-:Y:S02]  /*b4a0*/  IADD3 R37, R0, 0x1, RZ ;  /* 0x0000000100257810 */ /* 0x000fe40007ffe0ff */
[----:B---3--:R-:W-:Y:S02]  /*b4b0*/  FSEL R96, R88, -INF , !P5 ;  /* 0xff80000058607808 */ /* 0x008fe40006800000 */
[----:B------:R-:W-:Y:S02]  /*b4c0*/  ISETP.GE.AND P5, PT, R26, R9, PT ;  /* 0x000000091a00720c */ /* 0x000fe40003fa6270 */
[C---:B------:R-:W-:Y:S02]  /*b4d0*/  IADD3 R25, R0.reuse, 0x31, RZ ;  /* 0x0000003100197810 */ /* 0x040fe40007ffe0ff */
[C---:B------:R-:W-:Y:S02]  /*b4e0*/  IADD3 R24, R0.reuse, 0x38, RZ ;  /* 0x0000003800187810 */ /* 0x040fe40007ffe0ff */
[----:B------:R-:W-:-:S02]  /*b4f0*/  IADD3 R36, R0, 0x8, RZ ;  /* 0x0000000800247810 */ /* 0x000fc40007ffe0ff */
[-C--:B------:R-:W-:Y:S02]  /*b500*/  ISETP.GE.AND P1, PT, R37, R9.reuse, PT ;  /* 0x000000092500720c */ /* 0x080fe40003f26270 */
[----:B----4-:R-:W-:Y:S01]  /*b510*/  FSEL R2, R84, -INF , !P4 ;  /* 0xff80000054027808 */ /* 0x010fe20006000000 */
[----:B------:R-:W-:Y:S01]  /*b520*/  IMAD.MOV.U32 R84, RZ, RZ, R248 ;  /* 0x000000ffff547224 */ /* 0x000fe200078e00f8 */
[----:B------:R-:W-:Y:S02]  /*b530*/  IADD3 R30, R0, 0x20, RZ ;  /* 0x00000020001e7810 */ /* 0x000fe40007ffe0ff */
[-C--:B------:R-:W-:Y:S01]  /*b540*/  ISETP.GE.AND P4, PT, R25, R9.reuse, PT ;  /* 0x000000091900720c */ /* 0x080fe20003f86270 */
[----:B------:R2:W-:Y:S01]  /*b550*/  STL [R1+0x60], R2 ;  /* 0x0000600201007387 */ /* 0x0005e20000100800 */
[----:B------:R-:W-:Y:S02]  /*b560*/  ISETP.GE.AND P0, PT, R36, R9, PT ;  /* 0x000000092400720c */ /* 0x000fe40003f06270 */
[----:B------:R-:W-:-:S02]  /*b570*/  FSEL R59, R105, -INF , !P1 ;  /* 0xff800000693b7808 */ /* 0x000fc40004800000 */
[----:B------:R-:W-:Y:S02]  /*b580*/  IADD3 R29, R0, 0x21, RZ ;  /* 0x00000021001d7810 */ /* 0x000fe40007ffe0ff */
[-C--:B------:R-:W-:Y:S02]  /*b590*/  ISETP.GE.AND P1, PT, R30, R9.reuse, PT ;  /* 0x000000091e00720c */ /* 0x080fe40003f26270 */
[----:B------:R-:W-:Y:S02]  /*b5a0*/  IADD3 R35, R0, 0x9, RZ ;  /* 0x0000000900237810 */ /* 0x000fe40007ffe0ff */
[----:B-1----:R-:W-:Y:S01]  /*b5b0*/  FSEL R4, R77, -INF , !P4 ;  /* 0xff8000004d047808 */ /* 0x002fe20006000000 */
[----:B------:R-:W-:Y:S01]  /*b5c0*/  IMAD.MOV.U32 R77, RZ, RZ, R243 ;  /* 0x000000ffff4d7224 */ /* 0x000fe200078e00f3 */
[----:B------:R-:W-:Y:S02]  /*b5d0*/  FSEL R60, R104, -INF , !P0 ;  /* 0xff800000683c7808 */ /* 0x000fe40004000000 */
[----:B------:R-:W-:-:S02]  /*b5e0*/  ISETP.GE.AND P0, PT, R29, R9, PT ;  /* 0x000000091d00720c */ /* 0x000fc40003f06270 */
[----:B------:R-:W-:Y:S02]  /*b5f0*/  FSEL R122, R22, -INF , !P1 ;  /* 0xff800000167a7808 */ /* 0x000fe40004800000 */
[-C--:B------:R-:W-:Y:S02]  /*b600*/  ISETP.GE.AND P6, PT, R35, R9.reuse, PT ;  /* 0x000000092300720c */ /* 0x080fe40003fc6270 */
[C---:B------:R-:W-:Y:S02]  /*b610*/  IADD3 R22, R0.reuse, 0x40, RZ ;  /* 0x0000004000167810 */ /* 0x040fe40007ffe0ff */
[----:B------:R-:W-:Y:S02]  /*b620*/  IADD3 R28, R0, 0x28, RZ ;  /* 0x00000028001c7810 */ /* 0x000fe40007ffe0ff */
[----:B--2---:R-:W-:Y:S02]  /*b630*/  FSEL R2, R23, -INF , !P2 ;  /* 0xff80000017027808 */ /* 0x004fe40005000000 */
[----:B------:R-:W-:-:S02]  /*b640*/  ISETP.GE.AND P2, PT, R24, R9, PT ;  /* 0x000000091800720c */ /* 0x000fc40003f46270 */
[----:B------:R-:W-:Y:S01]  /*b650*/  IADD3 R23, R0, 0x39, RZ ;  /* 0x0000003900177810 */ /* 0x000fe20007ffe0ff */
[----:B------:R1:W-:Y:S01]  /*b660*/  STL [R1+0x5c], R2 ;  /* 0x00005c0201007387 */ /* 0x0003e20000100800 */
[----:B------:R-:W-:Y:S02]  /*b670*/  FSEL R121, R21, -INF , !P0 ;  /* 0xff80000015797808 */ /* 0x000fe40004000000 */
[-C--:B------:R-:W-:Y:S02]  /*b680*/  ISETP.GE.AND P1, PT, R23, R9.reuse, PT ;  /* 0x000000091700720c */ /* 0x080fe40003f26270 */
[----:B------:R-:W-:Y:S01]  /*b690*/  FSEL R61, R93, -INF , !P6 ;  /* 0xff8000005d3d7808 */ /* 0x000fe20007000000 */
[----:B------:R-:W-:Y:S01]  /*b6a0*/  IMAD.MOV.U32 R93, RZ, RZ, R245 ;  /* 0x000000ffff5d7224 */ /* 0x000fe200078e00f5 */
[-C--:B------:R-:W-:Y:S02]  /*b6b0*/  ISETP.GE.AND P0, PT, R22, R9.reuse, PT ;  /* 0x000000091600720c */ /* 0x080fe40003f06270 */
[----:B------:R-:W-:-:S02]  /*b6c0*/  ISETP.GE.AND P6, PT, R28, R9, PT ;  /* 0x000000091c00720c */ /* 0x000fc40003fc6270 */
[C---:B------:R-:W-:Y:S02]  /*b6d0*/  IADD3 R27, R0.reuse, 0x29, RZ ;  /* 0x00000029001b7810 */ /* 0x040fe40007ffe0ff */
[----:B------:R-:W-:Y:S02]  /*b6e0*/  IADD3 R21, R0, 0x41, RZ ;  /* 0x0000004100157810 */ /* 0x000fe40007ffe0ff */
[----:B------:R-:W-:Y:S02]  /*b6f0*/  FSEL R6, R62, -INF , !P1 ;  /* 0xff8000003e067808 */ /* 0x000fe40004800000 */
[----:B------:R-:W-:Y:S01]  /*b700*/  FSEL R120, R78, -INF , !P6 ;  /* 0xff8000004e787808 */ /* 0x000fe20007000000 */
[----:B------:R-:W-:Y:S01]  /*b710*/  IMAD.MOV.U32 R78, RZ, RZ, R244 ;  /* 0x000000ffff4e7224 */ /* 0x000fe200078e00f4 */
[-C--:B------:R-:W-:Y:S02]  /*b720*/  ISETP.GE.AND P3, PT, R27, R9.reuse, PT ;  /* 0x000000091b00720c */ /* 0x080fe40003f66270 */
[----:B------:R-:W-:-:S02]  /*b730*/  ISETP.GE.AND P6, PT, R21, R9, PT ;  /* 0x000000091500720c */ /* 0x000fc40003fc6270 */
[----:B------:R-:W-:Y:S01]  /*b740*/  FSEL R119, R20, -INF , !P3 ;  /* 0xff80000014777808 */ /* 0x000fe20005800000 */
[----:B-1----:R-:W-:Y:S01]  /*b750*/  FMUL.FTZ R2, R128, c[0x0][0x2ec] ;  /* 0x0000bb0080027a20 */ /* 0x002fe20000410000 */
[C---:B------:R-:W-:Y:S01]  /*b760*/  IADD3 R20, R0.reuse, 0x48, RZ ;  /* 0x0000004800147810 */ /* 0x040fe20007ffe0ff */
[----:B------:R-:W-:Y:S01]  /*b770*/  IMAD.MOV.U32 R128, RZ, RZ, R247 ;  /* 0x000000ffff807224 */ /* 0x000fe200078e00f7 */
[----:B------:R-:W-:Y:S01]  /*b780*/  IADD3 R19, R0, 0x49, RZ ;  /* 0x0000004900137810 */ /* 0x000fe20007ffe0ff */
[----:B------:R1:W2:Y:S01]  /*b790*/  MUFU.TANH R58, R2 ;  /* 0x00000002003a7308 */ /* 0x0002a20000002400 */
[----:B------:R-:W-:Y:S02]  /*b7a0*/  ISETP.GE.AND P3, PT, R20, R9, PT ;  /* 0x000000091400720c */ /* 0x000fe40003f66270 */
[C---:B------:R-:W-:Y:S02]  /*b7b0*/  IADD3 R18, R0.reuse, 0x50, RZ ;  /* 0x0000005000127810 */ /* 0x040fe40007ffe0ff */
[----:B------:R-:W-:-:S02]  /*b7c0*/  IADD3 R17, R0, 0x51, RZ ;  /* 0x0000005100117810 */ /* 0x000fc40007ffe0ff */
[-C--:B------:R-:W-:Y:S02]  /*b7d0*/  ISETP.GE.AND P4, PT, R18, R9.reuse, PT ;  /* 0x000000091200720c */ /* 0x080fe40003f86270 */
[C---:B------:R-:W-:Y:S02]  /*b7e0*/  IADD3 R16, R0.reuse, 0x58, RZ ;  /* 0x0000005800107810 */ /* 0x040fe40007ffe0ff */
[C---:B------:R-:W-:Y:S02]  /*b7f0*/  IADD3 R15, R0.reuse, 0x59, RZ ;  /* 0x00000059000f7810 */ /* 0x040fe40007ffe0ff */
[----:B------:R-:W-:Y:S01]  /*b800*/  IADD3 R14, R0, 0x60, RZ ;  /* 0x00000060000e7810 */ /* 0x000fe20007ffe0ff */
[----:B------:R-:W-:Y:S01]  /*b810*/  BAR.SYNC.DEFER_BLOCKING 0x0 ;  /* 0x0000000000007b1d */ /* 0x000fe20000010000 */
[----:B------:R-:W-:Y:S01]  /*b820*/  ISETP.GE.AND P1, PT, R16, R9, PT ;  /* 0x000000091000720c */ /* 0x000fe20003f26270 */
[----:B-1----:R-:W-:Y:S01]  /*b830*/  FMUL.FTZ R2, R129, c[0x0][0x2ec] ;  /* 0x0000bb0081027a20 */ /* 0x002fe20000410000 */
[C---:B------:R-:W-:Y:S01]  /*b840*/  IADD3 R13, R0.reuse, 0x61, RZ ;  /* 0x00000061000d7810 */ /* 0x040fe20007ffe0ff */
[----:B------:R-:W-:Y:S01]  /*b850*/  IMAD.MOV.U32 R129, RZ, RZ, R246 ;  /* 0x000000ffff817224 */ /* 0x000fe200078e00f6 */
[C---:B------:R-:W-:Y:S01]  /*b860*/  IADD3 R12, R0.reuse, 0x68, RZ ;  /* 0x00000068000c7810 */ /* 0x040fe20007ffe0ff */
[----:B------:R1:W-:Y:S01]  /*b870*/  MUFU.TANH R52, R2 ;  /* 0x0000000200347308 */ /* 0x0003e20000002400 */
[----:B------:R-:W-:-:S02]  /*b880*/  IADD3 R7, R0, 0x69, RZ ;  /* 0x0000006900077810 */ /* 0x000fc40007ffe0ff */
[----:B--2---:R-:W-:Y:S02]  /*b890*/  FSEL R58, R58, -INF , !P1 ;  /* 0xff8000003a3a7808 */ /* 0x004fe40004800000 */
[----:B-1----:R-:W-:Y:S02]  /*b8a0*/  FSEL R2, R63, -INF , !P5 ;  /* 0xff8000003f027808 */ /* 0x002fe40006800000 */
[----:B------:R-:W-:-:S03]  /*b8b0*/  ISETP.GE.AND P5, PT, R19, R9, PT ;  /* 0x000000091300720c */ /* 0x000fc60003fa6270 */
[----:B------:R1:W-:Y:S04]  /*b8c0*/  STL [R1+0x58], R2 ;  /* 0x0000580201007387 */ /* 0x0003e80000100800 */
[----:B------:R2:W-:Y:S01]  /*b8d0*/  STL [R1+0x54], R4 ;  /* 0x0000540401007387 */ /* 0x0005e20000100800 */
[----:B-1----:R-:W-:Y:S02]  /*b8e0*/  FMUL.FTZ R2, R53, c[0x0][0x2ec] ;  /* 0x0000bb0035027a20 */ /* 0x002fe40000410000 */
[----:B------:R-:W-:Y:S02]  /*b8f0*/  FMUL.FTZ R53, R50, c[0x0][0x2ec] ;  /* 0x0000bb0032357a20 */ /* 0x000fe40000410000 */
[----:B------:R1:W3:Y:S01]  /*b900*/  MUFU.TANH R63, R2 ;  /* 0x00000002003f7308 */ /* 0x0002e20000002400 */
[----:B--2---:R-:W-:-:S02]  /*b910*/  FMUL.FTZ R4, R49, c[0x0][0x2ec] ;  /* 0x0000bb0031047a20 */ /* 0x004fc40000410000 */
[----:B------:R-:W-:-:S05]  /*b920*/  FMUL.FTZ R50, R47, c[0x0][0x2ec] ;  /* 0x0000bb002f327a20 */ /* 0x000fca0000410000 */
[----:B------:R2:W4:Y:S01]  /*b930*/  MUFU.TANH R49, R4 ;  /* 0x0000000400317308 */ /* 0x0005220000002400 */
[----:B-1----:R-:W-:-:S07]  /*b940*/  FSEL R2, R76, -INF , !P2 ;  /* 0xff8000004c027808 */ /* 0x002fce0005000000 */
[----:B------:R-:W-:Y:S01]  /*b950*/  MUFU.TANH R50, R50 ;  /* 0x0000003200327308 */ /* 0x000fe20000002400 */
[----:B------:R-:W-:Y:S01]  /*b960*/  ISETP.GE.AND P2, PT, R17, R9, PT ;  /* 0x000000091100720c */ /* 0x000fe20003f46270 */
[----:B------:R-:W-:Y:S01]  /*b970*/  IMAD.MOV.U32 R76, RZ, RZ, R242 ;  /* 0x000000ffff4c7224 */ /* 0x000fe200078e00f2 */
[----:B------:R1:W-:Y:S01]  /*b980*/  STL [R1+0x50], R2 ;  /* 0x0000500201007387 */ /* 0x0003e20000100800 */
[----:B--2---:R-:W-:-:S03]  /*b990*/  FSEL R4, R39, -INF , !P3 ;  /* 0xff80000027047808 */ /* 0x004fc60005800000 */
[----:B------:R2:W-:Y:S01]  /*b9a0*/  STL [R1+0x4c], R6 ;  /* 0x00004c0601007387 */ /* 0x0005e20000100800 */
[----:B------:R-:W-:-:S04]  /*b9b0*/  ISETP.GE.AND P3, PT, R13, R9, PT ;  /* 0x000000090d00720c */ /* 0x000fc80003f66270 */
[----:B---3--:R-:W-:Y:S02]  /*b9c0*/  FSEL R63, R63, -INF , !P3 ;  /* 0xff8000003f3f7808 */ /* 0x008fe40005800000 */
[----:B------:R-:W-:Y:S01]  /*b9d0*/  ISETP.GE.AND P3, PT, R0, R8, PT ;  /* 0x000000080000720c */ /* 0x000fe20003f66270 */
[----:B-1----:R-:W-:Y:S02]  /*b9e0*/  FMUL.FTZ R2, R48, c[0x0][0x2ec] ;  /* 0x0000bb0030027a20 */ /* 0x002fe40000410000 */
[----:B------:R-:W-:Y:S02]  /*b9f0*/  FMUL.FTZ R48, R54, c[0x0][0x2ec] ;  /* 0x0000bb0036307a20 */ /* 0x000fe40000410000 */
[----:B------:R1:W3:Y:S01]  /*ba00*/  MUFU.TANH R62, R2 ;  /* 0x00000002003e7308 */ /* 0x0002e20000002400 */
[----:B--2---:R-:W-:Y:S02]  /*ba10*/  FSEL R6, R38, -INF , !P4 ;  /* 0xff80000026067808 */ /* 0x004fe40006000000 */
[----:B------:R-:W-:-:S04]  /*ba20*/  ISETP.GE.AND P4, PT, R7, R9, PT ;  /* 0x000000090700720c */ /* 0x000fc80003f86270 */
[----:B----4-:R-:W-:Y:S02]  /*ba30*/  FSEL R105, R49, -INF , !P4 ;  /* 0xff80000031697808 */ /* 0x010fe40006000000 */
[----:B------:R-:W-:Y:S02]  /*ba40*/  ISETP.GE.AND P4, PT, R36, R8, PT ;  /* 0x000000082400720c */ /* 0x000fe40003f86270 */
[----:B-1----:R-:W-:Y:S02]  /*ba50*/  FSEL R2, R71, -INF , !P0 ;  /* 0xff80000047027808 */ /* 0x002fe40004000000 */
[----:B------:R-:W-:Y:S02]  /*ba60*/  ISETP.GE.AND P0, PT, R15, R9, PT ;  /* 0x000000090f00720c */ /* 0x000fe40003f06270 */
[----:B------:R-:W-:Y:S01]  /*ba70*/  FSEL R71, R5, -INF , !P2 ;  /* 0xff80000005477808 */ /* 0x000fe20005000000 */
[----:B------:R1:W-:Y:S01]  /*ba80*/  STL [R1+0x48], R2 ;  /* 0x0000480201007387 */ /* 0x0003e20000100800 */
[----:B------:R-:W-:-:S02]  /*ba90*/  IADD3 R5, R0, 0x71, RZ ;  /* 0x0000007100057810 */ /* 0x000fc40007ffe0ff */
[----:B------:R-:W-:Y:S01]  /*baa0*/  FSEL R97, R52, -INF , !P0 ;  /* 0xff80000034617808 */ /* 0x000fe20004000000 */
[----:B------:R-:W-:Y:S01]  /*bab0*/  FMUL.FTZ R52, R51, c[0x0][0x2ec] ;  /* 0x0000bb0033347a20 */ /* 0x000fe20000410000 */
[-C--:B------:R-:W-:Y:S01]  /*bac0*/  ISETP.GE.AND P1, PT, R5, R9.reuse, PT ;  /* 0x000000090500720c */ /* 0x080fe20003f26270 */
[----:B------:R-:W-:Y:S01]  /*bad0*/  FMUL.FTZ R51, R46, c[0x0][0x2ec] ;  /* 0x0000bb002e337a20 */ /* 0x000fe20000410000 */
[----:B------:R-:W-:Y:S02]  /*bae0*/  FSEL R46, R107, -INF , !P4 ;  /* 0xff8000006b2e7808 */ /* 0x000fe40006000000 */
[----:B------:R-:W-:Y:S02]  /*baf0*/  ISETP.GE.AND P4, PT, R29, R8, PT ;  /* 0x000000081d00720c */ /* 0x000fe40003f86270 */
[----:B-1----:R-:W-:Y:S02]  /*bb00*/  FSEL R2, R70, -INF , !P6 ;  /* 0xff80000046027808 */ /* 0x002fe40007000000 */
[----:B------:R-:W-:-:S03]  /*bb10*/  ISETP.GE.AND P6, PT, R14, R9, PT ;  /* 0x000000090e00720c */ /* 0x000fc60003fc6270 */
[----:B------:R1:W-:Y:S04]  /*bb20*/  STL [R1+0x44], R2 ;  /* 0x0000440201007387 */ /* 0x0003e80000100800 */
[----:B------:R2:W-:Y:S01]  /*bb30*/  STL [R1+0x40], R4 ;  /* 0x0000400401007387 */ /* 0x0005e20000100800 */
[----:B-1----:R-:W-:-:S04]  /*bb40*/  FMUL.FTZ R2, R44, c[0x0][0x2ec] ;  /* 0x0000bb002c027a20 */ /* 0x002fc80000410000 */
[----:B------:R1:W-:Y:S01]  /*bb50*/  MUFU.TANH R39, R2 ;  /* 0x0000000200277308 */ /* 0x0003e20000002400 */
[----:B--2---:R-:W-:Y:S01]  /*bb60*/  FMUL.FTZ R4, R40, c[0x0][0x2ec] ;  /* 0x0000bb0028047a20 */ /* 0x004fe20000410000 */
[----:B------:R-:W-:-:S06]  /*bb70*/  FSEL R40, R57, -INF , !P6 ;  /* 0xff80000039287808 */ /* 0x000fcc0007000000 */
[----:B------:R2:W4:Y:S01]  /*bb80*/  MUFU.TANH R44, R4 ;  /* 0x00000004002c7308 */ /* 0x0005220000002400 */
[----:B-1----:R-:W-:Y:S02]  /*bb90*/  FSEL R2, R68, -INF , !P5 ;  /* 0xff80000044027808 */ /* 0x002fe40006800000 */
[----:B------:R-:W-:-:S03]  /*bba0*/  ISETP.GE.AND P5, PT, R12, R9, PT ;  /* 0x000000090c00720c */ /* 0x000fc60003fa6270 */
[----:B------:R1:W-:Y:S01]  /*bbb0*/  STL [R1+0x3c], R2 ;  /* 0x00003c0201007387 */ /* 0x0003e20000100800 */
[----:B---3--:R-:W-:Y:S02]  /*bbc0*/  FSEL R62, R62, -INF , !P5 ;  /* 0xff8000003e3e7808 */ /* 0x008fe40006800000 */
[----:B--2---:R-:W-:Y:S01]  /*bbd0*/  IADD3 R4, R0, 0x78, RZ ;  /* 0x0000007800047810 */ /* 0x004fe20007ffe0ff */
[----:B------:R2:W-:Y:S01]  /*bbe0*/  STL [R1+0x38], R6 ;  /* 0x0000380601007387 */ /* 0x0005e20000100800 */
[----:B------:R-:W-:Y:S02]  /*bbf0*/  ISETP.GE.AND P5, PT, R37, R8, PT ;  /* 0x000000082500720c */ /* 0x000fe40003fa6270 */
[----:B------:R-:W-:Y:S01]  /*bc00*/  ISETP.GE.AND P0, PT, R4, R9, PT ;  /* 0x000000090400720c */ /* 0x000fe20003f06270 */
[----:B------:R3:W-:Y:S03]  /*bc10*/  STL [R1+0x28], R40 ;  /* 0x0000282801007387 */ /* 0x0007e60000100800 */
[----:B----4-:R-:W-:-:S02]  /*bc20*/  FSEL R252, R44, -INF , !P0 ;  /* 0xff8000002cfc7808 */ /* 0x010fc40004000000 */
[-C--:B------:R-:W-:Y:S01]  /*bc30*/  ISETP.GE.AND P0, PT, R33, R8.reuse, PT ;  /* 0x000000082100720c */ /* 0x080fe20003f06270 */
[----:B------:R4:W-:Y:S03]  /*bc40*/  MUFU.TANH R44, R55 ;  /* 0x00000037002c7308 */ /* 0x0009e60000002400 */
[----:B------:R-:W-:Y:S02]  /*bc50*/  FSEL R118, R118, -INF , !P0 ;  /* 0xff80000076767808 */ /* 0x000fe40004000000 */
[----:B------:R-:W-:-:S04]  /*bc60*/  ISETP.GE.AND P0, PT, R26, R8, PT ;  /* 0x000000081a00720c */ /* 0x000fc80003f06270 */
[----:B------:R-:W-:Y:S01]  /*bc70*/  FSEL R67, R85, -INF , !P0 ;  /* 0xff80000055437808 */ /* 0x000fe20004000000 */
[----:B-1----:R-:W-:Y:S01]  /*bc80*/  FMUL.FTZ R2, R45, c[0x0][0x2ec] ;  /* 0x0000bb002d027a20 */ /* 0x002fe20000410000 */
[-C--:B------:R-:W-:Y:S02]  /*bc90*/  ISETP.GE.AND P0, PT, R19, R8.reuse, PT ;  /* 0x000000081300720c */ /* 0x080fe40003f06270 */
[----:B------:R-:W-:Y:S01]  /*bca0*/  FSEL R45, R132, -INF , !P5 ;  /* 0xff800000842d7808 */ /* 0x000fe20006800000 */
[----:B------:R1:W1:Y:S01]  /*bcb0*/  MUFU.TANH R38, R2 ;  /* 0x0000000200267308 */ /* 0x0002620000002400 */
[----:B--2---:R-:W-:Y:S02]  /*bcc0*/  IADD3 R6, R0, 0x70, RZ ;  /* 0x0000007000067810 */ /* 0x004fe40007ffe0ff */
[----:B------:R-:W-:Y:S01]  /*bcd0*/  ISETP.GE.AND P5, PT, R30, R8, PT ;  /* 0x000000081e00720c */ /* 0x000fe20003fa6270 */
[----:B---3--:R-:W-:Y:S01]  /*bce0*/  FMUL.FTZ R40, R130, c[0x0][0x2ec] ;  /* 0x0000bb0082287a20 */ /* 0x008fe20000410000 */
[----:B------:R-:W-:Y:S01]  /*bcf0*/  ISETP.GE.AND P2, PT, R6, R9, PT ;  /* 0x000000090600720c */ /* 0x000fe20003f46270 */
[----:B------:R-:W-:Y:S01]  /*bd00*/  IMAD.MOV.U32 R130, RZ, RZ, R241 ;  /* 0x000000ffff827224 */ /* 0x000fe200078e00f1 */
[----:B----4-:R-:W-:-:S02]  /*bd10*/  FSEL R55, R69, -INF , !P0 ;  /* 0xff80000045377808 */ /* 0x010fc40004000000 */
[----:B------:R-:W-:Y:S01]  /*bd20*/  FSEL R104, R39, -INF , !P2 ;  /* 0xff80000027687808 */ /* 0x000fe20005000000 */
[----:B------:R-:W-:Y:S01]  /*bd30*/  MUFU.TANH R40, R40 ;  /* 0x0000002800287308 */ /* 0x000fe20000002400 */
[-C--:B------:R-:W-:Y:S02]  /*bd40*/  ISETP.GE.AND P2, PT, R35, R8.reuse, PT ;  /* 0x000000082300720c */ /* 0x080fe40003f46270 */
[----:B------:R-:W-:Y:S02]  /*bd50*/  ISETP.GE.AND P0, PT, R12, R8, PT ;  /* 0x000000080c00720c */ /* 0x000fe40003f06270 */
[----:B------:R-:W-:Y:S02]  /*bd60*/  FSEL R49, R106, -INF , !P2 ;  /* 0xff8000006a317808 */ /* 0x000fe40005000000 */
[----:B-1----:R-:W-:Y:S02]  /*bd70*/  IADD3 R2, R0, 0x79, RZ ;  /* 0x0000007900027810 */ /* 0x002fe40007ffe0ff */
[----:B------:R-:W-:-:S02]  /*bd80*/  FSEL R88, R38, -INF , !P1 ;  /* 0xff80000026587808 */ /* 0x000fc40004800000 */
[----:B------:R-:W-:Y:S01]  /*bd90*/  ISETP.GE.AND P6, PT, R2, R9, PT ;  /* 0x000000090200720c */ /* 0x000fe20003fc6270 */
[----:B------:R-:W-:Y:S01]  /*bda0*/  FMUL.FTZ R9, R41, c[0x0][0x2ec] ;  /* 0x0000bb0029097a20 */ /* 0x000fe20000410000 */
[-C--:B------:R-:W-:Y:S01]  /*bdb0*/  ISETP.GE.AND P1, PT, R34, R8.reuse, PT ;  /* 0x000000082200720c */ /* 0x080fe20003f26270 */
[----:B------:R-:W-:Y:S01]  /*bdc0*/  FMUL.FTZ R41, R131, c[0x0][0x2ec] ;  /* 0x0000bb0083297a20 */ /* 0x000fe20000410000 */
[-C--:B------:R-:W-:Y:S02]  /*bdd0*/  ISETP.GE.AND P2, PT, R28, R8.reuse, PT ;  /* 0x000000081c00720c */ /* 0x080fe40003f46270 */
[----:B------:R-:W-:Y:S01]  /*bde0*/  FSEL R116, R94, -INF , !P1 ;  /* 0xff8000005e747808 */ /* 0x000fe20004800000 */
[----:B------:R-:W1:Y:S01]  /*bdf0*/  MUFU.TANH R9, R9 ;  /* 0x0000000900097308 */ /* 0x000e620000002400 */
[----:B------:R-:W-:Y:S02]  /*be00*/  ISETP.GE.AND P1, PT, R27, R8, PT ;  /* 0x000000081b00720c */ /* 0x000fe40003f26270 */
[----:B------:R-:W-:-:S02]  /*be10*/  FSEL R70, R87, -INF , !P2 ;  /* 0xff80000057467808 */ /* 0x000fc40005000000 */
[-C--:B------:R-:W-:Y:S02]  /*be20*/  ISETP.GE.AND P2, PT, R21, R8.reuse, PT ;  /* 0x000000081500720c */ /* 0x080fe40003f46270 */
[----:B------:R-:W-:Y:S01]  /*be30*/  FSEL R47, R86, -INF , !P1 ;  /* 0xff800000562f7808 */ /* 0x000fe20004800000 */
[----:B------:R-:W-:Y:S01]  /*be40*/  MUFU.TANH R39, R41 ;  /* 0x0000002900277308 */ /* 0x000fe20000002400 */
[-C--:B------:R-:W-:Y:S02]  /*be50*/  ISETP.GE.AND P1, PT, R20, R8.reuse, PT ;  /* 0x000000081400720c */ /* 0x080fe40003f26270 */
[----:B------:R-:W-:Y:S01]  /*be60*/  FSEL R38, R134, -INF , !P3 ;  /* 0xff80000086267808 */ /* 0x000fe20005800000 */
[----:B------:R2:W-:Y:S01]  /*be70*/  STL [R1+0x10], R47 ;  /* 0x0000102f01007387 */ /* 0x0005e20000100800 */
[----:B------:R-:W-:Y:S02]  /*be80*/  ISETP.GE.AND P3, PT, R31, R8, PT ;  /* 0x000000081f00720c */ /* 0x000fe40003f66270 */
[----:B------:R-:W-:Y:S01]  /*be90*/  FSEL R54, R75, -INF , !P1 ;  /* 0xff8000004b367808 */ /* 0x000fe20004800000 */
[----:B------:R3:W-:Y:S01]  /*bea0*/  MUFU.TANH R41, R53 ;  /* 0x0000003500297308 */ /* 0x0007e20000002400 */
[----:B-1----:R-:W-:-:S02]  /*beb0*/  FSEL R250, R9, -INF , !P6 ;  /* 0xff80000009fa7808 */ /* 0x002fc40007000000 */
[-C--:B------:R-:W-:Y:S02]  /*bec0*/  ISETP.GE.AND P6, PT, R32, R8.reuse, PT ;  /* 0x000000082000720c */ /* 0x080fe40003fc6270 */
[----:B------:R-:W-:Y:S02]  /*bed0*/  ISETP.GE.AND P1, PT, R13, R8, PT ;  /* 0x000000080d00720c */ /* 0x000fe40003f26270 */
[----:B------:R-:W-:Y:S01]  /*bee0*/  FSEL R117, R117, -INF , !P6 ;  /* 0xff80000075757808 */ /* 0x000fe20007000000 */
[----:B------:R-:W1:Y:S01]  /*bef0*/  MUFU.TANH R9, R48 ;  /* 0x0000003000097308 */ /* 0x000e620000002400 */
[----:B------:R-:W-:Y:S02]  /*bf00*/  FSEL R251, R251, -INF , !P3 ;  /* 0xff800000fbfb7808 */ /* 0x000fe40005800000 */
[----:B------:R-:W-:Y:S02]  /*bf10*/  FSEL R107, R90, -INF , !P5 ;  /* 0xff8000005a6b7808 */ /* 0x000fe40006800000 */
[----:B------:R-:W-:-:S02]  /*bf20*/  FSEL R106, R89, -INF , !P4 ;  /* 0xff800000596a7808 */ /* 0x000fc40006000000 */
[-C--:B------:R-:W-:Y:S01]  /*bf30*/  ISETP.GE.AND P6, PT, R25, R8.reuse, PT ;  /* 0x000000081900720c */ /* 0x080fe20003fc6270 */
[----:B------:R-:W-:Y:S01]  /*bf40*/  MUFU.TANH R48, R52 ;  /* 0x0000003400307308 */ /* 0x000fe20000002400 */
[----:B---3--:R-:W-:Y:S02]  /*bf50*/  FSEL R53, R79, -INF , !P2 ;  /* 0xff8000004f357808 */ /* 0x008fe40005000000 */
[-C--:B------:R-:W-:Y:S02]  /*bf60*/  ISETP.GE.AND P2, PT, R14, R8.reuse, PT ;  /* 0x000000080e00720c */ /* 0x080fe40003f46270 */
[-C--:B------:R-:W-:Y:S02]  /*bf70*/  ISETP.GE.AND P3, PT, R24, R8.reuse, PT ;  /* 0x000000081800720c */ /* 0x080fe40003f66270 */
[-C--:B------:R-:W-:Y:S01]  /*bf80*/  ISETP.GE.AND P5, PT, R23, R8.reuse, PT ;  /* 0x000000081700720c */ /* 0x080fe20003fa6270 */
[----:B--2---:R-:W2:Y:S01]  /*bf90*/  MUFU.TANH R47, R51 ;  /* 0x00000033002f7308 */ /* 0x004ea20000002400 */
[----:B-1----:R-:W-:Y:S01]  /*bfa0*/  FSEL R247, R9, -INF , !P2 ;  /* 0xff80000009f77808 */ /* 0x002fe20005000000 */
[----:B------:R-:W-:Y:S01]  /*bfb0*/  FMUL.FTZ R9, R43, c[0x0][0x2ec] ;  /* 0x0000bb002b097a20 */ /* 0x000fe20000410000 */
[----:B------:R-:W-:-:S02]  /*bfc0*/  ISETP.GE.AND P4, PT, R22, R8, PT ;  /* 0x000000081600720c */ /* 0x000fc40003f86270 */
[----:B------:R-:W-:Y:S02]  /*bfd0*/  FSEL R246, R44, -INF , !P1 ;  /* 0xff8000002cf67808 */ /* 0x000fe40004800000 */
[----:B------:R-:W-:Y:S02]  /*bfe0*/  FSEL R245, R41, -INF , !P0 ;  /* 0xff80000029f57808 */ /* 0x000fe40004000000 */
[C---:B------:R-:W-:Y:S02]  /*bff0*/  ISETP.GE.AND P1, PT, R0.reuse, R11, PT ;  /* 0x0000000b0000720c */ /* 0x040fe40003f26270 */
[----:B------:R-:W-:Y:S02]  /*c000*/  ISETP.GE.AND P0, PT, R0, R10, PT ;  /* 0x0000000a0000720c */ /* 0x000fe40003f06270 */
[----:B------:R1:W3:Y:S01]  /*c010*/  MUFU.TANH R0, R9 ;  /* 0x0000000900007308 */ /* 0x0002e20000002400 */
[----:B------:R-:W-:Y:S02]  /*c020*/  FSEL R66, R83, -INF , !P6 ;  /* 0xff80000053427808 */ /* 0x000fe40007000000 */
[----:B------:R-:W-:-:S02]  /*c030*/  FSEL R68, R82, -INF , !P3 ;  /* 0xff80000052447808 */ /* 0x000fc40005800000 */
[----:B------:R-:W-:Y:S02]  /*c040*/  FSEL R81, R81, -INF , !P5 ;  /* 0xff80000051517808 */ /* 0x000fe40006800000 */
[----:B------:R-:W-:Y:S02]  /*c050*/  FSEL R80, R80, -INF , !P4 ;  /* 0xff80000050507808 */ /* 0x000fe40006000000 */
[-C--:B------:R-:W-:Y:S02]  /*c060*/  ISETP.GE.AND P6, PT, R18, R8.reuse, PT ;  /* 0x000000081200720c */ /* 0x080fe40003fc6270 */
[-C--:B------:R-:W-:Y:S02]  /*c070*/  ISETP.GE.AND P3, PT, R17, R8.reuse, PT ;  /* 0x000000081100720c */ /* 0x080fe40003f66270 */
[-C--:B------:R-:W-:Y:S02]  /*c080*/  ISETP.GE.AND P5, PT, R16, R8.reuse, PT ;  /* 0x000000081000720c */ /* 0x080fe40003fa6270 */
[----:B------:R-:W-:Y:S01]  /*c090*/  ISETP.GE.AND P4, PT, R15, R8, PT ;  /* 0x000000080f00720c */ /* 0x000fe20003f86270 */
[----:B-1----:R-:W-:Y:S01]  /*c0a0*/  FMUL.FTZ R9, R98, c[0x0][0x2ec] ;  /* 0x0000bb0062097a20 */ /* 0x002fe20000410000 */
[----:B------:R-:W-:-:S02]  /*c0b0*/  FSEL R83, R65, -INF , !P6 ;  /* 0xff80000041537808 */ /* 0x000fc40007000000 */
[----:B------:R-:W-:Y:S02]  /*c0c0*/  FSEL R57, R64, -INF , !P3 ;  /* 0xff80000040397808 */ /* 0x000fe40005800000 */
[----:B------:R-:W-:Y:S02]  /*c0d0*/  FSEL R249, R40, -INF , !P5 ;  /* 0xff80000028f97808 */ /* 0x000fe40006800000 */
[----:B------:R-:W-:Y:S02]  /*c0e0*/  FSEL R248, R39, -INF , !P4 ;  /* 0xff80000027f87808 */ /* 0x000fe40006000000 */
[-C--:B------:R-:W-:Y:S02]  /*c0f0*/  ISETP.GE.AND P6, PT, R7, R8.reuse, PT ;  /* 0x000000080700720c */ /* 0x080fe40003fc6270 */
[-C--:B------:R-:W-:Y:S02]  /*c100*/  ISETP.GE.AND P3, PT, R6, R8.reuse, PT ;  /* 0x000000080600720c */ /* 0x080fe40003f66270 */
[----:B------:R-:W-:-:S02]  /*c110*/  ISETP.GE.AND P5, PT, R5, R8, PT ;  /* 0x000000080500720c */ /* 0x000fc40003fa6270 */
[-C--:B------:R-:W-:Y:S02]  /*c120*/  ISETP.GE.AND P4, PT, R4, R8.reuse, PT ;  /* 0x000000080400720c */ /* 0x080fe40003f86270 */
[----:B------:R-:W-:Y:S02]  /*c130*/  ISETP.GE.AND P2, PT, R2, R8, PT ;  /* 0x000000080200720c */ /* 0x000fe40003f46270 */
[----:B------:R-:W1:Y:S01]  /*c140*/  MUFU.TANH R8, R42 ;  /* 0x0000002a00087308 */ /* 0x000e620000002400 */
[----:B--2---:R-:W-:Y:S02]  /*c150*/  FSEL R243, R47, -INF , !P3 ;  /* 0xff8000002ff37808 */ /* 0x004fe40005800000 */
[----:B---3--:R-:W-:Y:S01]  /*c160*/  FSEL R236, R0, -INF , !P2 ;  /* 0xff80000000ec7808 */ /* 0x008fe20005000000 */
[----:B------:R-:W-:Y:S01]  /*c170*/  FMUL.FTZ R0, R109, c[0x0][0x2ec] ;  /* 0x0000bb006d007a20 */ /* 0x000fe20000410000 */
[----:B------:R-:W-:Y:S02]  /*c180*/  FSEL R244, R48, -INF , !P6 ;  /* 0xff80000030f47808 */ /* 0x000fe40007000000 */
[----:B------:R-:W-:Y:S01]  /*c190*/  ISETP.GE.AND P6, PT, R37, R11, PT ;  /* 0x0000000b2500720c */ /* 0x000fe20003fc6270 */
[----:B------:R2:W3:Y:S01]  /*c1a0*/  MUFU.TANH R47, R9 ;  /* 0x00000009002f7308 */ /* 0x0004e20000002400 */
[----:B------:R-:W-:-:S02]  /*c1b0*/  FSEL R242, R50, -INF , !P5 ;  /* 0xff80000032f27808 */ /* 0x000fc40006800000 */
[-C--:B------:R-:W-:Y:S02]  /*c1c0*/  ISETP.GE.AND P5, PT, R36, R11.reuse, PT ;  /* 0x0000000b2400720c */ /* 0x080fe40003fa6270 */
[-C--:B------:R-:W-:Y:S02]  /*c1d0*/  ISETP.GE.AND P3, PT, R37, R10.reuse, PT ;  /* 0x0000000a2500720c */ /* 0x080fe40003f66270 */
[----:B------:R-:W-:Y:S01]  /*c1e0*/  ISETP.GE.AND P2, PT, R35, R11, PT ;  /* 0x0000000b2300720c */ /* 0x000fe20003f46270 */
[----:B------:R4:W-:Y:S01]  /*c1f0*/  MUFU.TANH R42, R0 ;  /* 0x00000000002a7308 */ /* 0x0009e20000002400 */
[----:B-1----:R-:W-:Y:S01]  /*c200*/  FSEL R241, R8, -INF , !P4 ;  /* 0xff80000008f17808 */ /* 0x002fe20006000000 */
[----:B------:R-:W-:Y:S01]  /*c210*/  FMUL.FTZ R8, R108, c[0x0][0x2ec] ;  /* 0x0000bb006c087a20 */ /* 0x000fe20000410000 */
[----:B------:R-:W-:Y:S02]  /*c220*/  ISETP.GE.AND P4, PT, R36, R10, PT ;  /* 0x0000000a2400720c */ /* 0x000fe40003f86270 */
[----:B------:R-:W-:-:S02]  /*c230*/  FSEL R36, R130, -INF , !P1 ;  /* 0xff80000082247808 */ /* 0x000fc40004800000 */
[-C--:B------:R-:W-:Y:S01]  /*c240*/  ISETP.GE.AND P1, PT, R35, R10.reuse, PT ;  /* 0x0000000a2300720c */ /* 0x080fe20003f26270 */
[----:B--2---:R-:W-:Y:S01]  /*c250*/  FMUL.FTZ R9, R99, c[0x0][0x2ec] ;  /* 0x0000bb0063097a20 */ /* 0x004fe20000410000 */
[----:B------:R-:W-:Y:S01]  /*c260*/  FSEL R35, R76, -INF , !P0 ;  /* 0xff8000004c237808 */ /* 0x000fe20004000000 */
[----:B------:R-:W-:Y:S01]  /*c270*/  MUFU.TANH R43, R8 ;  /* 0x00000008002b7308 */ /* 0x000fe20000002400 */
[----:B------:R-:W-:Y:S02]  /*c280*/  FSEL R37, R77, -INF , !P6 ;  /* 0xff8000004d257808 */ /* 0x000fe40007000000 */
[C---:B------:R-:W-:Y:S02]  /*c290*/  ISETP.GE.AND P0, PT, R34.reuse, R11, PT ;  /* 0x0000000b2200720c */ /* 0x040fe40003f06270 */
[----:B------:R-:W-:Y:S01]  /*c2a0*/  ISETP.GE.AND P6, PT, R34, R10, PT ;  /* 0x0000000a2200720c */ /* 0x000fe20003fc6270 */
[----:B----4-:R-:W-:Y:S01]  /*c2b0*/  FMUL.FTZ R0, R110, c[0x0][0x2ec] ;  /* 0x0000bb006e007a20 */ /* 0x010fe20000410000 */
[----:B------:R-:W-:Y:S01]  /*c2c0*/  FSEL R39, R78, -INF , !P3 ;  /* 0xff8000004e277808 */ /* 0x000fe20005800000 */
[----:B------:R-:W-:Y:S01]  /*c2d0*/  MUFU.TANH R44, R9 ;  /* 0x00000009002c7308 */ /* 0x000fe20000002400 */
[----:B------:R-:W-:-:S02]  /*c2e0*/  FSEL R34, R129, -INF , !P5 ;  /* 0xff80000081227808 */ /* 0x000fc40006800000 */
[CC--:B------:R-:W-:Y:S02]  /*c2f0*/  ISETP.GE.AND P3, PT, R33.reuse, R11.reuse, PT ;  /* 0x0000000b2100720c */ /* 0x0c0fe40003f66270 */
[-C--:B------:R-:W-:Y:S02]  /*c300*/  ISETP.GE.AND P5, PT, R33, R10.reuse, PT ;  /* 0x0000000a2100720c */ /* 0x080fe40003fa6270 */
[----:B------:R-:W-:Y:S01]  /*c310*/  FSEL R40, R128, -INF , !P4 ;  /* 0xff80000080287808 */ /* 0x000fe20006000000 */
[----:B------:R1:W2:Y:S01]  /*c320*/  MUFU.TANH R9, R0 ;  /* 0x0000000000097308 */ /* 0x0002a20000002400 */
[----:B------:R-:W-:Y:S02]  /*c330*/  FSEL R33, R84, -INF , !P2 ;  /* 0xff80000054217808 */ /* 0x000fe40005000000 */
[C---:B------:R-:W-:Y:S02]  /*c340*/  ISETP.GE.AND P4, PT, R32.reuse, R11, PT ;  /* 0x0000000b2000720c */ /* 0x040fe40003f86270 */
[----:B------:R-:W-:-:S02]  /*c350*/  ISETP.GE.AND P2, PT, R32, R10, PT ;  /* 0x0000000a2000720c */ /* 0x000fc40003f46270 */
[----:B------:R-:W-:Y:S02]  /*c360*/  FSEL R32, R92, -INF , !P1 ;  /* 0xff8000005c207808 */ /* 0x000fe40004800000 */
[----:B------:R-:W-:Y:S02]  /*c370*/  FSEL R205, R205, -INF , !P0 ;  /* 0xff800000cdcd7808 */ /* 0x000fe40004000000 */
[C---:B------:R-:W-:Y:S02]  /*c380*/  ISETP.GE.AND P1, PT, R31.reuse, R11, PT ;  /* 0x0000000b1f00720c */ /* 0x040fe40003f26270 */
[----:B------:R-:W-:Y:S02]  /*c390*/  ISETP.GE.AND P0, PT, R31, R10, PT ;  /* 0x0000000a1f00720c */ /* 0x000fe40003f06270 */
[----:B------:R-:W-:Y:S01]  /*c3a0*/  FSEL R240, R240, -INF , !P6 ;  /* 0xff800000f0f07808 */ /* 0x000fe20007000000 */
[----:B-1----:R-:W-:Y:S01]  /*c3b0*/  FMUL.FTZ R0, R111, c[0x0][0x2ec] ;  /* 0x0000bb006f007a20 */ /* 0x002fe20000410000 */
[----:B------:R-:W-:-:S02]  /*c3c0*/  FSEL R204, R204, -INF , !P3 ;  /* 0xff800000cccc7808 */ /* 0x000fc40005800000 */
[CC--:B------:R-:W-:Y:S01]  /*c3d0*/  ISETP.GE.AND P6, PT, R30.reuse, R11.reuse, PT ;  /* 0x0000000b1e00720c */ /* 0x0c0fe20003fc6270 */
[----:B------:R1:W-:Y:S01]  /*c3e0*/  MUFU.TANH R41, R0 ;  /* 0x0000000000297308 */ /* 0x0003e20000002400 */
[-C--:B------:R-:W-:Y:S02]  /*c3f0*/  ISETP.GE.AND P3, PT, R30, R10.reuse, PT ;  /* 0x0000000a1e00720c */ /* 0x080fe40003f66270 */
[----:B------:R-:W-:Y:S02]  /*c400*/  FSEL R235, R235, -INF , !P2 ;  /* 0xff800000ebeb7808 */ /* 0x000fe40005000000 */
[----:B------:R-:W-:Y:S02]  /*c410*/  FSEL R131, R93, -INF , !P1 ;  /* 0xff8000005d837808 */ /* 0x000fe40004800000 */
[C---:B------:R-:W-:Y:S02]  /*c420*/  ISETP.GE.AND P2, PT, R28.reuse, R11, PT ;  /* 0x0000000b1c00720c */ /* 0x040fe40003f46270 */
[----:B------:R-:W-:-:S02]  /*c430*/  ISETP.GE.AND P1, PT, R28, R10, PT ;  /* 0x0000000a1c00720c */ /* 0x000fc40003f26270 */
[----:B------:R-:W-:Y:S02]  /*c440*/  FSEL R238, R238, -INF , !P5 ;  /* 0xff800000eeee7808 */ /* 0x000fe40006800000 */
[----:B------:R-:W-:Y:S02]  /*c450*/  FSEL R132, R203, -INF , !P4 ;  /* 0xff800000cb847808 */ /* 0x000fe40006000000 */
[C---:B------:R-:W-:Y:S01]  /*c460*/  ISETP.GE.AND P5, PT, R29.reuse, R11, PT ;  /* 0x0000000b1d00720c */ /* 0x040fe20003fa6270 */
[----:B-1----:R-:W-:Y:S01]  /*c470*/  FMUL.FTZ R0, R112, c[0x0][0x2ec] ;  /* 0x0000bb0070007a20 */ /* 0x002fe20000410000 */
[----:B------:R-:W-:Y:S02]  /*c480*/  ISETP.GE.AND P4, PT, R29, R10, PT ;  /* 0x0000000a1d00720c */ /* 0x000fe40003f86270 */
[----:B------:R-:W-:Y:S01]  /*c490*/  FSEL R233, R233, -INF , !P0 ;  /* 0xff800000e9e97808 */ /* 0x000fe20004000000 */
[----:B------:R1:W-:Y:S01]  /*c4a0*/  MUFU.TANH R31, R0 ;  /* 0x00000000001f7308 */ /* 0x0003e20000002400 */
[----:B------:R-:W-:-:S02]  /*c4b0*/  FSEL R29, R201, -INF , !P6 ;  /* 0xff800000c91d7808 */ /* 0x000fc40007000000 */
[CC--:B------:R-:W-:Y:S02]  /*c4c0*/  ISETP.GE.AND P0, PT, R27.reuse, R11.reuse, PT ;  /* 0x0000000b1b00720c */ /* 0x0c0fe40003f06270 */
[-C--:B------:R-:W-:Y:S02]  /*c4d0*/  ISETP.GE.AND P6, PT, R27, R10.reuse, PT ;  /* 0x0000000a1b00720c */ /* 0x080fe40003fc6270 */
[----:B------:R-:W-:Y:S02]  /*c4e0*/  FSEL R239, R239, -INF , !P3 ;  /* 0xff800000efef7808 */ /* 0x000fe40005800000 */
[----:B------:R-:W-:Y:S02]  /*c4f0*/  FSEL R130, R202, -INF , !P5 ;  /* 0xff800000ca827808 */ /* 0x000fe40006800000 */
[C---:B------:R-:W-:Y:S02]  /*c500*/  ISETP.GE.AND P3, PT, R26.reuse, R11, PT ;  /* 0x0000000b1a00720c */ /* 0x040fe40003f66270 */
[----:B------:R-:W-:-:S02]  /*c510*/  ISETP.GE.AND P5, PT, R26, R10, PT ;  /* 0x0000000a1a00720c */ /* 0x000fc40003fa6270 */
[----:B------:R-:W-:Y:S01]  /*c520*/  FSEL R237, R237, -INF , !P4 ;  /* 0xff800000eded7808 */ /* 0x000fe20006000000 */
[----:B-1----:R-:W-:Y:S01]  /*c530*/  FMUL.FTZ R0, R113, c[0x0][0x2ec] ;  /* 0x0000bb0071007a20 */ /* 0x002fe20000410000 */
[----:B------:R-:W-:Y:S02]  /*c540*/  FSEL R129, R135, -INF , !P2 ;  /* 0xff80000087817808 */ /* 0x000fe40005000000 */
[C---:B------:R-:W-:Y:S01]  /*c550*/  ISETP.GE.AND P4, PT, R25.reuse, R11, PT ;  /* 0x0000000b1900720c */ /* 0x040fe20003f86270 */
[----:B------:R1:W-:Y:S01]  /*c560*/  MUFU.TANH R30, R0 ;  /* 0x00000000001e7308 */ /* 0x0003e20000002400 */
[----:B------:R-:W-:Y:S02]  /*c570*/  ISETP.GE.AND P2, PT, R25, R10, PT ;  /* 0x0000000a1900720c */ /* 0x000fe40003f46270 */
[----:B------:R-:W-:Y:S02]  /*c580*/  FSEL R234, R234, -INF , !P1 ;  /* 0xff800000eaea7808 */ /* 0x000fe40004800000 */
[----:B------:R-:W-:-:S02]  /*c590*/  FSEL R128, R200, -INF , !P0 ;  /* 0xff800000c8807808 */ /* 0x000fc40004000000 */
[C---:B------:R-:W-:Y:S02]  /*c5a0*/  ISETP.GE.AND P1, PT, R24.reuse, R11, PT ;  /* 0x0000000b1800720c */ /* 0x040fe40003f26270 */
[----:B------:R-:W-:Y:S01]  /*c5b0*/  ISETP.GE.AND P0, PT, R24, R10, PT ;  /* 0x0000000a1800720c */ /* 0x000fe20003f06270 */
[----:B-1----:R-:W-:-:S04]  /*c5c0*/  FMUL.FTZ R0, R114, c[0x0][0x2ec] ;  /* 0x0000bb0072007a20 */ /* 0x002fc80000410000 */
[----:B------:R1:W4:Y:S02]  /*c5d0*/  MUFU.TANH R8, R0 ;  /* 0x0000000000087308 */ /* 0x0003240000002400 */
[----:B-1----:R-:W-:-:S06]  /*c5e0*/  FMUL.FTZ R0, R115, c[0x0][0x2ec] ;  /* 0x0000bb0073007a20 */ /* 0x002fcc0000410000 */
[----:B------:R1:W1:Y:S02]  /*c5f0*/  MUFU.TANH R28, R0 ;  /* 0x00000000001c7308 */ /* 0x0002640000002400 */
[----:B-1----:R-:W-:-:S06]  /*c600*/  FMUL.FTZ R0, R124, c[0x0][0x2ec] ;  /* 0x0000bb007c007a20 */ /* 0x002fcc0000410000 */
[----:B------:R1:W1:Y:S02]  /*c610*/  MUFU.TANH R27, R0 ;  /* 0x00000000001b7308 */ /* 0x0002640000002400 */
[----:B-1----:R-:W-:-:S06]  /*c620*/  FMUL.FTZ R0, R125, c[0x0][0x2ec] ;  /* 0x0000bb007d007a20 */ /* 0x002fcc0000410000 */
[----:B------:R1:W-:Y:S01]  /*c630*/  MUFU.TANH R26, R0 ;  /* 0x00000000001a7308 */ /* 0x0003e20000002400 */
[----:B------:R-:W-:Y:S02]  /*c640*/  FSEL R232, R232, -INF , !P6 ;  /* 0xff800000e8e87808 */ /* 0x000fe40007000000 */
[----:B------:R-:W-:Y:S01]  /*c650*/  ISETP.GE.AND P6, PT, R23, R11, PT ;  /* 0x0000000b1700720c */ /* 0x000fe20003fc6270 */
[----:B-1----:R-:W-:-:S04]  /*c660*/  FMUL.FTZ R0, R126, c[0x0][0x2ec] ;  /* 0x0000bb007e007a20 */ /* 0x002fc80000410000 */
[----:B------:R1:W1:Y:S01]  /*c670*/  MUFU.TANH R25, R0 ;  /* 0x0000000000197308 */ /* 0x0002620000002400 */
[----:B------:R-:W-:Y:S02]  /*c680*/  FSEL R126, R123, -INF , !P3 ;  /* 0xff8000007b7e7808 */ /* 0x000fe40005800000 */
[----:B------:R-:W-:Y:S01]  /*c690*/  ISETP.GE.AND P3, PT, R23, R10, PT ;  /* 0x0000000a1700720c */ /* 0x000fe20003f66270 */
[----:B-1----:R-:W-:-:S04]  /*c6a0*/  FMUL.FTZ R0, R127, c[0x0][0x2ec] ;  /* 0x0000bb007f007a20 */ /* 0x002fc80000410000 */
[----:B------:R1:W-:Y:S01]  /*c6b0*/  MUFU.TANH R24, R0 ;  /* 0x0000000000187308 */ /* 0x0003e20000002400 */
[----:B------:R-:W-:Y:S02]  /*c6c0*/  FSEL R211, R211, -INF , !P5 ;  /* 0xff800000d3d37808 */ /* 0x000fe40006800000 */
[----:B------:R-:W-:Y:S02]  /*c6d0*/  FSEL R127, R133, -INF , !P4 ;  /* 0xff800000857f7808 */ /* 0x000fe40006000000 */
[C---:B------:R-:W-:Y:S02]  /*c6e0*/  ISETP.GE.AND P5, PT, R22.reuse, R11, PT ;  /* 0x0000000b1600720c */ /* 0x040fe40003fa6270 */
[----:B------:R-:W-:Y:S01]  /*c6f0*/  ISETP.GE.AND P4, PT, R22, R10, PT ;  /* 0x0000000a1600720c */ /* 0x000fe20003f86270 */
[----:B-1----:R-:W-:Y:S01]  /*c700*/  FMUL.FTZ R0, R143, c[0x0][0x2ec] ;  /* 0x0000bb008f007a20 */ /* 0x002fe20000410000 */
[----:B------:R-:W-:Y:S01]  /*c710*/  FSEL R210, R210, -INF , !P2 ;  /* 0xff800000d2d27808 */ /* 0x000fe20005000000 */
[----:B------:R1:W5:Y:S02]  /*c720*/  LDL.LU R143, [R1+0xfc] ;  /* 0x0000fc00018f7983 */ /* 0x0003640000300800 */
[----:B------:R2:W-:Y:S01]  /*c730*/  MUFU.TANH R23, R0 ;  /* 0x0000000000177308 */ /* 0x0005e20000002400 */
[----:B------:R-:W-:-:S02]  /*c740*/  FSEL R125, R100, -INF , !P1 ;  /* 0xff800000647d7808 */ /* 0x000fc40004800000 */
[CC--:B------:R-:W-:Y:S02]  /*c750*/  ISETP.GE.AND P2, PT, R21.reuse, R11.reuse, PT ;  /* 0x0000000b1500720c */ /* 0x0c0fe40003f46270 */
[----:B------:R-:W-:Y:S01]  /*c760*/  ISETP.GE.AND P1, PT, R21, R10, PT ;  /* 0x0000000a1500720c */ /* 0x000fe20003f26270 */
[----:B--2---:R-:W-:Y:S01]  /*c770*/  FMUL.FTZ R0, R142, c[0x0][0x2ec] ;  /* 0x0000bb008e007a20 */ /* 0x004fe20000410000 */
[----:B------:R-:W-:Y:S01]  /*c780*/  FSEL R209, R209, -INF , !P0 ;  /* 0xff800000d1d17808 */ /* 0x000fe20004000000 */
[----:B------:R1:W5:Y:S02]  /*c790*/  LDL.LU R142, [R1+0xf8] ;  /* 0x0000f800018e7983 */ /* 0x0003640000300800 */
[----:B------:R2:W-:Y:S01]  /*c7a0*/  MUFU.TANH R22, R0 ;  /* 0x0000000000167308 */ /* 0x0005e20000002400 */
[----:B------:R-:W-:Y:S02]  /*c7b0*/  FSEL R111, R102, -INF , !P6 ;  /* 0xff800000666f7808 */ /* 0x000fe40007000000 */
[----:B------:R-:W-:-:S02]  /*c7c0*/  ISETP.GE.AND P0, PT, R20, R11, PT ;  /* 0x0000000b1400720c */ /* 0x000fc40003f06270 */
[-C--:B------:R-:W-:Y:S01]  /*c7d0*/  ISETP.GE.AND P6, PT, R20, R10.reuse, PT ;  /* 0x0000000a1400720c */ /* 0x080fe20003fc6270 */
[----:B--2---:R-:W-:Y:S01]  /*c7e0*/  FMUL.FTZ R0, R141, c[0x0][0x2ec] ;  /* 0x0000bb008d007a20 */ /* 0x004fe20000410000 */
[----:B------:R-:W-:Y:S01]  /*c7f0*/  FSEL R208, R208, -INF , !P3 ;  /* 0xff800000d0d07808 */ /* 0x000fe20005800000 */
[----:B------:R1:W5:Y:S02]  /*c800*/  LDL.LU R141, [R1+0xf4] ;  /* 0x0000f400018d7983 */ /* 0x0003640000300800 */
[----:B------:R2:W-:Y:S01]  /*c810*/  MUFU.TANH R21, R0 ;  /* 0x0000000000157308 */ /* 0x0005e20000002400 */
[----:B------:R-:W-:Y:S02]  /*c820*/  FSEL R110, R95, -INF , !P5 ;  /* 0xff8000005f6e7808 */ /* 0x000fe40006800000 */
[C---:B------:R-:W-:Y:S02]  /*c830*/  ISETP.GE.AND P3, PT, R19.reuse, R11, PT ;  /* 0x0000000b1300720c */ /* 0x040fe40003f66270 */
[----:B------:R-:W-:Y:S01]  /*c840*/  ISETP.GE.AND P5, PT, R19, R10, PT ;  /* 0x0000000a1300720c */ /* 0x000fe20003fa6270 */
[----:B--2---:R-:W-:Y:S01]  /*c850*/  FMUL.FTZ R0, R140, c[0x0][0x2ec] ;  /* 0x0000bb008c007a20 */ /* 0x004fe20000410000 */
[----:B------:R-:W-:Y:S01]  /*c860*/  FSEL R206, R206, -INF , !P1 ;  /* 0xff800000cece7808 */ /* 0x000fe20004800000 */
[----:B------:R1:W5:Y:S02]  /*c870*/  LDL.LU R140, [R1+0xf0] ;  /* 0x0000f000018c7983 */ /* 0x0003640000300800 */
[----:B------:R2:W-:Y:S01]  /*c880*/  MUFU.TANH R20, R0 ;  /* 0x0000000000147308 */ /* 0x0005e20000002400 */
[----:B------:R-:W-:-:S02]  /*c890*/  FSEL R103, R103, -INF , !P0 ;  /* 0xff80000067677808 */ /* 0x000fc40004000000 */
[CC--:B------:R-:W-:Y:S02]  /*c8a0*/  ISETP.GE.AND P1, PT, R17.reuse, R11.reuse, PT ;  /* 0x0000000b1100720c */ /* 0x0c0fe40003f26270 */
[----:B------:R-:W-:Y:S01]  /*c8b0*/  ISETP.GE.AND P0, PT, R17, R10, PT ;  /* 0x0000000a1100720c */ /* 0x000fe20003f06270 */
[----:B--2---:R-:W-:Y:S01]  /*c8c0*/  FMUL.FTZ R0, R139, c[0x0][0x2ec] ;  /* 0x0000bb008b007a20 */ /* 0x004fe20000410000 */
[----:B---3--:R-:W-:Y:S01]  /*c8d0*/  FSEL R203, R47, -INF , !P6 ;  /* 0xff8000002fcb7808 */ /* 0x008fe20007000000 */
[----:B------:R1:W5:Y:S01]  /*c8e0*/  LDL.LU R139, [R1+0xec] ;  /* 0x0000ec00018b7983 */ /* 0x0003620000300800 */
[----:B------:R-:W-:Y:S01]  /*c8f0*/  FSEL R108, R91, -INF , !P2 ;  /* 0xff8000005b6c7808 */ /* 0x000fe20005000000 */
[----:B------:R2:W-:Y:S01]  /*c900*/  MUFU.TANH R19, R0 ;  /* 0x0000000000137308 */ /* 0x0005e20000002400 */
[----:B------:R-:W-:Y:S02]  /*c910*/  FSEL R101, R101, -INF , !P3 ;  /* 0xff80000065657808 */ /* 0x000fe40005800000 */
[----:B------:R-:W-:-:S02]  /*c920*/  ISETP.GE.AND P6, PT, R16, R11, PT ;  /* 0x0000000b1000720c */ /* 0x000fc40003fc6270 */
[-C--:B------:R-:W-:Y:S02]  /*c930*/  ISETP.GE.AND P3, PT, R16, R10.reuse, PT ;  /* 0x0000000a1000720c */ /* 0x080fe40003f66270 */
[C---:B------:R-:W-:Y:S02]  /*c940*/  ISETP.GE.AND P2, PT, R18.reuse, R10, PT ;  /* 0x0000000a1200720c */ /* 0x040fe40003f46270 */
[----:B------:R-:W-:Y:S02]  /*c950*/  FSEL R207, R207, -INF , !P4 ;  /* 0xff800000cfcf7808 */ /* 0x000fe40006000000 */
[----:B------:R-:W-:Y:S01]  /*c960*/  ISETP.GE.AND P4, PT, R18, R11, PT ;  /* 0x0000000b1200720c */ /* 0x000fe20003f86270 */
[----:B--2---:R-:W-:Y:S01]  /*c970*/  FMUL.FTZ R0, R138, c[0x0][0x2ec] ;  /* 0x0000bb008a007a20 */ /* 0x004fe20000410000 */
[----:B------:R-:W-:Y:S01]  /*c980*/  FSEL R201, R9, -INF , !P2 ;  /* 0xff80000009c97808 */ /* 0x000fe20005000000 */
[----:B------:R1:W5:Y:S02]  /*c990*/  LDL.LU R138, [R1+0xe8] ;  /* 0x0000e800018a7983 */ /* 0x0003640000300800 */
[----:B------:R2:W-:Y:S01]  /*c9a0*/  MUFU.TANH R17, R0 ;  /* 0x0000000000117308 */ /* 0x0005e20000002400 */
[----:B------:R-:W-:-:S02]  /*c9b0*/  FSEL R95, R43, -INF , !P4 ;  /* 0xff8000002b5f7808 */ /* 0x000fc40006000000 */
[----:B------:R-:W-:Y:S01]  /*c9c0*/  ISETP.GE.AND P4, PT, R15, R10, PT ;  /* 0x0000000a0f00720c */ /* 0x000fe20003f86270 */
[----:B--2---:R-:W-:Y:S01]  /*c9d0*/  FMUL.FTZ R0, R137, c[0x0][0x2ec] ;  /* 0x0000bb0089007a20 */ /* 0x004fe20000410000 */
[-C--:B------:R-:W-:Y:S01]  /*c9e0*/  ISETP.GE.AND P2, PT, R14, R11.reuse, PT ;  /* 0x0000000b0e00720c */ /* 0x080fe20003f46270 */
[----:B------:R1:W5:Y:S01]  /*c9f0*/  LDL.LU R137, [R1+0xe4] ;  /* 0x0000e40001897983 */ /* 0x0003620000300800 */
[----:B------:R-:W-:Y:S01]  /*ca00*/  FSEL R202, R44, -INF , !P5 ;  /* 0xff8000002cca7808 */ /* 0x000fe20006800000 */
[----:B------:R2:W3:Y:S01]  /*ca10*/  MUFU.TANH R16, R0 ;  /* 0x0000000000107308 */ /* 0x0004e20000002400 */
[----:B----4-:R-:W-:Y:S02]  /*ca20*/  FSEL R102, R8, -INF , !P3 ;  /* 0xff80000008667808 */ /* 0x010fe40005800000 */
[----:B------:R-:W-:Y:S01]  /*ca30*/  ISETP.GE.AND P5, PT, R15, R11, PT ;  /* 0x0000000b0f00720c */ /* 0x000fe20003fa6270 */
[----:B--2---:R-:W-:Y:S01]  /*ca40*/  FMUL.FTZ R0, R136, c[0x0][0x2ec] ;  /* 0x0000bb0088007a20 */ /* 0x004fe20000410000 */
[----:B------:R-:W-:Y:S01]  /*ca50*/  FSEL R93, R42, -INF , !P1 ;  /* 0xff8000002a5d7808 */ /* 0x000fe20004800000 */
[----:B------:R1:W5:Y:S01]  /*ca60*/  LDL.LU R136, [R1+0xe0] ;  /* 0x0000e00001887983 */ /* 0x0003620000300800 */
[----:B------:R-:W-:Y:S01]  /*ca70*/  FSEL R109, R41, -INF , !P0 ;  /* 0xff800000296d7808 */ /* 0x000fe20004000000 */
[----:B------:R2:W-:Y:S01]  /*ca80*/  MUFU.TANH R9, R0 ;  /* 0x0000000000097308 */ /* 0x0005e20000002400 */
[----:B------:R-:W-:-:S02]  /*ca90*/  FSEL R100, R28, -INF , !P4 ;  /* 0xff8000001c647808 */ /* 0x000fc40006000000 */
[----:B------:R-:W-:Y:S02]  /*caa0*/  FSEL R78, R27, -INF , !P2 ;  /* 0xff8000001b4e7808 */ /* 0x000fe40005000000 */
[-C--:B------:R-:W-:Y:S02]  /*cab0*/  ISETP.GE.AND P1, PT, R14, R10.reuse, PT ;  /* 0x0000000a0e00720c */ /* 0x080fe40003f26270 */
[-C--:B------:R-:W-:Y:S02]  /*cac0*/  ISETP.GE.AND P0, PT, R13, R11.reuse, PT ;  /* 0x0000000b0d00720c */ /* 0x080fe40003f06270 */
[----:B------:R-:W-:Y:S01]  /*cad0*/  FSEL R87, R31, -INF , !P6 ;  /* 0xff8000001f577808 */ /* 0x000fe20007000000 */
[----:B--2---:R-:W-:Y:S01]  /*cae0*/  FMUL.FTZ R0, R74, c[0x0][0x2ec] ;  /* 0x0000bb004a007a20 */ /* 0x004fe20000410000 */
[C---:B------:R-:W-:Y:S01]  /*caf0*/  ISETP.GE.AND P4, PT, R7.reuse, R11, PT ;  /* 0x0000000b0700720c */ /* 0x040fe20003f86270 */
[----:B------:R1:W5:Y:S01]  /*cb00*/  LDL.LU R74, [R1+0xdc] ;  /* 0x0000dc00014a7983 */ /* 0x0003620000300800 */
[----:B------:R-:W-:Y:S01]  /*cb10*/  ISETP.GE.AND P2, PT, R7, R10, PT ;  /* 0x0000000a0700720c */ /* 0x000fe20003f46270 */
[----:B------:R2:W4:Y:S01]  /*cb20*/  MUFU.TANH R8, R0 ;  /* 0x0000000000087308 */ /* 0x0005220000002400 */
[----:B------:R-:W-:-:S02]  /*cb30*/  FSEL R84, R30, -INF , !P5 ;  /* 0xff8000001e547808 */ /* 0x000fc40006800000 */
[----:B------:R-:W-:Y:S02]  /*cb40*/  FSEL R94, R25, -INF , !P1 ;  /* 0xff800000195e7808 */ /* 0x000fe40004800000 */
[----:B------:R-:W-:Y:S02]  /*cb50*/  FSEL R30, R26, -INF , !P0 ;  /* 0xff8000001a1e7808 */ /* 0x000fe40004000000 */
[C---:B------:R-:W-:Y:S02]  /*cb60*/  ISETP.GE.AND P1, PT, R6.reuse, R11, PT ;  /* 0x0000000b0600720c */ /* 0x040fe40003f26270 */
[-C--:B------:R-:W-:Y:S01]  /*cb70*/  ISETP.GE.AND P6, PT, R13, R10.reuse, PT ;  /* 0x0000000a0d00720c */ /* 0x080fe20003fc6270 */
[----:B--2---:R-:W-:Y:S01]  /*cb80*/  FMUL.FTZ R0, R73, c[0x0][0x2ec] ;  /* 0x0000bb0049007a20 */ /* 0x004fe20000410000 */
[----:B------:R-:W-:Y:S01]  /*cb90*/  ISETP.GE.AND P0, PT, R6, R10, PT ;  /* 0x0000000a0600720c */ /* 0x000fe20003f06270 */
[----:B------:R1:W5:Y:S02]  /*cba0*/  LDL.LU R73, [R1+0xd8] ;  /* 0x0000d80001497983 */ /* 0x0003640000300800 */
[----:B------:R2:W1:Y:S02]  /*cbb0*/  MUFU.TANH R7, R0 ;  /* 0x0000000000077308 */ /* 0x0004640000002400 */
[----:B--2---:R-:W-:-:S02]  /*cbc0*/  FMUL.FTZ R0, R72, c[0x0][0x2ec] ;  /* 0x0000bb0048007a20 */ /* 0x004fc40000410000 */
[----:B------:R2:W5:Y:S04]  /*cbd0*/  LDL.LU R72, [R1+0xd4] ;  /* 0x0000d40001487983 */ /* 0x0005680000300800 */
[----:B------:R1:W1:Y:S02]  /*cbe0*/  MUFU.TANH R6, R0 ;  /* 0x0000000000067308 */ /* 0x0002640000002400 */
[----:B-1----:R-:W-:Y:S02]  /*cbf0*/  FMUL.FTZ R0, R3, c[0x0][0x2ec] ;  /* 0x0000bb0003007a20 */ /* 0x002fe40000410000 */
[----:B------:R2:W5:Y:S01]  /*cc00*/  LDL.LU R3, [R1+0xd0] ;  /* 0x0000d00001037983 */ /* 0x0005620000300800 */
[----:B---3--:R-:W-:Y:S02]  /*cc10*/  FSEL R79, R16, -INF , !P0 ;  /* 0xff800000104f7808 */ /* 0x008fe40004000000 */
[----:B------:R-:W-:Y:S01]  /*cc20*/  PLOP3.LUT P0, PT, PT, PT, UP0, 0x80, 0x0 ;  /* 0x000000000000781c */ /* 0x000fe20003f0f008 */
[----:B------:R-:W1:Y:S01]  /*cc30*/  MUFU.TANH R0, R0 ;  /* 0x0000000000007308 */ /* 0x000e620000002400 */
[----:B------:R-:W-:-:S02]  /*cc40*/  ISETP.GE.AND P3, PT, R12, R11, PT ;  /* 0x0000000b0c00720c */ /* 0x000fc40003f66270 */
[----:B------:R-:W-:Y:S02]  /*cc50*/  ISETP.GE.AND P5, PT, R12, R10, PT ;  /* 0x0000000a0c00720c */ /* 0x000fe40003fa6270 */
[----:B------:R-:W-:Y:S02]  /*cc60*/  FSEL R92, R24, -INF , !P6 ;  /* 0xff800000185c7808 */ /* 0x000fe40007000000 */
[----:B------:R-:W-:Y:S02]  /*cc70*/  FSEL R25, R23, -INF , !P3 ;  /* 0xff80000017197808 */ /* 0x000fe40005800000 */
[----:B------:R-:W-:Y:S02]  /*cc80*/  FSEL R85, R21, -INF , !P5 ;  /* 0xff80000015557808 */ /* 0x000fe40006800000 */
[----:B------:R-:W-:Y:S02]  /*cc90*/  FSEL R24, R22, -INF , !P4 ;  /* 0xff80000016187808 */ /* 0x000fe40006000000 */
[----:B------:R-:W-:-:S02]  /*cca0*/  FSEL R86, R20, -INF , !P2 ;  /* 0xff80000014567808 */ /* 0x000fc40005000000 */
[----:B------:R-:W-:Y:S02]  /*ccb0*/  FSEL R23, R19, -INF , !P1 ;  /* 0xff80000013177808 */ /* 0x000fe40004800000 */
[CC--:B------:R-:W-:Y:S02]  /*ccc0*/  ISETP.GE.AND P6, PT, R5.reuse, R11.reuse, PT ;  /* 0x0000000b0500720c */ /* 0x0c0fe40003fc6270 */
[-C--:B------:R-:W-:Y:S02]  /*ccd0*/  ISETP.GE.AND P3, PT, R5, R10.reuse, PT ;  /* 0x0000000a0500720c */ /* 0x080fe40003f66270 */
[-C--:B------:R-:W-:Y:S02]  /*cce0*/  ISETP.GE.AND P5, PT, R4, R11.reuse, PT ;  /* 0x0000000b0400720c */ /* 0x080fe40003fa6270 */
[----:B------:R-:W-:Y:S02]  /*ccf0*/  ISETP.GE.AND P4, PT, R2, R11, PT ;  /* 0x0000000b0200720c */ /* 0x000fe40003f86270 */
[----:B------:R-:W-:-:S02]  /*cd00*/  ISETP.GE.AND P2, PT, R4, R10, PT ;  /* 0x0000000a0400720c */ /* 0x000fc40003f46270 */
[----:B------:R-:W-:Y:S02]  /*cd10*/  ISETP.GE.AND P1, PT, R2, R10, PT ;  /* 0x0000000a0200720c */ /* 0x000fe40003f26270 */
[----:B------:R-:W-:Y:S02]  /*cd20*/  FSEL R22, R17, -INF , !P6 ;  /* 0xff80000011167808 */ /* 0x000fe40007000000 */
[----:B----4-:R-:W-:Y:S02]  /*cd30*/  FSEL R21, R8, -INF , !P5 ;  /* 0xff80000008157808 */ /* 0x010fe40006800000 */
[----:B------:R-:W-:Y:S02]  /*cd40*/  FSEL R20, R7, -INF , !P4 ;  /* 0xff80000007147808 */ /* 0x000fe40006000000 */
[----:B------:R-:W-:Y:S02]  /*cd50*/  FSEL R77, R9, -INF , !P3 ;  /* 0xff800000094d7808 */ /* 0x000fe40005800000 */
[----:B------:R-:W-:-:S02]  /*cd60*/  FSEL R76, R6, -INF , !P2 ;  /* 0xff800000064c7808 */ /* 0x000fc40005000000 */
[----:B-1----:R-:W-:Y:S01]  /*cd70*/  FSEL R75, R0, -INF , !P1 ;  /* 0xff800000004b7808 */ /* 0x002fe20004800000 */
[----:B------:R-:W-:Y:S05]  /*cd80*/  @!P0 BRA `(.L_x_71) ;  /* 0x000002c000008947 */ /* 0x000fea0003800000 */
[----:B--2---:R-:W2:Y:S04]  /*cd90*/  LDL.64 R98, [R1+0x90] ;  /* 0x0000900001627983 */ /* 0x004ea80000100a00 */
[----:B------:R-:W3:Y:S01]  /*cda0*/  LDL.64 R64, [R1+0x88] ;  /* 0x0000880001407983 */ /* 0x000ee20000100a00 */
[----:B------:R-:W-:Y:S02]  /*cdb0*/  UIADD3 UR7, UR8, -0x3, URZ ;  /* 0xfffffffd08077890 */ /* 0x000fe4000fffe03f */
[----:B------:R-:W-:Y:S02]  /*cdc0*/  ULDC.64 UR4, c[0x0][0x198] ;  /* 0x0000660000047ab9 */ /* 0x000fe40000000a00 */
[----:B------:R-:W-:-:S02]  /*cdd0*/  USHF.R.S32.HI UR6, URZ, 0x1f, UR7 ;  /* 0x0000001f3f067899 */ /* 0x000fc40008011407 */
        /* <DEDUP_REMOVED lines=39> */
.L_x_71:
[----:B--2---:R-:W2:Y:S04]  /*d050*/  LDL.LU R7, [R1+0x50] ;  /* 0x0000500001077983 */ /* 0x004ea80000300800 */
[----:B------:R-:W3:Y:S04]  /*d060*/  LDL.LU R6, [R1+0x44] ;  /* 0x0000440001067983 */ /* 0x000ee80000300800 */
[----:B-1----:R-:W4:Y:S04]  /*d070*/  LDL.LU R5, [R1+0x40] ;  /* 0x0000400001057983 */ /* 0x002f280000300800 */
[----:B------:R-:W2:Y:S04]  /*d080*/  LDL.LU R4, [R1+0x3c] ;  /* 0x00003c0001047983 */ /* 0x000ea80000300800 */
[----:B------:R-:W2:Y:S04]  /*d090*/  LDL.LU R2, [R1+0x38] ;  /* 0x0000380001027983 */ /* 0x000ea80000300800 */
[----:B------:R-:W3:Y:S04]  /*d0a0*/  LDL.LU R10, [R1+0x58] ;  /* 0x00005800010a7983 */ /* 0x000ee80000300800 */
[----:B------:R-:W4:Y:S04]  /*d0b0*/  LDL.LU R9, [R1+0x4c] ;  /* 0x00004c0001097983 */ /* 0x000f280000300800 */
[----:B------:R-:W4:Y:S04]  /*d0c0*/  LDL.LU R0, [R1+0x48] ;  /* 0x0000480001007983 */ /* 0x000f280000300800 */
[----:B------:R-:W4:Y:S04]  /*d0d0*/  LDL R8, [R1+0x64] ;  /* 0x0000640001087983 */ /* 0x000f280000100800 */
[----:B------:R1:W-:Y:S04]  /*d0e0*/  STL [R1+0xf0], R224 ;  /* 0x0000f0e001007387 */ /* 0x0003e80000100800 */
[----:B-1----:R-:W4:Y:S04]  /*d0f0*/  LDL.LU R224, [R1+0x60] ;  /* 0x0000600001e07983 */ /* 0x002f280000300800 */
[----:B------:R1:W-:Y:S04]  /*d100*/  STL [R1+0xec], R223 ;  /* 0x0000ecdf01007387 */ /* 0x0003e80000100800 */
[----:B-1----:R-:W4:Y:S04]  /*d110*/  LDL.LU R223, [R1+0x5c] ;  /* 0x00005c0001df7983 */ /* 0x002f280000300800 */
[----:B------:R1:W-:Y:S04]  /*d120*/  STL [R1+0xe8], R222 ;  /* 0x0000e8de01007387 */ /* 0x0003e80000100800 */
[----:B-1----:R-:W4:Y:S04]  /*d130*/  LDL.LU R222, [R1+0x28] ;  /* 0x0000280001de7983 */ /* 0x002f280000300800 */
[----:B------:R1:W-:Y:S04]  /*d140*/  STL [R1+0xe4], R221 ;  /* 0x0000e4dd01007387 */ /* 0x0003e80000100800 */
[----:B-1----:R-:W4:Y:S04]  /*d150*/  LDL.LU R221, [R1+0x54] ;  /* 0x0000540001dd7983 */ /* 0x002f280000300800 */
[----:B------:R-:W4:Y:S04]  /*d160*/  LDL.LU R31, [R1+0x10] ;  /* 0x00001000011f7983 */ /* 0x000f280000300800 */
[----:B------:R-:W-:Y:S04]  /*d170*/  STL [R1+0xe0], R220 ;  /* 0x0000e0dc01007387 */ /* 0x000fe80000100800 */
[----:B------:R-:W-:Y:S04]  /*d180*/  STL [R1+0xdc], R219 ;  /* 0x0000dcdb01007387 */ /* 0x000fe80000100800 */
[----:B------:R-:W-:Y:S04]  /*d190*/  STL [R1+0xd8], R218 ;  /* 0x0000d8da01007387 */ /* 0x000fe80000100800 */
[----:B------:R-:W-:Y:S04]  /*d1a0*/  STL [R1+0xd4], R217 ;  /* 0x0000d4d901007387 */ /* 0x000fe80000100800 */
[----:B------:R-:W-:Y:S04]  /*d1b0*/  STL [R1+0xd0], R212 ;  /* 0x0000d0d401007387 */ /* 0x000fe80000100800 */
[----:B------:R-:W4:Y:S01]  /*d1c0*/  LDL.LU R11, [R1+0x68] ;  /* 0x00006800010b7983 */ /* 0x000f220000300800 */
[----:B------:R-:W-:-:S02]  /*d1d0*/  IMAD.MOV.U32 R48, RZ, RZ, R70 ;  /* 0x000000ffff307224 */ /* 0x000fc400078e0046 */
[----:B------:R-:W-:Y:S01]  /*d1e0*/  IMAD.MOV.U32 R51, RZ, RZ, R67 ;  /* 0x000000ffff337224 */ /* 0x000fe200078e0043 */
[----:B------:R-:W-:Y:S02]  /*d1f0*/  MOV R98, R66 ;  /* 0x0000004200627202 */ /* 0x000fe40000000f00 */
[----:B------:R-:W-:Y:S02]  /*d200*/  MOV R50, R68 ;  /* 0x0000004400327202 */ /* 0x000fe40000000f00 */
[----:B------:R-:W-:Y:S02]  /*d210*/  MOV R91, R71 ;  /* 0x00000047005b7202 */ /* 0x000fe40000000f00 */
[----:B--2---:R-:W-:Y:S02]  /*d220*/  MOV R47, R2 ;  /* 0x00000002002f7202 */ /* 0x004fe40000000f00 */
[----:B------:R-:W-:Y:S02]  /*d230*/  MOV R44, R4 ;  /* 0x00000004002c7202 */ /* 0x000fe40000000f00 */
[----:B---3--:R-:W-:-:S02]  /*d240*/  MOV R41, R10 ;  /* 0x0000000a00297202 */ /* 0x008fc40000000f00 */
[----:B------:R-:W-:Y:S02]  /*d250*/  MOV R99, R7 ;  /* 0x0000000700637202 */ /* 0x000fe40000000f00 */
[----:B----4-:R-:W-:Y:S01]  /*d260*/  MOV R42, R9 ;  /* 0x00000009002a7202 */ /* 0x010fe20000000f00 */
[----:B------:R-:W-:Y:S01]  /*d270*/  IMAD.MOV.U32 R43, RZ, RZ, R0 ;  /* 0x000000ffff2b7224 */ /* 0x000fe200078e0000 */
[----:B-----5:R-:W-:-:S04]  /*d280*/  FMNMX.FTZ R0, R74, R56, !PT ;  /* 0x000000384a007209 */ /* 0x020fc80007810000 */
[----:B------:R-:W-:-:S04]  /*d290*/  FMNMX.FTZ R0, R59, R0, !PT ;  /* 0x000000003b007209 */ /* 0x000fc80007810000 */
[----:B------:R-:W-:-:S04]  /*d2a0*/  FMNMX.FTZ R0, R60, R0, !PT ;  /* 0x000000003c007209 */ /* 0x000fc80007810000 */
[----:B------:R-:W-:-:S04]  /*d2b0*/  FMNMX.FTZ R0, R61, R0, !PT ;  /* 0x000000003d007209 */ /* 0x000fc80007810000 */
[----:B------:R-:W-:-:S04]  /*d2c0*/  FMNMX.FTZ R0, R8, R0, !PT ;  /* 0x0000000008007209 */ /* 0x000fc80007810000 */
[----:B------:R-:W-:-:S04]  /*d2d0*/  FMNMX.FTZ R0, R96, R0, !PT ;  /* 0x0000000060007209 */ /* 0x000fc80007810000 */
[----:B------:R-:W-:Y:S02]  /*d2e0*/  FMNMX.FTZ R2, R224, R0, !PT ;  /* 0x00000000e0027209 */ /* 0x000fe40007810000 */
        /* <DEDUP_REMOVED lines=22> */
[----:B------:R-:W-:Y:S01]  /*d450*/  MOV R89, R6 ;  /* 0x0000000600597202 */ /* 0x000fe20000000f00 */
[----:B------:R-:W-:Y:S01]  /*d460*/  IMAD.MOV.U32 R90, RZ, RZ, R5 ;  /* 0x000000ffff5a7224 */ /* 0x000fe200078e0005 */
        /* <DEDUP_REMOVED lines=61> */
[----:B------:R-:W1:Y:S01]  /*d840*/  SHFL.BFLY PT, R7, R0, 0x2, 0x1f ;  /* 0x0c401f0000077f89 */ /* 0x000e6200000e0000 */
        /* <DEDUP_REMOVED lines=18> */
[----:B-1----:R-:W-:Y:S02]  /*d970*/  FMNMX.FTZ R0, R0, R7, !PT ;  /* 0x0000000700007209 */ /* 0x002fe40007810000 */
[----:B------:R-:W-:Y:S02]  /*d980*/  FMNMX.FTZ R4, R203, R4, !PT ;  /* 0x00000004cb047209 */ /* 0x000fe40007810000 */
[----:B------:R-:W-:Y:S01]  /*d990*/  FMNMX.FTZ R5, R25, R6, !PT ;  /* 0x0000000619057209 */ /* 0x000fe20007810000 */
[----:B------:R-:W1:Y:S01]  /*d9a0*/  SHFL.BFLY PT, R7, R0, 0x1, 0x1f ;  /* 0x0c201f0000077f89 */ /* 0x000e6200000e0000 */
[----:B------:R-:W-:-:S03]  /*d9b0*/  FMNMX.FTZ R4, R202, R4, !PT ;  /* 0x00000004ca047209 */ /* 0x000fc60007810000 */
[----:B------:R-:W2:Y:S01]  /*d9c0*/  SHFL.BFLY PT, R6, R2, 0x2, 0x1f ;  /* 0x0c401f0002067f89 */ /* 0x000ea200000e0000 */
        /* <DEDUP_REMOVED lines=11> */
[----:B--2---:R-:W-:-:S02]  /*da80*/  FMNMX.FTZ R2, R2, R6, !PT ;  /* 0x0000000602027209 */ /* 0x004fc40007810000 */
[----:B------:R-:W-:Y:S01]  /*da90*/  FMNMX.FTZ R0, R92, R4, !PT ;  /* 0x000000045c007209 */ /* 0x000fe20007810000 */
[----:B------:R-:W1:Y:S03]  /*daa0*/  SHFL.BFLY PT, R6, R5, 0x2, 0x1f ;  /* 0x0c401f0005067f89 */ /* 0x000e6600000e0000 */
[----:B------:R-:W-:Y:S01]  /*dab0*/  FMNMX.FTZ R0, R85, R0, !PT ;  /* 0x0000000055007209 */ /* 0x000fe20007810000 */
[----:B------:R-:W2:Y:S03]  /*dac0*/  SHFL.BFLY PT, R7, R2, 0x1, 0x1f ;  /* 0x0c201f0002077f89 */ /* 0x000ea600000e0000 */
        /* <DEDUP_REMOVED lines=10> */
[----:B--2---:R-:W-:Y:S01]  /*db70*/  FMNMX.FTZ R135, R2, R7, !PT ;  /* 0x0000000702877209 */ /* 0x004fe20007810000 */
[----:B------:R-:W-:Y:S01]  /*db80*/  FFMA.FTZ R2, R59, c[0x0][0x23c], -R4 ;  /* 0x00008f003b027a23 */ /* 0x000fe20000010804 */
[----:B------:R-:W-:Y:S01]  /*db90*/  SHFL.BFLY PT, R7, R0, 0x2, 0x1f ;  /* 0x0c401f0000077f89 */ /* 0x000fe200000e0000 */
[----:B------:R1:W-:Y:S03]  /*dba0*/  MUFU.EX2 R12, R5 ;  /* 0x00000005000c7308 */ /* 0x0003e60000000800 */
[----:B------:R-:W2:Y:S01]  /*dbb0*/  SHFL.BFLY PT, R8, R6, 0x1, 0x1f ;  /* 0x0c201f0006087f89 */ /* 0x000ea200000e0000 */
[----:B------:R-:W-:-:S04]  /*dbc0*/  FSETP.NEU.FTZ.AND P2, PT, R135, -INF , PT ;  /* 0xff8000008700780b */ /* 0x000fc80003f5d000 */
[----:B------:R3:W-:Y:S01]  /*dbd0*/  MUFU.EX2 R219, R2 ;  /* 0x0000000200db7308 */ /* 0x0007e20000000800 */
[----:B-1----:R-:W-:-:S07]  /*dbe0*/  FFMA.FTZ R5, R60, c[0x0][0x23c], -R4 ;  /* 0x00008f003c057a23 */ /* 0x002fce0000010804 */
[----:B------:R1:W-:Y:S01]  /*dbf0*/  MUFU.EX2 R10, R5 ;  /* 0x00000005000a7308 */ /* 0x0003e20000000800 */
[----:B---3--:R-:W-:-:S05]  /*dc00*/  FMUL.FTZ R2, R135, c[0x0][0x23c] ;  /* 0x00008f0087027a20 */ /* 0x008fca0000410000 */
[----:B------:R-:W-:Y:S01]  /*dc10*/  FSEL R2, R2, RZ, P2 ;  /* 0x000000ff02027208 */ /* 0x000fe20001000000 */
[----:B-1----:R-:W-:-:S04]  /*dc20*/  FFMA.FTZ R5, R61, c[0x0][0x23c], -R4 ;  /* 0x00008f003d057a23 */ /* 0x002fc80000010804 */
[----:B------:R1:W-:Y:S01]  /*dc30*/  MUFU.EX2 R217, R5 ;  /* 0x0000000500d97308 */ /* 0x0003e20000000800 */
[----:B--2---:R-:W-:Y:S01]  /*dc40*/  FMNMX.FTZ R134, R6, R8, !PT ;  /* 0x0000000806867209 */ /* 0x004fe20007810000 */
[----:B-1----:R-:W-:-:S06]  /*dc50*/  FFMA.FTZ R5, R38, c[0x0][0x23c], -R2 ;  /* 0x00008f0026057a23 */ /* 0x002fcc0000010802 */
[----:B------:R1:W-:Y:S01]  /*dc60*/  MUFU.EX2 R13, R5 ;  /* 0x00000005000d7308 */ /* 0x0003e20000000800 */
[----:B------:R-:W-:Y:S01]  /*dc70*/  FSETP.NEU.FTZ.AND P1, PT, R134, -INF , PT ;  /* 0xff8000008600780b */ /* 0x000fe20003f3d000 */
[----:B-1----:R-:W-:-:S06]  /*dc80*/  FFMA.FTZ R5, R45, c[0x0][0x23c], -R2 ;  /* 0x00008f002d057a23 */ /* 0x002fcc0000010802 */
[----:B------:R1:W-:Y:S01]  /*dc90*/  MUFU.EX2 R9, R5 ;  /* 0x0000000500097308 */ /* 0x0003e20000000800 */
[--C-:B------:R-:W-:Y:S01]  /*dca0*/  FFMA.FTZ R6, R49, c[0x0][0x23c], -R2.reuse ;  /* 0x00008f0031067a23 */ /* 0x100fe20000010802 */
[----:B-1----:R-:W-:Y:S01]  /*dcb0*/  FMNMX.FTZ R5, R0, R7, !PT ;  /* 0x0000000700057209 */ /* 0x002fe20007810000 */
[----:B------:R-:W-:-:S05]  /*dcc0*/  FFMA.FTZ R0, R46, c[0x0][0x23c], -R2 ;  /* 0x00008f002e007a23 */ /* 0x000fca0000010802 */
[----:B------:R1:W-:Y:S01]  /*dcd0*/  MUFU.EX2 R14, R0 ;  /* 0x00000000000e7308 */ /* 0x0003e20000000800 */
[----:B------:R-:W-:Y:S01]  /*dce0*/  FSEL R7, R200, RZ, P0 ;  /* 0x000000ffc8077208 */ /* 0x000fe20000000000 */
[----:B-1----:R-:W-:-:S06]  /*dcf0*/  FMUL.FTZ R0, R134, c[0x0][0x23c] ;  /* 0x00008f0086007a20 */ /* 0x002fcc0000410000 */
[----:B------:R1:W-:Y:S01]  /*dd00*/  MUFU.EX2 R212, R6 ;  /* 0x0000000600d47308 */ /* 0x0003e20000000800 */
[----:B------:R-:W-:Y:S01]  /*dd10*/  FSEL R0, R0, RZ, P1 ;  /* 0x000000ff00007208 */ /* 0x000fe20000800000 */
[----:B------:R-:W-:-:S04]  /*dd20*/  FADD.FTZ R7, R74, -R7 ;  /* 0x800000074a077221 */ /* 0x000fc80000010000 */
[----:B-1----:R-:W-:-:S04]  /*dd30*/  FFMA.FTZ R6, R36, c[0x0][0x23c], -R0 ;  /* 0x00008f0024067a23 */ /* 0x002fc80000010800 */
[----:B------:R1:W-:Y:S02]  /*dd40*/  MUFU.EX2 R124, R6 ;  /* 0x00000006007c7308 */ /* 0x0003e40000000800 */
[----:B-1----:R-:W-:-:S06]  /*dd50*/  FFMA.FTZ R6, R37, c[0x0][0x23c], -R0 ;  /* 0x00008f0025067a23 */ /* 0x002fcc0000010800 */
[----:B------:R1:W-:Y:S02]  /*dd60*/  MUFU.EX2 R16, R6 ;  /* 0x0000000600107308 */ /* 0x0003e40000000800 */
[----:B-1----:R-:W-:-:S06]  /*dd70*/  FMUL.FTZ R6, R7, c[0x0][0x23c] ;  /* 0x00008f0007067a20 */ /* 0x002fcc0000410000 */
[----:B------:R-:W1:Y:S02]  /*dd80*/  MUFU.EX2 R6, R6 ;  /* 0x0000000600067308 */ /* 0x000e640000000800 */
[----:B-1----:R-:W-:Y:S02]  /*dd90*/  FFMA.FTZ R220, R11, R6, R12 ;  /* 0x000000060bdc7223 */ /* 0x002fe4000001000c */
[----:B------:R-:W2:Y:S04]  /*dda0*/  LDL.LU R11, [R1+0x6c] ;  /* 0x00006c00010b7983 */ /* 0x000ea80000300800 */
[----:B------:R-:W1:Y:S01]  /*ddb0*/  SHFL.BFLY PT, R8, R5, 0x1, 0x1f ;  /* 0x0c201f0005087f89 */ /* 0x000e6200000e0000 */
[----:B------:R-:W-:-:S04]  /*ddc0*/  FFMA.FTZ R7, R34, c[0x0][0x23c], -R0 ;  /* 0x00008f0022077a23 */ /* 0x000fc80000010800 */
[----:B------:R3:W-:Y:S01]  /*ddd0*/  MUFU.EX2 R218, R7 ;  /* 0x0000000700da7308 */ /* 0x0007e20000000800 */
[----:B-1----:R-:W-:-:S04]  /*dde0*/  FMNMX.FTZ R133, R5, R8, !PT ;  /* 0x0000000805857209 */ /* 0x002fc80007810000 */
[C---:B------:R-:W-:Y:S01]  /*ddf0*/  FSETP.NEU.FTZ.AND P0, PT, R133.reuse, -INF , PT ;  /* 0xff8000008500780b */ /* 0x040fe20003f1d000 */
[----:B------:R-:W-:-:S05]  /*de00*/  FMUL.FTZ R5, R133, c[0x0][0x23c] ;  /* 0x00008f0085057a20 */ /* 0x000fca0000410000 */
[----:B------:R-:W-:-:S05]  /*de10*/  FSEL R5, R5, RZ, P0 ;  /* 0x000000ff05057208 */ /* 0x000fca0000000000 */
[----:B---3--:R-:W-:-:S04]  /*de20*/  FFMA.FTZ R7, R35, c[0x0][0x23c], -R5 ;  /* 0x00008f0023077a23 */ /* 0x008fc80000010805 */
[----:B------:R1:W-:Y:S01]  /*de30*/  MUFU.EX2 R123, R7 ;  /* 0x00000007007b7308 */ /* 0x0003e20000000800 */
[-C--:B------:R-:W-:Y:S01]  /*de40*/  FMUL.FTZ R69, R189, R6.reuse ;  /* 0x00000006bd457220 */ /* 0x080fe20000410000 */
[----:B------:R-:W-:Y:S01]  /*de50*/  MOV R189, R9 ;  /* 0x0000000900bd7202 */ /* 0x000fe20000000f00 */
[----:B------:R-:W-:Y:S02]  /*de60*/  FFMA.FTZ R8, R33, c[0x0][0x23c], -R0 ;  /* 0x00008f0021087a23 */ /* 0x000fe40000010800 */
[-C--:B------:R-:W-:Y:S02]  /*de70*/  FMUL.FTZ R140, R140, R6.reuse ;  /* 0x000000068c8c7220 */ /* 0x080fe40000410000 */
[-C--:B------:R-:W-:Y:S02]  /*de80*/  FMUL.FTZ R141, R141, R6.reuse ;  /* 0x000000068d8d7220 */ /* 0x080fe40000410000 */
[-C--:B------:R-:W-:Y:S01]  /*de90*/  FMUL.FTZ R148, R148, R6.reuse ;  /* 0x0000000694947220 */ /* 0x080fe20000410000 */
[----:B-1----:R-:W-:Y:S01]  /*dea0*/  FSEL R7, R135, RZ, P2 ;  /* 0x000000ff87077208 */ /* 0x002fe20001000000 */
[----:B------:R-:W-:-:S02]  /*deb0*/  FMUL.FTZ R149, R149, R6 ;  /* 0x0000000695957220 */ /* 0x000fc40000410000 */
[-C--:B------:R-:W-:Y:S02]  /*dec0*/  FMUL.FTZ R156, R156, R6.reuse ;  /* 0x000000069c9c7220 */ /* 0x080fe40000410000 */
[----:B------:R-:W-:Y:S01]  /*ded0*/  FADD.FTZ R9, R73, -R7 ;  /* 0x8000000749097221 */ /* 0x000fe20000010000 */
[----:B------:R-:W-:Y:S01]  /*dee0*/  FSEL R7, R134, RZ, P1 ;  /* 0x000000ff86077208 */ /* 0x000fe20000800000 */
        /* <DEDUP_REMOVED lines=10> */
[----:B------:R-:W-:Y:S01]  /*df90*/  FFMA.FTZ R6, R39, c[0x0][0x23c], -R5 ;  /* 0x00008f0027067a23 */ /* 0x000fe20000010805 */
[----:B------:R1:W-:Y:S08]  /*dfa0*/  MUFU.EX2 R26, R8 ;  /* 0x00000008001a7308 */ /* 0x0003f00000000800 */
[----:B------:R3:W-:Y:S01]  /*dfb0*/  MUFU.EX2 R15, R6 ;  /* 0x00000006000f7308 */ /* 0x0007e20000000800 */
[----:B-1----:R-:W-:-:S02]  /*dfc0*/  FADD.FTZ R8, R72, -R7 ;  /* 0x8000000748087221 */ /* 0x002fc40000010000 */
[----:B------:R-:W-:Y:S02]  /*dfd0*/  IMAD.MOV.U32 R72, RZ, RZ, R16 ;  /* 0x000000ffff487224 */ /* 0x000fe400078e0010 */
[----:B------:R-:W1:Y:S01]  /*dfe0*/  LDSM.16.MT88.4 R16, [R213+0x8000] ;  /* 0x00800000d510783b */ /* 0x000e620000004200 */
[----:B---3--:R-:W-:Y:S01]  /*dff0*/  FFMA.FTZ R6, R40, c[0x0][0x23c], -R5 ;  /* 0x00008f0028067a23 */ /* 0x008fe20000010805 */
[----:B------:R-:W-:-:S03]  /*e000*/  FSEL R7, R133, RZ, P0 ;  /* 0x000000ff85077208 */ /* 0x000fc60000000000 */
[----:B------:R3:W-:Y:S02]  /*e010*/  MUFU.EX2 R28, R6 ;  /* 0x00000006001c7308 */ /* 0x0007e40000000800 */
[----:B------:R-:W-:Y:S02]  /*e020*/  FADD.FTZ R3, R3, -R7 ;  /* 0x8000000703037221 */ /* 0x000fe40000010000 */
[----:B------:R-:W-:Y:S02]  /*e030*/  FMUL.FTZ R7, R8, c[0x0][0x23c] ;  /* 0x00008f0008077a20 */ /* 0x000fe40000410000 */
[----:B------:R-:W-:Y:S02]  /*e040*/  FMUL.FTZ R3, R3, c[0x0][0x23c] ;  /* 0x00008f0003037a20 */ /* 0x000fe40000410000 */
[----:B---3--:R-:W-:Y:S02]  /*e050*/  FMUL.FTZ R6, R9, c[0x0][0x23c] ;  /* 0x00008f0009067a20 */ /* 0x008fe40000410000 */
[----:B------:R-:W-:-:S04]  /*e060*/  FFMA.FTZ R8, R32, c[0x0][0x23c], -R5 ;  /* 0x00008f0020087a23 */ /* 0x000fc80000010805 */
[----:B------:R-:W3:Y:S08]  /*e070*/  MUFU.EX2 R6, R6 ;  /* 0x0000000600067308 */ /* 0x000ef00000000800 */
[----:B------:R-:W4:Y:S08]  /*e080*/  MUFU.EX2 R7, R7 ;  /* 0x0000000700077308 */ /* 0x000f300000000800 */
[----:B------:R-:W1:Y:S08]  /*e090*/  MUFU.EX2 R3, R3 ;  /* 0x0000000300037308 */ /* 0x000e700000000800 */
[----:B------:R1:W1:Y:S01]  /*e0a0*/  MUFU.EX2 R27, R8 ;  /* 0x00000008001b7308 */ /* 0x0002620000000800 */
[----:B---3--:R-:W-:-:S02]  /*e0b0*/  FMUL.FTZ R142, R142, R6 ;  /* 0x000000068e8e7220 */ /* 0x008fc40000410000 */
        /* <DEDUP_REMOVED lines=14> */
[----:B------:R-:W-:Y:S01]  /*e1a0*/  FMUL.FTZ R67, R199, R6 ;  /* 0x00000006c7437220 */ /* 0x000fe20000410000 */
[----:B------:R-:W-:Y:S02]  /*e1b0*/  MOV R191, R14 ;  /* 0x0000000e00bf7202 */ /* 0x000fe40000000f00 */
[----:B------:R-:W-:Y:S02]  /*e1c0*/  MOV R190, R15 ;  /* 0x0000000f00be7202 */ /* 0x000fe40000000f00 */
[----:B------:R-:W-:Y:S02]  /*e1d0*/  F2FP.BF16.PACK_AB R12, R219, R12 ;  /* 0x0000000cdb0c723e */ /* 0x000fe400000010ff */
[----:B------:R-:W-:Y:S01]  /*e1e0*/  F2FP.BF16.PACK_AB R15, R212, R191 ;  /* 0x000000bfd40f723e */ /* 0x000fe200000010ff */
[-C--:B----4-:R-:W-:Y:S01]  /*e1f0*/  FMUL.FTZ R136, R136, R7.reuse ;  /* 0x0000000788887220 */ /* 0x090fe20000410000 */
[----:B-1----:R-:W-:Y:S01]  /*e200*/  F2FP.BF16.PACK_AB R8, R72, R124 ;  /* 0x0000007c4808723e */ /* 0x002fe200000010ff */
[----:B------:R-:W-:Y:S01]  /*e210*/  FMUL.FTZ R137, R137, R7 ;  /* 0x0000000789897220 */ /* 0x000fe20000410000 */
[----:B------:R-:W-:Y:S01]  /*e220*/  F2FP.BF16.PACK_AB R9, R190, R123 ;  /* 0x0000007bbe09723e */ /* 0x000fe200000010ff */
[----:B------:R-:W-:-:S02]  /*e230*/  FMUL.FTZ R138, R138, R3 ;  /* 0x000000038a8a7220 */ /* 0x000fc40000410000 */
[----:B------:R-:W-:Y:S02]  /*e240*/  FMUL.FTZ R139, R139, R3 ;  /* 0x000000038b8b7220 */ /* 0x000fe40000410000 */
[-C--:B------:R-:W-:Y:S02]  /*e250*/  FMUL.FTZ R144, R144, R7.reuse ;  /* 0x0000000790907220 */ /* 0x080fe40000410000 */
[----:B------:R-:W-:Y:S02]  /*e260*/  FMUL.FTZ R145, R145, R7 ;  /* 0x0000000791917220 */ /* 0x000fe40000410000 */
[-C--:B------:R-:W-:Y:S02]  /*e270*/  FMUL.FTZ R146, R146, R3.reuse ;  /* 0x0000000392927220 */ /* 0x080fe40000410000 */
[----:B------:R-:W-:Y:S01]  /*e280*/  FMUL.FTZ R147, R147, R3 ;  /* 0x0000000393937220 */ /* 0x000fe20000410000 */
[----:B------:R-:W-:Y:S01]  /*e290*/  MOV R60, R58 ;  /* 0x0000003a003c7202 */ /* 0x000fe20000000f00 */
[----:B------:R-:W-:-:S02]  /*e2a0*/  FMUL.FTZ R152, R152, R7 ;  /* 0x0000000798987220 */ /* 0x000fc40000410000 */
[----:B------:R-:W-:Y:S02]  /*e2b0*/  FMUL.FTZ R153, R153, R7 ;  /* 0x0000000799997220 */ /* 0x000fe40000410000 */
[-C--:B------:R-:W-:Y:S02]  /*e2c0*/  FMUL.FTZ R154, R154, R3.reuse ;  /* 0x000000039a9a7220 */ /* 0x080fe40000410000 */
[----:B------:R-:W-:Y:S02]  /*e2d0*/  FMUL.FTZ R155, R155, R3 ;  /* 0x000000039b9b7220 */ /* 0x000fe40000410000 */
[-C--:B------:R-:W-:Y:S02]  /*e2e0*/  FMUL.FTZ R160, R160, R7.reuse ;  /* 0x00000007a0a07220 */ /* 0x080fe40000410000 */
[----:B------:R-:W-:Y:S02]  /*e2f0*/  FMUL.FTZ R161, R161, R7 ;  /* 0x00000007a1a17220 */ /* 0x000fe40000410000 */
[----:B------:R-:W-:-:S02]  /*e300*/  FMUL.FTZ R162, R162, R3 ;  /* 0x00000003a2a27220 */ /* 0x000fc40000410000 */
[----:B------:R-:W-:Y:S01]  /*e310*/  FMUL.FTZ R163, R163, R3 ;  /* 0x00000003a3a37220 */ /* 0x000fe20000410000 */
[----:B------:R-:W-:Y:S01]  /*e320*/  MOV R73, R88 ;  /* 0x0000005800497202 */ /* 0x000fe20000000f00 */
[----:B--2---:R-:W-:Y:S02]  /*e330*/  FFMA.FTZ R188, R11, R6, R13 ;  /* 0x000000060bbc7223 */ /* 0x004fe4000001000d */
[----:B------:R-:W-:Y:S01]  /*e340*/  IMAD.MOV.U32 R6, RZ, RZ, R10 ;  /* 0x000000ffff067224 */ /* 0x000fe200078e000a */
[----:B------:R-:W-:Y:S02]  /*e350*/  F2FP.BF16.PACK_AB R13, R189, R13 ;  /* 0x0000000dbd0d723e */ /* 0x000fe400000010ff */
[----:B------:R-:W-:Y:S02]  /*e360*/  F2FP.BF16.PACK_AB R10, R26, R218 ;  /* 0x000000da1a0a723e */ /* 0x000fe400000010ff */
[----:B------:R-:W-:Y:S02]  /*e370*/  F2FP.BF16.PACK_AB R14, R217, R6 ;  /* 0x00000006d90e723e */ /* 0x000fe400000010ff */
[----:B------:R-:W-:-:S05]  /*e380*/  F2FP.BF16.PACK_AB R11, R27, R28 ;  /* 0x0000001c1b0b723e */ /* 0x000fca00000010ff */
[-C--:B------:R-:W-:Y:S07]  /*e390*/  HMMA.16816.F32.BF16 R112, R12, R16.reuse, R140 ;  /* 0x000000100c70723c */ /* 0x080fee000004188c */
[----:B------:R-:W-:Y:S02]  /*e3a0*/  MOV R140, R57 ;  /* 0x00000039008c7202 */ /* 0x000fe40000000f00 */
[----:B------:R-:W-:Y:S07]  /*e3b0*/  HMMA.16816.F32.BF16 R56, R8, R16, R136 ;  /* 0x000000100838723c */ /* 0x000fee0000041888 */
[----:B------:R-:W-:Y:S01]  /*e3c0*/  MOV R138, R55 ;  /* 0x00000037008a7202 */ /* 0x000fe20000000f00 */
[----:B------:R-:W-:Y:S01]  /*e3d0*/  IMAD.MOV.U32 R136, RZ, RZ, R53 ;  /* 0x000000ffff887224 */ /* 0x000fe200078e0035 */
[----:B------:R-:W-:Y:S01]  /*e3e0*/  MOV R137, R54 ;  /* 0x0000003600897202 */ /* 0x000fe20000000f00 */
[-C--:B------:R-:W-:Y:S08]  /*e3f0*/  HMMA.16816.F32.BF16 R148, R12, R18.reuse, R148 ;  /* 0x000000120c94723c */ /* 0x080ff00000041894 */
[----:B------:R-:W-:Y:S01]  /*e400*/  HMMA.16816.F32.BF16 R52, R8, R18, R144 ;  /* 0x000000120834723c */ /* 0x000fe20000041890 */
[----:B------:R-:W1:Y:S01]  /*e410*/  LDSM.16.MT88.4 R16, [R216+0x8000] ;  /* 0x00800000d810783b */ /* 0x000e620000004200 */
[----:B------:R-:W-:Y:S01]  /*e420*/  IMAD.MOV.U32 R139, RZ, RZ, R83 ;  /* 0x000000ffff8b7224 */ /* 0x000fe200078e0053 */
[----:B------:R-:W-:-:S02]  /*e430*/  MOV R141, R81 ;  /* 0x00000051008d7202 */ /* 0x000fc40000000f00 */
[----:B------:R-:W-:Y:S02]  /*e440*/  MOV R142, R50 ;  /* 0x00000032008e7202 */ /* 0x000fe40000000f00 */
[----:B------:R-:W-:Y:S01]  /*e450*/  MOV R147, R80 ;  /* 0x0000005000937202 */ /* 0x000fe20000000f00 */
[----:B------:R-:W-:Y:S01]  /*e460*/  IMAD.MOV.U32 R144, RZ, RZ, R51 ;  /* 0x000000ffff907224 */ /* 0x000fe200078e0033 */
[----:B-1----:R-:W-:Y:S07]  /*e470*/  HMMA.16816.F32.BF16 R80, R12, R16, R156 ;  /* 0x000000100c50723c */ /* 0x002fee000004189c */
[----:B------:R-:W-:-:S02]  /*e480*/  MOV R158, R48 ;  /* 0x00000030009e7202 */ /* 0x000fc40000000f00 */
[C---:B------:R-:W-:Y:S07]  /*e490*/  HMMA.16816.F32.BF16 R48, R8.reuse, R16, R152 ;  /* 0x000000100830723c */ /* 0x040fee0000041898 */
[----:B------:R-:W-:Y:S01]  /*e4a0*/  IMAD.MOV.U32 R154, RZ, RZ, R47 ;  /* 0x000000ffff9a7224 */ /* 0x000fe200078e002f */
[----:B------:R-:W-:Y:S02]  /*e4b0*/  MOV R153, R44 ;  /* 0x0000002c00997202 */ /* 0x000fe40000000f00 */
[----:B------:R-:W-:Y:S01]  /*e4c0*/  HMMA.16816.F32.BF16 R44, R8, R18, R160 ;  /* 0x00000012082c723c */ /* 0x000fe200000418a0 */
[----:B------:R-:W-:-:S06]  /*e4d0*/  MOV R155, R91 ;  /* 0x0000005b009b7202 */ /* 0x000fcc0000000f00 */
[----:B------:R-:W-:Y:S01]  /*e4e0*/  MOV R163, R90 ;  /* 0x0000005a00a37202 */ /* 0x000fe20000000f00 */
[----:B------:R-:W-:Y:S02]  /*e4f0*/  IMAD.MOV.U32 R162, RZ, RZ, R89 ;  /* 0x000000ffffa27224 */ /* 0x000fe400078e0059 */
[----:B------:R-:W-:Y:S01]  /*e500*/  HMMA.16816.F32.BF16 R88, R12, R18, R164 ;  /* 0x000000120c58723c */ /* 0x000fe200000418a4 */
[----:B------:R-:W2:Y:S04]  /*e510*/  LDL.LU R167, [R1+0x74] ;  /* 0x0000740001a77983 */ /* 0x000ea80000300800 */
[----:B------:R-:W1:Y:S01]  /*e520*/  LDSM.16.MT88.4 R16, [R214+0x8000] ;  /* 0x00800000d610783b */ /* 0x000e620000004200 */
[----:B--2---:R-:W-:-:S03]  /*e530*/  FFMA.FTZ R124, R167, R7, R124 ;  /* 0x00000007a77c7223 */ /* 0x004fc6000001007c */
[----:B------:R-:W2:Y:S01]  /*e540*/  LDL.LU R167, [R1+0x70] ;  /* 0x0000700001a77983 */ /* 0x000ea20000300800 */
[-C--:B------:R-:W-:Y:S02]  /*e550*/  FMUL.FTZ R168, R168, R7.reuse ;  /* 0x00000007a8a87220 */ /* 0x080fe40000410000 */
[----:B------:R-:W-:Y:S02]  /*e560*/  FMUL.FTZ R169, R169, R7 ;  /* 0x00000007a9a97220 */ /* 0x000fe40000410000 */
[-C--:B------:R-:W-:Y:S02]  /*e570*/  FMUL.FTZ R170, R170, R3.reuse ;  /* 0x00000003aaaa7220 */ /* 0x080fe40000410000 */
[----:B------:R-:W-:Y:S02]  /*e580*/  FMUL.FTZ R171, R171, R3 ;  /* 0x00000003abab7220 */ /* 0x000fe40000410000 */
[-C--:B------:R-:W-:Y:S02]  /*e590*/  FMUL.FTZ R176, R176, R7.reuse ;  /* 0x00000007b0b07220 */ /* 0x080fe40000410000 */
[----:B------:R-:W-:-:S02]  /*e5a0*/  FMUL.FTZ R177, R177, R7 ;  /* 0x00000007b1b17220 */ /* 0x000fc40000410000 */
[-C--:B------:R-:W-:Y:S02]  /*e5b0*/  FMUL.FTZ R178, R178, R3.reuse ;  /* 0x00000003b2b27220 */ /* 0x080fe40000410000 */
        /* <DEDUP_REMOVED lines=12> */
[----:B------:R-:W-:-:S05]  /*e680*/  MOV R199, R97 ;  /* 0x0000006100c77202 */ /* 0x000fca0000000f00 */
[-C--:B------:R-:W-:Y:S08]  /*e690*/  HMMA.16816.F32.BF16 R96, R12, R16.reuse, R172 ;  /* 0x000000100c60723c */ /* 0x080ff000000418ac */
[----:B------:R-:W-:Y:S01]  /*e6a0*/  HMMA.16816.F32.BF16 R40, R8, R16, R168 ;  /* 0x000000100828723c */ /* 0x000fe200000418a8 */
[----:B--2---:R-:W-:Y:S02]  /*e6b0*/  FFMA.FTZ R123, R167, R3, R123 ;  /* 0x00000003a77b7223 */ /* 0x004fe4000001007b */
[----:B------:R-:W2:Y:S05]  /*e6c0*/  LDL.LU R167, [R1+0x64] ;  /* 0x0000640001a77983 */ /* 0x000eaa0000300800 */
[----:B------:R-:W-:Y:S01]  /*e6d0*/  HMMA.16816.F32.BF16 R104, R12, R18, R180 ;  /* 0x000000120c68723c */ /* 0x000fe200000418b4 */
[----:B------:R-:W1:Y:S01]  /*e6e0*/  LDSM.16.MT88.4 R16, [R215+0x8000] ;  /* 0x00800000d710783b */ /* 0x000e620000004200 */
[----:B------:R-:W-:-:S02]  /*e6f0*/  FMUL.FTZ R184, R184, R7 ;  /* 0x00000007b8b87220 */ /* 0x000fc40000410000 */
[-C--:B------:R-:W-:Y:S02]  /*e700*/  FMUL.FTZ R185, R185, R7.reuse ;  /* 0x00000007b9b97220 */ /* 0x080fe40000410000 */
[-C--:B------:R-:W-:Y:S02]  /*e710*/  FMUL.FTZ R192, R192, R7.reuse ;  /* 0x00000007c0c07220 */ /* 0x080fe40000410000 */
[----:B------:R-:W-:Y:S02]  /*e720*/  FMUL.FTZ R193, R193, R7 ;  /* 0x00000007c1c17220 */ /* 0x000fe40000410000 */
        /* <DEDUP_REMOVED lines=8> */
[-C--:B------:R-:W-:Y:S01]  /*e7b0*/  FMUL.FTZ R186, R186, R3.reuse ;  /* 0x00000003baba7220 */ /* 0x080fe20000410000 */
[----:B------:R-:W-:Y:S01]  /*e7c0*/  MOV R155, R156 ;  /* 0x0000009c009b7202 */ /* 0x000fe20000000f00 */
[----:B------:R-:W-:-:S02]  /*e7d0*/  FMUL.FTZ R187, R187, R3 ;  /* 0x00000003bbbb7220 */ /* 0x000fc40000410000 */
[-C--:B------:R-:W-:Y:S02]  /*e7e0*/  FMUL.FTZ R194, R194, R3.reuse ;  /* 0x00000003c2c27220 */ /* 0x080fe40000410000 */
[----:B------:R-:W-:Y:S02]  /*e7f0*/  FMUL.FTZ R195, R195, R3 ;  /* 0x00000003c3c37220 */ /* 0x000fe40000410000 */
[----:B------:R-:W-:Y:S01]  /*e800*/  IMAD.MOV.U32 R156, RZ, RZ, R157 ;  /* 0x000000ffff9c7224 */ /* 0x000fe200078e009d */
[----:B------:R-:W-:Y:S02]  /*e810*/  MOV R157, R158 ;  /* 0x0000009e009d7202 */ /* 0x000fe40000000f00 */
[----:B------:R-:W-:Y:S01]  /*e820*/  MOV R158, R159 ;  /* 0x0000009f009e7202 */ /* 0x000fe20000000f00 */
[----:B------:R-:W-:Y:S01]  /*e830*/  IMAD.MOV.U32 R159, RZ, RZ, R147 ;  /* 0x000000ffff9f7224 */ /* 0x000fe200078e0093 */
[----:B------:R-:W-:Y:S02]  /*e840*/  MOV R147, R136 ;  /* 0x0000008800937202 */ /* 0x000fe40000000f00 */
[----:B------:R-:W-:Y:S01]  /*e850*/  MOV R136, R137 ;  /* 0x0000008900887202 */ /* 0x000fe20000000f00 */
[----:B------:R-:W-:Y:S01]  /*e860*/  IMAD.MOV.U32 R137, RZ, RZ, R138 ;  /* 0x000000ffff897224 */ /* 0x000fe200078e008a */
[----:B------:R-:W-:-:S02]  /*e870*/  MOV R196, R63 ;  /* 0x0000003f00c47202 */ /* 0x000fc40000000f00 */
[----:B------:R-:W-:Y:S02]  /*e880*/  MOV R197, R62 ;  /* 0x0000003e00c57202 */ /* 0x000fe40000000f00 */
[----:B------:R-:W-:Y:S01]  /*e890*/  MOV R138, R139 ;  /* 0x0000008b008a7202 */ /* 0x000fe20000000f00 */
[----:B-1----:R-:W-:Y:S01]  /*e8a0*/  HMMA.16816.F32.BF16 R60, R8, R16, R184 ;  /* 0x00000010083c723c */ /* 0x002fe200000418b8 */
[----:B------:R-:W-:Y:S01]  /*e8b0*/  MOV R139, R140 ;  /* 0x0000008c008b7202 */ /* 0x000fe20000000f00 */
[----:B------:R-:W-:Y:S02]  /*e8c0*/  IMAD.MOV.U32 R140, RZ, RZ, R6 ;  /* 0x000000ffff8c7224 */ /* 0x000fe400078e0006 */
[----:B------:R-:W-:-:S04]  /*e8d0*/  FFMA.FTZ R6, R224, c[0x0][0x23c], -R4 ;  /* 0x00008f00e0067a23 */ /* 0x000fc80000010804 */
[----:B------:R-:W-:Y:S01]  /*e8e0*/  HMMA.16816.F32.BF16 R32, R8, R18, R192 ;  /* 0x000000120820723c */ /* 0x000fe200000418c0 */
[----:B------:R1:W-:Y:S01]  /*e8f0*/  MUFU.EX2 R186, R6 ;  /* 0x0000000600ba7308 */ /* 0x0003e20000000800 */
[----:B------:R-:W-:-:S06]  /*e900*/  FFMA.FTZ R3, R223, c[0x0][0x23c], -R4 ;  /* 0x00008f00df037a23 */ /* 0x000fcc0000010804 */
[C---:B------:R-:W-:Y:S08]  /*e910*/  HMMA.16816.F32.BF16 R68, R12.reuse, R16, R68 ;  /* 0x000000100c44723c */ /* 0x040ff00000041844 */
[----:B------:R-:W-:Y:S01]  /*e920*/  HMMA.16816.F32.BF16 R64, R12, R18, R64 ;  /* 0x000000120c40723c */ /* 0x000fe20000041840 */
[----:B-1----:R-:W-:Y:S01]  /*e930*/  FFMA.FTZ R6, R118, c[0x0][0x23c], -R2 ;  /* 0x00008f0076067a23 */ /* 0x002fe20000010802 */
[----:B------:R1:W-:Y:S01]  /*e940*/  MUFU.EX2 R13, R7 ;  /* 0x00000007000d7308 */ /* 0x0003e20000000800 */
[----:B------:R-:W-:-:S02]  /*e950*/  FFMA.FTZ R9, R73, c[0x0][0x23c], -R4 ;  /* 0x00008f0049097a23 */ /* 0x000fc40000010804 */
[--C-:B------:R-:W-:Y:S02]  /*e960*/  FFMA.FTZ R122, R122, c[0x0][0x23c], -R4.reuse ;  /* 0x00008f007a7a7a23 */ /* 0x100fe40000010804 */
[--C-:B------:R-:W-:Y:S02]  /*e970*/  FFMA.FTZ R121, R121, c[0x0][0x23c], -R4.reuse ;  /* 0x00008f0079797a23 */ /* 0x100fe40000010804 */
[--C-:B------:R-:W-:Y:S01]  /*e980*/  FFMA.FTZ R120, R120, c[0x0][0x23c], -R4.reuse ;  /* 0x00008f0078787a23 */ /* 0x100fe20000010804 */
[----:B------:R-:W-:Y:S01]  /*e990*/  MUFU.EX2 R12, R6 ;  /* 0x00000006000c7308 */ /* 0x000fe20000000800 */
[--C-:B------:R-:W-:Y:S02]  /*e9a0*/  FFMA.FTZ R119, R119, c[0x0][0x23c], -R4.reuse ;  /* 0x00008f0077777a23 */ /* 0x100fe40000010804 */
[--C-:B------:R-:W-:Y:S02]  /*e9b0*/  FFMA.FTZ R152, R152, c[0x0][0x23c], -R4.reuse ;  /* 0x00008f0098987a23 */ /* 0x100fe40000010804 */
[----:B------:R-:W-:-:S02]  /*e9c0*/  FFMA.FTZ R146, R146, c[0x0][0x23c], -R4 ;  /* 0x00008f0092927a23 */ /* 0x000fc40000010804 */
[----:B------:R-:W-:Y:S01]  /*e9d0*/  FFMA.FTZ R145, R145, c[0x0][0x23c], -R4 ;  /* 0x00008f0091917a23 */ /* 0x000fe20000010804 */
[----:B------:R3:W4:Y:S01]  /*e9e0*/  MUFU.EX2 R11, R3 ;  /* 0x00000003000b7308 */ /* 0x0007220000000800 */
[----:B-1----:R-:W-:Y:S02]  /*e9f0*/  FFMA.FTZ R7, R116, c[0x0][0x23c], -R2 ;  /* 0x00008f0074077a23 */ /* 0x002fe40000010802 */
[--C-:B------:R-:W-:Y:S02]  /*ea00*/  FFMA.FTZ R196, R196, c[0x0][0x23c], -R4.reuse ;  /* 0x00008f00c4c47a23 */ /* 0x100fe40000010804 */
[--C-:B------:R-:W-:Y:S02]  /*ea10*/  FFMA.FTZ R197, R197, c[0x0][0x23c], -R4.reuse ;  /* 0x00008f00c5c57a23 */ /* 0x100fe40000010804 */
[--C-:B------:R-:W-:Y:S02]  /*ea20*/  FFMA.FTZ R198, R198, c[0x0][0x23c], -R4.reuse ;  /* 0x00008f00c6c67a23 */ /* 0x100fe40000010804 */
[--C-:B------:R-:W-:Y:S01]  /*ea30*/  FFMA.FTZ R74, R74, c[0x0][0x23c], -R4.reuse ;  /* 0x00008f004a4a7a23 */ /* 0x100fe20000010804 */
[----:B------:R-:W-:Y:S01]  /*ea40*/  MOV R168, R27 ;  /* 0x0000001b00a87202 */ /* 0x000fe20000000f00 */
[----:B------:R-:W-:Y:S01]  /*ea50*/  FFMA.FTZ R73, R250, c[0x0][0x23c], -R4 ;  /* 0x00008f00fa497a23 */ /* 0x000fe20000010804 */
[----:B------:R-:W-:Y:S01]  /*ea60*/  MOV R187, R26 ;  /* 0x0000001a00bb7202 */ /* 0x000fe20000000f00 */
[----:B------:R-:W-:Y:S01]  /*ea70*/  IMAD.MOV.U32 R169, RZ, RZ, R28 ;  /* 0x000000ffffa97224 */ /* 0x000fe200078e001c */
[----:B------:R-:W-:Y:S01]  /*ea80*/  MOV R175, R189 ;  /* 0x000000bd00af7202 */ /* 0x000fe20000000f00 */
        /* <DEDUP_REMOVED lines=17> */
[--C-:B---3--:R-:W-:Y:S01]  /*eba0*/  FFMA.FTZ R3, R251, c[0x0][0x23c], -R2.reuse ;  /* 0x00008f00fb037a23 */ /* 0x108fe20000010802 */
[----:B------:R-:W-:Y:S01]  /*ebb0*/  LDSM.16.MT88.4 R16, [R214+0x8800] ;  /* 0x00880000d610783b */ /* 0x000fe20000004200 */
[--C-:B------:R-:W-:Y:S02]  /*ebc0*/  FFMA.FTZ R118, R155, c[0x0][0x23c], -R2.reuse ;  /* 0x00008f009b767a23 */ /* 0x100fe40000010802 */
[--C-:B------:R-:W-:Y:S01]  /*ebd0*/  FFMA.FTZ R116, R157, c[0x0][0x23c], -R2.reuse ;  /* 0x00008f009d747a23 */ /* 0x100fe20000010802 */
[----:B------:R1:W5:Y:S01]  /*ebe0*/  LDL.LU R224, [R1+0xf0] ;  /* 0x0000f00001e07983 */ /* 0x0003620000300800 */
[----:B------:R-:W-:-:S02]  /*ebf0*/  FFMA.FTZ R176, R138, c[0x0][0x23c], -R2 ;  /* 0x00008f008ab07a23 */ /* 0x000fc40000010802 */
[----:B------:R-:W-:Y:S02]  /*ec00*/  FFMA.FTZ R177, R139, c[0x0][0x23c], -R2 ;  /* 0x00008f008bb17a23 */ /* 0x000fe40000010802 */
        /* <DEDUP_REMOVED lines=9> */
[----:B------:R-:W-:Y:S02]  /*eca0*/  FFMA.FTZ R193, R20, c[0x0][0x23c], -R0 ;  /* 0x00008f0014c17a23 */ /* 0x000fe40000010800 */
[----:B------:R-:W-:-:S02]  /*ecb0*/  FFMA.FTZ R206, R206, c[0x0][0x23c], -R5 ;  /* 0x00008f00cece7a23 */ /* 0x000fc40000010805 */
[--C-:B------:R-:W-:Y:S02]  /*ecc0*/  FFMA.FTZ R203, R203, c[0x0][0x23c], -R5.reuse ;  /* 0x00008f00cbcb7a23 */ /* 0x100fe40000010805 */
[--C-:B------:R-:W-:Y:S02]  /*ecd0*/  FFMA.FTZ R202, R202, c[0x0][0x23c], -R5.reuse ;  /* 0x00008f00caca7a23 */ /* 0x100fe40000010805 */
[--C-:B------:R-:W-:Y:S02]  /*ece0*/  FFMA.FTZ R201, R201, c[0x0][0x23c], -R5.reuse ;  /* 0x00008f00c9c97a23 */ /* 0x100fe40000010805 */
[--C-:B------:R-:W-:Y:S02]  /*ecf0*/  FFMA.FTZ R185, R79, c[0x0][0x23c], -R5.reuse ;  /* 0x00008f004fb97a23 */ /* 0x100fe40000010805 */
[----:B------:R-:W-:Y:S02]  /*ed00*/  FFMA.FTZ R194, R75, c[0x0][0x23c], -R5 ;  /* 0x00008f004bc27a23 */ /* 0x000fe40000010805 */
[----:B--2---:R-:W-:Y:S01]  /*ed10*/  FFMA.FTZ R8, R167, c[0x0][0x23c], -R4 ;  /* 0x00008f00a7087a23 */ /* 0x004fe20000010804 */
[----:B------:R-:W-:Y:S01]  /*ed20*/  MOV R167, R160 ;  /* 0x000000a000a77202 */ /* 0x000fe20000000f00 */
[----:B------:R-:W-:Y:S01]  /*ed30*/  FFMA.FTZ R251, R241, c[0x0][0x23c], -R2 ;  /* 0x00008f00f1fb7a23 */ /* 0x000fe20000010802 */
[----:B------:R-:W-:Y:S01]  /*ed40*/  MOV R160, R161 ;  /* 0x000000a100a07202 */ /* 0x000fe20000000f00 */
[----:B------:R-:W-:Y:S01]  /*ed50*/  IMAD.MOV.U32 R161, RZ, RZ, R162 ;  /* 0x000000ffffa17224 */ /* 0x000fe200078e00a2 */
        /* <DEDUP_REMOVED lines=11> */
[----:B------:R-:W-:Y:S01]  /*ee10*/  FFMA.FTZ R25, R239, c[0x0][0x23c], -R5 ;  /* 0x00008f00ef197a23 */ /* 0x000fe20000010805 */
[----:B------:R-:W-:Y:S01]  /*ee20*/  MOV R161, R162 ;  /* 0x000000a200a17202 */ /* 0x000fe20000000f00 */
[----:B------:R-:W-:Y:S01]  /*ee30*/  IMAD.MOV.U32 R162, RZ, RZ, R163 ;  /* 0x000000ffffa27224 */ /* 0x000fe200078e00a3 */
[----:B------:R-:W-:Y:S01]  /*ee40*/  MOV R163, R153 ;  /* 0x0000009900a37202 */ /* 0x000fe20000000f00 */
[----:B------:R-:W-:Y:S01]  /*ee50*/  MUFU.EX2 R120, R120 ;  /* 0x0000007800787308 */ /* 0x000fe20000000800 */
[----:B------:R-:W-:Y:S01]  /*ee60*/  MOV R199, R222 ;  /* 0x000000de00c77202 */ /* 0x000fe20000000f00 */
[----:B------:R1:W5:Y:S01]  /*ee70*/  LDL.LU R223, [R1+0xec] ;  /* 0x0000ec0001df7983 */ /* 0x0003620000300800 */
[----:B------:R-:W-:Y:S01]  /*ee80*/  MOV R153, R154 ;  /* 0x0000009a00997202 */ /* 0x000fe20000000f00 */
[----:B------:R-:W-:-:S02]  /*ee90*/  IMAD.MOV.U32 R154, RZ, RZ, R147 ;  /* 0x000000ffff9a7224 */ /* 0x000fc400078e0093 */
[--C-:B------:R-:W-:Y:S02]  /*eea0*/  FFMA.FTZ R147, R221, c[0x0][0x23c], -R4.reuse ;  /* 0x00008f00dd937a23 */ /* 0x100fe40000010804 */
[----:B------:R2:W-:Y:S01]  /*eeb0*/  MUFU.EX2 R10, R8 ;  /* 0x00000008000a7308 */ /* 0x0005e20000000800 */
[--C-:B------:R-:W-:Y:S02]  /*eec0*/  FFMA.FTZ R167, R167, c[0x0][0x23c], -R4.reuse ;  /* 0x00008f00a7a77a23 */ /* 0x100fe40000010804 */
[----:B------:R-:W-:Y:S02]  /*eed0*/  FFMA.FTZ R166, R166, c[0x0][0x23c], -R4 ;  /* 0x00008f00a6a67a23 */ /* 0x000fe40000010804 */
[--C-:B------:R-:W-:Y:S02]  /*eee0*/  FFMA.FTZ R130, R127, c[0x0][0x23c], -R0.reuse ;  /* 0x00008f007f827a23 */ /* 0x100fe40000010800 */
[--C-:B------:R-:W-:Y:S02]  /*eef0*/  FFMA.FTZ R129, R125, c[0x0][0x23c], -R0.reuse ;  /* 0x00008f007d817a23 */ /* 0x100fe40000010800 */
[----:B------:R-:W-:-:S02]  /*ef00*/  FFMA.FTZ R128, R111, c[0x0][0x23c], -R0 ;  /* 0x00008f006f807a23 */ /* 0x000fc40000010800 */
[--C-:B------:R-:W-:Y:S02]  /*ef10*/  FFMA.FTZ R138, R110, c[0x0][0x23c], -R0.reuse ;  /* 0x00008f006e8a7a23 */ /* 0x100fe40000010800 */
[----:B------:R-:W-:Y:S01]  /*ef20*/  FFMA.FTZ R139, R103, c[0x0][0x23c], -R0 ;  /* 0x00008f00678b7a23 */ /* 0x000fe20000010800 */
[----:B------:R-:W-:Y:S01]  /*ef30*/  MUFU.EX2 R183, R6 ;  /* 0x0000000600b77308 */ /* 0x000fe20000000800 */
[--C-:B------:R-:W-:Y:S02]  /*ef40*/  FFMA.FTZ R165, R160, c[0x0][0x23c], -R4.reuse ;  /* 0x00008f00a0a57a23 */ /* 0x100fe40000010804 */
[----:B------:R-:W-:Y:S01]  /*ef50*/  FFMA.FTZ R30, R232, c[0x0][0x23c], -R5 ;  /* 0x00008f00e81e7a23 */ /* 0x000fe20000010805 */
[----:B------:R-:W-:Y:S01]  /*ef60*/  MOV R87, R175 ;  /* 0x000000af00577202 */ /* 0x000fe20000000f00 */
[--C-:B------:R-:W-:Y:S01]  /*ef70*/  FFMA.FTZ R164, R161, c[0x0][0x23c], -R4.reuse ;  /* 0x00008f00a1a47a23 */ /* 0x100fe20000010804 */
[----:B------:R1:W5:Y:S01]  /*ef80*/  LDL.LU R222, [R1+0xe8] ;  /* 0x0000e80001de7983 */ /* 0x0003620000300800 */
[----:B------:R-:W-:-:S02]  /*ef90*/  FFMA.FTZ R178, R162, c[0x0][0x23c], -R4 ;  /* 0x00008f00a2b27a23 */ /* 0x000fc40000010804 */
[--C-:B------:R-:W-:Y:S02]  /*efa0*/  FFMA.FTZ R179, R163, c[0x0][0x23c], -R4.reuse ;  /* 0x00008f00a3b37a23 */ /* 0x100fe40000010804 */
[--C-:B------:R-:W-:Y:S02]  /*efb0*/  FFMA.FTZ R180, R153, c[0x0][0x23c], -R4.reuse ;  /* 0x00008f0099b47a23 */ /* 0x100fe40000010804 */
[--C-:B------:R-:W-:Y:S02]  /*efc0*/  FFMA.FTZ R181, R154, c[0x0][0x23c], -R4.reuse ;  /* 0x00008f009ab57a23 */ /* 0x100fe40000010804 */
[--C-:B------:R-:W-:Y:S02]  /*efd0*/  FFMA.FTZ R195, R199, c[0x0][0x23c], -R4.reuse ;  /* 0x00008f00c7c37a23 */ /* 0x100fe40000010804 */
[----:B--2---:R-:W-:Y:S02]  /*efe0*/  FFMA.FTZ R8, R252, c[0x0][0x23c], -R4 ;  /* 0x00008f00fc087a23 */ /* 0x004fe40000010804 */
[----:B------:R-:W-:-:S02]  /*eff0*/  FFMA.FTZ R160, R137, c[0x0][0x23c], -R2 ;  /* 0x00008f0089a07a23 */ /* 0x000fc40000010802 */
[----:B------:R-:W-:Y:S01]  /*f000*/  FFMA.FTZ R127, R210, c[0x0][0x23c], -R5 ;  /* 0x00008f00d27f7a23 */ /* 0x000fe20000010805 */
[----:B----4-:R-:W-:Y:S01]  /*f010*/  MOV R232, R11 ;  /* 0x0000000b00e87202 */ /* 0x010fe20000000f00 */
        /* <DEDUP_REMOVED lines=10> */
[----:B------:R-:W-:Y:S01]  /*f0c0*/  FFMA.FTZ R252, R236, c[0x0][0x23c], -R2 ;  /* 0x00008f00ecfc7a23 */ /* 0x000fe20000010802 */
[----:B------:R-:W-:Y:S01]  /*f0d0*/  MOV R110, R168 ;  /* 0x000000a8006e7202 */ /* 0x000fe20000000f00 */
[--C-:B------:R-:W-:Y:S01]  /*f0e0*/  FFMA.FTZ R2, R131, c[0x0][0x23c], -R0.reuse ;  /* 0x00008f0083027a23 */ /* 0x100fe20000010800 */
[----:B------:R1:W5:Y:S01]  /*f0f0*/  LDL.LU R221, [R1+0xe4] ;  /* 0x0000e40001dd7983 */ /* 0x0003620000300800 */
[----:B------:R-:W-:-:S02]  /*f100*/  FFMA.FTZ R137, R108, c[0x0][0x23c], -R0 ;  /* 0x00008f006c897a23 */ /* 0x000fc40000010800 */
[--C-:B------:R-:W-:Y:S01]  /*f110*/  FFMA.FTZ R140, R101, c[0x0][0x23c], -R0.reuse ;  /* 0x00008f00658c7a23 */ /* 0x100fe20000010800 */
[----:B------:R3:W4:Y:S01]  /*f120*/  MUFU.EX2 R7, R3 ;  /* 0x0000000300077308 */ /* 0x0007220000000800 */
[--C-:B------:R-:W-:Y:S02]  /*f130*/  FFMA.FTZ R154, R95, c[0x0][0x23c], -R0.reuse ;  /* 0x00008f005f9a7a23 */ /* 0x100fe40000010800 */
[--C-:B------:R-:W-:Y:S02]  /*f140*/  FFMA.FTZ R159, R84, c[0x0][0x23c], -R0.reuse ;  /* 0x00008f00549f7a23 */ /* 0x100fe40000010800 */
[----:B------:R-:W-:Y:S01]  /*f150*/  FFMA.FTZ R190, R22, c[0x0][0x23c], -R0 ;  /* 0x00008f0016be7a23 */ /* 0x000fe20000010800 */
[----:B------:R-:W-:Y:S01]  /*f160*/  MOV R101, R12 ;  /* 0x0000000c00657202 */ /* 0x000fe20000000f00 */
[----:B------:R-:W-:Y:S02]  /*f170*/  IMAD.MOV.U32 R153, RZ, RZ, R72 ;  /* 0x000000ffff997224 */ /* 0x000fe400078e0048 */
[--C-:B--2---:R-:W-:Y:S01]  /*f180*/  FFMA.FTZ R4, R204, c[0x0][0x23c], -R0.reuse ;  /* 0x00008f00cc047a23 */ /* 0x104fe20000010800 */
[----:B------:R2:W-:Y:S01]  /*f190*/  MUFU.EX2 R219, R2 ;  /* 0x0000000200db7308 */ /* 0x0005e20000000800 */
[----:B------:R-:W-:Y:S01]  /*f1a0*/  FFMA.FTZ R136, R207, c[0x0][0x23c], -R5 ;  /* 0x00008f00cf887a23 */ /* 0x000fe20000010805 */
[----:B------:R-:W-:Y:S01]  /*f1b0*/  LDSM.16.MT88.4 R20, [R216+0x8800] ;  /* 0x00880000d814783b */ /* 0x000fe20000004200 */
[----:B---3--:R-:W-:-:S02]  /*f1c0*/  FFMA.FTZ R3, R132, c[0x0][0x23c], -R0 ;  /* 0x00008f0084037a23 */ /* 0x008fc40000010800 */
[----:B------:R-:W-:Y:S02]  /*f1d0*/  FFMA.FTZ R0, R240, c[0x0][0x23c], -R5 ;  /* 0x00008f00f0007a23 */ /* 0x000fe40000010805 */
[----:B------:R-:W-:Y:S02]  /*f1e0*/  IMAD.MOV.U32 R240, RZ, RZ, R13 ;  /* 0x000000fffff07224 */ /* 0x000fe400078e000d */
[----:B------:R-:W3:Y:S01]  /*f1f0*/  LDSM.16.MT88.4 R12, [R213+0x8800] ;  /* 0x00880000d50c783b */ /* 0x000ee20000004200 */
[----:B------:R1:W1:Y:S01]  /*f200*/  MUFU.EX2 R72, R4 ;  /* 0x0000000400487308 */ /* 0x0002620000000800 */
[----:B--2---:R-:W-:Y:S01]  /*f210*/  FFMA.FTZ R2, R233, c[0x0][0x23c], -R5 ;  /* 0x00008f00e9027a23 */ /* 0x004fe20000010805 */
[----:B------:R-:W-:-:S06]  /*f220*/  MOV R233, R218 ;  /* 0x000000da00e97202 */ /* 0x000fcc0000000f00 */
[----:B------:R2:W2:Y:S01]  /*f230*/  MUFU.EX2 R250, R3 ;  /* 0x0000000300fa7308 */ /* 0x0004a20000000800 */
[----:B-1----:R-:W-:-:S07]  /*f240*/  FFMA.FTZ R4, R238, c[0x0][0x23c], -R5 ;  /* 0x00008f00ee047a23 */ /* 0x002fce0000010805 */
[----:B------:R1:W-:Y:S01]  /*f250*/  MUFU.EX2 R182, R0 ;  /* 0x0000000000b67308 */ /* 0x0003e20000000800 */
[----:B--2---:R-:W-:-:S07]  /*f260*/  FFMA.FTZ R3, R235, c[0x0][0x23c], -R5 ;  /* 0x00008f00eb037a23 */ /* 0x004fce0000010805 */
[----:B------:R2:W-:Y:S08]  /*f270*/  MUFU.EX2 R205, R4 ;  /* 0x0000000400cd7308 */ /* 0x0005f00000000800 */
[----:B------:R-:W-:Y:S08]  /*f280*/  MUFU.EX2 R204, R3 ;  /* 0x0000000300cc7308 */ /* 0x000ff00000000800 */
[----:B------:R-:W2:Y:S01]  /*f290*/  MUFU.EX2 R218, R2 ;  /* 0x0000000200da7308 */ /* 0x000ea20000000800 */
[----:B----4-:R-:W-:Y:S01]  /*f2a0*/  IMAD.MOV.U32 R210, RZ, RZ, R7 ;  /* 0x000000ffffd27224 */ /* 0x010fe200078e0007 */
[----:B------:R-:W-:Y:S01]  /*f2b0*/  MOV R207, R10 ;  /* 0x0000000a00cf7202 */ /* 0x000fe20000000f00 */
[----:B------:R-:W-:Y:S01]  /*f2c0*/  IMAD.MOV.U32 R103, RZ, RZ, R173 ;  /* 0x000000ffff677224 */ /* 0x000fe200078e00ad */
[----:B------:R-:W-:Y:S01]  /*f2d0*/  MOV R108, R169 ;  /* 0x000000a9006c7202 */ /* 0x000fe20000000f00 */
[----:B------:R-:W-:Y:S01]  /*f2e0*/  IMAD.MOV.U32 R235, RZ, RZ, R191 ;  /* 0x000000ffffeb7224 */ /* 0x000fe200078e00bf */
[----:B------:R-:W-:Y:S01]  /*f2f0*/  MOV R84, R153 ;  /* 0x0000009900547202 */ /* 0x000fe20000000f00 */
[--C-:B------:R-:W-:Y:S01]  /*f300*/  FFMA.FTZ R24, R237, c[0x0][0x23c], -R5.reuse ;  /* 0x00008f00ed187a23 */ /* 0x100fe20000010805 */
[----:B------:R-:W-:Y:S01]  /*f310*/  MOV R78, R156 ;  /* 0x0000009c004e7202 */ /* 0x000fe20000000f00 */
[--C-:B-1----:R-:W-:Y:S01]  /*f320*/  FFMA.FTZ R0, R234, c[0x0][0x23c], -R5.reuse ;  /* 0x00008f00ea007a23 */ /* 0x102fe20000010805 */
[----:B------:R-:W-:Y:S01]  /*f330*/  MOV R238, R158 ;  /* 0x0000009e00ee7202 */ /* 0x000fe20000000f00 */
[--C-:B------:R-:W-:Y:S01]  /*f340*/  FFMA.FTZ R125, R211, c[0x0][0x23c], -R5.reuse ;  /* 0x00008f00d37d7a23 */ /* 0x100fe20000010805 */
[----:B------:R-:W-:Y:S01]  /*f350*/  F2FP.BF16.PACK_AB R10, R232, R186 ;  /* 0x000000bae80a723e */ /* 0x000fe200000010ff */
[--C-:B------:R-:W-:Y:S01]  /*f360*/  FFMA.FTZ R131, R209, c[0x0][0x23c], -R5.reuse ;  /* 0x00008f00d1837a23 */ /* 0x100fe20000010805 */
[----:B------:R-:W-:Y:S01]  /*f370*/  F2FP.BF16.PACK_AB R11, R210, R184 ;  /* 0x000000b8d20b723e */ /* 0x000fe200000010ff */
[----:B------:R-:W-:Y:S01]  /*f380*/  FFMA.FTZ R132, R208, c[0x0][0x23c], -R5 ;  /* 0x00008f00d0847a23 */ /* 0x000fe20000010805 */
[----:B--2---:R-:W-:Y:S01]  /*f390*/  F2FP.BF16.PACK_AB R4, R72, R183 ;  /* 0x000000b74804723e */ /* 0x004fe200000010ff */
[----:B------:R-:W-:Y:S01]  /*f3a0*/  IMAD.MOV.U32 R236, RZ, RZ, R9 ;  /* 0x000000ffffec7224 */ /* 0x000fe200078e0009 */
[----:B------:R-:W-:Y:S01]  /*f3b0*/  F2FP.BF16.PACK_AB R9, R101, R199 ;  /* 0x000000c76509723e */ /* 0x000fe200000010ff */
[----:B------:R-:W-:Y:S01]  /*f3c0*/  IMAD.MOV.U32 R241, RZ, RZ, R8 ;  /* 0x000000fffff17224 */ /* 0x000fe200078e0008 */
[----:B------:R-:W-:Y:S01]  /*f3d0*/  F2FP.BF16.PACK_AB R8, R240, R207 ;  /* 0x000000cff008723e */ /* 0x000fe200000010ff */
[--C-:B------:R-:W-:Y:S01]  /*f3e0*/  FFMA.FTZ R153, R109, c[0x0][0x23c], -R5.reuse ;  /* 0x00008f006d997a23 */ /* 0x100fe20000010805 */
[----:B------:R-:W-:Y:S01]  /*f3f0*/  F2FP.BF16.PACK_AB R6, R219, R250 ;  /* 0x000000fadb06723e */ /* 0x000fe200000010ff */
[--C-:B------:R-:W-:Y:S01]  /*f400*/  FFMA.FTZ R156, R102, c[0x0][0x23c], -R5.reuse ;  /* 0x00008f00669c7a23 */ /* 0x100fe20000010805 */
[----:B------:R-:W-:Y:S01]  /*f410*/  F2FP.BF16.PACK_AB R7, R218, R204 ;  /* 0x000000ccda07723e */ /* 0x000fe200000010ff */
[----:B------:R-:W-:-:S02]  /*f420*/  FFMA.FTZ R158, R100, c[0x0][0x23c], -R5 ;  /* 0x00008f00649e7a23 */ /* 0x000fc40000010805 */
[--C-:B------:R-:W-:Y:S02]  /*f430*/  FFMA.FTZ R168, R94, c[0x0][0x23c], -R5.reuse ;  /* 0x00008f005ea87a23 */ /* 0x100fe40000010805 */
[--C-:B------:R-:W-:Y:S02]  /*f440*/  FFMA.FTZ R169, R92, c[0x0][0x23c], -R5.reuse ;  /* 0x00008f005ca97a23 */ /* 0x100fe40000010805 */
[--C-:B------:R-:W-:Y:S02]  /*f450*/  FFMA.FTZ R173, R85, c[0x0][0x23c], -R5.reuse ;  /* 0x00008f0055ad7a23 */ /* 0x100fe40000010805 */
[--C-:B------:R-:W-:Y:S02]  /*f460*/  FFMA.FTZ R175, R86, c[0x0][0x23c], -R5.reuse ;  /* 0x00008f0056af7a23 */ /* 0x100fe40000010805 */
[--C-:B------:R-:W-:Y:S02]  /*f470*/  FFMA.FTZ R187, R77, c[0x0][0x23c], -R5.reuse ;  /* 0x00008f004dbb7a23 */ /* 0x100fe40000010805 */
[----:B------:R-:W-:Y:S01]  /*f480*/  FFMA.FTZ R191, R76, c[0x0][0x23c], -R5 ;  /* 0x00008f004cbf7a23 */ /* 0x000fe20000010805 */
[----:B------:R-:W-:Y:S01]  /*f490*/  F2FP.BF16.PACK_AB R5, R205, R182 ;  /* 0x000000b6cd05723e */ /* 0x000fe200000010ff */
[-C--:B---3--:R-:W-:Y:S08]  /*f4a0*/  HMMA.16816.F32.BF16 R112, R8, R12.reuse, R112 ;  /* 0x0000000c0870723c */ /* 0x088ff00000041870 */
        /* <DEDUP_REMOVED lines=9> */
[----:B------:R-:W-:Y:S06]  /*f540*/  MUFU.EX2 R208, R25 ;  /* 0x0000001900d07308 */ /* 0x000fec0000000800 */
[C---:B------:R-:W-:Y:S02]  /*f550*/  HMMA.16816.F32.BF16 R40, R4.reuse, R16, R40 ;  /* 0x000000100428723c */ /* 0x040fe40000041828 */
[----:B------:R-:W-:Y:S06]  /*f560*/  MUFU.EX2 R209, R29 ;  /* 0x0000001d00d17308 */ /* 0x000fec0000000800 */
[C---:B------:R-:W-:Y:S02]  /*f570*/  HMMA.16816.F32.BF16 R36, R4.reuse, R18, R36 ;  /* 0x000000120424723c */ /* 0x040fe40000041824 */
[----:B------:R-:W-:Y:S06]  /*f580*/  MUFU.EX2 R211, R26 ;  /* 0x0000001a00d37308 */ /* 0x000fec0000000800 */
[C---:B-1----:R-:W-:Y:S02]  /*f590*/  HMMA.16816.F32.BF16 R60, R4.reuse, R12, R60 ;  /* 0x0000000c043c723c */ /* 0x042fe4000004183c */
[----:B------:R-:W-:Y:S06]  /*f5a0*/  MUFU.EX2 R25, R0 ;  /* 0x0000000000197308 */ /* 0x000fec0000000800 */
[----:B------:R-:W-:Y:S02]  /*f5b0*/  HMMA.16816.F32.BF16 R32, R4, R14, R32 ;  /* 0x0000000e0420723c */ /* 0x000fe40000041820 */
[----:B------:R-:W1:Y:S06]  /*f5c0*/  MUFU.EX2 R4, R27 ;  /* 0x0000001b00047308 */ /* 0x000e6c0000000800 */
[C---:B------:R-:W-:Y:S07]  /*f5d0*/  HMMA.16816.F32.BF16 R92, R8.reuse, R12, R68 ;  /* 0x0000000c085c723c */ /* 0x040fee0000041844 */
[----:B------:R-:W-:Y:S01]  /*f5e0*/  MOV R68, R78 ;  /* 0x0000004e00447202 */ /* 0x000fe20000000f00 */
[----:B------:R-:W-:Y:S01]  /*f5f0*/  HMMA.16816.F32.BF16 R96, R8, R16, R96 ;  /* 0x000000100860723c */ /* 0x000fe20000041860 */
[----:B------:R-:W-:-:S02]  /*f600*/  IMAD.MOV.U32 R70, RZ, RZ, R235 ;  /* 0x000000ffff467224 */ /* 0x000fc400078e00eb */
[----:B------:R-:W3:Y:S05]  /*f610*/  MUFU.EX2 R235, R28 ;  /* 0x0000001c00eb7308 */ /* 0x000eea0000000800 */
[C---:B------:R-:W-:Y:S01]  /*f620*/  HMMA.16816.F32.BF16 R76, R8.reuse, R14, R64 ;  /* 0x0000000e084c723c */ /* 0x040fe20000041840 */
[----:B------:R-:W-:Y:S01]  /*f630*/  IMAD.MOV.U32 R234, RZ, RZ, R108 ;  /* 0x000000ffffea7224 */ /* 0x000fe200078e006c */
[----:B------:R-:W-:Y:S01]  /*f640*/  MOV R237, R110 ;  /* 0x0000006e00ed7202 */ /* 0x000fe20000000f00 */
[----:B------:R-:W-:Y:S04]  /*f650*/  LDSM.16.MT88.4 R12, [R214+0x9000] ;  /* 0x00900000d60c783b */ /* 0x000fe80000004200 */
[----:B------:R-:W-:Y:S01]  /*f660*/  MOV R67, R220 ;  /* 0x000000dc00437202 */ /* 0x000fe20000000f00 */
[----:B------:R-:W-:Y:S01]  /*f670*/  HMMA.16816.F32.BF16 R104, R8, R18, R104 ;  /* 0x000000120868723c */ /* 0x000fe20000041868 */
[----:B------:R1:W4:Y:S01]  /*f680*/  MUFU.EX2 R220, R24 ;  /* 0x0000001800dc7308 */ /* 0x0003220000000800 */
[----:B------:R-:W2:Y:S07]  /*f690*/  LDSM.16.MT88.4 R16, [R216+0x9000] ;  /* 0x00900000d810783b */ /* 0x000eae0000004200 */
[----:B------:R-:W4:Y:S01]  /*f6a0*/  MUFU.EX2 R8, R30 ;  /* 0x0000001e00087308 */ /* 0x000f220000000800 */
[----:B-1----:R-:W-:-:S02]  /*f6b0*/  MOV R24, R4 ;  /* 0x0000000400187202 */ /* 0x002fc40000000f00 */
[----:B---3--:R-:W-:Y:S02]  /*f6c0*/  F2FP.BF16.PACK_AB R4, R235, R209 ;  /* 0x000000d1eb04723e */ /* 0x008fe400000010ff */
[----:B----4-:R-:W-:Y:S02]  /*f6d0*/  F2FP.BF16.PACK_AB R5, R220, R208 ;  /* 0x000000d0dc05723e */ /* 0x010fe400000010ff */
[----:B------:R-:W-:Y:S02]  /*f6e0*/  F2FP.BF16.PACK_AB R6, R211, R24 ;  /* 0x00000018d306723e */ /* 0x000fe400000010ff */
[----:B------:R-:W-:Y:S02]  /*f6f0*/  F2FP.BF16.PACK_AB R7, R8, R25 ;  /* 0x000000190807723e */ /* 0x000fe400000010ff */
[----:B------:R-:W-:-:S05]  /*f700*/  MOV R239, R111 ;  /* 0x0000006f00ef7202 */ /* 0x000fca0000000f00 */
[----:B--2---:R-:W-:Y:S07]  /*f710*/  HMMA.16816.F32.BF16 R108, R4, R20, R56 ;  /* 0x00000014046c723c */ /* 0x004fee0000041838 */
[----:B------:R-:W-:Y:S02]  /*f720*/  MOV R57, R8 ;  /* 0x0000000800397202 */ /* 0x000fe40000000f00 */
[----:B------:R-:W1:Y:S01]  /*f730*/  LDSM.16.MT88.4 R8, [R215+0x9000] ;  /* 0x00900000d708783b */ /* 0x000e620000004200 */
        /* <DEDUP_REMOVED lines=9> */
[----:B------:R-:W-:Y:S01]  /*f7d0*/  MUFU.EX2 R186, R122 ;  /* 0x0000007a00ba7308 */ /* 0x000fe20000000800 */
[----:B------:R-:W-:Y:S01]  /*f7e0*/  MOV R27, R212 ;  /* 0x000000d4001b7202 */ /* 0x000fe20000000f00 */
[----:B------:R-:W-:Y:S01]  /*f7f0*/  IMAD.MOV.U32 R66, RZ, RZ, R103 ;  /* 0x000000ffff427224 */ /* 0x000fe200078e0067 */
[----:B------:R-:W-:-:S05]  /*f800*/  MOV R69, R238 ;  /* 0x000000ee00457202 */ /* 0x000fca0000000f00 */
[----:B------:R-:W-:Y:S01]  /*f810*/  MUFU.EX2 R217, R121 ;  /* 0x0000007900d97308 */ /* 0x000fe20000000800 */
[----:B------:R-:W-:Y:S02]  /*f820*/  MOV R65, R101 ;  /* 0x0000006500417202 */ /* 0x000fe40000000f00 */
[----:B------:R-:W-:-:S05]  /*f830*/  MOV R238, R73 ;  /* 0x0000004900ee7202 */ /* 0x000fca0000000f00 */
[----:B------:R-:W-:Y:S01]  /*f840*/  MUFU.EX2 R234, R119 ;  /* 0x0000007700ea7308 */ /* 0x000fe20000000800 */
[----:B------:R-:W-:Y:S01]  /*f850*/  MOV R30, R72 ;  /* 0x00000048001e7202 */ /* 0x000fe20000000f00 */
[C---:B------:R-:W-:Y:S06]  /*f860*/  HMMA.16816.F32.BF16 R100, R4.reuse, R22, R52 ;  /* 0x000000160464723c */ /* 0x040fec0000041834 */
[----:B------:R-:W-:Y:S01]  /*f870*/  MUFU.EX2 R184, R118 ;  /* 0x0000007600b87308 */ /* 0x000fe20000000800 */
[----:B------:R-:W-:Y:S01]  /*f880*/  MOV R52, R66 ;  /* 0x0000004200347202 */ /* 0x000fe20000000f00 */
[----:B------:R-:W-:Y:S06]  /*f890*/  HMMA.16816.F32.BF16 R72, R4, R18, R44 ;  /* 0x000000120448723c */ /* 0x000fec000004182c */
[----:B------:R-:W2:Y:S01]  /*f8a0*/  MUFU.EX2 R212, R117 ;  /* 0x0000007500d47308 */ /* 0x000ea20000000800 */
[----:B------:R-:W-:-:S07]  /*f8b0*/  MOV R46, R67 ;  /* 0x00000043002e7202 */ /* 0x000fce0000000f00 */
[----:B------:R3:W-:Y:S08]  /*f8c0*/  MUFU.EX2 R237, R116 ;  /* 0x0000007400ed7308 */ /* 0x0007f00000000800 */
[----:B------:R-:W4:Y:S01]  /*f8d0*/  MUFU.EX2 R233, R31 ;  /* 0x0000001f00e97308 */ /* 0x000f220000000800 */
[----:B------:R-:W-:Y:S01]  /*f8e0*/  IMAD.MOV.U32 R2, RZ, RZ, R84 ;  /* 0x000000ffff027224 */ /* 0x000fe200078e0054 */
[----:B------:R-:W-:Y:S01]  /*f8f0*/  MOV R3, R87 ;  /* 0x0000005700037202 */ /* 0x000fe20000000f00 */
[----:B------:R-:W-:Y:S01]  /*f900*/  IMAD.MOV.U32 R47, RZ, RZ, R65 ;  /* 0x000000ffff2f7224 */ /* 0x000fe200078e0041 */
[----:B------:R-:W-:Y:S01]  /*f910*/  HMMA.16816.F32.BF16 R84, R4, R16, R48 ;  /* 0x000000100454723c */ /* 0x000fe20000041830 */
[----:B------:R-:W-:Y:S01]  /*f920*/  IMAD.MOV.U32 R0, RZ, RZ, R68 ;  /* 0x000000ffff007224 */ /* 0x000fe200078e0044 */
[----:B------:R-:W-:Y:S01]  /*f930*/  MOV R53, R69 ;  /* 0x0000004500357202 */ /* 0x000fe20000000f00 */
[----:B------:R-:W-:Y:S01]  /*f940*/  IMAD.MOV.U32 R55, RZ, RZ, R71 ;  /* 0x000000ffff377224 */ /* 0x000fe200078e0047 */
[----:B------:R-:W-:-:S04]  /*f950*/  MOV R54, R70 ;  /* 0x0000004600367202 */ /* 0x000fc80000000f00 */
[C---:B------:R-:W-:Y:S08]  /*f960*/  HMMA.16816.F32.BF16 R68, R4.reuse, R12, R40 ;  /* 0x0000000c0444723c */ /* 0x040ff00000041828 */
[C---:B------:R-:W-:Y:S08]  /*f970*/  HMMA.16816.F32.BF16 R64, R4.reuse, R14, R36 ;  /* 0x0000000e0440723c */ /* 0x040ff00000041824 */
[C---:B-1----:R-:W-:Y:S08]  /*f980*/  HMMA.16816.F32.BF16 R60, R4.reuse, R8, R60 ;  /* 0x00000008043c723c */ /* 0x042ff0000004183c */
[----:B------:R-:W-:Y:S07]  /*f990*/  HMMA.16816.F32.BF16 R48, R4, R10, R32 ;  /* 0x0000000a0430723c */ /* 0x000fee0000041820 */
[----:B------:R-:W-:Y:S01]  /*f9a0*/  FADD.FTZ R4, R52, R46 ;  /* 0x0000002e34047221 */ /* 0x000fe20000010000 */
[----:B--2---:R-:W-:-:S02]  /*f9b0*/  F2FP.BF16.PACK_AB R5, R212, R184 ;  /* 0x000000b8d405723e */ /* 0x004fc400000010ff */
[----:B------:R-:W-:Y:S01]  /*f9c0*/  F2FP.BF16.PACK_AB R6, R234, R120 ;  /* 0x00000078ea06723e */ /* 0x000fe200000010ff */
[----:B---3--:R-:W-:Y:S01]  /*f9d0*/  FADD.FTZ R116, R53, R4 ;  /* 0x0000000435747221 */ /* 0x008fe20000010000 */
[----:B------:R-:W-:Y:S02]  /*f9e0*/  F2FP.BF16.PACK_AB R4, R217, R186 ;  /* 0x000000bad904723e */ /* 0x000fe400000010ff */
[----:B----4-:R-:W-:Y:S01]  /*f9f0*/  F2FP.BF16.PACK_AB R7, R233, R237 ;  /* 0x000000ede907723e */ /* 0x010fe200000010ff */
[----:B------:R-:W-:Y:S02]  /*fa00*/  FADD.FTZ R3, R3, R188 ;  /* 0x000000bc03037221 */ /* 0x000fe40000010000 */
[----:B------:R-:W-:Y:S02]  /*fa10*/  FADD.FTZ R2, R2, R124 ;  /* 0x0000007c02027221 */ /* 0x000fe40000010000 */
[----:B------:R-:W-:Y:S02]  /*fa20*/  FADD.FTZ R3, R54, R3 ;  /* 0x0000000336037221 */ /* 0x000fe40000010000 */
[----:B------:R-:W-:-:S02]  /*fa30*/  FADD.FTZ R2, R55, R2 ;  /* 0x0000000237027221 */ /* 0x000fc40000010000 */
[C---:B------:R-:W-:Y:S07]  /*fa40*/  HMMA.16816.F32.BF16 R52, R4.reuse, R22, R148 ;  /* 0x000000160434723c */ /* 0x040fee0000041894 */
[----:B------:R-:W-:Y:S01]  /*fa50*/  MOV R151, R47 ;  /* 0x0000002f00977202 */ /* 0x000fe20000000f00 */
[----:B------:R-:W-:Y:S01]  /*fa60*/  HMMA.16816.F32.BF16 R36, R4, R18, R88 ;  /* 0x000000120424723c */ /* 0x000fe20000041858 */
[----:B------:R-:W-:-:S06]  /*fa70*/  FADD.FTZ R0, R0, R123 ;  /* 0x0000007b00007221 */ /* 0x000fcc0000010000 */
[----:B------:R-:W-:Y:S01]  /*fa80*/  IMAD.MOV.U32 R91, RZ, RZ, R24 ;  /* 0x000000ffff5b7224 */ /* 0x000fe200078e0018 */
[----:B------:R-:W-:Y:S01]  /*fa90*/  HMMA.16816.F32.BF16 R44, R4, R10, R76 ;  /* 0x0000000a042c723c */ /* 0x000fe2000004184c */
[----:B------:R-:W-:-:S06]  /*faa0*/  MOV R90, R25 ;  /* 0x00000019005a7202 */ /* 0x000fcc0000000f00 */
[----:B------:R-:W-:Y:S02]  /*fab0*/  MOV R78, R26 ;  /* 0x0000001a004e7202 */ /* 0x000fe40000000f00 */
[----:B------:R-:W-:Y:S02]  /*fac0*/  MOV R79, R27 ;  /* 0x0000001b004f7202 */ /* 0x000fe40000000f00 */
[----:B------:R-:W1:Y:S01]  /*fad0*/  LDSM.16.MT88.4 R24, [R215+0x9800] ;  /* 0x00980000d718783b */ /* 0x000e620000004200 */
[C---:B------:R-:W-:Y:S01]  /*fae0*/  HMMA.16816.F32.BF16 R40, R4.reuse, R16, R80 ;  /* 0x000000100428723c */ /* 0x040fe20000041850 */
[----:B------:R-:W-:Y:S01]  /*faf0*/  FADD.FTZ R0, R56, R0 ;  /* 0x0000000038007221 */ /* 0x000fe20000010000 */
[----:B------:R-:W-:Y:S01]  /*fb00*/  MOV R119, R57 ;  /* 0x0000003900777202 */ /* 0x000fe20000000f00 */
[----:B------:R-:W-:Y:S01]  /*fb10*/  IMAD.MOV.U32 R117, RZ, RZ, R59 ;  /* 0x000000ffff757224 */ /* 0x000fe200078e003b */
[----:B------:R-:W-:Y:S01]  /*fb20*/  MOV R118, R58 ;  /* 0x0000003a00767202 */ /* 0x000fe20000000f00 */
[----:B------:R2:W-:Y:S01]  /*fb30*/  MUFU.EX2 R149, R130 ;  /* 0x0000008200957308 */ /* 0x0005e20000000800 */
[----:B------:R-:W3:Y:S01]  /*fb40*/  LDSM.16.MT88.4 R16, [R213+0x9800] ;  /* 0x00980000d510783b */ /* 0x000ee20000004200 */
[----:B------:R-:W-:Y:S01]  /*fb50*/  MOV R83, R30 ;  /* 0x0000001e00537202 */ /* 0x000fe20000000f00 */
[C---:B------:R-:W-:Y:S05]  /*fb60*/  HMMA.16816.F32.BF16 R56, R4.reuse, R20, R112 ;  /* 0x000000140438723c */ /* 0x040fea0000041870 */
[----:B------:R4:W-:Y:S03]  /*fb70*/  MUFU.EX2 R80, R129 ;  /* 0x0000008100507308 */ /* 0x0009e60000000800 */
[----:B------:R-:W-:Y:S01]  /*fb80*/  HMMA.16816.F32.BF16 R32, R4, R12, R96 ;  /* 0x0000000c0420723c */ /* 0x000fe20000041860 */
[----:B--2---:R-:W-:-:S07]  /*fb90*/  MOV R130, R28 ;  /* 0x0000001c00827202 */ /* 0x004fce0000000f00 */
[----:B------:R-:W-:Y:S01]  /*fba0*/  HMMA.16816.F32.BF16 R20, R4, R14, R104 ;  /* 0x0000000e0414723c */ /* 0x000fe20000041868 */
[----:B------:R-:W2:Y:S01]  /*fbb0*/  LDSM.16.MT88.4 R12, [R216+0x9800] ;  /* 0x00980000d80c783b */ /* 0x000ea20000004200 */
[----:B----4-:R-:W-:-:S06]  /*fbc0*/  MOV R129, R29 ;  /* 0x0000001d00817202 */ /* 0x010fcc0000000f00 */
[----:B------:R-:W-:Y:S01]  /*fbd0*/  HMMA.16816.F32.BF16 R28, R4, R8, R92 ;  /* 0x00000008041c723c */ /* 0x000fe2000004185c */
[----:B------:R-:W4:Y:S01]  /*fbe0*/  LDSM.16.MT88.4 R8, [R214+0x9800] ;  /* 0x00980000d608783b */ /* 0x000f220000004200 */
[----:B------:R1:W-:Y:S01]  /*fbf0*/  MUFU.EX2 R82, R128 ;  /* 0x0000008000527308 */ /* 0x0003e20000000800 */
[----:B------:R-:W-:-:S07]  /*fc00*/  MOV R89, R237 ;  /* 0x000000ed00597202 */ /* 0x000fce0000000f00 */
[----:B------:R-:W2:Y:S01]  /*fc10*/  MUFU.EX2 R237, R126 ;  /* 0x0000007e00ed7308 */ /* 0x000ea20000000800 */
[----:B-1----:R-:W-:-:S07]  /*fc20*/  IMAD.MOV.U32 R128, RZ, RZ, R239 ;  /* 0x000000ffff807224 */ /* 0x002fce00078e00ef */
[----:B------:R-:W-:Y:S08]  /*fc30*/  MUFU.EX2 R148, R127 ;  /* 0x0000007f00947308 */ /* 0x000ff00000000800 */
[----:B------:R-:W1:Y:S08]  /*fc40*/  MUFU.EX2 R239, R125 ;  /* 0x0000007d00ef7308 */ /* 0x000e700000000800 */
[----:B------:R-:W-:Y:S08]  /*fc50*/  MUFU.EX2 R81, R131 ;  /* 0x0000008300517308 */ /* 0x000ff00000000800 */
[----:B------:R-:W3:Y:S01]  /*fc60*/  MUFU.EX2 R150, R132 ;  /* 0x0000008400967308 */ /* 0x000ee20000000800 */
[----:B--2---:R-:W-:-:S02]  /*fc70*/  F2FP.BF16.PACK_AB R4, R149, R237 ;  /* 0x000000ed9504723e */ /* 0x004fc400000010ff */
[----:B-1----:R-:W-:Y:S02]  /*fc80*/  F2FP.BF16.PACK_AB R5, R148, R239 ;  /* 0x000000ef9405723e */ /* 0x002fe400000010ff */
[----:B------:R-:W-:-:S03]  /*fc90*/  F2FP.BF16.PACK_AB R6, R82, R80 ;  /* 0x000000505206723e */ /* 0x000fc600000010ff */
[----:B------:R-:W1:Y:S01]  /*fca0*/  MUFU.EX2 R76, R145 ;  /* 0x00000091004c7308 */ /* 0x000e620000000800 */
[----:B---3--:R-:W-:-:S07]  /*fcb0*/  F2FP.BF16.PACK_AB R7, R150, R81 ;  /* 0x000000519607723e */ /* 0x008fce00000010ff */
[----:B------:R-:W-:Y:S01]  /*fcc0*/  MUFU.EX2 R152, R152 ;  /* 0x0000009800987308 */ /* 0x000fe20000000800 */
[C---:B------:R-:W-:Y:S07]  /*fcd0*/  HMMA.16816.F32.BF16 R92, R4.reuse, R26, R48 ;  /* 0x0000001a045c723c */ /* 0x040fee0000041830 */
[----:B------:R-:W-:Y:S08]  /*fce0*/  MUFU.EX2 R147, R147 ;  /* 0x0000009300937308 */ /* 0x000ff00000000800 */
[----:B------:R-:W-:Y:S08]  /*fcf0*/  MUFU.EX2 R146, R146 ;  /* 0x0000009200927308 */ /* 0x000ff00000000800 */
[----:B------:R1:W-:Y:S08]  /*fd00*/  MUFU.EX2 R188, R144 ;  /* 0x0000009000bc7308 */ /* 0x0003f00000000800 */
[----:B------:R-:W2:Y:S08]  /*fd10*/  MUFU.EX2 R143, R143 ;  /* 0x0000008f008f7308 */ /* 0x000eb00000000800 */
[----:B------:R-:W-:Y:S08]  /*fd20*/  MUFU.EX2 R48, R142 ;  /* 0x0000008e00307308 */ /* 0x000ff00000000800 */
[----:B------:R-:W3:Y:S01]  /*fd30*/  MUFU.EX2 R145, R141 ;  /* 0x0000008d00917308 */ /* 0x000ee20000000800 */
[----:B------:R-:W-:Y:S01]  /*fd40*/  IMAD.MOV.U32 R88, RZ, RZ, R120 ;  /* 0x000000ffff587224 */ /* 0x000fe200078e0078 */
[----:B------:R-:W-:Y:S01]  /*fd50*/  HMMA.16816.F32.BF16 R124, R4, R16, R108 ;  /* 0x00000010047c723c */ /* 0x000fe2000004186c */
[----:B-1----:R-:W-:-:S07]  /*fd60*/  IMAD.MOV.U32 R144, RZ, RZ, R76 ;  /* 0x000000ffff907224 */ /* 0x002fce00078e004c */
[C---:B------:R-:W-:Y:S08]  /*fd70*/  HMMA.16816.F32.BF16 R120, R4.reuse, R18, R100 ;  /* 0x000000120478723c */ /* 0x040ff00000041864 */
[C---:B------:R-:W-:Y:S08]  /*fd80*/  HMMA.16816.F32.BF16 R112, R4.reuse, R12, R84 ;  /* 0x0000000c0470723c */ /* 0x040ff00000041854 */
[C---:B------:R-:W-:Y:S08]  /*fd90*/  HMMA.16816.F32.BF16 R108, R4.reuse, R14, R72 ;  /* 0x0000000e046c723c */ /* 0x040ff00000041848 */
[C---:B----4-:R-:W-:Y:S08]  /*fda0*/  HMMA.16816.F32.BF16 R104, R4.reuse, R8, R68 ;  /* 0x000000080468723c */ /* 0x050ff00000041844 */
[C---:B------:R-:W-:Y:S08]  /*fdb0*/  HMMA.16816.F32.BF16 R100, R4.reuse, R10, R64 ;  /* 0x0000000a0464723c */ /* 0x040ff00000041840 */
[----:B------:R-:W-:Y:S07]  /*fdc0*/  HMMA.16816.F32.BF16 R96, R4, R24, R60 ;  /* 0x000000180460723c */ /* 0x000fee000004183c */
[----:B------:R-:W-:Y:S01]  /*fdd0*/  FADD.FTZ R4, R78, R116 ;  /* 0x000000744e047221 */ /* 0x000fe20000010000 */
[----:B--2---:R-:W-:-:S02]  /*fde0*/  F2FP.BF16.PACK_AB R5, R143, R188 ;  /* 0x000000bc8f05723e */ /* 0x004fc400000010ff */
[----:B------:R-:W-:Y:S01]  /*fdf0*/  F2FP.BF16.PACK_AB R6, R144, R146 ;  /* 0x000000929006723e */ /* 0x000fe200000010ff */
[----:B------:R-:W-:Y:S01]  /*fe00*/  FADD.FTZ R132, R130, R4 ;  /* 0x0000000482847221 */ /* 0x000fe20000010000 */
[----:B------:R-:W-:Y:S02]  /*fe10*/  F2FP.BF16.PACK_AB R4, R147, R152 ;  /* 0x000000989304723e */ /* 0x000fe400000010ff */
[----:B---3--:R-:W-:Y:S01]  /*fe20*/  F2FP.BF16.PACK_AB R7, R145, R48 ;  /* 0x000000309107723e */ /* 0x008fe200000010ff */
[----:B------:R-:W-:Y:S02]  /*fe30*/  FADD.FTZ R2, R128, R2 ;  /* 0x0000000280027221 */ /* 0x000fe40000010000 */
[----:B------:R-:W-:-:S04]  /*fe40*/  FADD.FTZ R0, R129, R0 ;  /* 0x0000000081007221 */ /* 0x000fc80000010000 */
[C---:B------:R-:W-:Y:S01]  /*fe50*/  HMMA.16816.F32.BF16 R128, R4.reuse, R16, R56 ;  /* 0x000000100480723c */ /* 0x040fe20000041838 */
[----:B------:R-:W1:Y:S01]  /*fe60*/  MUFU.EX2 R16, R206 ;  /* 0x000000ce00107308 */ /* 0x000e620000000800 */
[----:B------:R-:W-:Y:S01]  /*fe70*/  FADD.FTZ R3, R79, R3 ;  /* 0x000000034f037221 */ /* 0x000fe20000010000 */
[----:B------:R-:W-:Y:S01]  /*fe80*/  MOV R77, R89 ;  /* 0x00000059004d7202 */ /* 0x000fe20000000f00 */
[----:B------:R-:W-:Y:S01]  /*fe90*/  IMAD.MOV.U32 R78, RZ, RZ, R90 ;  /* 0x000000ffff4e7224 */ /* 0x000fe200078e005a */
[----:B------:R-:W-:Y:S02]  /*fea0*/  MOV R76, R88 ;  /* 0x00000058004c7202 */ /* 0x000fe40000000f00 */
        /* <DEDUP_REMOVED lines=9> */
[----:B------:R-:W-:Y:S02]  /*ff40*/  MOV R72, R78 ;  /* 0x0000004e00487202 */ /* 0x000fe40000000f00 */
[----:B------:R-:W-:Y:S01]  /*ff50*/  MOV R73, R79 ;  /* 0x0000004f00497202 */ /* 0x000fe20000000f00 */
[----:B------:R-:W-:Y:S01]  /*ff60*/  IMAD.MOV.U32 R151, RZ, RZ, R119 ;  /* 0x000000ffff977224 */ /* 0x000fe200078e0077 */
[----:B------:R-:W-:Y:S01]  /*ff70*/  MOV R68, R117 ;  /* 0x0000007500447202 */ /* 0x000fe20000000f00 */
[C---:B------:R-:W-:Y:S01]  /*ff80*/  HMMA.16816.F32.BF16 R80, R4.reuse, R14, R36 ;  /* 0x0000000e0450723c */ /* 0x040fe20000041824 */
[----:B------:R-:W-:Y:S01]  /*ff90*/  MOV R69, R118 ;  /* 0x0000007600457202 */ /* 0x000fe20000000f00 */
[----:B------:R-:W2:Y:S06]  /*ffa0*/  LDSM.16.MT88.4 R12, [R213+0xa000] ;  /* 0x00a00000d50c783b */ /* 0x000eac0000004200 */
[C---:B------:R-:W-:Y:S01]  /*ffb0*/  HMMA.16816.F32.BF16 R76, R4.reuse, R24, R28 ;  /* 0x00000018044c723c */ /* 0x040fe2000004181c */
[----:B------:R1:W-:Y:S07]  /*ffc0*/  MUFU.EX2 R24, R203 ;  /* 0x000000cb00187308 */ /* 0x0003ee0000000800 */
[C---:B------:R-:W-:Y:S08]  /*ffd0*/  HMMA.16816.F32.BF16 R116, R4.reuse, R18, R52 ;  /* 0x000000120474723c */ /* 0x040ff00000041834 */
[----:B------:R-:W-:Y:S01]  /*ffe0*/  HMMA.16816.F32.BF16 R32, R4, R8, R32 ;  /* 0x000000080420723c */ /* 0x000fe20000041820 */
[----:B-1----:R-:W-:-:S02]  /*fff0*/  MOV R203, R16 ;  /* 0x0000001000cb7202 */ /* 0x002fc40000000f00 */
[----:B------:R-:W-:Y:S05]  /*10000*/  LDSM.16.MT88.4 R16, [R215+0xa000] ;  /* 0x00a00000d710783b */ /* 0x000fea0000004200 */
[C---:B------:R-:W-:Y:S01]  /*10010*/  HMMA.16816.F32.BF16 R84, R4.reuse, R10, R20 ;  /* 0x0000000a0454723c */ /* 0x040fe20000041814 */
[----:B------:R-:W1:Y:S04]  /*10020*/  LDSM.16.MT88.4 R8, [R216+0xa000] ;  /* 0x00a00000d808783b */ /* 0x000e680000004200 */
[----:B------:R-:W3:Y:S01]  /*10030*/  LDSM.16.MT88.4 R20, [R214+0xa000] ;  /* 0x00a00000d614783b */ /* 0x000ee20000004200 */
[----:B------:R-:W4:Y:S08]  /*10040*/  MUFU.EX2 R50, R139 ;  /* 0x0000008b00327308 */ /* 0x000f300000000800 */
[----:B------:R-:W1:Y:S08]  /*10050*/  MUFU.EX2 R51, R137 ;  /* 0x0000008900337308 */ /* 0x000e700000000800 */
[----:B------:R1:W1:Y:S08]  /*10060*/  MUFU.EX2 R49, R140 ;  /* 0x0000008c00317308 */ /* 0x0002700000000800 */
[----:B------:R-:W1:Y:S08]  /*10070*/  MUFU.EX2 R141, R138 ;  /* 0x0000008a008d7308 */ /* 0x000e700000000800 */
[----:B------:R-:W2:Y:S08]  /*10080*/  MUFU.EX2 R136, R136 ;  /* 0x0000008800887308 */ /* 0x000eb00000000800 */
[----:B------:R-:W2:Y:S01]  /*10090*/  MUFU.EX2 R202, R202 ;  /* 0x000000ca00ca7308 */ /* 0x000ea20000000800 */
[----:B----4-:R-:W-:Y:S01]  /*100a0*/  IMAD.MOV.U32 R25, RZ, RZ, R50 ;  /* 0x000000ffff197224 */ /* 0x010fe200078e0032 */
[----:B-1----:R-:W-:Y:S01]  /*100b0*/  MOV R140, R51 ;  /* 0x00000033008c7202 */ /* 0x002fe20000000f00 */
        /* <DEDUP_REMOVED lines=14> */
[----:B------:R-:W-:Y:S01]  /*101a0*/  MUFU.EX2 R237, R166 ;  /* 0x000000a600ed7308 */ /* 0x000fe20000000800 */
[----:B------:R-:W-:-:S02]  /*101b0*/  MOV R148, R236 ;  /* 0x000000ec00947202 */ /* 0x000fc40000000f00 */
[----:B------:R-:W-:Y:S02]  /*101c0*/  MOV R149, R211 ;  /* 0x000000d300957202 */ /* 0x000fe40000000f00 */
[----:B------:R-:W-:Y:S02]  /*101d0*/  F2FP.BF16.PACK_AB R4, R140, R141 ;  /* 0x0000008d8c04723e */ /* 0x000fe400000010ff */
[----:B--2---:R-:W-:Y:S01]  /*101e0*/  F2FP.BF16.PACK_AB R5, R203, R136 ;  /* 0x00000088cb05723e */ /* 0x004fe200000010ff */
[----:B------:R-:W-:Y:S01]  /*101f0*/  MUFU.EX2 R234, R167 ;  /* 0x000000a700ea7308 */ /* 0x000fe20000000800 */
[----:B------:R-:W-:Y:S02]  /*10200*/  F2FP.BF16.PACK_AB R6, R28, R25 ;  /* 0x000000191c06723e */ /* 0x000fe400000010ff */
[----:B------:R-:W-:-:S05]  /*10210*/  F2FP.BF16.PACK_AB R7, R202, R24 ;  /* 0x00000018ca07723e */ /* 0x000fca00000010ff */
[----:B------:R-:W-:Y:S01]  /*10220*/  MUFU.EX2 R239, R165 ;  /* 0x000000a500ef7308 */ /* 0x000fe20000000800 */
[----:B------:R-:W-:-:S07]  /*10230*/  MOV R27, R72 ;  /* 0x00000048001b7202 */ /* 0x000fce0000000f00 */
[----:B------:R-:W-:Y:S01]  /*10240*/  MUFU.EX2 R241, R164 ;  /* 0x000000a400f17308 */ /* 0x000fe20000000800 */
[----:B------:R-:W-:-:S07]  /*10250*/  IMAD.MOV.U32 R26, RZ, RZ, R73 ;  /* 0x000000ffff1a7224 */ /* 0x000fce00078e0049 */
[----:B------:R-:W-:Y:S01]  /*10260*/  MUFU.EX2 R211, R163 ;  /* 0x000000a300d37308 */ /* 0x000fe20000000800 */
[----:B------:R-:W-:-:S07]  /*10270*/  MOV R37, R74 ;  /* 0x0000004a00257202 */ /* 0x000fce0000000f00 */
[----:B------:R-:W1:Y:S01]  /*10280*/  MUFU.EX2 R233, R162 ;  /* 0x000000a200e97308 */ /* 0x000e620000000800 */
[----:B------:R-:W-:-:S07]  /*10290*/  MOV R38, R75 ;  /* 0x0000004b00267202 */ /* 0x000fce0000000f00 */
[----:B------:R-:W-:Y:S08]  /*102a0*/  MUFU.EX2 R236, R161 ;  /* 0x000000a100ec7308 */ /* 0x000ff00000000800 */
[----:B------:R-:W2:Y:S01]  /*102b0*/  MUFU.EX2 R238, R160 ;  /* 0x000000a000ee7308 */ /* 0x000ea20000000800 */
[----:B------:R-:W-:Y:S01]  /*102c0*/  FADD.FTZ R3, R199, R3 ;  /* 0x00000003c7037221 */ /* 0x000fe20000010000 */
[----:B------:R-:W-:Y:S01]  /*102d0*/  HMMA.16816.F32.BF16 R72, R4, R12, R124 ;  /* 0x0000000c0448723c */ /* 0x000fe2000004187c */
[----:B------:R-:W-:Y:S01]  /*102e0*/  IMAD.MOV.U32 R139, RZ, RZ, R146 ;  /* 0x000000ffff8b7224 */ /* 0x000fe200078e0092 */
[----:B------:R-:W-:Y:S01]  /*102f0*/  MOV R137, R48 ;  /* 0x0000003000897202 */ /* 0x000fe20000000f00 */
[----:B------:R-:W-:Y:S01]  /*10300*/  IMAD.MOV.U32 R199, RZ, RZ, R66 ;  /* 0x000000ffffc77224 */ /* 0x000fe200078e0042 */
[----:B------:R-:W-:-:S02]  /*10310*/  MOV R138, R65 ;  /* 0x00000041008a7202 */ /* 0x000fc40000000f00 */
[----:B------:R-:W-:Y:S01]  /*10320*/  MOV R146, R67 ;  /* 0x0000004300927202 */ /* 0x000fe20000000f00 */
[----:B------:R-:W-:Y:S01]  /*10330*/  IMAD.MOV.U32 R127, RZ, RZ, R68 ;  /* 0x000000ffff7f7224 */ /* 0x000fe200078e0044 */
[----:B------:R-:W-:Y:S01]  /*10340*/  MOV R36, R69 ;  /* 0x0000004500247202 */ /* 0x000fe20000000f00 */
[----:B------:R-:W-:Y:S01]  /*10350*/  IMAD.MOV.U32 R126, RZ, RZ, R71 ;  /* 0x000000ffff7e7224 */ /* 0x000fe200078e0047 */
[----:B------:R-:W-:Y:S01]  /*10360*/  MOV R125, R70 ;  /* 0x00000046007d7202 */ /* 0x000fe20000000f00 */
        /* <DEDUP_REMOVED lines=14> */
[----:B------:R1:W-:Y:S01]  /*10450*/  MUFU.EX2 R240, R154 ;  /* 0x0000009a00f07308 */ /* 0x0003e20000000800 */
[----:B------:R-:W-:Y:S01]  /*10460*/  FADD.FTZ R2, R126, R2 ;  /* 0x000000027e027221 */ /* 0x000fe20000010000 */
[----:B------:R-:W-:Y:S01]  /*10470*/  MOV R126, R27 ;  /* 0x0000001b007e7202 */ /* 0x000fe20000000f00 */
[----:B------:R-:W-:Y:S02]  /*10480*/  FADD.FTZ R3, R127, R3 ;  /* 0x000000037f037221 */ /* 0x000fe40000010000 */
[----:B------:R-:W-:Y:S01]  /*10490*/  HMMA.16816.F32.BF16 R92, R4, R12, R128 ;  /* 0x0000000c045c723c */ /* 0x000fe20000041880 */
[----:B------:R-:W-:Y:S01]  /*104a0*/  MOV R127, R26 ;  /* 0x0000001a007f7202 */ /* 0x000fe20000000f00 */
[----:B------:R-:W-:Y:S01]  /*104b0*/  IMAD.MOV.U32 R162, RZ, RZ, R28 ;  /* 0x000000ffffa27224 */ /* 0x000fe200078e001c */
[----:B------:R-:W-:-:S02]  /*104c0*/  MOV R124, R25 ;  /* 0x00000019007c7202 */ /* 0x000fc40000000f00 */
[----:B------:R-:W-:Y:S02]  /*104d0*/  MOV R163, R24 ;  /* 0x0000001800a37202 */ /* 0x000fe40000000f00 */
[----:B------:R-:W-:Y:S01]  /*104e0*/  MOV R160, R29 ;  /* 0x0000001d00a07202 */ /* 0x000fe20000000f00 */
[----:B------:R-:W-:Y:S01]  /*104f0*/  HMMA.16816.F32.BF16 R12, R4, R14, R116 ;  /* 0x0000000e040c723c */ /* 0x000fe20000041874 */
[----:B------:R-:W-:Y:S01]  /*10500*/  MOV R164, R31 ;  /* 0x0000001f00a47202 */ /* 0x000fe20000000f00 */
[----:B------:R-:W-:Y:S01]  /*10510*/  LDSM.16.MT88.4 R24, [R216+0xa800] ;  /* 0x00a80000d818783b */ /* 0x000fe20000004200 */
[----:B-1----:R-:W-:-:S03]  /*10520*/  IMAD.MOV.U32 R154, RZ, RZ, R30 ;  /* 0x000000ffff9a7224 */ /* 0x002fc600078e001e */
[----:B------:R-:W-:Y:S02]  /*10530*/  LDSM.16.MT88.4 R28, [R215+0xa800] ;  /* 0x00a80000d71c783b */ /* 0x000fe40000004200 */
[C---:B------:R-:W-:Y:S08]  /*10540*/  HMMA.16816.F32.BF16 R108, R4.reuse, R8, R88 ;  /* 0x00000008046c723c */ /* 0x040ff00000041858 */
[C---:B------:R-:W-:Y:S01]  /*10550*/  HMMA.16816.F32.BF16 R120, R4.reuse, R10, R80 ;  /* 0x0000000a0478723c */ /* 0x040fe20000041850 */
[----:B------:R-:W1:Y:S07]  /*10560*/  LDSM.16.MT88.4 R8, [R213+0xa800] ;  /* 0x00a80000d508783b */ /* 0x000e6e0000004200 */
[----:B------:R-:W-:Y:S01]  /*10570*/  HMMA.16816.F32.BF16 R116, R4, R20, R32 ;  /* 0x000000140474723c */ /* 0x000fe20000041820 */
[----:B------:R-:W2:Y:S01]  /*10580*/  LDSM.16.MT88.4 R32, [R214+0xa800] ;  /* 0x00a80000d620783b */ /* 0x000ea20000004200 */
[----:B------:R-:W-:-:S02]  /*10590*/  MOV R167, R182 ;  /* 0x000000b600a77202 */ /* 0x000fc40000000f00 */
[----:B------:R-:W-:Y:S01]  /*105a0*/  MOV R182, R183 ;  /* 0x000000b700b67202 */ /* 0x000fe20000000f00 */
[----:B------:R-:W-:Y:S01]  /*105b0*/  IMAD.MOV.U32 R183, RZ, RZ, R147 ;  /* 0x000000ffffb77224 */ /* 0x000fe200078e0093 */
        /* <DEDUP_REMOVED lines=8> */
[----:B------:R3:W4:Y:S01]  /*10640*/  MUFU.EX2 R235, R155 ;  /* 0x0000009b00eb7308 */ /* 0x0007220000000800 */
[----:B------:R-:W-:Y:S01]  /*10650*/  MOV R165, R206 ;  /* 0x000000ce00a57202 */ /* 0x000fe20000000f00 */
[----:B------:R-:W-:Y:S01]  /*10660*/  IMAD.MOV.U32 R250, RZ, RZ, R210 ;  /* 0x000000fffffa7224 */ /* 0x000fe200078e00d2 */
[----:B------:R-:W-:Y:S01]  /*10670*/  MOV R151, R207 ;  /* 0x000000cf00977202 */ /* 0x000fe20000000f00 */
[----:B------:R-:W-:-:S04]  /*10680*/  FADD.FTZ R0, R204, R0 ;  /* 0x00000000cc007221 */ /* 0x000fc80000010000 */
[----:B------:R-:W-:Y:S01]  /*10690*/  MUFU.EX2 R210, R159 ;  /* 0x0000009f00d27308 */ /* 0x000fe20000000800 */
[----:B---3--:R-:W-:-:S07]  /*106a0*/  MOV R155, R232 ;  /* 0x000000e8009b7202 */ /* 0x008fce0000000f00 */
[----:B------:R-:W-:Y:S08]  /*106b0*/  MUFU.EX2 R207, R201 ;  /* 0x000000c900cf7308 */ /* 0x000ff00000000800 */
[----:B------:R-:W-:Y:S08]  /*106c0*/  MUFU.EX2 R232, R157 ;  /* 0x0000009d00e87308 */ /* 0x000ff00000000800 */
[----:B------:R-:W3:Y:S08]  /*106d0*/  MUFU.EX2 R206, R153 ;  /* 0x0000009900ce7308 */ /* 0x000ef00000000800 */
[----:B------:R-:W-:Y:S08]  /*106e0*/  MUFU.EX2 R205, R156 ;  /* 0x0000009c00cd7308 */ /* 0x000ff00000000800 */
[----:B------:R-:W1:Y:S01]  /*106f0*/  MUFU.EX2 R204, R158 ;  /* 0x0000009e00cc7308 */ /* 0x000e620000000800 */
[----:B------:R-:W-:Y:S01]  /*10700*/  IMAD.MOV.U32 R125, RZ, RZ, R203 ;  /* 0x000000ffff7d7224 */ /* 0x000fe200078e00cb */
[----:B------:R-:W-:Y:S01]  /*10710*/  MOV R161, R202 ;  /* 0x000000ca00a17202 */ /* 0x000fe20000000f00 */
[C---:B------:R-:W-:Y:S01]  /*10720*/  HMMA.16816.F32.BF16 R112, R4.reuse, R22, R84 ;  /* 0x000000160470723c */ /* 0x040fe20000041854 */
[----:B------:R-:W2:Y:S04]  /*10730*/  LDSM.16.MT88.4 R20, [R213+0xb000] ;  /* 0x00b00000d514783b */ /* 0x000ea80000004200 */
[----:B------:R-:W-:Y:S03]  /*10740*/  MUFU.EX2 R203, R178 ;  /* 0x000000b200cb7308 */ /* 0x000fe60000000800 */
[C---:B------:R-:W-:Y:S05]  /*10750*/  HMMA.16816.F32.BF16 R104, R4.reuse, R16, R76 ;  /* 0x000000100468723c */ /* 0x040fea000004184c */
[----:B------:R-:W-:Y:S03]  /*10760*/  MUFU.EX2 R202, R179 ;  /* 0x000000b300ca7308 */ /* 0x000fe60000000800 */
[----:B------:R-:W-:Y:S01]  /*10770*/  HMMA.16816.F32.BF16 R96, R4, R18, R44 ;  /* 0x000000120460723c */ /* 0x000fe2000004182c */
[----:B------:R-:W2:Y:S04]  /*10780*/  LDSM.16.MT88.4 R16, [R216+0xb000] ;  /* 0x00b00000d810783b */ /* 0x000ea80000004200 */
[----:B------:R-:W-:Y:S02]  /*10790*/  MUFU.EX2 R201, R180 ;  /* 0x000000b400c97308 */ /* 0x000fe40000000800 */
[----:B----4-:R-:W-:-:S02]  /*107a0*/  F2FP.BF16.PACK_AB R4, R235, R240 ;  /* 0x000000f0eb04723e */ /* 0x010fc400000010ff */
[----:B---3--:R-:W-:Y:S02]  /*107b0*/  F2FP.BF16.PACK_AB R5, R206, R207 ;  /* 0x000000cfce05723e */ /* 0x008fe400000010ff */
[----:B------:R-:W-:Y:S02]  /*107c0*/  F2FP.BF16.PACK_AB R6, R210, R232 ;  /* 0x000000e8d206723e */ /* 0x000fe400000010ff */
        /* <DEDUP_REMOVED lines=19> */
[----:B---3--:R-:W-:-:S07]  /*10900*/  F2FP.BF16.PACK_AB R7, R248, R249 ;  /* 0x000000f9f807723e */ /* 0x008fce00000010ff */
[C---:B------:R-:W-:Y:S08]  /*10910*/  HMMA.16816.F32.BF16 R60, R4.reuse, R8, R92 ;  /* 0x00000008043c723c */ /* 0x040ff0000004185c */
[----:B------:R-:W-:Y:S01]  /*10920*/  HMMA.16816.F32.BF16 R56, R4, R10, R12 ;  /* 0x0000000a0438723c */ /* 0x000fe2000004180c */
[----:B------:R-:W1:Y:S04]  /*10930*/  LDSM.16.MT88.4 R12, [R214+0xb000] ;  /* 0x00b00000d60c783b */ /* 0x000e680000004200 */
[----:B------:R-:W2:Y:S01]  /*10940*/  LDSM.16.MT88.4 R8, [R215+0xb000] ;  /* 0x00b00000d708783b */ /* 0x000ea20000004200 */
[----:B------:R-:W-:Y:S01]  /*10950*/  MOV R157, R250 ;  /* 0x000000fa009d7202 */ /* 0x000fe20000000f00 */
[----:B------:R-:W-:Y:S01]  /*10960*/  IMAD.MOV.U32 R155, RZ, RZ, R160 ;  /* 0x000000ffff9b7224 */ /* 0x000fe200078e00a0 */
[----:B------:R-:W-:-:S02]  /*10970*/  MOV R250, R161 ;  /* 0x000000a100fa7202 */ /* 0x000fc40000000f00 */
[----:B------:R-:W-:Y:S01]  /*10980*/  MOV R160, R162 ;  /* 0x000000a200a07202 */ /* 0x000fe20000000f00 */
[----:B------:R-:W-:Y:S01]  /*10990*/  IMAD.MOV.U32 R162, RZ, RZ, R124 ;  /* 0x000000ffffa27224 */ /* 0x000fe200078e007c */
[----:B------:R-:W-:Y:S02]  /*109a0*/  MOV R161, R163 ;  /* 0x000000a300a17202 */ /* 0x000fe40000000f00 */
[----:B------:R-:W-:Y:S02]  /*109b0*/  MOV R163, R125 ;  /* 0x0000007d00a37202 */ /* 0x000fe40000000f00 */
[----:B------:R-:W-:Y:S01]  /*109c0*/  MOV R124, R126 ;  /* 0x0000007e007c7202 */ /* 0x000fe20000000f00 */
[----:B------:R-:W-:Y:S01]  /*109d0*/  IMAD.MOV.U32 R126, RZ, RZ, R37 ;  /* 0x000000ffff7e7224 */ /* 0x000fe200078e0025 */
[----:B------:R-:W-:Y:S01]  /*109e0*/  MOV R125, R127 ;  /* 0x0000007f007d7202 */ /* 0x000fe20000000f00 */
[----:B------:R-:W-:Y:S01]  /*109f0*/  FADD.FTZ R3, R157, R3 ;  /* 0x000000039d037221 */ /* 0x000fe20000010000 */
[----:B------:R-:W-:Y:S01]  /*10a00*/  MOV R157, R124 ;  /* 0x0000007c009d7202 */ /* 0x000fe20000000f00 */
[----:B------:R-:W-:Y:S01]  /*10a10*/  HMMA.16816.F32.BF16 R48, R4, R24, R108 ;  /* 0x000000180430723c */ /* 0x000fe2000004186c */
[----:B------:R-:W-:Y:S01]  /*10a20*/  MOV R153, R126 ;  /* 0x0000007e00997202 */ /* 0x000fe20000000f00 */
[----:B------:R-:W-:Y:S01]  /*10a30*/  IMAD.MOV.U32 R159, RZ, RZ, R125 ;  /* 0x000000ffff9f7224 */ /* 0x000fe200078e007d */
[----:B------:R-:W-:Y:S01]  /*10a40*/  MUFU.EX2 R129, R170 ;  /* 0x000000aa00817308 */ /* 0x000fe20000000800 */
[----:B------:R-:W-:-:S07]  /*10a50*/  MOV R37, R38 ;  /* 0x0000002600257202 */ /* 0x000fce0000000f00 */
[----:B------:R-:W3:Y:S01]  /*10a60*/  MUFU.EX2 R128, R171 ;  /* 0x000000ab00807308 */ /* 0x000ee20000000800 */
[----:B------:R-:W-:-:S07]  /*10a70*/  MOV R38, R220 ;  /* 0x000000dc00267202 */ /* 0x000fce0000000f00 */
[----:B------:R-:W-:Y:S08]  /*10a80*/  MUFU.EX2 R127, R172 ;  /* 0x000000ac007f7308 */ /* 0x000ff00000000800 */
[----:B------:R-:W-:Y:S08]  /*10a90*/  MUFU.EX2 R126, R174 ;  /* 0x000000ae007e7308 */ /* 0x000ff00000000800 */
[----:B------:R-:W-:Y:S08]  /*10aa0*/  MUFU.EX2 R125, R168 ;  /* 0x000000a8007d7308 */ /* 0x000ff00000000800 */
[----:B------:R-:W4:Y:S08]  /*10ab0*/  MUFU.EX2 R124, R169 ;  /* 0x000000a9007c7308 */ /* 0x000f300000000800 */
[----:B------:R-:W-:Y:S08]  /*10ac0*/  MUFU.EX2 R109, R173 ;  /* 0x000000ad006d7308 */ /* 0x000ff00000000800 */
[----:B------:R-:W1:Y:S01]  /*10ad0*/  MUFU.EX2 R108, R175 ;  /* 0x000000af006c7308 */ /* 0x000e620000000800 */
[----:B------:R-:W-:Y:S01]  /*10ae0*/  MOV R156, R37 ;  /* 0x00000025009c7202 */ /* 0x000fe20000000f00 */
[----:B------:R-:W-:Y:S01]  /*10af0*/  IMAD.MOV.U32 R178, RZ, RZ, R39 ;  /* 0x000000ffffb27224 */ /* 0x000fe200078e0027 */
[----:B------:R-:W-:Y:S01]  /*10b00*/  MOV R158, R38 ;  /* 0x00000026009e7202 */ /* 0x000fe20000000f00 */
[C---:B------:R-:W-:Y:S04]  /*10b10*/  HMMA.16816.F32.BF16 R64, R4.reuse, R28, R104 ;  /* 0x0000001c0440723c */ /* 0x040fe80000041868 */
[----:B------:R-:W-:Y:S04]  /*10b20*/  MUFU.EX2 R95, R197 ;  /* 0x000000c5005f7308 */ /* 0x000fe80000000800 */
[----:B------:R-:W-:Y:S04]  /*10b30*/  HMMA.16816.F32.BF16 R44, R4, R26, R120 ;  /* 0x0000001a042c723c */ /* 0x000fe80000041878 */
[----:B------:R-:W-:Y:S01]  /*10b40*/  MUFU.EX2 R94, R198 ;  /* 0x000000c6005e7308 */ /* 0x000fe20000000800 */
[----:B------:R-:W-:-:S07]  /*10b50*/  MOV R179, R217 ;  /* 0x000000d900b37202 */ /* 0x000fce0000000f00 */
[----:B------:R-:W-:Y:S01]  /*10b60*/  MUFU.EX2 R93, R247 ;  /* 0x000000f7005d7308 */ /* 0x000fe20000000800 */
[C---:B------:R-:W-:Y:S07]  /*10b70*/  HMMA.16816.F32.BF16 R36, R4.reuse, R32, R116 ;  /* 0x000000200424723c */ /* 0x040fee0000041874 */
[----:B------:R-:W1:Y:S01]  /*10b80*/  MUFU.EX2 R92, R246 ;  /* 0x000000f6005c7308 */ /* 0x000e620000000800 */
[C---:B------:R-:W-:Y:S07]  /*10b90*/  HMMA.16816.F32.BF16 R32, R4.reuse, R34, R112 ;  /* 0x000000220420723c */ /* 0x040fee0000041870 */
[----:B------:R-:W-:Y:S01]  /*10ba0*/  MUFU.EX2 R43, R245 ;  /* 0x000000f5002b7308 */ /* 0x000fe20000000800 */
[----:B------:R-:W-:Y:S07]  /*10bb0*/  HMMA.16816.F32.BF16 R28, R4, R30, R96 ;  /* 0x0000001e041c723c */ /* 0x000fee0000041860 */
[----:B------:R-:W-:Y:S01]  /*10bc0*/  MUFU.EX2 R42, R244 ;  /* 0x000000f4002a7308 */ /* 0x000fe20000000800 */
[----:B---3--:R-:W-:Y:S01]  /*10bd0*/  F2FP.BF16.PACK_AB R4, R128, R129 ;  /* 0x000000818004723e */ /* 0x008fe200000010ff */
[----:B------:R-:W-:Y:S01]  /*10be0*/  FADD.FTZ R0, R218, R0 ;  /* 0x00000000da007221 */ /* 0x000fe20000010000 */
[----:B----4-:R-:W-:Y:S01]  /*10bf0*/  F2FP.BF16.PACK_AB R5, R124, R125 ;  /* 0x0000007d7c05723e */ /* 0x010fe200000010ff */
[----:B------:R-:W-:Y:S01]  /*10c00*/  FADD.FTZ R2, R219, R2 ;  /* 0x00000002db027221 */ /* 0x000fe20000010000 */
[----:B------:R-:W-:Y:S01]  /*10c10*/  F2FP.BF16.PACK_AB R6, R126, R127 ;  /* 0x0000007f7e06723e */ /* 0x000fe200000010ff */
[----:B------:R-:W-:Y:S01]  /*10c20*/  FADD.FTZ R3, R184, R3 ;  /* 0x00000003b8037221 */ /* 0x000fe20000010000 */
[----:B------:R-:W-:Y:S01]  /*10c30*/  MOV R170, R182 ;  /* 0x000000b600aa7202 */ /* 0x000fe20000000f00 */
[----:B------:R-:W-:Y:S01]  /*10c40*/  MUFU.EX2 R97, R195 ;  /* 0x000000c300617308 */ /* 0x000fe20000000800 */
[----:B-1----:R-:W-:-:S02]  /*10c50*/  F2FP.BF16.PACK_AB R7, R108, R109 ;  /* 0x0000006d6c07723e */ /* 0x002fc400000010ff */
[----:B------:R-:W-:Y:S01]  /*10c60*/  MOV R176, R148 ;  /* 0x0000009400b07202 */ /* 0x000fe20000000f00 */
[----:B------:R-:W-:Y:S01]  /*10c70*/  IMAD.MOV.U32 R177, RZ, RZ, R183 ;  /* 0x000000ffffb17224 */ /* 0x000fe200078e00b7 */
[----:B------:R1:W5:Y:S03]  /*10c80*/  LDL.LU R220, [R1+0xe0] ;  /* 0x0000e00001dc7983 */ /* 0x0003660000300800 */
[----:B------:R-:W3:Y:S01]  /*10c90*/  MUFU.EX2 R96, R196 ;  /* 0x000000c400607308 */ /* 0x000ee20000000800 */
[----:B------:R-:W-:Y:S01]  /*10ca0*/  HMMA.16816.F32.BF16 R100, R4, R20, R100 ;  /* 0x000000140464723c */ /* 0x000fe20000041864 */
[----:B------:R-:W-:Y:S01]  /*10cb0*/  FADD.FTZ R0, R208, R0 ;  /* 0x00000000d0007221 */ /* 0x000fe20000010000 */
[----:B------:R-:W-:Y:S01]  /*10cc0*/  LDSM.16.MT88.4 R180, [R214+0xb800] ;  /* 0x00b80000d6b4783b */ /* 0x000fe20000004200 */
[----:B------:R-:W-:-:S05]  /*10cd0*/  FADD.FTZ R2, R209, R2 ;  /* 0x00000002d1027221 */ /* 0x000fca0000010000 */
[C---:B------:R-:W-:Y:S01]  /*10ce0*/  HMMA.16816.F32.BF16 R88, R4.reuse, R22, R88 ;  /* 0x000000160458723c */ /* 0x040fe20000041858 */
[----:B------:R-:W-:Y:S01]  /*10cf0*/  FADD.FTZ R3, R212, R3 ;  /* 0x00000003d4037221 */ /* 0x000fe20000010000 */
[----:B------:R-:W-:Y:S06]  /*10d00*/  MUFU.EX2 R41, R189 ;  /* 0x000000bd00297308 */ /* 0x000fec0000000800 */
[C---:B------:R-:W-:Y:S01]  /*10d10*/  HMMA.16816.F32.BF16 R84, R4.reuse, R16, R84 ;  /* 0x000000100454723c */ /* 0x040fe20000041854 */
[----:B------:R-:W-:Y:S01]  /*10d20*/  FADD.FTZ R0, R158, R0 ;  /* 0x000000009e007221 */ /* 0x000fe20000010000 */
[----:B------:R-:W-:Y:S06]  /*10d30*/  MUFU.EX2 R25, R185 ;  /* 0x000000b900197308 */ /* 0x000fec0000000800 */
[C---:B------:R-:W-:Y:S01]  /*10d40*/  HMMA.16816.F32.BF16 R80, R4.reuse, R18, R80 ;  /* 0x000000120450723c */ /* 0x040fe20000041850 */
[----:B------:R-:W-:Y:S01]  /*10d50*/  FADD.FTZ R2, R178, R2 ;  /* 0x00000002b2027221 */ /* 0x000fe20000010000 */
[----:B------:R-:W-:Y:S06]  /*10d60*/  MUFU.EX2 R27, R192 ;  /* 0x000000c0001b7308 */ /* 0x000fec0000000800 */
[C---:B------:R-:W-:Y:S08]  /*10d70*/  HMMA.16816.F32.BF16 R76, R4.reuse, R12, R76 ;  /* 0x0000000c044c723c */ /* 0x040ff0000004184c */
[C---:B------:R-:W-:Y:S08]  /*10d80*/  HMMA.16816.F32.BF16 R72, R4.reuse, R14, R72 ;  /* 0x0000000e0448723c */ /* 0x040ff00000041848 */
[C---:B--2---:R-:W-:Y:S08]  /*10d90*/  HMMA.16816.F32.BF16 R68, R4.reuse, R8, R68 ;  /* 0x000000080444723c */ /* 0x044ff00000041844 */
[----:B------:R-:W-:Y:S01]  /*10da0*/  HMMA.16816.F32.BF16 R52, R4, R10, R52 ;  /* 0x0000000a0434723c */ /* 0x000fe20000041834 */
[----:B------:R-:W-:Y:S01]  /*10db0*/  IMAD.MOV.U32 R119, RZ, RZ, R152 ;  /* 0x000000ffff777224 */ /* 0x000fe200078e0098 */
[----:B------:R-:W-:Y:S01]  /*10dc0*/  MUFU.EX2 R26, R193 ;  /* 0x000000c1001a7308 */ /* 0x000fe20000000800 */
[----:B------:R1:W5:Y:S04]  /*10dd0*/  LDL.LU R219, [R1+0xdc] ;  /* 0x0000dc0001db7983 */ /* 0x0003680000300800 */
[----:B------:R-:W-:Y:S01]  /*10de0*/  FADD.FTZ R4, R179, R40 ;  /* 0x00000028b3047221 */ /* 0x000fe20000010000 */
[----:B------:R-:W-:Y:S01]  /*10df0*/  F2FP.BF16.PACK_AB R5, R92, R93 ;  /* 0x0000005d5c05723e */ /* 0x000fe200000010ff */
[----:B------:R-:W-:Y:S01]  /*10e00*/  FADD.FTZ R3, R153, R3 ;  /* 0x0000000399037221 */ /* 0x000fe20000010000 */
[----:B------:R-:W-:Y:S01]  /*10e10*/  F2FP.BF16.PACK_AB R6, R94, R95 ;  /* 0x0000005f5e06723e */ /* 0x000fe200000010ff */
[----:B------:R-:W-:Y:S01]  /*10e20*/  FADD.FTZ R24, R156, R4 ;  /* 0x000000049c187221 */ /* 0x000fe20000010000 */
[----:B---3--:R-:W-:-:S02]  /*10e30*/  F2FP.BF16.PACK_AB R4, R96, R97 ;  /* 0x000000616004723e */ /* 0x008fc400000010ff */
[----:B------:R-:W-:Y:S01]  /*10e40*/  F2FP.BF16.PACK_AB R7, R42, R43 ;  /* 0x0000002b2a07723e */ /* 0x000fe200000010ff */
[----:B------:R-:W-:Y:S01]  /*10e50*/  FADD.FTZ R0, R157, R0 ;  /* 0x000000009d007221 */ /* 0x000fe20000010000 */
[----:B------:R-:W-:Y:S01]  /*10e60*/  MOV R157, R154 ;  /* 0x0000009a009d7202 */ /* 0x000fe20000000f00 */
[----:B------:R-:W-:Y:S01]  /*10e70*/  FADD.FTZ R2, R159, R2 ;  /* 0x000000029f027221 */ /* 0x000fe20000010000 */
[----:B------:R-:W-:Y:S01]  /*10e80*/  MOV R159, R164 ;  /* 0x000000a4009f7202 */ /* 0x000fe20000000f00 */
[----:B------:R-:W-:Y:S01]  /*10e90*/  IMAD.MOV.U32 R153, RZ, RZ, R165 ;  /* 0x000000ffff997224 */ /* 0x000fe200078e00a5 */
[----:B------:R-:W-:Y:S01]  /*10ea0*/  MOV R156, R166 ;  /* 0x000000a6009c7202 */ /* 0x000fe20000000f00 */
[C---:B------:R-:W-:Y:S01]  /*10eb0*/  HMMA.16816.F32.BF16 R60, R4.reuse, R20, R60 ;  /* 0x00000014043c723c */ /* 0x040fe2000004183c */
[----:B------:R-:W-:Y:S01]  /*10ec0*/  MOV R158, R167 ;  /* 0x000000a7009e7202 */ /* 0x000fe20000000f00 */
[----:B------:R-:W-:Y:S01]  /*10ed0*/  IMAD.MOV.U32 R178, RZ, RZ, R151 ;  /* 0x000000ffffb27224 */ /* 0x000fe200078e0097 */
[----:B------:R-:W-:Y:S01]  /*10ee0*/  MOV R179, R150 ;  /* 0x0000009600b37202 */ /* 0x000fe20000000f00 */
[----:B------:R-:W-:Y:S01]  /*10ef0*/  FADD.FTZ R2, R176, R2 ;  /* 0x00000002b0027221 */ /* 0x000fe20000010000 */
[----:B------:R-:W-:Y:S01]  /*10f00*/  MOV R186, R156 ;  /* 0x0000009c00ba7202 */ /* 0x000fe20000000f00 */
[----:B------:R1:W5:Y:S02]  /*10f10*/  LDL.LU R218, [R1+0xd8] ;  /* 0x0000d80001da7983 */ /* 0x0003640000300800 */
[----:B------:R-:W-:Y:S01]  /*10f20*/  HMMA.16816.F32.BF16 R56, R4, R22, R56 ;  /* 0x000000160438723c */ /* 0x000fe20000041838 */
[----:B------:R-:W-:Y:S01]  /*10f30*/  MOV R172, R153 ;  /* 0x0000009900ac7202 */ /* 0x000fe20000000f00 */
[----:B------:R-:W-:Y:S01]  /*10f40*/  IMAD.MOV.U32 R171, RZ, RZ, R159 ;  /* 0x000000ffffab7224 */ /* 0x000fe200078e009f */
[----:B------:R-:W-:-:S05]  /*10f50*/  MOV R184, R158 ;  /* 0x0000009e00b87202 */ /* 0x000fca0000000f00 */
[----:B------:R-:W-:Y:S01]  /*10f60*/  HMMA.16816.F32.BF16 R48, R4, R16, R48 ;  /* 0x000000100430723c */ /* 0x000fe20000041830 */
[----:B------:R-:W-:Y:S01]  /*10f70*/  FADD.FTZ R0, R179, R0 ;  /* 0x00000000b3007221 */ /* 0x000fe20000010000 */
[----:B------:R2:W3:Y:S01]  /*10f80*/  MUFU.EX2 R20, R178 ;  /* 0x000000b200147308 */ /* 0x0004e20000000800 */
[----:B------:R-:W-:-:S05]  /*10f90*/  MOV R176, R160 ;  /* 0x000000a000b07202 */ /* 0x000fca0000000f00 */
[----:B------:R-:W-:Y:S01]  /*10fa0*/  HMMA.16816.F32.BF16 R44, R4, R18, R44 ;  /* 0x00000012042c723c */ /* 0x000fe2000004182c */
[----:B------:R-:W-:Y:S01]  /*10fb0*/  MOV R158, R163 ;  /* 0x000000a3009e7202 */ /* 0x000fe20000000f00 */
[----:B------:R-:W-:-:S06]  /*10fc0*/  IMAD.MOV.U32 R179, RZ, RZ, R161 ;  /* 0x000000ffffb37224 */ /* 0x000fcc00078e00a1 */
[----:B------:R-:W-:Y:S01]  /*10fd0*/  HMMA.16816.F32.BF16 R36, R4, R12, R36 ;  /* 0x0000000c0424723c */ /* 0x000fe20000041824 */
[----:B------:R-:W-:Y:S01]  /*10fe0*/  MOV R156, R140 ;  /* 0x0000008c009c7202 */ /* 0x000fe20000000f00 */
[----:B------:R-:W-:-:S06]  /*10ff0*/  IMAD.MOV.U32 R159, RZ, RZ, R136 ;  /* 0x000000ffff9f7224 */ /* 0x000fcc00078e0088 */
[----:B------:R-:W-:Y:S01]  /*11000*/  HMMA.16816.F32.BF16 R32, R4, R14, R32 ;  /* 0x0000000e0420723c */ /* 0x000fe20000041820 */
[----:B--2---:R-:W-:-:S07]  /*11010*/  MOV R178, R162 ;  /* 0x000000a200b27202 */ /* 0x004fce0000000f00 */
[----:B------:R-:W-:Y:S01]  /*11020*/  HMMA.16816.F32.BF16 R64, R4, R8, R64 ;  /* 0x000000080440723c */ /* 0x000fe20000041840 */
[----:B------:R-:W-:-:S07]  /*11030*/  MOV R160, R137 ;  /* 0x0000008900a07202 */ /* 0x000fce0000000f00 */
[----:B------:R-:W-:Y:S01]  /*11040*/  HMMA.16816.F32.BF16 R28, R4, R10, R28 ;  /* 0x0000000a041c723c */ /* 0x000fe2000004181c */
[----:B------:R-:W-:Y:S01]  /*11050*/  FADD.FTZ R3, R177, R3 ;  /* 0x00000003b1037221 */ /* 0x000fe20000010000 */
[----:B------:R-:W-:Y:S01]  /*11060*/  MOV R161, R138 ;  /* 0x0000008a00a17202 */ /* 0x000fe20000000f00 */
[----:B------:R-:W-:Y:S01]  /*11070*/  MUFU.EX2 R40, R190 ;  /* 0x000000be00287308 */ /* 0x000fe20000000800 */
[----:B------:R-:W-:Y:S01]  /*11080*/  MOV R163, R144 ;  /* 0x0000009000a37202 */ /* 0x000fe20000000f00 */
[----:B------:R-:W-:Y:S02]  /*11090*/  LDSM.16.MT88.4 R164, [R216+0xb800] ;  /* 0x00b80000d8a4783b */ /* 0x000fe40000004200 */
[----:B------:R-:W-:Y:S01]  /*110a0*/  FADD.FTZ R4, R170, R24 ;  /* 0x00000018aa047221 */ /* 0x000fe20000010000 */
[----:B------:R-:W-:Y:S01]  /*110b0*/  MOV R170, R157 ;  /* 0x0000009d00aa7202 */ /* 0x000fe20000000f00 */
[----:B------:R-:W-:Y:S01]  /*110c0*/  LDSM.16.MT88.4 R12, [R215+0xb800] ;  /* 0x00b80000d70c783b */ /* 0x000fe20000004200 */
[----:B------:R-:W-:Y:S01]  /*110d0*/  MOV R157, R139 ;  /* 0x0000008b009d7202 */ /* 0x000fe20000000f00 */
[----:B------:R-:W-:Y:S01]  /*110e0*/  IMAD.MOV.U32 R162, RZ, RZ, R199 ;  /* 0x000000ffffa27224 */ /* 0x000fe200078e00c7 */
[----:B------:R-:W-:-:S02]  /*110f0*/  MOV R175, R186 ;  /* 0x000000ba00af7202 */ /* 0x000fc40000000f00 */
[----:B------:R-:W-:Y:S01]  /*11100*/  MOV R154, R149 ;  /* 0x00000095009a7202 */ /* 0x000fe20000000f00 */
[----:B------:R-:W-:Y:S01]  /*11110*/  MUFU.EX2 R21, R194 ;  /* 0x000000c200157308 */ /* 0x000fe20000000800 */
[----:B------:R-:W-:Y:S01]  /*11120*/  MOV R120, R172 ;  /* 0x000000ac00787202 */ /* 0x000fe20000000f00 */
[----:B------:R-:W-:Y:S01]  /*11130*/  IMAD.MOV.U32 R172, RZ, RZ, R157 ;  /* 0x000000ffffac7224 */ /* 0x000fe200078e009d */
[----:B------:R-:W-:Y:S01]  /*11140*/  MOV R177, R155 ;  /* 0x0000009b00b17202 */ /* 0x000fe20000000f00 */
[----:B------:R-:W-:Y:S01]  /*11150*/  FADD.FTZ R4, R119, R4 ;  /* 0x0000000477047221 */ /* 0x000fe20000010000 */
[----:B------:R-:W-:Y:S01]  /*11160*/  MOV R121, R171 ;  /* 0x000000ab00797202 */ /* 0x000fe20000000f00 */
[----:B------:R1:W5:Y:S01]  /*11170*/  LDL.LU R217, [R1+0xd4] ;  /* 0x0000d40001d97983 */ /* 0x0003620000300800 */
        /* <DEDUP_REMOVED lines=37> */
[----:B------:R-:W2:Y:S01]  /*113d0*/  MUFU.EX2 R16, R243 ;  /* 0x000000f300107308 */ /* 0x000ea20000000800 */
[----:B------:R-:W-:Y:S01]  /*113e0*/  FADD.FTZ R6, R119, R2 ;  /* 0x0000000277067221 */ /* 0x000fe20000010000 */
[----:B------:R-:W4:Y:S01]  /*113f0*/  LDSM.16.MT88.4 R148, [R213+0xb800] ;  /* 0x00b80000d594783b */ /* 0x000f220000004200 */
[----:B------:R-:W-:Y:S01]  /*11400*/  FADD.FTZ R5, R120, R0 ;  /* 0x0000000078057221 */ /* 0x000fe20000010000 */
[----:B------:R-:W-:Y:S01]  /*11410*/  MOV R123, R173 ;  /* 0x000000ad007b7202 */ /* 0x000fe20000000f00 */
        /* <DEDUP_REMOVED lines=36> */
[----:B------:R-:W1:Y:S01]  /*11660*/  MUFU.EX2 R19, R147 ;  /* 0x0000009300137308 */ /* 0x000e620000000800 */
[----:B------:R-:W-:Y:S02]  /*11670*/  FADD.FTZ R0, R125, R0 ;  /* 0x000000007d007221 */ /* 0x000fe40000010000 */
[----:B------:R-:W-:Y:S02]  /*11680*/  FADD.FTZ R5, R96, R5 ;  /* 0x0000000560057221 */ /* 0x000fe40000010000 */
[----:B------:R-:W-:-:S02]  /*11690*/  FADD.FTZ R4, R92, R4 ;  /* 0x000000045c047221 */ /* 0x000fc40000010000 */
[----:B------:R-:W-:Y:S01]  /*116a0*/  FADD.FTZ R2, R128, R2 ;  /* 0x0000000280027221 */ /* 0x000fe20000010000 */
[----:B------:R-:W1:Y:S01]  /*116b0*/  MUFU.EX2 R11, R242 ;  /* 0x000000f2000b7308 */ /* 0x000e620000000800 */
[----:B------:R-:W-:Y:S02]  /*116c0*/  FADD.FTZ R0, R124, R0 ;  /* 0x000000007c007221 */ /* 0x000fe40000010000 */
[----:B------:R-:W-:Y:S02]  /*116d0*/  FADD.FTZ R5, R95, R5 ;  /* 0x000000055f057221 */ /* 0x000fe40000010000 */
[----:B------:R-:W-:-:S03]  /*116e0*/  FADD.FTZ R4, R43, R4 ;  /* 0x000000042b047221 */ /* 0x000fc60000010000 */
[----:B------:R-:W1:Y:S01]  /*116f0*/  MUFU.EX2 R23, R187 ;  /* 0x000000bb00177308 */ /* 0x000e620000000800 */
[----:B------:R-:W-:Y:S02]  /*11700*/  FADD.FTZ R2, R127, R2 ;  /* 0x000000027f027221 */ /* 0x000fe40000010000 */
[----:B------:R-:W-:-:S05]  /*11710*/  FADD.FTZ R0, R109, R0 ;  /* 0x000000006d007221 */ /* 0x000fca0000010000 */
[----:B------:R-:W1:Y:S01]  /*11720*/  MUFU.EX2 R18, R154 ;  /* 0x0000009a00127308 */ /* 0x000e620000000800 */
[----:B------:R-:W-:Y:S02]  /*11730*/  FADD.FTZ R5, R94, R5 ;  /* 0x000000055e057221 */ /* 0x000fe40000010000 */
[----:B------:R-:W-:-:S05]  /*11740*/  FADD.FTZ R4, R42, R4 ;  /* 0x000000042a047221 */ /* 0x000fca0000010000 */
[----:B------:R-:W1:Y:S01]  /*11750*/  MUFU.EX2 R10, R251 ;  /* 0x000000fb000a7308 */ /* 0x000e620000000800 */
[----:B------:R-:W-:Y:S02]  /*11760*/  FADD.FTZ R2, R126, R2 ;  /* 0x000000027e027221 */ /* 0x000fe40000010000 */
[----:B------:R-:W-:-:S05]  /*11770*/  FADD.FTZ R0, R108, R0 ;  /* 0x000000006c007221 */ /* 0x000fca0000010000 */
[----:B------:R-:W1:Y:S01]  /*11780*/  MUFU.EX2 R22, R191 ;  /* 0x000000bf00167308 */ /* 0x000e620000000800 */
[----:B---3--:R-:W-:Y:S02]  /*11790*/  FADD.FTZ R5, R20, R5 ;  /* 0x0000000514057221 */ /* 0x008fe40000010000 */
[----:B--2---:R-:W-:-:S05]  /*117a0*/  FADD.FTZ R4, R16, R4 ;  /* 0x0000000410047221 */ /* 0x004fca0000010000 */
[----:B------:R-:W2:Y:S01]  /*117b0*/  MUFU.EX2 R17, R184 ;  /* 0x000000b800117308 */ /* 0x000ea20000000800 */
[----:B------:R-:W-:-:S07]  /*117c0*/  FADD.FTZ R2, R41, R2 ;  /* 0x0000000229027221 */ /* 0x000fce0000010000 */
[----:B------:R-:W3:Y:S01]  /*117d0*/  MUFU.EX2 R9, R252 ;  /* 0x000000fc00097308 */ /* 0x000ee20000000800 */
[----:B------:R-:W-:Y:S02]  /*117e0*/  FADD.FTZ R0, R25, R0 ;  /* 0x0000000019007221 */ /* 0x000fe40000010000 */
[----:B-1----:R-:W-:Y:S02]  /*117f0*/  FADD.FTZ R5, R19, R5 ;  /* 0x0000000513057221 */ /* 0x002fe40000010000 */
[----:B------:R-:W-:Y:S02]  /*11800*/  FADD.FTZ R4, R11, R4 ;  /* 0x000000040b047221 */ /* 0x000fe40000010000 */
[----:B------:R-:W-:Y:S02]  /*11810*/  FADD.FTZ R2, R40, R2 ;  /* 0x0000000228027221 */ /* 0x000fe40000010000 */
[----:B------:R-:W-:Y:S02]  /*11820*/  FADD.FTZ R0, R23, R0 ;  /* 0x0000000017007221 */ /* 0x000fe40000010000 */
[----:B------:R-:W-:-:S02]  /*11830*/  FADD.FTZ R5, R18, R5 ;  /* 0x0000000512057221 */ /* 0x000fc40000010000 */
[----:B------:R-:W-:Y:S02]  /*11840*/  FADD.FTZ R4, R10, R4 ;  /* 0x000000040a047221 */ /* 0x000fe40000010000 */
[----:B------:R-:W-:Y:S02]  /*11850*/  FADD.FTZ R2, R27, R2 ;  /* 0x000000021b027221 */ /* 0x000fe40000010000 */
[----:B------:R-:W-:Y:S02]  /*11860*/  FADD.FTZ R0, R22, R0 ;  /* 0x0000000016007221 */ /* 0x000fe40000010000 */
[----:B--2---:R-:W-:Y:S02]  /*11870*/  FADD.FTZ R5, R17, R5 ;  /* 0x0000000511057221 */ /* 0x004fe40000010000 */
[----:B---3--:R-:W-:Y:S02]  /*11880*/  FADD.FTZ R4, R9, R4 ;  /* 0x0000000409047221 */ /* 0x008fe40000010000 */
[----:B------:R-:W-:-:S02]  /*11890*/  FADD.FTZ R2, R26, R2 ;  /* 0x000000021a027221 */ /* 0x000fc40000010000 */
[----:B------:R-:W-:Y:S01]  /*118a0*/  FADD.FTZ R0, R21, R0 ;  /* 0x0000000015007221 */ /* 0x000fe20000010000 */
        /* <DEDUP_REMOVED lines=14> */
[----:B----4-:R-:W-:Y:S01]  /*11990*/  HMMA.16816.F32.BF16 R136, R192, R148, R100 ;  /* 0x00000094c088723c */ /* 0x010fe20000041864 */
[----:B------:R-:W-:Y:S01]  /*119a0*/  @UP0 UIADD3 UR8, UR8, -0x3, URZ ;  /* 0xfffffffd08080890 */ /* 0x000fe2000fffe03f */
[----:B------:R-:W-:-:S06]  /*119b0*/  MOV R3, R133 ;  /* 0x0000008500037202 */ /* 0x000fcc0000000f00 */
[----:B------:R-:W-:Y:S01]  /*119c0*/  HMMA.16816.F32.BF16 R144, R192, R150, R88 ;  /* 0x00000096c090723c */ /* 0x000fe20000041858 */
[----:B------:R-:W-:-:S07]  /*119d0*/  @P0 MOV R3, R133 ;  /* 0x0000008500030202 */ /* 0x000fce0000000f00 */
[C---:B------:R-:W-:Y:S08]  /*119e0*/  HMMA.16816.F32.BF16 R152, R192.reuse, R164, R84 ;  /* 0x000000a4c098723c */ /* 0x040ff00000041854 */
[C---:B------:R-:W-:Y:S08]  /*119f0*/  HMMA.16816.F32.BF16 R160, R192.reuse, R166, R80 ;  /* 0x000000a6c0a0723c */ /* 0x040ff00000041850 */
[C---:B------:R-:W-:Y:S08]  /*11a00*/  HMMA.16816.F32.BF16 R168, R192.reuse, R180, R76 ;  /* 0x000000b4c0a8723c */ /* 0x040ff0000004184c */
[----:B------:R-:W-:Y:S08]  /*11a10*/  HMMA.16816.F32.BF16 R176, R192, R182, R72 ;  /* 0x000000b6c0b0723c */ /* 0x000ff00000041848 */
[----:B------:R-:W-:Y:S01]  /*11a20*/  HMMA.16816.F32.BF16 R140, R196, R148, R60 ;  /* 0x00000094c48c723c */ /* 0x000fe2000004183c */
[--C-:B------:R-:W-:Y:S01]  /*11a30*/  IMAD.MOV.U32 R73, RZ, RZ, R135.reuse ;  /* 0x000000ffff497224 */ /* 0x100fe200078e0087 */
[----:B------:R-:W-:Y:S01]  /*11a40*/  MOV R74, R200 ;  /* 0x000000c8004a7202 */ /* 0x000fe20000000f00 */
[----:B------:R-:W-:Y:S01]  /*11a50*/  @P0 IMAD.MOV.U32 R73, RZ, RZ, R135 ;  /* 0x000000ffff490224 */ /* 0x000fe200078e0087 */
[----:B------:R-:W-:-:S04]  /*11a60*/  MOV R72, R134 ;  /* 0x0000008600487202 */ /* 0x000fc80000000f00 */
[----:B------:R-:W-:Y:S01]  /*11a70*/  HMMA.16816.F32.BF16 R156, R196, R164, R48 ;  /* 0x000000a4c49c723c */ /* 0x000fe20000041830 */
[----:B------:R-:W-:Y:S02]  /*11a80*/  @P0 MOV R74, R200 ;  /* 0x000000c8004a0202 */ /* 0x000fe40000000f00 */
[----:B------:R-:W-:-:S05]  /*11a90*/  @P0 MOV R72, R134 ;  /* 0x0000008600480202 */ /* 0x000fca0000000f00 */
        /* <DEDUP_REMOVED lines=9> */
.L_x_70:
[----:B-1----:R-:W-:-:S12]  /*11b30*/  UIADD3 UR8, UR18, -0x1, URZ ;  /* 0xffffffff12087890 */ /* 0x002fd8000fffe03f */
.L_x_72:
[----:B-1----:R-:W-:-:S13]  /*11b40*/  ISETP.LE.AND P0, PT, RZ, UR8, PT ;  /* 0x00000008ff007c0c */ /* 0x002fda000bf03270 */
        /* <DEDUP_REMOVED lines=10> */
[----:B------:R-:W-:-:S02]  /*11bf0*/  USHF.L.U32 UR6, UR6, 0x5, URZ ;  /* 0x0000000506067899 */ /* 0x000fc4000800063f */
[----:B------:R-:W-:Y:S02]  /*11c00*/  USHF.L.U64.HI UR12, UR4, 0x5, UR5 ;  /* 0x00000005040c7899 */ /* 0x000fe40008010205 */
[----:B------:R-:W-:Y:S01]  /*11c10*/  USHF.L.U32 UR13, UR4, 0x5, URZ ;  /* 0x00000005040d7899 */ /* 0x000fe2000800063f */
[----:B--2---:R-:W-:Y:S02]  /*11c20*/  MOV R3, R7 ;  /* 0x0000000700037202 */ /* 0x004fe40000000f00 */
[----:B---3--:R-:W-:-:S05]  /*11c30*/  MOV R2, R4 ;  /* 0x0000000400027202 */ /* 0x008fca0000000f00 */
[----:B------:R1:W-:Y:S01]  /*11c40*/  STL.64 [R1+0x78], R2 ;  /* 0x0000780201007387 */ /* 0x0003e20000100a00 */
[----:B------:R-:W-:Y:S05]  /*11c50*/  BRA `(.L_x_74) ;  /* 0x000002b000007947 */ /* 0x000fea0003800000 */
.L_x_76:
        /* <DEDUP_REMOVED lines=11> */
[----:B--2---:R-:W-:Y:S01]  /*11d10*/  IMAD.U32 R3, RZ, RZ, UR15 ;  /* 0x0000000fff037e24 */ /* 0x004fe2000f8e00ff */
[----:B------:R-:W-:Y:S04]  /*11d20*/  LEA R0, P1, R0, R2, 0x7 ;  /* 0x0000000200007211 */ /* 0x000fe800078238ff */
        /* <DEDUP_REMOVED lines=30> */
.L_x_74:
[----:B------:R-:W2:Y:S01]  /*11f10*/  LDL.64 R4, [R1+0x78] ;  /* 0x0000780001047983 */ /* 0x000ea20000100a00 */
[----:B------:R-:W-:Y:S04]  /*11f20*/  DEPBAR.LE SB0, 0x0 ;  /* 0x000080000000791a */ /* 0x000fe80000000000 */
[----:B-1----:R-:W-:Y:S01]  /*11f30*/  MOV R2, UR8 ;  /* 0x0000000800027c02 */ /* 0x002fe20008000f00 */
[----:B------:R-:W-:Y:S01]  /*11f40*/  BAR.SYNC.DEFER_BLOCKING 0x0 ;  /* 0x0000000000007b1d */ /* 0x000fe20000010000 */
[----:B------:R-:W-:Y:S02]  /*11f50*/  USHF.R.S32.HI UR5, URZ, 0x1f, UR8 ;  /* 0x0000001f3f057899 */ /* 0x000fe40008011408 */
[----:B------:R-:W-:Y:S04]  /*11f60*/  UIMAD UR4, UR11, UR8, URZ ;  /* 0x000000080b0472a4 */ /* 0x000fe8000f8e023f */
        /* <DEDUP_REMOVED lines=14> */
[----:B-----5:R-:W-:Y:S04]  /*12050*/  IADD3 R10, P0, R12, UR6, RZ ;  /* 0x000000060c0a7c10 */ /* 0x020fe8000ff1e0ff */
        /* <DEDUP_REMOVED lines=16> */
[----:B------:R-:W-:Y:S08]  /*12160*/  LDSM.16.M88.4 R128, [R219] ;  /* 0x00000000db80783b */ /* 0x000ff00000000200 */
[----:B------:R-:W2:Y:S08]  /*12170*/  LDSM.16.M88.4 R16, [R212+0x4000] ;  /* 0x00400000d410783b */ /* 0x000eb00000000200 */
[----:B------:R-:W4:Y:S08]  /*12180*/  LDSM.16.M88.4 R124, [R219+0x2000] ;  /* 0x00200000db7c783b */ /* 0x000f300000000200 */
[----:B------:R-:W1:Y:S08]  /*12190*/  LDSM.16.M88.4 R32, [R212+0x4800] ;  /* 0x00480000d420783b */ /* 0x000e700000000200 */
[----:B------:R-:W1:Y:S08]  /*121a0*/  LDSM.16.M88.4 R48, [R212+0x5000] ;  /* 0x00500000d430783b */ /* 0x000e700000000200 */
        /* <DEDUP_REMOVED lines=10> */
[----:B------:R-:W-:Y:S01]  /*12250*/  LDSM.16.M88.4 R204, [R222] ;  /* 0x00000000decc783b */ /* 0x000fe20000000200 */
[C---:B------:R-:W-:Y:S07]  /*12260*/  HMMA.16816.F32.BF16 R24, R124.reuse, R32, RZ ;  /* 0x000000207c18723c */ /* 0x040fee00000418ff */
[----:B------:R-:W1:Y:S01]  /*12270*/  LDSM.16.M88.4 R208, [R218+0x4000] ;  /* 0x00400000dad0783b */ /* 0x000e620000000200 */
[-C--:B------:R-:W-:Y:S07]  /*12280*/  HMMA.16816.F32.BF16 R28, R124, R34.reuse, RZ ;  /* 0x000000227c1c723c */ /* 0x080fee00000418ff */
[----:B------:R-:W0:Y:S01]  /*12290*/  LDGDEPBAR ;  /* 0x00000000000079af */ /* 0x000e220000000000 */
[C---:B------:R-:W-:Y:S08]  /*122a0*/  HMMA.16816.F32.BF16 R32, R128.reuse, R34, RZ ;  /* 0x000000228020723c */ /* 0x040ff000000418ff */
[-C--:B------:R-:W-:Y:S08]  /*122b0*/  HMMA.16816.F32.BF16 R36, R128, R48.reuse, RZ ;  /* 0x000000308024723c */ /* 0x080ff000000418ff */
        /* <DEDUP_REMOVED lines=22> */
[----:B------:R-:W-:Y:S01]  /*12420*/  HMMA.16816.F32.BF16 R128, R128, R202, RZ ;  /* 0x000000ca8080723c */ /* 0x000fe200000418ff */
[----:B------:R-:W2:Y:S07]  /*12430*/  LDSM.16.M88.4 R200, [R222+0x2000] ;  /* 0x00200000dec8783b */ /* 0x000eae0000000200 */
        /* <DEDUP_REMOVED lines=87> */
[----:B------:R-:W-:Y:S01]  /*129b0*/  FMUL.FTZ R4, R4, c[0x0][0x2ec] ;  /* 0x0000bb0004047a20 */ /* 0x000fe20000410000 */
[C---:B------:R-:W-:Y:S03]  /*129c0*/  HMMA.16816.F32.BF16 R16, R208.reuse, R202, R16 ;  /* 0x000000cad010723c */ /* 0x040fe60000041810 */
[----:B------:R-:W-:Y:S01]  /*129d0*/  MUFU.TANH R240, R4 ;  /* 0x0000000400f07308 */ /* 0x000fe20000002400 */
        /* <DEDUP_REMOVED lines=16> */
[----:B------:R1:W-:Y:S01]  /*12ae0*/  MUFU.TANH R247, R7 ;  /* 0x0000000700f77308 */ /* 0x0003e20000002400 */
[----:B------:R-:W-:Y:S09]  /*12af0*/  FMUL.FTZ R12, R12, c[0x0][0x2ec] ;  /* 0x0000bb000c0c7a20 */ /* 0x000ff20000410000 */
[----:B------:R-:W2:Y:S10]  /*12b00*/  MUFU.TANH R0, R13 ;  /* 0x0000000d00007308 */ /* 0x000eb40000002400 */
[----:B------:R-:W3:Y:S01]  /*12b10*/  MUFU.TANH R2, R14 ;  /* 0x0000000e00027308 */ /* 0x000ee20000002400 */
[----:B-1----:R-:W1:Y:S09]  /*12b20*/  LDSM.16.M88.4 R4, [R217+0x800] ;  /* 0x00080000d904783b */ /* 0x002e720000000200 */
[----:B------:R-:W-:Y:S01]  /*12b30*/  MUFU.TANH R236, R8 ;  /* 0x0000000800ec7308 */ /* 0x000fe20000002400 */
[----:B--2---:R2:W-:Y:S09]  /*12b40*/  STL [R1+0x8], R0 ;  /* 0x0000080001007387 */ /* 0x0045f20000100800 */
[----:B------:R-:W-:Y:S01]  /*12b50*/  MUFU.TANH R244, R9 ;  /* 0x0000000900f47308 */ /* 0x000fe20000002400 */
[----:B---3--:R3:W-:Y:S09]  /*12b60*/  STL [R1+0x4], R2 ;  /* 0x0000040201007387 */ /* 0x0087f20000100800 */
[----:B------:R-:W-:Y:S10]  /*12b70*/  MUFU.TANH R243, R10 ;  /* 0x0000000a00f37308 */ /* 0x000ff40000002400 */
[----:B--2---:R-:W2:Y:S01]  /*12b80*/  MUFU.TANH R0, R15 ;  /* 0x0000000f00007308 */ /* 0x004ea20000002400 */
[-C--:B-1----:R-:W-:Y:S09]  /*12b90*/  HMMA.16816.F32.BF16 R20, R208, R4.reuse, R20 ;  /* 0x00000004d014723c */ /* 0x082ff20000041814 */
[----:B------:R-:W-:Y:S01]  /*12ba0*/  MUFU.TANH R252, R11 ;  /* 0x0000000b00fc7308 */ /* 0x000fe20000002400 */
[C---:B------:R-:W-:Y:S09]  /*12bb0*/  HMMA.16816.F32.BF16 R24, R204.reuse, R4, R24 ;  /* 0x00000004cc18723c */ /* 0x040ff20000041818 */
[----:B------:R-:W-:Y:S01]  /*12bc0*/  MUFU.TANH R251, R12 ;  /* 0x0000000c00fb7308 */ /* 0x000fe20000002400 */
[-C--:B------:R-:W-:Y:S01]  /*12bd0*/  HMMA.16816.F32.BF16 R28, R204, R6.reuse, R28 ;  /* 0x00000006cc1c723c */ /* 0x080fe2000004181c */
[----:B--2---:R1:W-:Y:S03]  /*12be0*/  STL [R1], R0 ;  /* 0x0000000001007387 */ /* 0x0043e60000100800 */
        /* <DEDUP_REMOVED lines=8> */
[----:B------:R-:W-:Y:S02]  /*12c70*/  FMUL.FTZ R27, R27, c[0x0][0x2ec] ;  /* 0x0000bb001b1b7a20 */ /* 0x000fe40000410000 */
[----:B------:R-:W-:Y:S02]  /*12c80*/  FMUL.FTZ R23, R23, c[0x0][0x2ec] ;  /* 0x0000bb0017177a20 */ /* 0x000fe40000410000 */
[----:B------:R-:W-:Y:S02]  /*12c90*/  FMUL.FTZ R30, R30, c[0x0][0x2ec] ;  /* 0x0000bb001e1e7a20 */ /* 0x000fe40000410000 */
[----:B------:R-:W-:Y:S02]  /*12ca0*/  FMUL.FTZ R31, R31, c[0x0][0x2ec] ;  /* 0x0000bb001f1f7a20 */ /* 0x000fe40000410000 */
[----:B------:R-:W-:Y:S01]  /*12cb0*/  FMUL.FTZ R24, R24, c[0x0][0x2ec] ;  /* 0x0000bb0018187a20 */ /* 0x000fe20000410000 */
[----:B---3--:R-:W3:Y:S01]  /*12cc0*/  MUFU.TANH R2, R26 ;  /* 0x0000001a00027308 */ /* 0x008ee20000002400 */
[----:B------:R-:W-:Y:S02]  /*12cd0*/  FMUL.FTZ R25, R25, c[0x0][0x2ec] ;  /* 0x0000bb0019197a20 */ /* 0x000fe40000410000 */
[----:B------:R-:W-:Y:S02]  /*12ce0*/  FMUL.FTZ R28, R28, c[0x0][0x2ec] ;  /* 0x0000bb001c1c7a20 */ /* 0x000fe40000410000 */
[----:B------:R-:W-:Y:S02]  /*12cf0*/  FMUL.FTZ R29, R29, c[0x0][0x2ec] ;  /* 0x0000bb001d1d7a20 */ /* 0x000fe40000410000 */
[----:B------:R-:W-:Y:S02]  /*12d00*/  FMUL.FTZ R32, R32, c[0x0][0x2ec] ;  /* 0x0000bb0020207a20 */ /* 0x000fe40000410000 */
[----:B------:R-:W-:Y:S01]  /*12d10*/  FMUL.FTZ R33, R33, c[0x0][0x2ec] ;  /* 0x0000bb0021217a20 */ /* 0x000fe20000410000 */
[----:B-1----:R-:W1:Y:S01]  /*12d20*/  MUFU.TANH R0, R27 ;  /* 0x0000001b00007308 */ /* 0x002e620000002400 */
[----:B------:R-:W-:Y:S02]  /*12d30*/  FMUL.FTZ R34, R34, c[0x0][0x2ec] ;  /* 0x0000bb0022227a20 */ /* 0x000fe40000410000 */
[----:B------:R-:W-:Y:S07]  /*12d40*/  FMUL.FTZ R35, R35, c[0x0][0x2ec] ;  /* 0x0000bb0023237a20 */ /* 0x000fee0000410000 */
[----:B------:R-:W-:Y:S01]  /*12d50*/  MUFU.TANH R234, R17 ;  /* 0x0000001100ea7308 */ /* 0x000fe20000002400 */
[-C--:B--2---:R-:W-:Y:S01]  /*12d60*/  HMMA.16816.F32.BF16 R36, R208, R4.reuse, R36 ;  /* 0x00000004d024723c */ /* 0x084fe20000041824 */
[----:B---3--:R2:W-:Y:S07]  /*12d70*/  STL [R1+0x34], R2 ;  /* 0x0000340201007387 */ /* 0x0085ee0000100800 */
[C---:B------:R-:W-:Y:S01]  /*12d80*/  HMMA.16816.F32.BF16 R40, R204.reuse, R4, R40 ;  /* 0x00000004cc28723c */ /* 0x040fe20000041828 */
[----:B------:R-:W-:Y:S01]  /*12d90*/  MUFU.TANH R235, R18 ;  /* 0x0000001200eb7308 */ /* 0x000fe20000002400 */
[----:B-1----:R1:W-:Y:S06]  /*12da0*/  STL [R1+0x30], R0 ;  /* 0x0000300001007387 */ /* 0x0023ec0000100800 */
[-C--:B------:R-:W-:Y:S03]  /*12db0*/  HMMA.16816.F32.BF16 R44, R204, R6.reuse, R44 ;  /* 0x00000006cc2c723c */ /* 0x080fe6000004182c */
[----:B------:R-:W-:Y:S05]  /*12dc0*/  MUFU.TANH R203, R19 ;  /* 0x0000001300cb7308 */ /* 0x000fea0000002400 */
[C---:B------:R-:W-:Y:S01]  /*12dd0*/  HMMA.16816.F32.BF16 R48, R208.reuse, R6, R48 ;  /* 0x00000006d030723c */ /* 0x040fe20000041830 */
[----:B------:R-:W3:Y:S03]  /*12de0*/  LDSM.16.M88.4 R4, [R217+0x1800] ;  /* 0x00180000d904783b */ /* 0x000ee60000000200 */
[----:B------:R-:W-:Y:S01]  /*12df0*/  FMUL.FTZ R36, R36, c[0x0][0x2ec] ;  /* 0x0000bb0024247a20 */ /* 0x000fe20000410000 */
[----:B--2---:R-:W2:Y:S01]  /*12e00*/  MUFU.TANH R2, R30 ;  /* 0x0000001e00027308 */ /* 0x004ea20000002400 */
[----:B------:R-:W-:Y:S02]  /*12e10*/  FMUL.FTZ R37, R37, c[0x0][0x2ec] ;  /* 0x0000bb0025257a20 */ /* 0x000fe40000410000 */
[----:B------:R-:W-:Y:S04]  /*12e20*/  FMUL.FTZ R43, R43, c[0x0][0x2ec] ;  /* 0x0000bb002b2b7a20 */ /* 0x000fe80000410000 */
        /* <DEDUP_REMOVED lines=11> */
[----:B--2---:R-:W-:Y:S01]  /*12ee0*/  STL [R1+0x2c], R2 ;  /* 0x00002c0201007387 */ /* 0x004fe20000100800 */
[----:B------:R-:W-:Y:S02]  /*12ef0*/  FMUL.FTZ R49, R49, c[0x0][0x2ec] ;  /* 0x0000bb0031317a20 */ /* 0x000fe40000410000 */
[----:B------:R-:W-:Y:S02]  /*12f00*/  FMUL.FTZ R50, R50, c[0x0][0x2ec] ;  /* 0x0000bb0032327a20 */ /* 0x000fe40000410000 */
[----:B------:R-:W-:Y:S01]  /*12f10*/  FMUL.FTZ R51, R51, c[0x0][0x2ec] ;  /* 0x0000bb0033337a20 */ /* 0x000fe20000410000 */
[----:B------:R-:W-:Y:S01]  /*12f20*/  MUFU.TANH R200, R21 ;  /* 0x0000001500c87308 */ /* 0x000fe20000002400 */
[----:B------:R-:W-:Y:S01]  /*12f30*/  FMUL.FTZ R42, R42, c[0x0][0x2ec] ;  /* 0x0000bb002a2a7a20 */ /* 0x000fe20000410000 */
[----:B-1----:R1:W-:Y:S01]  /*12f40*/  STL [R1+0x28], R0 ;  /* 0x0000280001007387 */ /* 0x0023e20000100800 */
[-C--:B---3--:R-:W-:Y:S07]  /*12f50*/  HMMA.16816.F32.BF16 R52, R208, R4.reuse, R52 ;  /* 0x00000004d034723c */ /* 0x088fee0000041834 */
[----:B------:R-:W-:Y:S01]  /*12f60*/  MUFU.TANH R237, R23 ;  /* 0x0000001700ed7308 */ /* 0x000fe20000002400 */
[C---:B------:R-:W-:Y:S09]  /*12f70*/  HMMA.16816.F32.BF16 R56, R204.reuse, R4, R56 ;  /* 0x00000004cc38723c */ /* 0x040ff20000041838 */
[----:B------:R-:W-:Y:S01]  /*12f80*/  MUFU.TANH R242, R24 ;  /* 0x0000001800f27308 */ /* 0x000fe20000002400 */
[-C--:B------:R-:W-:Y:S09]  /*12f90*/  HMMA.16816.F32.BF16 R60, R204, R6.reuse, R60 ;  /* 0x00000006cc3c723c */ /* 0x080ff2000004183c */
[----:B-1----:R-:W1:Y:S01]  /*12fa0*/  MUFU.TANH R0, R43 ;  /* 0x0000002b00007308 */ /* 0x002e620000002400 */
[C---:B------:R-:W-:Y:S01]  /*12fb0*/  HMMA.16816.F32.BF16 R64, R208.reuse, R6, R64 ;  /* 0x00000006d040723c */ /* 0x040fe20000041840 */
[----:B------:R-:W2:Y:S03]  /*12fc0*/  LDSM.16.M88.4 R4, [R217+0x2000] ;  /* 0x00200000d904783b */ /* 0x000ea60000000200 */
        /* <DEDUP_REMOVED lines=8> */
[----:B------:R-:W3:Y:S01]  /*13050*/  MUFU.TANH R2, R58 ;  /* 0x0000003a00027308 */ /* 0x000ee20000002400 */
        /* <DEDUP_REMOVED lines=10> */
[----:B------:R-:W-:Y:S03]  /*13100*/  FMUL.FTZ R67, R67, c[0x0][0x2ec] ;  /* 0x0000bb0043437a20 */ /* 0x000fe60000410000 */
[----:B------:R-:W-:Y:S01]  /*13110*/  MUFU.TANH R29, R29 ;  /* 0x0000001d001d7308 */ /* 0x000fe20000002400 */
[-C--:B--2---:R-:W-:Y:S01]  /*13120*/  HMMA.16816.F32.BF16 R68, R208, R4.reuse, R68 ;  /* 0x00000004d044723c */ /* 0x084fe20000041844 */
[----:B---3--:R-:W-:Y:S08]  /*13130*/  STL [R1+0x1c], R2 ;  /* 0x00001c0201007387 */ /* 0x008ff00000100800 */
[----:B-1----:R-:W1:Y:S01]  /*13140*/  MUFU.TANH R0, R59 ;  /* 0x0000003b00007308 */ /* 0x002e620000002400 */
[C---:B------:R-:W-:Y:S08]  /*13150*/  HMMA.16816.F32.BF16 R72, R204.reuse, R4, R72 ;  /* 0x00000004cc48723c */ /* 0x040ff00000041848 */
[-C--:B------:R-:W-:Y:S01]  /*13160*/  HMMA.16816.F32.BF16 R76, R204, R6.reuse, R76 ;  /* 0x00000006cc4c723c */ /* 0x080fe2000004184c */
[----:B------:R-:W-:Y:S05]  /*13170*/  MUFU.TANH R32, R32 ;  /* 0x0000002000207308 */ /* 0x000fea0000002400 */
[----:B------:R-:W-:Y:S02]  /*13180*/  FMUL.FTZ R71, R71, c[0x0][0x2ec] ;  /* 0x0000bb0047477a20 */ /* 0x000fe40000410000 */
[C---:B------:R-:W-:Y:S01]  /*13190*/  HMMA.16816.F32.BF16 R80, R208.reuse, R6, R80 ;  /* 0x00000006d050723c */ /* 0x040fe20000041850 */
[----:B------:R-:W2:Y:S02]  /*131a0*/  LDSM.16.M88.4 R4, [R217+0x2800] ;  /* 0x00280000d904783b */ /* 0x000ea40000000200 */
[----:B------:R-:W-:Y:S01]  /*131b0*/  MUFU.TANH R22, R71 ;  /* 0x0000004700167308 */ /* 0x000fe20000002400 */
[----:B------:R-:W-:Y:S02]  /*131c0*/  FMUL.FTZ R70, R70, c[0x0][0x2ec] ;  /* 0x0000bb0046467a20 */ /* 0x000fe40000410000 */
[----:B------:R-:W-:Y:S02]  /*131d0*/  FMUL.FTZ R68, R68, c[0x0][0x2ec] ;  /* 0x0000bb0044447a20 */ /* 0x000fe40000410000 */
[----:B------:R-:W-:Y:S01]  /*131e0*/  FMUL.FTZ R75, R75, c[0x0][0x2ec] ;  /* 0x0000bb004b4b7a20 */ /* 0x000fe20000410000 */
[----:B-1----:R1:W-:Y:S03]  /*131f0*/  STL [R1+0x18], R0 ;  /* 0x0000180001007387 */ /* 0x0023e60000100800 */
        /* <DEDUP_REMOVED lines=14> */
[----:B------:R-:W-:Y:S01]  /*132e0*/  FMUL.FTZ R78, R78, c[0x0][0x2ec] ;  /* 0x0000bb004e4e7a20 */ /* 0x000fe20000410000 */
[-C--:B--2---:R-:W-:Y:S08]  /*132f0*/  HMMA.16816.F32.BF16 R84, R208, R4.reuse, R84 ;  /* 0x00000004d054723c */ /* 0x084ff00000041854 */
[----:B-1----:R-:W1:Y:S01]  /*13300*/  MUFU.TANH R0, R62 ;  /* 0x0000003e00007308 */ /* 0x002e620000002400 */
[C---:B------:R-:W-:Y:S09]  /*13310*/  HMMA.16816.F32.BF16 R88, R204.reuse, R4, R88 ;  /* 0x00000004cc58723c */ /* 0x040ff20000041858 */
[----:B------:R-:W-:Y:S01]  /*13320*/  MUFU.TANH R36, R36 ;  /* 0x0000002400247308 */ /* 0x000fe20000002400 */
[-C--:B------:R-:W-:Y:S09]  /*13330*/  HMMA.16816.F32.BF16 R92, R204, R6.reuse, R92 ;  /* 0x00000006cc5c723c */ /* 0x080ff2000004185c */
[----:B------:R-:W-:Y:S01]  /*13340*/  MUFU.TANH R37, R37 ;  /* 0x0000002500257308 */ /* 0x000fe20000002400 */
[C---:B------:R-:W-:Y:S01]  /*13350*/  HMMA.16816.F32.BF16 R96, R208.reuse, R6, R96 ;  /* 0x00000006d060723c */ /* 0x040fe20000041860 */
[----:B------:R-:W2:Y:S03]  /*13360*/  LDSM.16.M88.4 R4, [R217+0x3000] ;  /* 0x00300000d904783b */ /* 0x000ea60000000200 */
[----:B------:R-:W-:Y:S02]  /*13370*/  FMUL.FTZ R84, R84, c[0x0][0x2ec] ;  /* 0x0000bb0054547a20 */ /* 0x000fe40000410000 */
[----:B------:R-:W-:Y:S03]  /*13380*/  FMUL.FTZ R85, R85, c[0x0][0x2ec] ;  /* 0x0000bb0055557a20 */ /* 0x000fe60000410000 */
[----:B------:R-:W-:Y:S01]  /*13390*/  MUFU.TANH R38, R38 ;  /* 0x0000002600267308 */ /* 0x000fe20000002400 */
[----:B-1----:R1:W-:Y:S02]  /*133a0*/  STL [R1+0x14], R0 ;  /* 0x0000140001007387 */ /* 0x0023e40000100800 */
        /* <DEDUP_REMOVED lines=16> */
[----:B------:R-:W-:Y:S01]  /*134b0*/  FMUL.FTZ R99, R99, c[0x0][0x2ec] ;  /* 0x0000bb0063637a20 */ /* 0x000fe20000410000 */
[-C--:B--2---:R-:W-:Y:S08]  /*134c0*/  HMMA.16816.F32.BF16 R100, R208, R4.reuse, R100 ;  /* 0x00000004d064723c */ /* 0x084ff00000041864 */
[----:B------:R-:W-:Y:S01]  /*134d0*/  MUFU.TANH R41, R41 ;  /* 0x0000002900297308 */ /* 0x000fe20000002400 */
[C---:B------:R-:W-:Y:S08]  /*134e0*/  HMMA.16816.F32.BF16 R104, R204.reuse, R4, R104 ;  /* 0x00000004cc68723c */ /* 0x040ff00000041868 */
[-C--:B------:R-:W-:Y:S01]  /*134f0*/  HMMA.16816.F32.BF16 R108, R204, R6.reuse, R108 ;  /* 0x00000006cc6c723c */ /* 0x080fe2000004186c */
[----:B------:R-:W-:Y:S01]  /*13500*/  MUFU.TANH R30, R42 ;  /* 0x0000002a001e7308 */ /* 0x000fe20000002400 */
[----:B-1----:R1:W-:Y:S06]  /*13510*/  STL [R1+0x20], R0 ;  /* 0x0000200001007387 */ /* 0x0023ec0000100800 */
[C---:B------:R-:W-:Y:S01]  /*13520*/  HMMA.16816.F32.BF16 R112, R208.reuse, R6, R112 ;  /* 0x00000006d070723c */ /* 0x040fe20000041870 */
[----:B------:R-:W2:Y:S01]  /*13530*/  LDSM.16.M88.4 R4, [R217+0x3800] ;  /* 0x00380000d904783b */ /* 0x000ea20000000200 */
[----:B------:R-:W-:Y:S04]  /*13540*/  DEPBAR.LE SB0, 0x0 ;  /* 0x000080000000791a */ /* 0x000fe80000000000 */
[----:B------:R-:W-:Y:S01]  /*13550*/  MUFU.TANH R44, R44 ;  /* 0x0000002c002c7308 */ /* 0x000fe20000002400 */
[----:B------:R-:W-:Y:S02]  /*13560*/  FMUL.FTZ R100, R100, c[0x0][0x2ec] ;  /* 0x0000bb0064647a20 */ /* 0x000fe40000410000 */
[----:B------:R-:W-:Y:S03]  /*13570*/  BAR.SYNC.DEFER_BLOCKING 0x0 ;  /* 0x0000000000007b1d */ /* 0x000fe60000010000 */
        /* <DEDUP_REMOVED lines=14> */
[----:B------:R-:W3:Y:S01]  /*13660*/  MUFU.TANH R46, R46 ;  /* 0x0000002e002e7308 */ /* 0x000ee20000002400 */
[----:B------:R-:W-:Y:S02]  /*13670*/  FMUL.FTZ R107, R107, c[0x0][0x2ec] ;  /* 0x0000bb006b6b7a20 */ /* 0x000fe40000410000 */
[----:B------:R-:W-:Y:S01]  /*13680*/  FMUL.FTZ R110, R110, c[0x0][0x2ec] ;  /* 0x0000bb006e6e7a20 */ /* 0x000fe20000410000 */
[-C--:B--2---:R-:W-:Y:S06]  /*13690*/  HMMA.16816.F32.BF16 R116, R208, R4.reuse, R116 ;  /* 0x00000004d074723c */ /* 0x084fec0000041874 */
[----:B------:R-:W2:Y:S01]  /*136a0*/  MUFU.TANH R47, R47 ;  /* 0x0000002f002f7308 */ /* 0x000ea20000002400 */
[----:B------:R-:W-:Y:S01]  /*136b0*/  FMUL.FTZ R111, R111, c[0x0][0x2ec] ;  /* 0x0000bb006f6f7a20 */ /* 0x000fe20000410000 */
[C---:B------:R-:W-:Y:S01]  /*136c0*/  HMMA.16816.F32.BF16 R120, R204.reuse, R4, R120 ;  /* 0x00000004cc78723c */ /* 0x040fe20000041878 */
[----:B-1----:R1:W-:Y:S07]  /*136d0*/  STL [R1+0xc], R0 ;  /* 0x00000c0001007387 */ /* 0x0023ee0000100800 */
[----:B------:R-:W4:Y:S01]  /*136e0*/  MUFU.TANH R48, R48 ;  /* 0x0000003000307308 */ /* 0x000f220000002400 */
[-C--:B------:R-:W-:Y:S08]  /*136f0*/  HMMA.16816.F32.BF16 R124, R204, R6.reuse, R124 ;  /* 0x00000006cc7c723c */ /* 0x080ff0000004187c */
[----:B------:R-:W-:Y:S01]  /*13700*/  HMMA.16816.F32.BF16 R128, R208, R6, R128 ;  /* 0x00000006d080723c */ /* 0x000fe20000041880 */
[----:B------:R-:W1:Y:S03]  /*13710*/  MUFU.TANH R49, R49 ;  /* 0x0000003100317308 */ /* 0x000e660000002400 */
[----:B------:R-:W-:Y:S02]  /*13720*/  FMUL.FTZ R116, R116, c[0x0][0x2ec] ;  /* 0x0000bb0074747a20 */ /* 0x000fe40000410000 */
[----:B------:R-:W-:Y:S02]  /*13730*/  FMUL.FTZ R117, R117, c[0x0][0x2ec] ;  /* 0x0000bb0075757a20 */ /* 0x000fe40000410000 */
[----:B------:R-:W-:Y:S03]  /*13740*/  FMUL.FTZ R118, R118, c[0x0][0x2ec] ;  /* 0x0000bb0076767a20 */ /* 0x000fe60000410000 */
[----:B------:R-:W1:Y:S01]  /*13750*/  MUFU.TANH R50, R50 ;  /* 0x0000003200327308 */ /* 0x000e620000002400 */
[----:B------:R-:W-:Y:S02]  /*13760*/  FMUL.FTZ R119, R119, c[0x0][0x2ec] ;  /* 0x0000bb0077777a20 */ /* 0x000fe40000410000 */
[----:B------:R-:W-:Y:S02]  /*13770*/  FMUL.FTZ R120, R120, c[0x0][0x2ec] ;  /* 0x0000bb0078787a20 */ /* 0x000fe40000410000 */
[----:B------:R-:W-:Y:S02]  /*13780*/  FMUL.FTZ R121, R121, c[0x0][0x2ec] ;  /* 0x0000bb0079797a20 */ /* 0x000fe40000410000 */
[----:B------:R-:W-:Y:S02]  /*13790*/  FMUL.FTZ R124, R124, c[0x0][0x2ec] ;  /* 0x0000bb007c7c7a20 */ /* 0x000fe40000410000 */
[----:B------:R-:W-:Y:S01]  /*137a0*/  FMUL.FTZ R125, R125, c[0x0][0x2ec] ;  /* 0x0000bb007d7d7a20 */ /* 0x000fe20000410000 */
[----:B------:R-:W2:Y:S01]  /*137b0*/  MUFU.TANH R51, R51 ;  /* 0x0000003300337308 */ /* 0x000ea20000002400 */
        /* <DEDUP_REMOVED lines=8> */
[----:B-1----:R-:W-:Y:S05]  /*13840*/  FMUL.FTZ R0, R127, c[0x0][0x2ec] ;  /* 0x0000bb007f007a20 */ /* 0x002fea0000410000 */
        /* <DEDUP_REMOVED lines=74> */
.L_x_75:
[----:B------:R-:W2:Y:S01]  /*13cf0*/  LDL.LU R42, [R1+0x34] ;  /* 0x00003400012a7983 */ /* 0x000ea20000300800 */
[----:B---3--:R-:W-:Y:S01]  /*13d00*/  MOV R12, R63 ;  /* 0x0000003f000c7202 */ /* 0x008fe20000000f00 */
[----:B------:R-:W-:Y:S01]  /*13d10*/  IMAD.MOV.U32 R92, RZ, RZ, R30 ;  /* 0x000000ffff5c7224 */ /* 0x000fe200078e001e */
[----:B------:R-:W-:Y:S01]  /*13d20*/  MOV R63, R46 ;  /* 0x0000002e003f7202 */ /* 0x000fe20000000f00 */
[----:B------:R-:W3:Y:S01]  /*13d30*/  LDL.LU R43, [R1+0x30] ;  /* 0x00003000012b7983 */ /* 0x000ee20000300800 */
[----:B------:R-:W-:Y:S01]  /*13d40*/  FMNMX.FTZ R0, R240, R132, !PT ;  /* 0x00000084f0007209 */ /* 0x000fe20007810000 */
[----:B------:R-:W-:Y:S01]  /*13d50*/  UIADD3 UR8, UR8, -0x1, URZ ;  /* 0xffffffff08087890 */ /* 0x000fe2000fffe03f */
[----:B------:R-:W-:Y:S01]  /*13d60*/  MOV R13, R62 ;  /* 0x0000003e000d7202 */ /* 0x000fe20000000f00 */
[----:B------:R-:W4:Y:S01]  /*13d70*/  LDL.LU R58, [R1+0x2c] ;  /* 0x00002c00013a7983 */ /* 0x000f220000300800 */
[----:B------:R-:W-:Y:S02]  /*13d80*/  FMNMX.FTZ R2, R248, R0, !PT ;  /* 0x00000000f8027209 */ /* 0x000fe40007810000 */
[----:B------:R-:W-:Y:S01]  /*13d90*/  FMNMX.FTZ R0, R239, R133, !PT ;  /* 0x00000085ef007209 */ /* 0x000fe20007810000 */
[----:B------:R-:W2:Y:S01]  /*13da0*/  LDL.LU R59, [R1+0x28] ;  /* 0x00002800013b7983 */ /* 0x000ea20000300800 */
[----:B------:R-:W-:Y:S02]  /*13db0*/  FMNMX.FTZ R3, R202, R2, !PT ;  /* 0x00000002ca037209 */ /* 0x000fe40007810000 */
[----:B------:R-:W-:Y:S01]  /*13dc0*/  FMNMX.FTZ R2, R247, R0, !PT ;  /* 0x00000000f7027209 */ /* 0x000fe20007810000 */
[----:B------:R-:W2:Y:S01]  /*13dd0*/  LDL.LU R78, [R1+0x24] ;  /* 0x00002400014e7983 */ /* 0x000ea20000300800 */
[----:B------:R-:W-:Y:S02]  /*13de0*/  FMNMX.FTZ R4, R234, R3, !PT ;  /* 0x00000003ea047209 */ /* 0x000fe40007810000 */
[----:B------:R-:W-:Y:S01]  /*13df0*/  FMNMX.FTZ R0, R236, R134, !PT ;  /* 0x00000086ec007209 */ /* 0x000fe20007810000 */
[----:B------:R1:W-:Y:S01]  /*13e00*/  STL [R1+0xf0], R224 ;  /* 0x0000f0e001007387 */ /* 0x0003e20000100800 */
[----:B------:R-:W-:Y:S02]  /*13e10*/  FMNMX.FTZ R4, R201, R4, !PT ;  /* 0x00000004c9047209 */ /* 0x000fe40007810000 */
[----:B------:R-:W-:Y:S01]  /*13e20*/  FMNMX.FTZ R3, R235, R2, !PT ;  /* 0x00000002eb037209 */ /* 0x000fe20007810000 */
[----:B------:R-:W2:Y:S01]  /*13e30*/  LDL.LU R11, [R1+0x8] ;  /* 0x00000800010b7983 */ /* 0x000ea20000300800 */
[----:B------:R-:W-:Y:S02]  /*13e40*/  FMNMX.FTZ R2, R244, R0, !PT ;  /* 0x00000000f4027209 */ /* 0x000fe40007810000 */
[----:B------:R-:W-:Y:S01]  /*13e50*/  FMNMX.FTZ R4, R200, R4, !PT ;  /* 0x00000004c8047209 */ /* 0x000fe20007810000 */
[----:B------:R-:W3:Y:S01]  /*13e60*/  LDL.LU R46, [R1+0x4] ;  /* 0x00000400012e7983 */ /* 0x000ee20000300800 */
[----:B------:R-:W-:Y:S02]  /*13e70*/  FMNMX.FTZ R2, R251, R2, !PT ;  /* 0x00000002fb027209 */ /* 0x000fe40007810000 */
[----:B------:R-:W-:Y:S01]  /*13e80*/  FMNMX.FTZ R4, R32, R4, !PT ;  /* 0x0000000420047209 */ /* 0x000fe20007810000 */
[----:B------:R-:W4:Y:S01]  /*13e90*/  LDL.LU R88, [R1] ;  /* 0x0000000001587983 */ /* 0x000f220000300800 */
[----:B------:R-:W-:Y:S02]  /*13ea0*/  FMNMX.FTZ R3, R203, R3, !PT ;  /* 0x00000003cb037209 */ /* 0x000fe40007810000 */
[----:B------:R-:W-:Y:S01]  /*13eb0*/  FMNMX.FTZ R74, R33, R4, !PT ;  /* 0x00000004214a7209 */ /* 0x000fe20007810000 */
[----:B------:R1:W-:Y:S01]  /*13ec0*/  STL [R1+0xec], R223 ;  /* 0x0000ecdf01007387 */ /* 0x0003e20000100800 */
[----:B------:R-:W-:Y:S02]  /*13ed0*/  FMNMX.FTZ R3, R238, R3, !PT ;  /* 0x00000003ee037209 */ /* 0x000fe40007810000 */
[----:B------:R-:W-:Y:S02]  /*13ee0*/  FMNMX.FTZ R74, R36, R74, !PT ;  /* 0x0000004a244a7209 */ /* 0x000fe40007810000 */
[----:B------:R-:W-:Y:S02]  /*13ef0*/  FMNMX.FTZ R3, R237, R3, !PT ;  /* 0x00000003ed037209 */ /* 0x000fe40007810000 */
[----:B------:R-:W-:Y:S02]  /*13f00*/  FMNMX.FTZ R74, R37, R74, !PT ;  /* 0x0000004a254a7209 */ /* 0x000fe40007810000 */
[----:B------:R-:W-:Y:S01]  /*13f10*/  FMNMX.FTZ R3, R34, R3, !PT ;  /* 0x0000000322037209 */ /* 0x000fe20007810000 */
[----:B-1----:R-:W-:Y:S01]  /*13f20*/  IMAD.MOV.U32 R224, RZ, RZ, R60 ;  /* 0x000000ffffe07224 */ /* 0x002fe200078e003c */
[----:B------:R-:W-:Y:S02]  /*13f30*/  FMNMX.FTZ R74, R48, R74, !PT ;  /* 0x0000004a304a7209 */ /* 0x000fe40007810000 */
[----:B------:R-:W-:Y:S02]  /*13f40*/  FMNMX.FTZ R3, R35, R3, !PT ;  /* 0x0000000323037209 */ /* 0x000fe40007810000 */
[----:B------:R-:W-:Y:S02]  /*13f50*/  FMNMX.FTZ R74, R49, R74, !PT ;  /* 0x0000004a314a7209 */ /* 0x000fe40007810000 */
[----:B------:R-:W-:Y:S02]  /*13f60*/  FMNMX.FTZ R3, R38, R3, !PT ;  /* 0x0000000326037209 */ /* 0x000fe40007810000 */
[----:B------:R-:W-:Y:S02]  /*13f70*/  FMNMX.FTZ R74, R52, R74, !PT ;  /* 0x0000004a344a7209 */ /* 0x000fe40007810000 */
[----:B------:R-:W-:Y:S02]  /*13f80*/  FMNMX.FTZ R3, R39, R3, !PT ;  /* 0x0000000327037209 */ /* 0x000fe40007810000 */
[----:B------:R-:W-:Y:S01]  /*13f90*/  FMNMX.FTZ R74, R53, R74, !PT ;  /* 0x0000004a354a7209 */ /* 0x000fe20007810000 */
[----:B------:R-:W4:Y:S01]  /*13fa0*/  LDL.LU R223, [R1+0x1c] ;  /* 0x00001c0001df7983 */ /* 0x000f220000300800 */
[----:B------:R-:W-:Y:S02]  /*13fb0*/  FMNMX.FTZ R3, R50, R3, !PT ;  /* 0x0000000332037209 */ /* 0x000fe40007810000 */
[----:B------:R-:W-:Y:S01]  /*13fc0*/  FMNMX.FTZ R74, R64, R74, !PT ;  /* 0x0000004a404a7209 */ /* 0x000fe20007810000 */
[----:B------:R1:W-:Y:S01]  /*13fd0*/  STL [R1+0xe8], R222 ;  /* 0x0000e8de01007387 */ /* 0x0003e20000100800 */
        /* <DEDUP_REMOVED lines=12> */
[----:B-1----:R-:W4:Y:S01]  /*140a0*/  LDL.LU R222, [R1+0x18] ;  /* 0x0000180001de7983 */ /* 0x002f220000300800 */
        /* <DEDUP_REMOVED lines=18> */
[----:B------:R-:W-:Y:S01]  /*141d0*/  STL [R1+0xe0], R220 ;  /* 0x0000e0dc01007387 */ /* 0x000fe20000100800 */
[----:B------:R-:W-:Y:S02]  /*141e0*/  FMNMX.FTZ R3, R15, R3, !PT ;  /* 0x000000030f037209 */ /* 0x000fe40007810000 */
[----:B------:R-:W-:Y:S01]  /*141f0*/  FMNMX.FTZ R74, R117, R74, !PT ;  /* 0x0000004a754a7209 */ /* 0x000fe20007810000 */
[----:B------:R1:W-:Y:S01]  /*14200*/  STL [R1+0xdc], R219 ;  /* 0x0000dcdb01007387 */ /* 0x0003e20000100800 */
[----:B------:R-:W-:Y:S02]  /*14210*/  FMNMX.FTZ R3, R102, R3, !PT ;  /* 0x0000000366037209 */ /* 0x000fe40007810000 */
[----:B------:R-:W-:Y:S02]  /*14220*/  FMNMX.FTZ R74, R128, R74, !PT ;  /* 0x0000004a804a7209 */ /* 0x000fe40007810000 */
[----:B------:R-:W-:Y:S02]  /*14230*/  FMNMX.FTZ R3, R103, R3, !PT ;  /* 0x0000000367037209 */ /* 0x000fe40007810000 */
[----:B------:R-:W-:Y:S02]  /*14240*/  FMNMX.FTZ R74, R129, R74, !PT ;  /* 0x0000004a814a7209 */ /* 0x000fe40007810000 */
[----:B------:R-:W-:Y:S02]  /*14250*/  MOV R62, R47 ;  /* 0x0000002f003e7202 */ /* 0x000fe40000000f00 */
[----:B------:R-:W-:Y:S01]  /*14260*/  FMNMX.FTZ R3, R114, R3, !PT ;  /* 0x0000000372037209 */ /* 0x000fe20007810000 */
[----:B------:R-:W1:Y:S03]  /*14270*/  SHFL.BFLY PT, R6, R74, 0x2, 0x1f ;  /* 0x0c401f004a067f89 */ /* 0x000e6600000e0000 */
[----:B------:R-:W-:Y:S04]  /*14280*/  FMNMX.FTZ R3, R115, R3, !PT ;  /* 0x0000000373037209 */ /* 0x000fe80007810000 */
[----:B------:R-:W-:Y:S04]  /*14290*/  FMNMX.FTZ R3, R118, R3, !PT ;  /* 0x0000000376037209 */ /* 0x000fe80007810000 */
[----:B------:R-:W-:Y:S01]  /*142a0*/  FMNMX.FTZ R3, R119, R3, !PT ;  /* 0x0000000377037209 */ /* 0x000fe20007810000 */
[----:B-1----:R-:W4:Y:S03]  /*142b0*/  LDL.LU R219, [R1+0xc] ;  /* 0x00000c0001db7983 */ /* 0x002f260000300800 */
[----:B------:R-:W-:Y:S01]  /*142c0*/  FMNMX.FTZ R3, R130, R3, !PT ;  /* 0x0000000382037209 */ /* 0x000fe20007810000 */
[----:B------:R-:W-:Y:S03]  /*142d0*/  STL [R1+0xd8], R218 ;  /* 0x0000d8da01007387 */ /* 0x000fe60000100800 */
[----:B------:R-:W-:Y:S01]  /*142e0*/  FMNMX.FTZ R3, R131, R3, !PT ;  /* 0x0000000383037209 */ /* 0x000fe20007810000 */
[----:B------:R1:W-:Y:S04]  /*142f0*/  STL [R1+0xd4], R217 ;  /* 0x0000d4d901007387 */ /* 0x0003e80000100800 */
[----:B------:R-:W1:Y:S08]  /*14300*/  SHFL.BFLY PT, R73, R3, 0x2, 0x1f ;  /* 0x0c401f0003497f89 */ /* 0x000e7000000e0000 */
[----:B-1----:R-:W4:Y:S04]  /*14310*/  LDL.LU R217, [R1+0x20] ;  /* 0x0000200001d97983 */ /* 0x002f280000300800 */
[----:B------:R-:W-:Y:S01]  /*14320*/  STL [R1+0xd0], R212 ;  /* 0x0000d0d401007387 */ /* 0x000fe20000100800 */
[----:B------:R-:W-:Y:S02]  /*14330*/  FMNMX.FTZ R74, R74, R6, !PT ;  /* 0x000000064a4a7209 */ /* 0x000fe40007810000 */
[----:B------:R-:W-:Y:S03]  /*14340*/  FMNMX.FTZ R73, R3, R73, !PT ;  /* 0x0000004903497209 */ /* 0x000fe60007810000 */
[----:B------:R-:W1:Y:S08]  /*14350*/  SHFL.BFLY PT, R6, R74, 0x1, 0x1f ;  /* 0x0c201f004a067f89 */ /* 0x000e7000000e0000 */
[----:B------:R-:W1:Y:S02]  /*14360*/  SHFL.BFLY PT, R7, R73, 0x1, 0x1f ;  /* 0x0c201f0049077f89 */ /* 0x000e6400000e0000 */
[----:B-1----:R-:W-:Y:S04]  /*14370*/  FMNMX.FTZ R74, R74, R6, !PT ;  /* 0x000000064a4a7209 */ /* 0x002fe80007810000 */
[----:B------:R-:W-:Y:S02]  /*14380*/  FSETP.NEU.FTZ.AND P1, PT, R74, -INF , PT ;  /* 0xff8000004a00780b */ /* 0x000fe40003f3d000 */
[----:B------:R-:W-:Y:S02]  /*14390*/  FMNMX.FTZ R73, R73, R7, !PT ;  /* 0x0000000749497209 */ /* 0x000fe40007810000 */
[----:B--2---:R-:W-:Y:S04]  /*143a0*/  FMNMX.FTZ R2, R11, R2, !PT ;  /* 0x000000020b027209 */ /* 0x004fe80007810000 */
[----:B------:R-:W-:Y:S02]  /*143b0*/  FMNMX.FTZ R2, R242, R2, !PT ;  /* 0x00000002f2027209 */ /* 0x000fe40007810000 */
[----:B---3--:R-:W-:Y:S02]  /*143c0*/  FMNMX.FTZ R0, R46, R0, !PT ;  /* 0x000000002e007209 */ /* 0x008fe40007810000 */
[----:B------:R-:W-:Y:S02]  /*143d0*/  FMNMX.FTZ R2, R241, R2, !PT ;  /* 0x00000002f1027209 */ /* 0x000fe40007810000 */
[----:B----4-:R-:W-:Y:S02]  /*143e0*/  FMNMX.FTZ R0, R88, R0, !PT ;  /* 0x0000000058007209 */ /* 0x010fe40007810000 */
        /* <DEDUP_REMOVED lines=18> */
[----:B------:R-:W-:Y:S04]  /*14510*/  FMNMX.FTZ R2, R26, R2, !PT ;  /* 0x000000021a027209 */ /* 0x000fe80007810000 */
[----:B------:R-:W-:Y:S04]  /*14520*/  FMNMX.FTZ R2, R25, R2, !PT ;  /* 0x0000000219027209 */ /* 0x000fe80007810000 */
[----:B------:R-:W-:Y:S04]  /*14530*/  FMNMX.FTZ R2, R24, R2, !PT ;  /* 0x0000000218027209 */ /* 0x000fe80007810000 */
[----:B------:R-:W-:Y:S04]  /*14540*/  FMNMX.FTZ R2, R76, R2, !PT ;  /* 0x000000024c027209 */ /* 0x000fe80007810000 */
[----:B------:R-:W-:Y:S02]  /*14550*/  FMNMX.FTZ R2, R77, R2, !PT ;  /* 0x000000024d027209 */ /* 0x000fe40007810000 */
[----:B------:R-:W-:Y:S02]  /*14560*/  FMNMX.FTZ R0, R222, R0, !PT ;  /* 0x00000000de007209 */ /* 0x000fe40007810000 */
[----:B------:R-:W-:Y:S04]  /*14570*/  FMNMX.FTZ R2, R19, R2, !PT ;  /* 0x0000000213027209 */ /* 0x000fe80007810000 */
[----:B------:R-:W-:Y:S04]  /*14580*/  FMNMX.FTZ R2, R18, R2, !PT ;  /* 0x0000000212027209 */ /* 0x000fe80007810000 */
[----:B------:R-:W-:Y:S04]  /*14590*/  FMNMX.FTZ R2, R17, R2, !PT ;  /* 0x0000000211027209 */ /* 0x000fe80007810000 */
[----:B------:R-:W-:Y:S04]  /*145a0*/  FMNMX.FTZ R2, R16, R2, !PT ;  /* 0x0000000210027209 */ /* 0x000fe80007810000 */
[----:B------:R-:W-:Y:S04]  /*145b0*/  FMNMX.FTZ R2, R104, R2, !PT ;  /* 0x0000000268027209 */ /* 0x000fe80007810000 */
[----:B------:R-:W-:Y:S04]  /*145c0*/  FMNMX.FTZ R2, R105, R2, !PT ;  /* 0x0000000269027209 */ /* 0x000fe80007810000 */
        /* <DEDUP_REMOVED lines=8> */
[----:B------:R-:W-:Y:S05]  /*14650*/  FMNMX.FTZ R4, R125, R4, !PT ;  /* 0x000000047d047209 */ /* 0x000fea0007810000 */
[----:B------:R-:W1:Y:S02]  /*14660*/  SHFL.BFLY PT, R5, R4, 0x2, 0x1f ;  /* 0x0c401f0004057f89 */ /* 0x000e6400000e0000 */
[----:B-1----:R-:W-:Y:S01]  /*14670*/  FMNMX.FTZ R4, R4, R5, !PT ;  /* 0x0000000504047209 */ /* 0x002fe20007810000 */
[----:B------:R-:W-:Y:S05]  /*14680*/  FMUL.FTZ R5, R74, c[0x0][0x23c] ;  /* 0x00008f004a057a20 */ /* 0x000fea0000410000 */
[----:B------:R-:W1:Y:S01]  /*14690*/  SHFL.BFLY PT, R72, R4, 0x1, 0x1f ;  /* 0x0c201f0004487f89 */ /* 0x000e6200000e0000 */
[----:B------:R-:W-:Y:S02]  /*146a0*/  FSEL R5, R5, RZ, P1 ;  /* 0x000000ff05057208 */ /* 0x000fe40000800000 */
[----:B------:R-:W-:Y:S03]  /*146b0*/  FSETP.NEU.FTZ.AND P1, PT, R73, -INF , PT ;  /* 0xff8000004900780b */ /* 0x000fe60003f3d000 */
[--C-:B------:R-:W-:Y:S02]  /*146c0*/  FFMA.FTZ R6, R248, c[0x0][0x23c], -R5.reuse ;  /* 0x00008f00f8067a23 */ /* 0x100fe40000010805 */
[--C-:B------:R-:W-:Y:S02]  /*146d0*/  FFMA.FTZ R218, R116, c[0x0][0x23c], -R5.reuse ;  /* 0x00008f0074da7a23 */ /* 0x100fe40000010805 */
[----:B------:R-:W2:Y:S01]  /*146e0*/  MUFU.EX2 R93, R6 ;  /* 0x00000006005d7308 */ /* 0x000ea20000000800 */
[--C-:B------:R-:W-:Y:S02]  /*146f0*/  FFMA.FTZ R7, R234, c[0x0][0x23c], -R5.reuse ;  /* 0x00008f00ea077a23 */ /* 0x100fe40000010805 */
[--C-:B------:R-:W-:Y:S01]  /*14700*/  FFMA.FTZ R220, R117, c[0x0][0x23c], -R5.reuse ;  /* 0x00008f0075dc7a23 */ /* 0x100fe20000010805 */
[----:B------:R-:W-:Y:S01]  /*14710*/  FMNMX.FTZ R0, R217, R0, !PT ;  /* 0x00000000d9007209 */ /* 0x000fe20007810000 */
[--C-:B------:R-:W-:Y:S02]  /*14720*/  FFMA.FTZ R122, R201, c[0x0][0x23c], -R5.reuse ;  /* 0x00008f00c97a7a23 */ /* 0x100fe40000010805 */
[--C-:B------:R-:W-:Y:S01]  /*14730*/  FFMA.FTZ R201, R21, c[0x0][0x23c], -R5.reuse ;  /* 0x00008f0015c97a23 */ /* 0x100fe20000010805 */
[----:B------:R-:W-:Y:S01]  /*14740*/  FMNMX.FTZ R0, R61, R0, !PT ;  /* 0x000000003d007209 */ /* 0x000fe20007810000 */
[--C-:B------:R-:W-:Y:S01]  /*14750*/  FFMA.FTZ R127, R37, c[0x0][0x23c], -R5.reuse ;  /* 0x00008f00257f7a23 */ /* 0x100fe20000010805 */
[----:B------:R-:W-:Y:S01]  /*14760*/  MUFU.EX2 R47, R7 ;  /* 0x00000007002f7308 */ /* 0x000fe20000000800 */
[--C-:B------:R-:W-:Y:S01]  /*14770*/  FFMA.FTZ R126, R48, c[0x0][0x23c], -R5.reuse ;  /* 0x00008f00307e7a23 */ /* 0x100fe20000010805 */
[----:B------:R-:W-:Y:S01]  /*14780*/  FMNMX.FTZ R0, R12, R0, !PT ;  /* 0x000000000c007209 */ /* 0x000fe20007810000 */
[--C-:B------:R-:W-:Y:S01]  /*14790*/  FFMA.FTZ R204, R81, c[0x0][0x23c], -R5.reuse ;  /* 0x00008f0051cc7a23 */ /* 0x100fe20000010805 */
[----:B-1----:R-:W-:Y:S01]  /*147a0*/  FMNMX.FTZ R72, R4, R72, !PT ;  /* 0x0000004804487209 */ /* 0x002fe20007810000 */
[--C-:B------:R-:W-:Y:S01]  /*147b0*/  FFMA.FTZ R4, R240, c[0x0][0x23c], -R5.reuse ;  /* 0x00008f00f0047a23 */ /* 0x100fe20000010805 */
[----:B------:R-:W-:Y:S01]  /*147c0*/  FMNMX.FTZ R0, R31, R0, !PT ;  /* 0x000000001f007209 */ /* 0x000fe20007810000 */
[--C-:B------:R-:W-:Y:S01]  /*147d0*/  FFMA.FTZ R111, R200, c[0x0][0x23c], -R5.reuse ;  /* 0x00008f00c86f7a23 */ /* 0x100fe20000010805 */
[----:B------:R-:W-:Y:S01]  /*147e0*/  FSETP.NEU.FTZ.AND P2, PT, R72, -INF , PT ;  /* 0xff8000004800780b */ /* 0x000fe20003f5d000 */
[--C-:B------:R-:W-:Y:S01]  /*147f0*/  FFMA.FTZ R200, R52, c[0x0][0x23c], -R5.reuse ;  /* 0x00008f0034c87a23 */ /* 0x100fe20000010805 */
[----:B------:R1:W-:Y:S01]  /*14800*/  MUFU.EX2 R30, R4 ;  /* 0x00000004001e7308 */ /* 0x0003e20000000800 */
[----:B------:R-:W-:Y:S01]  /*14810*/  FMNMX.FTZ R0, R219, R0, !PT ;  /* 0x00000000db007209 */ /* 0x000fe20007810000 */
[--C-:B------:R-:W-:Y:S02]  /*14820*/  FFMA.FTZ R110, R32, c[0x0][0x23c], -R5.reuse ;  /* 0x00008f00206e7a23 */ /* 0x100fe40000010805 */
[--C-:B------:R-:W-:Y:S01]  /*14830*/  FFMA.FTZ R107, R33, c[0x0][0x23c], -R5.reuse ;  /* 0x00008f00216b7a23 */ /* 0x100fe20000010805 */
[----:B------:R-:W-:Y:S01]  /*14840*/  FMNMX.FTZ R0, R91, R0, !PT ;  /* 0x000000005b007209 */ /* 0x000fe20007810000 */
[--C-:B------:R-:W-:Y:S01]  /*14850*/  FFMA.FTZ R123, R49, c[0x0][0x23c], -R5.reuse ;  /* 0x00008f00317b7a23 */ /* 0x100fe20000010805 */
[----:B--2---:R-:W-:Y:S01]  /*14860*/  MOV R33, R93 ;  /* 0x0000005d00217202 */ /* 0x004fe20000000f00 */
[--C-:B------:R-:W-:Y:S01]  /*14870*/  FFMA.FTZ R208, R85, c[0x0][0x23c], -R5.reuse ;  /* 0x00008f0055d07a23 */ /* 0x100fe20000010805 */
[----:B------:R-:W-:Y:S01]  /*14880*/  FMNMX.FTZ R0, R79, R0, !PT ;  /* 0x000000004f007209 */ /* 0x000fe20007810000 */
[----:B------:R-:W-:Y:S01]  /*14890*/  MUFU.EX2 R122, R122 ;  /* 0x0000007a007a7308 */ /* 0x000fe20000000800 */
[--C-:B------:R-:W-:Y:S02]  /*148a0*/  FFMA.FTZ R211, R14, c[0x0][0x23c], -R5.reuse ;  /* 0x00008f000ed37a23 */ /* 0x100fe40000010805 */
[----:B------:R-:W-:Y:S01]  /*148b0*/  FMNMX.FTZ R0, R250, R0, !PT ;  /* 0x00000000fa007209 */ /* 0x000fe20007810000 */
[--C-:B------:R-:W-:Y:S02]  /*148c0*/  FFMA.FTZ R234, R97, c[0x0][0x23c], -R5.reuse ;  /* 0x00008f0061ea7a23 */ /* 0x100fe40000010805 */
[--C-:B------:R-:W-:Y:S01]  /*148d0*/  FFMA.FTZ R206, R84, c[0x0][0x23c], -R5.reuse ;  /* 0x00008f0054ce7a23 */ /* 0x100fe20000010805 */
[----:B------:R-:W-:Y:S01]  /*148e0*/  FMNMX.FTZ R0, R249, R0, !PT ;  /* 0x00000000f9007209 */ /* 0x000fe20007810000 */
[----:B------:R-:W-:Y:S01]  /*148f0*/  FFMA.FTZ R240, R101, c[0x0][0x23c], -R5 ;  /* 0x00008f0065f07a23 */ /* 0x000fe20000010805 */
[----:B------:R-:W-:Y:S01]  /*14900*/  MOV R84, R11 ;  /* 0x0000000b00547202 */ /* 0x000fe20000000f00 */
[----:B------:R-:W-:Y:S01]  /*14910*/  MUFU.EX2 R200, R200 ;  /* 0x000000c800c87308 */ /* 0x000fe20000000800 */
[----:B------:R-:W-:Y:S01]  /*14920*/  FMNMX.FTZ R0, R246, R0, !PT ;  /* 0x00000000f6007209 */ /* 0x000fe20007810000 */
[----:B------:R-:W-:Y:S02]  /*14930*/  IMAD.MOV.U32 R32, RZ, RZ, R91 ;  /* 0x000000ffff207224 */ /* 0x000fe400078e005b */
[----:B-1----:R-:W-:Y:S01]  /*14940*/  FMUL.FTZ R4, R73, c[0x0][0x23c] ;  /* 0x00008f0049047a20 */ /* 0x002fe20000410000 */
[----:B------:R-:W-:Y:S04]  /*14950*/  FMNMX.FTZ R0, R245, R0, !PT ;  /* 0x00000000f5007209 */ /* 0x000fe80007810000 */
[----:B------:R-:W-:Y:S01]  /*14960*/  FMNMX.FTZ R0, R233, R0, !PT ;  /* 0x00000000e9007209 */ /* 0x000fe20007810000 */
[----:B------:R-:W-:Y:S01]  /*14970*/  MUFU.EX2 R201, R201 ;  /* 0x000000c900c97308 */ /* 0x000fe20000000800 */
[----:B------:R-:W-:Y:S02]  /*14980*/  FSEL R4, R4, RZ, P1 ;  /* 0x000000ff04047208 */ /* 0x000fe40000800000 */
[----:B------:R-:W-:Y:S03]  /*14990*/  FMNMX.FTZ R0, R232, R0, !PT ;  /* 0x00000000e8007209 */ /* 0x000fe60007810000 */
[--C-:B------:R-:W-:Y:S01]  /*149a0*/  FFMA.FTZ R6, R239, c[0x0][0x23c], -R4.reuse ;  /* 0x00008f00ef067a23 */ /* 0x100fe20000010804 */
[----:B------:R-:W-:Y:S01]  /*149b0*/  FMNMX.FTZ R0, R71, R0, !PT ;  /* 0x0000000047007209 */ /* 0x000fe20007810000 */
[--C-:B------:R-:W-:Y:S02]  /*149c0*/  FFMA.FTZ R116, R23, c[0x0][0x23c], -R4.reuse ;  /* 0x00008f0017747a23 */ /* 0x100fe40000010804 */
[----:B------:R1:W-:Y:S01]  /*149d0*/  MUFU.EX2 R96, R6 ;  /* 0x0000000600607308 */ /* 0x0003e20000000800 */
[----:B------:R-:W-:Y:S01]  /*149e0*/  FMNMX.FTZ R0, R70, R0, !PT ;  /* 0x0000000046007209 */ /* 0x000fe20007810000 */
[--C-:B------:R-:W-:Y:S02]  /*149f0*/  FFMA.FTZ R9, R235, c[0x0][0x23c], -R4.reuse ;  /* 0x00008f00eb097a23 */ /* 0x100fe40000010804 */
[--C-:B------:R-:W-:Y:S02]  /*14a00*/  FFMA.FTZ R117, R22, c[0x0][0x23c], -R4.reuse ;  /* 0x00008f0016757a23 */ /* 0x100fe40000010804 */
[----:B------:R-:W2:Y:S01]  /*14a10*/  SHFL.BFLY PT, R2, R0, 0x2, 0x1f ;  /* 0x0c401f0000027f89 */ /* 0x000ea200000e0000 */
        /* <DEDUP_REMOVED lines=11> */
[--C-:B-1----:R-:W-:Y:S02]  /*14ad0*/  FFMA.FTZ R6, R247, c[0x0][0x23c], -R4.reuse ;  /* 0x00008f00f7067a23 */ /* 0x102fe40000010804 */
[--C-:B------:R-:W-:Y:S02]  /*14ae0*/  FFMA.FTZ R94, R39, c[0x0][0x23c], -R4.reuse ;  /* 0x00008f00275e7a23 */ /* 0x100fe40000010804 */
[----:B------:R-:W-:Y:S01]  /*14af0*/  FFMA.FTZ R93, R50, c[0x0][0x23c], -R4 ;  /* 0x00008f00325d7a23 */ /* 0x000fe20000010804 */
[----:B------:R-:W1:Y:S01]  /*14b00*/  MUFU.EX2 R90, R6 ;  /* 0x00000006005a7308 */ /* 0x000e620000000800 */
[----:B--2---:R-:W-:Y:S01]  /*14b10*/  FMNMX.FTZ R2, R0, R2, !PT ;  /* 0x0000000200027209 */ /* 0x004fe20007810000 */
[----:B------:R-:W-:Y:S02]  /*14b20*/  FADD.FTZ R0, -R74, R132 ;  /* 0x000000844a007221 */ /* 0x000fe40000010100 */
[--C-:B---3--:R-:W-:Y:S02]  /*14b30*/  FFMA.FTZ R9, R113, c[0x0][0x23c], -R5.reuse ;  /* 0x00008f0071097a23 */ /* 0x108fe40000010805 */
[----:B------:R-:W-:Y:S01]  /*14b40*/  FMUL.FTZ R0, R0, c[0x0][0x23c] ;  /* 0x00008f0000007a20 */ /* 0x000fe20000410000 */
[----:B------:R-:W2:Y:S01]  /*14b50*/  SHFL.BFLY PT, R3, R2, 0x1, 0x1f ;  /* 0x0c201f0002037f89 */ /* 0x000ea200000e0000 */
[--C-:B------:R-:W-:Y:S01]  /*14b60*/  FFMA.FTZ R100, R55, c[0x0][0x23c], -R4.reuse ;  /* 0x00008f0037647a23 */ /* 0x100fe20000010804 */
[----:B------:R-:W-:Y:S01]  /*14b70*/  MOV R39, R9 ;  /* 0x0000000900277202 */ /* 0x000fe20000000f00 */
[----:B------:R3:W-:Y:S01]  /*14b80*/  MUFU.EX2 R69, R0 ;  /* 0x0000000000457308 */ /* 0x0007e20000000800 */
[--C-:B------:R-:W-:Y:S01]  /*14b90*/  FFMA.FTZ R132, R36, c[0x0][0x23c], -R5.reuse ;  /* 0x00008f0024847a23 */ /* 0x100fe20000010805 */
[----:B------:R-:W-:Y:S01]  /*14ba0*/  MOV R36, R92 ;  /* 0x0000005c00247202 */ /* 0x000fe20000000f00 */
[--C-:B------:R-:W-:Y:S02]  /*14bb0*/  FFMA.FTZ R247, R112, c[0x0][0x23c], -R5.reuse ;  /* 0x00008f0070f77a23 */ /* 0x100fe40000010805 */
[--C-:B------:R-:W-:Y:S02]  /*14bc0*/  FFMA.FTZ R91, R238, c[0x0][0x23c], -R4.reuse ;  /* 0x00008f00ee5b7a23 */ /* 0x100fe40000010804 */
[--C-:B------:R-:W-:Y:S02]  /*14bd0*/  FFMA.FTZ R92, R51, c[0x0][0x23c], -R4.reuse ;  /* 0x00008f00335c7a23 */ /* 0x100fe40000010804 */
[--C-:B------:R-:W-:Y:S01]  /*14be0*/  FFMA.FTZ R101, R54, c[0x0][0x23c], -R4.reuse ;  /* 0x00008f0036657a23 */ /* 0x100fe20000010804 */
[----:B------:R-:W-:Y:S01]  /*14bf0*/  MUFU.EX2 R132, R132 ;  /* 0x0000008400847308 */ /* 0x000fe20000000800 */
[--C-:B------:R-:W-:Y:S01]  /*14c00*/  FFMA.FTZ R99, R66, c[0x0][0x23c], -R4.reuse ;  /* 0x00008f0042637a23 */ /* 0x100fe20000010804 */
[----:B------:R-:W-:Y:S01]  /*14c10*/  MOV R54, R79 ;  /* 0x0000004f00367202 */ /* 0x000fe20000000f00 */
[--C-:B------:R-:W-:Y:S01]  /*14c20*/  FFMA.FTZ R106, R67, c[0x0][0x23c], -R4.reuse ;  /* 0x00008f00436a7a23 */ /* 0x100fe20000010804 */
[----:B-1----:R-:W-:Y:S01]  /*14c30*/  MOV R37, R90 ;  /* 0x0000005a00257202 */ /* 0x002fe20000000f00 */
[--C-:B------:R-:W-:Y:S02]  /*14c40*/  FFMA.FTZ R6, R202, c[0x0][0x23c], -R5.reuse ;  /* 0x00008f00ca067a23 */ /* 0x100fe40000010805 */
[----:B------:R-:W-:Y:S02]  /*14c50*/  FFMA.FTZ R202, R20, c[0x0][0x23c], -R5 ;  /* 0x00008f0014ca7a23 */ /* 0x000fe40000010805 */
[----:B------:R-:W1:Y:S01]  /*14c60*/  LDSM.16.MT88.4 R20, [R213+0x8000] ;  /* 0x00800000d514783b */ /* 0x000e620000004200 */
[----:B------:R-:W4:Y:S01]  /*14c70*/  MUFU.EX2 R89, R6 ;  /* 0x0000000600597308 */ /* 0x000f220000000800 */
[----:B--2---:R-:W-:Y:S01]  /*14c80*/  FMNMX.FTZ R3, R2, R3, !PT ;  /* 0x0000000302037209 */ /* 0x004fe20007810000 */
[----:B------:R-:W-:Y:S02]  /*14c90*/  FFMA.FTZ R205, R86, c[0x0][0x23c], -R4 ;  /* 0x00008f0056cd7a23 */ /* 0x000fe40000010804 */
[----:B---3--:R-:W-:Y:S01]  /*14ca0*/  FADD.FTZ R0, -R73, R133 ;  /* 0x0000008549007221 */ /* 0x008fe20000010100 */
[C---:B------:R-:W-:Y:S01]  /*14cb0*/  FSETP.NEU.FTZ.AND P1, PT, R3.reuse, -INF , PT ;  /* 0xff8000000300780b */ /* 0x040fe20003f3d000 */
[----:B------:R-:W-:Y:S02]  /*14cc0*/  FMUL.FTZ R75, R3, c[0x0][0x23c] ;  /* 0x00008f00034b7a20 */ /* 0x000fe40000410000 */
[----:B------:R-:W-:Y:S02]  /*14cd0*/  FMUL.FTZ R0, R0, c[0x0][0x23c] ;  /* 0x00008f0000007a20 */ /* 0x000fe40000410000 */
[----:B------:R-:W-:Y:S01]  /*14ce0*/  MUFU.EX2 R202, R202 ;  /* 0x000000ca00ca7308 */ /* 0x000fe20000000800 */
[----:B------:R-:W-:Y:S01]  /*14cf0*/  FSEL R75, R75, RZ, P1 ;  /* 0x000000ff4b4b7208 */ /* 0x000fe20000800000 */
[----:B------:R-:W-:Y:S01]  /*14d00*/  IMAD.MOV.U32 R51, RZ, RZ, R32 ;  /* 0x000000ffff337224 */ /* 0x000fe200078e0020 */
[----:B------:R-:W-:Y:S01]  /*14d10*/  MOV R32, R78 ;  /* 0x0000004e00207202 */ /* 0x000fe20000000f00 */
[--C-:B------:R-:W-:Y:S01]  /*14d20*/  FFMA.FTZ R133, R65, c[0x0][0x23c], -R5.reuse ;  /* 0x00008f0041857a23 */ /* 0x100fe20000010805 */
[----:B------:R-:W-:Y:S01]  /*14d30*/  MOV R65, R46 ;  /* 0x0000002e00417202 */ /* 0x000fe20000000f00 */
[--C-:B------:R-:W-:Y:S02]  /*14d40*/  FFMA.FTZ R207, R87, c[0x0][0x23c], -R4.reuse ;  /* 0x00008f0057cf7a23 */ /* 0x100fe40000010804 */
[--C-:B------:R-:W-:Y:S02]  /*14d50*/  FFMA.FTZ R209, R98, c[0x0][0x23c], -R4.reuse ;  /* 0x00008f0062d17a23 */ /* 0x100fe40000010804 */
[----:B------:R2:W3:Y:S01]  /*14d60*/  MUFU.EX2 R68, R0 ;  /* 0x0000000000447308 */ /* 0x0004e20000000800 */
[--C-:B------:R-:W-:Y:S02]  /*14d70*/  FFMA.FTZ R248, R115, c[0x0][0x23c], -R4.reuse ;  /* 0x00008f0073f87a23 */ /* 0x100fe40000010804 */
[--C-:B------:R-:W-:Y:S01]  /*14d80*/  FFMA.FTZ R49, R131, c[0x0][0x23c], -R4.reuse ;  /* 0x00008f0083317a23 */ /* 0x100fe20000010804 */
[----:B----4-:R-:W-:Y:S01]  /*14d90*/  MOV R48, R89 ;  /* 0x0000005900307202 */ /* 0x010fe20000000f00 */
[----:B------:R-:W-:Y:S02]  /*14da0*/  FMUL.FTZ R6, R72, c[0x0][0x23c] ;  /* 0x00008f0048067a20 */ /* 0x000fe40000410000 */
[----:B------:R-:W-:Y:S02]  /*14db0*/  FFMA.FTZ R89, R34, c[0x0][0x23c], -R4 ;  /* 0x00008f0022597a23 */ /* 0x000fe40000010804 */
[----:B------:R-:W-:Y:S01]  /*14dc0*/  IMAD.MOV.U32 R55, RZ, RZ, R48 ;  /* 0x000000ffff377224 */ /* 0x000fe200078e0030 */
[----:B------:R4:W-:Y:S01]  /*14dd0*/  MUFU.EX2 R46, R8 ;  /* 0x00000008002e7308 */ /* 0x0009e20000000800 */
[----:B------:R-:W-:Y:S01]  /*14de0*/  FSEL R6, R6, RZ, P2 ;  /* 0x000000ff06067208 */ /* 0x000fe20001000000 */
[--C-:B------:R-:W-:Y:S01]  /*14df0*/  FFMA.FTZ R90, R237, c[0x0][0x23c], -R4.reuse ;  /* 0x00008f00ed5a7a23 */ /* 0x100fe20000010804 */
[----:B------:R-:W-:Y:S01]  /*14e00*/  MOV R48, R37 ;  /* 0x0000002500307202 */ /* 0x000fe20000000f00 */
[----:B------:R-:W-:Y:S01]  /*14e10*/  FFMA.FTZ R237, R103, c[0x0][0x23c], -R4 ;  /* 0x00008f0067ed7a23 */ /* 0x000fe20000010804 */
[----:B------:R-:W-:Y:S01]  /*14e20*/  MOV R37, R62 ;  /* 0x0000003e00257202 */ /* 0x000fe20000000f00 */
[--C-:B------:R-:W-:Y:S01]  /*14e30*/  FFMA.FTZ R7, R236, c[0x0][0x23c], -R6.reuse ;  /* 0x00008f00ec077a23 */ /* 0x100fe20000010806 */
[----:B------:R-:W-:Y:S01]  /*14e40*/  F2FP.BF16.PACK_AB R78, R47, R55 ;  /* 0x000000372f4e723e */ /* 0x000fe200000010ff */
[----:B------:R-:W-:Y:S02]  /*14e50*/  FFMA.FTZ R10, R244, c[0x0][0x23c], -R6 ;  /* 0x00008f00f40a7a23 */ /* 0x000fe40000010806 */
[----:B------:R1:W-:Y:S01]  /*14e60*/  MUFU.EX2 R244, R7 ;  /* 0x0000000700f47308 */ /* 0x0003e20000000800 */
[--C-:B------:R-:W-:Y:S02]  /*14e70*/  FFMA.FTZ R236, R102, c[0x0][0x23c], -R4.reuse ;  /* 0x00008f0066ec7a23 */ /* 0x100fe40000010804 */
[----:B------:R-:W-:Y:S02]  /*14e80*/  FFMA.FTZ R210, R15, c[0x0][0x23c], -R4 ;  /* 0x00008f000fd27a23 */ /* 0x000fe40000010804 */
[----:B--2---:R-:W-:Y:S02]  /*14e90*/  FADD.FTZ R0, -R72, R134 ;  /* 0x0000008648007221 */ /* 0x004fe40000010100 */
[----:B------:R-:W-:Y:S02]  /*14ea0*/  FFMA.FTZ R134, R64, c[0x0][0x23c], -R5 ;  /* 0x00008f0040867a23 */ /* 0x000fe40000010805 */
[----:B------:R-:W-:Y:S01]  /*14eb0*/  FMUL.FTZ R0, R0, c[0x0][0x23c] ;  /* 0x00008f0000007a20 */ /* 0x000fe20000410000 */
[----:B------:R2:W-:Y:S01]  /*14ec0*/  MUFU.EX2 R11, R10 ;  /* 0x0000000a000b7308 */ /* 0x0005e20000000800 */
[--C-:B------:R-:W-:Y:S02]  /*14ed0*/  FFMA.FTZ R85, R40, c[0x0][0x23c], -R6.reuse ;  /* 0x00008f0028557a23 */ /* 0x100fe40000010806 */
[--C-:B------:R-:W-:Y:S02]  /*14ee0*/  FFMA.FTZ R40, R120, c[0x0][0x23c], -R6.reuse ;  /* 0x00008f0078287a23 */ /* 0x100fe40000010806 */
[--C-:B----4-:R-:W-:Y:S02]  /*14ef0*/  FFMA.FTZ R8, R251, c[0x0][0x23c], -R6.reuse ;  /* 0x00008f00fb087a23 */ /* 0x110fe40000010806 */
[--C-:B------:R-:W-:Y:S01]  /*14f00*/  FFMA.FTZ R238, R104, c[0x0][0x23c], -R6.reuse ;  /* 0x00008f0068ee7a23 */ /* 0x100fe20000010806 */
[----:B------:R-:W-:Y:S01]  /*14f10*/  MOV R104, R48 ;  /* 0x0000003000687202 */ /* 0x000fe20000000f00 */
[----:B------:R-:W-:Y:S01]  /*14f20*/  FFMA.FTZ R62, R29, c[0x0][0x23c], -R6 ;  /* 0x00008f001d3e7a23 */ /* 0x000fe20000010806 */
[----:B------:R4:W-:Y:S01]  /*14f30*/  MUFU.EX2 R2, R0 ;  /* 0x0000000000027308 */ /* 0x0009e20000000800 */
[----:B------:R-:W-:Y:S01]  /*14f40*/  IMAD.MOV.U32 R64, RZ, RZ, R88 ;  /* 0x000000ffff407224 */ /* 0x000fe200078e0058 */
[----:B------:R-:W-:Y:S01]  /*14f50*/  MOV R48, R37 ;  /* 0x0000002500307202 */ /* 0x000fe20000000f00 */
[----:B------:R-:W-:Y:S02]  /*14f60*/  FFMA.FTZ R88, R35, c[0x0][0x23c], -R4 ;  /* 0x00008f0023587a23 */ /* 0x000fe40000010804 */
[----:B-1----:R-:W-:Y:S01]  /*14f70*/  FFMA.FTZ R7, R243, c[0x0][0x23c], -R75 ;  /* 0x00008f00f3077a23 */ /* 0x002fe2000001084b */
[----:B------:R-:W-:Y:S01]  /*14f80*/  MOV R35, R48 ;  /* 0x0000003000237202 */ /* 0x000fe20000000f00 */
[--C-:B------:R-:W-:Y:S02]  /*14f90*/  FFMA.FTZ R87, R44, c[0x0][0x23c], -R6.reuse ;  /* 0x00008f002c577a23 */ /* 0x100fe40000010806 */
[----:B------:R-:W-:Y:S01]  /*14fa0*/  FFMA.FTZ R86, R45, c[0x0][0x23c], -R6 ;  /* 0x00008f002d567a23 */ /* 0x000fe20000010806 */
[----:B------:R1:W-:Y:S01]  /*14fb0*/  MUFU.EX2 R235, R7 ;  /* 0x0000000700eb7308 */ /* 0x0003e20000000800 */
[----:B------:R-:W-:Y:S02]  /*14fc0*/  FFMA.FTZ R243, R114, c[0x0][0x23c], -R4 ;  /* 0x00008f0072f37a23 */ /* 0x000fe40000010804 */
[--C-:B------:R-:W-:Y:S01]  /*14fd0*/  FFMA.FTZ R97, R56, c[0x0][0x23c], -R6.reuse ;  /* 0x00008f0038617a23 */ /* 0x100fe20000010806 */
[----:B--2---:R-:W-:Y:S01]  /*14fe0*/  MOV R10, R60 ;  /* 0x0000003c000a7202 */ /* 0x004fe20000000f00 */
[--C-:B------:R-:W-:Y:S02]  /*14ff0*/  FFMA.FTZ R60, R241, c[0x0][0x23c], -R6.reuse ;  /* 0x00008f00f13c7a23 */ /* 0x100fe40000010806 */
[--C-:B------:R-:W-:Y:S02]  /*15000*/  FFMA.FTZ R241, R105, c[0x0][0x23c], -R6.reuse ;  /* 0x00008f0069f17a23 */ /* 0x100fe40000010806 */
[--C-:B------:R-:W-:Y:S01]  /*15010*/  FFMA.FTZ R98, R57, c[0x0][0x23c], -R6.reuse ;  /* 0x00008f0039627a23 */ /* 0x100fe20000010806 */
[----:B------:R-:W-:Y:S01]  /*15020*/  MUFU.EX2 R50, R8 ;  /* 0x0000000800327308 */ /* 0x000fe20000000800 */
[--C-:B------:R-:W-:Y:S02]  /*15030*/  FFMA.FTZ R103, R27, c[0x0][0x23c], -R6.reuse ;  /* 0x00008f001b677a23 */ /* 0x100fe40000010806 */
[----:B------:R-:W-:Y:S02]  /*15040*/  FFMA.FTZ R102, R26, c[0x0][0x23c], -R6 ;  /* 0x00008f001a667a23 */ /* 0x000fe40000010806 */
[----:B----4-:R-:W-:Y:S02]  /*15050*/  FADD.FTZ R0, -R3, R135 ;  /* 0x0000008703007221 */ /* 0x010fe40000010100 */
[--C-:B------:R-:W-:Y:S02]  /*15060*/  FFMA.FTZ R135, R53, c[0x0][0x23c], -R5.reuse ;  /* 0x00008f0035877a23 */ /* 0x100fe40000010805 */
[----:B------:R-:W-:Y:S01]  /*15070*/  FFMA.FTZ R53, R128, c[0x0][0x23c], -R5 ;  /* 0x00008f0080357a23 */ /* 0x000fe20000010805 */
[----:B------:R-:W-:Y:S01]  /*15080*/  MUFU.EX2 R204, R204 ;  /* 0x000000cc00cc7308 */ /* 0x000fe20000000800 */
[--C-:B------:R-:W-:Y:S02]  /*15090*/  FFMA.FTZ R5, R252, c[0x0][0x23c], -R75.reuse ;  /* 0x00008f00fc057a23 */ /* 0x100fe4000001084b */
[----:B------:R-:W-:Y:S02]  /*150a0*/  FFMA.FTZ R128, R83, c[0x0][0x23c], -R4 ;  /* 0x00008f0053807a23 */ /* 0x000fe40000010804 */
[--C-:B-1----:R-:W-:Y:S02]  /*150b0*/  FFMA.FTZ R7, R84, c[0x0][0x23c], -R6.reuse ;  /* 0x00008f0054077a23 */ /* 0x102fe40000010806 */
[--C-:B------:R-:W-:Y:S02]  /*150c0*/  FFMA.FTZ R84, R41, c[0x0][0x23c], -R6.reuse ;  /* 0x00008f0029547a23 */ /* 0x100fe40000010806 */
[--C-:B------:R-:W-:Y:S01]  /*150d0*/  FFMA.FTZ R114, R25, c[0x0][0x23c], -R6.reuse ;  /* 0x00008f0019727a23 */ /* 0x100fe20000010806 */
[----:B------:R1:W-:Y:S01]  /*150e0*/  MUFU.EX2 R252, R5 ;  /* 0x0000000500fc7308 */ /* 0x0003e20000000800 */
        /* <DEDUP_REMOVED lines=9> */
[----:B------:R-:W2:Y:S01]  /*15180*/  MUFU.EX2 R4, R4 ;  /* 0x0000000400047308 */ /* 0x000ea20000000800 */
[----:B------:R-:W-:Y:S02]  /*15190*/  FMUL.FTZ R0, R0, c[0x0][0x23c] ;  /* 0x00008f0000007a20 */ /* 0x000fe40000410000 */
[--C-:B------:R-:W-:Y:S01]  /*151a0*/  FFMA.FTZ R112, R77, c[0x0][0x23c], -R6.reuse ;  /* 0x00008f004d707a23 */ /* 0x100fe20000010806 */
[----:B------:R-:W-:Y:S01]  /*151b0*/  F2FP.BF16.PACK_AB R77, R104, R96 ;  /* 0x00000060684d723e */ /* 0x000fe200000010ff */
[--C-:B------:R-:W-:Y:S02]  /*151c0*/  FFMA.FTZ R118, R19, c[0x0][0x23c], -R6.reuse ;  /* 0x00008f0013767a23 */ /* 0x100fe40000010806 */
[----:B---3--:R-:W-:Y:S02]  /*151d0*/  FMUL.FTZ R19, R68, R151 ;  /* 0x0000009744137220 */ /* 0x008fe40000410000 */
[----:B------:R-:W-:Y:S01]  /*151e0*/  FFMA.FTZ R119, R18, c[0x0][0x23c], -R6 ;  /* 0x00008f0012777a23 */ /* 0x000fe20000010806 */
[----:B------:R3:W-:Y:S01]  /*151f0*/  MUFU.EX2 R14, R7 ;  /* 0x00000007000e7308 */ /* 0x0007e20000000800 */
[----:B------:R-:W-:Y:S02]  /*15200*/  FMUL.FTZ R18, R68, R150 ;  /* 0x0000009644127220 */ /* 0x000fe40000410000 */
[----:B------:R-:W-:Y:S02]  /*15210*/  IMAD.MOV.U32 R150, RZ, RZ, R52 ;  /* 0x000000ffff967224 */ /* 0x000fe400078e0034 */
[----:B-1----:R-:W-:Y:S02]  /*15220*/  FFMA.FTZ R5, R65, c[0x0][0x23c], -R75 ;  /* 0x00008f0041057a23 */ /* 0x002fe4000001084b */
[--C-:B------:R-:W-:Y:S02]  /*15230*/  FFMA.FTZ R130, R17, c[0x0][0x23c], -R6.reuse ;  /* 0x00008f0011827a23 */ /* 0x100fe40000010806 */
[--C-:B------:R-:W-:Y:S01]  /*15240*/  FFMA.FTZ R131, R16, c[0x0][0x23c], -R6.reuse ;  /* 0x00008f0010837a23 */ /* 0x100fe20000010806 */
[----:B------:R-:W1:Y:S01]  /*15250*/  MUFU.EX2 R0, R0 ;  /* 0x0000000000007308 */ /* 0x000e620000000800 */
[--C-:B------:R-:W-:Y:S02]  /*15260*/  FFMA.FTZ R251, R109, c[0x0][0x23c], -R6.reuse ;  /* 0x00008f006dfb7a23 */ /* 0x100fe40000010806 */
[----:B------:R-:W-:Y:S02]  /*15270*/  FFMA.FTZ R41, R121, c[0x0][0x23c], -R6 ;  /* 0x00008f0079297a23 */ /* 0x000fe40000010806 */
[----:B--2---:R-:W-:Y:S02]  /*15280*/  IMAD.MOV.U32 R105, RZ, RZ, R4 ;  /* 0x000000ffff697224 */ /* 0x004fe400078e0004 */
[----:B------:R-:W-:Y:S01]  /*15290*/  FMUL.FTZ R4, R69, R140 ;  /* 0x0000008c45047220 */ /* 0x000fe20000410000 */
[----:B------:R-:W-:Y:S01]  /*152a0*/  MOV R140, R10 ;  /* 0x0000000a008c7202 */ /* 0x000fe20000000f00 */
[--C-:B------:R-:W-:Y:S01]  /*152b0*/  FFMA.FTZ R44, R124, c[0x0][0x23c], -R6.reuse ;  /* 0x00008f007c2c7a23 */ /* 0x100fe20000010806 */
[----:B------:R-:W2:Y:S01]  /*152c0*/  MUFU.EX2 R5, R5 ;  /* 0x0000000500057308 */ /* 0x000ea20000000800 */
[----:B------:R-:W-:Y:S01]  /*152d0*/  IMAD.MOV.U32 R65, RZ, RZ, R33 ;  /* 0x000000ffff417224 */ /* 0x000fe200078e0021 */
[----:B------:R-:W-:Y:S01]  /*152e0*/  F2FP.BF16.PACK_AB R79, R46, R140 ;  /* 0x0000008c2e4f723e */ /* 0x000fe200000010ff */
[----:B------:R-:W-:Y:S02]  /*152f0*/  IMAD.MOV.U32 R33, RZ, RZ, R61 ;  /* 0x000000ffff217224 */ /* 0x000fe400078e003d */
[----:B---3--:R-:W-:Y:S02]  /*15300*/  FMUL.FTZ R7, R68, R143 ;  /* 0x0000008f44077220 */ /* 0x008fe40000410000 */
[----:B------:R-:W-:Y:S01]  /*15310*/  FFMA.FTZ R61, R242, c[0x0][0x23c], -R6 ;  /* 0x00008f00f23d7a23 */ /* 0x000fe20000010806 */
[----:B------:R-:W-:Y:S01]  /*15320*/  MOV R37, R33 ;  /* 0x0000002100257202 */ /* 0x000fe20000000f00 */
[----:B------:R-:W-:Y:S01]  /*15330*/  IMAD.MOV.U32 R33, RZ, RZ, R224 ;  /* 0x000000ffff217224 */ /* 0x000fe200078e00e0 */
[----:B------:R-:W-:Y:S01]  /*15340*/  MUFU.EX2 R121, R60 ;  /* 0x0000003c00797308 */ /* 0x000fe20000000800 */
[--C-:B------:R-:W-:Y:S02]  /*15350*/  FFMA.FTZ R224, R125, c[0x0][0x23c], -R6.reuse ;  /* 0x00008f007de07a23 */ /* 0x100fe40000010806 */
[----:B------:R-:W-:Y:S01]  /*15360*/  FFMA.FTZ R242, R108, c[0x0][0x23c], -R6 ;  /* 0x00008f006cf27a23 */ /* 0x000fe20000010806 */
[----:B------:R-:W-:Y:S01]  /*15370*/  MOV R108, R31 ;  /* 0x0000001f006c7202 */ /* 0x000fe20000000f00 */
[----:B------:R-:W-:Y:S02]  /*15380*/  FMUL.FTZ R6, R68, R142 ;  /* 0x0000008e44067220 */ /* 0x000fe40000410000 */
[----:B------:R-:W-:Y:S02]  /*15390*/  FMUL.FTZ R9, R2, R137 ;  /* 0x0000008902097220 */ /* 0x000fe40000410000 */
[----:B------:R-:W-:Y:S01]  /*153a0*/  IMAD.MOV.U32 R137, RZ, RZ, R11 ;  /* 0x000000ffff897224 */ /* 0x000fe200078e000b */
[----:B------:R-:W-:Y:S01]  /*153b0*/  MUFU.EX2 R125, R111 ;  /* 0x0000006f007d7308 */ /* 0x000fe20000000800 */
[----:B-1----:R-:W-:Y:S01]  /*153c0*/  FMUL.FTZ R11, R0, R139 ;  /* 0x0000008b000b7220 */ /* 0x002fe20000410000 */
[----:B------:R-:W-:Y:S01]  /*153d0*/  MOV R139, R14 ;  /* 0x0000000e008b7202 */ /* 0x000fe20000000f00 */
[----:B------:R-:W-:Y:S01]  /*153e0*/  FMUL.FTZ R8, R2, R136 ;  /* 0x0000008802087220 */ /* 0x000fe20000410000 */
[----:B--2---:R-:W-:Y:S01]  /*153f0*/  MOV R120, R5 ;  /* 0x0000000500787202 */ /* 0x004fe20000000f00 */
[----:B------:R-:W-:Y:S01]  /*15400*/  FMUL.FTZ R5, R69, R141 ;  /* 0x0000008d45057220 */ /* 0x000fe20000410000 */
[----:B------:R-:W-:Y:S01]  /*15410*/  F2FP.BF16.PACK_AB R64, R137, R244 ;  /* 0x000000f48940723e */ /* 0x000fe200000010ff */
[----:B------:R-:W-:Y:S01]  /*15420*/  IMAD.MOV.U32 R141, RZ, RZ, R65 ;  /* 0x000000ffff8d7224 */ /* 0x000fe200078e0041 */
[----:B------:R-:W-:Y:S01]  /*15430*/  F2FP.BF16.PACK_AB R65, R252, R235 ;  /* 0x000000ebfc41723e */ /* 0x000fe200000010ff */
[----:B------:R-:W-:Y:S01]  /*15440*/  FMUL.FTZ R10, R0, R138 ;  /* 0x0000008a000a7220 */ /* 0x000fe20000410000 */
[----:B------:R-:W-:Y:S01]  /*15450*/  MUFU.EX2 R136, R110 ;  /* 0x0000006e00887308 */ /* 0x000fe20000000800 */
[----:B------:R-:W-:Y:S01]  /*15460*/  F2FP.BF16.PACK_AB R66, R139, R50 ;  /* 0x000000328b42723e */ /* 0x000fe200000010ff */
[----:B------:R-:W-:Y:S01]  /*15470*/  IMAD.MOV.U32 R34, RZ, RZ, R37 ;  /* 0x000000ffff227224 */ /* 0x000fe200078e0025 */
[----:B------:R-:W-:Y:S01]  /*15480*/  F2FP.BF16.PACK_AB R76, R141, R30 ;  /* 0x0000001e8d4c723e */ /* 0x000fe200000010ff */
[C---:B------:R-:W-:Y:S01]  /*15490*/  FMUL.FTZ R12, R2.reuse, R144 ;  /* 0x00000090020c7220 */ /* 0x040fe20000410000 */
[----:B------:R-:W-:Y:S01]  /*154a0*/  MOV R37, R13 ;  /* 0x0000000d00257202 */ /* 0x000fe20000000f00 */
[----:B------:R-:W-:Y:S01]  /*154b0*/  FMUL.FTZ R13, R2, R145 ;  /* 0x00000091020d7220 */ /* 0x000fe20000410000 */
[----:B------:R-:W-:Y:S01]  /*154c0*/  F2FP.BF16.PACK_AB R67, R105, R120 ;  /* 0x000000786943723e */ /* 0x000fe200000010ff */
[C---:B------:R-:W-:Y:S01]  /*154d0*/  FMUL.FTZ R16, R69.reuse, R148 ;  /* 0x0000009445107220 */ /* 0x040fe20000410000 */
[----:B------:R-:W-:Y:S01]  /*154e0*/  MOV R148, R55 ;  /* 0x0000003700947202 */ /* 0x000fe20000000f00 */
[-C--:B------:R-:W-:Y:S01]  /*154f0*/  HMMA.16816.F32.BF16 R4, R76, R20.reuse, R4 ;  /* 0x000000144c04723c */ /* 0x080fe20000041804 */
[----:B------:R-:W-:Y:S01]  /*15500*/  MUFU.EX2 R111, R91 ;  /* 0x0000005b006f7308 */ /* 0x000fe20000000800 */
[C---:B------:R-:W-:Y:S01]  /*15510*/  FMUL.FTZ R17, R69.reuse, R149 ;  /* 0x0000009545117220 */ /* 0x040fe20000410000 */
[----:B------:R-:W-:Y:S01]  /*15520*/  MOV R149, R54 ;  /* 0x0000003600957202 */ /* 0x000fe20000000f00 */
[----:B------:R-:W-:Y:S01]  /*15530*/  IMAD.MOV.U32 R151, RZ, RZ, R51 ;  /* 0x000000ffff977224 */ /* 0x000fe200078e0033 */
[----:B------:R-:W-:Y:S01]  /*15540*/  MOV R51, R39 ;  /* 0x0000002700337202 */ /* 0x000fe20000000f00 */
[C---:B------:R-:W-:Y:S01]  /*15550*/  FMUL.FTZ R26, R0.reuse, R154 ;  /* 0x0000009a001a7220 */ /* 0x040fe20000410000 */
[----:B------:R-:W-:Y:S01]  /*15560*/  MOV R54, R38 ;  /* 0x0000002600367202 */ /* 0x000fe20000000f00 */
[C---:B------:R-:W-:Y:S01]  /*15570*/  HMMA.16816.F32.BF16 R8, R64.reuse, R20, R8 ;  /* 0x000000144008723c */ /* 0x040fe20000041808 */
[C---:B------:R-:W-:Y:S02]  /*15580*/  FMUL.FTZ R14, R0.reuse, R146 ;  /* 0x00000092000e7220 */ /* 0x040fe40000410000 */
[----:B------:R1:W-:Y:S01]  /*15590*/  MUFU.EX2 R109, R61 ;  /* 0x0000003d006d7308 */ /* 0x0003e20000000800 */
[----:B------:R-:W-:Y:S01]  /*155a0*/  FMUL.FTZ R15, R0, R147 ;  /* 0x00000093000f7220 */ /* 0x000fe20000410000 */
[----:B------:R-:W-:Y:S01]  /*155b0*/  MOV R154, R36 ;  /* 0x00000024009a7202 */ /* 0x000fe20000000f00 */
[----:B------:R-:W-:Y:S01]  /*155c0*/  FMUL.FTZ R24, R2, R152 ;  /* 0x0000009802187220 */ /* 0x000fe20000410000 */
[----:B------:R-:W-:Y:S01]  /*155d0*/  MOV R145, R49 ;  /* 0x0000003100917202 */ /* 0x000fe20000000f00 */
[C---:B------:R-:W-:Y:S01]  /*155e0*/  FMUL.FTZ R20, R69.reuse, R156 ;  /* 0x0000009c45147220 */ /* 0x040fe20000410000 */
[----:B------:R-:W-:Y:S02]  /*155f0*/  MOV R156, R34 ;  /* 0x00000022009c7202 */ /* 0x000fe40000000f00 */
[-C--:B------:R-:W-:Y:S01]  /*15600*/  HMMA.16816.F32.BF16 R12, R64, R22.reuse, R12 ;  /* 0x00000016400c723c */ /* 0x080fe2000004180c */
[C---:B------:R-:W-:Y:S01]  /*15610*/  FMUL.FTZ R21, R69.reuse, R157 ;  /* 0x0000009d45157220 */ /* 0x040fe20000410000 */
[----:B------:R-:W-:Y:S01]  /*15620*/  MUFU.EX2 R138, R89 ;  /* 0x00000059008a7308 */ /* 0x000fe20000000800 */
[C---:B------:R-:W-:Y:S01]  /*15630*/  FMUL.FTZ R34, R68.reuse, R166 ;  /* 0x000000a644227220 */ /* 0x040fe20000410000 */
[----:B------:R-:W-:Y:S01]  /*15640*/  MOV R166, R51 ;  /* 0x0000003300a67202 */ /* 0x000fe20000000f00 */
[----:B------:R-:W-:Y:S01]  /*15650*/  FMUL.FTZ R51, R68, R183 ;  /* 0x000000b744337220 */ /* 0x000fe20000410000 */
[----:B------:R-:W-:Y:S01]  /*15660*/  MOV R157, R40 ;  /* 0x00000028009d7202 */ /* 0x000fe20000000f00 */
[----:B------:R-:W-:Y:S01]  /*15670*/  FMUL.FTZ R25, R2, R153 ;  /* 0x0000009902197220 */ /* 0x000fe20000410000 */
[C---:B------:R-:W-:Y:S01]  /*15680*/  HMMA.16816.F32.BF16 R16, R76.reuse, R22, R16 ;  /* 0x000000164c10723c */ /* 0x040fe20000041810 */
[----:B------:R-:W-:Y:S03]  /*15690*/  FMUL.FTZ R27, R0, R155 ;  /* 0x0000009b001b7220 */ /* 0x000fe60000410000 */
[----:B------:R-:W-:Y:S01]  /*156a0*/  IMAD.MOV.U32 R152, RZ, RZ, R30 ;  /* 0x000000ffff987224 */ /* 0x000fe200078e001e */
[----:B------:R-:W-:Y:S01]  /*156b0*/  MOV R153, R33 ;  /* 0x0000002100997202 */ /* 0x000fe20000000f00 */
[----:B------:R-:W-:Y:S01]  /*156c0*/  FMUL.FTZ R28, R2, R160 ;  /* 0x000000a0021c7220 */ /* 0x000fe20000410000 */
[----:B------:R-:W-:Y:S01]  /*156d0*/  MOV R147, R47 ;  /* 0x0000002f00937202 */ /* 0x000fe20000000f00 */
[C---:B------:R-:W-:Y:S01]  /*156e0*/  FMUL.FTZ R23, R68.reuse, R159 ;  /* 0x0000009f44177220 */ /* 0x040fe20000410000 */
[----:B------:R-:W-:Y:S01]  /*156f0*/  MOV R159, R48 ;  /* 0x00000030009f7202 */ /* 0x000fe20000000f00 */
[----:B------:R-:W-:Y:S02]  /*15700*/  MUFU.EX2 R143, R107 ;  /* 0x0000006b008f7308 */ /* 0x000fe40000000800 */
[----:B------:R-:W-:Y:S01]  /*15710*/  IMAD.MOV.U32 R48, RZ, RZ, R37 ;  /* 0x000000ffff307224 */ /* 0x000fe200078e0025 */
[----:B------:R-:W-:Y:S01]  /*15720*/  MOV R155, R53 ;  /* 0x00000035009b7202 */ /* 0x000fe20000000f00 */
[----:B------:R-:W2:Y:S01]  /*15730*/  LDSM.16.MT88.4 R36, [R216+0x8000] ;  /* 0x00800000d824783b */ /* 0x000ea20000004200 */
[----:B------:R-:W-:Y:S02]  /*15740*/  FMUL.FTZ R22, R68, R158 ;  /* 0x0000009e44167220 */ /* 0x000fe40000410000 */
[----:B------:R-:W-:Y:S01]  /*15750*/  FMUL.FTZ R29, R2, R161 ;  /* 0x000000a1021d7220 */ /* 0x000fe20000410000 */
[----:B------:R-:W-:Y:S01]  /*15760*/  MOV R161, R80 ;  /* 0x0000005000a17202 */ /* 0x000fe20000000f00 */
[----:B------:R-:W-:Y:S01]  /*15770*/  IMAD.MOV.U32 R158, RZ, RZ, R35 ;  /* 0x000000ffff9e7224 */ /* 0x000fe200078e0023 */
[----:B------:R-:W-:Y:S01]  /*15780*/  MUFU.EX2 R142, R88 ;  /* 0x00000058008e7308 */ /* 0x000fe20000000800 */
[----:B------:R-:W-:Y:S01]  /*15790*/  FMUL.FTZ R35, R68, R167 ;  /* 0x000000a744237220 */ /* 0x000fe20000410000 */
[----:B------:R-:W-:Y:S01]  /*157a0*/  MOV R144, R48 ;  /* 0x0000003000907202 */ /* 0x000fe20000000f00 */
[----:B------:R-:W-:Y:S02]  /*157b0*/  IMAD.MOV.U32 R167, RZ, RZ, R54 ;  /* 0x000000ffffa77224 */ /* 0x000fe400078e0036 */
[----:B------:R-:W3:Y:S01]  /*157c0*/  LDSM.16.MT88.4 R52, [R214+0x8000] ;  /* 0x00800000d634783b */ /* 0x000ee20000004200 */
[C---:B------:R-:W-:Y:S02]  /*157d0*/  FMUL.FTZ R33, R69.reuse, R165 ;  /* 0x000000a545217220 */ /* 0x040fe40000410000 */
[----:B------:R-:W-:Y:S02]  /*157e0*/  FMUL.FTZ R40, R2, R168 ;  /* 0x000000a802287220 */ /* 0x000fe40000410000 */
[C---:B------:R-:W-:Y:S01]  /*157f0*/  FMUL.FTZ R48, R69.reuse, R180 ;  /* 0x000000b445307220 */ /* 0x040fe20000410000 */
[----:B------:R-:W-:Y:S01]  /*15800*/  MUFU.EX2 R124, R90 ;  /* 0x0000005a007c7308 */ /* 0x000fe20000000800 */
[----:B------:R-:W-:Y:S02]  /*15810*/  IMAD.MOV.U32 R165, RZ, RZ, R50 ;  /* 0x000000ffffa57224 */ /* 0x000fe400078e0032 */
[----:B------:R-:W-:Y:S02]  /*15820*/  FMUL.FTZ R50, R68, R182 ;  /* 0x000000b644327220 */ /* 0x000fe40000410000 */
[----:B------:R-:W-:Y:S02]  /*15830*/  IMAD.MOV.U32 R160, RZ, RZ, R41 ;  /* 0x000000ffffa07224 */ /* 0x000fe400078e0029 */
[C---:B------:R-:W-:Y:S02]  /*15840*/  FMUL.FTZ R41, R2.reuse, R169 ;  /* 0x000000a902297220 */ /* 0x040fe40000410000 */
[C---:B------:R-:W-:Y:S01]  /*15850*/  FMUL.FTZ R45, R2.reuse, R177 ;  /* 0x000000b1022d7220 */ /* 0x040fe20000410000 */
[----:B------:R-:W-:Y:S01]  /*15860*/  MUFU.EX2 R206, R206 ;  /* 0x000000ce00ce7308 */ /* 0x000fe20000000800 */
[C---:B------:R-:W-:Y:S02]  /*15870*/  FMUL.FTZ R49, R69.reuse, R181 ;  /* 0x000000b545317220 */ /* 0x040fe40000410000 */
[C---:B------:R-:W-:Y:S02]  /*15880*/  FMUL.FTZ R56, R2.reuse, R184 ;  /* 0x000000b802387220 */ /* 0x040fe40000410000 */
[C---:B------:R-:W-:Y:S02]  /*15890*/  FMUL.FTZ R57, R2.reuse, R185 ;  /* 0x000000b902397220 */ /* 0x040fe40000410000 */
[----:B-1----:R-:W-:Y:S02]  /*158a0*/  FMUL.FTZ R61, R2, R193 ;  /* 0x000000c1023d7220 */ /* 0x002fe40000410000 */
[C---:B------:R-:W-:Y:S01]  /*158b0*/  FMUL.FTZ R30, R0.reuse, R162 ;  /* 0x000000a2001e7220 */ /* 0x040fe20000410000 */
[----:B------:R-:W-:Y:S01]  /*158c0*/  MOV R162, R32 ;  /* 0x0000002000a27202 */ /* 0x000fe20000000f00 */
[----:B------:R-:W-:Y:S01]  /*158d0*/  FMUL.FTZ R32, R69, R164 ;  /* 0x000000a445207220 */ /* 0x000fe20000410000 */
[----:B------:R-:W-:Y:S01]  /*158e0*/  MOV R164, R81 ;  /* 0x0000005100a47202 */ /* 0x000fe20000000f00 */
[-C--:B--2---:R-:W-:Y:S01]  /*158f0*/  HMMA.16816.F32.BF16 R20, R76, R36.reuse, R20 ;  /* 0x000000244c14723c */ /* 0x084fe20000041814 */
[----:B------:R-:W1:Y:S01]  /*15900*/  LDSM.16.MT88.4 R80, [R215+0x8000] ;  /* 0x00800000d750783b */ /* 0x000e620000004200 */
[----:B------:R-:W-:Y:S01]  /*15910*/  FMUL.FTZ R31, R0, R163 ;  /* 0x000000a3001f7220 */ /* 0x000fe20000410000 */
[----:B------:R-:W-:Y:S01]  /*15920*/  MOV R163, R44 ;  /* 0x0000002c00a37202 */ /* 0x000fe20000000f00 */
[----:B------:R-:W-:Y:S01]  /*15930*/  FMUL.FTZ R44, R2, R176 ;  /* 0x000000b0022c7220 */ /* 0x000fe20000410000 */
[----:B------:R-:W-:Y:S01]  /*15940*/  MUFU.EX2 R208, R208 ;  /* 0x000000d000d07308 */ /* 0x000fe20000000800 */
[----:B------:R-:W-:Y:S02]  /*15950*/  FMUL.FTZ R47, R0, R179 ;  /* 0x000000b3002f7220 */ /* 0x000fe40000410000 */
[C---:B------:R-:W-:Y:S01]  /*15960*/  HMMA.16816.F32.BF16 R24, R64.reuse, R36, R24 ;  /* 0x000000244018723c */ /* 0x040fe20000041818 */
[--C-:B------:R-:W-:Y:S03]  /*15970*/  FFMA.FTZ R233, R233, c[0x0][0x23c], -R75.reuse ;  /* 0x00008f00e9e97a23 */ /* 0x100fe6000001084b */
[----:B------:R-:W-:Y:S02]  /*15980*/  FFMA.FTZ R232, R232, c[0x0][0x23c], -R75 ;  /* 0x00008f00e8e87a23 */ /* 0x000fe4000001084b */
[----:B------:R-:W-:Y:S01]  /*15990*/  IMAD.MOV.U32 R146, RZ, RZ, R46 ;  /* 0x000000ffff927224 */ /* 0x000fe200078e002e */
[----:B------:R-:W-:Y:S01]  /*159a0*/  MUFU.EX2 R205, R205 ;  /* 0x000000cd00cd7308 */ /* 0x000fe20000000800 */
[-C--:B------:R-:W-:Y:S01]  /*159b0*/  HMMA.16816.F32.BF16 R28, R64, R38.reuse, R28 ;  /* 0x00000026401c723c */ /* 0x080fe2000004181c */
[C---:B------:R-:W-:Y:S03]  /*159c0*/  FMUL.FTZ R37, R69.reuse, R173 ;  /* 0x000000ad45257220 */ /* 0x040fe60000410000 */
[----:B------:R-:W-:Y:S01]  /*159d0*/  FMUL.FTZ R36, R69, R172 ;  /* 0x000000ac45247220 */ /* 0x000fe20000410000 */
[----:B------:R-:W-:Y:S01]  /*159e0*/  MOV R173, R58 ;  /* 0x0000003a00ad7202 */ /* 0x000fe20000000f00 */
[----:B------:R-:W-:Y:S02]  /*159f0*/  FMUL.FTZ R58, R0, R186 ;  /* 0x000000ba003a7220 */ /* 0x000fe40000410000 */
[C---:B------:R-:W-:Y:S01]  /*15a00*/  HMMA.16816.F32.BF16 R32, R76.reuse, R38, R32 ;  /* 0x000000264c20723c */ /* 0x040fe20000041820 */
[----:B------:R-:W-:Y:S01]  /*15a10*/  IMAD.MOV.U32 R172, RZ, RZ, R59 ;  /* 0x000000ffffac7224 */ /* 0x000fe200078e003b */
[----:B------:R-:W-:Y:S02]  /*15a20*/  MUFU.EX2 R207, R207 ;  /* 0x000000cf00cf7308 */ /* 0x000fe40000000800 */
[----:B------:R-:W-:Y:S02]  /*15a30*/  IMAD.MOV.U32 R168, RZ, RZ, R173 ;  /* 0x000000ffffa87224 */ /* 0x000fe400078e00ad */
[----:B------:R-:W-:Y:S02]  /*15a40*/  IMAD.MOV.U32 R173, RZ, RZ, R162 ;  /* 0x000000ffffad7224 */ /* 0x000fe400078e00a2 */
[C---:B------:R-:W-:Y:S01]  /*15a50*/  FMUL.FTZ R39, R68.reuse, R175 ;  /* 0x000000af44277220 */ /* 0x040fe20000410000 */
[----:B------:R-:W-:Y:S03]  /*15a60*/  MOV R175, R42 ;  /* 0x0000002a00af7202 */ /* 0x000fe60000000f00 */
[----:B------:R-:W-:Y:S01]  /*15a70*/  FMUL.FTZ R38, R68, R174 ;  /* 0x000000ae44267220 */ /* 0x000fe20000410000 */
[----:B------:R-:W-:Y:S01]  /*15a80*/  MOV R174, R43 ;  /* 0x0000002b00ae7202 */ /* 0x000fe20000000f00 */
[----:B------:R-:W-:Y:S01]  /*15a90*/  FFMA.FTZ R60, R175, c[0x0][0x23c], -R75 ;  /* 0x00008f00af3c7a23 */ /* 0x000fe2000001084b */
[----:B------:R-:W-:Y:S01]  /*15aa0*/  MOV R175, R172 ;  /* 0x000000ac00af7202 */ /* 0x000fe20000000f00 */
[----:B------:R-:W-:Y:S01]  /*15ab0*/  IMAD.MOV.U32 R162, RZ, RZ, R151 ;  /* 0x000000ffffa27224 */ /* 0x000fe200078e0097 */
[----:B------:R-:W-:Y:S01]  /*15ac0*/  MOV R172, R159 ;  /* 0x0000009f00ac7202 */ /* 0x000fe20000000f00 */
[----:B------:R2:W-:Y:S01]  /*15ad0*/  MUFU.EX2 R110, R60 ;  /* 0x0000003c006e7308 */ /* 0x0005e20000000800 */
[-C--:B---3--:R-:W-:Y:S01]  /*15ae0*/  HMMA.16816.F32.BF16 R36, R76, R52.reuse, R36 ;  /* 0x000000344c24723c */ /* 0x088fe20000041824 */
[----:B------:R-:W-:Y:S01]  /*15af0*/  MOV R159, R149 ;  /* 0x00000095009f7202 */ /* 0x000fe20000000f00 */
[----:B------:R-:W-:Y:S01]  /*15b00*/  IMAD.MOV.U32 R151, RZ, RZ, R137 ;  /* 0x000000ffff977224 */ /* 0x000fe200078e0089 */
[----:B------:R-:W-:Y:S01]  /*15b10*/  MOV R149, R141 ;  /* 0x0000008d00957202 */ /* 0x000fe20000000f00 */
[C---:B------:R-:W-:Y:S02]  /*15b20*/  FMUL.FTZ R43, R0.reuse, R171 ;  /* 0x000000ab002b7220 */ /* 0x040fe40000410000 */
[C---:B------:R-:W-:Y:S02]  /*15b30*/  FMUL.FTZ R46, R0.reuse, R178 ;  /* 0x000000b2002e7220 */ /* 0x040fe40000410000 */
[C---:B------:R-:W-:Y:S01]  /*15b40*/  FMUL.FTZ R42, R0.reuse, R170 ;  /* 0x000000aa002a7220 */ /* 0x040fe20000410000 */
[----:B------:R3:W-:Y:S03]  /*15b50*/  MUFU.EX2 R137, R63 ;  /* 0x0000003f00897308 */ /* 0x0007e60000000800 */
[----:B------:R-:W-:Y:S03]  /*15b60*/  FMUL.FTZ R59, R0, R187 ;  /* 0x000000bb003b7220 */ /* 0x000fe60000410000 */
[C---:B------:R-:W-:Y:S04]  /*15b70*/  HMMA.16816.F32.BF16 R40, R64.reuse, R52, R40 ;  /* 0x000000344028723c */ /* 0x040fe80000041828 */
[----:B------:R4:W1:Y:S03]  /*15b80*/  MUFU.EX2 R141, R62 ;  /* 0x0000003e008d7308 */ /* 0x0008660000000800 */
[C---:B------:R-:W-:Y:S01]  /*15b90*/  FMUL.FTZ R52, R69.reuse, R188 ;  /* 0x000000bc45347220 */ /* 0x040fe20000410000 */
[-C--:B------:R-:W-:Y:S01]  /*15ba0*/  HMMA.16816.F32.BF16 R44, R64, R54.reuse, R44 ;  /* 0x00000036402c723c */ /* 0x080fe2000004182c */
[--C-:B--2---:R-:W-:Y:S03]  /*15bb0*/  FFMA.FTZ R60, R174, c[0x0][0x23c], -R75.reuse ;  /* 0x00008f00ae3c7a23 */ /* 0x104fe6000001084b */
[----:B------:R-:W-:Y:S01]  /*15bc0*/  MOV R174, R167 ;  /* 0x000000a700ae7202 */ /* 0x000fe20000000f00 */
[----:B------:R-:W-:Y:S01]  /*15bd0*/  FMUL.FTZ R53, R69, R189 ;  /* 0x000000bd45357220 */ /* 0x000fe20000410000 */
[----:B------:R-:W-:Y:S01]  /*15be0*/  MOV R167, R158 ;  /* 0x0000009e00a77202 */ /* 0x000fe20000000f00 */
[----:B------:R-:W-:Y:S01]  /*15bf0*/  MUFU.EX2 R187, R99 ;  /* 0x0000006300bb7308 */ /* 0x000fe20000000800 */
[C---:B------:R-:W-:Y:S01]  /*15c00*/  HMMA.16816.F32.BF16 R48, R76.reuse, R54, R48 ;  /* 0x000000364c30723c */ /* 0x040fe20000041830 */
[----:B------:R-:W-:Y:S03]  /*15c10*/  MOV R158, R148 ;  /* 0x00000094009e7202 */ /* 0x000fe60000000f00 */
[----:B------:R-:W-:Y:S01]  /*15c20*/  MOV R148, R120 ;  /* 0x0000007800947202 */ /* 0x000fe20000000f00 */
[----:B---3--:R-:W-:Y:S02]  /*15c30*/  FMUL.FTZ R63, R0, R195 ;  /* 0x000000c3003f7220 */ /* 0x008fe40000410000 */
[C---:B------:R-:W-:Y:S02]  /*15c40*/  FMUL.FTZ R54, R68.reuse, R190 ;  /* 0x000000be44367220 */ /* 0x040fe40000410000 */
[----:B------:R2:W3:Y:S03]  /*15c50*/  MUFU.EX2 R120, R60 ;  /* 0x0000003c00787308 */ /* 0x0004e60000000800 */
[----:B------:R-:W-:Y:S02]  /*15c60*/  FMUL.FTZ R55, R68, R191 ;  /* 0x000000bf44377220 */ /* 0x000fe40000410000 */
[----:B----4-:R-:W-:Y:S05]  /*15c70*/  FMUL.FTZ R62, R0, R194 ;  /* 0x000000c2003e7220 */ /* 0x010fea0000410000 */
[-C--:B-1----:R-:W-:Y:S01]  /*15c80*/  HMMA.16816.F32.BF16 R52, R76, R80.reuse, R52 ;  /* 0x000000504c34723c */ /* 0x082fe20000041834 */
[----:B------:R-:W-:Y:S07]  /*15c90*/  MUFU.EX2 R190, R106 ;  /* 0x0000006a00be7308 */ /* 0x000fee0000000800 */
[C---:B------:R-:W-:Y:S03]  /*15ca0*/  HMMA.16816.F32.BF16 R56, R64.reuse, R80, R56 ;  /* 0x000000504038723c */ /* 0x040fe60000041838 */
[----:B------:R-:W-:Y:S01]  /*15cb0*/  MUFU.EX2 R211, R211 ;  /* 0x000000d300d37308 */ /* 0x000fe20000000800 */
[----:B--2---:R-:W-:Y:S02]  /*15cc0*/  FFMA.FTZ R60, R168, c[0x0][0x23c], -R75 ;  /* 0x00008f00a83c7a23 */ /* 0x004fe4000001084b */
[----:B------:R-:W-:Y:S01]  /*15cd0*/  IMAD.MOV.U32 R168, RZ, RZ, R175 ;  /* 0x000000ffffa87224 */ /* 0x000fe200078e00af */
[----:B------:R-:W-:Y:S02]  /*15ce0*/  MOV R175, R174 ;  /* 0x000000ae00af7202 */ /* 0x000fe40000000f00 */
[----:B------:R-:W-:Y:S03]  /*15cf0*/  MOV R174, R173 ;  /* 0x000000ad00ae7202 */ /* 0x000fe60000000f00 */
[----:B------:R-:W-:Y:S01]  /*15d00*/  IMAD.MOV.U32 R173, RZ, RZ, R172 ;  /* 0x000000ffffad7224 */ /* 0x000fe200078e00ac */
[----:B------:R-:W-:Y:S01]  /*15d10*/  MOV R172, R167 ;  /* 0x000000a700ac7202 */ /* 0x000fe20000000f00 */
[----:B------:R-:W-:Y:S01]  /*15d20*/  MUFU.EX2 R234, R234 ;  /* 0x000000ea00ea7308 */ /* 0x000fe20000000800 */
        /* <DEDUP_REMOVED lines=12> */
[----:B------:R1:W-:Y:S01]  /*15df0*/  MUFU.EX2 R139, R60 ;  /* 0x0000003c008b7308 */ /* 0x0003e20000000800 */
[----:B------:R-:W-:Y:S01]  /*15e00*/  MOV R180, R175 ;  /* 0x000000af00b47202 */ /* 0x000fe20000000f00 */
[----:B------:R-:W-:Y:S01]  /*15e10*/  IMAD.MOV.U32 R171, RZ, RZ, R158 ;  /* 0x000000ffffab7224 */ /* 0x000fe200078e009e */
[----:B------:R-:W-:Y:S02]  /*15e20*/  MOV R169, R149 ;  /* 0x0000009500a97202 */ /* 0x000fe40000000f00 */
[----:B------:R-:W-:Y:S02]  /*15e30*/  MOV R178, R173 ;  /* 0x000000ad00b27202 */ /* 0x000fe40000000f00 */
[----:B------:R-:W-:Y:S02]  /*15e40*/  MOV R173, R147 ;  /* 0x0000009300ad7202 */ /* 0x000fe40000000f00 */
[----:B------:R-:W-:Y:S01]  /*15e50*/  MOV R177, R172 ;  /* 0x000000ac00b17202 */ /* 0x000fe20000000f00 */
[----:B------:R-:W-:Y:S01]  /*15e60*/  MUFU.EX2 R147, R94 ;  /* 0x0000005e00937308 */ /* 0x000fe20000000800 */
[----:B------:R-:W-:Y:S02]  /*15e70*/  MOV R181, R179 ;  /* 0x000000b300b57202 */ /* 0x000fe40000000f00 */
        /* <DEDUP_REMOVED lines=10> */
[--C-:B-1----:R-:W-:Y:S01]  /*15f20*/  FFMA.FTZ R60, R168, c[0x0][0x23c], -R75.reuse ;  /* 0x00008f00a83c7a23 */ /* 0x102fe2000001084b */
[----:B------:R-:W-:Y:S01]  /*15f30*/  MOV R150, R144 ;  /* 0x0000009000967202 */ /* 0x000fe20000000f00 */
[----:B------:R-:W-:Y:S01]  /*15f40*/  IMAD.MOV.U32 R168, RZ, RZ, R148 ;  /* 0x000000ffffa87224 */ /* 0x000fe200078e0094 */
[----:B------:R-:W-:Y:S01]  /*15f50*/  MOV R170, R151 ;  /* 0x0000009700aa7202 */ /* 0x000fe20000000f00 */
[----:B------:R1:W2:Y:S01]  /*15f60*/  MUFU.EX2 R140, R60 ;  /* 0x0000003c008c7308 */ /* 0x0002a20000000800 */
[----:B------:R-:W-:Y:S02]  /*15f70*/  MOV R176, R159 ;  /* 0x0000009f00b07202 */ /* 0x000fe40000000f00 */
[----:B------:R-:W-:Y:S02]  /*15f80*/  MOV R172, R146 ;  /* 0x0000009200ac7202 */ /* 0x000fe40000000f00 */
[----:B------:R-:W-:Y:S02]  /*15f90*/  MOV R177, R169 ;  /* 0x000000a900b17202 */ /* 0x000fe40000000f00 */
[----:B------:R-:W-:Y:S02]  /*15fa0*/  MOV R169, R167 ;  /* 0x000000a700a97202 */ /* 0x000fe40000000f00 */
[----:B------:R-:W-:Y:S01]  /*15fb0*/  MOV R183, R179 ;  /* 0x000000b300b77202 */ /* 0x000fe20000000f00 */
[----:B------:R-:W-:Y:S01]  /*15fc0*/  MUFU.EX2 R148, R127 ;  /* 0x0000007f00947308 */ /* 0x000fe20000000800 */
[----:B------:R-:W-:Y:S02]  /*15fd0*/  MOV R175, R162 ;  /* 0x000000a200af7202 */ /* 0x000fe40000000f00 */
[----:B------:R-:W-:Y:S02]  /*15fe0*/  MOV R189, R183 ;  /* 0x000000b700bd7202 */ /* 0x000fe40000000f00 */
[----:B------:R-:W-:Y:S02]  /*15ff0*/  MOV R162, R224 ;  /* 0x000000e000a27202 */ /* 0x000fe40000000f00 */
[----:B------:R4:W5:Y:S03]  /*16000*/  LDL.LU R224, [R1+0xf0] ;  /* 0x0000f00001e07983 */ /* 0x0009660000300800 */
[----:B------:R-:W-:Y:S01]  /*16010*/  MUFU.EX2 R127, R95 ;  /* 0x0000005f007f7308 */ /* 0x000fe20000000800 */
[----:B-1----:R-:W-:Y:S02]  /*16020*/  FFMA.FTZ R60, R180, c[0x0][0x23c], -R75 ;  /* 0x00008f00b43c7a23 */ /* 0x002fe4000001084b */
[----:B------:R-:W-:Y:S01]  /*16030*/  IMAD.MOV.U32 R180, RZ, RZ, R178 ;  /* 0x000000ffffb47224 */ /* 0x000fe200078e00b2 */
[----:B------:R-:W-:Y:S02]  /*16040*/  MOV R178, R176 ;  /* 0x000000b000b27202 */ /* 0x000fe40000000f00 */
[----:B------:R-:W-:Y:S04]  /*16050*/  MOV R176, R170 ;  /* 0x000000aa00b07202 */ /* 0x000fe80000000f00 */
[----:B------:R1:W-:Y:S01]  /*16060*/  MUFU.EX2 R144, R60 ;  /* 0x0000003c00907308 */ /* 0x0003e20000000800 */
[----:B------:R-:W-:Y:S01]  /*16070*/  IMAD.MOV.U32 R170, RZ, RZ, R168 ;  /* 0x000000ffffaa7224 */ /* 0x000fe200078e00a8 */
[----:B------:R-:W-:Y:S01]  /*16080*/  MOV R168, R172 ;  /* 0x000000ac00a87202 */ /* 0x000fe20000000f00 */
[----:B------:R-:W-:Y:S01]  /*16090*/  IMAD.MOV.U32 R188, RZ, RZ, R180 ;  /* 0x000000ffffbc7224 */ /* 0x000fe200078e00b4 */
[----:B------:R-:W-:Y:S01]  /*160a0*/  MOV R172, R166 ;  /* 0x000000a600ac7202 */ /* 0x000fe20000000f00 */
[----:B------:R-:W-:Y:S01]  /*160b0*/  IMAD.MOV.U32 R166, RZ, RZ, R164 ;  /* 0x000000ffffa67224 */ /* 0x000fe200078e00a4 */
        /* <DEDUP_REMOVED lines=12> */
[----:B------:R4:W5:Y:S01]  /*16180*/  LDL.LU R223, [R1+0xec] ;  /* 0x0000ec0001df7983 */ /* 0x0009620000300800 */
[----:B------:R-:W-:Y:S01]  /*16190*/  MOV R172, R155 ;  /* 0x0000009b00ac7202 */ /* 0x000fe20000000f00 */
[----:B------:R-:W-:Y:S01]  /*161a0*/  MUFU.EX2 R146, R84 ;  /* 0x0000005400927308 */ /* 0x000fe20000000800 */
[----:B------:R-:W-:Y:S01]  /*161b0*/  MOV R155, R222 ;  /* 0x000000de009b7202 */ /* 0x000fe20000000f00 */
[----:B------:R-:W-:Y:S01]  /*161c0*/  IMAD.MOV.U32 R167, RZ, RZ, R166 ;  /* 0x000000ffffa77224 */ /* 0x000fe200078e00a6 */
[----:B------:R4:W5:Y:S01]  /*161d0*/  LDL.LU R222, [R1+0xe8] ;  /* 0x0000e80001de7983 */ /* 0x0009620000300800 */
[----:B-1----:R-:W-:Y:S01]  /*161e0*/  FFMA.FTZ R60, R181, c[0x0][0x23c], -R75 ;  /* 0x00008f00b53c7a23 */ /* 0x002fe2000001084b */
[----:B------:R-:W-:Y:S02]  /*161f0*/  MOV R181, R176 ;  /* 0x000000b000b57202 */ /* 0x000fe40000000f00 */
[----:B------:R-:W-:Y:S02]  /*16200*/  MOV R176, R168 ;  /* 0x000000a800b07202 */ /* 0x000fe40000000f00 */
[----:B------:R-:W-:Y:S01]  /*16210*/  MOV R168, R165 ;  /* 0x000000a500a87202 */ /* 0x000fe20000000f00 */
[----:B------:R-:W-:Y:S01]  /*16220*/  IMAD.MOV.U32 R165, RZ, RZ, R160 ;  /* 0x000000ffffa57224 */ /* 0x000fe200078e00a0 */
[----:B------:R-:W-:Y:S01]  /*16230*/  MOV R160, R145 ;  /* 0x0000009100a07202 */ /* 0x000fe20000000f00 */
[----:B------:R-:W-:Y:S01]  /*16240*/  IMAD.MOV.U32 R183, RZ, RZ, R181 ;  /* 0x000000ffffb77224 */ /* 0x000fe200078e00b5 */
[----:B------:R1:W-:Y:S01]  /*16250*/  MUFU.EX2 R145, R60 ;  /* 0x0000003c00917308 */ /* 0x0003e20000000800 */
        /* <DEDUP_REMOVED lines=15> */
[----:B------:R4:W5:Y:S01]  /*16350*/  LDL.LU R221, [R1+0xe4] ;  /* 0x0000e40001dd7983 */ /* 0x0009620000300800 */
[----:B------:R-:W-:Y:S02]  /*16360*/  MOV R90, R152 ;  /* 0x00000098005a7202 */ /* 0x000fe40000000f00 */
[----:B------:R-:W-:Y:S02]  /*16370*/  MOV R178, R153 ;  /* 0x0000009900b27202 */ /* 0x000fe40000000f00 */
[----:B------:R-:W-:Y:S01]  /*16380*/  MOV R166, R157 ;  /* 0x0000009d00a67202 */ /* 0x000fe20000000f00 */
[----:B-1----:R-:W-:Y:S01]  /*16390*/  FFMA.FTZ R60, R188, c[0x0][0x23c], -R75 ;  /* 0x00008f00bc3c7a23 */ /* 0x002fe2000001084b */
[----:B------:R-:W-:Y:S01]  /*163a0*/  MOV R188, R180 ;  /* 0x000000b400bc7202 */ /* 0x000fe20000000f00 */
[----:B------:R-:W-:Y:S01]  /*163b0*/  MUFU.EX2 R123, R85 ;  /* 0x00000055007b7308 */ /* 0x000fe20000000800 */
        /* <DEDUP_REMOVED lines=9> */
[----:B------:R-:W-:Y:S02]  /*16450*/  MOV R185, R180 ;  /* 0x000000b400b97202 */ /* 0x000fe40000000f00 */
[----:B------:R-:W-:Y:S01]  /*16460*/  MOV R173, R160 ;  /* 0x000000a000ad7202 */ /* 0x000fe20000000f00 */
[----:B------:R1:W-:Y:S01]  /*16470*/  MUFU.EX2 R154, R60 ;  /* 0x0000003c009a7308 */ /* 0x0003e20000000800 */
[----:B------:R-:W-:Y:S01]  /*16480*/  MOV R180, R171 ;  /* 0x000000ab00b47202 */ /* 0x000fe20000000f00 */
[----:B------:R-:W-:Y:S01]  /*16490*/  IMAD.MOV.U32 R171, RZ, RZ, R220 ;  /* 0x000000ffffab7224 */ /* 0x000fe200078e00dc */
[----:B------:R-:W-:Y:S01]  /*164a0*/  MOV R181, R177 ;  /* 0x000000b100b57202 */ /* 0x000fe20000000f00 */
[----:B------:R4:W5:Y:S01]  /*164b0*/  LDL.LU R220, [R1+0xe0] ;  /* 0x0000e00001dc7983 */ /* 0x0009620000300800 */
[----:B------:R-:W-:Y:S01]  /*164c0*/  MOV R177, R176 ;  /* 0x000000b000b17202 */ /* 0x000fe20000000f00 */
[----:B------:R-:W-:Y:S04]  /*164d0*/  IMAD.MOV.U32 R176, RZ, RZ, R155 ;  /* 0x000000ffffb07224 */ /* 0x000fe800078e009b */
[----:B------:R-:W-:Y:S10]  /*164e0*/  MUFU.EX2 R188, R134 ;  /* 0x0000008600bc7308 */ /* 0x000ff40000000800 */
[----:B------:R-:W-:Y:S01]  /*164f0*/  MUFU.EX2 R149, R126 ;  /* 0x0000007e00957308 */ /* 0x000fe20000000800 */
[--C-:B-1----:R-:W-:Y:S09]  /*16500*/  FFMA.FTZ R60, R189, c[0x0][0x23c], -R75.reuse ;  /* 0x00008f00bd3c7a23 */ /* 0x102ff2000001084b */
[----:B------:R1:W-:Y:S10]  /*16510*/  MUFU.EX2 R156, R60 ;  /* 0x0000003c009c7308 */ /* 0x0003f40000000800 */
[----:B------:R-:W-:Y:S10]  /*16520*/  MUFU.EX2 R151, R93 ;  /* 0x0000005d00977308 */ /* 0x000ff40000000800 */
[----:B------:R2:W2:Y:S01]  /*16530*/  MUFU.EX2 R157, R86 ;  /* 0x00000056009d7308 */ /* 0x0004a20000000800 */
[----:B-1----:R-:W-:Y:S09]  /*16540*/  FMUL.FTZ R60, R2, R192 ;  /* 0x000000c0023c7220 */ /* 0x002ff20000410000 */
[----:B------:R-:W-:Y:S01]  /*16550*/  MUFU.EX2 R161, R135 ;  /* 0x0000008700a17308 */ /* 0x000fe20000000800 */
[-C--:B------:R-:W-:Y:S07]  /*16560*/  HMMA.16816.F32.BF16 R60, R64, R82.reuse, R60 ;  /* 0x00000052403c723c */ /* 0x080fee000004183c */
[C---:B------:R-:W-:Y:S02]  /*16570*/  FMUL.FTZ R66, R68.reuse, R198 ;  /* 0x000000c644427220 */ /* 0x040fe40000410000 */
[----:B------:R-:W-:Y:S01]  /*16580*/  FMUL.FTZ R67, R68, R199 ;  /* 0x000000c744437220 */ /* 0x000fe20000410000 */
[----:B------:R-:W-:Y:S02]  /*16590*/  MUFU.EX2 R155, R101 ;  /* 0x00000065009b7308 */ /* 0x000fe40000000800 */
[----:B------:R-:W-:Y:S01]  /*165a0*/  FMUL.FTZ R64, R69, R196 ;  /* 0x000000c445407220 */ /* 0x000fe20000410000 */
[----:B--2---:R-:W-:Y:S01]  /*165b0*/  F2FP.BF16.PACK_AB R86, R141, R137 ;  /* 0x000000898d56723e */ /* 0x004fe200000010ff */
[----:B------:R-:W-:Y:S06]  /*165c0*/  FMUL.FTZ R65, R69, R197 ;  /* 0x000000c545417220 */ /* 0x000fec0000410000 */
[----:B------:R-:W-:Y:S01]  /*165d0*/  MUFU.EX2 R189, R133 ;  /* 0x0000008500bd7308 */ /* 0x000fe20000000800 */
[----:B------:R-:W-:Y:S01]  /*165e0*/  HMMA.16816.F32.BF16 R64, R76, R82, R64 ;  /* 0x000000524c40723c */ /* 0x000fe20000041840 */
[----:B------:R-:W1:Y:S06]  /*165f0*/  LDSM.16.MT88.4 R80, [R213+0x8800] ;  /* 0x00880000d550783b */ /* 0x000e6c0000004200 */
[----:B------:R-:W-:Y:S01]  /*16600*/  FFMA.FTZ R76, R89, c[0x0][0x23c], -R75 ;  /* 0x00008f00594c7a23 */ /* 0x000fe2000001084b */
[----:B------:R-:W-:Y:S01]  /*16610*/  MOV R89, R107 ;  /* 0x0000006b00597202 */ /* 0x000fe20000000f00 */
[----:B------:R-:W-:Y:S03]  /*16620*/  MUFU.EX2 R160, R100 ;  /* 0x0000006400a07308 */ /* 0x000fe60000000800 */
[----:B------:R-:W-:Y:S02]  /*16630*/  MOV R107, R90 ;  /* 0x0000005a006b7202 */ /* 0x000fe40000000f00 */
[----:B------:R-:W-:Y:S01]  /*16640*/  MOV R90, R91 ;  /* 0x0000005b005a7202 */ /* 0x000fe20000000f00 */
[----:B------:R-:W-:Y:S01]  /*16650*/  IMAD.MOV.U32 R91, RZ, RZ, R186 ;  /* 0x000000ffff5b7224 */ /* 0x000fe200078e00ba */
[----:B------:R-:W-:Y:S02]  /*16660*/  MOV R186, R185 ;  /* 0x000000b900ba7202 */ /* 0x000fe40000000f00 */
[----:B------:R-:W-:Y:S01]  /*16670*/  MOV R185, R184 ;  /* 0x000000b800b97202 */ /* 0x000fe20000000f00 */
[----:B------:R2:W-:Y:S01]  /*16680*/  MUFU.EX2 R134, R76 ;  /* 0x0000004c00867308 */ /* 0x0005e20000000800 */
[----:B------:R-:W-:Y:S01]  /*16690*/  MOV R184, R191 ;  /* 0x000000bf00b87202 */ /* 0x000fe20000000f00 */
[----:B------:R-:W-:Y:S01]  /*166a0*/  IMAD.MOV.U32 R191, RZ, RZ, R183 ;  /* 0x000000ffffbf7224 */ /* 0x000fe200078e00b7 */
[----:B------:R-:W-:Y:S02]  /*166b0*/  MOV R183, R182 ;  /* 0x000000b600b77202 */ /* 0x000fe40000000f00 */
[----:B------:R-:W-:Y:S02]  /*166c0*/  MOV R182, R179 ;  /* 0x000000b300b67202 */ /* 0x000fe40000000f00 */
[----:B------:R-:W-:Y:S01]  /*166d0*/  MOV R179, R175 ;  /* 0x000000af00b37202 */ /* 0x000fe20000000f00 */
[----:B------:R-:W-:Y:S01]  /*166e0*/  IMAD.MOV.U32 R175, RZ, RZ, R174 ;  /* 0x000000ffffaf7224 */ /* 0x000fe200078e00ae */
[----:B------:R-:W-:Y:S01]  /*166f0*/  MOV R174, R219 ;  /* 0x000000db00ae7202 */ /* 0x000fe20000000f00 */
[----:B------:R-:W-:Y:S01]  /*16700*/  MUFU.EX2 R152, R97 ;  /* 0x0000006100987308 */ /* 0x000fe20000000800 */
[----:B------:R-:W-:Y:S01]  /*16710*/  MOV R95, R90 ;  /* 0x0000005a005f7202 */ /* 0x000fe20000000f00 */
[----:B------:R4:W5:Y:S01]  /*16720*/  LDL.LU R219, [R1+0xdc] ;  /* 0x0000dc0001db7983 */ /* 0x0009620000300800 */
        /* <DEDUP_REMOVED lines=14> */
[----:B------:R-:W-:Y:S01]  /*16810*/  MOV R179, R108 ;  /* 0x0000006c00b37202 */ /* 0x000fe20000000f00 */
[----:B------:R-:W-:Y:S01]  /*16820*/  IMAD.MOV.U32 R183, RZ, RZ, R175 ;  /* 0x000000ffffb77224 */ /* 0x000fe200078e00af */
[----:B------:R-:W-:Y:S02]  /*16830*/  MOV R92, R185 ;  /* 0x000000b9005c7202 */ /* 0x000fe40000000f00 */
[----:B------:R-:W-:Y:S01]  /*16840*/  MOV R185, R191 ;  /* 0x000000bf00b97202 */ /* 0x000fe20000000f00 */
[----:B------:R-:W-:Y:S01]  /*16850*/  IMAD.MOV.U32 R184, RZ, RZ, R183 ;  /* 0x000000ffffb87224 */ /* 0x000fe200078e00b7 */
[----:B------:R-:W-:Y:S02]  /*16860*/  MOV R191, R182 ;  /* 0x000000b600bf7202 */ /* 0x000fe40000000f00 */
[----:B------:R-:W-:Y:S01]  /*16870*/  MOV R182, R178 ;  /* 0x000000b200b67202 */ /* 0x000fe20000000f00 */
[----:B------:R-:W-:Y:S01]  /*16880*/  MUFU.EX2 R153, R98 ;  /* 0x0000006200997308 */ /* 0x000fe20000000800 */
[----:B------:R-:W-:Y:S02]  /*16890*/  MOV R178, R173 ;  /* 0x000000ad00b27202 */ /* 0x000fe40000000f00 */
[----:B------:R-:W-:Y:S02]  /*168a0*/  MOV R108, R218 ;  /* 0x000000da006c7202 */ /* 0x000fe40000000f00 */
[----:B------:R4:W5:Y:S01]  /*168b0*/  LDL.LU R218, [R1+0xd8] ;  /* 0x0000d80001da7983 */ /* 0x0009620000300800 */
[----:B------:R-:W-:Y:S01]  /*168c0*/  MOV R183, R179 ;  /* 0x000000b300b77202 */ /* 0x000fe20000000f00 */
[----:B------:R-:W-:Y:S01]  /*168d0*/  IMAD.MOV.U32 R179, RZ, RZ, R176 ;  /* 0x000000ffffb37224 */ /* 0x000fe200078e00b0 */
[----:B------:R-:W-:Y:S02]  /*168e0*/  MOV R176, R217 ;  /* 0x000000d900b07202 */ /* 0x000fe40000000f00 */
[----:B------:R4:W5:Y:S01]  /*168f0*/  LDL.LU R217, [R1+0xd4] ;  /* 0x0000d40001d97983 */ /* 0x0009620000300800 */
        /* <DEDUP_REMOVED lines=8> */
[----:B------:R-:W-:Y:S01]  /*16980*/  IMAD.MOV.U32 R171, RZ, RZ, R168 ;  /* 0x000000ffffab7224 */ /* 0x000fe200078e00a8 */
[----:B------:R-:W-:Y:S02]  /*16990*/  MOV R168, R212 ;  /* 0x000000d400a87202 */ /* 0x000fe40000000f00 */
[----:B------:R4:W5:Y:S01]  /*169a0*/  LDL.LU R212, [R1+0xd0] ;  /* 0x0000d00001d47983 */ /* 0x0009620000300800 */
[----:B------:R-:W-:Y:S02]  /*169b0*/  MOV R88, R186 ;  /* 0x000000ba00587202 */ /* 0x000fe40000000f00 */
[----:B------:R-:W-:Y:S01]  /*169c0*/  MOV R94, R89 ;  /* 0x00000059005e7202 */ /* 0x000fe20000000f00 */
[----:B------:R-:W4:Y:S01]  /*169d0*/  LDL.LU R77, [R1+0x68] ;  /* 0x00006800014d7983 */ /* 0x000f220000300800 */
[----:B------:R-:W-:Y:S01]  /*169e0*/  MOV R95, R88 ;  /* 0x00000058005f7202 */ /* 0x000fe20000000f00 */
[----:B------:R-:W-:Y:S01]  /*169f0*/  MUFU.EX2 R186, R102 ;  /* 0x0000006600ba7308 */ /* 0x000fe20000000800 */
[----:B------:R-:W-:Y:S02]  /*16a00*/  MOV R126, R90 ;  /* 0x0000005a007e7202 */ /* 0x000fe40000000f00 */
[----:B------:R-:W1:Y:S01]  /*16a10*/  LDSM.16.MT88.4 R88, [R216+0x8800] ;  /* 0x00880000d858783b */ /* 0x000e620000004200 */
[----:B------:R-:W-:Y:S02]  /*16a20*/  F2FP.BF16.PACK_AB R78, R143, R136 ;  /* 0x000000888f4e723e */ /* 0x000fe400000010ff */
[----:B------:R-:W-:Y:S02]  /*16a30*/  F2FP.BF16.PACK_AB R79, R142, R138 ;  /* 0x0000008a8e4f723e */ /* 0x000fe400000010ff */
[----:B------:R-:W-:Y:S02]  /*16a40*/  MOV R133, R182 ;  /* 0x000000b600857202 */ /* 0x000fe40000000f00 */
[----:B------:R-:W-:Y:S01]  /*16a50*/  MOV R106, R178 ;  /* 0x000000b2006a7202 */ /* 0x000fe20000000f00 */
[----:B------:R-:W-:Y:S01]  /*16a60*/  MUFU.EX2 R175, R103 ;  /* 0x0000006700af7308 */ /* 0x000fe20000000800 */
[----:B------:R-:W-:Y:S01]  /*16a70*/  MOV R193, R179 ;  /* 0x000000b300c17202 */ /* 0x000fe20000000f00 */
[----:B--2---:R-:W-:Y:S01]  /*16a80*/  FFMA.FTZ R76, R84, c[0x0][0x23c], -R75 ;  /* 0x00008f00544c7a23 */ /* 0x004fe2000001084b */
[----:B------:R-:W-:Y:S02]  /*16a90*/  MOV R84, R85 ;  /* 0x0000005500547202 */ /* 0x000fe40000000f00 */
[----:B------:R-:W-:Y:S01]  /*16aa0*/  MOV R85, R185 ;  /* 0x000000b900557202 */ /* 0x000fe20000000f00 */
[----:B------:R-:W-:Y:S01]  /*16ab0*/  IMAD.MOV.U32 R195, RZ, RZ, R193 ;  /* 0x000000ffffc37224 */ /* 0x000fe200078e00c1 */
[----:B------:R-:W-:Y:S01]  /*16ac0*/  MOV R99, R191 ;  /* 0x000000bf00637202 */ /* 0x000fe20000000f00 */
[----:B------:R-:W-:Y:S02]  /*16ad0*/  IMAD.MOV.U32 R135, RZ, RZ, R84 ;  /* 0x000000ffff877224 */ /* 0x000fe400078e0054 */
[----:B------:R2:W-:Y:S01]  /*16ae0*/  MUFU.EX2 R185, R76 ;  /* 0x0000004c00b97308 */ /* 0x0005e20000000800 */
[----:B------:R-:W-:Y:S01]  /*16af0*/  F2FP.BF16.PACK_AB R84, R121, R109 ;  /* 0x0000006d7954723e */ /* 0x000fe200000010ff */
[----:B------:R-:W-:Y:S01]  /*16b00*/  IMAD.MOV.U32 R191, RZ, RZ, R176 ;  /* 0x000000ffffbf7224 */ /* 0x000fe200078e00b0 */
[----:B------:R-:W-:Y:S01]  /*16b10*/  MOV R101, R85 ;  /* 0x0000005500657202 */ /* 0x000fe20000000f00 */
[----:B------:R-:W-:Y:S01]  /*16b20*/  FFMA.FTZ R99, R99, c[0x0][0x23c], -R75 ;  /* 0x00008f0063637a23 */ /* 0x000fe2000001084b */
[----:B---3--:R-:W-:Y:S02]  /*16b30*/  F2FP.BF16.PACK_AB R85, R120, R110 ;  /* 0x0000006e7855723e */ /* 0x008fe400000010ff */
[----:B------:R-:W-:Y:S01]  /*16b40*/  MOV R193, R101 ;  /* 0x0000006500c17202 */ /* 0x000fe20000000f00 */
[----:B------:R-:W-:Y:S01]  /*16b50*/  IMAD.MOV.U32 R101, RZ, RZ, R135 ;  /* 0x000000ffff657224 */ /* 0x000fe200078e0087 */
        /* <DEDUP_REMOVED lines=8> */
[----:B------:R-:W-:Y:S01]  /*16be0*/  MOV R98, R104 ;  /* 0x0000006800627202 */ /* 0x000fe20000000f00 */
[----:B------:R-:W-:Y:S01]  /*16bf0*/  FFMA.FTZ R104, R250, c[0x0][0x23c], -R75 ;  /* 0x00008f00fa687a23 */ /* 0x000fe2000001084b */
[----:B------:R-:W-:Y:S01]  /*16c00*/  MOV R100, R184 ;  /* 0x000000b800647202 */ /* 0x000fe20000000f00 */
[----:B--2---:R-:W2:Y:S01]  /*16c10*/  LDL.LU R76, [R1+0x6c] ;  /* 0x00006c00014c7983 */ /* 0x004ea20000300800 */
[----:B------:R-:W-:Y:S02]  /*16c20*/  MOV R194, R192 ;  /* 0x000000c000c27202 */ /* 0x000fe40000000f00 */
[----:B------:R-:W-:Y:S01]  /*16c30*/  MOV R192, R92 ;  /* 0x0000005c00c07202 */ /* 0x000fe20000000f00 */
[----:B------:R-:W-:Y:S01]  /*16c40*/  IMAD.MOV.U32 R92, RZ, RZ, R95 ;  /* 0x000000ffff5c7224 */ /* 0x000fe200078e005f */
[----:B------:R-:W-:Y:S01]  /*16c50*/  MOV R95, R180 ;  /* 0x000000b4005f7202 */ /* 0x000fe20000000f00 */
[----:B------:R-:W-:Y:S01]  /*16c60*/  MUFU.EX2 R184, R117 ;  /* 0x0000007500b87308 */ /* 0x000fe20000000800 */
[----:B------:R-:W-:Y:S09]  /*16c70*/  MOV R180, R170 ;  /* 0x000000aa00b47202 */ /* 0x000ff20000000f00 */
[----:B------:R-:W-:Y:S10]  /*16c80*/  MUFU.EX2 R179, R128 ;  /* 0x0000008000b37308 */ /* 0x000ff40000000800 */
        /* <DEDUP_REMOVED lines=23> */
[----:B----4-:R-:W-:Y:S01]  /*16e00*/  FFMA.FTZ R69, R69, R77, R87 ;  /* 0x0000004d45457223 */ /* 0x010fe20000010057 */
[----:B------:R-:W-:Y:S02]  /*16e10*/  F2FP.BF16.PACK_AB R77, R124, R111 ;  /* 0x0000006f7c4d723e */ /* 0x000fe400000010ff */
[----:B------:R-:W-:Y:S01]  /*16e20*/  F2FP.BF16.PACK_AB R87, R140, R139 ;  /* 0x0000008b8c57723e */ /* 0x000fe200000010ff */
[----:B--2---:R-:W-:Y:S01]  /*16e30*/  FFMA.FTZ R96, R68, R76, R96 ;  /* 0x0000004c44607223 */ /* 0x004fe20000010060 */
[----:B------:R-:W-:Y:S01]  /*16e40*/  F2FP.BF16.PACK_AB R76, R125, R122 ;  /* 0x0000007a7d4c723e */ /* 0x000fe200000010ff */
[----:B------:R-:W2:Y:S02]  /*16e50*/  LDL.LU R68, [R1+0x74] ;  /* 0x0000740001447983 */ /* 0x000ea40000300800 */
[----:B------:R-:W-:Y:S04]  /*16e60*/  FADD.FTZ R96, R98, R96 ;  /* 0x0000006062607221 */ /* 0x000fe80000010000 */
        /* <DEDUP_REMOVED lines=9> */
[----:B------:R-:W3:Y:S07]  /*16f00*/  LDSM.16.MT88.4 R88, [R215+0x8800] ;  /* 0x00880000d758783b */ /* 0x000eee0000004200 */
[-C--:B-1----:R-:W-:Y:S08]  /*16f10*/  HMMA.16816.F32.BF16 R36, R76, R80.reuse, R36 ;  /* 0x000000504c24723c */ /* 0x082ff00000041824 */
[C---:B------:R-:W-:Y:S08]  /*16f20*/  HMMA.16816.F32.BF16 R40, R84.reuse, R80, R40 ;  /* 0x000000505428723c */ /* 0x040ff00000041828 */
[-C--:B------:R-:W-:Y:S08]  /*16f30*/  HMMA.16816.F32.BF16 R44, R84, R82.reuse, R44 ;  /* 0x00000052542c723c */ /* 0x080ff0000004182c */
[C---:B------:R-:W-:Y:S01]  /*16f40*/  HMMA.16816.F32.BF16 R48, R76.reuse, R82, R48 ;  /* 0x000000524c30723c */ /* 0x040fe20000041830 */
[----:B------:R-:W1:Y:S07]  /*16f50*/  LDSM.16.MT88.4 R80, [R213+0x9000] ;  /* 0x00900000d550783b */ /* 0x000e6e0000004200 */
[-C--:B---3--:R-:W-:Y:S08]  /*16f60*/  HMMA.16816.F32.BF16 R52, R76, R88.reuse, R52 ;  /* 0x000000584c34723c */ /* 0x088ff00000041834 */
[C---:B------:R-:W-:Y:S08]  /*16f70*/  HMMA.16816.F32.BF16 R56, R84.reuse, R88, R56 ;  /* 0x000000585438723c */ /* 0x040ff00000041838 */
[-C--:B------:R-:W-:Y:S01]  /*16f80*/  HMMA.16816.F32.BF16 R60, R84, R90.reuse, R60 ;  /* 0x0000005a543c723c */ /* 0x080fe2000004183c */
[----:B------:R-:W-:Y:S07]  /*16f90*/  LDSM.16.MT88.4 R84, [R214+0x9000] ;  /* 0x00900000d654783b */ /* 0x000fee0000004200 */
[----:B------:R-:W-:Y:S01]  /*16fa0*/  HMMA.16816.F32.BF16 R64, R76, R90, R64 ;  /* 0x0000005a4c40723c */ /* 0x000fe20000041840 */
[----:B------:R-:W-:Y:S06]  /*16fb0*/  LDSM.16.MT88.4 R88, [R215+0x9000] ;  /* 0x00900000d758783b */ /* 0x000fec0000004200 */
[----:B------:R-:W-:Y:S02]  /*16fc0*/  F2FP.BF16.PACK_AB R78, R157, R150 ;  /* 0x000000969d4e723e */ /* 0x000fe400000010ff */
[----:B------:R-:W-:Y:S03]  /*16fd0*/  F2FP.BF16.PACK_AB R76, R146, R123 ;  /* 0x0000007b924c723e */ /* 0x000fe600000010ff */
[----:B------:R-:W-:Y:S02]  /*16fe0*/  F2FP.BF16.PACK_AB R77, R145, R144 ;  /* 0x00000090914d723e */ /* 0x000fe400000010ff */
[----:B------:R-:W-:Y:S01]  /*16ff0*/  F2FP.BF16.PACK_AB R79, R156, R154 ;  /* 0x0000009a9c4f723e */ /* 0x000fe200000010ff */
[----:B--2---:R-:W-:Y:S02]  /*17000*/  FFMA.FTZ R2, R2, R68, R244 ;  /* 0x0000004402027223 */ /* 0x004fe400000100f4 */
[----:B------:R-:W2:Y:S02]  /*17010*/  LDL.LU R68, [R1+0x70] ;  /* 0x0000700001447983 */ /* 0x000ea40000300800 */
[----:B--2---:R-:W-:Y:S02]  /*17020*/  FFMA.FTZ R68, R0, R68, R235 ;  /* 0x0000004400447223 */ /* 0x004fe400000100eb */
[--C-:B------:R-:W-:Y:S02]  /*17030*/  FFMA.FTZ R0, R133, c[0x0][0x23c], -R75.reuse ;  /* 0x00008f0085007a23 */ /* 0x100fe4000001084b */
[----:B------:R-:W-:Y:S01]  /*17040*/  FADD.FTZ R98, R252, R68 ;  /* 0x00000044fc627221 */ /* 0x000fe20000010000 */
[----:B------:R-:W-:Y:S01]  /*17050*/  F2FP.BF16.PACK_AB R68, R148, R132 ;  /* 0x000000849444723e */ /* 0x000fe200000010ff */
[----:B------:R2:W-:Y:S02]  /*17060*/  MUFU.EX2 R133, R0 ;  /* 0x0000000000857308 */ /* 0x0005e40000000800 */
[----:B--2---:R-:W-:Y:S01]  /*17070*/  FFMA.FTZ R0, R106, c[0x0][0x23c], -R75 ;  /* 0x00008f006a007a23 */ /* 0x004fe2000001084b */
[----:B------:R-:W-:Y:S02]  /*17080*/  MOV R106, R100 ;  /* 0x00000064006a7202 */ /* 0x000fe40000000f00 */
[----:B------:R-:W-:Y:S05]  /*17090*/  MOV R100, R93 ;  /* 0x0000005d00647202 */ /* 0x000fea0000000f00 */
[----:B------:R2:W-:Y:S01]  /*170a0*/  MUFU.EX2 R169, R0 ;  /* 0x0000000000a97308 */ /* 0x0005e20000000800 */
[----:B------:R-:W-:Y:S01]  /*170b0*/  MOV R93, R107 ;  /* 0x0000006b005d7202 */ /* 0x000fe20000000f00 */
[----:B------:R-:W-:Y:S08]  /*170c0*/  IMAD.MOV.U32 R107, RZ, RZ, R177 ;  /* 0x000000ffff6b7224 */ /* 0x000ff000078e00b1 */
[----:B------:R-:W-:Y:S10]  /*170d0*/  MUFU.EX2 R177, R112 ;  /* 0x0000007000b17308 */ /* 0x000ff40000000800 */
[----:B------:R-:W-:Y:S01]  /*170e0*/  MUFU.EX2 R112, R242 ;  /* 0x000000f200707308 */ /* 0x000fe20000000800 */
[--C-:B--2---:R-:W-:Y:S09]  /*170f0*/  FFMA.FTZ R0, R176, c[0x0][0x23c], -R75.reuse ;  /* 0x00008f00b0007a23 */ /* 0x104ff2000001084b */
[----:B------:R2:W-:Y:S02]  /*17100*/  MUFU.EX2 R176, R0 ;  /* 0x0000000000b07308 */ /* 0x0005e40000000800 */
[--C-:B--2---:R-:W-:Y:S01]  /*17110*/  FFMA.FTZ R0, R195, c[0x0][0x23c], -R75.reuse ;  /* 0x00008f00c3007a23 */ /* 0x104fe2000001084b */
[----:B------:R-:W-:Y:S01]  /*17120*/  MOV R195, R194 ;  /* 0x000000c200c37202 */ /* 0x000fe20000000f00 */
[----:B------:R-:W-:Y:S01]  /*17130*/  IMAD.MOV.U32 R194, RZ, RZ, R106 ;  /* 0x000000ffffc27224 */ /* 0x000fe200078e006a */
[----:B------:R-:W-:Y:S02]  /*17140*/  MOV R106, R193 ;  /* 0x000000c1006a7202 */ /* 0x000fe40000000f00 */
[----:B------:R-:W-:Y:S01]  /*17150*/  MOV R193, R192 ;  /* 0x000000c000c17202 */ /* 0x000fe20000000f00 */
[----:B------:R-:W-:Y:S01]  /*17160*/  FFMA.FTZ R102, R194, c[0x0][0x23c], -R75 ;  /* 0x00008f00c2667a23 */ /* 0x000fe2000001084b */
[----:B------:R-:W-:Y:S01]  /*17170*/  MOV R192, R100 ;  /* 0x0000006400c07202 */ /* 0x000fe20000000f00 */
[----:B------:R-:W-:Y:S01]  /*17180*/  IMAD.MOV.U32 R100, RZ, RZ, R135 ;  /* 0x000000ffff647224 */ /* 0x000fe200078e0087 */
[----:B------:R-:W-:Y:S01]  /*17190*/  MOV R199, R193 ;  /* 0x000000c100c77202 */ /* 0x000fe20000000f00 */
[----:B------:R2:W-:Y:S01]  /*171a0*/  MUFU.EX2 R135, R0 ;  /* 0x0000000000877308 */ /* 0x0005e20000000800 */
[----:B------:R-:W-:Y:S01]  /*171b0*/  IMAD.MOV.U32 R193, RZ, RZ, R92 ;  /* 0x000000ffffc17224 */ /* 0x000fe200078e005c */
        /* <DEDUP_REMOVED lines=20> */
[----:B------:R-:W-:Y:S01]  /*17300*/  F2FP.BF16.PACK_AB R70, R158, R149 ;  /* 0x000000959e46723e */ /* 0x000fe200000010ff */
[----:B------:R-:W-:Y:S01]  /*17310*/  FADD.FTZ R100, R100, R96 ;  /* 0x0000006064647221 */ /* 0x000fe20000010000 */
[----:B------:R-:W-:Y:S01]  /*17320*/  F2FP.BF16.PACK_AB R71, R159, R151 ;  /* 0x000000979f47723e */ /* 0x000fe200000010ff */
[----:B--2---:R-:W-:Y:S01]  /*17330*/  FADD.FTZ R0, R195, R69 ;  /* 0x00000045c3007221 */ /* 0x004fe20000010000 */
[----:B------:R-:W-:Y:S01]  /*17340*/  MOV R195, R192 ;  /* 0x000000c000c37202 */ /* 0x000fe20000000f00 */
[----:B------:R-:W-:Y:S01]  /*17350*/  MUFU.EX2 R118, R102 ;  /* 0x0000006600767308 */ /* 0x000fe20000000800 */
[----:B------:R-:W-:Y:S01]  /*17360*/  MOV R192, R94 ;  /* 0x0000005e00c07202 */ /* 0x000fe20000000f00 */
[----:B------:R-:W-:Y:S01]  /*17370*/  FADD.FTZ R101, R101, R0 ;  /* 0x0000000065657221 */ /* 0x000fe20000010000 */
[----:B------:R-:W2:Y:S01]  /*17380*/  LDSM.16.MT88.4 R92, [R216+0x9000] ;  /* 0x00900000d85c783b */ /* 0x000ea20000004200 */
[----:B------:R-:W-:Y:S01]  /*17390*/  F2FP.BF16.PACK_AB R69, R147, R127 ;  /* 0x0000007f9345723e */ /* 0x000fe200000010ff */
[----:B------:R-:W-:Y:S04]  /*173a0*/  FADD.FTZ R2, R199, R2 ;  /* 0x00000002c7027221 */ /* 0x000fe80000010000 */
[----:B------:R-:W-:Y:S01]  /*173b0*/  FADD.FTZ R96, R198, R2 ;  /* 0x00000002c6607221 */ /* 0x000fe20000010000 */
[----:B------:R-:W-:Y:S01]  /*173c0*/  MUFU.EX2 R102, R167 ;  /* 0x000000a700667308 */ /* 0x000fe20000000800 */
[-C--:B-1----:R-:W-:Y:S01]  /*173d0*/  HMMA.16816.F32.BF16 R4, R68, R80.reuse, R4 ;  /* 0x000000504404723c */ /* 0x082fe20000041804 */
[----:B------:R-:W-:Y:S01]  /*173e0*/  FADD.FTZ R2, R197, R101 ;  /* 0x00000065c5027221 */ /* 0x000fe20000010000 */
[----:B------:R-:W-:Y:S03]  /*173f0*/  MOV R198, R126 ;  /* 0x0000007e00c67202 */ /* 0x000fe60000000f00 */
[----:B------:R-:W-:Y:S02]  /*17400*/  FADD.FTZ R2, R122, R2 ;  /* 0x000000027a027221 */ /* 0x000fe40000010000 */
[----:B------:R-:W-:Y:S01]  /*17410*/  FADD.FTZ R0, R198, R98 ;  /* 0x00000062c6007221 */ /* 0x000fe20000010000 */
[C---:B------:R-:W-:Y:S01]  /*17420*/  HMMA.16816.F32.BF16 R8, R76.reuse, R80, R8 ;  /* 0x000000504c08723c */ /* 0x040fe20000041808 */
[----:B------:R-:W1:Y:S03]  /*17430*/  MUFU.EX2 R101, R166 ;  /* 0x000000a600657308 */ /* 0x000e660000000800 */
[----:B------:R-:W-:Y:S02]  /*17440*/  FADD.FTZ R2, R125, R2 ;  /* 0x000000027d027221 */ /* 0x000fe40000010000 */
[----:B------:R-:W-:Y:S02]  /*17450*/  FADD.FTZ R0, R194, R0 ;  /* 0x00000000c2007221 */ /* 0x000fe40000010000 */
[-C--:B------:R-:W-:Y:S01]  /*17460*/  HMMA.16816.F32.BF16 R12, R76, R82.reuse, R12 ;  /* 0x000000524c0c723c */ /* 0x080fe2000004180c */
[----:B------:R-:W-:Y:S02]  /*17470*/  FADD.FTZ R2, R136, R2 ;  /* 0x0000000288027221 */ /* 0x000fe40000010000 */
[----:B------:R-:W-:Y:S01]  /*17480*/  MUFU.EX2 R117, R103 ;  /* 0x0000006700757308 */ /* 0x000fe20000000800 */
[----:B------:R-:W-:Y:S02]  /*17490*/  FADD.FTZ R0, R110, R0 ;  /* 0x000000006e007221 */ /* 0x000fe40000010000 */
[----:B------:R-:W-:Y:S02]  /*174a0*/  FADD.FTZ R2, R143, R2 ;  /* 0x000000028f027221 */ /* 0x000fe40000010000 */
[C---:B------:R-:W-:Y:S01]  /*174b0*/  HMMA.16816.F32.BF16 R16, R68.reuse, R82, R16 ;  /* 0x000000524410723c */ /* 0x040fe20000041810 */
[----:B------:R-:W3:Y:S03]  /*174c0*/  LDSM.16.MT88.4 R80, [R213+0x9800] ;  /* 0x00980000d550783b */ /* 0x000ee60000004200 */
[----:B------:R-:W-:Y:S01]  /*174d0*/  FADD.FTZ R2, R132, R2 ;  /* 0x0000000284027221 */ /* 0x000fe20000010000 */
[----:B------:R-:W4:Y:S01]  /*174e0*/  MUFU.EX2 R103, R180 ;  /* 0x000000b400677308 */ /* 0x000f220000000800 */
[----:B------:R-:W-:Y:S01]  /*174f0*/  FADD.FTZ R0, R120, R0 ;  /* 0x0000000078007221 */ /* 0x000fe20000010000 */
[----:B------:R-:W-:Y:S01]  /*17500*/  MOV R132, R74 ;  /* 0x0000004a00847202 */ /* 0x000fe20000000f00 */
[-C--:B--2---:R-:W-:Y:S01]  /*17510*/  HMMA.16816.F32.BF16 R20, R68, R92.reuse, R20 ;  /* 0x0000005c4414723c */ /* 0x084fe20000041814 */
[----:B------:R-:W-:Y:S03]  /*17520*/  FADD.FTZ R2, R148, R2 ;  /* 0x0000000294027221 */ /* 0x000fe60000010000 */
[----:B-1----:R-:W-:Y:S01]  /*17530*/  F2FP.BF16.PACK_AB R199, R101, R102 ;  /* 0x0000006665c7723e */ /* 0x002fe200000010ff */
[----:B------:R-:W-:Y:S02]  /*17540*/  FADD.FTZ R0, R139, R0 ;  /* 0x000000008b007221 */ /* 0x000fe40000010000 */
[----:B------:R-:W-:Y:S01]  /*17550*/  MUFU.EX2 R115, R105 ;  /* 0x0000006900737308 */ /* 0x000fe20000000800 */
[C---:B------:R-:W-:Y:S01]  /*17560*/  HMMA.16816.F32.BF16 R24, R76.reuse, R92, R24 ;  /* 0x0000005c4c18723c */ /* 0x040fe20000041818 */
[----:B------:R-:W-:Y:S04]  /*17570*/  FADD.FTZ R0, R140, R0 ;  /* 0x000000008c007221 */ /* 0x000fe80000010000 */
[----:B------:R-:W-:Y:S03]  /*17580*/  FADD.FTZ R0, R144, R0 ;  /* 0x0000000090007221 */ /* 0x000fe60000010000 */
[-C--:B------:R-:W-:Y:S01]  /*17590*/  HMMA.16816.F32.BF16 R28, R76, R94.reuse, R28 ;  /* 0x0000005e4c1c723c */ /* 0x080fe2000004181c */
[----:B------:R-:W-:Y:S03]  /*175a0*/  MUFU.EX2 R105, R182 ;  /* 0x000000b600697308 */ /* 0x000fe60000000800 */
[----:B------:R-:W-:Y:S01]  /*175b0*/  FADD.FTZ R0, R145, R0 ;  /* 0x0000000091007221 */ /* 0x000fe20000010000 */
[----:B----4-:R-:W-:Y:S03]  /*175c0*/  F2FP.BF16.PACK_AB R198, R103, R104 ;  /* 0x0000006867c6723e */ /* 0x010fe600000010ff */
[C---:B------:R-:W-:Y:S01]  /*175d0*/  HMMA.16816.F32.BF16 R32, R68.reuse, R94, R32 ;  /* 0x0000005e4420723c */ /* 0x040fe20000041820 */
[----:B------:R-:W-:Y:S02]  /*175e0*/  LDSM.16.MT88.4 R92, [R214+0x9800] ;  /* 0x00980000d65c783b */ /* 0x000fe40000004200 */
[----:B------:R1:W-:Y:S01]  /*175f0*/  MUFU.EX2 R126, R97 ;  /* 0x00000061007e7308 */ /* 0x0003e20000000800 */
[----:B------:R-:W-:Y:S04]  /*17600*/  FADD.FTZ R0, R154, R0 ;  /* 0x000000009a007221 */ /* 0x000fe80000010000 */
[-C--:B------:R-:W-:Y:S01]  /*17610*/  HMMA.16816.F32.BF16 R36, R68, R84.reuse, R36 ;  /* 0x000000544424723c */ /* 0x080fe20000041824 */
[----:B------:R-:W-:Y:S04]  /*17620*/  FADD.FTZ R0, R156, R0 ;  /* 0x000000009c007221 */ /* 0x000fe80000010000 */
[----:B------:R-:W-:Y:S01]  /*17630*/  MUFU.EX2 R116, R193 ;  /* 0x000000c100747308 */ /* 0x000fe20000000800 */
[----:B------:R-:W-:Y:S02]  /*17640*/  FADD.FTZ R0, R134, R0 ;  /* 0x0000000086007221 */ /* 0x000fe40000010000 */
[C---:B------:R-:W-:Y:S04]  /*17650*/  HMMA.16816.F32.BF16 R40, R76.reuse, R84, R40 ;  /* 0x000000544c28723c */ /* 0x040fe80000041828 */
[----:B------:R-:W-:Y:S03]  /*17660*/  FADD.FTZ R0, R174, R0 ;  /* 0x00000000ae007221 */ /* 0x000fe60000010000 */
[----:B------:R-:W-:Y:S01]  /*17670*/  MUFU.EX2 R110, R107 ;  /* 0x0000006b006e7308 */ /* 0x000fe20000000800 */
[-C--:B------:R-:W-:Y:S01]  /*17680*/  HMMA.16816.F32.BF16 R44, R76, R86.reuse, R44 ;  /* 0x000000564c2c723c */ /* 0x080fe2000004182c */
[----:B------:R-:W-:Y:S04]  /*17690*/  FADD.FTZ R0, R173, R0 ;  /* 0x00000000ad007221 */ /* 0x000fe80000010000 */
[----:B------:R-:W-:Y:S03]  /*176a0*/  FADD.FTZ R0, R185, R0 ;  /* 0x00000000b9007221 */ /* 0x000fe60000010000 */
[C---:B------:R-:W-:Y:S01]  /*176b0*/  HMMA.16816.F32.BF16 R48, R68.reuse, R86, R48 ;  /* 0x000000564430723c */ /* 0x040fe20000041830 */
[----:B------:R-:W2:Y:S01]  /*176c0*/  LDSM.16.MT88.4 R84, [R216+0x9800] ;  /* 0x00980000d854783b */ /* 0x000ea20000004200 */
[----:B------:R-:W-:Y:S06]  /*176d0*/  MUFU.EX2 R107, R191 ;  /* 0x000000bf006b7308 */ /* 0x000fec0000000800 */
[-C--:B------:R-:W-:Y:S04]  /*176e0*/  HMMA.16816.F32.BF16 R52, R68, R88.reuse, R52 ;  /* 0x000000584434723c */ /* 0x080fe80000041834 */
[----:B------:R-:W-:Y:S04]  /*176f0*/  MUFU.EX2 R98, R233 ;  /* 0x000000e900627308 */ /* 0x000fe80000000800 */
[C---:B------:R-:W-:Y:S08]  /*17700*/  HMMA.16816.F32.BF16 R56, R76.reuse, R88, R56 ;  /* 0x000000584c38723c */ /* 0x040ff00000041838 */
[-C--:B------:R-:W-:Y:S07]  /*17710*/  HMMA.16816.F32.BF16 R60, R76, R90.reuse, R60 ;  /* 0x0000005a4c3c723c */ /* 0x080fee000004183c */
[----:B------:R-:W-:Y:S01]  /*17720*/  FADD.FTZ R77, R196, R100 ;  /* 0x00000064c44d7221 */ /* 0x000fe20000010000 */
[----:B------:R-:W-:Y:S01]  /*17730*/  HMMA.16816.F32.BF16 R64, R68, R90, R64 ;  /* 0x0000005a4440723c */ /* 0x000fe20000041840 */
[----:B------:R-:W-:Y:S01]  /*17740*/  FADD.FTZ R76, R195, R96 ;  /* 0x00000060c34c7221 */ /* 0x000fe20000010000 */
[----:B------:R-:W4:Y:S01]  /*17750*/  LDSM.16.MT88.4 R88, [R215+0x9800] ;  /* 0x00980000d758783b */ /* 0x000f220000004200 */
[----:B------:R2:W-:Y:S01]  /*17760*/  MUFU.EX2 R100, R165 ;  /* 0x000000a500647308 */ /* 0x0005e20000000800 */
[----:B------:R-:W-:Y:S01]  /*17770*/  F2FP.BF16.PACK_AB R78, R186, R175 ;  /* 0x000000afba4e723e */ /* 0x000fe200000010ff */
[----:B-1----:R-:W-:Y:S01]  /*17780*/  FADD.FTZ R97, R111, R77 ;  /* 0x0000004d6f617221 */ /* 0x002fe20000010000 */
[----:B------:R-:W-:Y:S01]  /*17790*/  F2FP.BF16.PACK_AB R77, R174, R134 ;  /* 0x00000086ae4d723e */ /* 0x000fe200000010ff */
[----:B------:R-:W-:Y:S01]  /*177a0*/  FADD.FTZ R96, R109, R76 ;  /* 0x0000004c6d607221 */ /* 0x000fe20000010000 */
[----:B------:R-:W-:Y:S04]  /*177b0*/  F2FP.BF16.PACK_AB R68, R161, R200 ;  /* 0x000000c8a144723e */ /* 0x000fe800000010ff */
[----:B------:R-:W-:Y:S01]  /*177c0*/  F2FP.BF16.PACK_AB R69, R160, R155 ;  /* 0x0000009ba045723e */ /* 0x000fe200000010ff */
[----:B------:R-:W-:Y:S01]  /*177d0*/  MUFU.EX2 R111, R106 ;  /* 0x0000006a006f7308 */ /* 0x000fe20000000800 */
[----:B------:R-:W-:Y:S02]  /*177e0*/  F2FP.BF16.PACK_AB R70, R189, R188 ;  /* 0x000000bcbd46723e */ /* 0x000fe400000010ff */
[----:B------:R-:W-:Y:S02]  /*177f0*/  F2FP.BF16.PACK_AB R71, R190, R187 ;  /* 0x000000bbbe47723e */ /* 0x000fe400000010ff */
[----:B------:R-:W-:Y:S02]  /*17800*/  F2FP.BF16.PACK_AB R76, R153, R152 ;  /* 0x00000098994c723e */ /* 0x000fe400000010ff */
[----:B------:R-:W-:Y:S02]  /*17810*/  F2FP.BF16.PACK_AB R79, R185, R173 ;  /* 0x000000adb94f723e */ /* 0x000fe400000010ff */
[----:B------:R-:W-:Y:S01]  /*17820*/  MOV R134, R72 ;  /* 0x0000004800867202 */ /* 0x000fe20000000f00 */
[-C--:B---3--:R-:W-:Y:S01]  /*17830*/  HMMA.16816.F32.BF16 R4, R68, R80.reuse, R4 ;  /* 0x000000504404723c */ /* 0x088fe20000041804 */
[----:B------:R-:W1:Y:S01]  /*17840*/  MUFU.EX2 R106, R183 ;  /* 0x000000b7006a7308 */ /* 0x000e620000000800 */
[----:B--2---:R-:W-:Y:S06]  /*17850*/  LDSM.16.MT88.4 R164, [R216+0xb800] ;  /* 0x00b80000d8a4783b */ /* 0x004fec0000004200 */
[C---:B------:R-:W-:Y:S03]  /*17860*/  HMMA.16816.F32.BF16 R8, R76.reuse, R80, R8 ;  /* 0x000000504c08723c */ /* 0x040fe60000041808 */
[----:B------:R-:W2:Y:S05]  /*17870*/  MUFU.EX2 R109, R192 ;  /* 0x000000c0006d7308 */ /* 0x000eaa0000000800 */
[-C--:B------:R-:W-:Y:S08]  /*17880*/  HMMA.16816.F32.BF16 R12, R76, R82.reuse, R12 ;  /* 0x000000524c0c723c */ /* 0x080ff0000004180c */
[C---:B------:R-:W-:Y:S01]  /*17890*/  HMMA.16816.F32.BF16 R16, R68.reuse, R82, R16 ;  /* 0x000000524410723c */ /* 0x040fe20000041810 */
[----:B------:R-:W3:Y:S03]  /*178a0*/  LDSM.16.MT88.4 R80, [R213+0xa000] ;  /* 0x00a00000d550783b */ /* 0x000ee60000004200 */
[----:B-1----:R-:W-:Y:S04]  /*178b0*/  F2FP.BF16.PACK_AB R197, R105, R106 ;  /* 0x0000006a69c5723e */ /* 0x002fe800000010ff */
[-C--:B------:R-:W-:Y:S01]  /*178c0*/  HMMA.16816.F32.BF16 R20, R68, R84.reuse, R20 ;  /* 0x000000544414723c */ /* 0x080fe20000041814 */
[----:B------:R-:W-:Y:S03]  /*178d0*/  LDSM.16.MT88.4 R180, [R214+0xb800] ;  /* 0x00b80000d6b4783b */ /* 0x000fe60000004200 */
[----:B--2---:R-:W-:Y:S02]  /*178e0*/  F2FP.BF16.PACK_AB R196, R107, R109 ;  /* 0x0000006d6bc4723e */ /* 0x004fe400000010ff */
[----:B------:R-:W-:Y:S02]  /*178f0*/  F2FP.BF16.PACK_AB R192, R99, R100 ;  /* 0x0000006463c0723e */ /* 0x000fe400000010ff */
        /* <DEDUP_REMOVED lines=8> */
[----:B------:R-:W2:Y:S07]  /*17980*/  LDSM.16.MT88.4 R92, [R214+0xa000] ;  /* 0x00a00000d65c783b */ /* 0x000eae0000004200 */
[-C--:B----4-:R-:W-:Y:S08]  /*17990*/  HMMA.16816.F32.BF16 R52, R68, R88.reuse, R52 ;  /* 0x000000584434723c */ /* 0x090ff00000041834 */
[C---:B------:R-:W-:Y:S08]  /*179a0*/  HMMA.16816.F32.BF16 R56, R76.reuse, R88, R56 ;  /* 0x000000584c38723c */ /* 0x040ff00000041838 */
[-C--:B------:R-:W-:Y:S07]  /*179b0*/  HMMA.16816.F32.BF16 R60, R76, R90.reuse, R60 ;  /* 0x0000005a4c3c723c */ /* 0x080fee000004183c */
[----:B------:R-:W-:Y:S01]  /*179c0*/  F2FP.BF16.PACK_AB R78, R177, R170 ;  /* 0x000000aab14e723e */ /* 0x000fe200000010ff */
[----:B------:R-:W-:Y:S01]  /*179d0*/  HMMA.16816.F32.BF16 R64, R68, R90, R64 ;  /* 0x0000005a4440723c */ /* 0x000fe20000041840 */
[----:B------:R-:W-:Y:S01]  /*179e0*/  FADD.FTZ R77, R124, R97 ;  /* 0x000000617c4d7221 */ /* 0x000fe20000010000 */
[----:B------:R-:W4:Y:S02]  /*179f0*/  LDSM.16.MT88.4 R88, [R215+0xa000] ;  /* 0x00a00000d758783b */ /* 0x000f240000004200 */
[----:B------:R-:W-:Y:S01]  /*17a00*/  FADD.FTZ R76, R121, R96 ;  /* 0x00000060794c7221 */ /* 0x000fe20000010000 */
[----:B------:R-:W-:Y:S01]  /*17a10*/  F2FP.BF16.PACK_AB R79, R135, R176 ;  /* 0x000000b0874f723e */ /* 0x000fe200000010ff */
[----:B------:R-:W-:Y:S01]  /*17a20*/  FADD.FTZ R97, R138, R77 ;  /* 0x0000004d8a617221 */ /* 0x000fe20000010000 */
[----:B------:R-:W-:Y:S01]  /*17a30*/  F2FP.BF16.PACK_AB R68, R202, R201 ;  /* 0x000000c9ca44723e */ /* 0x000fe200000010ff */
[----:B------:R-:W-:Y:S01]  /*17a40*/  FADD.FTZ R96, R137, R76 ;  /* 0x0000004c89607221 */ /* 0x000fe20000010000 */
[----:B------:R-:W-:Y:S03]  /*17a50*/  F2FP.BF16.PACK_AB R69, R184, R172 ;  /* 0x000000acb845723e */ /* 0x000fe600000010ff */
[----:B------:R-:W-:Y:S02]  /*17a60*/  F2FP.BF16.PACK_AB R70, R204, R203 ;  /* 0x000000cbcc46723e */ /* 0x000fe400000010ff */
[----:B------:R-:W-:Y:S02]  /*17a70*/  F2FP.BF16.PACK_AB R71, R179, R178 ;  /* 0x000000b2b347723e */ /* 0x000fe400000010ff */
[----:B------:R-:W-:Y:S02]  /*17a80*/  F2FP.BF16.PACK_AB R76, R171, R168 ;  /* 0x000000a8ab4c723e */ /* 0x000fe400000010ff */
[----:B------:R-:W-:Y:S03]  /*17a90*/  F2FP.BF16.PACK_AB R77, R169, R133 ;  /* 0x00000085a94d723e */ /* 0x000fe600000010ff */
[-C--:B---3--:R-:W-:Y:S08]  /*17aa0*/  HMMA.16816.F32.BF16 R4, R68, R80.reuse, R4 ;  /* 0x000000504404723c */ /* 0x088ff00000041804 */
        /* <DEDUP_REMOVED lines=9> */
[-C--:B--2---:R-:W-:Y:S08]  /*17b40*/  HMMA.16816.F32.BF16 R36, R68, R92.reuse, R36 ;  /* 0x0000005c4424723c */ /* 0x084ff00000041824 */
[C---:B------:R-:W-:Y:S08]  /*17b50*/  HMMA.16816.F32.BF16 R40, R76.reuse, R92, R40 ;  /* 0x0000005c4c28723c */ /* 0x040ff00000041828 */
[-C--:B------:R-:W-:Y:S08]  /*17b60*/  HMMA.16816.F32.BF16 R44, R76, R94.reuse, R44 ;  /* 0x0000005e4c2c723c */ /* 0x080ff0000004182c */
[C---:B------:R-:W-:Y:S01]  /*17b70*/  HMMA.16816.F32.BF16 R48, R68.reuse, R94, R48 ;  /* 0x0000005e4430723c */ /* 0x040fe20000041830 */
[----:B------:R-:W2:Y:S07]  /*17b80*/  LDSM.16.MT88.4 R92, [R214+0xa800] ;  /* 0x00a80000d65c783b */ /* 0x000eae0000004200 */
[-C--:B----4-:R-:W-:Y:S08]  /*17b90*/  HMMA.16816.F32.BF16 R52, R68, R88.reuse, R52 ;  /* 0x000000584434723c */ /* 0x090ff00000041834 */
[C---:B------:R-:W-:Y:S08]  /*17ba0*/  HMMA.16816.F32.BF16 R56, R76.reuse, R88, R56 ;  /* 0x000000584c38723c */ /* 0x040ff00000041838 */
[-C--:B------:R-:W-:Y:S07]  /*17bb0*/  HMMA.16816.F32.BF16 R60, R76, R90.reuse, R60 ;  /* 0x0000005a4c3c723c */ /* 0x080fee000004183c */
[----:B------:R-:W-:Y:S01]  /*17bc0*/  FADD.FTZ R77, R142, R97 ;  /* 0x000000618e4d7221 */ /* 0x000fe20000010000 */
[----:B------:R-:W-:Y:S01]  /*17bd0*/  HMMA.16816.F32.BF16 R64, R68, R90, R64 ;  /* 0x0000005a4440723c */ /* 0x000fe20000041840 */
[----:B------:R-:W-:Y:S01]  /*17be0*/  FADD.FTZ R76, R141, R96 ;  /* 0x000000608d4c7221 */ /* 0x000fe20000010000 */
[----:B------:R-:W4:Y:S02]  /*17bf0*/  LDSM.16.MT88.4 R88, [R215+0xa800] ;  /* 0x00a80000d758783b */ /* 0x000f240000004200 */
[----:B------:R-:W-:Y:S01]  /*17c00*/  FADD.FTZ R97, R127, R77 ;  /* 0x0000004d7f617221 */ /* 0x000fe20000010000 */
[----:B------:R-:W-:Y:S01]  /*17c10*/  F2FP.BF16.PACK_AB R77, R119, R126 ;  /* 0x0000007e774d723e */ /* 0x000fe200000010ff */
[----:B------:R-:W-:Y:S01]  /*17c20*/  FADD.FTZ R96, R123, R76 ;  /* 0x0000004c7b607221 */ /* 0x000fe20000010000 */
[----:B------:R-:W-:Y:S02]  /*17c30*/  F2FP.BF16.PACK_AB R68, R208, R206 ;  /* 0x000000ced044723e */ /* 0x000fe400000010ff */
[----:B------:R-:W-:Y:S03]  /*17c40*/  F2FP.BF16.PACK_AB R69, R207, R205 ;  /* 0x000000cdcf45723e */ /* 0x000fe600000010ff */
[----:B------:R-:W-:Y:S02]  /*17c50*/  F2FP.BF16.PACK_AB R70, R234, R211 ;  /* 0x000000d3ea46723e */ /* 0x000fe400000010ff */
[----:B------:R-:W-:Y:S02]  /*17c60*/  F2FP.BF16.PACK_AB R71, R210, R209 ;  /* 0x000000d1d247723e */ /* 0x000fe400000010ff */
[----:B------:R-:W-:Y:S02]  /*17c70*/  F2FP.BF16.PACK_AB R76, R128, R129 ;  /* 0x00000081804c723e */ /* 0x000fe400000010ff */
[----:B------:R-:W-:Y:S02]  /*17c80*/  F2FP.BF16.PACK_AB R78, R131, R130 ;  /* 0x00000082834e723e */ /* 0x000fe400000010ff */
[----:B------:R-:W-:Y:S01]  /*17c90*/  F2FP.BF16.PACK_AB R79, R117, R118 ;  /* 0x00000076754f723e */ /* 0x000fe200000010ff */
        /* <DEDUP_REMOVED lines=27> */
[----:B------:R-:W-:Y:S01]  /*17e50*/  F2FP.BF16.PACK_AB R69, R237, R236 ;  /* 0x000000eced45723e */ /* 0x000fe200000010ff */
[----:B------:R-:W1:Y:S02]  /*17e60*/  LDSM.16.MT88.4 R148, [R213+0xb800] ;  /* 0x00b80000d594783b */ /* 0x000e640000004200 */
[----:B------:R-:W-:Y:S01]  /*17e70*/  F2FP.BF16.PACK_AB R70, R116, R247 ;  /* 0x000000f77446723e */ /* 0x000fe200000010ff */
[----:B------:R-:W-:Y:S01]  /*17e80*/  FADD.FTZ R2, R157, R2 ;  /* 0x000000029d027221 */ /* 0x000fe20000010000 */
[----:B------:R-:W-:Y:S02]  /*17e90*/  F2FP.BF16.PACK_AB R71, R248, R243 ;  /* 0x000000f3f847723e */ /* 0x000fe400000010ff */
[----:B------:R-:W-:Y:S01]  /*17ea0*/  F2FP.BF16.PACK_AB R76, R241, R238 ;  /* 0x000000eef14c723e */ /* 0x000fe200000010ff */
[----:B------:R-:W-:Y:S01]  /*17eb0*/  FADD.FTZ R2, R152, R2 ;  /* 0x0000000298027221 */ /* 0x000fe20000010000 */
[----:B------:R-:W-:Y:S02]  /*17ec0*/  F2FP.BF16.PACK_AB R77, R115, R114 ;  /* 0x00000072734d723e */ /* 0x000fe400000010ff */
[----:B------:R-:W-:Y:S01]  /*17ed0*/  F2FP.BF16.PACK_AB R79, R110, R111 ;  /* 0x0000006f6e4f723e */ /* 0x000fe200000010ff */
[-C--:B---3--:R-:W-:Y:S08]  /*17ee0*/  HMMA.16816.F32.BF16 R4, R68, R80.reuse, R4 ;  /* 0x000000504404723c */ /* 0x088ff00000041804 */
[C---:B------:R-:W-:Y:S01]  /*17ef0*/  HMMA.16816.F32.BF16 R8, R76.reuse, R80, R8 ;  /* 0x000000504c08723c */ /* 0x040fe20000041808 */
[----:B------:R3:W-:Y:S06]  /*17f00*/  MUFU.EX2 R81, R75 ;  /* 0x0000004b00517308 */ /* 0x0007ec0000000800 */
[----:B------:R-:W-:Y:S01]  /*17f10*/  FADD.FTZ R80, R158, R97 ;  /* 0x000000619e507221 */ /* 0x000fe20000010000 */
[-C--:B------:R-:W-:Y:S04]  /*17f20*/  HMMA.16816.F32.BF16 R12, R76, R82.reuse, R12 ;  /* 0x000000524c0c723c */ /* 0x080fe8000004180c */
[----:B------:R-:W-:Y:S04]  /*17f30*/  FADD.FTZ R80, R200, R80 ;  /* 0x00000050c8507221 */ /* 0x000fe80000010000 */
[C---:B------:R-:W-:Y:S01]  /*17f40*/  HMMA.16816.F32.BF16 R16, R68.reuse, R82, R16 ;  /* 0x000000524410723c */ /* 0x040fe20000041810 */
[----:B------:R-:W-:Y:S03]  /*17f50*/  MUFU.EX2 R83, R162 ;  /* 0x000000a200537308 */ /* 0x000fe60000000800 */
[----:B------:R-:W-:Y:S04]  /*17f60*/  FADD.FTZ R80, R161, R80 ;  /* 0x00000050a1507221 */ /* 0x000fe80000010000 */
[-C--:B-1----:R-:W-:Y:S01]  /*17f70*/  HMMA.16816.F32.BF16 R20, R68, R84.reuse, R20 ;  /* 0x000000544414723c */ /* 0x082fe20000041814 */
[----:B---3--:R-:W-:Y:S02]  /*17f80*/  FADD.FTZ R75, R159, R96 ;  /* 0x000000609f4b7221 */ /* 0x008fe40000010000 */
[----:B------:R-:W1:Y:S02]  /*17f90*/  MUFU.EX2 R82, R108 ;  /* 0x0000006c00527308 */ /* 0x000e640000000800 */
[----:B------:R-:W-:Y:S03]  /*17fa0*/  FADD.FTZ R75, R155, R75 ;  /* 0x0000004b9b4b7221 */ /* 0x000fe60000010000 */
[C---:B------:R-:W-:Y:S01]  /*17fb0*/  HMMA.16816.F32.BF16 R24, R76.reuse, R84, R24 ;  /* 0x000000544c18723c */ /* 0x040fe20000041818 */
[----:B------:R-:W-:Y:S04]  /*17fc0*/  FADD.FTZ R75, R160, R75 ;  /* 0x0000004ba04b7221 */ /* 0x000fe80000010000 */
[----:B------:R-:W3:Y:S03]  /*17fd0*/  MUFU.EX2 R85, R232 ;  /* 0x000000e800557308 */ /* 0x000ee60000000800 */
[-C--:B------:R-:W-:Y:S07]  /*17fe0*/  HMMA.16816.F32.BF16 R28, R76, R86.reuse, R28 ;  /* 0x000000564c1c723c */ /* 0x080fee000004181c */
[----:B------:R-:W4:Y:S01]  /*17ff0*/  MUFU.EX2 R84, R163 ;  /* 0x000000a300547308 */ /* 0x000f220000000800 */
[C---:B------:R-:W-:Y:S01]  /*18000*/  HMMA.16816.F32.BF16 R32, R68.reuse, R86, R32 ;  /* 0x000000564420723c */ /* 0x040fe20000041820 */
[----:B-1----:R-:W-:Y:S07]  /*18010*/  F2FP.BF16.PACK_AB R195, R81, R82 ;  /* 0x0000005251c3723e */ /* 0x002fee00000010ff */
[-C--:B--2---:R-:W-:Y:S01]  /*18020*/  HMMA.16816.F32.BF16 R36, R68, R92.reuse, R36 ;  /* 0x0000005c4424723c */ /* 0x084fe20000041824 */
[----:B---3--:R-:W-:Y:S07]  /*18030*/  F2FP.BF16.PACK_AB R193, R85, R98 ;  /* 0x0000006255c1723e */ /* 0x008fee00000010ff */
[C---:B------:R-:W-:Y:S01]  /*18040*/  HMMA.16816.F32.BF16 R40, R76.reuse, R92, R40 ;  /* 0x0000005c4c28723c */ /* 0x040fe20000041828 */
[----:B----4-:R-:W-:Y:S07]  /*18050*/  F2FP.BF16.PACK_AB R194, R83, R84 ;  /* 0x0000005453c2723e */ /* 0x010fee00000010ff */
[-C--:B------:R-:W-:Y:S08]  /*18060*/  HMMA.16816.F32.BF16 R44, R76, R94.reuse, R44 ;  /* 0x0000005e4c2c723c */ /* 0x080ff0000004182c */
[C---:B------:R-:W-:Y:S08]  /*18070*/  HMMA.16816.F32.BF16 R48, R68.reuse, R94, R48 ;  /* 0x0000005e4430723c */ /* 0x040ff00000041830 */
[-C--:B------:R-:W-:Y:S08]  /*18080*/  HMMA.16816.F32.BF16 R52, R68, R88.reuse, R52 ;  /* 0x000000584434723c */ /* 0x080ff00000041834 */
[C---:B------:R-:W-:Y:S08]  /*18090*/  HMMA.16816.F32.BF16 R56, R76.reuse, R88, R56 ;  /* 0x000000584c38723c */ /* 0x040ff00000041838 */
[-C--:B------:R-:W-:Y:S08]  /*180a0*/  HMMA.16816.F32.BF16 R60, R76, R90.reuse, R60 ;  /* 0x0000005a4c3c723c */ /* 0x080ff0000004183c */
[----:B------:R-:W-:Y:S07]  /*180b0*/  HMMA.16816.F32.BF16 R64, R68, R90, R64 ;  /* 0x0000005a4440723c */ /* 0x000fee0000041840 */
[----:B------:R-:W-:Y:S01]  /*180c0*/  FADD.FTZ R68, R153, R2 ;  /* 0x0000000299447221 */ /* 0x000fe20000010000 */
[-C--:B------:R-:W-:Y:S01]  /*180d0*/  HMMA.16816.F32.BF16 R140, R196, R148.reuse, R4 ;  /* 0x00000094c48c723c */ /* 0x080fe20000041804 */
[----:B------:R-:W-:Y:S01]  /*180e0*/  FADD.FTZ R2, R188, R80 ;  /* 0x00000050bc027221 */ /* 0x000fe20000010000 */
[----:B------:R-:W1:Y:S06]  /*180f0*/  LDSM.16.MT88.4 R4, [R215+0xb800] ;  /* 0x00b80000d704783b */ /* 0x000e6c0000004200 */
[C---:B------:R-:W-:Y:S07]  /*18100*/  HMMA.16816.F32.BF16 R136, R192.reuse, R148, R8 ;  /* 0x00000094c088723c */ /* 0x040fee0000041808 */
[----:B------:R-:W-:Y:S01]  /*18110*/  FADD.FTZ R8, R187, R75 ;  /* 0x0000004bbb087221 */ /* 0x000fe20000010000 */
[-C--:B------:R-:W-:Y:S01]  /*18120*/  HMMA.16816.F32.BF16 R144, R192, R150.reuse, R12 ;  /* 0x00000096c090723c */ /* 0x080fe2000004180c */
[----:B------:R-:W-:Y:S03]  /*18130*/  FADD.FTZ R9, R175, R68 ;  /* 0x00000044af097221 */ /* 0x000fe60000010000 */
[----:B------:R-:W-:Y:S03]  /*18140*/  FADD.FTZ R8, R190, R8 ;  /* 0x00000008be087221 */ /* 0x000fe60000010000 */
[----:B------:R-:W-:Y:S01]  /*18150*/  FADD.FTZ R12, R189, R2 ;  /* 0x00000002bd0c7221 */ /* 0x000fe20000010000 */
[C---:B------:R-:W-:Y:S01]  /*18160*/  HMMA.16816.F32.BF16 R148, R196.reuse, R150, R16 ;  /* 0x00000096c494723c */ /* 0x040fe20000041810 */
[----:B------:R-:W-:Y:S03]  /*18170*/  FADD.FTZ R2, R186, R9 ;  /* 0x00000009ba027221 */ /* 0x000fe60000010000 */
        /* <DEDUP_REMOVED lines=8> */
[C---:B------:R-:W-:Y:S01]  /*18200*/  HMMA.16816.F32.BF16 R152, R192.reuse, R164, R24 ;  /* 0x000000a4c098723c */ /* 0x040fe20000041818 */
[----:B------:R-:W-:Y:S03]  /*18210*/  FADD.FTZ R10, R170, R0 ;  /* 0x00000000aa0a7221 */ /* 0x000fe60000010000 */
        /* <DEDUP_REMOVED lines=30> */
[-C--:B-1----:R-:W-:Y:S03]  /*18400*/  HMMA.16816.F32.BF16 R188, R196, R4.reuse, R52 ;  /* 0x00000004c4bc723c */ /* 0x082fe60000041834 */
        /* <DEDUP_REMOVED lines=12> */
[----:B------:R-:W-:Y:S01]  /*184d0*/  HMMA.16816.F32.BF16 R196, R196, R6, R64 ;  /* 0x00000006c4c4723c */ /* 0x000fe20000041840 */
[----:B------:R-:W-:Y:S03]  /*184e0*/  FADD.FTZ R2, R243, R2 ;  /* 0x00000002f3027221 */ /* 0x000fe60000010000 */
        /* <DEDUP_REMOVED lines=18> */
[----:B------:R1:W-:Y:S01]  /*18610*/  STL [R1+0x68], R6 ;  /* 0x0000680601007387 */ /* 0x0003e20000100800 */
[----:B------:R-:W-:Y:S02]  /*18620*/  FADD.FTZ R0, R82, R4 ;  /* 0x0000000452007221 */ /* 0x000fe40000010000 */
[----:B------:R-:W-:Y:S02]  /*18630*/  FADD.FTZ R4, R101, R5 ;  /* 0x0000000565047221 */ /* 0x000fe40000010000 */
[----:B------:R-:W-:Y:S02]  /*18640*/  FADD.FTZ R2, R83, R2 ;  /* 0x0000000253027221 */ /* 0x000fe40000010000 */
[----:B------:R-:W-:Y:S01]  /*18650*/  FADD.FTZ R0, R81, R0 ;  /* 0x0000000051007221 */ /* 0x000fe20000010000 */
[----:B------:R1:W-:Y:S01]  /*18660*/  STL [R1+0x6c], R4 ;  /* 0x00006c0401007387 */ /* 0x0003e20000100800 */
[----:B------:R-:W-:Y:S03]  /*18670*/  IMAD.MOV.U32 R135, RZ, RZ, R3 ;  /* 0x000000ffff877224 */ /* 0x000fe600078e0003 */
[----:B------:R1:W-:Y:S04]  /*18680*/  STL [R1+0x74], R2 ;  /* 0x0000740201007387 */ /* 0x0003e80000100800 */
[----:B------:R1:W-:Y:S02]  /*18690*/  STL [R1+0x70], R0 ;  /* 0x0000700001007387 */ /* 0x0003e40000100800 */
[----:B-1---5:R-:W-:-:S05]  /*186a0*/  @P0 BRA `(.L_x_74) ;  /* 0xffff986000000947 */ /* 0x022fca000383ffff */
.L_x_73:
[----:B------:R-:W2:Y:S04]  /*186b0*/  LDL.LU R2, [R1+0x68] ;  /* 0x0000680001027983 */ /* 0x000ea80000300800 */
[----:B------:R-:W1:Y:S01]  /*186c0*/  S2R R43, SR_TID.X ;  /* 0x00000000002b7919 */ /* 0x000e620000002100 */
[----:B------:R-:W3:Y:S01]  /*186d0*/  S2UR UR6, SR_CTAID.Y ;  /* 0x00000000000679c3 */ /* 0x000ee20000002600 */
[----:B------:R-:W-:-:S02]  /*186e0*/  UISETP.NE.AND UP0, UPT, UR9, -0x1, UPT ;  /* 0xffffffff0900788c */ /* 0x000fc4000bf05270 */
[----:B-----5:R-:W4:Y:S01]  /*186f0*/  LDL.LU R8, [R1+0x6c] ;  /* 0x00006c0001087983 */ /* 0x020f220000300800 */
        /* <DEDUP_REMOVED lines=262> */
[----:B------:R2:W1:Y:S01]  /*19760*/  LDS.128 R52, [R231+0x3800] ;  /* 0x00380000e7347984 */ /* 0x0004620000000c00 */
        /* <DEDUP_REMOVED lines=38> */
.L_x_78:
[----:B------:R-:W-:Y:S05]  /*199d0*/  BSYNC B0 ;  /* 0x0000000000007941 */ /* 0x000fea0003800000 */
.L_x_77:
        /* <DEDUP_REMOVED lines=26> */
.L_x_80:
[----:B-1----:R-:W-:Y:S05]  /*19b80*/  BSYNC B0 ;  /* 0x0000000000007941 */ /* 0x002fea0003800000 */
.L_x_79:
        /* <DEDUP_REMOVED lines=15> */
.L_x_82:
[----:B------:R-:W-:Y:S05]  /*19c80*/  BSYNC B0 ;  /* 0x0000000000007941 */ /* 0x000fea0003800000 */
.L_x_81:
        /* <DEDUP_REMOVED lines=15> */
.L_x_84:
[----:B------:R-:W-:Y:S05]  /*19d80*/  BSYNC B0 ;  /* 0x0000000000007941 */ /* 0x000fea0003800000 */
.L_x_83:
        /* <DEDUP_REMOVED lines=15> */
.L_x_86:
[----:B------:R-:W-:Y:S05]  /*19e80*/  BSYNC B0 ;  /* 0x0000000000007941 */ /* 0x000fea0003800000 */
.L_x_85:
        /* <DEDUP_REMOVED lines=15> */
.L_x_88:
[----:B------:R-:W-:Y:S05]  /*19f80*/  BSYNC B0 ;  /* 0x0000000000007941 */ /* 0x000fea0003800000 */
.L_x_87:
        /* <DEDUP_REMOVED lines=15> */
.L_x_90:
[----:B------:R-:W-:Y:S05]  /*1a080*/  BSYNC B0 ;  /* 0x0000000000007941 */ /* 0x000fea0003800000 */
.L_x_89:
        /* <DEDUP_REMOVED lines=15> */
.L_x_92:
[----:B------:R-:W-:Y:S05]  /*1a180*/  BSYNC B0 ;  /* 0x0000000000007941 */ /* 0x000fea0003800000 */
.L_x_91:
        /* <DEDUP_REMOVED lines=15> */
.L_x_66:
        /* <DEDUP_REMOVED lines=70> */
.L_x_94:
[----:B------:R-:W-:Y:S05]  /*1a6e0*/  BSYNC B0 ;  /* 0x0000000000007941 */ /* 0x000fea0003800000 */
.L_x_93:
        /* <DEDUP_REMOVED lines=15> */
.L_x_96:
[----:B------:R-:W-:Y:S05]  /*1a7e0*/  BSYNC B0 ;  /* 0x0000000000007941 */ /* 0x000fea0003800000 */
.L_x_95:
        /* <DEDUP_REMOVED lines=15> */
.L_x_98:
[----:B------:R-:W-:Y:S05]  /*1a8e0*/  BSYNC B0 ;  /* 0x0000000000007941 */ /* 0x000fea0003800000 */
.L_x_97:
        /* <DEDUP_REMOVED lines=15> */
.L_x_100:
[----:B------:R-:W-:Y:S05]  /*1a9e0*/  BSYNC B0 ;  /* 0x0000000000007941 */ /* 0x000fea0003800000 */
.L_x_99:
        /* <DEDUP_REMOVED lines=15> */
.L_x_102:
[----:B------:R-:W-:Y:S05]  /*1aae0*/  BSYNC B0 ;  /* 0x0000000000007941 */ /* 0x000fea0003800000 */
.L_x_101:
        /* <DEDUP_REMOVED lines=15> */
.L_x_104:
[----:B------:R-:W-:Y:S05]  /*1abe0*/  BSYNC B0 ;  /* 0x0000000000007941 */ /* 0x000fea0003800000 */
.L_x_103:
        /* <DEDUP_REMOVED lines=15> */
.L_x_106:
[----:B------:R-:W-:Y:S05]  /*1ace0*/  BSYNC B0 ;  /* 0x0000000000007941 */ /* 0x000fea0003800000 */
.L_x_105:
        /* <DEDUP_REMOVED lines=14> */
.L_x_108:
[----:B------:R-:W-:Y:S05]  /*1add0*/  BSYNC B0 ;  /* 0x0000000000007941 */ /* 0x000fea0003800000 */
.L_x_107:
        /* <DEDUP_REMOVED lines=67> */
.L_x_109:
        /* <DEDUP_REMOVED lines=15> */
.L_x_1133:


//--------------------- .text._ZN5flash16flash_fwd_kernelI23Flash_fwd_kernel_traitsILi64ELi128ELi128ELi4ELb0ELb0EN7cutlass10bfloat16_tE19Flash_kernel_traitsILi64ELi128ELi128ELi4ES3_EELb0ELb1ELb0ELb0ELb0ELb0ELb0ELb0EEEvNS_16Flash_fwd_paramsE --------------------------
	.section	.text._ZN5flash16flash_fwd_kernelI23Flash_fwd_kernel_traitsILi64ELi128ELi128ELi4ELb0ELb0EN7cutlass10bfloat16_tE19Flash_kernel_traitsILi64ELi128ELi128ELi4ES3_EELb0ELb1ELb0ELb0ELb0ELb0ELb0ELb0EEEvNS_16Flash_fwd_paramsE,"ax",@progbits
	.sectioninfo	@"SHI_REGISTERS=255"
	.align	128
        .global         _ZN5flash16flash_fwd_kernelI23Flash_fwd_kernel_traitsILi64ELi128ELi128ELi4ELb0ELb0EN7cutlass10bfloat16_tE19Flash_kernel_traitsILi64ELi128ELi128ELi4ES3_EELb0ELb1ELb0ELb0ELb0ELb0ELb0ELb0EEEvNS_16Flash_fwd_paramsE
        .type           _ZN5flash16flash_fwd_kernelI23Flash_fwd_kernel_traitsILi64ELi128ELi128ELi4ELb0ELb0EN7cutlass10bfloat16_tE19Flash_kernel_traitsILi64ELi128ELi128ELi4ES3_EELb0ELb1ELb0ELb0ELb0ELb0ELb0ELb0EEEvNS_16Flash_fwd_paramsE,@function
        .size           _ZN5flash16flash_fwd_kernelI23Flash_fwd_kernel_traitsILi64ELi128ELi128ELi4ELb0ELb0EN7cutlass10bfloat16_tE19Flash_kernel_traitsILi64ELi128ELi128ELi4ES3_EELb0ELb1ELb0ELb0ELb0ELb0ELb0ELb0EEEvNS_16Flash_fwd_paramsE,(.L_x_1134 - _ZN5flash16flash_fwd_kernelI23Flash_fwd_kernel_traitsILi64ELi128ELi128ELi4ELb0ELb0EN7cutlass10bfloat16_tE19Flash_kernel_traitsILi64ELi128ELi128ELi4ES3_EELb0ELb1ELb0ELb0ELb0ELb0ELb0ELb0EEEvNS_16Flash_fwd_paramsE)
        .other          _ZN5flash16flash_fwd_kernelI23Flash_fwd_kernel_traitsILi64ELi128ELi128ELi4ELb0ELb0EN7cutlass10bfloat16_tE19Flash_kernel_traitsILi64ELi128ELi128ELi4ES3_EELb0ELb1ELb0ELb0ELb0ELb0ELb0ELb0EEEvNS_16Flash_fwd_paramsE,@"STO_CUDA_ENTRY STV_DEFAULT"
_ZN5flash16flash_fwd_kernelI23Flash_fwd_kernel_traitsILi64ELi128ELi128ELi4ELb0ELb0EN7cutlass10bfloat16_tE19Flash_kernel_traitsILi64ELi128ELi128ELi4ES3_EELb0ELb1ELb0ELb0ELb0ELb0ELb0ELb0EEEvNS_16Flash_fwd_paramsE:
.text._ZN5flash16flash_fwd_kernelI23Flash_fwd_kernel_traitsILi64ELi128ELi128ELi4ELb0ELb0EN7cutlass10bfloat16_tE19Flash_kernel_traitsILi64ELi128ELi128ELi4ES3_EELb0ELb1ELb0ELb0ELb0ELb0ELb0ELb0EEEvNS_16Flash_fwd_paramsE:
        /* <DEDUP_REMOVED lines=56> */
.L_x_110:
[----:B------:R-:W-:Y:S02]  /*0380*/  ULDC UR8, c[0x0][0x218] ;  /* 0x0000860000087ab9 */ /* 0x000fe40000000800 */
.L_x_111:
        /* <DEDUP_REMOVED lines=46> */
[----:B------:R-:W-:Y:S02]  /*0670*/  @!UP1 UIMAD UR14, UR14, UR8, URZ ;  /* 0x000000080e0e92a4 */ /* 0x000fe4000f8e023f */
[----:B------:R-:W-:-:S02]  /*0680*/  ULDC.64 UR4, c[0x0][0x198] ;  /* 0x0000660000047ab9 */ /* 0x000fc40000000a00 */
[----:B------:R-:W-:Y:S02]  /*0690*/  @!UP1 UIMAD.WIDE.U32 UR18, UR6, UR8, URZ ;  /* 0x00000008061292a5 */ /* 0x000fe4000f8e003f */
[----:B------:R-:W-:Y:S02]  /*06a0*/  @UP0 UIMAD.WIDE.U32 UR22, UR16, UR4, URZ ;  /* 0x00000004101602a5 */ /* 0x000fe4000f8e003f */
[----:B------:R-:W-:Y:S02]  /*06b0*/  @!UP1 UIMAD UR9, UR6, UR9, UR14 ;  /* 0x00000009060992a4 */ /* 0x000fe4000f8e020e */
[----:B------:R-:W-:Y:S02]  /*06c0*/  @UP0 UIMAD UR8, UR16, UR5, UR23 ;  /* 0x00000005100802a4 */ /* 0x000fe4000f8e0217 */
[----:B------:R-:W-:Y:S02]  /*06d0*/  @!UP1 UIADD3 UR11, UR19, UR9, URZ ;  /* 0x00000009130b9290 */ /* 0x000fe4000fffe03f */
[----:B------:R-:W-:-:S02]  /*06e0*/  @UP1 UMOV UR16, UR20 ;  /* 0x0000001400101c82 */ /* 0x000fc40008000000 */
[----:B------:R-:W-:Y:S02]  /*06f0*/  @!UP1 UMOV UR16, UR18 ;  /* 0x0000001200109c82 */ /* 0x000fe40008000000 */
[----:B------:R-:W-:Y:S01]  /*0700*/  @UP0 UMOV UR14, UR22 ;  /* 0x00000016000e0c82 */ /* 0x000fe20008000000 */
[----:B------:R-:W-:Y:S05]  /*0710*/  @P0 BRA `(.L_x_113) ;  /* 0x000000d000000947 */ /* 0x000fea0003800000 */
[----:B------:R-:W-:Y:S02]  /*0720*/  USHF.R.S32.HI UR9, URZ, 0x1f, UR13 ;  /* 0x0000001f3f097899 */ /* 0x000fe4000801140d */
[----:B------:R-:W-:Y:S02]  /*0730*/  ULDC.64 UR4, c[0x0][0x198] ;  /* 0x0000660000047ab9 */ /* 0x000fe40000000a00 */
[----:B------:R-:W-:Y:S02]  /*0740*/  UIMAD UR9, UR9, UR4, URZ ;  /* 0x00000004090972a4 */ /* 0x000fe4000f8e023f */
[----:B------:R-:W-:Y:S02]  /*0750*/  USHF.R.S32.HI UR8, URZ, 0x1f, UR6 ;  /* 0x0000001f3f087899 */ /* 0x000fe40008011406 */
[----:B------:R-:W-:-:S02]  /*0760*/  UIMAD.WIDE.U32 UR18, UR13, UR4, URZ ;  /* 0x000000040d1272a5 */ /* 0x000fc4000f8e003f */
[----:B------:R-:W-:-:S03]  /*0770*/  UIMAD UR9, UR13, UR5, UR9 ;  /* 0x000000050d0972a4 */ /* 0x000fc6000f8e0209 */
[----:B------:R-:W-:Y:S02]  /*0780*/  ULDC.64 UR4, c[0x0][0x180] ;  /* 0x0000600000047ab9 */ /* 0x000fe40000000a00 */
[----:B------:R-:W-:Y:S02]  /*0790*/  UIMAD UR8, UR8, UR4, URZ ;  /* 0x00000004080872a4 */ /* 0x000fe4000f8e023f */
[----:B------:R-:W-:Y:S02]  /*07a0*/  UIADD3 UR19, UR19, UR9, URZ ;  /* 0x0000000913137290 */ /* 0x000fe4000fffe03f */
[----:B------:R-:W-:Y:S02]  /*07b0*/  UIMAD UR8, UR6, UR5, UR8 ;  /* 0x00000005060872a4 */ /* 0x000fe4000f8e0208 */
[----:B------:R-:W-:-:S04]  /*07c0*/  UIMAD.WIDE.U32 UR4, UR6, UR4, UR18 ;  /* 0x00000004060472a5 */ /* 0x000fc8000f8e0012 */
[----:B------:R-:W-:-:S03]  /*07d0*/  UIADD3 UR8, UR5, UR8, URZ ;  /* 0x0000000805087290 */ /* 0x000fc6000fffe03f */
[----:B------:R-:W-:Y:S02]  /*07e0*/  UMOV UR14, UR4 ;  /* 0x00000004000e7c82 */ /* 0x000fe40008000000 */
.L_x_113:
[----:B------:R-:W-:Y:S01]  /*07f0*/  IABS R0, c[0x0][0x1c8] ;  /* 0x0000720000007a13 */ /* 0x000fe20000000000 */
[----:B------:R-:W1:Y:S01]  /*0800*/  S2R R5, SR_CTAID.Z ;  /* 0x0000000000057919 */ /* 0x000e620000002700 */
[----:B------:R-:W-:Y:S02]  /*0810*/  ULDC UR4, c[0x0][0x1c8] ;  /* 0x0000720000047ab9 */ /* 0x000fe40000000800 */
[----:B------:R-:W-:Y:S01]  /*0820*/  ULOP3.LUT UR4, UR10, UR4, URZ, 0x3c, !UPT ;  /* 0x000000040a047292 */ /* 0x000fe2000f8e3c3f */
[----:B------:R-:W-:Y:S01]  /*0830*/  IMAD.MOV.U32 R4, RZ, RZ, R0 ;  /* 0x000000ffff047224 */ /* 0x000fe200078e0000 */
[----:B------:R-:W-:Y:S02]  /*0840*/  @UP0 UIADD3 UR15, UR13, UR15, URZ ;  /* 0x0000000f0d0f0290 */ /* 0x000fe4000fffe03f */
[----:B------:R-:W-:Y:S01]  /*0850*/  USHF.R.S32.HI UR9, URZ, 0x1f, UR10 ;  /* 0x0000001f3f097899 */ /* 0x000fe2000801140a */
[----:B------:R-:W2:Y:S01]  /*0860*/  I2F.RP R2, R4 ;  /* 0x0000000400027306 */ /* 0x000ea20000209400 */
[----:B------:R-:W-:Y:S01]  /*0870*/  ISETP.LE.AND P1, PT, RZ, UR4, PT ;  /* 0x00000004ff007c0c */ /* 0x000fe2000bf23270 */
[----:B------:R-:W-:-:S02]  /*0880*/  ULDC.64 UR4, c[0x0][0x1a0] ;  /* 0x0000680000047ab9 */ /* 0x000fc40000000a00 */
[----:B------:R-:W-:-:S04]  /*0890*/  @UP0 UIMAD.WIDE.U32 UR18, UR15, UR4, URZ ;  /* 0x000000040f1202a5 */ /* 0x000fc8000f8e003f */
[----:B------:R-:W-:Y:S01]  /*08a0*/  @UP0 UIMAD UR15, UR15, UR5, UR19 ;  /* 0x000000050f0f02a4 */ /* 0x000fe2000f8e0213 */
        /* <DEDUP_REMOVED lines=34> */
.L_x_114:
[----:B------:R-:W-:Y:S01]  /*0ad0*/  SHF.R.S32.HI R24, RZ, 0x1f, R26 ;  /* 0x0000001fff187819 */ /* 0x000fe2000001141a */
[----:B------:R-:W1:Y:S01]  /*0ae0*/  S2R R4, SR_CTAID.Z ;  /* 0x0000000000047919 */ /* 0x000e620000002700 */
[----:B------:R-:W-:Y:S01]  /*0af0*/  UIADD3 UR6, -UR12, UR34, URZ ;  /* 0x000000220c067290 */ /* 0x000fe2000fffe13f */
[----:B------:R-:W-:Y:S01]  /*0b00*/  BSSY B0, `(.L_x_115) ;  /* 0x000002e000007945 */ /* 0x000fe20003800000 */
[CC--:B------:R-:W-:Y:S01]  /*0b10*/  LEA.HI R2, R24.reuse, R26.reuse, RZ, 0x3 ;  /* 0x0000001a18027211 */ /* 0x0c0fe200078f18ff */
[----:B------:R-:W-:Y:S01]  /*0b20*/  ULDC.64 UR4, c[0x0][0x1a8] ;  /* 0x00006a0000047ab9 */ /* 0x000fe20000000a00 */
[-C--:B------:R-:W-:Y:S01]  /*0b30*/  LEA.HI R3, R24, R26.reuse, RZ, 0x6 ;  /* 0x0000001a18037211 */ /* 0x080fe200078f30ff */
[----:B------:R-:W-:Y:S01]  /*0b40*/  UIMAD UR4, UR9, UR4, URZ ;  /* 0x00000004090472a4 */ /* 0x000fe2000f8e023f */
[----:B------:R-:W-:Y:S02]  /*0b50*/  SHF.R.S32.HI R6, RZ, 0x3, R2 ;  /* 0x00000003ff067819 */ /* 0x000fe40000011402 */
[----:B------:R-:W-:Y:S01]  /*0b60*/  LOP3.LUT R2, R2, 0xfffffff8, RZ, 0xc0, !PT ;  /* 0xfffffff802027812 */ /* 0x000fe200078ec0ff */
[----:B------:R-:W-:Y:S01]  /*0b70*/  UIMAD UR4, UR10, UR5, UR4 ;  /* 0x000000050a0472a4 */ /* 0x000fe2000f8e0204 */
[----:B------:R-:W-:Y:S01]  /*0b80*/  SHF.R.S32.HI R7, RZ, 0x1f, R6 ;  /* 0x0000001fff077819 */ /* 0x000fe20000011406 */
[----:B------:R-:W-:Y:S01]  /*0b90*/  IMAD.SHL.U32 R0, R6, 0x40, RZ ;  /* 0x0000004006007824 */ /* 0x000fe200078e00ff */
[----:B------:R-:W-:Y:S01]  /*0ba0*/  LEA.HI R16, R24, R26, RZ, 0x5 ;  /* 0x0000001a18107211 */ /* 0x000fe200078f28ff */
[----:B------:R-:W-:Y:S01]  /*0bb0*/  IMAD.IADD R101, R26, 0x1, -R2 ;  /* 0x000000011a657824 */ /* 0x000fe200078e0a02 */
[----:B------:R-:W-:-:S02]  /*0bc0*/  SHF.R.S32.HI R15, RZ, 0x1f, R14 ;  /* 0x0000001fff0f7819 */ /* 0x000fc4000001140e */
[----:B------:R-:W-:Y:S01]  /*0bd0*/  LOP3.LUT R0, R0, 0x1c0, RZ, 0xc0, !PT ;  /* 0x000001c000007812 */ /* 0x000fe200078ec0ff */
[----:B------:R-:W-:Y:S01]  /*0be0*/  IMAD.SHL.U32 R28, R101, 0x8, RZ ;  /* 0x00000008651c7824 */ /* 0x000fe200078e00ff */
[----:B------:R-:W-:Y:S02]  /*0bf0*/  SHF.R.S32.HI R25, RZ, 0x5, R16 ;  /* 0x00000005ff197819 */ /* 0x000fe40000011410 */
[----:B------:R-:W-:Y:S02]  /*0c00*/  SHF.R.U32.HI R2, RZ, 0x3, R0 ;  /* 0x00000003ff027819 */ /* 0x000fe40000011600 */
[--C-:B------:R-:W-:Y:S02]  /*0c10*/  SHF.R.S32.HI R29, RZ, 0x1f, R28.reuse ;  /* 0x0000001fff1d7819 */ /* 0x100fe4000001141c */
[----:B------:R-:W-:Y:S02]  /*0c20*/  IADD3 R8, P0, R28, UR16, RZ ;  /* 0x000000101c087c10 */ /* 0x000fe4000ff1e0ff */
[----:B------:R-:W-:Y:S01]  /*0c30*/  LOP3.LUT R0, R0, 0x38, R28, 0xf8, !PT ;  /* 0x0000003800007812 */ /* 0x000fe200078ef81c */
[----:B------:R2:W-:Y:S01]  /*0c40*/  STL.64 [R1+0xa8], R28 ;  /* 0x0000a81c01007387 */ /* 0x0005e20000100a00 */
[----:B------:R-:W-:-:S02]  /*0c50*/  IADD3.X R9, R29, UR11, RZ, P0, !PT ;  /* 0x0000000b1d097c10 */ /* 0x000fc400087fe4ff */
[----:B------:R-:W-:Y:S02]  /*0c60*/  ISETP.GE.AND P0, PT, R6, UR6, PT ;  /* 0x0000000606007c0c */ /* 0x000fe4000bf06270 */
[----:B------:R-:W-:Y:S01]  /*0c70*/  LOP3.LUT R0, R0, R2, RZ, 0x3c, !PT ;  /* 0x0000000200007212 */ /* 0x000fe200078e3cff */
[----:B------:R-:W-:Y:S02]  /*0c80*/  IMAD.SHL.U32 R2, R3, 0x8, RZ ;  /* 0x0000000803027824 */ /* 0x000fe400078e00ff */
[----:B-1----:R-:W-:-:S03]  /*0c90*/  IMAD.WIDE.U32 R8, R4, c[0x0][0x1a8], R8 ;  /* 0x00006a0004087a25 */ /* 0x002fc600078e0008 */
[----:B------:R-:W-:Y:S01]  /*0ca0*/  LOP3.LUT R0, R0, 0xfffffe00, R2, 0xf8, !PT ;  /* 0xfffffe0000007812 */ /* 0x000fe200078ef802 */
[----:B------:R-:W-:Y:S01]  /*0cb0*/  IMAD.U32 R2, RZ, RZ, UR31 ;  /* 0x0000001fff027e24 */ /* 0x000fe2000f8e00ff */
[----:B------:R-:W-:-:S03]  /*0cc0*/  IADD3 R5, R9, UR4, RZ ;  /* 0x0000000409057c10 */ /* 0x000fc6000fffe0ff */
[----:B------:R-:W-:-:S04]  /*0cd0*/  IMAD.WIDE R2, R2, 0x80, R6 ;  /* 0x0000008002027825 */ /* 0x000fc800078e0206 */
[----:B------:R-:W-:Y:S01]  /*0ce0*/  IMAD.SHL.U32 R246, R0, 0x2, RZ ;  /* 0x0000000200f67824 */ /* 0x000fe200078e00ff */
[----:B------:R-:W-:Y:S05]  /*0cf0*/  @P0 BRA `(.L_x_116) ;  /* 0x000000e000000947 */ /* 0x000fea0003800000 */
[----:B------:R-:W-:-:S13]  /*0d00*/  ISETP.GE.AND P0, PT, R28, c[0x0][0x220], PT ;  /* 0x000088001c007a0c */ /* 0x000fda0003f06270 */
[----:B------:R1:W-:Y:S01]  /*0d10*/  @P0 STS.128 [R246], RZ ;  /* 0x000000fff6000388 */ /* 0x0003e20000000c00 */
[----:B------:R-:W-:Y:S05]  /*0d20*/  @P0 BRA `(.L_x_116) ;  /* 0x000000b000000947 */ /* 0x000fea0003800000 */
[----:B------:R-:W-:Y:S01]  /*0d30*/  MOV R4, R8 ;  /* 0x0000000800047202 */ /* 0x000fe20000000f00 */
[----:B------:R-:W-:-:S04]  /*0d40*/  IMAD R0, R3, c[0x0][0x190], RZ ;  /* 0x0000640003007a24 */ /* 0x000fc800078e02ff */
[----:B------:R-:W-:-:S04]  /*0d50*/  IMAD.WIDE.U32 R10, R2, c[0x0][0x190], R4 ;  /* 0x00006400020a7a25 */ /* 0x000fc800078e0004 */
[----:B------:R-:W-:Y:S01]  /*0d60*/  IMAD R0, R2, c[0x0][0x194], R0 ;  /* 0x0000650002007a24 */ /* 0x000fe200078e0200 */
[----:B------:R-:W-:-:S04]  /*0d70*/  LEA R12, P0, R10, c[0x0][0x160], 0x1 ;  /* 0x000058000a0c7a11 */ /* 0x000fc800078008ff */
[----:B------:R-:W-:-:S04]  /*0d80*/  IADD3 R0, R11, R0, RZ ;  /* 0x000000000b007210 */ /* 0x000fc80007ffe0ff */
[----:B------:R-:W-:-:S05]  /*0d90*/  LEA.HI.X R13, R10, c[0x0][0x164], R0, 0x1, P0 ;  /* 0x000059000a0d7a11 */ /* 0x000fca00000f0c00 */
[----:B------:R-:W-:Y:S01]  /*0da0*/  @!PT LDS RZ, [RZ] ;  /* 0x00000000fffff984 */ /* 0x000fe20000000800 */
[----:B------:R-:W-:Y:S01]  /*0db0*/  @!PT LDS RZ, [RZ] ;  /* 0x00000000fffff984 */ /* 0x000fe20000000800 */
[----:B------:R-:W-:Y:S01]  /*0dc0*/  @!PT LDS RZ, [RZ] ;  /* 0x00000000fffff984 */ /* 0x000fe20000000800 */
[----:B------:R3:W-:Y:S02]  /*0dd0*/  LDGSTS.E.BYPASS.LTC128B.128 [R246], [R12.64] ;  /* 0x000000000cf67fae */ /* 0x0007e4000b901d74 */
.L_x_116:
[----:B------:R-:W-:Y:S05]  /*0de0*/  BSYNC B0 ;  /* 0x0000000000007941 */ /* 0x000fea0003800000 */
.L_x_115:
[----:B------:R-:W-:Y:S01]  /*0df0*/  IADD3 R23, R6, 0x10, RZ ;  /* 0x0000001006177810 */ /* 0x000fe20007ffe0ff */
[----:B------:R-:W-:Y:S03]  /*0e00*/  BSSY B0, `(.L_x_117) ;  /* 0x0000014000007945 */ /* 0x000fe60003800000 */
[----:B------:R-:W-:-:S13]  /*0e10*/  ISETP.GE.AND P0, PT, R23, UR6, PT ;  /* 0x0000000617007c0c */ /* 0x000fda000bf06270 */
[----:B------:R-:W-:Y:S05]  /*0e20*/  @P0 BRA `(.L_x_118) ;  /* 0x0000011000000947 */ /* 0x000fea0003800000 */
[----:B------:R-:W-:-:S13]  /*0e30*/  ISETP.GE.AND P0, PT, R28, c[0x0][0x220], PT ;  /* 0x000088001c007a0c */ /* 0x000fda0003f06270 */
[----:B------:R4:W-:Y:S01]  /*0e40*/  @P0 STS.128 [R246+0x800], RZ ;  /* 0x000800fff6000388 */ /* 0x0009e20000000c00 */
[----:B------:R-:W-:Y:S05]  /*0e50*/  @P0 BRA `(.L_x_118) ;  /* 0x000000e000000947 */ /* 0x000fea0003800000 */
[----:B------:R-:W-:Y:S02]  /*0e60*/  IADD3 R0, P0, R2, 0x10, RZ ;  /* 0x0000001002007810 */ /* 0x000fe40007f1e0ff */
[----:B------:R-:W-:-:S03]  /*0e70*/  MOV R11, R5 ;  /* 0x00000005000b7202 */ /* 0x000fc60000000f00 */
[----:B------:R-:W-:-:S04]  /*0e80*/  IMAD.X R10, RZ, RZ, R3, P0 ;  /* 0x000000ffff0a7224 */ /* 0x000fc800000e0603 */
[----:B---3--:R-:W-:Y:S02]  /*0e90*/  IMAD R12, R10, c[0x0][0x190], RZ ;  /* 0x000064000a0c7a24 */ /* 0x008fe400078e02ff */
[----:B------:R-:W-:-:S04]  /*0ea0*/  IMAD.MOV.U32 R10, RZ, RZ, R8 ;  /* 0x000000ffff0a7224 */ /* 0x000fc800078e0008 */
        /* <DEDUP_REMOVED lines=8> */
[----:B------:R3:W-:Y:S02]  /*0f30*/  LDGSTS.E.BYPASS.LTC128B.128 [R246+0x800], [R12.64] ;  /* 0x008000000cf67fae */ /* 0x0007e4000b901d74 */
.L_x_118:
[----:B------:R-:W-:Y:S05]  /*0f40*/  BSYNC B0 ;  /* 0x0000000000007941 */ /* 0x000fea0003800000 */
.L_x_117:
        /* <DEDUP_REMOVED lines=21> */
.L_x_120:
[----:B------:R-:W-:Y:S05]  /*10a0*/  BSYNC B0 ;  /* 0x0000000000007941 */ /* 0x000fea0003800000 */
.L_x_119:
        /* <DEDUP_REMOVED lines=21> */
.L_x_122:
[----:B------:R-:W-:Y:S05]  /*1200*/  BSYNC B0 ;  /* 0x0000000000007941 */ /* 0x000fea0003800000 */
.L_x_121:
        /* <DEDUP_REMOVED lines=21> */
.L_x_124:
[----:B------:R-:W-:Y:S05]  /*1360*/  BSYNC B0 ;  /* 0x0000000000007941 */ /* 0x000fea0003800000 */
.L_x_123:
        /* <DEDUP_REMOVED lines=21> */
.L_x_126:
[----:B------:R-:W-:Y:S05]  /*14c0*/  BSYNC B0 ;  /* 0x0000000000007941 */ /* 0x000fea0003800000 */
.L_x_125:
        /* <DEDUP_REMOVED lines=21> */
.L_x_128:
[----:B------:R-:W-:Y:S05]  /*1620*/  BSYNC B0 ;  /* 0x0000000000007941 */ /* 0x000fea0003800000 */
.L_x_127:
[----:B------:R-:W-:Y:S01]  /*1630*/  IADD3 R17, R6, 0x70, RZ ;  /* 0x0000007006117810 */ /* 0x000fe20007ffe0ff */
[----:B------:R-:W-:Y:S01]  /*1640*/  UMOV UR26, 0x7 ;  /* 0x00000007001a7882 */ /* 0x000fe20000000000 */
[----:B------:R-:W-:Y:S01]  /*1650*/  BSSY B0, `(.L_x_129) ;  /* 0x0000016000007945 */ /* 0x000fe20003800000 */
[----:B------:R-:W-:Y:S01]  /*1660*/  ULDC.64 UR4, c[0x0][0x198] ;  /* 0x0000660000047ab9 */ /* 0x000fe20000000a00 */
[----:B------:R-:W-:Y:S01]  /*1670*/  ISETP.GE.AND P0, PT, R17, UR6, PT ;  /* 0x0000000611007c0c */ /* 0x000fe2000bf06270 */
[----:B------:R-:W-:Y:S02]  /*1680*/  USHF.L.U64.HI UR5, UR4, UR26, UR5 ;  /* 0x0000001a04057299 */ /* 0x000fe40008010205 */
[----:B------:R-:W-:-:S10]  /*1690*/  USHF.L.U32 UR9, UR4, 0x7, URZ ;  /* 0x0000000704097899 */ /* 0x000fd4000800063f */
[----:B------:R-:W-:Y:S05]  /*16a0*/  @P0 BRA `(.L_x_130) ;  /* 0x0000010000000947 */ /* 0x000fea0003800000 */
[----:B------:R-:W-:-:S13]  /*16b0*/  ISETP.GE.AND P0, PT, R28, c[0x0][0x220], PT ;  /* 0x000088001c007a0c */ /* 0x000fda0003f06270 */
[----:B------:R1:W-:Y:S01]  /*16c0*/  @P0 STS.128 [R246+0x3800], RZ ;  /* 0x003800fff6000388 */ /* 0x0003e20000000c00 */
        /* <DEDUP_REMOVED lines=14> */
.L_x_130:
[----:B------:R-:W-:Y:S05]  /*17b0*/  BSYNC B0 ;  /* 0x0000000000007941 */ /* 0x000fea0003800000 */
.L_x_129:
[C---:B------:R-:W-:Y:S01]  /*17c0*/  IMAD R8, R7.reuse, c[0x0][0x198], RZ ;  /* 0x0000660007087a24 */ /* 0x040fe200078e02ff */
[----:B------:R-:W-:Y:S01]  /*17d0*/  LEA.HI R24, R24, R26, RZ, 0x4 ;  /* 0x0000001a18187211 */ /* 0x000fe200078f20ff */
[--C-:B------:R-:W-:Y:S01]  /*17e0*/  IMAD.WIDE.U32 R4, R6, c[0x0][0x198], R28.reuse ;  /* 0x0000660006047a25 */ /* 0x100fe200078e001c */
[----:B------:R-:W-:Y:S02]  /*17f0*/  BSSY B0, `(.L_x_131) ;  /* 0x0000038000007945 */ /* 0x000fe40003800000 */
[----:B------:R-:W-:Y:S01]  /*1800*/  LOP3.LUT R9, R24, 0xfffffff0, RZ, 0xc0, !PT ;  /* 0xfffffff018097812 */ /* 0x000fe200078ec0ff */
[----:B------:R-:W-:Y:S01]  /*1810*/  IMAD R0, R7, c[0x0][0x1a0], RZ ;  /* 0x0000680007007a24 */ /* 0x000fe200078e02ff */
[----:B------:R-:W-:Y:S01]  /*1820*/  IADD3 R4, P1, R4, UR14, RZ ;  /* 0x0000000e04047c10 */ /* 0x000fe2000ff3e0ff */
[----:B-1----:R-:W-:-:S04]  /*1830*/  IMAD.WIDE.U32 R2, R6, c[0x0][0x1a0], R28 ;  /* 0x0000680006027a25 */ /* 0x002fc800078e001c */
[----:B------:R-:W-:Y:S01]  /*1840*/  IMAD R10, R6, c[0x0][0x19c], R8 ;  /* 0x00006700060a7a24 */ /* 0x000fe200078e0208 */
[----:B------:R-:W-:Y:S01]  /*1850*/  IADD3 R2, P0, R2, UR18, RZ ;  /* 0x0000001202027c10 */ /* 0x000fe2000ff1e0ff */
[----:B------:R-:W-:Y:S02]  /*1860*/  IMAD R8, R6, c[0x0][0x1a4], R0 ;  /* 0x0000690006087a24 */ /* 0x000fe400078e0200 */
[----:B------:R-:W-:Y:S01]  /*1870*/  IMAD.IADD R0, R26, 0x1, -R9 ;  /* 0x000000011a007824 */ /* 0x000fe200078e0a09 */
[----:B------:R-:W-:Y:S01]  /*1880*/  IADD3.X R5, R5, UR8, R10, P1, !PT ;  /* 0x0000000805057c10 */ /* 0x000fe20008ffe40a */
[----:B------:R-:W-:Y:S01]  /*1890*/  IMAD R10, R15, c[0x0][0x1b0], RZ ;  /* 0x00006c000f0a7a24 */ /* 0x000fe200078e02ff */
[----:B------:R-:W-:Y:S01]  /*18a0*/  IADD3.X R3, R3, UR15, R8, P0, !PT ;  /* 0x0000000f03037c10 */ /* 0x000fe200087fe408 */
[----:B------:R-:W-:Y:S01]  /*18b0*/  IMAD R9, R15, c[0x0][0x1b8], RZ ;  /* 0x00006e000f097a24 */ /* 0x000fe200078e02ff */
[----:B------:R-:W-:Y:S01]  /*18c0*/  UIADD3 UR8, UR33, -0x1, URZ ;  /* 0xffffffff21087890 */ /* 0x000fe2000fffe03f */
[C---:B------:R-:W-:Y:S01]  /*18d0*/  IMAD R10, R14.reuse, c[0x0][0x1b4], R10 ;  /* 0x00006d000e0a7a24 */ /* 0x040fe200078e020a */
[----:B------:R-:W-:Y:S01]  /*18e0*/  SHF.R.S32.HI R8, RZ, 0x1f, R0 ;  /* 0x0000001fff087819 */ /* 0x000fe20000011400 */
[C---:B---3--:R-:W-:Y:S01]  /*18f0*/  IMAD.WIDE.U32 R12, R14.reuse, c[0x0][0x1b0], R4 ;  /* 0x00006c000e0c7a25 */ /* 0x048fe200078e0004 */
[----:B------:R-:W-:Y:S01]  /*1900*/  UIMAD UR13, UR8, -0x80, UR7 ;  /* 0xffffff80080d78a4 */ /* 0x000fe2000f8e0207 */
[----:B------:R-:W-:Y:S01]  /*1910*/  MOV R4, 0x20 ;  /* 0x0000002000047802 */ /* 0x000fe20000000f00 */
[----:B------:R-:W-:Y:S01]  /*1920*/  USHF.R.S32.HI UR14, URZ, 0x1f, UR8 ;  /* 0x0000001f3f0e7899 */ /* 0x000fe20008011408 */
[C---:B------:R-:W-:Y:S01]  /*1930*/  IMAD R11, R14.reuse, c[0x0][0x1bc], R9 ;  /* 0x00006f000e0b7a24 */ /* 0x040fe200078e0209 */
[----:B------:R-:W-:Y:S01]  /*1940*/  IADD3 R103, R13, R10, RZ ;  /* 0x0000000a0d677210 */ /* 0x000fe20007ffe0ff */
[----:B------:R-:W-:Y:S01]  /*1950*/  IMAD.WIDE.U32 R30, R14, c[0x0][0x1b8], R2 ;  /* 0x00006e000e1e7a25 */ /* 0x000fe200078e0002 */
[----:B------:R-:W-:Y:S01]  /*1960*/  MOV R102, R12 ;  /* 0x0000000c00667202 */ /* 0x000fe20000000f00 */
[----:B------:R1:W-:Y:S01]  /*1970*/  STL.64 [R1+0xb8], R12 ;  /* 0x0000b80c01007387 */ /* 0x0003e20000100a00 */
[----:B------:R-:W-:Y:S01]  /*1980*/  LEA.HI R8, R8, R0, RZ, 0x3 ;  /* 0x0000000008087211 */ /* 0x000fe200078f18ff */
[----:B------:R-:W-:Y:S01]  /*1990*/  IMAD.IADD R33, R31, 0x1, R11 ;  /* 0x000000011f217824 */ /* 0x000fe200078e020b */
[----:B------:R-:W-:Y:S01]  /*19a0*/  ISETP.GE.AND P0, PT, R6, UR13, PT ;  /* 0x0000000d06007c0c */ /* 0x000fe2000bf06270 */
[----:B------:R1:W-:Y:S01]  /*19b0*/  STL.64 [R1+0xf8], R30 ;  /* 0x0000f81e01007387 */ /* 0x0003e20000100a00 */
[----:B------:R-:W-:Y:S01]  /*19c0*/  LOP3.LUT R9, R8, 0xfffffff8, RZ, 0xc0, !PT ;  /* 0xfffffff808097812 */ /* 0x000fe200078ec0ff */
[----:B------:R-:W-:Y:S01]  /*19d0*/  UIMAD UR10, UR5, UR8, URZ ;  /* 0x00000008050a72a4 */ /* 0x000fe2000f8e023f */
[----:B------:R-:W-:Y:S01]  /*19e0*/  IMAD.U32 R2, RZ, RZ, UR8 ;  /* 0x00000008ff027e24 */ /* 0x000fe2000f8e00ff */
[----:B------:R1:W-:Y:S01]  /*19f0*/  STL.64 [R1+0xb0], R102 ;  /* 0x0000b06601007387 */ /* 0x0003e20000100a00 */
[----:B------:R-:W-:Y:S01]  /*1a00*/  IMAD.MOV.U32 R27, RZ, RZ, 0x10 ;  /* 0x00000010ff1b7424 */ /* 0x000fe200078e00ff */
[----:B------:R-:W-:Y:S01]  /*1a10*/  UIMAD UR10, UR14, UR9, UR10 ;  /* 0x000000090e0a72a4 */ /* 0x000fe2000f8e020a */
[----:B------:R-:W-:Y:S01]  /*1a20*/  IMAD.IADD R15, R0, 0x1, -R9 ;  /* 0x00000001000f7824 */ /* 0x000fe200078e0a09 */
[----:B------:R1:W-:Y:S01]  /*1a30*/  STL [R1+0xf4], R33 ;  /* 0x0000f42101007387 */ /* 0x0003e20000100800 */
[----:B------:R-:W-:Y:S01]  /*1a40*/  IMAD.WIDE.U32 R2, R2, UR9, R102 ;  /* 0x0000000902027c25 */ /* 0x000fe2000f8e0066 */
[----:B------:R-:W-:-:S02]  /*1a50*/  LOP3.LUT R0, R16, 0xffffffe0, RZ, 0xc0, !PT ;  /* 0xffffffe010007812 */ /* 0x000fc400078ec0ff */
[----:B------:R-:W-:Y:S01]  /*1a60*/  R2P PR, R15, 0x6 ;  /* 0x000000060f007804 */ /* 0x000fe20000000000 */
[----:B------:R-:W-:Y:S01]  /*1a70*/  IMAD.SHL.U32 R8, R8, 0x40, RZ ;  /* 0x0000004008087824 */ /* 0x000fe200078e00ff */
[----:B------:R-:W-:Y:S02]  /*1a80*/  IADD3 R9, R3, UR10, RZ ;  /* 0x0000000a03097c10 */ /* 0x000fe4000fffe0ff */
[----:B------:R-:W-:Y:S02]  /*1a90*/  IADD3 R14, -R0, R26, RZ ;  /* 0x0000001a000e7210 */ /* 0x000fe40007ffe1ff */
[----:B------:R-:W-:Y:S02]  /*1aa0*/  LOP3.LUT R16, R8, 0xfffffe00, RZ, 0xc0, !PT ;  /* 0xfffffe0008107812 */ /* 0x000fe400078ec0ff */
[----:B------:R-:W-:Y:S02]  /*1ab0*/  SEL R4, R4, 0xffffffe0, !P2 ;  /* 0xffffffe004047807 */ /* 0x000fe40005000000 */
[----:B------:R-:W-:Y:S01]  /*1ac0*/  SEL R0, R27, 0xfffffff0, !P1 ;  /* 0xfffffff01b007807 */ /* 0x000fe20004800000 */
[----:B------:R-:W-:Y:S05]  /*1ad0*/  @P0 BRA `(.L_x_132) ;  /* 0x0000009000000947 */ /* 0x000fea0003800000 */
[----:B------:R-:W-:-:S13]  /*1ae0*/  ISETP.GE.AND P0, PT, R28, c[0x0][0x220], PT ;  /* 0x000088001c007a0c */ /* 0x000fda0003f06270 */
[----:B------:R3:W-:Y:S01]  /*1af0*/  @P0 STS.128 [R246+0x4000], RZ ;  /* 0x004000fff6000388 */ /* 0x0007e20000000c00 */
[----:B------:R-:W-:Y:S05]  /*1b00*/  @P0 BRA `(.L_x_132) ;  /* 0x0000006000000947 */ /* 0x000fea0003800000 */
[----:B------:R-:W-:-:S04]  /*1b10*/  LEA R10, P0, R2, c[0x0][0x168], 0x1 ;  /* 0x00005a00020a7a11 */ /* 0x000fc800078008ff */
[----:B------:R-:W-:-:S05]  /*1b20*/  LEA.HI.X R11, R2, c[0x0][0x16c], R9, 0x1, P0 ;  /* 0x00005b00020b7a11 */ /* 0x000fca00000f0c09 */
[----:B------:R-:W-:Y:S01]  /*1b30*/  @!PT LDS RZ, [RZ] ;  /* 0x00000000fffff984 */ /* 0x000fe20000000800 */
[----:B------:R-:W-:Y:S01]  /*1b40*/  @!PT LDS RZ, [RZ] ;  /* 0x00000000fffff984 */ /* 0x000fe20000000800 */
[----:B------:R-:W-:Y:S01]  /*1b50*/  @!PT LDS RZ, [RZ] ;  /* 0x00000000fffff984 */ /* 0x000fe20000000800 */
[----:B------:R1:W-:Y:S04]  /*1b60*/  LDGSTS.E.BYPASS.LTC128B.128 [R246+0x4000], [R10.64] ;  /* 0x040000000af67fae */ /* 0x0003e8000b901d74 */
.L_x_132:
[----:B------:R-:W-:Y:S05]  /*1b70*/  BSYNC B0 ;  /* 0x0000000000007941 */ /* 0x000fea0003800000 */
.L_x_131:
[----:B------:R-:W-:Y:S01]  /*1b80*/  ISETP.GE.AND P0, PT, R23, UR13, PT ;  /* 0x0000000d17007c0c */ /* 0x000fe2000bf06270 */
[----:B------:R-:W-:Y:S01]  /*1b90*/  ULDC UR24, c[0x0][0x19c] ;  /* 0x0000670000187ab9 */ /* 0x000fe20000000800 */
[----:B------:R-:W-:Y:S01]  /*1ba0*/  BSSY B0, `(.L_x_133) ;  /* 0x000000f000007945 */ /* 0x000fe20003800000 */
[----:B------:R-:W-:Y:S02]  /*1bb0*/  USHF.L.U32 UR25, UR4, 0x4, URZ ;  /* 0x0000000404197899 */ /* 0x000fe4000800063f */
[----:B------:R-:W-:-:S08]  /*1bc0*/  USHF.L.U64.HI UR24, UR4, UR28, UR24 ;  /* 0x0000001c04187299 */ /* 0x000fd00008010218 */
[----:B------:R-:W-:Y:S05]  /*1bd0*/  @P0 BRA `(.L_x_134) ;  /* 0x000000b000000947 */ /* 0x000fea0003800000 */
[----:B------:R-:W-:-:S13]  /*1be0*/  ISETP.GE.AND P0, PT, R28, c[0x0][0x220], PT ;  /* 0x000088001c007a0c */ /* 0x000fda0003f06270 */
[----:B------:R1:W-:Y:S01]  /*1bf0*/  @P0 STS.128 [R246+0x4800], RZ ;  /* 0x004800fff6000388 */ /* 0x0003e20000000c00 */
[----:B------:R-:W-:Y:S05]  /*1c00*/  @P0 BRA `(.L_x_134) ;  /* 0x0000008000000947 */ /* 0x000fea0003800000 */
[----:B------:R-:W-:-:S04]  /*1c10*/  IADD3 R5, P0, R2, UR25, RZ ;  /* 0x0000001902057c10 */ /* 0x000fc8000ff1e0ff */
[----:B-1----:R-:W-:Y:S02]  /*1c20*/  IADD3.X R11, R9, UR24, RZ, P0, !PT ;  /* 0x00000018090b7c10 */ /* 0x002fe400087fe4ff */
[----:B------:R-:W-:-:S04]  /*1c30*/  LEA R10, P0, R5, c[0x0][0x168], 0x1 ;  /* 0x00005a00050a7a11 */ /* 0x000fc800078008ff */
[----:B------:R-:W-:-:S05]  /*1c40*/  LEA.HI.X R11, R5, c[0x0][0x16c], R11, 0x1, P0 ;  /* 0x00005b00050b7a11 */ /* 0x000fca00000f0c0b */
[----:B------:R-:W-:Y:S01]  /*1c50*/  @!PT LDS RZ, [RZ] ;  /* 0x00000000fffff984 */ /* 0x000fe20000000800 */
[----:B------:R-:W-:Y:S01]  /*1c60*/  @!PT LDS RZ, [RZ] ;  /* 0x00000000fffff984 */ /* 0x000fe20000000800 */
[----:B------:R-:W-:Y:S01]  /*1c70*/  @!PT LDS RZ, [RZ] ;  /* 0x00000000fffff984 */ /* 0x000fe20000000800 */
[----:B------:R1:W-:Y:S04]  /*1c80*/  LDGSTS.E.BYPASS.LTC128B.128 [R246+0x4800], [R10.64] ;  /* 0x048000000af67fae */ /* 0x0003e8000b901d74 */
.L_x_134:
[----:B------:R-:W-:Y:S05]  /*1c90*/  BSYNC B0 ;  /* 0x0000000000007941 */ /* 0x000fea0003800000 */
.L_x_133:
[----:B------:R-:W-:Y:S01]  /*1ca0*/  ISETP.GE.AND P0, PT, R22, UR13, PT ;  /* 0x0000000d16007c0c */ /* 0x000fe2000bf06270 */
[----:B------:R-:W-:-:S12]  /*1cb0*/  BSSY B0, `(.L_x_135) ;  /* 0x0000010000007945 */ /* 0x000fd80003800000 */
[----:B------:R-:W-:Y:S05]  /*1cc0*/  @P0 BRA `(.L_x_136) ;  /* 0x000000e000000947 */ /* 0x000fea0003800000 */
[----:B------:R-:W-:-:S13]  /*1cd0*/  ISETP.GE.AND P0, PT, R28, c[0x0][0x220], PT ;  /* 0x000088001c007a0c */ /* 0x000fda0003f06270 */
[----:B------:R1:W-:Y:S01]  /*1ce0*/  @P0 STS.128 [R246+0x5000], RZ ;  /* 0x005000fff6000388 */ /* 0x0003e20000000c00 */
[----:B------:R-:W-:Y:S05]  /*1cf0*/  @P0 BRA `(.L_x_136) ;  /* 0x000000b000000947 */ /* 0x000fea0003800000 */
[----:B------:R-:W-:Y:S02]  /*1d00*/  IMAD.U32 R5, RZ, RZ, UR4 ;  /* 0x00000004ff057e24 */ /* 0x000fe4000f8e00ff */
[----:B-1----:R-:W-:Y:S02]  /*1d10*/  IMAD.MOV.U32 R10, RZ, RZ, c[0x0][0x19c] ;  /* 0x00006700ff0a7624 */ /* 0x002fe400078e00ff */
[----:B------:R-:W-:Y:S01]  /*1d20*/  IMAD.U32 R11, RZ, RZ, UR4 ;  /* 0x00000004ff0b7e24 */ /* 0x000fe2000f8e00ff */
[----:B------:R-:W-:-:S04]  /*1d30*/  LEA R5, P0, R5, R2, 0x5 ;  /* 0x0000000205057211 */ /* 0x000fc800078028ff */
[----:B------:R-:W-:Y:S02]  /*1d40*/  LEA.HI.X R11, R11, R9, R10, 0x5, P0 ;  /* 0x000000090b0b7211 */ /* 0x000fe400000f2c0a */
[----:B------:R-:W-:-:S04]  /*1d50*/  LEA R10, P0, R5, c[0x0][0x168], 0x1 ;  /* 0x00005a00050a7a11 */ /* 0x000fc800078008ff */
[----:B------:R-:W-:-:S05]  /*1d60*/  LEA.HI.X R11, R5, c[0x0][0x16c], R11, 0x1, P0 ;  /* 0x00005b00050b7a11 */ /* 0x000fca00000f0c0b */
[----:B------:R-:W-:Y:S01]  /*1d70*/  @!PT LDS RZ, [RZ] ;  /* 0x00000000fffff984 */ /* 0x000fe20000000800 */
[----:B------:R-:W-:Y:S01]  /*1d80*/  @!PT LDS RZ, [RZ] ;  /* 0x00000000fffff984 */ /* 0x000fe20000000800 */
[----:B------:R-:W-:Y:S01]  /*1d90*/  @!PT LDS RZ, [RZ] ;  /* 0x00000000fffff984 */ /* 0x000fe20000000800 */
[----:B------:R1:W-:Y:S04]  /*1da0*/  LDGSTS.E.BYPASS.LTC128B.128 [R246+0x5000], [R10.64] ;  /* 0x050000000af67fae */ /* 0x0003e8000b901d74 */
.L_x_136:
[----:B------:R-:W-:Y:S05]  /*1db0*/  BSYNC B0 ;  /* 0x0000000000007941 */ /* 0x000fea0003800000 */
.L_x_135:
[----:B------:R-:W-:Y:S01]  /*1dc0*/  ISETP.GE.AND P0, PT, R21, UR13, PT ;  /* 0x0000000d15007c0c */ /* 0x000fe2000bf06270 */
[----:B------:R-:W-:-:S12]  /*1dd0*/  BSSY B0, `(.L_x_137) ;  /* 0x0000011000007945 */ /* 0x000fd80003800000 */
[----:B------:R-:W-:Y:S05]  /*1de0*/  @P0 BRA `(.L_x_138) ;  /* 0x000000f000000947 */ /* 0x000fea0003800000 */
[----:B------:R-:W-:-:S13]  /*1df0*/  ISETP.GE.AND P0, PT, R28, c[0x0][0x220], PT ;  /* 0x000088001c007a0c */ /* 0x000fda0003f06270 */
[----:B------:R1:W-:Y:S01]  /*1e00*/  @P0 STS.128 [R246+0x5800], RZ ;  /* 0x005800fff6000388 */ /* 0x0003e20000000c00 */
[----:B------:R-:W-:Y:S05]  /*1e10*/  @P0 BRA `(.L_x_138) ;  /* 0x000000c000000947 */ /* 0x000fea0003800000 */
[----:B-1----:R-:W-:Y:S01]  /*1e20*/  IMAD.U32 R12, RZ, RZ, UR4 ;  /* 0x00000004ff0c7e24 */ /* 0x002fe2000f8e00ff */
[----:B------:R-:W-:Y:S01]  /*1e30*/  ULDC UR10, c[0x0][0x19c] ;  /* 0x00006700000a7ab9 */ /* 0x000fe20000000800 */
[----:B------:R-:W-:Y:S01]  /*1e40*/  IMAD.MOV.U32 R8, RZ, RZ, R2 ;  /* 0x000000ffff087224 */ /* 0x000fe200078e0002 */
[----:B------:R-:W-:-:S03]  /*1e50*/  UIMAD UR10, UR10, 0x30, URZ ;  /* 0x000000300a0a78a4 */ /* 0x000fc6000f8e023f */
[----:B------:R-:W-:-:S05]  /*1e60*/  IMAD.WIDE.U32 R12, R12, 0x30, R8 ;  /* 0x000000300c0c7825 */ /* 0x000fca00078e0008 */
[----:B------:R-:W-:Y:S02]  /*1e70*/  IADD3 R5, R13, UR10, RZ ;  /* 0x0000000a0d057c10 */ /* 0x000fe4000fffe0ff */
[----:B------:R-:W-:-:S04]  /*1e80*/  LEA R10, P0, R12, c[0x0][0x168], 0x1 ;  /* 0x00005a000c0a7a11 */ /* 0x000fc800078008ff */
[----:B------:R-:W-:-:S05]  /*1e90*/  LEA.HI.X R11, R12, c[0x0][0x16c], R5, 0x1, P0 ;  /* 0x00005b000c0b7a11 */ /* 0x000fca00000f0c05 */
[----:B------:R-:W-:Y:S01]  /*1ea0*/  @!PT LDS RZ, [RZ] ;  /* 0x00000000fffff984 */ /* 0x000fe20000000800 */
[----:B------:R-:W-:Y:S01]  /*1eb0*/  @!PT LDS RZ, [RZ] ;  /* 0x00000000fffff984 */ /* 0x000fe20000000800 */
[----:B------:R-:W-:Y:S01]  /*1ec0*/  @!PT LDS RZ, [RZ] ;  /* 0x00000000fffff984 */ /* 0x000fe20000000800 */
[----:B------:R1:W-:Y:S04]  /*1ed0*/  LDGSTS.E.BYPASS.LTC128B.128 [R246+0x5800], [R10.64] ;  /* 0x058000000af67fae */ /* 0x0003e8000b901d74 */
.L_x_138:
[----:B------:R-:W-:Y:S05]  /*1ee0*/  BSYNC B0 ;  /* 0x0000000000007941 */ /* 0x000fea0003800000 */
.L_x_137:
        /* <DEDUP_REMOVED lines=17> */
.L_x_140:
[----:B------:R-:W-:Y:S05]  /*2000*/  BSYNC B0 ;  /* 0x0000000000007941 */ /* 0x000fea0003800000 */
.L_x_139:
[----:B------:R-:W-:Y:S01]  /*2010*/  ISETP.GE.AND P0, PT, R19, UR13, PT ;  /* 0x0000000d13007c0c */ /* 0x000fe2000bf06270 */
[----:B------:R-:W-:-:S12]  /*2020*/  BSSY B0, `(.L_x_141) ;  /* 0x0000012000007945 */ /* 0x000fd80003800000 */
[----:B------:R-:W-:Y:S05]  /*2030*/  @P0 BRA `(.L_x_142) ;  /* 0x0000010000000947 */ /* 0x000fea0003800000 */
[----:B------:R-:W-:-:S13]  /*2040*/  ISETP.GE.AND P0, PT, R28, c[0x0][0x220], PT ;  /* 0x000088001c007a0c */ /* 0x000fda0003f06270 */
[----:B------:R1:W-:Y:S01]  /*2050*/  @P0 STS.128 [R246+0x6800], RZ ;  /* 0x006800fff6000388 */ /* 0x0003e20000000c00 */
[----:B------:R-:W-:Y:S05]  /*2060*/  @P0 BRA `(.L_x_142) ;  /* 0x000000d000000947 */ /* 0x000fea0003800000 */
[----:B-1----:R-:W-:Y:S01]  /*2070*/  MOV R10, R2 ;  /* 0x00000002000a7202 */ /* 0x002fe20000000f00 */
[----:B------:R-:W-:Y:S01]  /*2080*/  IMAD.U32 R5, RZ, RZ, UR4 ;  /* 0x00000004ff057e24 */ /* 0x000fe2000f8e00ff */
        /* <DEDUP_REMOVED lines=11> */
.L_x_142:
[----:B------:R-:W-:Y:S05]  /*2140*/  BSYNC B0 ;  /* 0x0000000000007941 */ /* 0x000fea0003800000 */
.L_x_141:
        /* <DEDUP_REMOVED lines=19> */
.L_x_144:
[----:B------:R-:W-:Y:S05]  /*2280*/  BSYNC B0 ;  /* 0x0000000000007941 */ /* 0x000fea0003800000 */
.L_x_143:
[----:B------:R-:W-:Y:S01]  /*2290*/  ISETP.GE.AND P0, PT, R17, UR13, PT ;  /* 0x0000000d11007c0c */ /* 0x000fe2000bf06270 */
[----:B------:R-:W-:Y:S01]  /*22a0*/  ULDC.64 UR10, c[0x0][0x1a0] ;  /* 0x00006800000a7ab9 */ /* 0x000fe20000000a00 */
[----:B------:R-:W-:Y:S01]  /*22b0*/  BSSY B0, `(.L_x_145) ;  /* 0x0000013000007945 */ /* 0x000fe20003800000 */
[----:B------:R-:W-:Y:S02]  /*22c0*/  USHF.L.U64.HI UR26, UR10, UR26, UR11 ;  /* 0x0000001a0a1a7299 */ /* 0x000fe4000801020b */
[----:B------:R-:W-:-:S08]  /*22d0*/  USHF.L.U32 UR27, UR10, 0x7, URZ ;  /* 0x000000070a1b7899 */ /* 0x000fd0000800063f */
[----:B------:R-:W-:Y:S05]  /*22e0*/  @P0 BRA `(.L_x_146) ;  /* 0x000000f000000947 */ /* 0x000fea0003800000 */
[----:B------:R-:W-:-:S13]  /*22f0*/  ISETP.GE.AND P0, PT, R28, c[0x0][0x220], PT ;  /* 0x000088001c007a0c */ /* 0x000fda0003f06270 */
[----:B------:R1:W-:Y:S01]  /*2300*/  @P0 STS.128 [R246+0x7800], RZ ;  /* 0x007800fff6000388 */ /* 0x0003e20000000c00 */
[----:B------:R-:W-:Y:S05]  /*2310*/  @P0 BRA `(.L_x_146) ;  /* 0x000000c000000947 */ /* 0x000fea0003800000 */
        /* <DEDUP_REMOVED lines=12> */
.L_x_146:
[----:B------:R-:W-:Y:S05]  /*23e0*/  BSYNC B0 ;  /* 0x0000000000007941 */ /* 0x000fea0003800000 */
.L_x_145:
[----:B------:R-:W0:Y:S01]  /*23f0*/  LDGDEPBAR ;  /* 0x00000000000079af */ /* 0x000e220000000000 */
[----:B-1----:R-:W-:Y:S01]  /*2400*/  IMAD.SHL.U32 R2, R101, 0x40, RZ ;  /* 0x0000004065027824 */ /* 0x002fe200078e00ff */
[----:B------:R-:W-:Y:S01]  /*2410*/  SHF.R.S32.HI R7, RZ, 0x4, R24 ;  /* 0x00000004ff077819 */ /* 0x000fe20000011418 */
[----:B------:R-:W-:Y:S01]  /*2420*/  IMAD.MOV.U32 R12, RZ, RZ, R32 ;  /* 0x000000ffff0c7224 */ /* 0x000fe200078e0020 */
[C---:B------:R-:W-:Y:S01]  /*2430*/  ISETP.GE.AND P0, PT, R6.reuse, UR13, PT ;  /* 0x0000000d06007c0c */ /* 0x040fe2000bf06270 */
[----:B------:R-:W-:Y:S01]  /*2440*/  IMAD.SHL.U32 R6, R6, 0x8, RZ ;  /* 0x0000000806067824 */ /* 0x000fe200078e00ff */
[----:B------:R-:W-:Y:S01]  /*2450*/  SHF.R.S32.HI R3, RZ, 0x1f, R14 ;  /* 0x0000001fff037819 */ /* 0x000fe2000001140e */
[----:B------:R-:W-:Y:S01]  /*2460*/  IMAD.MOV.U32 R13, RZ, RZ, R33 ;  /* 0x000000ffff0d7224 */ /* 0x000fe200078e0021 */
[----:B------:R-:W-:Y:S01]  /*2470*/  LEA.HI R5, R24, R7, RZ, 0x1 ;  /* 0x0000000718057211 */ /* 0x000fe200078f08ff */
[----:B------:R-:W-:Y:S01]  /*2480*/  IMAD.MOV.U32 R12, RZ, RZ, R30 ;  /* 0x000000ffff0c7224 */ /* 0x000fe200078e001e */
[----:B------:R-:W-:Y:S01]  /*2490*/  LOP3.LUT R2, R2, 0x1c0, RZ, 0xc0, !PT ;  /* 0x000001c002027812 */ /* 0x000fe200078ec0ff */
[----:B------:R-:W-:Y:S01]  /*24a0*/  UIMAD UR11, UR26, UR8, URZ ;  /* 0x000000081a0b72a4 */ /* 0x000fe2000f8e023f */
[----:B------:R-:W-:Y:S01]  /*24b0*/  LEA.HI R3, R3, R14, RZ, 0x2 ;  /* 0x0000000e03037211 */ /* 0x000fe200078f10ff */
[----:B------:R-:W-:Y:S01]  /*24c0*/  IMAD.SHL.U32 R26, R26, 0x2, RZ ;  /* 0x000000021a1a7824 */ /* 0x000fe200078e00ff */
[----:B------:R-:W-:Y:S01]  /*24d0*/  LOP3.LUT R5, R5, 0xfffffffe, RZ, 0xc0, !PT ;  /* 0xfffffffe05057812 */ /* 0x000fe200078ec0ff */
[----:B------:R1:W-:Y:S01]  /*24e0*/  STL.64 [R1+0xf0], R12 ;  /* 0x0000f00c01007387 */ /* 0x0003e20000100a00 */
[----:B------:R-:W-:Y:S01]  /*24f0*/  LOP3.LUT R8, R2, 0x8, R6, 0xf8, !PT ;  /* 0x0000000802087812 */ /* 0x000fe200078ef806 */
[----:B------:R-:W-:Y:S01]  /*2500*/  UIMAD UR11, UR14, UR27, UR11 ;  /* 0x0000001b0e0b72a4 */ /* 0x000fe2000f8e020b */
[----:B------:R-:W-:Y:S01]  /*2510*/  SHF.R.U32.HI R6, RZ, 0x3, R2 ;  /* 0x00000003ff067819 */ /* 0x000fe20000011602 */
[----:B------:R-:W-:Y:S01]  /*2520*/  IMAD.IADD R5, R7, 0x1, -R5 ;  /* 0x0000000107057824 */ /* 0x000fe200078e0a05 */
[----:B------:R-:W-:Y:S01]  /*2530*/  SHF.R.S32.HI R2, RZ, 0x2, R3 ;  /* 0x00000002ff027819 */ /* 0x000fe20000011403 */
[----:B------:R-:W-:Y:S01]  /*2540*/  IMAD.SHL.U32 R3, R15, 0x40, RZ ;  /* 0x000000400f037824 */ /* 0x000fe200078e00ff */
[----:B------:R-:W-:Y:S01]  /*2550*/  LEA R9, R25, UR12, 0x4 ;  /* 0x0000000c19097c11 */ /* 0x000fe2000f8e20ff */
[----:B------:R-:W-:Y:S01]  /*2560*/  IMAD.U32 R7, RZ, RZ, UR7 ;  /* 0x00000007ff077e24 */ /* 0x000fe2000f8e00ff */
[----:B------:R-:W-:-:S04]  /*2570*/  DEPBAR.LE SB0, 0x0 ;  /* 0x000080000000791a */ /* 0x000fc80000000000 */
[----:B------:R-:W-:Y:S01]  /*2580*/  BAR.SYNC.DEFER_BLOCKING 0x0 ;  /* 0x0000000000007b1d */ /* 0x000fe20000010000 */
[----:B------:R-:W-:Y:S02]  /*2590*/  IADD3 R9, R9, 0x1, R2 ;  /* 0x0000000109097810 */ /* 0x000fe40007ffe002 */
[----:B------:R-:W-:Y:S01]  /*25a0*/  LOP3.LUT R2, R3, 0x1c0, RZ, 0xc0, !PT ;  /* 0x000001c003027812 */ /* 0x000fe200078ec0ff */
[----:B------:R-:W-:Y:S01]  /*25b0*/  IMAD.SHL.U32 R3, R5, 0x8, RZ ;  /* 0x0000000805037824 */ /* 0x000fe200078e00ff */
[----:B------:R-:W-:Y:S01]  /*25c0*/  LOP3.LUT R8, R8, R6, RZ, 0x3c, !PT ;  /* 0x0000000608087212 */ /* 0x000fe200078e3cff */
[----:B------:R-:W-:Y:S01]  /*25d0*/  BSSY B0, `(.L_x_147) ;  /* 0x000001b000007945 */ /* 0x000fe20003800000 */
[----:B------:R-:W-:Y:S02]  /*25e0*/  IADD3 R7, R7, -UR34, R9 ;  /* 0x8000002207077c10 */ /* 0x000fe4000fffe009 */
[----:B------:R-:W-:Y:S01]  /*25f0*/  LOP3.LUT R6, R2, 0x8, R3, 0xf8, !PT ;  /* 0x0000000802067812 */ /* 0x000fe200078ef803 */
[----:B------:R-:W-:Y:S01]  /*2600*/  IMAD R3, R5, 0x200, R8 ;  /* 0x0000020005037824 */ /* 0x000fe200078e0208 */
[----:B------:R-:W-:Y:S01]  /*2610*/  SHF.R.U32.HI R2, RZ, 0x3, R2 ;  /* 0x00000003ff027819 */ /* 0x000fe20000011602 */
[----:B------:R-:W-:Y:S01]  /*2620*/  IMAD.U32 R8, RZ, RZ, UR8 ;  /* 0x00000008ff087e24 */ /* 0x000fe2000f8e00ff */
[----:B------:R-:W-:Y:S01]  /*2630*/  LOP3.LUT P1, RZ, R101, 0x2, RZ, 0xc0, !PT ;  /* 0x0000000265ff7812 */ /* 0x000fe2000782c0ff */
[----:B------:R-:W-:Y:S01]  /*2640*/  IMAD R5, R25, 0x400, R16 ;  /* 0x0000040019057824 */ /* 0x000fe200078e0210 */
[----:B------:R-:W-:Y:S01]  /*2650*/  LOP3.LUT R2, R6, R2, RZ, 0x3c, !PT ;  /* 0x0000000206027212 */ /* 0x000fe200078e3cff */
[----:B------:R-:W-:Y:S01]  /*2660*/  IMAD.WIDE.U32 R8, R8, UR27, R12 ;  /* 0x0000001b08087c25 */ /* 0x000fe2000f8e000c */
[----:B------:R-:W-:-:S02]  /*2670*/  LOP3.LUT R136, R26, 0x6, RZ, 0xc0, !PT ;  /* 0x000000061a887812 */ /* 0x000fc400078ec0ff */
[----:B------:R-:W-:Y:S01]  /*2680*/  IADD3 R100, R7, c[0x0][0x2e8], RZ ;  /* 0x0000ba0007647a10 */ /* 0x000fe20007ffe0ff */
[----:B------:R-:W-:Y:S01]  /*2690*/  IMAD.IADD R5, R2, 0x1, R5 ;  /* 0x0000000102057824 */ /* 0x000fe200078e0205 */
[----:B------:R-:W-:Y:S01]  /*26a0*/  IADD3 R11, R9, UR11, RZ ;  /* 0x0000000b090b7c10 */ /* 0x000fe2000fffe0ff */
[----:B------:R-:W-:Y:S01]  /*26b0*/  IMAD.IADD R6, R16, 0x1, R2 ;  /* 0x0000000110067824 */ /* 0x000fe200078e0202 */
[----:B------:R-:W-:Y:S01]  /*26c0*/  SEL R2, R27, 0xfffffff0, !P1 ;  /* 0xfffffff01b027807 */ /* 0x000fe20004800000 */
[----:B------:R1:W-:Y:S01]  /*26d0*/  @P0 STS.128 [R246+0x8000], RZ ;  /* 0x008000fff6000388 */ /* 0x0003e20000000c00 */
[----:B------:R-:W-:Y:S05]  /*26e0*/  @P0 BRA `(.L_x_148) ;  /* 0x0000009000000947 */ /* 0x000fea0003800000 */
[----:B------:R-:W-:-:S13]  /*26f0*/  ISETP.GE.AND P0, PT, R28, c[0x0][0x220], PT ;  /* 0x000088001c007a0c */ /* 0x000fda0003f06270 */
[----:B------:R1:W-:Y:S01]  /*2700*/  @P0 STS.128 [R246+0x8000], RZ ;  /* 0x008000fff6000388 */ /* 0x0003e20000000c00 */
[----:B------:R-:W-:Y:S05]  /*2710*/  @P0 BRA `(.L_x_148) ;  /* 0x0000006000000947 */ /* 0x000fea0003800000 */
[----:B-1----:R-:W-:-:S04]  /*2720*/  LEA R12, P0, R8, c[0x0][0x170], 0x1 ;  /* 0x00005c00080c7a11 */ /* 0x002fc800078008ff */
[----:B------:R-:W-:-:S05]  /*2730*/  LEA.HI.X R13, R8, c[0x0][0x174], R11, 0x1, P0 ;  /* 0x00005d00080d7a11 */ /* 0x000fca00000f0c0b */
[----:B------:R-:W-:Y:S01]  /*2740*/  @!PT LDS RZ, [RZ] ;  /* 0x00000000fffff984 */ /* 0x000fe20000000800 */
[----:B------:R-:W-:Y:S01]  /*2750*/  @!PT LDS RZ, [RZ] ;  /* 0x00000000fffff984 */ /* 0x000fe20000000800 */
[----:B------:R-:W-:Y:S01]  /*2760*/  @!PT LDS RZ, [RZ] ;  /* 0x00000000fffff984 */ /* 0x000fe20000000800 */
[----:B------:R1:W-:Y:S04]  /*2770*/  LDGSTS.E.BYPASS.LTC128B.128 [R246+0x8000], [R12.64] ;  /* 0x080000000cf67fae */ /* 0x0003e8000b901d74 */
.L_x_148:
[----:B------:R-:W-:Y:S05]  /*2780*/  BSYNC B0 ;  /* 0x0000000000007941 */ /* 0x000fea0003800000 */
.L_x_147:
[----:B------:R-:W-:Y:S01]  /*2790*/  ISETP.GE.AND P0, PT, R23, UR13, PT ;  /* 0x0000000d17007c0c */ /* 0x000fe2000bf06270 */
[----:B------:R-:W-:Y:S01]  /*27a0*/  ULDC UR11, c[0x0][0x1a4] ;  /* 0x00006900000b7ab9 */ /* 0x000fe20000000800 */
[----:B------:R-:W-:Y:S01]  /*27b0*/  BSSY B0, `(.L_x_149) ;  /* 0x0000010000007945 */ /* 0x000fe20003800000 */
[----:B------:R-:W-:Y:S02]  /*27c0*/  USHF.L.U32 UR29, UR10, 0x4, URZ ;  /* 0x000000040a1d7899 */ /* 0x000fe4000800063f */
[----:B------:R-:W-:-:S08]  /*27d0*/  USHF.L.U64.HI UR28, UR10, UR28, UR11 ;  /* 0x0000001c0a1c7299 */ /* 0x000fd0000801020b */
[----:B------:R1:W-:Y:S01]  /*27e0*/  @P0 STS.128 [R246+0x8800], RZ ;  /* 0x008800fff6000388 */ /* 0x0003e20000000c00 */
        /* <DEDUP_REMOVED lines=12> */
.L_x_150:
[----:B------:R-:W-:Y:S05]  /*28b0*/  BSYNC B0 ;  /* 0x0000000000007941 */ /* 0x000fea0003800000 */
.L_x_149:
[----:B------:R-:W-:Y:S01]  /*28c0*/  ISETP.GE.AND P0, PT, R22, UR13, PT ;  /* 0x0000000d16007c0c */ /* 0x000fe2000bf06270 */
[----:B------:R-:W-:-:S12]  /*28d0*/  BSSY B0, `(.L_x_151) ;  /* 0x0000011000007945 */ /* 0x000fd80003800000 */
[----:B------:R1:W-:Y:S01]  /*28e0*/  @P0 STS.128 [R246+0x9000], RZ ;  /* 0x009000fff6000388 */ /* 0x0003e20000000c00 */
        /* <DEDUP_REMOVED lines=15> */
.L_x_152:
[----:B------:R-:W-:Y:S05]  /*29e0*/  BSYNC B0 ;  /* 0x0000000000007941 */ /* 0x000fea0003800000 */
.L_x_151:
[----:B------:R-:W-:Y:S01]  /*29f0*/  ISETP.GE.AND P0, PT, R21, UR13, PT ;  /* 0x0000000d15007c0c */ /* 0x000fe2000bf06270 */
[----:B------:R-:W-:-:S12]  /*2a00*/  BSSY B0, `(.L_x_153) ;  /* 0x0000012000007945 */ /* 0x000fd80003800000 */
[----:B------:R1:W-:Y:S01]  /*2a10*/  @P0 STS.128 [R246+0x9800], RZ ;  /* 0x009800fff6000388 */ /* 0x0003e20000000c00 */
        /* <DEDUP_REMOVED lines=10> */
[----:B-1----:R-:W-:-:S04]  /*2ac0*/  LEA R12, P0, R14, c[0x0][0x170], 0x1 ;  /* 0x00005c000e0c7a11 */ /* 0x002fc800078008ff */
[----:B------:R-:W-:-:S05]  /*2ad0*/  LEA.HI.X R13, R14, c[0x0][0x174], R7, 0x1, P0 ;  /* 0x00005d000e0d7a11 */ /* 0x000fca00000f0c07 */
[----:B------:R-:W-:Y:S01]  /*2ae0*/  @!PT LDS RZ, [RZ] ;  /* 0x00000000fffff984 */ /* 0x000fe20000000800 */
[----:B------:R-:W-:Y:S01]  /*2af0*/  @!PT LDS RZ, [RZ] ;  /* 0x00000000fffff984 */ /* 0x000fe20000000800 */
[----:B------:R-:W-:Y:S01]  /*2b00*/  @!PT LDS RZ, [RZ] ;  /* 0x00000000fffff984 */ /* 0x000fe20000000800 */
[----:B------:R1:W-:Y:S04]  /*2b10*/  LDGSTS.E.BYPASS.LTC128B.128 [R246+0x9800], [R12.64] ;  /* 0x098000000cf67fae */ /* 0x0003e8000b901d74 */
.L_x_154:
[----:B------:R-:W-:Y:S05]  /*2b20*/  BSYNC B0 ;  /* 0x0000000000007941 */ /* 0x000fea0003800000 */
.L_x_153:
        /* <DEDUP_REMOVED lines=18> */
.L_x_156:
[----:B------:R-:W-:Y:S05]  /*2c50*/  BSYNC B0 ;  /* 0x0000000000007941 */ /* 0x000fea0003800000 */
.L_x_155:
[----:B------:R-:W-:Y:S01]  /*2c60*/  ISETP.GE.AND P0, PT, R19, UR13, PT ;  /* 0x0000000d13007c0c */ /* 0x000fe2000bf06270 */
[----:B------:R-:W-:-:S12]  /*2c70*/  BSSY B0, `(.L_x_157) ;  /* 0x0000013000007945 */ /* 0x000fd80003800000 */
[----:B------:R1:W-:Y:S01]  /*2c80*/  @P0 STS.128 [R246+0xa800], RZ ;  /* 0x00a800fff6000388 */ /* 0x0003e20000000c00 */
        /* <DEDUP_REMOVED lines=17> */
.L_x_158:
[----:B------:R-:W-:Y:S05]  /*2da0*/  BSYNC B0 ;  /* 0x0000000000007941 */ /* 0x000fea0003800000 */
.L_x_157:
        /* <DEDUP_REMOVED lines=20> */
.L_x_160:
[----:B------:R-:W-:Y:S05]  /*2ef0*/  BSYNC B0 ;  /* 0x0000000000007941 */ /* 0x000fea0003800000 */
.L_x_159:
        /* <DEDUP_REMOVED lines=19> */
.L_x_162:
[----:B------:R-:W-:Y:S05]  /*3030*/  BSYNC B0 ;  /* 0x0000000000007941 */ /* 0x000fea0003800000 */
.L_x_161:
[----:B------:R-:W-:Y:S01]  /*3040*/  IMAD.SHL.U32 R234, R5, 0x2, RZ ;  /* 0x0000000205ea7824 */ /* 0x000fe200078e00ff */
[----:B------:R-:W-:Y:S01]  /*3050*/  LOP3.LUT P0, RZ, R101, 0x4, RZ, 0xc0, !PT ;  /* 0x0000000465ff7812 */ /* 0x000fe2000780c0ff */
[----:B------:R-:W-:Y:S01]  /*3060*/  IMAD.SHL.U32 R139, R3, 0x2, RZ ;  /* 0x00000002038b7824 */ /* 0x000fe200078e00ff */
[----:B------:R-:W0:Y:S01]  /*3070*/  LDGDEPBAR ;  /* 0x00000000000079af */ /* 0x000e220000000000 */
[--C-:B------:R-:W-:Y:S01]  /*3080*/  IMAD R237, R0, 0x2, R234.reuse ;  /* 0x0000000200ed7824 */ /* 0x100fe200078e02ea */
[----:B------:R-:W-:Y:S01]  /*3090*/  UISETP.GE.AND UP0, UPT, UR33, 0x2, UPT ;  /* 0x000000022100788c */ /* 0x000fe2000bf06270 */
[----:B------:R-:W-:Y:S01]  /*30a0*/  IMAD R233, R2, 0x2, R139 ;  /* 0x0000000202e97824 */ /* 0x000fe200078e028b */
[----:B------:R-:W-:Y:S01]  /*30b0*/  LDSM.16.M88.4 R16, [R234] ;  /* 0x00000000ea10783b */ /* 0x000fe20000000200 */
[----:B------:R-:W-:Y:S01]  /*30c0*/  IADD3 R238, R139, 0x4040, RZ ;  /* 0x000040408bee7810 */ /* 0x000fe20007ffe0ff */
[----:B------:R-:W-:Y:S02]  /*30d0*/  IMAD R235, R4, 0x2, R234 ;  /* 0x0000000204eb7824 */ /* 0x000fe400078e02ea */
[----:B-1----:R-:W1:Y:S02]  /*30e0*/  LDSM.16.M88.4 R8, [R139+0x4000] ;  /* 0x004000008b08783b */ /* 0x002e640000000200 */
[----:B------:R-:W-:-:S02]  /*30f0*/  IMAD R236, R0, 0x2, R235 ;  /* 0x0000000200ec7824 */ /* 0x000fc400078e02eb */
[----:B------:R-:W5:Y:S04]  /*3100*/  LDSM.16.M88.4 R12, [R234+0x2000] ;  /* 0x00200000ea0c783b */ /* 0x000f680000000200 */
[----:B--2---:R-:W2:Y:S04]  /*3110*/  LDSM.16.M88.4 R28, [R139+0x7000] ;  /* 0x007000008b1c783b */ /* 0x004ea80000000200 */
[----:B------:R-:W3:Y:S04]  /*3120*/  LDSM.16.M88.4 R32, [R139+0x6800] ;  /* 0x006800008b20783b */ /* 0x000ee80000000200 */
[----:B------:R-:W4:Y:S04]  /*3130*/  LDSM.16.M88.4 R48, [R139+0x4800] ;  /* 0x004800008b30783b */ /* 0x000f280000000200 */
[----:B------:R-:W2:Y:S04]  /*3140*/  LDSM.16.M88.4 R44, [R139+0x5000] ;  /* 0x005000008b2c783b */ /* 0x000ea80000000200 */
[----:B------:R-:W2:Y:S04]  /*3150*/  LDSM.16.M88.4 R40, [R139+0x5800] ;  /* 0x005800008b28783b */ /* 0x000ea80000000200 */
[----:B------:R-:W2:Y:S04]  /*3160*/  LDSM.16.M88.4 R36, [R139+0x6000] ;  /* 0x006000008b24783b */ /* 0x000ea80000000200 */
[----:B------:R-:W2:Y:S04]  /*3170*/  LDSM.16.M88.4 R24, [R139+0x7800] ;  /* 0x007800008b18783b */ /* 0x000ea80000000200 */
[----:B------:R-:W-:Y:S01]  /*3180*/  LDSM.16.M88.4 R84, [R233+0x7000] ;  /* 0x00700000e954783b */ /* 0x000fe20000000200 */
[-C--:B-1----:R-:W-:Y:S03]  /*3190*/  HMMA.16816.F32.BF16 R160, R16, R8.reuse, RZ ;  /* 0x0000000810a0723c */ /* 0x082fe600000418ff */
[----:B------:R-:W-:Y:S04]  /*31a0*/  LDSM.16.M88.4 R56, [R233+0x4000] ;  /* 0x00400000e938783b */ /* 0x000fe80000000200 */
[----:B------:R-:W-:Y:S01]  /*31b0*/  LDSM.16.M88.4 R80, [R233+0x6800] ;  /* 0x00680000e950783b */ /* 0x000fe20000000200 */
[C---:B-----5:R-:W-:Y:S03]  /*31c0*/  HMMA.16816.F32.BF16 R156, R12.reuse, R8, RZ ;  /* 0x000000080c9c723c */ /* 0x060fe600000418ff */
[----:B------:R-:W-:Y:S04]  /*31d0*/  LDSM.16.M88.4 R68, [R233+0x5800] ;  /* 0x00580000e944783b */ /* 0x000fe80000000200 */
[----:B------:R-:W-:Y:S01]  /*31e0*/  LDSM.16.M88.4 R64, [R233+0x4800] ;  /* 0x00480000e940783b */ /* 0x000fe20000000200 */
[-C--:B------:R-:W-:Y:S03]  /*31f0*/  HMMA.16816.F32.BF16 R152, R12, R10.reuse, RZ ;  /* 0x0000000a0c98723c */ /* 0x080fe600000418ff */
[----:B------:R-:W-:Y:S04]  /*3200*/  LDSM.16.M88.4 R60, [R233+0x5000] ;  /* 0x00500000e93c783b */ /* 0x000fe80000000200 */
[----:B------:R-:W-:Y:S01]  /*3210*/  LDSM.16.M88.4 R72, [R233+0x6000] ;  /* 0x00600000e948783b */ /* 0x000fe20000000200 */
[----:B------:R-:W-:Y:S03]  /*3220*/  HMMA.16816.F32.BF16 R176, R16, R10, RZ ;  /* 0x0000000a10b0723c */ /* 0x000fe600000418ff */
[----:B------:R-:W1:Y:S04]  /*3230*/  LDSM.16.M88.4 R8, [R237+0x2000] ;  /* 0x00200000ed08783b */ /* 0x000e680000000200 */
[----:B------:R-:W5:Y:S01]  /*3240*/  LDSM.16.M88.4 R88, [R233+0x7800] ;  /* 0x00780000e958783b */ /* 0x000f620000000200 */
[C---:B--2---:R-:W-:Y:S03]  /*3250*/  HMMA.16816.F32.BF16 R104, R12.reuse, R28, RZ ;  /* 0x0000001c0c68723c */ /* 0x044fe600000418ff */
[----:B------:R-:W2:Y:S05]  /*3260*/  LDSM.16.M88.4 R20, [R237] ;  /* 0x00000000ed14783b */ /* 0x000eaa0000000200 */
[C---:B---3--:R-:W-:Y:S08]  /*3270*/  HMMA.16816.F32.BF16 R112, R12.reuse, R32, RZ ;  /* 0x000000200c70723c */ /* 0x048ff000000418ff */
[C---:B----4-:R-:W-:Y:S08]  /*3280*/  HMMA.16816.F32.BF16 R148, R12.reuse, R48, RZ ;  /* 0x000000300c94723c */ /* 0x050ff000000418ff */
        /* <DEDUP_REMOVED lines=11> */
[C---:B------:R-:W-:Y:S08]  /*3340*/  HMMA.16816.F32.BF16 R12, R16.reuse, R40, RZ ;  /* 0x00000028100c723c */ /* 0x040ff000000418ff */
[C---:B------:R-:W-:Y:S08]  /*3350*/  HMMA.16816.F32.BF16 R224, R16.reuse, R42, RZ ;  /* 0x0000002a10e0723c */ /* 0x040ff000000418ff */
[C---:B------:R-:W-:Y:S08]  /*3360*/  HMMA.16816.F32.BF16 R40, R16.reuse, R36, RZ ;  /* 0x000000241028723c */ /* 0x040ff000000418ff */
[----:B------:R-:W-:Y:S08]  /*3370*/  HMMA.16816.F32.BF16 R220, R16, R38, RZ ;  /* 0x0000002610dc723c */ /* 0x000ff000000418ff */
[C---:B-1----:R-:W-:Y:S08]  /*3380*/  HMMA.16816.F32.BF16 R36, R8.reuse, R84, R104 ;  /* 0x000000540824723c */ /* 0x042ff00000041868 */
[----:B------:R-:W-:Y:S08]  /*3390*/  HMMA.16816.F32.BF16 R180, R8, R56, R156 ;  /* 0x0000003808b4723c */ /* 0x000ff0000004189c */
[C---:B------:R-:W-:Y:S08]  /*33a0*/  HMMA.16816.F32.BF16 R168, R16.reuse, R24, RZ ;  /* 0x0000001810a8723c */ /* 0x040ff000000418ff */
[----:B------:R-:W-:Y:S01]  /*33b0*/  HMMA.16816.F32.BF16 R196, R16, R26, RZ ;  /* 0x0000001a10c4723c */ /* 0x000fe200000418ff */
[----:B------:R-:W-:-:S07]  /*33c0*/  IMAD.MOV.U32 R3, RZ, RZ, R39 ;  /* 0x000000ffff037224 */ /* 0x000fce00078e0027 */
[----:B------:R-:W-:Y:S01]  /*33d0*/  HMMA.16816.F32.BF16 R24, R8, R80, R112 ;  /* 0x000000500818723c */ /* 0x000fe20000041870 */
[----:B------:R-:W-:Y:S02]  /*33e0*/  IMAD.MOV.U32 R7, RZ, RZ, R182 ;  /* 0x000000ffff077224 */ /* 0x000fe400078e00b6 */
[----:B------:R-:W-:-:S05]  /*33f0*/  IMAD.MOV.U32 R5, RZ, RZ, R183 ;  /* 0x000000ffff057224 */ /* 0x000fca00078e00b7 */
[----:B------:R-:W-:Y:S07]  /*3400*/  HMMA.16816.F32.BF16 R184, R8, R70, R124 ;  /* 0x0000004608b8723c */ /* 0x000fee000004187c */
[----:B------:R-:W-:Y:S01]  /*3410*/  IMAD.MOV.U32 R127, RZ, RZ, R3 ;  /* 0x000000ffff7f7224 */ /* 0x000fe200078e0003 */
[----:B------:R-:W-:Y:S01]  /*3420*/  IADD3 R3, R139, 0x4000, RZ ;  /* 0x000040008b037810 */ /* 0x000fe20007ffe0ff */
[----:B------:R-:W-:Y:S03]  /*3430*/  HMMA.16816.F32.BF16 R52, R16, R48, RZ ;  /* 0x000000301034723c */ /* 0x000fe600000418ff */
[----:B------:R-:W-:-:S02]  /*3440*/  @P0 IADD3 R238, R3, -0x40, RZ ;  /* 0xffffffc003ee0810 */ /* 0x000fc40007ffe0ff */
[----:B------:R-:W-:Y:S02]  /*3450*/  IADD3 R3, R100, 0x8, RZ ;  /* 0x0000000864037810 */ /* 0x000fe40007ffe0ff */
[----:B------:R-:W-:Y:S01]  /*3460*/  IADD3 R245, R238, 0x800, RZ ;  /* 0x00000800eef57810 */ /* 0x000fe20007ffe0ff */
[----:B------:R-:W-:Y:S01]  /*3470*/  HMMA.16816.F32.BF16 R240, R16, R50, RZ ;  /* 0x0000003210f0723c */ /* 0x000fe200000418ff */
[----:B------:R-:W-:Y:S01]  /*3480*/  IMAD R232, R2, 0x2, R238 ;  /* 0x0000000202e87824 */ /* 0x000fe200078e02ee */
[C---:B------:R-:W-:Y:S01]  /*3490*/  IADD3 R244, R238.reuse, 0x1000, RZ ;  /* 0x00001000eef47810 */ /* 0x040fe20007ffe0ff */
[----:B------:R-:W-:Y:S01]  /*34a0*/  IMAD.U32 R2, RZ, RZ, UR8 ;  /* 0x00000008ff027e24 */ /* 0x000fe2000f8e00ff */
[----:B------:R-:W-:-:S03]  /*34b0*/  IADD3 R239, R238, 0x3800, RZ ;  /* 0x00003800eeef7810 */ /* 0x000fc60007ffe0ff */
[----:B------:R-:W-:Y:S01]  /*34c0*/  IMAD R2, R2, 0x80, R136 ;  /* 0x0000008002027824 */ /* 0x000fe200078e0288 */
[C---:B------:R-:W-:Y:S07]  /*34d0*/  HMMA.16816.F32.BF16 R172, R16.reuse, R28, RZ ;  /* 0x0000001c10ac723c */ /* 0x040fee00000418ff */
[----:B------:R-:W-:Y:S01]  /*34e0*/  IMAD.MOV.U32 R29, RZ, RZ, R180 ;  /* 0x000000ffff1d7224 */ /* 0x000fe200078e00b4 */
[----:B------:R-:W-:Y:S01]  /*34f0*/  HMMA.16816.F32.BF16 R48, R16, R44, RZ ;  /* 0x0000002c1030723c */ /* 0x000fe200000418ff */
[----:B------:R-:W-:-:S07]  /*3500*/  IMAD.MOV.U32 R28, RZ, RZ, R181 ;  /* 0x000000ffff1c7224 */ /* 0x000fce00078e00b5 */
[C---:B------:R-:W-:Y:S01]  /*3510*/  HMMA.16816.F32.BF16 R228, R16.reuse, R46, RZ ;  /* 0x0000002e10e4723c */ /* 0x040fe200000418ff */
[----:B------:R-:W-:Y:S07]  /*3520*/  LDSM.16.M88.4 R44, [R238+0x1800] ;  /* 0x00180000ee2c783b */ /* 0x000fee0000000200 */
[C---:B------:R-:W-:Y:S07]  /*3530*/  HMMA.16816.F32.BF16 R164, R16.reuse, R32, RZ ;  /* 0x0000002010a4723c */ /* 0x040fee00000418ff */
[----:B------:R-:W-:Y:S01]  /*3540*/  IMAD.MOV.U32 R33, RZ, RZ, R24 ;  /* 0x000000ffff217224 */ /* 0x000fe200078e0018 */
[----:B------:R-:W-:Y:S01]  /*3550*/  HMMA.16816.F32.BF16 R216, R16, R34, RZ ;  /* 0x0000002210d8723c */ /* 0x000fe200000418ff */
[----:B------:R-:W-:-:S02]  /*3560*/  IMAD.MOV.U32 R32, RZ, RZ, R25 ;  /* 0x000000ffff207224 */ /* 0x000fc400078e0019 */
[----:B------:R-:W-:Y:S02]  /*3570*/  IMAD.MOV.U32 R25, RZ, RZ, R37 ;  /* 0x000000ffff197224 */ /* 0x000fe400078e0025 */
[----:B------:R-:W-:Y:S02]  /*3580*/  IMAD.MOV.U32 R24, RZ, RZ, R38 ;  /* 0x000000ffff187224 */ /* 0x000fe400078e0026 */
[----:B------:R-:W-:Y:S01]  /*3590*/  IMAD.MOV.U32 R125, RZ, RZ, R25 ;  /* 0x000000ffff7d7224 */ /* 0x000fe200078e0019 */
[----:B------:R-:W-:Y:S01]  /*35a0*/  HMMA.16816.F32.BF16 R212, R16, R30, RZ ;  /* 0x0000001e10d4723c */ /* 0x000fe200000418ff */
[----:B------:R-:W-:-:S06]  /*35b0*/  IMAD.MOV.U32 R126, RZ, RZ, R24 ;  /* 0x000000ffff7e7224 */ /* 0x000fcc00078e0018 */
[----:B------:R-:W-:Y:S01]  /*35c0*/  IMAD.MOV.U32 R31, RZ, RZ, R26 ;  /* 0x000000ffff1f7224 */ /* 0x000fe200078e001a */
[----:B------:R-:W-:Y:S01]  /*35d0*/  HMMA.16816.F32.BF16 R208, R8, R64, R148 ;  /* 0x0000004008d0723c */ /* 0x000fe20000041894 */
[----:B------:R-:W-:Y:S02]  /*35e0*/  IMAD.MOV.U32 R26, RZ, RZ, R36 ;  /* 0x000000ffff1a7224 */ /* 0x000fe400078e0024 */
[----:B------:R-:W-:Y:S01]  /*35f0*/  IMAD.MOV.U32 R30, RZ, RZ, R27 ;  /* 0x000000ffff1e7224 */ /* 0x000fe200078e001b */
[----:B------:R-:W-:Y:S01]  /*3600*/  LDSM.16.M88.4 R36, [R238+0x2800] ;  /* 0x00280000ee24783b */ /* 0x000fe20000000200 */
[----:B------:R-:W-:-:S03]  /*3610*/  IMAD.MOV.U32 R124, RZ, RZ, R26 ;  /* 0x000000ffff7c7224 */ /* 0x000fc600078e001a */
[C---:B------:R-:W-:Y:S01]  /*3620*/  HMMA.16816.F32.BF16 R200, R8.reuse, R68, R128 ;  /* 0x0000004408c8723c */ /* 0x040fe20000041880 */
[----:B------:R-:W-:Y:S07]  /*3630*/  LDSM.16.M88.4 R24, [R238] ;  /* 0x00000000ee18783b */ /* 0x000fee0000000200 */
[C---:B------:R-:W-:Y:S08]  /*3640*/  HMMA.16816.F32.BF16 R188, R8.reuse, R66, R144 ;  /* 0x0000004208bc723c */ /* 0x040ff00000041890 */
[C---:B------:R-:W-:Y:S08]  /*3650*/  HMMA.16816.F32.BF16 R204, R8.reuse, R60, R140 ;  /* 0x0000003c08cc723c */ /* 0x040ff0000004188c */
[C---:B------:R-:W-:Y:S08]  /*3660*/  HMMA.16816.F32.BF16 R16, R8.reuse, R72, R120 ;  /* 0x000000480810723c */ /* 0x040ff00000041878 */
[C---:B-----5:R-:W-:Y:S08]  /*3670*/  HMMA.16816.F32.BF16 R248, R8.reuse, R88, R92 ;  /* 0x0000005808f8723c */ /* 0x060ff0000004185c */
[C---:B------:R-:W-:Y:S08]  /*3680*/  HMMA.16816.F32.BF16 R152, R8.reuse, R58, R152 ;  /* 0x0000003a0898723c */ /* 0x040ff00000041898 */
[C---:B------:R-:W-:Y:S08]  /*3690*/  HMMA.16816.F32.BF16 R192, R8.reuse, R62, R132 ;  /* 0x0000003e08c0723c */ /* 0x040ff00000041884 */
[C---:B------:R-:W-:Y:S08]  /*36a0*/  HMMA.16816.F32.BF16 R180, R8.reuse, R74, R116 ;  /* 0x0000004a08b4723c */ /* 0x040ff00000041874 */
[C---:B------:R-:W-:Y:S08]  /*36b0*/  HMMA.16816.F32.BF16 R156, R8.reuse, R82, R108 ;  /* 0x00000052089c723c */ /* 0x040ff0000004186c */
[C---:B------:R-:W-:Y:S08]  /*36c0*/  HMMA.16816.F32.BF16 R148, R8.reuse, R86, R96 ;  /* 0x000000560894723c */ /* 0x040ff00000041860 */
[----:B------:R-:W-:Y:S01]  /*36d0*/  HMMA.16816.F32.BF16 R144, R8, R90, R76 ;  /* 0x0000005a0890723c */ /* 0x000fe2000004184c */
[----:B------:R-:W-:Y:S07]  /*36e0*/  LDSM.16.M88.4 R8, [R235+0x2000] ;  /* 0x00200000eb08783b */ /* 0x000fee0000000200 */
[C---:B--2---:R-:W-:Y:S01]  /*36f0*/  HMMA.16816.F32.BF16 R128, R20.reuse, R72, R40 ;  /* 0x000000481480723c */ /* 0x044fe20000041828 */
[----:B------:R-:W1:Y:S07]  /*3700*/  LDSM.16.M88.4 R40, [R238+0x2000] ;  /* 0x00200000ee28783b */ /* 0x000e6e0000000200 */
[C---:B------:R-:W-:Y:S01]  /*3710*/  HMMA.16816.F32.BF16 R140, R20.reuse, R68, R12 ;  /* 0x00000044148c723c */ /* 0x040fe2000004180c */
[----:B------:R-:W2:Y:S07]  /*3720*/  LDSM.16.M88.4 R12, [R235] ;  /* 0x00000000eb0c783b */ /* 0x000eae0000000200 */
[C---:B------:R-:W-:Y:S08]  /*3730*/  HMMA.16816.F32.BF16 R160, R20.reuse, R56, R160 ;  /* 0x0000003814a0723c */ /* 0x040ff000000418a0 */
[C---:B------:R-:W-:Y:S01]  /*3740*/  HMMA.16816.F32.BF16 R76, R20.reuse, R64, R52 ;  /* 0x00000040144c723c */ /* 0x040fe20000041834 */
[----:B------:R-:W3:Y:S07]  /*3750*/  LDSM.16.M88.4 R52, [R238+0x800] ;  /* 0x00080000ee34783b */ /* 0x000eee0000000200 */
[C---:B------:R-:W-:Y:S07]  /*3760*/  HMMA.16816.F32.BF16 R56, R20.reuse, R58, R176 ;  /* 0x0000003a1438723c */ /* 0x040fee00000418b0 */
[----:B------:R-:W-:Y:S01]  /*3770*/  IMAD.MOV.U32 R176, RZ, RZ, R33 ;  /* 0x000000ffffb07224 */ /* 0x000fe200078e0021 */
[----:B------:R-:W-:Y:S01]  /*3780*/  HMMA.16816.F32.BF16 R120, R20, R80, R164 ;  /* 0x000000501478723c */ /* 0x000fe200000418a4 */
[----:B------:R-:W-:-:S02]  /*3790*/  IMAD.MOV.U32 R177, RZ, RZ, R32 ;  /* 0x000000ffffb17224 */ /* 0x000fc400078e0020 */
[----:B------:R-:W4:Y:S01]  /*37a0*/  LDSM.16.M88.4 R32, [R238+0x3000] ;  /* 0x00300000ee20783b */ /* 0x000f220000000200 */
[----:B------:R-:W-:Y:S02]  /*37b0*/  IMAD.MOV.U32 R178, RZ, RZ, R31 ;  /* 0x000000ffffb27224 */ /* 0x000fe400078e001f */
[----:B------:R-:W-:Y:S02]  /*37c0*/  IMAD.MOV.U32 R179, RZ, RZ, R30 ;  /* 0x000000ffffb37224 */ /* 0x000fe400078e001e */
[C---:B------:R-:W-:Y:S01]  /*37d0*/  HMMA.16816.F32.BF16 R108, R20.reuse, R66, R240 ;  /* 0x00000042146c723c */ /* 0x040fe200000418f0 */
[----:B------:R-:W-:Y:S02]  /*37e0*/  IMAD.MOV.U32 R164, RZ, RZ, R29 ;  /* 0x000000ffffa47224 */ /* 0x000fe400078e001d */
[----:B------:R-:W-:Y:S02]  /*37f0*/  IMAD.MOV.U32 R165, RZ, RZ, R28 ;  /* 0x000000ffffa57224 */ /* 0x000fe400078e001c */
[----:B------:R-:W-:Y:S01]  /*3800*/  LDSM.16.M88.4 R28, [R238+0x3800] ;  /* 0x00380000ee1c783b */ /* 0x000fe20000000200 */
[----:B------:R-:W-:Y:S01]  /*3810*/  IMAD.MOV.U32 R166, RZ, RZ, R7 ;  /* 0x000000ffffa67224 */ /* 0x000fe200078e0007 */
[C---:B------:R-:W-:Y:S01]  /*3820*/  IADD3 R7, R100.reuse, 0x40, RZ ;  /* 0x0000004064077810 */ /* 0x040fe20007ffe0ff */
[----:B------:R-:W-:Y:S01]  /*3830*/  HMMA.16816.F32.BF16 R92, R20, R74, R220 ;  /* 0x0000004a145c723c */ /* 0x000fe200000418dc */
[----:B------:R-:W-:Y:S01]  /*3840*/  IMAD.MOV.U32 R167, RZ, RZ, R5 ;  /* 0x000000ffffa77224 */ /* 0x000fe200078e0005 */
[----:B------:R-:W-:-:S02]  /*3850*/  IADD3 R5, R100, 0x48, RZ ;  /* 0x0000004864057810 */ /* 0x000fc40007ffe0ff */
[C---:B------:R-:W-:Y:S02]  /*3860*/  IADD3 R243, R238.reuse, 0x1800, RZ ;  /* 0x00001800eef37810 */ /* 0x040fe40007ffe0ff */
[C---:B------:R-:W-:Y:S02]  /*3870*/  IADD3 R242, R238.reuse, 0x2000, RZ ;  /* 0x00002000eef27810 */ /* 0x040fe40007ffe0ff */
[----:B------:R-:W-:Y:S01]  /*3880*/  HMMA.16816.F32.BF16 R132, R20, R60, R48 ;  /* 0x0000003c1484723c */ /* 0x000fe20000041830 */
[----:B------:R-:W-:Y:S01]  /*3890*/  LDSM.16.M88.4 R48, [R238+0x1000] ;  /* 0x00100000ee30783b */ /* 0x000fe20000000200 */
[C---:B------:R-:W-:Y:S02]  /*38a0*/  IADD3 R241, R238.reuse, 0x2800, RZ ;  /* 0x00002800eef17810 */ /* 0x040fe40007ffe0ff */
[----:B------:R-:W-:-:S04]  /*38b0*/  IADD3 R240, R238, 0x3000, RZ ;  /* 0x00003000eef07810 */ /* 0x000fc80007ffe0ff */
[C---:B------:R-:W-:Y:S08]  /*38c0*/  HMMA.16816.F32.BF16 R116, R20.reuse, R84, R172 ;  /* 0x000000541474723c */ /* 0x040ff000000418ac */
[C---:B------:R-:W-:Y:S08]  /*38d0*/  HMMA.16816.F32.BF16 R112, R20.reuse, R88, R168 ;  /* 0x000000581470723c */ /* 0x040ff000000418a8 */
[C---:B------:R-:W-:Y:S08]  /*38e0*/  HMMA.16816.F32.BF16 R104, R20.reuse, R62, R228 ;  /* 0x0000003e1468723c */ /* 0x040ff000000418e4 */
[C---:B------:R-:W-:Y:S08]  /*38f0*/  HMMA.16816.F32.BF16 R96, R20.reuse, R70, R224 ;  /* 0x000000461460723c */ /* 0x040ff000000418e0 */
[C---:B------:R-:W-:Y:S08]  /*3900*/  HMMA.16816.F32.BF16 R80, R20.reuse, R82, R216 ;  /* 0x000000521450723c */ /* 0x040ff000000418d8 */
[C---:B------:R-:W-:Y:S01]  /*3910*/  HMMA.16816.F32.BF16 R72, R20.reuse, R86, R212 ;  /* 0x000000561448723c */ /* 0x040fe200000418d4 */
[----:B------:R-:W-:Y:S07]  /*3920*/  LDSM.16.M88.4 R84, [R232] ;  /* 0x00000000e854783b */ /* 0x000fee0000000200 */
[----:B------:R-:W-:Y:S01]  /*3930*/  HMMA.16816.F32.BF16 R64, R20, R90, R196 ;  /* 0x0000005a1440723c */ /* 0x000fe200000418c4 */
[----:B------:R-:W5:Y:S07]  /*3940*/  LDSM.16.M88.4 R20, [R236] ;  /* 0x00000000ec14783b */ /* 0x000f6e0000000200 */
[----:B-1----:R-:W-:Y:S01]  /*3950*/  HMMA.16816.F32.BF16 R168, R8, R40, R16 ;  /* 0x0000002808a8723c */ /* 0x002fe20000041810 */
[----:B------:R-:W1:Y:S07]  /*3960*/  LDSM.16.M88.4 R16, [R236+0x2000] ;  /* 0x00200000ec10783b */ /* 0x000e6e0000000200 */
[-C--:B--2---:R-:W-:Y:S01]  /*3970*/  HMMA.16816.F32.BF16 R60, R12, R26.reuse, R56 ;  /* 0x0000001a0c3c723c */ /* 0x084fe20000041838 */
[----:B------:R-:W2:Y:S07]  /*3980*/  LDSM.16.M88.4 R56, [R232+0x800] ;  /* 0x00080000e838783b */ /* 0x000eae0000000200 */
[----:B------:R-:W-:Y:S08]  /*3990*/  HMMA.16816.F32.BF16 R68, R8, R26, R152 ;  /* 0x0000001a0844723c */ /* 0x000ff00000041898 */
[----:B---3--:R-:W-:Y:S08]  /*39a0*/  HMMA.16816.F32.BF16 R76, R12, R52, R76 ;  /* 0x000000340c4c723c */ /* 0x008ff0000004184c */
[C---:B------:R-:W-:Y:S08]  /*39b0*/  HMMA.16816.F32.BF16 R172, R8.reuse, R36, R176 ;  /* 0x0000002408ac723c */ /* 0x040ff000000418b0 */
[C---:B----4-:R-:W-:Y:S08]  /*39c0*/  HMMA.16816.F32.BF16 R176, R8.reuse, R32, R124 ;  /* 0x0000002008b0723c */ /* 0x050ff0000004187c */
[----:B------:R-:W-:Y:S08]  /*39d0*/  HMMA.16816.F32.BF16 R148, R8, R34, R148 ;  /* 0x000000220894723c */ /* 0x000ff00000041894 */
[C---:B------:R-:W-:Y:S08]  /*39e0*/  HMMA.16816.F32.BF16 R116, R12.reuse, R32, R116 ;  /* 0x000000200c74723c */ /* 0x040ff00000041874 */
[----:B------:R-:W-:Y:S08]  /*39f0*/  HMMA.16816.F32.BF16 R72, R12, R34, R72 ;  /* 0x000000220c48723c */ /* 0x000ff00000041848 */
[----:B-----5:R-:W-:Y:S08]  /*3a00*/  HMMA.16816.F32.BF16 R32, R20, R86, R60 ;  /* 0x000000561420723c */ /* 0x020ff0000004183c */
[C---:B------:R-:W-:Y:S08]  /*3a10*/  HMMA.16816.F32.BF16 R88, R8.reuse, R52, R208 ;  /* 0x000000340858723c */ /* 0x040ff000000418d0 */
[-C--:B------:R-:W-:Y:S08]  /*3a20*/  HMMA.16816.F32.BF16 R212, R8, R24.reuse, R164 ;  /* 0x0000001808d4723c */ /* 0x080ff000000418a4 */
[----:B------:R-:W-:Y:S08]  /*3a30*/  HMMA.16816.F32.BF16 R160, R12, R24, R160 ;  /* 0x000000180ca0723c */ /* 0x000ff000000418a0 */
[----:B-1----:R-:W-:Y:S08]  /*3a40*/  HMMA.16816.F32.BF16 R24, R16, R86, R68 ;  /* 0x000000561018723c */ /* 0x002ff00000041844 */
[-C--:B------:R-:W-:Y:S08]  /*3a50*/  HMMA.16816.F32.BF16 R124, R8, R54.reuse, R188 ;  /* 0x00000036087c723c */ /* 0x080ff000000418bc */
[----:B------:R-:W-:Y:S08]  /*3a60*/  HMMA.16816.F32.BF16 R108, R12, R54, R108 ;  /* 0x000000360c6c723c */ /* 0x000ff0000004186c */
[C---:B------:R-:W-:Y:S08]  /*3a70*/  HMMA.16816.F32.BF16 R164, R8.reuse, R48, R204 ;  /* 0x0000003008a4723c */ /* 0x040ff000000418cc */
        /* <DEDUP_REMOVED lines=13> */
[C---:B------:R-:W-:Y:S08]  /*3b50*/  HMMA.16816.F32.BF16 R248, R8.reuse, R28, R248 ;  /* 0x0000001c08f8723c */ /* 0x040ff000000418f8 */
[C---:B------:R-:W-:Y:S08]  /*3b60*/  HMMA.16816.F32.BF16 R184, R8.reuse, R46, R184 ;  /* 0x0000002e08b8723c */ /* 0x040ff000000418b8 */
[C---:B------:R-:W-:Y:S08]  /*3b70*/  HMMA.16816.F32.BF16 R180, R8.reuse, R42, R180 ;  /* 0x0000002a08b4723c */ /* 0x040ff000000418b4 */
[C---:B------:R-:W-:Y:S08]  /*3b80*/  HMMA.16816.F32.BF16 R156, R8.reuse, R38, R156 ;  /* 0x00000026089c723c */ /* 0x040ff0000004189c */
[----:B------:R-:W-:Y:S07]  /*3b90*/  HMMA.16816.F32.BF16 R144, R8, R30, R144 ;  /* 0x0000001e0890723c */ /* 0x000fee0000041890 */
[----:B------:R-:W-:Y:S01]  /*3ba0*/  IMNMX R10, R3, UR7, PT ;  /* 0x00000007030a7c17 */ /* 0x000fe2000b800200 */
[----:B--2---:R-:W-:Y:S01]  /*3bb0*/  HMMA.16816.F32.BF16 R40, R20, R56, R76 ;  /* 0x000000381428723c */ /* 0x004fe2000004184c */
[----:B------:R-:W-:-:S02]  /*3bc0*/  IMNMX R11, R5, UR7, PT ;  /* 0x00000007050b7c17 */ /* 0x000fc4000b800200 */
[----:B------:R-:W-:Y:S02]  /*3bd0*/  IMNMX R8, R100, UR7, PT ;  /* 0x0000000764087c17 */ /* 0x000fe4000b800200 */
[C---:B------:R-:W-:Y:S02]  /*3be0*/  IADD3 R3, R2.reuse, 0x1, RZ ;  /* 0x0000000102037810 */ /* 0x040fe40007ffe0ff */
[----:B------:R-:W-:Y:S01]  /*3bf0*/  IMNMX R9, R7, UR7, PT ;  /* 0x0000000707097c17 */ /* 0x000fe2000b800200 */
[----:B------:R-:W-:Y:S01]  /*3c00*/  HMMA.16816.F32.BF16 R36, R16, R56, R88 ;  /* 0x000000381024723c */ /* 0x000fe20000041858 */
[----:B------:R-:W-:Y:S02]  /*3c10*/  IADD3 R5, R2, 0x8, RZ ;  /* 0x0000000802057810 */ /* 0x000fe40007ffe0ff */
[C---:B------:R-:W-:Y:S02]  /*3c20*/  ISETP.GE.AND P4, PT, R3.reuse, R8, PT ;  /* 0x000000080300720c */ /* 0x040fe40003f86270 */
[----:B------:R-:W-:-:S02]  /*3c30*/  ISETP.GE.AND P3, PT, R3, R10, PT ;  /* 0x0000000a0300720c */ /* 0x000fc40003f66270 */
[C---:B------:R-:W-:Y:S01]  /*3c40*/  ISETP.GE.AND P0, PT, R3.reuse, R9, PT ;  /* 0x000000090300720c */ /* 0x040fe20003f06270 */
[-C--:B------:R-:W-:Y:S01]  /*3c50*/  HMMA.16816.F32.BF16 R28, R20, R58.reuse, R108 ;  /* 0x0000003a141c723c */ /* 0x080fe2000004186c */
[----:B------:R-:W-:Y:S02]  /*3c60*/  ISETP.GE.AND P1, PT, R3, R11, PT ;  /* 0x0000000b0300720c */ /* 0x000fe40003f26270 */
[C---:B------:R-:W-:Y:S02]  /*3c70*/  ISETP.GE.AND P5, PT, R5.reuse, R8, PT ;  /* 0x000000080500720c */ /* 0x040fe40003fa6270 */
[----:B------:R-:W-:Y:S02]  /*3c80*/  ISETP.GE.AND P2, PT, R5, R10, PT ;  /* 0x0000000a0500720c */ /* 0x000fe40003f46270 */
[----:B------:R-:W-:Y:S01]  /*3c90*/  IADD3 R3, R2, 0x9, RZ ;  /* 0x0000000902037810 */ /* 0x000fe20007ffe0ff */
[----:B------:R-:W-:Y:S01]  /*3ca0*/  HMMA.16816.F32.BF16 R44, R16, R58, R124 ;  /* 0x0000003a102c723c */ /* 0x000fe2000004187c */
[----:B------:R-:W-:-:S02]  /*3cb0*/  FSEL R188, R32, -INF , !P5 ;  /* 0xff80000020bc7808 */ /* 0x000fc40006800000 */
[----:B------:R-:W-:Y:S02]  /*3cc0*/  FSEL R189, R34, -INF , !P2 ;  /* 0xff80000022bd7808 */ /* 0x000fe40005000000 */
[C---:B------:R-:W-:Y:S02]  /*3cd0*/  ISETP.GE.AND P6, PT, R5.reuse, R9, PT ;  /* 0x000000090500720c */ /* 0x040fe40003fc6270 */
[----:B------:R-:W-:Y:S01]  /*3ce0*/  ISETP.GE.AND P5, PT, R5, R11, PT ;  /* 0x0000000b0500720c */ /* 0x000fe20003fa6270 */
[----:B-1----:R-:W-:Y:S01]  /*3cf0*/  HMMA.16816.F32.BF16 R52, R20, R12, R52 ;  /* 0x0000000c1434723c */ /* 0x002fe20000041834 */
[----:B------:R-:W-:Y:S02]  /*3d00*/  ISETP.GE.AND P2, PT, R3, R9, PT ;  /* 0x000000090300720c */ /* 0x000fe40003f46270 */
[----:B------:R-:W-:Y:S02]  /*3d10*/  FSEL R61, R24, -INF , !P6 ;  /* 0xff800000183d7808 */ /* 0x000fe40007000000 */
[----:B------:R-:W-:-:S02]  /*3d20*/  FSEL R67, R26, -INF , !P5 ;  /* 0xff8000001a437808 */ /* 0x000fc40006800000 */
[----:B------:R-:W-:Y:S02]  /*3d30*/  FSEL R60, R25, -INF , !P2 ;  /* 0xff800000193c7808 */ /* 0x000fe40005000000 */
[C---:B------:R-:W-:Y:S02]  /*3d40*/  ISETP.GE.AND P6, PT, R3.reuse, R8, PT ;  /* 0x000000080300720c */ /* 0x040fe40003fc6270 */
[C---:B------:R-:W-:Y:S02]  /*3d50*/  ISETP.GE.AND P5, PT, R3.reuse, R11, PT ;  /* 0x0000000b0300720c */ /* 0x040fe40003fa6270 */
[----:B------:R-:W-:Y:S02]  /*3d60*/  ISETP.GE.AND P2, PT, R3, R10, PT ;  /* 0x0000000a0300720c */ /* 0x000fe40003f46270 */
[----:B------:R-:W-:Y:S02]  /*3d70*/  IADD3 R3, R2, 0x10, RZ ;  /* 0x0000001002037810 */ /* 0x000fe40007ffe0ff */
[----:B------:R-:W-:-:S02]  /*3d80*/  FSEL R66, R27, -INF , !P5 ;  /* 0xff8000001b427808 */ /* 0x000fc40006800000 */
[----:B------:R-:W-:Y:S01]  /*3d90*/  ISETP.GE.AND P5, PT, R3, R8, PT ;  /* 0x000000080300720c */ /* 0x000fe20003fa6270 */
[----:B------:R-:W1:Y:S01]  /*3da0*/  LDSM.16.M88.4 R24, [R232+0x1800] ;  /* 0x00180000e818783b */ /* 0x000e620000000200 */
[----:B------:R-:W-:Y:S02]  /*3db0*/  FSEL R141, R33, -INF , !P6 ;  /* 0xff800000218d7808 */ /* 0x000fe40007000000 */
[----:B------:R-:W-:Y:S02]  /*3dc0*/  FSEL R143, R35, -INF , !P2 ;  /* 0xff800000238f7808 */ /* 0x000fe40005000000 */
[----:B------:R-:W-:Y:S01]  /*3dd0*/  FSEL R140, R40, -INF , !P5 ;  /* 0xff800000288c7808 */ /* 0x000fe20006800000 */
[----:B------:R-:W-:Y:S01]  /*3de0*/  HMMA.16816.F32.BF16 R32, R16, R12, R164 ;  /* 0x0000000c1020723c */ /* 0x000fe200000418a4 */
[C---:B------:R-:W-:Y:S02]  /*3df0*/  ISETP.GE.AND P2, PT, R3.reuse, R10, PT ;  /* 0x0000000a0300720c */ /* 0x040fe40003f46270 */
[----:B------:R-:W-:-:S02]  /*3e00*/  ISETP.GE.AND P6, PT, R3, R9, PT ;  /* 0x000000090300720c */ /* 0x000fc40003fc6270 */
[----:B------:R-:W-:Y:S02]  /*3e10*/  ISETP.GE.AND P5, PT, R3, R11, PT ;  /* 0x0000000b0300720c */ /* 0x000fe40003fa6270 */
[----:B------:R-:W-:Y:S02]  /*3e20*/  IADD3 R3, R2, 0x11, RZ ;  /* 0x0000001102037810 */ /* 0x000fe40007ffe0ff */
[----:B------:R-:W-:Y:S02]  /*3e30*/  FSEL R142, R42, -INF , !P2 ;  /* 0xff8000002a8e7808 */ /* 0x000fe40005000000 */
[----:B------:R-:W-:Y:S02]  /*3e40*/  ISETP.GE.AND P2, PT, R3, R8, PT ;  /* 0x000000080300720c */ /* 0x000fe40003f46270 */
[----:B------:R-:W-:Y:S02]  /*3e50*/  FSEL R68, R38, -INF , !P5 ;  /* 0xff80000026447808 */ /* 0x000fe40006800000 */
[----:B------:R-:W-:-:S02]  /*3e60*/  FSEL R127, R41, -INF , !P2 ;  /* 0xff800000297f7808 */ /* 0x000fc40005000000 */
[C---:B------:R-:W-:Y:S02]  /*3e70*/  ISETP.GE.AND P5, PT, R3.reuse, R9, PT ;  /* 0x000000090300720c */ /* 0x040fe40003fa6270 */
[----:B------:R-:W-:Y:S02]  /*3e80*/  ISETP.GE.AND P2, PT, R3, R11, PT ;  /* 0x0000000b0300720c */ /* 0x000fe40003f46270 */
[----:B------:R-:W-:Y:S02]  /*3e90*/  IADD3 R5, R2, 0x18, RZ ;  /* 0x0000001802057810 */ /* 0x000fe40007ffe0ff */
[----:B------:R-:W-:Y:S02]  /*3ea0*/  FSEL R65, R36, -INF , !P6 ;  /* 0xff80000024417808 */ /* 0x000fe40007000000 */
[----:B------:R-:W-:Y:S02]  /*3eb0*/  FSEL R64, R37, -INF , !P5 ;  /* 0xff80000025407808 */ /* 0x000fe40006800000 */
[----:B------:R-:W-:-:S02]  /*3ec0*/  FSEL R88, R39, -INF , !P2 ;  /* 0xff80000027587808 */ /* 0x000fc40005000000 */
[----:B------:R-:W-:Y:S01]  /*3ed0*/  ISETP.GE.AND P6, PT, R3, R10, PT ;  /* 0x0000000a0300720c */ /* 0x000fe20003fc6270 */
[C---:B------:R-:W-:Y:S01]  /*3ee0*/  HMMA.16816.F32.BF16 R36, R20.reuse, R14, R104 ;  /* 0x0000000e1424723c */ /* 0x040fe20000041868 */
[C---:B------:R-:W-:Y:S02]  /*3ef0*/  ISETP.GE.AND P5, PT, R5.reuse, R8, PT ;  /* 0x000000080500720c */ /* 0x040fe40003fa6270 */
[----:B------:R-:W-:Y:S02]  /*3f00*/  ISETP.GE.AND P2, PT, R5, R10, PT ;  /* 0x0000000a0500720c */ /* 0x000fe40003f46270 */
[----:B------:R-:W-:Y:S02]  /*3f10*/  IADD3 R3, R2, 0x19, RZ ;  /* 0x0000001902037810 */ /* 0x000fe40007ffe0ff */
[----:B------:R-:W-:Y:S01]  /*3f20*/  FSEL R138, R43, -INF , !P6 ;  /* 0xff8000002b8a7808 */ /* 0x000fe20007000000 */
[----:B-1----:R-:W-:Y:S01]  /*3f30*/  HMMA.16816.F32.BF16 R48, R20, R24, R48 ;  /* 0x000000181430723c */ /* 0x002fe20000041830 */
[----:B------:R-:W-:-:S02]  /*3f40*/  FSEL R126, R28, -INF , !P5 ;  /* 0xff8000001c7e7808 */ /* 0x000fc40006800000 */
[----:B------:R-:W-:Y:S02]  /*3f50*/  FSEL R137, R30, -INF , !P2 ;  /* 0xff8000001e897808 */ /* 0x000fe40005000000 */
[C---:B------:R-:W-:Y:S02]  /*3f60*/  ISETP.GE.AND P6, PT, R5.reuse, R9, PT ;  /* 0x000000090500720c */ /* 0x040fe40003fc6270 */
[----:B------:R-:W-:Y:S01]  /*3f70*/  ISETP.GE.AND P5, PT, R5, R11, PT ;  /* 0x0000000b0500720c */ /* 0x000fe20003fa6270 */
[----:B------:R-:W-:Y:S01]  /*3f80*/  HMMA.16816.F32.BF16 R40, R16, R14, R152 ;  /* 0x0000000e1028723c */ /* 0x000fe20000041898 */
[----:B------:R-:W-:Y:S01]  /*3f90*/  ISETP.GE.AND P2, PT, R3, R9, PT ;  /* 0x000000090300720c */ /* 0x000fe20003f46270 */
[----:B------:R-:W1:Y:S01]  /*3fa0*/  LDSM.16.M88.4 R12, [R232+0x2000] ;  /* 0x00200000e80c783b */ /* 0x000e620000000200 */
        /* <DEDUP_REMOVED lines=8> */
[----:B------:R-:W-:Y:S02]  /*4030*/  ISETP.GE.AND P5, PT, R3, R8, PT ;  /* 0x000000080300720c */ /* 0x000fe40003fa6270 */
        /* <DEDUP_REMOVED lines=11> */
[----:B------:R-:W-:Y:S01]  /*40f0*/  FSEL R191, R53, -INF , !P2 ;  /* 0xff80000035bf7808 */ /* 0x000fe20005000000 */
[----:B-1----:R-:W-:Y:S01]  /*4100*/  HMMA.16816.F32.BF16 R56, R20, R12, R128 ;  /* 0x0000000c1438723c */ /* 0x002fe20000041880 */
[----:B------:R-:W-:-:S02]  /*4110*/  ISETP.GE.AND P5, PT, R3, R9, PT ;  /* 0x000000090300720c */ /* 0x000fc40003fa6270 */
[----:B------:R-:W-:Y:S02]  /*4120*/  ISETP.GE.AND P2, PT, R3, R11, PT ;  /* 0x0000000b0300720c */ /* 0x000fe40003f46270 */
[----:B------:R-:W-:Y:S02]  /*4130*/  IADD3 R5, R2, 0x28, RZ ;  /* 0x0000002802057810 */ /* 0x000fe40007ffe0ff */
[----:B------:R-:W-:Y:S01]  /*4140*/  FSEL R195, R32, -INF , !P6 ;  /* 0xff80000020c37808 */ /* 0x000fe20007000000 */
[----:B------:R-:W-:Y:S01]  /*4150*/  HMMA.16816.F32.BF16 R44, R16, R12, R168 ;  /* 0x0000000c102c723c */ /* 0x000fe200000418a8 */
[----:B------:R-:W-:Y:S02]  /*4160*/  FSEL R190, R33, -INF , !P5 ;  /* 0xff80000021be7808 */ /* 0x000fe40006800000 */
[----:B------:R-:W-:Y:S02]  /*4170*/  FSEL R192, R35, -INF , !P2 ;  /* 0xff80000023c07808 */ /* 0x000fe40005000000 */
[----:B------:R-:W-:-:S02]  /*4180*/  ISETP.GE.AND P6, PT, R3, R10, PT ;  /* 0x0000000a0300720c */ /* 0x000fc40003fc6270 */
[C---:B------:R-:W-:Y:S01]  /*4190*/  ISETP.GE.AND P5, PT, R5.reuse, R8, PT ;  /* 0x000000080500720c */ /* 0x040fe20003fa6270 */
[-C--:B------:R-:W-:Y:S01]  /*41a0*/  HMMA.16816.F32.BF16 R32, R20, R26.reuse, R96 ;  /* 0x0000001a1420723c */ /* 0x080fe20000041860 */
[----:B------:R-:W-:Y:S02]  /*41b0*/  ISETP.GE.AND P2, PT, R5, R10, PT ;  /* 0x0000000a0500720c */ /* 0x000fe40003f46270 */
[----:B------:R-:W-:Y:S02]  /*41c0*/  IADD3 R3, R2, 0x29, RZ ;  /* 0x0000002902037810 */ /* 0x000fe40007ffe0ff */
[----:B------:R-:W-:Y:S02]  /*41d0*/  FSEL R167, R55, -INF , !P6 ;  /* 0xff80000037a77808 */ /* 0x000fe40007000000 */
[----:B------:R-:W-:Y:S01]  /*41e0*/  FSEL R164, R36, -INF , !P5 ;  /* 0xff80000024a47808 */ /* 0x000fe20006800000 */
[----:B------:R-:W-:Y:S01]  /*41f0*/  HMMA.16816.F32.BF16 R52, R16, R26, R184 ;  /* 0x0000001a1034723c */ /* 0x000fe200000418b8 */
[----:B------:R-:W-:Y:S01]  /*4200*/  FSEL R166, R38, -INF , !P2 ;  /* 0xff80000026a67808 */ /* 0x000fe20005000000 */
[----:B------:R-:W1:Y:S01]  /*4210*/  LDSM.16.M88.4 R24, [R232+0x2800] ;  /* 0x00280000e818783b */ /* 0x000e620000000200 */
[----:B------:R-:W-:-:S02]  /*4220*/  ISETP.GE.AND P6, PT, R5, R9, PT ;  /* 0x000000090500720c */ /* 0x000fc40003fc6270 */
[----:B------:R-:W-:Y:S02]  /*4230*/  ISETP.GE.AND P5, PT, R5, R11, PT ;  /* 0x0000000b0500720c */ /* 0x000fe40003fa6270 */
[----:B------:R-:W-:Y:S02]  /*4240*/  ISETP.GE.AND P2, PT, R3, R9, PT ;  /* 0x000000090300720c */ /* 0x000fe40003f46270 */
[----:B------:R-:W-:Y:S02]  /*4250*/  FSEL R165, R40, -INF , !P6 ;  /* 0xff80000028a57808 */ /* 0x000fe40007000000 */
[----:B------:R-:W-:Y:S02]  /*4260*/  FSEL R184, R42, -INF , !P5 ;  /* 0xff8000002ab87808 */ /* 0x000fe40006800000 */
[----:B------:R-:W-:Y:S02]  /*4270*/  FSEL R155, R41, -INF , !P2 ;  /* 0xff800000299b7808 */ /* 0x000fe40005000000 */
[----:B------:R-:W-:-:S02]  /*4280*/  ISETP.GE.AND P6, PT, R3, R8, PT ;  /* 0x000000080300720c */ /* 0x000fc40003fc6270 */
[C---:B------:R-:W-:Y:S02]  /*4290*/  ISETP.GE.AND P5, PT, R3.reuse, R11, PT ;  /* 0x0000000b0300720c */ /* 0x040fe40003fa6270 */
[----:B------:R-:W-:Y:S02]  /*42a0*/  ISETP.GE.AND P2, PT, R3, R10, PT ;  /* 0x0000000a0300720c */ /* 0x000fe40003f46270 */
[----:B------:R-:W-:Y:S02]  /*42b0*/  IADD3 R3, R2, 0x30, RZ ;  /* 0x0000003002037810 */ /* 0x000fe40007ffe0ff */
[----:B------:R-:W-:Y:S02]  /*42c0*/  FSEL R154, R43, -INF , !P5 ;  /* 0xff8000002b9a7808 */ /* 0x000fe40006800000 */
[----:B------:R-:W-:Y:S02]  /*42d0*/  ISETP.GE.AND P5, PT, R3, R8, PT ;  /* 0x000000080300720c */ /* 0x000fe40003fa6270 */
[----:B------:R-:W-:-:S02]  /*42e0*/  FSEL R152, R37, -INF , !P6 ;  /* 0xff80000025987808 */ /* 0x000fc40007000000 */
[----:B------:R-:W-:Y:S02]  /*42f0*/  FSEL R153, R39, -INF , !P2 ;  /* 0xff80000027997808 */ /* 0x000fe40005000000 */
[----:B------:R-:W-:Y:S01]  /*4300*/  FSEL R198, R48, -INF , !P5 ;  /* 0xff80000030c67808 */ /* 0x000fe20006800000 */
[----:B------:R-:W-:Y:S01]  /*4310*/  HMMA.16816.F32.BF16 R36, R16, R14, R180 ;  /* 0x0000000e1024723c */ /* 0x000fe200000418b4 */
[C---:B------:R-:W-:Y:S02]  /*4320*/  ISETP.GE.AND P2, PT, R3.reuse, R10, PT ;  /* 0x0000000a0300720c */ /* 0x040fe40003f46270 */
[C---:B------:R-:W-:Y:S02]  /*4330*/  ISETP.GE.AND P6, PT, R3.reuse, R9, PT ;  /* 0x000000090300720c */ /* 0x040fe40003fc6270 */
[----:B------:R-:W-:Y:S02]  /*4340*/  ISETP.GE.AND P5, PT, R3, R11, PT ;  /* 0x0000000b0300720c */ /* 0x000fe40003fa6270 */
[----:B------:R-:W-:-:S02]  /*4350*/  IADD3 R3, R2, 0x31, RZ ;  /* 0x0000003102037810 */ /* 0x000fc40007ffe0ff */
[----:B------:R-:W-:Y:S01]  /*4360*/  FSEL R197, R50, -INF , !P2 ;  /* 0xff80000032c57808 */ /* 0x000fe20005000000 */
[----:B-1----:R-:W-:Y:S01]  /*4370*/  HMMA.16816.F32.BF16 R40, R16, R24, R172 ;  /* 0x000000181028723c */ /* 0x002fe200000418ac */
[----:B------:R-:W-:Y:S02]  /*4380*/  ISETP.GE.AND P2, PT, R3, R8, PT ;  /* 0x000000080300720c */ /* 0x000fe40003f46270 */
[----:B------:R-:W-:Y:S02]  /*4390*/  FSEL R200, R30, -INF , !P5 ;  /* 0xff8000001ec87808 */ /* 0x000fe40006800000 */
[----:B------:R-:W-:Y:S02]  /*43a0*/  FSEL R186, R49, -INF , !P2 ;  /* 0xff80000031ba7808 */ /* 0x000fe40005000000 */
[C---:B------:R-:W-:Y:S02]  /*43b0*/  ISETP.GE.AND P5, PT, R3.reuse, R9, PT ;  /* 0x000000090300720c */ /* 0x040fe40003fa6270 */
[----:B------:R-:W-:-:S02]  /*43c0*/  ISETP.GE.AND P2, PT, R3, R11, PT ;  /* 0x0000000b0300720c */ /* 0x000fc40003f46270 */
[----:B------:R-:W-:Y:S02]  /*43d0*/  IADD3 R5, R2, 0x38, RZ ;  /* 0x0000003802057810 */ /* 0x000fe40007ffe0ff */
[----:B------:R-:W-:Y:S02]  /*43e0*/  FSEL R199, R28, -INF , !P6 ;  /* 0xff8000001cc77808 */ /* 0x000fe40007000000 */
[----:B------:R-:W-:Y:S02]  /*43f0*/  FSEL R185, R29, -INF , !P5 ;  /* 0xff8000001db97808 */ /* 0x000fe40006800000 */
[----:B------:R-:W-:Y:S02]  /*4400*/  FSEL R187, R31, -INF , !P2 ;  /* 0xff8000001fbb7808 */ /* 0x000fe40005000000 */
[----:B------:R-:W-:Y:S01]  /*4410*/  ISETP.GE.AND P6, PT, R3, R10, PT ;  /* 0x0000000a0300720c */ /* 0x000fe20003fc6270 */
[----:B------:R-:W-:Y:S01]  /*4420*/  HMMA.16816.F32.BF16 R28, R20, R14, R92 ;  /* 0x0000000e141c723c */ /* 0x000fe2000004185c */
[C---:B------:R-:W-:Y:S01]  /*4430*/  ISETP.GE.AND P5, PT, R5.reuse, R8, PT ;  /* 0x000000080500720c */ /* 0x040fe20003fa6270 */
[----:B------:R-:W1:Y:S01]  /*4440*/  LDSM.16.M88.4 R12, [R232+0x3000] ;  /* 0x00300000e80c783b */ /* 0x000e620000000200 */
[----:B------:R-:W-:-:S02]  /*4450*/  ISETP.GE.AND P2, PT, R5, R10, PT ;  /* 0x0000000a0500720c */ /* 0x000fc40003f46270 */
[----:B------:R-:W-:Y:S02]  /*4460*/  IADD3 R3, R2, 0x39, RZ ;  /* 0x0000003902037810 */ /* 0x000fe40007ffe0ff */
[----:B------:R-:W-:Y:S02]  /*4470*/  FSEL R171, R51, -INF , !P6 ;  /* 0xff80000033ab7808 */ /* 0x000fe40007000000 */
[----:B------:R-:W-:Y:S01]  /*4480*/  FSEL R168, R32, -INF , !P5 ;  /* 0xff80000020a87808 */ /* 0x000fe20006800000 */
[----:B------:R-:W-:Y:S01]  /*4490*/  HMMA.16816.F32.BF16 R48, R20, R24, R120 ;  /* 0x000000181430723c */ /* 0x000fe20000041878 */
[----:B------:R-:W-:Y:S02]  /*44a0*/  FSEL R170, R34, -INF , !P2 ;  /* 0xff80000022aa7808 */ /* 0x000fe40005000000 */
[C---:B------:R-:W-:Y:S02]  /*44b0*/  ISETP.GE.AND P6, PT, R5.reuse, R9, PT ;  /* 0x000000090500720c */ /* 0x040fe40003fc6270 */
        /* <DEDUP_REMOVED lines=13> */
[----:B------:R-:W-:Y:S01]  /*4590*/  FSEL R202, R56, -INF , !P5 ;  /* 0xff80000038ca7808 */ /* 0x000fe20006800000 */
[C---:B------:R-:W-:Y:S01]  /*45a0*/  HMMA.16816.F32.BF16 R32, R20.reuse, R26, R80 ;  /* 0x0000001a1420723c */ /* 0x040fe20000041850 */
[C---:B------:R-:W-:Y:S02]  /*45b0*/  ISETP.GE.AND P2, PT, R3.reuse, R10, PT ;  /* 0x0000000a0300720c */ /* 0x040fe40003f46270 */
[C---:B------:R-:W-:Y:S02]  /*45c0*/  ISETP.GE.AND P6, PT, R3.reuse, R9, PT ;  /* 0x000000090300720c */ /* 0x040fe40003fc6270 */
[----:B------:R-:W-:Y:S02]  /*45d0*/  ISETP.GE.AND P5, PT, R3, R11, PT ;  /* 0x0000000b0300720c */ /* 0x000fe40003fa6270 */
[----:B------:R-:W-:Y:S01]  /*45e0*/  IADD3 R3, R2, 0x41, RZ ;  /* 0x0000004102037810 */ /* 0x000fe20007ffe0ff */
[----:B-1----:R-:W-:Y:S01]  /*45f0*/  HMMA.16816.F32.BF16 R52, R20, R12, R116 ;  /* 0x0000000c1434723c */ /* 0x002fe20000041874 */
[----:B------:R-:W-:-:S02]  /*4600*/  FSEL R201, R58, -INF , !P2 ;  /* 0xff8000003ac97808 */ /* 0x000fc40005000000 */
[----:B------:R-:W-:Y:S02]  /*4610*/  ISETP.GE.AND P2, PT, R3, R8, PT ;  /* 0x000000080300720c */ /* 0x000fe40003f46270 */
[----:B------:R-:W-:Y:S02]  /*4620*/  FSEL R204, R46, -INF , !P5 ;  /* 0xff8000002ecc7808 */ /* 0x000fe40006800000 */
[----:B------:R-:W-:Y:S02]  /*4630*/  FSEL R182, R57, -INF , !P2 ;  /* 0xff80000039b67808 */ /* 0x000fe40005000000 */
[C---:B------:R-:W-:Y:S02]  /*4640*/  ISETP.GE.AND P5, PT, R3.reuse, R9, PT ;  /* 0x000000090300720c */ /* 0x040fe40003fa6270 */
[----:B------:R-:W-:Y:S02]  /*4650*/  ISETP.GE.AND P2, PT, R3, R11, PT ;  /* 0x0000000b0300720c */ /* 0x000fe40003f46270 */
[----:B------:R-:W-:-:S02]  /*4660*/  IADD3 R5, R2, 0x48, RZ ;  /* 0x0000004802057810 */ /* 0x000fc40007ffe0ff */
[----:B------:R-:W-:Y:S02]  /*4670*/  FSEL R203, R44, -INF , !P6 ;  /* 0xff8000002ccb7808 */ /* 0x000fe40007000000 */
[----:B------:R-:W-:Y:S02]  /*4680*/  FSEL R181, R45, -INF , !P5 ;  /* 0xff8000002db57808 */ /* 0x000fe40006800000 */
[----:B------:R-:W-:Y:S02]  /*4690*/  FSEL R183, R47, -INF , !P2 ;  /* 0xff8000002fb77808 */ /* 0x000fe40005000000 */
[----:B------:R-:W-:Y:S01]  /*46a0*/  ISETP.GE.AND P6, PT, R3, R10, PT ;  /* 0x0000000a0300720c */ /* 0x000fe20003fc6270 */
[----:B------:R-:W-:Y:S01]  /*46b0*/  HMMA.16816.F32.BF16 R44, R16, R26, R156 ;  /* 0x0000001a102c723c */ /* 0x000fe2000004189c */
[C---:B------:R-:W-:Y:S01]  /*46c0*/  ISETP.GE.AND P5, PT, R5.reuse, R8, PT ;  /* 0x000000080500720c */ /* 0x040fe20003fa6270 */
[----:B------:R-:W1:Y:S01]  /*46d0*/  LDSM.16.M88.4 R24, [R232+0x3800] ;  /* 0x00380000e818783b */ /* 0x000e620000000200 */
[----:B------:R-:W-:Y:S01]  /*46e0*/  ISETP.GE.AND P2, PT, R5, R10, PT ;  /* 0x0000000a0500720c */ /* 0x000fe20003f46270 */
[----:B------:R-:W-:-:S04]  /*46f0*/  DEPBAR.LE SB0, 0x0 ;  /* 0x000080000000791a */ /* 0x000fc80000000000 */
[----:B------:R-:W-:Y:S02]  /*4700*/  IADD3 R3, R2, 0x49, RZ ;  /* 0x0000004902037810 */ /* 0x000fe40007ffe0ff */
[----:B------:R-:W-:Y:S02]  /*4710*/  FSEL R174, R59, -INF , !P6 ;  /* 0xff8000003bae7808 */ /* 0x000fe40007000000 */
[----:B------:R-:W-:Y:S02]  /*4720*/  FSEL R172, R28, -INF , !P5 ;  /* 0xff8000001cac7808 */ /* 0x000fe40006800000 */
[----:B------:R-:W-:Y:S01]  /*4730*/  FSEL R173, R30, -INF , !P2 ;  /* 0xff8000001ead7808 */ /* 0x000fe20005000000 */
[----:B------:R-:W-:Y:S01]  /*4740*/  BAR.SYNC.DEFER_BLOCKING 0x0 ;  /* 0x0000000000007b1d */ /* 0x000fe20000010000 */
        /* <DEDUP_REMOVED lines=15> */
[----:B------:R-:W-:-:S02]  /*4840*/  FSEL R156, R31, -INF , !P2 ;  /* 0xff8000001f9c7808 */ /* 0x000fc40005000000 */
[C---:B------:R-:W-:Y:S01]  /*4850*/  ISETP.GE.AND P2, PT, R3.reuse, R10, PT ;  /* 0x0000000a0300720c */ /* 0x040fe20003f46270 */
[----:B------:R1:W-:Y:S01]  /*4860*/  STL [R1+0x4], R5 ;  /* 0x0000040501007387 */ /* 0x0003e20000100800 */
[C---:B------:R-:W-:Y:S02]  /*4870*/  ISETP.GE.AND P6, PT, R3.reuse, R9, PT ;  /* 0x000000090300720c */ /* 0x040fe40003fc6270 */
[----:B------:R-:W-:Y:S01]  /*4880*/  ISETP.GE.AND P5, PT, R3, R11, PT ;  /* 0x0000000b0300720c */ /* 0x000fe20003fa6270 */
[----:B------:R-:W-:Y:S01]  /*4890*/  HMMA.16816.F32.BF16 R28, R16, R12, R176 ;  /* 0x0000000c101c723c */ /* 0x000fe200000418b0 */
[----:B------:R-:W-:Y:S02]  /*48a0*/  IADD3 R3, R2, 0x51, RZ ;  /* 0x0000005102037810 */ /* 0x000fe40007ffe0ff */
[----:B------:R-:W-:Y:S02]  /*48b0*/  FSEL R57, R42, -INF , !P5 ;  /* 0xff8000002a397808 */ /* 0x000fe40006800000 */
[----:B------:R-:W-:-:S02]  /*48c0*/  ISETP.GE.AND P5, PT, R3, R9, PT ;  /* 0x000000090300720c */ /* 0x000fc40003fa6270 */
[----:B------:R-:W-:Y:S02]  /*48d0*/  FSEL R224, R40, -INF , !P6 ;  /* 0xff80000028e07808 */ /* 0x000fe40007000000 */
[----:B------:R-:W-:Y:S02]  /*48e0*/  ISETP.GE.AND P6, PT, R3, R10, PT ;  /* 0x0000000a0300720c */ /* 0x000fe40003fc6270 */
[----:B------:R-:W-:Y:S02]  /*48f0*/  FSEL R221, R41, -INF , !P5 ;  /* 0xff80000029dd7808 */ /* 0x000fe40006800000 */
[----:B------:R-:W-:Y:S02]  /*4900*/  FSEL R252, R51, -INF , !P6 ;  /* 0xff80000033fc7808 */ /* 0x000fe40007000000 */
[----:B-1----:R-:W-:Y:S02]  /*4910*/  FSEL R5, R50, -INF , !P2 ;  /* 0xff80000032057808 */ /* 0x002fe40005000000 */
[----:B------:R-:W-:-:S03]  /*4920*/  ISETP.GE.AND P2, PT, R3, R8, PT ;  /* 0x000000080300720c */ /* 0x000fc60003f46270 */
[----:B------:R1:W-:Y:S01]  /*4930*/  STL [R1+0x14], R5 ;  /* 0x0000140501007387 */ /* 0x0003e20000100800 */
[----:B------:R-:W-:Y:S02]  /*4940*/  FSEL R226, R49, -INF , !P2 ;  /* 0xff80000031e27808 */ /* 0x000fe40005000000 */
[----:B------:R-:W-:Y:S01]  /*4950*/  ISETP.GE.AND P2, PT, R3, R11, PT ;  /* 0x0000000b0300720c */ /* 0x000fe20003f46270 */
[----:B------:R-:W-:Y:S01]  /*4960*/  STL [R1+0x10], R57 ;  /* 0x0000103901007387 */ /* 0x000fe20000100800 */
[C---:B------:R-:W-:Y:S02]  /*4970*/  IADD3 R3, R2.reuse, 0x59, RZ ;  /* 0x0000005902037810 */ /* 0x040fe40007ffe0ff */
[----:B------:R-:W-:Y:S02]  /*4980*/  FSEL R56, R43, -INF , !P2 ;  /* 0xff8000002b387808 */ /* 0x000fe40005000000 */
[-C--:B------:R-:W-:Y:S03]  /*4990*/  HMMA.16816.F32.BF16 R40, R16, R14.reuse, R148 ;  /* 0x0000000e1028723c */ /* 0x080fe60000041894 */
[----:B------:R-:W-:Y:S05]  /*49a0*/  STL [R1+0x8], R56 ;  /* 0x0000083801007387 */ /* 0x000fea0000100800 */
[----:B------:R-:W-:Y:S01]  /*49b0*/  HMMA.16816.F32.BF16 R12, R20, R14, R72 ;  /* 0x0000000e140c723c */ /* 0x000fe20000041848 */
[----:B-1----:R-:W-:-:S04]  /*49c0*/  IADD3 R5, R2, 0x58, RZ ;  /* 0x0000005802057810 */ /* 0x002fc80007ffe0ff */
[C---:B------:R-:W-:Y:S02]  /*49d0*/  ISETP.GE.AND P2, PT, R5.reuse, R8, PT ;  /* 0x000000080500720c */ /* 0x040fe40003f46270 */
[C---:B------:R-:W-:Y:S02]  /*49e0*/  ISETP.GE.AND P5, PT, R5.reuse, R10, PT ;  /* 0x0000000a0500720c */ /* 0x040fe40003fa6270 */
[----:B------:R-:W-:Y:S02]  /*49f0*/  FSEL R223, R32, -INF , !P2 ;  /* 0xff80000020df7808 */ /* 0x000fe40005000000 */
[C---:B------:R-:W-:Y:S02]  /*4a00*/  ISETP.GE.AND P2, PT, R5.reuse, R11, PT ;  /* 0x0000000b0500720c */ /* 0x040fe40003f46270 */
[----:B------:R-:W-:Y:S02]  /*4a10*/  ISETP.GE.AND P6, PT, R5, R9, PT ;  /* 0x000000090500720c */ /* 0x000fe40003fc6270 */
[----:B------:R-:W-:-:S02]  /*4a20*/  FSEL R225, R34, -INF , !P5 ;  /* 0xff80000022e17808 */ /* 0x000fc40006800000 */
[----:B------:R-:W-:Y:S02]  /*4a30*/  ISETP.GE.AND P5, PT, R3, R9, PT ;  /* 0x000000090300720c */ /* 0x000fe40003fa6270 */
[----:B------:R-:W-:Y:S02]  /*4a40*/  FSEL R5, R46, -INF , !P2 ;  /* 0xff8000002e057808 */ /* 0x000fe40005000000 */
[----:B------:R-:W-:Y:S02]  /*4a50*/  FSEL R219, R45, -INF , !P5 ;  /* 0xff8000002ddb7808 */ /* 0x000fe40006800000 */
[C---:B------:R-:W-:Y:S01]  /*4a60*/  ISETP.GE.AND P5, PT, R3.reuse, R10, PT ;  /* 0x0000000a0300720c */ /* 0x040fe20003fa6270 */
[----:B------:R1:W-:Y:S01]  /*4a70*/  STL [R1], R5 ;  /* 0x0000000501007387 */ /* 0x0003e20000100800 */
[----:B------:R-:W-:Y:S02]  /*4a80*/  ISETP.GE.AND P2, PT, R3, R11, PT ;  /* 0x0000000b0300720c */ /* 0x000fe40003f46270 */
[----:B------:R-:W-:-:S02]  /*4a90*/  FSEL R220, R35, -INF , !P5 ;  /* 0xff80000023dc7808 */ /* 0x000fc40006800000 */
[----:B------:R-:W-:Y:S02]  /*4aa0*/  FSEL R217, R44, -INF , !P6 ;  /* 0xff8000002cd97808 */ /* 0x000fe40007000000 */
[----:B------:R-:W-:Y:S02]  /*4ab0*/  FSEL R227, R47, -INF , !P2 ;  /* 0xff8000002fe37808 */ /* 0x000fe40005000000 */
[----:B------:R-:W-:Y:S01]  /*4ac0*/  ISETP.GE.AND P6, PT, R3, R8, PT ;  /* 0x000000080300720c */ /* 0x000fe20003fc6270 */
[----:B------:R-:W-:Y:S01]  /*4ad0*/  HMMA.16816.F32.BF16 R44, R20, R24, R112 ;  /* 0x00000018142c723c */ /* 0x000fe20000041870 */
[----:B------:R-:W-:Y:S02]  /*4ae0*/  IADD3 R3, R2, 0x61, RZ ;  /* 0x0000006102037810 */ /* 0x000fe40007ffe0ff */
[----:B------:R-:W-:-:S05]  /*4af0*/  FSEL R211, R33, -INF , !P6 ;  /* 0xff80000021d37808 */ /* 0x000fca0007000000 */
[----:B------:R-:W-:Y:S01]  /*4b00*/  HMMA.16816.F32.BF16 R32, R16, R84, R212 ;  /* 0x000000541020723c */ /* 0x000fe200000418d4 */
[----:B-1----:R-:W-:-:S07]  /*4b10*/  IADD3 R5, R2, 0x60, RZ ;  /* 0x0000006002057810 */ /* 0x002fce0007ffe0ff */
[----:B------:R-:W-:Y:S01]  /*4b20*/  HMMA.16816.F32.BF16 R16, R16, R26, R144 ;  /* 0x0000001a1010723c */ /* 0x000fe20000041890 */
[C---:B------:R-:W-:Y:S02]  /*4b30*/  ISETP.GE.AND P5, PT, R5.reuse, R8, PT ;  /* 0x000000080500720c */ /* 0x040fe40003fa6270 */
[C---:B------:R-:W-:Y:S02]  /*4b40*/  ISETP.GE.AND P2, PT, R5.reuse, R10, PT ;  /* 0x0000000a0500720c */ /* 0x040fe40003f46270 */
[----:B------:R-:W-:Y:S02]  /*4b50*/  FSEL R209, R52, -INF , !P5 ;  /* 0xff80000034d17808 */ /* 0x000fe40006800000 */
[----:B------:R-:W-:Y:S02]  /*4b60*/  ISETP.GE.AND P5, PT, R5, R11, PT ;  /* 0x0000000b0500720c */ /* 0x000fe40003fa6270 */
[----:B------:R-:W-:Y:S02]  /*4b70*/  FSEL R218, R54, -INF , !P2 ;  /* 0xff80000036da7808 */ /* 0x000fe40005000000 */
[----:B------:R-:W-:-:S02]  /*4b80*/  ISETP.GE.AND P2, PT, R3, R8, PT ;  /* 0x000000080300720c */ /* 0x000fc40003f46270 */
[----:B------:R-:W-:Y:S02]  /*4b90*/  FSEL R48, R30, -INF , !P5 ;  /* 0xff8000001e307808 */ /* 0x000fe40006800000 */
[-C--:B------:R-:W-:Y:S02]  /*4ba0*/  ISETP.GE.AND P6, PT, R5, R9.reuse, PT ;  /* 0x000000090500720c */ /* 0x080fe40003fc6270 */
[----:B------:R-:W-:Y:S01]  /*4bb0*/  ISETP.GE.AND P5, PT, R3, R9, PT ;  /* 0x000000090300720c */ /* 0x000fe20003fa6270 */
[----:B------:R1:W-:Y:S01]  /*4bc0*/  STL [R1+0xc], R48 ;  /* 0x00000c3001007387 */ /* 0x0003e20000100800 */
[----:B------:R-:W-:Y:S02]  /*4bd0*/  FSEL R206, R53, -INF , !P2 ;  /* 0xff80000035ce7808 */ /* 0x000fe40005000000 */
[----:B------:R-:W-:Y:S02]  /*4be0*/  ISETP.GE.AND P2, PT, R3, R11, PT ;  /* 0x0000000b0300720c */ /* 0x000fe40003f46270 */
[----:B------:R-:W-:-:S02]  /*4bf0*/  IADD3 R5, R2, 0x68, RZ ;  /* 0x0000006802057810 */ /* 0x000fc40007ffe0ff */
[----:B------:R-:W-:Y:S02]  /*4c00*/  FSEL R222, R28, -INF , !P6 ;  /* 0xff8000001cde7808 */ /* 0x000fe40007000000 */
[----:B------:R-:W-:Y:S02]  /*4c10*/  FSEL R216, R29, -INF , !P5 ;  /* 0xff8000001dd87808 */ /* 0x000fe40006800000 */
[-C--:B------:R-:W-:Y:S02]  /*4c20*/  ISETP.GE.AND P6, PT, R3, R10.reuse, PT ;  /* 0x0000000a0300720c */ /* 0x080fe40003fc6270 */
[----:B------:R-:W-:Y:S02]  /*4c30*/  FSEL R247, R31, -INF , !P2 ;  /* 0xff8000001ff77808 */ /* 0x000fe40005000000 */
[C---:B------:R-:W-:Y:S01]  /*4c40*/  ISETP.GE.AND P5, PT, R5.reuse, R10, PT ;  /* 0x0000000a0500720c */ /* 0x040fe20003fa6270 */
[----:B------:R-:W-:Y:S01]  /*4c50*/  HMMA.16816.F32.BF16 R28, R20, R84, R160 ;  /* 0x00000054141c723c */ /* 0x000fe200000418a0 */
[----:B------:R-:W-:-:S02]  /*4c60*/  ISETP.GE.AND P2, PT, R5, R8, PT ;  /* 0x000000080500720c */ /* 0x000fc40003f46270 */
[----:B------:R-:W-:Y:S02]  /*4c70*/  IADD3 R3, R2, 0x69, RZ ;  /* 0x0000006902037810 */ /* 0x000fe40007ffe0ff */
[----:B------:R-:W-:Y:S02]  /*4c80*/  FSEL R205, R14, -INF , !P5 ;  /* 0xff8000000ecd7808 */ /* 0x000fe40006800000 */
[----:B------:R-:W-:Y:S01]  /*4c90*/  FSEL R178, R12, -INF , !P2 ;  /* 0xff8000000cb27808 */ /* 0x000fe20005000000 */
[----:B------:R-:W-:Y:S01]  /*4ca0*/  HMMA.16816.F32.BF16 R20, R20, R26, R132 ;  /* 0x0000001a1414723c */ /* 0x000fe20000041884 */
[----:B------:R-:W-:Y:S02]  /*4cb0*/  ISETP.GE.AND P5, PT, R3, R9, PT ;  /* 0x000000090300720c */ /* 0x000fe40003fa6270 */
[----:B------:R-:W-:Y:S02]  /*4cc0*/  ISETP.GE.AND P2, PT, R5, R11, PT ;  /* 0x0000000b0500720c */ /* 0x000fe40003f46270 */
[----:B------:R-:W-:-:S02]  /*4cd0*/  FSEL R208, R55, -INF , !P6 ;  /* 0xff80000037d07808 */ /* 0x000fc40007000000 */
[----:B------:R-:W-:Y:S02]  /*4ce0*/  FSEL R213, R41, -INF , !P5 ;  /* 0xff80000029d57808 */ /* 0x000fe40006800000 */
[----:B------:R-:W-:Y:S02]  /*4cf0*/  ISETP.GE.AND P6, PT, R5, R9, PT ;  /* 0x000000090500720c */ /* 0x000fe40003fc6270 */
[----:B------:R-:W-:Y:S02]  /*4d00*/  FSEL R215, R42, -INF , !P2 ;  /* 0xff8000002ad77808 */ /* 0x000fe40005000000 */
[C---:B------:R-:W-:Y:S02]  /*4d10*/  ISETP.GE.AND P5, PT, R3.reuse, R10, PT ;  /* 0x0000000a0300720c */ /* 0x040fe40003fa6270 */
[----:B------:R-:W-:Y:S02]  /*4d20*/  ISETP.GE.AND P2, PT, R3, R11, PT ;  /* 0x0000000b0300720c */ /* 0x000fe40003f46270 */
[----:B------:R-:W-:-:S02]  /*4d30*/  IADD3 R5, R2, 0x70, RZ ;  /* 0x0000007002057810 */ /* 0x000fc40007ffe0ff */
[----:B------:R-:W-:Y:S02]  /*4d40*/  FSEL R176, R15, -INF , !P5 ;  /* 0xff8000000fb07808 */ /* 0x000fe40006800000 */
[----:B------:R-:W-:Y:S02]  /*4d50*/  FSEL R214, R40, -INF , !P6 ;  /* 0xff80000028d67808 */ /* 0x000fe40007000000 */
[----:B------:R-:W-:Y:S02]  /*4d60*/  FSEL R212, R43, -INF , !P2 ;  /* 0xff8000002bd47808 */ /* 0x000fe40005000000 */
[-C--:B------:R-:W-:Y:S02]  /*4d70*/  ISETP.GE.AND P5, PT, R5, R8.reuse, PT ;  /* 0x000000080500720c */ /* 0x080fe40003fa6270 */
[----:B------:R-:W-:Y:S02]  /*4d80*/  ISETP.GE.AND P6, PT, R3, R8, PT ;  /* 0x000000080300720c */ /* 0x000fe40003fc6270 */
[----:B------:R-:W-:-:S02]  /*4d90*/  ISETP.GE.AND P2, PT, R5, R10, PT ;  /* 0x0000000a0500720c */ /* 0x000fc40003f46270 */
[----:B------:R-:W-:Y:S02]  /*4da0*/  IADD3 R3, R2, 0x71, RZ ;  /* 0x0000007102037810 */ /* 0x000fe40007ffe0ff */
[----:B------:R-:W-:Y:S02]  /*4db0*/  FSEL R160, R44, -INF , !P5 ;  /* 0xff8000002ca07808 */ /* 0x000fe40006800000 */
[----:B------:R-:W-:Y:S02]  /*4dc0*/  ISETP.GE.AND P5, PT, R5, R11, PT ;  /* 0x0000000b0500720c */ /* 0x000fe40003fa6270 */
[----:B------:R-:W-:Y:S02]  /*4dd0*/  FSEL R146, R46, -INF , !P2 ;  /* 0xff8000002e927808 */ /* 0x000fe40005000000 */
[----:B------:R-:W-:Y:S02]  /*4de0*/  ISETP.GE.AND P2, PT, R3, R8, PT ;  /* 0x000000080300720c */ /* 0x000fe40003f46270 */
[----:B------:R-:W-:-:S02]  /*4df0*/  FSEL R161, R13, -INF , !P6 ;  /* 0xff8000000da17808 */ /* 0x000fc40007000000 */
[----:B------:R-:W-:Y:S02]  /*4e00*/  FSEL R210, R38, -INF , !P5 ;  /* 0xff80000026d27808 */ /* 0x000fe40006800000 */
[-C--:B------:R-:W-:Y:S02]  /*4e10*/  ISETP.GE.AND P6, PT, R5, R9.reuse, PT ;  /* 0x000000090500720c */ /* 0x080fe40003fc6270 */
[----:B------:R-:W-:Y:S02]  /*4e20*/  ISETP.GE.AND P5, PT, R3, R9, PT ;  /* 0x000000090300720c */ /* 0x000fe40003fa6270 */
[----:B------:R-:W-:Y:S02]  /*4e30*/  FSEL R144, R45, -INF , !P2 ;  /* 0xff8000002d907808 */ /* 0x000fe40005000000 */
[----:B------:R-:W-:Y:S02]  /*4e40*/  ISETP.GE.AND P2, PT, R3, R11, PT ;  /* 0x0000000b0300720c */ /* 0x000fe40003f46270 */
[----:B------:R-:W-:-:S02]  /*4e50*/  FSEL R207, R36, -INF , !P6 ;  /* 0xff80000024cf7808 */ /* 0x000fc40007000000 */
[----:B------:R-:W-:Y:S02]  /*4e60*/  FSEL R177, R37, -INF , !P5 ;  /* 0xff80000025b17808 */ /* 0x000fe40006800000 */
[----:B------:R-:W-:Y:S02]  /*4e70*/  ISETP.GE.AND P6, PT, R3, R10, PT ;  /* 0x0000000a0300720c */ /* 0x000fe40003fc6270 */
[----:B------:R-:W-:Y:S02]  /*4e80*/  FSEL R179, R39, -INF , !P2 ;  /* 0xff80000027b37808 */ /* 0x000fe40005000000 */
[----:B------:R-:W-:Y:S02]  /*4e90*/  FSEL R36, R33, -INF , !P0 ;  /* 0xff80000021247808 */ /* 0x000fe40004000000 */
[----:B------:R-:W-:Y:S02]  /*4ea0*/  FSEL R37, R35, -INF , !P1 ;  /* 0xff80000023257808 */ /* 0x000fe40004800000 */
[----:B------:R-:W-:-:S02]  /*4eb0*/  ISETP.GE.AND P2, PT, R2, R8, PT ;  /* 0x000000080200720c */ /* 0x000fc40003f46270 */
[C---:B------:R-:W-:Y:S02]  /*4ec0*/  ISETP.GE.AND P5, PT, R2.reuse, R10, PT ;  /* 0x0000000a0200720c */ /* 0x040fe40003fa6270 */
[C---:B------:R-:W-:Y:S02]  /*4ed0*/  ISETP.GE.AND P0, PT, R2.reuse, R9, PT ;  /* 0x000000090200720c */ /* 0x040fe40003f06270 */
[C---:B------:R-:W-:Y:S02]  /*4ee0*/  IADD3 R3, R2.reuse, 0x78, RZ ;  /* 0x0000007802037810 */ /* 0x040fe40007ffe0ff */
[C---:B------:R-:W-:Y:S02]  /*4ef0*/  ISETP.GE.AND P1, PT, R2.reuse, R11, PT ;  /* 0x0000000b0200720c */ /* 0x040fe40003f26270 */
[----:B------:R-:W-:Y:S02]  /*4f00*/  IADD3 R2, R2, 0x79, RZ ;  /* 0x0000007902027810 */ /* 0x000fe40007ffe0ff */
[----:B------:R-:W-:-:S02]  /*4f10*/  FSEL R35, R32, -INF , !P0 ;  /* 0xff80000020237808 */ /* 0x000fc40004000000 */
[----:B------:R-:W-:Y:S02]  /*4f20*/  ISETP.GE.AND P0, PT, R2, R11, PT ;  /* 0x0000000b0200720c */ /* 0x000fe40003f06270 */
[----:B------:R-:W-:Y:S02]  /*4f30*/  FSEL R75, R31, -INF , !P3 ;  /* 0xff8000001f4b7808 */ /* 0x000fe40005800000 */
[----:B------:R-:W-:Y:S02]  /*4f40*/  FSEL R162, R19, -INF , !P0 ;  /* 0xff80000013a27808 */ /* 0x000fe40004000000 */
[----:B------:R-:W-:Y:S02]  /*4f50*/  PLOP3.LUT P0, PT, PT, PT, UP0, 0x80, 0x0 ;  /* 0x000000000000781c */ /* 0x000fe40003f0f008 */
[----:B------:R-:W-:Y:S02]  /*4f60*/  FSEL R72, R28, -INF , !P2 ;  /* 0xff8000001c487808 */ /* 0x000fe40005000000 */
[----:B------:R-:W-:-:S02]  /*4f70*/  ISETP.GE.AND P3, PT, R3, R9, PT ;  /* 0x000000090300720c */ /* 0x000fc40003f66270 */
[----:B------:R-:W-:Y:S02]  /*4f80*/  ISETP.GE.AND P2, PT, R3, R11, PT ;  /* 0x0000000b0300720c */ /* 0x000fe40003f46270 */
[----:B------:R-:W-:Y:S02]  /*4f90*/  FSEL R133, R47, -INF , !P6 ;  /* 0xff8000002f857808 */ /* 0x000fe40007000000 */
[----:B------:R-:W-:Y:S02]  /*4fa0*/  FSEL R73, R29, -INF , !P4 ;  /* 0xff8000001d497808 */ /* 0x000fe40006000000 */
[----:B------:R-:W-:Y:S02]  /*4fb0*/  FSEL R74, R30, -INF , !P5 ;  /* 0xff8000001e4a7808 */ /* 0x000fe40006800000 */
[----:B------:R-:W-:Y:S02]  /*4fc0*/  FSEL R147, R16, -INF , !P3 ;  /* 0xff80000010937808 */ /* 0x000fe40005800000 */
[----:B------:R-:W-:-:S02]  /*4fd0*/  FSEL R163, R18, -INF , !P2 ;  /* 0xff80000012a37808 */ /* 0x000fc40005000000 */
[C---:B------:R-:W-:Y:S02]  /*4fe0*/  ISETP.GE.AND P6, PT, R3.reuse, R8, PT ;  /* 0x000000080300720c */ /* 0x040fe40003fc6270 */
[----:B------:R-:W-:Y:S02]  /*4ff0*/  ISETP.GE.AND P4, PT, R3, R10, PT ;  /* 0x0000000a0300720c */ /* 0x000fe40003f86270 */
[C---:B------:R-:W-:Y:S02]  /*5000*/  ISETP.GE.AND P5, PT, R2.reuse, R8, PT ;  /* 0x000000080200720c */ /* 0x040fe40003fa6270 */
[C---:B------:R-:W-:Y:S02]  /*5010*/  ISETP.GE.AND P3, PT, R2.reuse, R10, PT ;  /* 0x0000000a0200720c */ /* 0x040fe40003f66270 */
        /* <DEDUP_REMOVED lines=8> */
[----:B-1----:R-:W2:Y:S01]  /*50a0*/  LDL.64 R230, [R1+0xa8] ;  /* 0x0000a80001e67983 */ /* 0x002ea20000100a00 */
[----:B------:R-:W-:Y:S01]  /*50b0*/  UIADD3 UR11, UR33, -0x2, URZ ;  /* 0xfffffffe210b7890 */ /* 0x000fe2000fffe03f */
[----:B------:R-:W-:Y:S01]  /*50c0*/  IMAD.U32 R5, RZ, RZ, UR4 ;  /* 0x00000004ff057e24 */ /* 0x000fe2000f8e00ff */
[----:B------:R-:W-:Y:S01]  /*50d0*/  BSSY B0, `(.L_x_164) ;  /* 0x0000065000007945 */ /* 0x000fe20003800000 */
[----:B------:R-:W-:Y:S01]  /*50e0*/  IMAD.U32 R7, RZ, RZ, UR4 ;  /* 0x00000004ff077e24 */ /* 0x000fe2000f8e00ff */
[----:B------:R-:W-:Y:S01]  /*50f0*/  USHF.R.S32.HI UR7, URZ, 0x1f, UR11 ;  /* 0x0000001f3f077899 */ /* 0x000fe2000801140b */
[----:B------:R-:W-:Y:S01]  /*5100*/  IMAD.U32 R17, RZ, RZ, UR4 ;  /* 0x00000004ff117e24 */ /* 0x000fe2000f8e00ff */
[----:B------:R-:W-:Y:S01]  /*5110*/  UIMAD UR5, UR5, UR11, URZ ;  /* 0x0000000b050572a4 */ /* 0x000fe2000f8e023f */
[----:B------:R-:W-:-:S02]  /*5120*/  IMAD.U32 R12, RZ, RZ, UR11 ;  /* 0x0000000bff0c7e24 */ /* 0x000fc4000f8e00ff */
[----:B------:R-:W-:Y:S01]  /*5130*/  IMAD.U32 R18, RZ, RZ, UR4 ;  /* 0x00000004ff127e24 */ /* 0x000fe2000f8e00ff */
[----:B------:R-:W-:Y:S01]  /*5140*/  UIMAD UR5, UR7, UR9, UR5 ;  /* 0x00000009070572a4 */ /* 0x000fe2000f8e0205 */
[----:B------:R-:W-:-:S04]  /*5150*/  IMAD.WIDE.U32 R12, R12, UR9, R102 ;  /* 0x000000090c0c7c25 */ /* 0x000fc8000f8e0066 */
[----:B------:R-:W-:Y:S01]  /*5160*/  IMAD.U32 R21, RZ, RZ, UR4 ;  /* 0x00000004ff157e24 */ /* 0x000fe2000f8e00ff */
[----:B------:R-:W-:Y:S02]  /*5170*/  IADD3 R3, R13, UR5, RZ ;  /* 0x000000050d037c10 */ /* 0x000fe4000fffe0ff */
[----:B--2---:R-:W-:-:S13]  /*5180*/  ISETP.GE.AND P1, PT, R230, c[0x0][0x220], PT ;  /* 0x00008800e6007a0c */ /* 0x004fda0003f26270 */
[----:B------:R-:W-:Y:S01]  /*5190*/  @!P1 MOV R15, c[0x0][0x19c] ;  /* 0x00006700000f9a02 */ /* 0x000fe20000000f00 */
[----:B------:R-:W-:Y:S01]  /*51a0*/  @!P1 IMAD.MOV.U32 R16, RZ, RZ, c[0x0][0x19c] ;  /* 0x00006700ff109624 */ /* 0x000fe200078e00ff */
[-C--:B------:R-:W-:Y:S01]  /*51b0*/  @!P1 LEA R5, P3, R5, R12.reuse, 0x5 ;  /* 0x0000000c05059211 */ /* 0x080fe200078628ff */
[----:B------:R-:W-:Y:S01]  /*51c0*/  @!P1 IMAD.MOV.U32 R20, RZ, RZ, c[0x0][0x19c] ;  /* 0x00006700ff149624 */ /* 0x000fe200078e00ff */
[----:B------:R-:W-:Y:S01]  /*51d0*/  @!P1 LEA R7, P2, R7, R12, 0x6 ;  /* 0x0000000c07079211 */ /* 0x000fe200078430ff */
[----:B------:R1:W-:Y:S01]  /*51e0*/  @P1 STS.128 [R246+0x4000], RZ ;  /* 0x004000fff6001388 */ /* 0x0003e20000000c00 */
[-C--:B------:R-:W-:Y:S01]  /*51f0*/  @!P1 LEA.HI.X R15, R17, R3.reuse, R15, 0x5, P3 ;  /* 0x00000003110f9211 */ /* 0x080fe200018f2c0f */
[----:B------:R-:W-:Y:S01]  /*5200*/  @!P1 IMAD.MOV.U32 R17, RZ, RZ, R3 ;  /* 0x000000ffff119224 */ /* 0x000fe200078e0003 */
[----:B------:R-:W-:Y:S01]  /*5210*/  @!P1 LEA.HI.X R16, R18, R3, R16, 0x6, P2 ;  /* 0x0000000312109211 */ /* 0x000fe200010f3410 */
[----:B------:R-:W-:Y:S01]  /*5220*/  @!P1 IMAD R20, R20, 0x60, RZ ;  /* 0x0000006014149824 */ /* 0x000fe200078e02ff */
[----:B------:R-:W-:-:S02]  /*5230*/  @!P1 LEA R28, P3, R7, c[0x0][0x168], 0x1 ;  /* 0x00005a00071c9a11 */ /* 0x000fc400078608ff */
[----:B------:R-:W-:Y:S02]  /*5240*/  @!P1 IADD3 R2, P4, R12, UR25, RZ ;  /* 0x000000190c029c10 */ /* 0x000fe4000ff9e0ff */
[----:B------:R-:W-:Y:S02]  /*5250*/  @!P1 LEA R30, P2, R5, c[0x0][0x168], 0x1 ;  /* 0x00005a00051e9a11 */ /* 0x000fe400078408ff */
[----:B------:R-:W-:Y:S02]  /*5260*/  @!P1 LEA.HI.X R29, R7, c[0x0][0x16c], R16, 0x1, P3 ;  /* 0x00005b00071d9a11 */ /* 0x000fe400018f0c10 */
[----:B------:R-:W-:Y:S02]  /*5270*/  @!P1 IADD3.X R14, R3, UR24, RZ, P4, !PT ;  /* 0x00000018030e9c10 */ /* 0x000fe4000a7fe4ff */
[----:B------:R-:W-:Y:S01]  /*5280*/  @!P1 LEA.HI.X R31, R5, c[0x0][0x16c], R15, 0x1, P2 ;  /* 0x00005b00051f9a11 */ /* 0x000fe200010f0c0f */
[----:B------:R-:W-:Y:S01]  /*5290*/  IMAD.U32 R5, RZ, RZ, UR4 ;  /* 0x00000004ff057e24 */ /* 0x000fe2000f8e00ff */
[----:B------:R-:W-:Y:S01]  /*52a0*/  @!P1 MOV R16, R12 ;  /* 0x0000000c00109202 */ /* 0x000fe20000000f00 */
[----:B------:R-:W-:Y:S01]  /*52b0*/  @!P1 IMAD.MOV.U32 R15, RZ, RZ, R3 ;  /* 0x000000ffff0f9224 */ /* 0x000fe200078e0003 */
[----:B------:R-:W-:-:S02]  /*52c0*/  @!P1 LEA R32, P4, R2, c[0x0][0x168], 0x1 ;  /* 0x00005a0002209a11 */ /* 0x000fc400078808ff */
[----:B------:R-:W-:Y:S01]  /*52d0*/  @!P1 MOV R7, c[0x0][0x19c] ;  /* 0x0000670000079a02 */ /* 0x000fe20000000f00 */
[----:B------:R-:W-:Y:S01]  /*52e0*/  @!P1 IMAD.WIDE.U32 R16, R5, 0x50, R16 ;  /* 0x0000005005109825 */ /* 0x000fe200078e0010 */
[----:B------:R-:W-:Y:S02]  /*52f0*/  @!P1 LEA.HI.X R33, R2, c[0x0][0x16c], R14, 0x1, P4 ;  /* 0x00005b0002219a11 */ /* 0x000fe400020f0c0e */
[----:B------:R-:W-:Y:S01]  /*5300*/  @!P1 LEA R26, P2, R12, c[0x0][0x168], 0x1 ;  /* 0x00005a000c1a9a11 */ /* 0x000fe200078408ff */
[----:B------:R-:W-:Y:S01]  /*5310*/  @!P1 IMAD.MOV.U32 R2, RZ, RZ, R12 ;  /* 0x000000ffff029224 */ /* 0x000fe200078e000c */
[----:B------:R-:W-:Y:S01]  /*5320*/  @!P1 LEA R22, P3, R16, c[0x0][0x168], 0x1 ;  /* 0x00005a0010169a11 */ /* 0x000fe200078608ff */
[----:B------:R-:W-:Y:S01]  /*5330*/  @!P1 IMAD.MOV.U32 R5, RZ, RZ, c[0x0][0x19c] ;  /* 0x00006700ff059624 */ /* 0x000fe200078e00ff */
[--C-:B------:R-:W-:Y:S01]  /*5340*/  @!P1 LEA.HI.X R27, R12, c[0x0][0x16c], R3.reuse, 0x1, P2 ;  /* 0x00005b000c1b9a11 */ /* 0x100fe200010f0c03 */
[----:B------:R-:W-:-:S04]  /*5350*/  @!P1 IMAD.WIDE.U32 R18, R18, 0x30, R2 ;  /* 0x0000003012129825 */ /* 0x000fc800078e0002 */
[----:B------:R-:W-:Y:S01]  /*5360*/  @!P1 IMAD R5, R5, 0x30, RZ ;  /* 0x0000003005059824 */ /* 0x000fe200078e02ff */
[C---:B------:R-:W-:Y:S01]  /*5370*/  @!P1 LEA R24, P4, R18.reuse, c[0x0][0x168], 0x1 ;  /* 0x00005a0012189a11 */ /* 0x040fe200078808ff */
[----:B------:R-:W-:Y:S01]  /*5380*/  @!P1 IMAD.MOV.U32 R14, RZ, RZ, R12 ;  /* 0x000000ffff0e9224 */ /* 0x000fe200078e000c */
[----:B------:R-:W-:Y:S01]  /*5390*/  @!PT LDS RZ, [RZ] ;  /* 0x00000000fffff984 */ /* 0x000fe20000000800 */
[----:B------:R-:W-:Y:S01]  /*53a0*/  @!PT LDS RZ, [RZ] ;  /* 0x00000000fffff984 */ /* 0x000fe20000000800 */
[----:B------:R-:W-:Y:S01]  /*53b0*/  @!PT LDS RZ, [RZ] ;  /* 0x00000000fffff984 */ /* 0x000fe20000000800 */
[----:B------:R1:W-:Y:S01]  /*53c0*/  @!P1 LDGSTS.E.BYPASS.LTC128B.128 [R246+0x4000], [R26.64] ;  /* 0x040000001af69fae */ /* 0x0003e2000b901d74 */
[----:B------:R-:W-:Y:S01]  /*53d0*/  @!P1 IMAD R7, R7, 0x50, RZ ;  /* 0x0000005007079824 */ /* 0x000fe200078e02ff */
[----:B------:R-:W-:Y:S01]  /*53e0*/  @!P1 IADD3 R5, R5, R19, RZ ;  /* 0x0000001305059210 */ /* 0x000fe20007ffe0ff */
[----:B------:R-:W-:Y:S01]  /*53f0*/  @!P1 IMAD.WIDE.U32 R14, R21, 0x60, R14 ;  /* 0x00000060150e9825 */ /* 0x000fe200078e000e */
[----:B------:R1:W-:Y:S02]  /*5400*/  @P1 STS.128 [R246+0x4800], RZ ;  /* 0x004800fff6001388 */ /* 0x0003e40000000c00 */
[----:B------:R-:W-:Y:S01]  /*5410*/  @!P1 LEA.HI.X R25, R18, c[0x0][0x16c], R5, 0x1, P4 ;  /* 0x00005b0012199a11 */ /* 0x000fe200020f0c05 */
[----:B------:R-:W-:Y:S01]  /*5420*/  @!P1 IMAD.IADD R7, R7, 0x1, R17 ;  /* 0x0000000107079824 */ /* 0x000fe200078e0211 */
[----:B------:R-:W-:Y:S01]  /*5430*/  @!PT LDS RZ, [RZ] ;  /* 0x00000000fffff984 */ /* 0x000fe20000000800 */
[----:B------:R-:W-:Y:S01]  /*5440*/  @!PT LDS RZ, [RZ] ;  /* 0x00000000fffff984 */ /* 0x000fe20000000800 */
[----:B------:R-:W-:Y:S01]  /*5450*/  @!PT LDS RZ, [RZ] ;  /* 0x00000000fffff984 */ /* 0x000fe20000000800 */
[----:B------:R1:W-:Y:S01]  /*5460*/  @!P1 LDGSTS.E.BYPASS.LTC128B.128 [R246+0x4800], [R32.64] ;  /* 0x0480000020f69fae */ /* 0x0003e2000b901d74 */
[----:B------:R-:W-:Y:S01]  /*5470*/  @!P1 IMAD.IADD R15, R20, 0x1, R15 ;  /* 0x00000001140f9824 */ /* 0x000fe200078e020f */
[----:B------:R-:W-:-:S02]  /*5480*/  @!P1 LEA R20, P2, R14, c[0x0][0x168], 0x1 ;  /* 0x00005a000e149a11 */ /* 0x000fc400078408ff */
[----:B------:R1:W-:Y:S01]  /*5490*/  @P1 STS.128 [R246+0x5000], RZ ;  /* 0x005000fff6001388 */ /* 0x0003e20000000c00 */
[----:B------:R-:W-:Y:S02]  /*54a0*/  @!P1 LEA.HI.X R23, R16, c[0x0][0x16c], R7, 0x1, P3 ;  /* 0x00005b0010179a11 */ /* 0x000fe400018f0c07 */
[----:B------:R-:W-:Y:S01]  /*54b0*/  @!P1 LEA.HI.X R21, R14, c[0x0][0x16c], R15, 0x1, P2 ;  /* 0x00005b000e159a11 */ /* 0x000fe200010f0c0f */
[----:B------:R-:W-:Y:S01]  /*54c0*/  @!PT LDS RZ, [RZ] ;  /* 0x00000000fffff984 */ /* 0x000fe20000000800 */
[----:B------:R-:W-:Y:S01]  /*54d0*/  @!PT LDS RZ, [RZ] ;  /* 0x00000000fffff984 */ /* 0x000fe20000000800 */
[----:B------:R-:W-:Y:S01]  /*54e0*/  @!PT LDS RZ, [RZ] ;  /* 0x00000000fffff984 */ /* 0x000fe20000000800 */
[----:B------:R1:W-:Y:S04]  /*54f0*/  @!P1 LDGSTS.E.BYPASS.LTC128B.128 [R246+0x5000], [R30.64] ;  /* 0x050000001ef69fae */ /* 0x0003e8000b901d74 */
[----:B------:R1:W-:Y:S04]  /*5500*/  @P1 STS.128 [R246+0x5800], RZ ;  /* 0x005800fff6001388 */ /* 0x0003e80000000c00 */
        /* <DEDUP_REMOVED lines=33> */
.L_x_165:
[----:B------:R-:W-:Y:S05]  /*5720*/  BSYNC B0 ;  /* 0x0000000000007941 */ /* 0x000fea0003800000 */
.L_x_164:
[----:B------:R-:W0:Y:S02]  /*5730*/  LDGDEPBAR ;  /* 0x00000000000079af */ /* 0x000e240000000000 */
.L_x_163:
[----:B-1----:R-:W-:Y:S01]  /*5740*/  FMNMX.FTZ R2, R35, R36, !PT ;  /* 0x0000002423027209 */ /* 0x002fe20007810000 */
        /* <DEDUP_REMOVED lines=59> */
[----:B------:R1:W-:Y:S01]  /*5b00*/  STL [R1+0x160], R222 ;  /* 0x000160de01007387 */ /* 0x0003e20000100800 */
[----:B------:R-:W-:Y:S02]  /*5b10*/  FMNMX.FTZ R2, R175, R2, !PT ;  /* 0x00000002af027209 */ /* 0x000fe40007810000 */
[----:B------:R-:W-:Y:S02]  /*5b20*/  FMNMX.FTZ R134, R219, R134, !PT ;  /* 0x00000086db867209 */ /* 0x000fe40007810000 */
[----:B------:R-:W-:-:S02]  /*5b30*/  FMNMX.FTZ R2, R157, R2, !PT ;  /* 0x000000029d027209 */ /* 0x000fc40007810000 */
[----:B------:R-:W-:Y:S02]  /*5b40*/  FMNMX.FTZ R134, R222, R134, !PT ;  /* 0x00000086de867209 */ /* 0x000fe40007810000 */
[----:B-1----:R-:W3:Y:S02]  /*5b50*/  LDL.LU R222, [R1] ;  /* 0x0000000001de7983 */ /* 0x002ee40000300800 */
[----:B------:R-:W-:Y:S02]  /*5b60*/  FMNMX.FTZ R134, R216, R134, !PT ;  /* 0x00000086d8867209 */ /* 0x000fe40007810000 */
[----:B------:R-:W-:Y:S01]  /*5b70*/  FMNMX.FTZ R2, R57, R2, !PT ;  /* 0x0000000239027209 */ /* 0x000fe20007810000 */
[----:B------:R-:W-:Y:S01]  /*5b80*/  STL [R1+0x164], R216 ;  /* 0x000164d801007387 */ /* 0x000fe20000100800 */
[----:B------:R-:W-:Y:S02]  /*5b90*/  FMNMX.FTZ R134, R214, R134, !PT ;  /* 0x00000086d6867209 */ /* 0x000fe40007810000 */
[----:B------:R-:W-:-:S02]  /*5ba0*/  FMNMX.FTZ R2, R56, R2, !PT ;  /* 0x0000000238027209 */ /* 0x000fc40007810000 */
[----:B------:R-:W-:-:S04]  /*5bb0*/  FMNMX.FTZ R134, R213, R134, !PT ;  /* 0x00000086d5867209 */ /* 0x000fc80007810000 */
[----:B------:R-:W-:-:S04]  /*5bc0*/  FMNMX.FTZ R134, R207, R134, !PT ;  /* 0x00000086cf867209 */ /* 0x000fc80007810000 */
[----:B------:R-:W-:-:S04]  /*5bd0*/  FMNMX.FTZ R134, R177, R134, !PT ;  /* 0x00000086b1867209 */ /* 0x000fc80007810000 */
[----:B------:R-:W-:-:S04]  /*5be0*/  FMNMX.FTZ R134, R147, R134, !PT ;  /* 0x0000008693867209 */ /* 0x000fc80007810000 */
[----:B------:R-:W-:-:S05]  /*5bf0*/  FMNMX.FTZ R134, R145, R134, !PT ;  /* 0x0000008691867209 */ /* 0x000fca0007810000 */
[----:B------:R-:W1:Y:S02]  /*5c00*/  SHFL.BFLY PT, R5, R134, 0x2, 0x1f ;  /* 0x0c401f0086057f89 */ /* 0x000e6400000e0000 */
[----:B-1----:R-:W-:-:S05]  /*5c10*/  FMNMX.FTZ R134, R134, R5, !PT ;  /* 0x0000000586867209 */ /* 0x002fca0007810000 */
[----:B------:R-:W1:Y:S02]  /*5c20*/  SHFL.BFLY PT, R5, R134, 0x1, 0x1f ;  /* 0x0c201f0086057f89 */ /* 0x000e6400000e0000 */
[----:B-1----:R-:W-:-:S04]  /*5c30*/  FMNMX.FTZ R134, R134, R5, !PT ;  /* 0x0000000586867209 */ /* 0x002fc80007810000 */
[C---:B------:R-:W-:Y:S01]  /*5c40*/  FSETP.NEU.FTZ.AND P1, PT, R134.reuse, -INF , PT ;  /* 0xff8000008600780b */ /* 0x040fe20003f3d000 */
[----:B------:R-:W-:Y:S01]  /*5c50*/  STL [R1+0x150], R134 ;  /* 0x0001508601007387 */ /* 0x000fe20000100800 */
[----:B------:R-:W-:-:S03]  /*5c60*/  FMUL.FTZ R7, R134, c[0x0][0x23c] ;  /* 0x00008f0086077a20 */ /* 0x000fc60000410000 */
[----:B------:R-:W4:Y:S02]  /*5c70*/  LDL.LU R219, [R1+0x4] ;  /* 0x0000040001db7983 */ /* 0x000f240000300800 */
[----:B------:R-:W-:Y:S02]  /*5c80*/  FSEL R7, R7, RZ, P1 ;  /* 0x000000ff07077208 */ /* 0x000fe40000800000 */
[----:B--2---:R-:W2:Y:S01]  /*5c90*/  LDL.LU R216, [R1+0x14] ;  /* 0x0000140001d87983 */ /* 0x004ea20000300800 */
[----:B---3--:R-:W-:-:S04]  /*5ca0*/  FMNMX.FTZ R2, R222, R2, !PT ;  /* 0x00000002de027209 */ /* 0x008fc80007810000 */
[----:B------:R-:W-:-:S04]  /*5cb0*/  FMNMX.FTZ R2, R227, R2, !PT ;  /* 0x00000002e3027209 */ /* 0x000fc80007810000 */
[----:B------:R-:W-:-:S04]  /*5cc0*/  FMNMX.FTZ R2, R48, R2, !PT ;  /* 0x0000000230027209 */ /* 0x000fc80007810000 */
[----:B------:R-:W-:-:S04]  /*5cd0*/  FMNMX.FTZ R2, R247, R2, !PT ;  /* 0x00000002f7027209 */ /* 0x000fc80007810000 */
[----:B------:R-:W-:-:S04]  /*5ce0*/  FMNMX.FTZ R2, R215, R2, !PT ;  /* 0x00000002d7027209 */ /* 0x000fc80007810000 */
[----:B------:R-:W-:-:S04]  /*5cf0*/  FMNMX.FTZ R2, R212, R2, !PT ;  /* 0x00000002d4027209 */ /* 0x000fc80007810000 */
[----:B------:R-:W-:-:S04]  /*5d00*/  FMNMX.FTZ R2, R210, R2, !PT ;  /* 0x00000002d2027209 */ /* 0x000fc80007810000 */
[----:B------:R-:W-:-:S04]  /*5d10*/  FMNMX.FTZ R2, R179, R2, !PT ;  /* 0x00000002b3027209 */ /* 0x000fc80007810000 */
[----:B------:R-:W-:-:S04]  /*5d20*/  FMNMX.FTZ R2, R163, R2, !PT ;  /* 0x00000002a3027209 */ /* 0x000fc80007810000 */
[----:B------:R-:W-:-:S05]  /*5d30*/  FMNMX.FTZ R2, R162, R2, !PT ;  /* 0x00000002a2027209 */ /* 0x000fca0007810000 */
[----:B------:R-:W1:Y:S02]  /*5d40*/  SHFL.BFLY PT, R3, R2, 0x2, 0x1f ;  /* 0x0c401f0002037f89 */ /* 0x000e6400000e0000 */
[----:B-1----:R-:W-:Y:S01]  /*5d50*/  FMNMX.FTZ R2, R2, R3, !PT ;  /* 0x0000000302027209 */ /* 0x002fe20007810000 */
[----:B------:R-:W-:-:S04]  /*5d60*/  FFMA.FTZ R3, R35, c[0x0][0x23c], -R7 ;  /* 0x00008f0023037a23 */ /* 0x000fc80000010807 */
[----:B------:R-:W1:Y:S01]  /*5d70*/  SHFL.BFLY PT, R12, R2, 0x1, 0x1f ;  /* 0x0c201f00020c7f89 */ /* 0x000e6200000e0000 */
[----:B------:R1:W-:Y:S02]  /*5d80*/  MUFU.EX2 R134, R3 ;  /* 0x0000000300867308 */ /* 0x0003e40000000800 */
[----:B-1----:R-:W-:Y:S01]  /*5d90*/  FMNMX.FTZ R3, R2, R12, !PT ;  /* 0x0000000c02037209 */ /* 0x002fe20007810000 */
[----:B------:R-:W-:-:S06]  /*5da0*/  FFMA.FTZ R2, R36, c[0x0][0x23c], -R7 ;  /* 0x00008f0024027a23 */ /* 0x000fcc0000010807 */
[----:B------:R-:W1:Y:S01]  /*5db0*/  MUFU.EX2 R2, R2 ;  /* 0x0000000200027308 */ /* 0x000e620000000800 */
[C---:B------:R-:W-:Y:S01]  /*5dc0*/  FMUL.FTZ R5, R3.reuse, c[0x0][0x23c] ;  /* 0x00008f0003057a20 */ /* 0x040fe20000410000 */
[----:B------:R-:W-:Y:S01]  /*5dd0*/  FSETP.NEU.FTZ.AND P1, PT, R3, -INF , PT ;  /* 0xff8000000300780b */ /* 0x000fe20003f3d000 */
[----:B-1----:R-:W-:Y:S04]  /*5de0*/  STL [R1+0xdc], R2 ;  /* 0x0000dc0201007387 */ /* 0x002fe80000100800 */
[----:B------:R1:W-:Y:S04]  /*5df0*/  STL [R1+0x154], R3 ;  /* 0x0001540301007387 */ /* 0x0003e80000100800 */
[----:B-1----:R-:W3:Y:S01]  /*5e00*/  LDL.LU R3, [R1+0xdc] ;  /* 0x0000dc0001037983 */ /* 0x002ee20000300800 */
[----:B------:R-:W-:-:S02]  /*5e10*/  SHF.L.U32 R228, R6, 0x1, RZ ;  /* 0x0000000106e47819 */ /* 0x000fc400000006ff */
[----:B------:R-:W-:Y:S02]  /*5e20*/  FSEL R5, R5, RZ, P1 ;  /* 0x000000ff05057208 */ /* 0x000fe40000800000 */
[----:B------:R-:W-:Y:S01]  /*5e30*/  LEA R229, R4, R228, 0x1 ;  /* 0x000000e404e57211 */ /* 0x000fe200078e08ff */
[C---:B------:R-:W-:Y:S01]  /*5e40*/  IMAD R231, R0.reuse, 0x2, R228 ;  /* 0x0000000200e77824 */ /* 0x040fe200078e02e4 */
[----:B------:R-:W1:Y:S03]  /*5e50*/  LDSM.16.MT88.4 R48, [R228+0x8000] ;  /* 0x00800000e430783b */ /* 0x000e660000004200 */
[----:B------:R-:W-:Y:S01]  /*5e60*/  IMAD R230, R0, 0x2, R229 ;  /* 0x0000000200e67824 */ /* 0x000fe200078e02e5 */
[----:B------:R-:W1:Y:S01]  /*5e70*/  LDSM.16.MT88.4 R52, [R231+0x8000] ;  /* 0x00800000e734783b */ /* 0x000e620000004200 */
[----:B------:R-:W-:Y:S02]  /*5e80*/  FFMA.FTZ R0, R66, c[0x0][0x23c], -R5 ;  /* 0x00008f0042007a23 */ /* 0x000fe40000010805 */
[--C-:B------:R-:W-:Y:S01]  /*5e90*/  FFMA.FTZ R2, R61, c[0x0][0x23c], -R7.reuse ;  /* 0x00008f003d027a23 */ /* 0x100fe20000010807 */
[----:B------:R-:W1:Y:S01]  /*5ea0*/  LDSM.16.MT88.4 R56, [R229+0x8000] ;  /* 0x00800000e538783b */ /* 0x000e620000004200 */
[----:B------:R2:W-:Y:S03]  /*5eb0*/  MUFU.EX2 R10, R0 ;  /* 0x00000000000a7308 */ /* 0x0005e60000000800 */
[----:B------:R-:W1:Y:S04]  /*5ec0*/  LDSM.16.MT88.4 R76, [R230+0x8000] ;  /* 0x00800000e64c783b */ /* 0x000e680000004200 */
[----:B------:R-:W-:Y:S01]  /*5ed0*/  LDSM.16.MT88.4 R80, [R230+0x8800] ;  /* 0x00880000e650783b */ /* 0x000fe20000004200 */
[----:B--2---:R-:W-:-:S04]  /*5ee0*/  FFMA.FTZ R0, R65, c[0x0][0x23c], -R7 ;  /* 0x00008f0041007a23 */ /* 0x004fc80000010807 */
[----:B------:R2:W-:Y:S02]  /*5ef0*/  MUFU.EX2 R251, R0 ;  /* 0x0000000000fb7308 */ /* 0x0005e40000000800 */
[----:B--2---:R-:W-:-:S06]  /*5f00*/  FFMA.FTZ R0, R64, c[0x0][0x23c], -R7 ;  /* 0x00008f0040007a23 */ /* 0x004fcc0000010807 */
[----:B------:R2:W-:Y:S02]  /*5f10*/  MUFU.EX2 R11, R0 ;  /* 0x00000000000b7308 */ /* 0x0005e40000000800 */
[----:B--2---:R-:W-:-:S06]  /*5f20*/  FFMA.FTZ R0, R62, c[0x0][0x23c], -R7 ;  /* 0x00008f003e007a23 */ /* 0x004fcc0000010807 */
[----:B------:R2:W-:Y:S02]  /*5f30*/  MUFU.EX2 R239, R0 ;  /* 0x0000000000ef7308 */ /* 0x0005e40000000800 */
[----:B--2---:R-:W-:-:S06]  /*5f40*/  FFMA.FTZ R0, R63, c[0x0][0x23c], -R7 ;  /* 0x00008f003f007a23 */ /* 0x004fcc0000010807 */
[----:B------:R2:W-:Y:S02]  /*5f50*/  MUFU.EX2 R236, R0 ;  /* 0x0000000000ec7308 */ /* 0x0005e40000000800 */
[----:B--2---:R-:W-:-:S06]  /*5f60*/  FFMA.FTZ R0, R68, c[0x0][0x23c], -R5 ;  /* 0x00008f0044007a23 */ /* 0x004fcc0000010805 */
[----:B------:R-:W-:Y:S01]  /*5f70*/  MUFU.EX2 R248, R2 ;  /* 0x0000000200f87308 */ /* 0x000fe20000000800 */
[----:B------:R-:W-:Y:S07]  /*5f80*/  LDSM.16.MT88.4 R68, [R229+0x8800] ;  /* 0x00880000e544783b */ /* 0x000fee0000004200 */
[----:B------:R2:W-:Y:S02]  /*5f90*/  MUFU.EX2 R8, R0 ;  /* 0x0000000000087308 */ /* 0x0005e40000000800 */
[----:B--2---:R-:W-:-:S06]  /*5fa0*/  FFMA.FTZ R0, R88, c[0x0][0x23c], -R5 ;  /* 0x00008f0058007a23 */ /* 0x004fcc0000010805 */
[----:B------:R2:W-:Y:S02]  /*5fb0*/  MUFU.EX2 R242, R0 ;  /* 0x0000000000f27308 */ /* 0x0005e40000000800 */
[----:B--2---:R-:W-:-:S06]  /*5fc0*/  FFMA.FTZ R0, R87, c[0x0][0x23c], -R5 ;  /* 0x00008f0057007a23 */ /* 0x004fcc0000010805 */
[----:B------:R2:W-:Y:S02]  /*5fd0*/  MUFU.EX2 R238, R0 ;  /* 0x0000000000ee7308 */ /* 0x0005e40000000800 */
[----:B--2---:R-:W-:-:S06]  /*5fe0*/  FFMA.FTZ R0, R86, c[0x0][0x23c], -R5 ;  /* 0x00008f0056007a23 */ /* 0x004fcc0000010805 */
[----:B------:R2:W-:Y:S02]  /*5ff0*/  MUFU.EX2 R235, R0 ;  /* 0x0000000000eb7308 */ /* 0x0005e40000000800 */
[----:B--2---:R-:W-:-:S04]  /*6000*/  FMNMX.FTZ R0, R72, R73, !PT ;  /* 0x0000004948007209 */ /* 0x004fc80007810000 */
[----:B------:R-:W-:-:S04]  /*6010*/  FMNMX.FTZ R0, R188, R0, !PT ;  /* 0x00000000bc007209 */ /* 0x000fc80007810000 */
[----:B------:R-:W-:-:S04]  /*6020*/  FMNMX.FTZ R0, R141, R0, !PT ;  /* 0x000000008d007209 */ /* 0x000fc80007810000 */
[----:B------:R-:W-:-:S04]  /*6030*/  FMNMX.FTZ R0, R140, R0, !PT ;  /* 0x000000008c007209 */ /* 0x000fc80007810000 */
[----:B------:R-:W-:Y:S01]  /*6040*/  FMNMX.FTZ R0, R127, R0, !PT ;  /* 0x000000007f007209 */ /* 0x000fe20007810000 */
[----:B------:R-:W-:Y:S02]  /*6050*/  FFMA.FTZ R2, R60, c[0x0][0x23c], -R7 ;  /* 0x00008f003c027a23 */ /* 0x000fe40000010807 */
[----:B------:R-:W-:Y:S01]  /*6060*/  LDSM.16.MT88.4 R60, [R228+0x8800] ;  /* 0x00880000e43c783b */ /* 0x000fe20000004200 */
[----:B------:R-:W-:Y:S01]  /*6070*/  FMNMX.FTZ R0, R126, R0, !PT ;  /* 0x000000007e007209 */ /* 0x000fe20007810000 */
[----:B------:R2:W1:Y:S03]  /*6080*/  MUFU.EX2 R9, R2 ;  /* 0x0000000200097308 */ /* 0x0004660000000800 */
[----:B------:R-:W-:-:S04]  /*6090*/  FMNMX.FTZ R0, R124, R0, !PT ;  /* 0x000000007c007209 */ /* 0x000fc80007810000 */
[----:B------:R-:W-:Y:S01]  /*60a0*/  FMNMX.FTZ R0, R194, R0, !PT ;  /* 0x00000000c2007209 */ /* 0x000fe20007810000 */
[----:B--2---:R-:W-:-:S03]  /*60b0*/  FFMA.FTZ R2, R34, c[0x0][0x23c], -R5 ;  /* 0x00008f0022027a23 */ /* 0x004fc60000010805 */
[----:B------:R-:W-:Y:S01]  /*60c0*/  FMNMX.FTZ R0, R191, R0, !PT ;  /* 0x00000000bf007209 */ /* 0x000fe20007810000 */
[----:B------:R2:W-:Y:S03]  /*60d0*/  MUFU.EX2 R245, R2 ;  /* 0x0000000200f57308 */ /* 0x0005e60000000800 */
[----:B------:R-:W-:Y:S01]  /*60e0*/  FMNMX.FTZ R0, R164, R0, !PT ;  /* 0x00000000a4007209 */ /* 0x000fe20007810000 */
[----:B--2---:R-:W-:-:S04]  /*60f0*/  FFMA.FTZ R2, R37, c[0x0][0x23c], -R5 ;  /* 0x00008f0025027a23 */ /* 0x004fc80000010805 */
[----:B------:R2:W1:Y:S02]  /*6100*/  MUFU.EX2 R246, R2 ;  /* 0x0000000200f67308 */ /* 0x0004640000000800 */
[----:B--2---:R-:W-:Y:S02]  /*6110*/  FFMA.FTZ R2, R67, c[0x0][0x23c], -R5 ;  /* 0x00008f0043027a23 */ /* 0x004fe40000010805 */
[----:B------:R-:W-:Y:S04]  /*6120*/  LDSM.16.MT88.4 R64, [R231+0x8800] ;  /* 0x00880000e740783b */ /* 0x000fe80000004200 */
[----:B------:R2:W1:Y:S02]  /*6130*/  MUFU.EX2 R150, R2 ;  /* 0x0000000200967308 */ /* 0x0004640000000800 */
[----:B--2---:R-:W-:-:S02]  /*6140*/  FMNMX.FTZ R2, R152, R0, !PT ;  /* 0x0000000098027209 */ /* 0x004fc40007810000 */
        /* <DEDUP_REMOVED lines=17> */
[----:B----4-:R-:W-:-:S02]  /*6260*/  FMNMX.FTZ R2, R219, R2, !PT ;  /* 0x00000002db027209 */ /* 0x010fc40007810000 */
        /* <DEDUP_REMOVED lines=23> */
[----:B---3--:R-:W-:-:S02]  /*63e0*/  F2FP.BF16.PACK_AB R12, R3, R134 ;  /* 0x00000086030c723e */ /* 0x008fc400000010ff */
[----:B-1----:R-:W-:Y:S02]  /*63f0*/  F2FP.BF16.PACK_AB R14, R9, R248 ;  /* 0x000000f8090e723e */ /* 0x002fe400000010ff */
[----:B------:R-:W-:Y:S02]  /*6400*/  F2FP.BF16.PACK_AB R13, R246, R245 ;  /* 0x000000f5f60d723e */ /* 0x000fe400000010ff */
[----:B------:R-:W-:Y:S01]  /*6410*/  F2FP.BF16.PACK_AB R15, R10, R150 ;  /* 0x000000960a0f723e */ /* 0x000fe200000010ff */
[----:B------:R-:W1:Y:S01]  /*6420*/  SHFL.BFLY PT, R4, R0, 0x2, 0x1f ;  /* 0x0c401f0000047f89 */ /* 0x000e6200000e0000 */
[----:B------:R-:W-:-:S04]  /*6430*/  FMNMX.FTZ R2, R225, R2, !PT ;  /* 0x00000002e1027209 */ /* 0x000fc80007810000 */
[----:B------:R-:W-:Y:S01]  /*6440*/  FMNMX.FTZ R2, R220, R2, !PT ;  /* 0x00000002dc027209 */ /* 0x000fe20007810000 */
[----:B------:R-:W-:Y:S03]  /*6450*/  HMMA.16816.F32.BF16 R44, R12, R48, RZ ;  /* 0x000000300c2c723c */ /* 0x000fe600000418ff */
[----:B------:R-:W-:-:S05]  /*6460*/  FMNMX.FTZ R2, R218, R2, !PT ;  /* 0x00000002da027209 */ /* 0x000fca0007810000 */
[----:B------:R-:W-:Y:S01]  /*6470*/  HMMA.16816.F32.BF16 R40, R12, R52, RZ ;  /* 0x000000340c28723c */ /* 0x000fe200000418ff */
[----:B------:R-:W-:-:S07]  /*6480*/  FMNMX.FTZ R2, R208, R2, !PT ;  /* 0x00000002d0027209 */ /* 0x000fce0007810000 */
[C---:B------:R-:W-:Y:S08]  /*6490*/  HMMA.16816.F32.BF16 R36, R12.reuse, R56, RZ ;  /* 0x000000380c24723c */ /* 0x040ff000000418ff */
[C---:B------:R-:W-:Y:S08]  /*64a0*/  HMMA.16816.F32.BF16 R32, R12.reuse, R76, RZ ;  /* 0x0000004c0c20723c */ /* 0x040ff000000418ff */
[C---:B------:R-:W-:Y:S08]  /*64b0*/  HMMA.16816.F32.BF16 R28, R12.reuse, R50, RZ ;  /* 0x000000320c1c723c */ /* 0x040ff000000418ff */
[C---:B------:R-:W-:Y:S08]  /*64c0*/  HMMA.16816.F32.BF16 R24, R12.reuse, R54, RZ ;  /* 0x000000360c18723c */ /* 0x040ff000000418ff */
[C---:B------:R-:W-:Y:S08]  /*64d0*/  HMMA.16816.F32.BF16 R20, R12.reuse, R58, RZ ;  /* 0x0000003a0c14723c */ /* 0x040ff000000418ff */
[----:B------:R-:W-:Y:S01]  /*64e0*/  HMMA.16816.F32.BF16 R16, R12, R78, RZ ;  /* 0x0000004e0c10723c */ /* 0x000fe200000418ff */
[----:B------:R-:W-:-:S04]  /*64f0*/  FMNMX.FTZ R2, R205, R2, !PT ;  /* 0x00000002cd027209 */ /* 0x000fc80007810000 */
[----:B------:R-:W-:Y:S02]  /*6500*/  FMNMX.FTZ R2, R176, R2, !PT ;  /* 0x00000002b0027209 */ /* 0x000fe40007810000 */
[----:B------:R-:W-:Y:S02]  /*6510*/  F2FP.BF16.PACK_AB R12, R11, R251 ;  /* 0x000000fb0b0c723e */ /* 0x000fe400000010ff */
[----:B------:R-:W-:Y:S02]  /*6520*/  F2FP.BF16.PACK_AB R13, R242, R8 ;  /* 0x00000008f20d723e */ /* 0x000fe400000010ff */
[----:B------:R-:W-:Y:S02]  /*6530*/  F2FP.BF16.PACK_AB R14, R236, R239 ;  /* 0x000000efec0e723e */ /* 0x000fe400000010ff */
[----:B------:R-:W-:Y:S02]  /*6540*/  F2FP.BF16.PACK_AB R15, R235, R238 ;  /* 0x000000eeeb0f723e */ /* 0x000fe400000010ff */
[----:B------:R-:W-:-:S02]  /*6550*/  FMNMX.FTZ R2, R146, R2, !PT ;  /* 0x0000000292027209 */ /* 0x000fc40007810000 */
[----:B-1----:R-:W-:Y:S02]  /*6560*/  FMNMX.FTZ R0, R0, R4, !PT ;  /* 0x0000000400007209 */ /* 0x002fe40007810000 */
[----:B------:R-:W-:Y:S01]  /*6570*/  FMNMX.FTZ R2, R133, R2, !PT ;  /* 0x0000000285027209 */ /* 0x000fe20007810000 */
[----:B------:R-:W-:Y:S03]  /*6580*/  HMMA.16816.F32.BF16 R92, R12, R60, R44 ;  /* 0x0000003c0c5c723c */ /* 0x000fe6000004182c */
[----:B------:R-:W-:-:S05]  /*6590*/  FMNMX.FTZ R2, R132, R2, !PT ;  /* 0x0000000284027209 */ /* 0x000fca0007810000 */
[----:B------:R-:W-:Y:S01]  /*65a0*/  HMMA.16816.F32.BF16 R96, R12, R64, R40 ;  /* 0x000000400c60723c */ /* 0x000fe20000041828 */
[----:B------:R-:W-:-:S07]  /*65b0*/  FMNMX.FTZ R4, R123, R2, !PT ;  /* 0x000000027b047209 */ /* 0x000fce0007810000 */
[C---:B------:R-:W-:Y:S08]  /*65c0*/  HMMA.16816.F32.BF16 R116, R12.reuse, R68, R36 ;  /* 0x000000440c74723c */ /* 0x040ff00000041824 */
[C---:B------:R-:W-:Y:S08]  /*65d0*/  HMMA.16816.F32.BF16 R104, R12.reuse, R80, R32 ;  /* 0x000000500c68723c */ /* 0x040ff00000041820 */
[C---:B------:R-:W-:Y:S08]  /*65e0*/  HMMA.16816.F32.BF16 R88, R12.reuse, R62, R28 ;  /* 0x0000003e0c58723c */ /* 0x040ff0000004181c */
[C---:B------:R-:W-:Y:S08]  /*65f0*/  HMMA.16816.F32.BF16 R112, R12.reuse, R66, R24 ;  /* 0x000000420c70723c */ /* 0x040ff00000041818 */
[C---:B------:R-:W-:Y:S08]  /*6600*/  HMMA.16816.F32.BF16 R108, R12.reuse, R70, R20 ;  /* 0x000000460c6c723c */ /* 0x040ff00000041814 */
[----:B------:R-:W-:Y:S01]  /*6610*/  HMMA.16816.F32.BF16 R100, R12, R82, R16 ;  /* 0x000000520c64723c */ /* 0x000fe20000041810 */
[----:B------:R-:W1:Y:S04]  /*6620*/  SHFL.BFLY PT, R12, R0, 0x1, 0x1f ;  /* 0x0c201f00000c7f89 */ /* 0x000e6800000e0000 */
[----:B------:R-:W2:Y:S01]  /*6630*/  SHFL.BFLY PT, R6, R4, 0x2, 0x1f ;  /* 0x0c401f0004067f89 */ /* 0x000ea200000e0000 */
[----:B-1----:R-:W-:-:S04]  /*6640*/  FMNMX.FTZ R136, R0, R12, !PT ;  /* 0x0000000c00887209 */ /* 0x002fc80007810000 */
[C---:B------:R-:W-:Y:S01]  /*6650*/  FSETP.NEU.FTZ.AND P1, PT, R136.reuse, -INF , PT ;  /* 0xff8000008800780b */ /* 0x040fe20003f3d000 */
[----:B------:R-:W-:Y:S01]  /*6660*/  FMUL.FTZ R2, R136, c[0x0][0x23c] ;  /* 0x00008f0088027a20 */ /* 0x000fe20000410000 */
[----:B--2---:R-:W-:-:S04]  /*6670*/  FMNMX.FTZ R0, R4, R6, !PT ;  /* 0x0000000604007209 */ /* 0x004fc80007810000 */
[----:B------:R-:W-:Y:S01]  /*6680*/  FSEL R2, R2, RZ, P1 ;  /* 0x000000ff02027208 */ /* 0x000fe20000800000 */
[----:B------:R-:W1:Y:S04]  /*6690*/  SHFL.BFLY PT, R6, R0, 0x1, 0x1f ;  /* 0x0c201f0000067f89 */ /* 0x000e6800000e0000 */
[--C-:B------:R-:W-:Y:S01]  /*66a0*/  FFMA.FTZ R4, R72, c[0x0][0x23c], -R2.reuse ;  /* 0x00008f0048047a23 */ /* 0x100fe20000010802 */
[----:B------:R-:W-:Y:S04]  /*66b0*/  STL [R1+0x15c], R134 ;  /* 0x00015c8601007387 */ /* 0x000fe80000100800 */
[----:B------:R2:W-:Y:S02]  /*66c0*/  STL [R1+0x158], R3 ;  /* 0x0001580301007387 */ /* 0x0005e40000100800 */
[----:B--2---:R2:W-:Y:S02]  /*66d0*/  MUFU.EX2 R3, R4 ;  /* 0x0000000400037308 */ /* 0x0045e40000000800 */
[----:B--2---:R-:W-:-:S06]  /*66e0*/  FFMA.FTZ R4, R73, c[0x0][0x23c], -R2 ;  /* 0x00008f0049047a23 */ /* 0x004fcc0000010802 */
[----:B------:R2:W-:Y:S01]  /*66f0*/  MUFU.EX2 R134, R4 ;  /* 0x0000000400867308 */ /* 0x0005e20000000800 */
[----:B-1----:R-:W-:Y:S01]  /*6700*/  FMNMX.FTZ R135, R0, R6, !PT ;  /* 0x0000000600877209 */ /* 0x002fe20007810000 */
[----:B--2---:R-:W-:-:S06]  /*6710*/  FFMA.FTZ R4, R188, c[0x0][0x23c], -R2 ;  /* 0x00008f00bc047a23 */ /* 0x004fcc0000010802 */
[----:B------:R1:W-:Y:S01]  /*6720*/  MUFU.EX2 R244, R4 ;  /* 0x0000000400f47308 */ /* 0x0003e20000000800 */
[----:B------:R-:W-:Y:S02]  /*6730*/  FMUL.FTZ R0, R135, c[0x0][0x23c] ;  /* 0x00008f0087007a20 */ /* 0x000fe40000410000 */
[----:B-1----:R-:W-:-:S05]  /*6740*/  FFMA.FTZ R4, R141, c[0x0][0x23c], -R2 ;  /* 0x00008f008d047a23 */ /* 0x002fca0000010802 */
[----:B------:R1:W2:Y:S01]  /*6750*/  MUFU.EX2 R84, R4 ;  /* 0x0000000400547308 */ /* 0x0002a20000000800 */
[----:B------:R-:W-:Y:S01]  /*6760*/  FSETP.NEU.FTZ.AND P1, PT, R135, -INF , PT ;  /* 0xff8000008700780b */ /* 0x000fe20003f3d000 */
[----:B-1----:R-:W-:-:S06]  /*6770*/  FFMA.FTZ R4, R140, c[0x0][0x23c], -R2 ;  /* 0x00008f008c047a23 */ /* 0x002fcc0000010802 */
[----:B------:R1:W-:Y:S01]  /*6780*/  MUFU.EX2 R151, R4 ;  /* 0x0000000400977308 */ /* 0x0003e20000000800 */
[----:B------:R-:W-:Y:S01]  /*6790*/  FSEL R0, R0, RZ, P1 ;  /* 0x000000ff00007208 */ /* 0x000fe20000800000 */
[----:B-1----:R-:W-:-:S06]  /*67a0*/  FFMA.FTZ R4, R127, c[0x0][0x23c], -R2 ;  /* 0x00008f007f047a23 */ /* 0x002fcc0000010802 */
[----:B------:R1:W-:Y:S02]  /*67b0*/  MUFU.EX2 R243, R4 ;  /* 0x0000000400f37308 */ /* 0x0003e40000000800 */
[----:B-1----:R-:W-:-:S06]  /*67c0*/  FFMA.FTZ R4, R126, c[0x0][0x23c], -R2 ;  /* 0x00008f007e047a23 */ /* 0x002fcc0000010802 */
        /* <DEDUP_REMOVED lines=8> */
[----:B------:R1:W-:Y:S02]  /*6850*/  MUFU.EX2 R189, R4 ;  /* 0x0000000400bd7308 */ /* 0x0003e40000000800 */
[----:B-1----:R-:W-:-:S06]  /*6860*/  FFMA.FTZ R4, R143, c[0x0][0x23c], -R0 ;  /* 0x00008f008f047a23 */ /* 0x002fcc0000010800 */
[----:B------:R1:W4:Y:S02]  /*6870*/  MUFU.EX2 R149, R4 ;  /* 0x0000000400957308 */ /* 0x0003240000000800 */
[----:B-1----:R-:W-:-:S06]  /*6880*/  FFMA.FTZ R4, R142, c[0x0][0x23c], -R0 ;  /* 0x00008f008e047a23 */ /* 0x002fcc0000010800 */
[----:B------:R1:W-:Y:S02]  /*6890*/  MUFU.EX2 R250, R4 ;  /* 0x0000000400fa7308 */ /* 0x0003e40000000800 */
[----:B-1----:R-:W-:-:S06]  /*68a0*/  FFMA.FTZ R4, R138, c[0x0][0x23c], -R0 ;  /* 0x00008f008a047a23 */ /* 0x002fcc0000010800 */
[----:B------:R1:W1:Y:S01]  /*68b0*/  MUFU.EX2 R142, R4 ;  /* 0x00000004008e7308 */ /* 0x0002620000000800 */
[----:B--2---:R-:W-:Y:S01]  /*68c0*/  MOV R6, R84 ;  /* 0x0000005400067202 */ /* 0x004fe20000000f00 */
[----:B-1----:R-:W-:-:S06]  /*68d0*/  FFMA.FTZ R4, R137, c[0x0][0x23c], -R0 ;  /* 0x00008f0089047a23 */ /* 0x002fcc0000010800 */
[----:B------:R1:W-:Y:S01]  /*68e0*/  MUFU.EX2 R240, R4 ;  /* 0x0000000400f07308 */ /* 0x0003e20000000800 */
[----:B------:R-:W-:Y:S02]  /*68f0*/  F2FP.BF16.PACK_AB R16, R134, R3 ;  /* 0x000000038610723e */ /* 0x000fe400000010ff */
[----:B------:R-:W-:Y:S02]  /*6900*/  F2FP.BF16.PACK_AB R18, R6, R244 ;  /* 0x000000f40612723e */ /* 0x000fe400000010ff */
[----:B---3--:R-:W-:Y:S01]  /*6910*/  F2FP.BF16.PACK_AB R17, R188, R249 ;  /* 0x000000f9bc11723e */ /* 0x008fe200000010ff */
[----:B-1----:R-:W-:-:S04]  /*6920*/  FFMA.FTZ R4, R125, c[0x0][0x23c], -R0 ;  /* 0x00008f007d047a23 */ /* 0x002fc80000010800 */
[----:B------:R1:W2:Y:S01]  /*6930*/  MUFU.EX2 R140, R4 ;  /* 0x00000004008c7308 */ /* 0x0002a20000000800 */
[----:B----4-:R-:W-:Y:S01]  /*6940*/  F2FP.BF16.PACK_AB R19, R149, R189 ;  /* 0x000000bd9513723e */ /* 0x010fe200000010ff */
[----:B------:R-:W-:Y:S02]  /*6950*/  IMAD.MOV.U32 R124, RZ, RZ, R9 ;  /* 0x000000ffff7c7224 */ /* 0x000fe400078e0009 */
[----:B-1----:R-:W-:-:S04]  /*6960*/  FFMA.FTZ R4, R194, c[0x0][0x23c], -R2 ;  /* 0x00008f00c2047a23 */ /* 0x002fc80000010802 */
[----:B------:R1:W-:Y:S01]  /*6970*/  MUFU.EX2 R139, R4 ;  /* 0x00000004008b7308 */ /* 0x0003e20000000800 */
[----:B------:R-:W-:Y:S01]  /*6980*/  HMMA.16816.F32.BF16 R20, R16, R56, RZ ;  /* 0x000000381014723c */ /* 0x000fe200000418ff */
[----:B------:R-:W-:Y:S02]  /*6990*/  IMAD.MOV.U32 R141, RZ, RZ, R11 ;  /* 0x000000ffff8d7224 */ /* 0x000fe400078e000b */
[----:B-1----:R-:W-:-:S04]  /*69a0*/  FFMA.FTZ R4, R191, c[0x0][0x23c], -R2 ;  /* 0x00008f00bf047a23 */ /* 0x002fc80000010802 */
[----:B------:R1:W3:Y:S01]  /*69b0*/  MUFU.EX2 R9, R4 ;  /* 0x0000000400097308 */ /* 0x0002e20000000800 */
[----:B------:R-:W-:Y:S01]  /*69c0*/  HMMA.16816.F32.BF16 R24, R16, R52, RZ ;  /* 0x000000341018723c */ /* 0x000fe200000418ff */
[----:B-1----:R-:W-:-:S06]  /*69d0*/  FFMA.FTZ R4, R164, c[0x0][0x23c], -R2 ;  /* 0x00008f00a4047a23 */ /* 0x002fcc0000010802 */
[----:B------:R1:W-:Y:S01]  /*69e0*/  MUFU.EX2 R11, R4 ;  /* 0x00000004000b7308 */ /* 0x0003e20000000800 */
[----:B------:R-:W-:Y:S01]  /*69f0*/  F2FP.BF16.PACK_AB R12, R243, R151 ;  /* 0x00000097f30c723e */ /* 0x000fe200000010ff */
[----:B-1----:R-:W-:-:S06]  /*6a00*/  FFMA.FTZ R4, R152, c[0x0][0x23c], -R2 ;  /* 0x00008f0098047a23 */ /* 0x002fcc0000010802 */
[----:B------:R1:W-:Y:S01]  /*6a10*/  MUFU.EX2 R234, R4 ;  /* 0x0000000400ea7308 */ /* 0x0003e20000000800 */
[----:B------:R-:W-:Y:S02]  /*6a20*/  F2FP.BF16.PACK_AB R13, R142, R250 ;  /* 0x000000fa8e0d723e */ /* 0x000fe400000010ff */
[----:B------:R-:W-:Y:S02]  /*6a30*/  F2FP.BF16.PACK_AB R14, R237, R241 ;  /* 0x000000f1ed0e723e */ /* 0x000fe400000010ff */
[----:B--2---:R-:W-:Y:S01]  /*6a40*/  F2FP.BF16.PACK_AB R15, R140, R240 ;  /* 0x000000f08c0f723e */ /* 0x004fe200000010ff */
[----:B-1----:R-:W-:-:S04]  /*6a50*/  FFMA.FTZ R4, R193, c[0x0][0x23c], -R0 ;  /* 0x00008f00c1047a23 */ /* 0x002fc80000010800 */
[----:B------:R1:W-:Y:S01]  /*6a60*/  MUFU.EX2 R233, R4 ;  /* 0x0000000400e97308 */ /* 0x0003e20000000800 */
[----:B------:R-:W-:Y:S01]  /*6a70*/  MOV R126, R10 ;  /* 0x0000000a007e7202 */ /* 0x000fe20000000f00 */
[----:B------:R-:W-:Y:S01]  /*6a80*/  HMMA.16816.F32.BF16 R84, R12, R68, R20 ;  /* 0x000000440c54723c */ /* 0x000fe20000041814 */
[----:B-1----:R-:W-:-:S05]  /*6a90*/  FFMA.FTZ R4, R167, c[0x0][0x23c], -R0 ;  /* 0x00008f00a7047a23 */ /* 0x002fca0000010800 */
[----:B------:R1:W-:Y:S02]  /*6aa0*/  MUFU.EX2 R127, R4 ;  /* 0x00000004007f7308 */ /* 0x0003e40000000800 */
[----:B------:R-:W-:Y:S01]  /*6ab0*/  HMMA.16816.F32.BF16 R20, R16, R76, RZ ;  /* 0x0000004c1014723c */ /* 0x000fe200000418ff */
[----:B-1----:R-:W-:-:S05]  /*6ac0*/  FFMA.FTZ R4, R166, c[0x0][0x23c], -R0 ;  /* 0x00008f00a6047a23 */ /* 0x002fca0000010800 */
[----:B------:R1:W-:Y:S02]  /*6ad0*/  MUFU.EX2 R10, R4 ;  /* 0x00000004000a7308 */ /* 0x0003e40000000800 */
[----:B------:R-:W-:Y:S01]  /*6ae0*/  HMMA.16816.F32.BF16 R28, R16, R48, RZ ;  /* 0x00000030101c723c */ /* 0x000fe200000418ff */
[----:B-1----:R-:W-:-:S05]  /*6af0*/  FFMA.FTZ R4, R153, c[0x0][0x23c], -R0 ;  /* 0x00008f0099047a23 */ /* 0x002fca0000010800 */
[----:B------:R1:W-:Y:S02]  /*6b00*/  MUFU.EX2 R148, R4 ;  /* 0x0000000400947308 */ /* 0x0003e40000000800 */
[----:B------:R-:W-:Y:S01]  /*6b10*/  HMMA.16816.F32.BF16 R72, R12, R64, R24 ;  /* 0x000000400c48723c */ /* 0x000fe20000041818 */
[----:B-1----:R-:W-:-:S05]  /*6b20*/  FFMA.FTZ R4, R195, c[0x0][0x23c], -R7 ;  /* 0x00008f00c3047a23 */ /* 0x002fca0000010807 */
[----:B------:R1:W2:Y:S02]  /*6b30*/  MUFU.EX2 R143, R4 ;  /* 0x00000004008f7308 */ /* 0x0002a40000000800 */
[----:B------:R-:W-:Y:S01]  /*6b40*/  HMMA.16816.F32.BF16 R24, R16, R58, RZ ;  /* 0x0000003a1018723c */ /* 0x000fe200000418ff */
[----:B-1----:R-:W-:-:S05]  /*6b50*/  FFMA.FTZ R4, R190, c[0x0][0x23c], -R7 ;  /* 0x00008f00be047a23 */ /* 0x002fca0000010807 */
[----:B------:R1:W4:Y:S01]  /*6b60*/  MUFU.EX2 R232, R4 ;  /* 0x0000000400e87308 */ /* 0x0003220000000800 */
[----:B---3--:R-:W-:Y:S01]  /*6b70*/  MOV R190, R9 ;  /* 0x0000000900be7202 */ /* 0x008fe20000000f00 */
[----:B------:R-:W-:Y:S01]  /*6b80*/  HMMA.16816.F32.BF16 R32, R16, R50, RZ ;  /* 0x000000321020723c */ /* 0x000fe200000418ff */
[----:B-1----:R-:W-:-:S05]  /*6b90*/  FFMA.FTZ R4, R165, c[0x0][0x23c], -R7 ;  /* 0x00008f00a5047a23 */ /* 0x002fca0000010807 */
[----:B------:R1:W-:Y:S02]  /*6ba0*/  MUFU.EX2 R9, R4 ;  /* 0x0000000400097308 */ /* 0x0003e40000000800 */
[----:B------:R-:W-:Y:S01]  /*6bb0*/  HMMA.16816.F32.BF16 R56, R12, R80, R20 ;  /* 0x000000500c38723c */ /* 0x000fe20000041814 */
[----:B------:R-:W3:Y:S01]  /*6bc0*/  LDSM.16.MT88.4 R20, [R228+0x9000] ;  /* 0x00900000e414783b */ /* 0x000ee20000004200 */
[----:B-1----:R-:W-:-:S04]  /*6bd0*/  FFMA.FTZ R4, R155, c[0x0][0x23c], -R7 ;  /* 0x00008f009b047a23 */ /* 0x002fc80000010807 */
[----:B------:R1:W-:Y:S02]  /*6be0*/  MUFU.EX2 R138, R4 ;  /* 0x00000004008a7308 */ /* 0x0003e40000000800 */
[----:B------:R-:W-:Y:S01]  /*6bf0*/  HMMA.16816.F32.BF16 R44, R12, R60, R28 ;  /* 0x0000003c0c2c723c */ /* 0x000fe2000004181c */
[----:B------:R-:W-:Y:S02]  /*6c00*/  IMAD.MOV.U32 R155, RZ, RZ, R139 ;  /* 0x000000ffff9b7224 */ /* 0x000fe400078e008b */
[----:B-1----:R-:W-:-:S04]  /*6c10*/  FFMA.FTZ R4, R196, c[0x0][0x23c], -R5 ;  /* 0x00008f00c4047a23 */ /* 0x002fc80000010805 */
[----:B------:R1:W-:Y:S01]  /*6c20*/  MUFU.EX2 R196, R4 ;  /* 0x0000000400c47308 */ /* 0x0003e20000000800 */
[C---:B------:R-:W-:Y:S08]  /*6c30*/  HMMA.16816.F32.BF16 R28, R16.reuse, R54, RZ ;  /* 0x00000036101c723c */ /* 0x040ff000000418ff */
[----:B------:R-:W-:Y:S01]  /*6c40*/  HMMA.16816.F32.BF16 R16, R16, R78, RZ ;  /* 0x0000004e1010723c */ /* 0x000fe200000418ff */
[----:B-1----:R-:W-:-:S07]  /*6c50*/  FFMA.FTZ R4, R192, c[0x0][0x23c], -R5 ;  /* 0x00008f00c0047a23 */ /* 0x002fce0000010805 */
[C---:B------:R-:W-:Y:S01]  /*6c60*/  HMMA.16816.F32.BF16 R36, R12.reuse, R70, R24 ;  /* 0x000000460c24723c */ /* 0x040fe20000041818 */
[----:B------:R-:W1:Y:S01]  /*6c70*/  LDSM.16.MT88.4 R24, [R229+0x9000] ;  /* 0x00900000e518783b */ /* 0x000e620000004200 */
[----:B------:R2:W1:Y:S06]  /*6c80*/  MUFU.EX2 R139, R4 ;  /* 0x00000004008b7308 */ /* 0x00046c0000000800 */
[----:B------:R-:W-:Y:S01]  /*6c90*/  HMMA.16816.F32.BF16 R40, R12, R62, R32 ;  /* 0x0000003e0c28723c */ /* 0x000fe20000041820 */
[----:B--2---:R-:W-:Y:S01]  /*6ca0*/  FFMA.FTZ R4, R184, c[0x0][0x23c], -R5 ;  /* 0x00008f00b8047a23 */ /* 0x004fe20000010805 */
[----:B------:R-:W-:-:S02]  /*6cb0*/  MOV R184, R143 ;  /* 0x0000008f00b87202 */ /* 0x000fc40000000f00 */
[----:B------:R-:W-:Y:S02]  /*6cc0*/  MOV R143, R141 ;  /* 0x0000008d008f7202 */ /* 0x000fe40000000f00 */
[----:B------:R-:W-:Y:S02]  /*6cd0*/  MOV R141, R8 ;  /* 0x00000008008d7202 */ /* 0x000fe40000000f00 */
[----:B------:R2:W-:Y:S02]  /*6ce0*/  MUFU.EX2 R8, R4 ;  /* 0x0000000400087308 */ /* 0x0005e40000000800 */
[----:B--2---:R-:W-:-:S06]  /*6cf0*/  FFMA.FTZ R4, R154, c[0x0][0x23c], -R5 ;  /* 0x00008f009a047a23 */ /* 0x004fcc0000010805 */
[----:B------:R-:W2:Y:S01]  /*6d00*/  MUFU.EX2 R191, R4 ;  /* 0x0000000400bf7308 */ /* 0x000ea20000000800 */
[C---:B------:R-:W-:Y:S01]  /*6d10*/  HMMA.16816.F32.BF16 R48, R12.reuse, R66, R28 ;  /* 0x000000420c30723c */ /* 0x040fe2000004181c */
[----:B------:R-:W3:Y:S07]  /*6d20*/  LDSM.16.MT88.4 R28, [R231+0x9000] ;  /* 0x00900000e71c783b */ /* 0x000eee0000004200 */
[----:B------:R-:W-:Y:S07]  /*6d30*/  HMMA.16816.F32.BF16 R32, R12, R82, R16 ;  /* 0x000000520c20723c */ /* 0x000fee0000041810 */
[----:B------:R-:W-:-:S02]  /*6d40*/  F2FP.BF16.PACK_AB R16, R190, R155 ;  /* 0x0000009bbe10723e */ /* 0x000fc400000010ff */
[----:B------:R-:W-:Y:S02]  /*6d50*/  F2FP.BF16.PACK_AB R17, R127, R233 ;  /* 0x000000e97f11723e */ /* 0x000fe400000010ff */
[----:B------:R-:W-:Y:S02]  /*6d60*/  F2FP.BF16.PACK_AB R18, R234, R11 ;  /* 0x0000000bea12723e */ /* 0x000fe400000010ff */
[----:B------:R-:W-:Y:S02]  /*6d70*/  F2FP.BF16.PACK_AB R19, R148, R10 ;  /* 0x0000000a9413723e */ /* 0x000fe400000010ff */
[----:B----4-:R-:W-:Y:S02]  /*6d80*/  F2FP.BF16.PACK_AB R12, R232, R184 ;  /* 0x000000b8e80c723e */ /* 0x010fe400000010ff */
[----:B-1----:R-:W-:Y:S02]  /*6d90*/  F2FP.BF16.PACK_AB R13, R139, R196 ;  /* 0x000000c48b0d723e */ /* 0x002fe400000010ff */
[----:B------:R-:W-:-:S02]  /*6da0*/  F2FP.BF16.PACK_AB R14, R138, R9 ;  /* 0x000000098a0e723e */ /* 0x000fc400000010ff */
[----:B--2---:R-:W-:Y:S01]  /*6db0*/  F2FP.BF16.PACK_AB R15, R191, R8 ;  /* 0x00000008bf0f723e */ /* 0x004fe200000010ff */
[--C-:B------:R-:W-:Y:S01]  /*6dc0*/  FFMA.FTZ R4, R198, c[0x0][0x23c], -R2.reuse ;  /* 0x00008f00c6047a23 */ /* 0x100fe20000010802 */
[-C--:B---3--:R-:W-:Y:S01]  /*6dd0*/  HMMA.16816.F32.BF16 R44, R16, R20.reuse, R44 ;  /* 0x00000014102c723c */ /* 0x088fe2000004182c */
[----:B------:R-:W-:Y:S02]  /*6de0*/  MOV R137, R124 ;  /* 0x0000007c00897202 */ /* 0x000fe40000000f00 */
[----:B------:R1:W-:Y:S05]  /*6df0*/  MUFU.EX2 R124, R4 ;  /* 0x00000004007c7308 */ /* 0x0003ea0000000800 */
[C---:B------:R-:W-:Y:S08]  /*6e00*/  HMMA.16816.F32.BF16 R52, R12.reuse, R20, R92 ;  /* 0x000000140c34723c */ /* 0x040ff0000004185c */
[----:B------:R-:W-:Y:S01]  /*6e10*/  HMMA.16816.F32.BF16 R60, R12, R22, R88 ;  /* 0x000000160c3c723c */ /* 0x000fe20000041858 */
[----:B-1----:R-:W-:-:S07]  /*6e20*/  FFMA.FTZ R4, R186, c[0x0][0x23c], -R2 ;  /* 0x00008f00ba047a23 */ /* 0x002fce0000010802 */
[----:B------:R-:W-:Y:S01]  /*6e30*/  HMMA.16816.F32.BF16 R40, R16, R22, R40 ;  /* 0x000000161028723c */ /* 0x000fe20000041828 */
[----:B------:R-:W1:Y:S01]  /*6e40*/  LDSM.16.MT88.4 R20, [R230+0x9000] ;  /* 0x00900000e614783b */ /* 0x000e620000004200 */
[----:B------:R2:W-:Y:S06]  /*6e50*/  MUFU.EX2 R164, R4 ;  /* 0x0000000400a47308 */ /* 0x0005ec0000000800 */
[----:B------:R-:W-:Y:S01]  /*6e60*/  HMMA.16816.F32.BF16 R88, R12, R26, R108 ;  /* 0x0000001a0c58723c */ /* 0x000fe2000004186c */
[----:B--2---:R-:W-:-:S04]  /*6e70*/  FFMA.FTZ R4, R168, c[0x0][0x23c], -R2 ;  /* 0x00008f00a8047a23 */ /* 0x004fc80000010802 */
[----:B------:R2:W-:Y:S01]  /*6e80*/  MUFU.EX2 R111, R4 ;  /* 0x00000004006f7308 */ /* 0x0005e20000000800 */
[----:B------:R-:W-:Y:S02]  /*6e90*/  IMAD.MOV.U32 R194, RZ, RZ, R126 ;  /* 0x000000ffffc27224 */ /* 0x000fe400078e007e */
[----:B--2---:R-:W-:-:S05]  /*6ea0*/  FFMA.FTZ R4, R128, c[0x0][0x23c], -R2 ;  /* 0x00008f0080047a23 */ /* 0x004fca0000010802 */
[----:B------:R2:W3:Y:S01]  /*6eb0*/  MUFU.EX2 R152, R4 ;  /* 0x0000000400987308 */ /* 0x0004e20000000800 */
[----:B------:R-:W-:Y:S01]  /*6ec0*/  HMMA.16816.F32.BF16 R76, R12, R30, R112 ;  /* 0x0000001e0c4c723c */ /* 0x000fe20000041870 */
[----:B--2---:R-:W-:-:S06]  /*6ed0*/  FFMA.FTZ R4, R197, c[0x0][0x23c], -R0 ;  /* 0x00008f00c5047a23 */ /* 0x004fcc0000010800 */
[----:B------:R2:W-:Y:S02]  /*6ee0*/  MUFU.EX2 R125, R4 ;  /* 0x00000004007d7308 */ /* 0x0005e40000000800 */
[----:B--2---:R-:W-:-:S06]  /*6ef0*/  FFMA.FTZ R4, R171, c[0x0][0x23c], -R0 ;  /* 0x00008f00ab047a23 */ /* 0x004fcc0000010800 */
[----:B------:R2:W-:Y:S01]  /*6f00*/  MUFU.EX2 R126, R4 ;  /* 0x00000004007e7308 */ /* 0x0005e20000000800 */
[----:B------:R-:W-:Y:S01]  /*6f10*/  HMMA.16816.F32.BF16 R68, R12, R28, R96 ;  /* 0x0000001c0c44723c */ /* 0x000fe20000041860 */
[----:B--2---:R-:W-:-:S06]  /*6f20*/  FFMA.FTZ R4, R170, c[0x0][0x23c], -R0 ;  /* 0x00008f00aa047a23 */ /* 0x004fcc0000010800 */
[----:B------:R2:W-:Y:S01]  /*6f30*/  MUFU.EX2 R114, R4 ;  /* 0x0000000400727308 */ /* 0x0005e20000000800 */
[----:B------:R-:W-:Y:S01]  /*6f40*/  HMMA.16816.F32.BF16 R80, R12, R24, R116 ;  /* 0x000000180c50723c */ /* 0x000fe20000041874 */
[----:B--2---:R-:W-:-:S06]  /*6f50*/  FFMA.FTZ R4, R129, c[0x0][0x23c], -R0 ;  /* 0x00008f0081047a23 */ /* 0x004fcc0000010800 */
[----:B------:R2:W-:Y:S01]  /*6f60*/  MUFU.EX2 R192, R4 ;  /* 0x0000000400c07308 */ /* 0x0005e20000000800 */
[C---:B-1----:R-:W-:Y:S08]  /*6f70*/  HMMA.16816.F32.BF16 R104, R12.reuse, R20, R104 ;  /* 0x000000140c68723c */ /* 0x042ff00000041868 */
[----:B------:R-:W-:Y:S01]  /*6f80*/  HMMA.16816.F32.BF16 R100, R12, R22, R100 ;  /* 0x000000160c64723c */ /* 0x000fe20000041864 */
[----:B--2---:R-:W-:-:S04]  /*6f90*/  FFMA.FTZ R4, R199, c[0x0][0x23c], -R7 ;  /* 0x00008f00c7047a23 */ /* 0x004fc80000010807 */
[----:B------:R1:W-:Y:S03]  /*6fa0*/  MUFU.EX2 R12, R4 ;  /* 0x00000004000c7308 */ /* 0x0003e60000000800 */
[----:B------:R-:W-:Y:S01]  /*6fb0*/  HMMA.16816.F32.BF16 R64, R16, R28, R72 ;  /* 0x0000001c1040723c */ /* 0x000fe20000041848 */
[----:B-1----:R-:W-:-:S04]  /*6fc0*/  FFMA.FTZ R4, R185, c[0x0][0x23c], -R7 ;  /* 0x00008f00b9047a23 */ /* 0x002fc80000010807 */
[----:B------:R1:W2:Y:S03]  /*6fd0*/  MUFU.EX2 R13, R4 ;  /* 0x00000004000d7308 */ /* 0x0002a60000000800 */
[----:B------:R-:W-:Y:S01]  /*6fe0*/  HMMA.16816.F32.BF16 R72, R16, R20, R56 ;  /* 0x000000141048723c */ /* 0x000fe20000041838 */
[----:B-1----:R-:W-:-:S04]  /*6ff0*/  FFMA.FTZ R4, R169, c[0x0][0x23c], -R7 ;  /* 0x00008f00a9047a23 */ /* 0x002fc80000010807 */
[----:B------:R1:W-:Y:S03]  /*7000*/  MUFU.EX2 R108, R4 ;  /* 0x00000004006c7308 */ /* 0x0003e60000000800 */
[----:B------:R-:W-:Y:S01]  /*7010*/  HMMA.16816.F32.BF16 R32, R16, R22, R32 ;  /* 0x000000161020723c */ /* 0x000fe20000041820 */
[----:B------:R-:W4:Y:S01]  /*7020*/  LDSM.16.MT88.4 R20, [R228+0x9800] ;  /* 0x00980000e414783b */ /* 0x000f220000004200 */
[----:B-1----:R-:W-:-:S04]  /*7030*/  FFMA.FTZ R4, R131, c[0x0][0x23c], -R7 ;  /* 0x00008f0083047a23 */ /* 0x002fc80000010807 */
[----:B------:R1:W-:Y:S02]  /*7040*/  MUFU.EX2 R165, R4 ;  /* 0x0000000400a57308 */ /* 0x0003e40000000800 */
[----:B-1----:R-:W-:-:S06]  /*7050*/  FFMA.FTZ R4, R200, c[0x0][0x23c], -R5 ;  /* 0x00008f00c8047a23 */ /* 0x002fcc0000010805 */
[----:B------:R1:W-:Y:S01]  /*7060*/  MUFU.EX2 R128, R4 ;  /* 0x0000000400807308 */ /* 0x0003e20000000800 */
[----:B------:R-:W-:Y:S01]  /*7070*/  IMAD.MOV.U32 R193, RZ, RZ, R194 ;  /* 0x000000ffffc17224 */ /* 0x000fe200078e00c2 */
[----:B------:R-:W-:Y:S01]  /*7080*/  MOV R194, R6 ;  /* 0x0000000600c27202 */ /* 0x000fe20000000f00 */
[----:B-1----:R-:W-:-:S05]  /*7090*/  FFMA.FTZ R4, R187, c[0x0][0x23c], -R5 ;  /* 0x00008f00bb047a23 */ /* 0x002fca0000010805 */
[----:B------:R1:W1:Y:S02]  /*70a0*/  MUFU.EX2 R131, R4 ;  /* 0x0000000400837308 */ /* 0x0002640000000800 */
[----:B-1----:R-:W-:-:S06]  /*70b0*/  FFMA.FTZ R4, R180, c[0x0][0x23c], -R5 ;  /* 0x00008f00b4047a23 */ /* 0x002fcc0000010805 */
[----:B------:R1:W-:Y:S01]  /*70c0*/  MUFU.EX2 R109, R4 ;  /* 0x00000004006d7308 */ /* 0x0003e20000000800 */
[----:B---3--:R-:W-:Y:S02]  /*70d0*/  IMAD.MOV.U32 R129, RZ, RZ, R152 ;  /* 0x000000ffff817224 */ /* 0x008fe400078e0098 */
[----:B-1----:R-:W-:-:S05]  /*70e0*/  FFMA.FTZ R4, R130, c[0x0][0x23c], -R5 ;  /* 0x00008f0082047a23 */ /* 0x002fca0000010805 */
[----:B------:R-:W1:Y:S01]  /*70f0*/  MUFU.EX2 R6, R4 ;  /* 0x0000000400067308 */ /* 0x000e620000000800 */
[----:B--2---:R-:W-:Y:S02]  /*7100*/  MOV R200, R13 ;  /* 0x0000000d00c87202 */ /* 0x004fe40000000f00 */
[----:B------:R-:W-:Y:S01]  /*7110*/  MOV R180, R12 ;  /* 0x0000000c00b47202 */ /* 0x000fe20000000f00 */
[----:B------:R-:W-:Y:S01]  /*7120*/  HMMA.16816.F32.BF16 R96, R16, R30, R48 ;  /* 0x0000001e1060723c */ /* 0x000fe20000041830 */
[----:B------:R-:W-:Y:S01]  /*7130*/  F2FP.BF16.PACK_AB R13, R131, R128 ;  /* 0x00000080830d723e */ /* 0x000fe200000010ff */
[----:B------:R-:W2:Y:S01]  /*7140*/  LDSM.16.MT88.4 R28, [R231+0x9800] ;  /* 0x00980000e71c783b */ /* 0x000ea20000004200 */
[----:B------:R-:W-:Y:S02]  /*7150*/  F2FP.BF16.PACK_AB R12, R200, R180 ;  /* 0x000000b4c80c723e */ /* 0x000fe400000010ff */
[----:B------:R-:W-:-:S03]  /*7160*/  F2FP.BF16.PACK_AB R14, R165, R108 ;  /* 0x0000006ca50e723e */ /* 0x000fc600000010ff */
[----:B------:R-:W-:Y:S01]  /*7170*/  HMMA.16816.F32.BF16 R84, R16, R24, R84 ;  /* 0x000000181054723c */ /* 0x000fe20000041854 */
[----:B-1----:R-:W-:-:S07]  /*7180*/  F2FP.BF16.PACK_AB R15, R6, R109 ;  /* 0x0000006d060f723e */ /* 0x002fce00000010ff */
[----:B------:R-:W-:Y:S01]  /*7190*/  HMMA.16816.F32.BF16 R92, R16, R26, R36 ;  /* 0x0000001a105c723c */ /* 0x000fe20000041824 */
[----:B------:R-:W1:Y:S06]  /*71a0*/  LDSM.16.MT88.4 R24, [R229+0x9800] ;  /* 0x00980000e518783b */ /* 0x000e6c0000004200 */
[----:B------:R-:W-:Y:S02]  /*71b0*/  F2FP.BF16.PACK_AB R16, R164, R124 ;  /* 0x0000007ca410723e */ /* 0x000fe400000010ff */
[----:B------:R-:W-:Y:S02]  /*71c0*/  F2FP.BF16.PACK_AB R17, R126, R125 ;  /* 0x0000007d7e11723e */ /* 0x000fe400000010ff */
[----:B------:R-:W-:-:S02]  /*71d0*/  F2FP.BF16.PACK_AB R18, R129, R111 ;  /* 0x0000006f8112723e */ /* 0x000fc400000010ff */
[----:B------:R-:W-:Y:S01]  /*71e0*/  F2FP.BF16.PACK_AB R19, R192, R114 ;  /* 0x00000072c013723e */ /* 0x000fe200000010ff */
[----:B----4-:R-:W-:Y:S08]  /*71f0*/  HMMA.16816.F32.BF16 R56, R12, R22, R60 ;  /* 0x000000160c38723c */ /* 0x010ff0000004183c */
[-C--:B------:R-:W-:Y:S08]  /*7200*/  HMMA.16816.F32.BF16 R36, R16, R20.reuse, R44 ;  /* 0x000000141024723c */ /* 0x080ff0000004182c */
[----:B------:R-:W-:Y:S08]  /*7210*/  HMMA.16816.F32.BF16 R44, R12, R20, R52 ;  /* 0x000000140c2c723c */ /* 0x000ff00000041834 */
[----:B------:R-:W-:Y:S01]  /*7220*/  HMMA.16816.F32.BF16 R52, R16, R22, R40 ;  /* 0x000000161034723c */ /* 0x000fe20000041828 */
[----:B------:R-:W3:Y:S01]  /*7230*/  LDSM.16.MT88.4 R20, [R230+0x9800] ;  /* 0x00980000e614783b */ /* 0x000ee20000004200 */
[----:B------:R-:W-:-:S04]  /*7240*/  FFMA.FTZ R4, R202, c[0x0][0x23c], -R2 ;  /* 0x00008f00ca047a23 */ /* 0x000fc80000010802 */
[----:B------:R4:W-:Y:S02]  /*7250*/  MUFU.EX2 R197, R4 ;  /* 0x0000000400c57308 */ /* 0x0009e40000000800 */
[----:B--2---:R-:W-:Y:S01]  /*7260*/  HMMA.16816.F32.BF16 R48, R16, R28, R64 ;  /* 0x0000001c1030723c */ /* 0x004fe20000041840 */
[----:B----4-:R-:W-:-:S05]  /*7270*/  FFMA.FTZ R4, R182, c[0x0][0x23c], -R2 ;  /* 0x00008f00b6047a23 */ /* 0x010fca0000010802 */
[----:B------:R2:W4:Y:S02]  /*7280*/  MUFU.EX2 R187, R4 ;  /* 0x0000000400bb7308 */ /* 0x0005240000000800 */
[----:B------:R-:W-:Y:S01]  /*7290*/  HMMA.16816.F32.BF16 R60, R12, R30, R76 ;  /* 0x0000001e0c3c723c */ /* 0x000fe2000004184c */
[----:B--2---:R-:W-:-:S05]  /*72a0*/  FFMA.FTZ R4, R172, c[0x0][0x23c], -R2 ;  /* 0x00008f00ac047a23 */ /* 0x004fca0000010802 */
[----:B------:R2:W-:Y:S02]  /*72b0*/  MUFU.EX2 R170, R4 ;  /* 0x0000000400aa7308 */ /* 0x0005e40000000800 */
[C---:B-1----:R-:W-:Y:S08]  /*72c0*/  HMMA.16816.F32.BF16 R64, R12.reuse, R24, R80 ;  /* 0x000000180c40723c */ /* 0x042ff00000041850 */
[----:B---3--:R-:W-:Y:S01]  /*72d0*/  HMMA.16816.F32.BF16 R80, R12, R20, R104 ;  /* 0x000000140c50723c */ /* 0x008fe20000041868 */
[----:B--2---:R-:W-:-:S07]  /*72e0*/  FFMA.FTZ R4, R122, c[0x0][0x23c], -R2 ;  /* 0x00008f007a047a23 */ /* 0x004fce0000010802 */
[----:B------:R-:W-:Y:S01]  /*72f0*/  HMMA.16816.F32.BF16 R76, R12, R22, R100 ;  /* 0x000000160c4c723c */ /* 0x000fe20000041864 */
[----:B------:R1:W-:Y:S07]  /*7300*/  MUFU.EX2 R152, R4 ;  /* 0x0000000400987308 */ /* 0x0003ee0000000800 */
[C---:B------:R-:W-:Y:S08]  /*7310*/  HMMA.16816.F32.BF16 R72, R16.reuse, R20, R72 ;  /* 0x000000141048723c */ /* 0x040ff00000041848 */
[----:B------:R-:W-:Y:S01]  /*7320*/  HMMA.16816.F32.BF16 R32, R16, R22, R32 ;  /* 0x000000161020723c */ /* 0x000fe20000041820 */
[----:B------:R-:W2:Y:S01]  /*7330*/  LDSM.16.MT88.4 R20, [R228+0xa000] ;  /* 0x00a00000e414783b */ /* 0x000ea20000004200 */
[----:B-1----:R-:W-:-:S04]  /*7340*/  FFMA.FTZ R4, R201, c[0x0][0x23c], -R0 ;  /* 0x00008f00c9047a23 */ /* 0x002fc80000010800 */
[----:B------:R1:W-:Y:S02]  /*7350*/  MUFU.EX2 R198, R4 ;  /* 0x0000000400c67308 */ /* 0x0003e40000000800 */
[----:B-1----:R-:W-:-:S06]  /*7360*/  FFMA.FTZ R4, R174, c[0x0][0x23c], -R0 ;  /* 0x00008f00ae047a23 */ /* 0x002fcc0000010800 */
[----:B------:R1:W3:Y:S02]  /*7370*/  MUFU.EX2 R185, R4 ;  /* 0x0000000400b97308 */ /* 0x0002e40000000800 */
[----:B-1----:R-:W-:-:S06]  /*7380*/  FFMA.FTZ R4, R173, c[0x0][0x23c], -R0 ;  /* 0x00008f00ad047a23 */ /* 0x002fcc0000010800 */
[----:B------:R1:W-:Y:S02]  /*7390*/  MUFU.EX2 R169, R4 ;  /* 0x0000000400a97308 */ /* 0x0003e40000000800 */
[----:B-1----:R-:W-:-:S06]  /*73a0*/  FFMA.FTZ R4, R156, c[0x0][0x23c], -R0 ;  /* 0x00008f009c047a23 */ /* 0x002fcc0000010800 */
[----:B------:R1:W1:Y:S01]  /*73b0*/  MUFU.EX2 R153, R4 ;  /* 0x0000000400997308 */ /* 0x0002620000000800 */
[C---:B------:R-:W-:Y:S08]  /*73c0*/  HMMA.16816.F32.BF16 R40, R12.reuse, R28, R68 ;  /* 0x0000001c0c28723c */ /* 0x040ff00000041844 */
[----:B------:R-:W-:Y:S08]  /*73d0*/  HMMA.16816.F32.BF16 R68, R12, R26, R88 ;  /* 0x0000001a0c44723c */ /* 0x000ff00000041858 */
[C---:B------:R-:W-:Y:S08]  /*73e0*/  HMMA.16816.F32.BF16 R88, R16.reuse, R30, R96 ;  /* 0x0000001e1058723c */ /* 0x040ff00000041860 */
[----:B------:R-:W-:Y:S01]  /*73f0*/  HMMA.16816.F32.BF16 R92, R16, R26, R92 ;  /* 0x0000001a105c723c */ /* 0x000fe2000004185c */
[----:B-1----:R-:W-:Y:S01]  /*7400*/  FFMA.FTZ R4, R203, c[0x0][0x23c], -R7 ;  /* 0x00008f00cb047a23 */ /* 0x002fe20000010807 */
[----:B------:R-:W-:Y:S01]  /*7410*/  MOV R166, R137 ;  /* 0x0000008900a67202 */ /* 0x000fe20000000f00 */
[----:B------:R-:W-:-:S02]  /*7420*/  IMAD.MOV.U32 R167, RZ, RZ, R249 ;  /* 0x000000ffffa77224 */ /* 0x000fc400078e00f9 */
[----:B------:R-:W-:Y:S01]  /*7430*/  IMAD.MOV.U32 R112, RZ, RZ, R250 ;  /* 0x000000ffff707224 */ /* 0x000fe200078e00fa */
[----:B------:R-:W-:Y:S01]  /*7440*/  MOV R115, R251 ;  /* 0x000000fb00737202 */ /* 0x000fe20000000f00 */
[----:B------:R-:W-:Y:S01]  /*7450*/  IMAD.MOV.U32 R118, RZ, RZ, R193 ;  /* 0x000000ffff767224 */ /* 0x000fe200078e00c1 */
[----:B------:R-:W-:Y:S01]  /*7460*/  HMMA.16816.F32.BF16 R96, R16, R24, R84 ;  /* 0x000000181060723c */ /* 0x000fe20000041854 */
[----:B------:R1:W-:Y:S01]  /*7470*/  MUFU.EX2 R199, R4 ;  /* 0x0000000400c77308 */ /* 0x0003e20000000800 */
[----:B------:R-:W-:Y:S01]  /*7480*/  MOV R137, R248 ;  /* 0x000000f800897202 */ /* 0x000fe20000000f00 */
[----:B------:R-:W-:Y:S01]  /*7490*/  IMAD.MOV.U32 R195, RZ, RZ, R140 ;  /* 0x000000ffffc37224 */ /* 0x000fe200078e008c */
[----:B------:R-:W-:Y:S01]  /*74a0*/  MOV R117, R142 ;  /* 0x0000008e00757202 */ /* 0x000fe20000000f00 */
[----:B------:R-:W1:Y:S02]  /*74b0*/  LDSM.16.MT88.4 R28, [R231+0xa000] ;  /* 0x00a00000e71c783b */ /* 0x000e640000004200 */
[----:B----4-:R-:W-:-:S02]  /*74c0*/  F2FP.BF16.PACK_AB R16, R187, R197 ;  /* 0x000000c5bb10723e */ /* 0x010fc400000010ff */
[----:B---3--:R-:W-:Y:S01]  /*74d0*/  F2FP.BF16.PACK_AB R17, R185, R198 ;  /* 0x000000c6b911723e */ /* 0x008fe200000010ff */
[----:B------:R-:W3:Y:S01]  /*74e0*/  LDSM.16.MT88.4 R24, [R229+0xa000] ;  /* 0x00a00000e518783b */ /* 0x000ee20000004200 */
[----:B------:R-:W-:Y:S02]  /*74f0*/  F2FP.BF16.PACK_AB R18, R152, R170 ;  /* 0x000000aa9812723e */ /* 0x000fe400000010ff */
[----:B------:R-:W-:-:S07]  /*7500*/  F2FP.BF16.PACK_AB R19, R153, R169 ;  /* 0x000000a99913723e */ /* 0x000fce00000010ff */
[----:B--2---:R-:W-:Y:S07]  /*7510*/  HMMA.16816.F32.BF16 R104, R16, R20, R36 ;  /* 0x000000141068723c */ /* 0x004fee0000041824 */
[----:B------:R-:W-:Y:S02]  /*7520*/  FFMA.FTZ R39, R219, c[0x0][0x23c], -R2 ;  /* 0x00008f00db277a23 */ /* 0x000fe40000010802 */
[----:B------:R-:W2:Y:S04]  /*7530*/  LDL.LU R219, [R1+0x168] ;  /* 0x0001680001db7983 */ /* 0x000ea80000300800 */
[----:B------:R-:W4:Y:S01]  /*7540*/  LDL.LU R122, [R1+0x10] ;  /* 0x00001000017a7983 */ /* 0x000f220000300800 */
[----:B-1----:R-:W-:-:S04]  /*7550*/  FFMA.FTZ R4, R181, c[0x0][0x23c], -R7 ;  /* 0x00008f00b5047a23 */ /* 0x002fc80000010807 */
[----:B------:R1:W-:Y:S02]  /*7560*/  MUFU.EX2 R171, R4 ;  /* 0x0000000400ab7308 */ /* 0x0003e40000000800 */
[----:B-1----:R-:W-:-:S06]  /*7570*/  FFMA.FTZ R4, R159, c[0x0][0x23c], -R7 ;  /* 0x00008f009f047a23 */ /* 0x002fcc0000010807 */
[----:B------:R1:W-:Y:S02]  /*7580*/  MUFU.EX2 R168, R4 ;  /* 0x0000000400a87308 */ /* 0x0003e40000000800 */
[----:B-1----:R-:W-:-:S06]  /*7590*/  FFMA.FTZ R4, R158, c[0x0][0x23c], -R7 ;  /* 0x00008f009e047a23 */ /* 0x002fcc0000010807 */
[----:B------:R1:W1:Y:S02]  /*75a0*/  MUFU.EX2 R110, R4 ;  /* 0x00000004006e7308 */ /* 0x0002640000000800 */
[----:B-1----:R-:W-:-:S06]  /*75b0*/  FFMA.FTZ R4, R204, c[0x0][0x23c], -R5 ;  /* 0x00008f00cc047a23 */ /* 0x002fcc0000010805 */
[----:B------:R1:W-:Y:S02]  /*75c0*/  MUFU.EX2 R248, R4 ;  /* 0x0000000400f87308 */ /* 0x0003e40000000800 */
[----:B-1----:R-:W-:-:S06]  /*75d0*/  FFMA.FTZ R4, R183, c[0x0][0x23c], -R5 ;  /* 0x00008f00b7047a23 */ /* 0x002fcc0000010805 */
[----:B------:R1:W1:Y:S02]  /*75e0*/  MUFU.EX2 R249, R4 ;  /* 0x0000000400f97308 */ /* 0x0002640000000800 */
[----:B-1----:R-:W-:-:S06]  /*75f0*/  FFMA.FTZ R4, R175, c[0x0][0x23c], -R5 ;  /* 0x00008f00af047a23 */ /* 0x002fcc0000010805 */
[----:B------:R1:W-:Y:S02]  /*7600*/  MUFU.EX2 R250, R4 ;  /* 0x0000000400fa7308 */ /* 0x0003e40000000800 */
[----:B-1----:R-:W-:-:S06]  /*7610*/  FFMA.FTZ R4, R157, c[0x0][0x23c], -R5 ;  /* 0x00008f009d047a23 */ /* 0x002fcc0000010805 */
[----:B------:R-:W1:Y:S01]  /*7620*/  MUFU.EX2 R251, R4 ;  /* 0x0000000400fb7308 */ /* 0x000e620000000800 */
[----:B------:R-:W-:Y:S02]  /*7630*/  MOV R175, R110 ;  /* 0x0000006e00af7202 */ /* 0x000fe40000000f00 */
[----:B------:R-:W-:Y:S02]  /*7640*/  F2FP.BF16.PACK_AB R12, R171, R199 ;  /* 0x000000c7ab0c723e */ /* 0x000fe400000010ff */
[----:B------:R-:W-:Y:S02]  /*7650*/  F2FP.BF16.PACK_AB R13, R249, R248 ;  /* 0x000000f8f90d723e */ /* 0x000fe400000010ff */
[----:B------:R-:W-:Y:S01]  /*7660*/  F2FP.BF16.PACK_AB R14, R175, R168 ;  /* 0x000000a8af0e723e */ /* 0x000fe200000010ff */
[----:B------:R-:W-:Y:S01]  /*7670*/  IMAD.MOV.U32 R110, RZ, RZ, R149 ;  /* 0x000000ffff6e7224 */ /* 0x000fe200078e0095 */
[----:B------:R-:W-:Y:S02]  /*7680*/  MOV R154, R143 ;  /* 0x0000008f009a7202 */ /* 0x000fe40000000f00 */
[----:B-1----:R-:W-:Y:S01]  /*7690*/  F2FP.BF16.PACK_AB R15, R251, R250 ;  /* 0x000000fafb0f723e */ /* 0x002fe200000010ff */
[----:B------:R-:W-:Y:S01]  /*76a0*/  HMMA.16816.F32.BF16 R100, R16, R22, R52 ;  /* 0x000000161064723c */ /* 0x000fe20000041834 */
[----:B------:R-:W-:-:S02]  /*76b0*/  MOV R116, R141 ;  /* 0x0000008d00747202 */ /* 0x000fc40000000f00 */
[----:B------:R-:W-:Y:S02]  /*76c0*/  MOV R113, R151 ;  /* 0x0000009700717202 */ /* 0x000fe40000000f00 */
[----:B------:R-:W-:Y:S02]  /*76d0*/  MOV R193, R150 ;  /* 0x0000009600c17202 */ /* 0x000fe40000000f00 */
[----:B------:R-:W-:Y:S01]  /*76e0*/  MOV R119, R148 ;  /* 0x0000009400777202 */ /* 0x000fe20000000f00 */
[C---:B------:R-:W-:Y:S08]  /*76f0*/  HMMA.16816.F32.BF16 R140, R12.reuse, R20, R44 ;  /* 0x000000140c8c723c */ /* 0x040ff0000004182c */
[----:B------:R-:W-:Y:S01]  /*7700*/  HMMA.16816.F32.BF16 R148, R12, R22, R56 ;  /* 0x000000160c94723c */ /* 0x000fe20000041838 */
[----:B------:R-:W1:Y:S01]  /*7710*/  LDSM.16.MT88.4 R20, [R230+0xa000] ;  /* 0x00a00000e614783b */ /* 0x000e620000004200 */
[----:B------:R-:W-:-:S02]  /*7720*/  MOV R182, R108 ;  /* 0x0000006c00b67202 */ /* 0x000fc40000000f00 */
[----:B------:R-:W-:Y:S02]  /*7730*/  MOV R108, R166 ;  /* 0x000000a6006c7202 */ /* 0x000fe40000000f00 */
[----:B------:R-:W-:Y:S01]  /*7740*/  MOV R166, R167 ;  /* 0x000000a700a67202 */ /* 0x000fe20000000f00 */
[----:B------:R-:W-:Y:S02]  /*7750*/  IMAD.MOV.U32 R167, RZ, RZ, R137 ;  /* 0x000000ffffa77224 */ /* 0x000fe400078e0089 */
[----:B------:R-:W2:Y:S01]  /*7760*/  LDL.LU R137, [R1+0x8] ;  /* 0x0000080001897983 */ /* 0x000ea20000300800 */
[-C--:B------:R-:W-:Y:S01]  /*7770*/  HMMA.16816.F32.BF16 R84, R12, R28.reuse, R40 ;  /* 0x0000001c0c54723c */ /* 0x080fe20000041828 */
        /* <DEDUP_REMOVED lines=8> */
[--C-:B------:R-:W-:Y:S01]  /*7800*/  FFMA.FTZ R38, R226, c[0x0][0x23c], -R2.reuse ;  /* 0x00008f00e2267a23 */ /* 0x100fe20000010802 */
[----:B------:R-:W-:Y:S01]  /*7810*/  MOV R174, R131 ;  /* 0x0000008300ae7202 */ /* 0x000fe20000000f00 */
[--C-:B------:R-:W-:Y:S01]  /*7820*/  FFMA.FTZ R37, R223, c[0x0][0x23c], -R2.reuse ;  /* 0x00008f00df257a23 */ /* 0x100fe20000010802 */
[----:B------:R-:W-:Y:S01]  /*7830*/  MOV R131, R119 ;  /* 0x0000007700837202 */ /* 0x000fe20000000f00 */
[----:B------:R-:W-:-:S02]  /*7840*/  FFMA.FTZ R36, R211, c[0x0][0x23c], -R2 ;  /* 0x00008f00d3247a23 */ /* 0x000fc40000010802 */
[--C-:B------:R-:W-:Y:S01]  /*7850*/  FFMA.FTZ R115, R160, c[0x0][0x23c], -R2.reuse ;  /* 0x00008f00a0737a23 */ /* 0x100fe20000010802 */
[C---:B---3--:R-:W-:Y:S01]  /*7860*/  HMMA.16816.F32.BF16 R52, R12.reuse, R24, R64 ;  /* 0x000000180c34723c */ /* 0x048fe20000041840 */
[--C-:B------:R-:W-:Y:S02]  /*7870*/  FFMA.FTZ R116, R144, c[0x0][0x23c], -R2.reuse ;  /* 0x00008f0090747a23 */ /* 0x100fe40000010802 */
[--C-:B------:R-:W-:Y:S02]  /*7880*/  FFMA.FTZ R117, R121, c[0x0][0x23c], -R2.reuse ;  /* 0x00008f0079757a23 */ /* 0x100fe40000010802 */
[--C-:B------:R-:W-:Y:S02]  /*7890*/  FFMA.FTZ R118, R120, c[0x0][0x23c], -R2.reuse ;  /* 0x00008f0078767a23 */ /* 0x100fe40000010802 */
[--C-:B------:R-:W-:Y:S01]  /*78a0*/  FFMA.FTZ R66, R209, c[0x0][0x23c], -R2.reuse ;  /* 0x00008f00d1427a23 */ /* 0x100fe20000010802 */
[----:B------:R-:W-:Y:S01]  /*78b0*/  HMMA.16816.F32.BF16 R56, R12, R30, R60 ;  /* 0x0000001e0c38723c */ /* 0x000fe2000004183c */
[----:B------:R-:W-:Y:S01]  /*78c0*/  FFMA.FTZ R67, R206, c[0x0][0x23c], -R2 ;  /* 0x00008f00ce437a23 */ /* 0x000fe20000010802 */
[----:B------:R-:W-:Y:S01]  /*78d0*/  MOV R201, R172 ;  /* 0x000000ac00c97202 */ /* 0x000fe20000000f00 */
[----:B------:R-:W-:-:S05]  /*78e0*/  FFMA.FTZ R29, R225, c[0x0][0x23c], -R0 ;  /* 0x00008f00e11d7a23 */ /* 0x000fca0000010800 */
[----:B-1----:R-:W-:Y:S01]  /*78f0*/  HMMA.16816.F32.BF16 R40, R12, R22, R76 ;  /* 0x000000160c28723c */ /* 0x002fe2000004184c */
[--C-:B------:R-:W-:Y:S02]  /*7900*/  FFMA.FTZ R28, R220, c[0x0][0x23c], -R0.reuse ;  /* 0x00008f00dc1c7a23 */ /* 0x100fe40000010800 */
[--C-:B------:R-:W-:Y:S02]  /*7910*/  FFMA.FTZ R119, R146, c[0x0][0x23c], -R0.reuse ;  /* 0x00008f0092777a23 */ /* 0x100fe40000010800 */
[----:B------:R-:W-:-:S03]  /*7920*/  FFMA.FTZ R120, R133, c[0x0][0x23c], -R0 ;  /* 0x00008f0085787a23 */ /* 0x000fc60000010800 */
[----:B------:R-:W-:Y:S01]  /*7930*/  HMMA.16816.F32.BF16 R76, R16, R26, R92 ;  /* 0x0000001a104c723c */ /* 0x000fe2000004185c */
[----:B------:R-:W-:Y:S02]  /*7940*/  FFMA.FTZ R121, R132, c[0x0][0x23c], -R0 ;  /* 0x00008f0084797a23 */ /* 0x000fe40000010800 */
[----:B------:R-:W-:-:S04]  /*7950*/  IMAD.MOV.U32 R172, RZ, RZ, R114 ;  /* 0x000000ffffac7224 */ /* 0x000fc800078e0072 */
[--C-:B------:R-:W-:Y:S01]  /*7960*/  FFMA.FTZ R93, R178, c[0x0][0x23c], -R2.reuse ;  /* 0x00008f00b25d7a23 */ /* 0x100fe20000010802 */
[----:B------:R-:W-:Y:S01]  /*7970*/  HMMA.16816.F32.BF16 R48, R12, R26, R68 ;  /* 0x0000001a0c30723c */ /* 0x000fe20000041844 */
[----:B------:R-:W-:Y:S02]  /*7980*/  FFMA.FTZ R94, R161, c[0x0][0x23c], -R2 ;  /* 0x00008f00a15e7a23 */ /* 0x000fe40000010802 */
[----:B------:R-:W-:-:S05]  /*7990*/  FFMA.FTZ R95, R218, c[0x0][0x23c], -R0 ;  /* 0x00008f00da5f7a23 */ /* 0x000fca0000010800 */
[C---:B------:R-:W-:Y:S07]  /*79a0*/  HMMA.16816.F32.BF16 R60, R16.reuse, R30, R88 ;  /* 0x0000001e103c723c */ /* 0x040fee0000041858 */
[--C-:B------:R-:W-:Y:S01]  /*79b0*/  FFMA.FTZ R31, R216, c[0x0][0x23c], -R0.reuse ;  /* 0x00008f00d81f7a23 */ /* 0x100fe20000010800 */
[----:B------:R-:W-:Y:S01]  /*79c0*/  HMMA.16816.F32.BF16 R68, R16, R24, R96 ;  /* 0x000000181044723c */ /* 0x000fe20000041860 */
[----:B------:R-:W-:Y:S01]  /*79d0*/  FFMA.FTZ R30, R252, c[0x0][0x23c], -R0 ;  /* 0x00008f00fc1e7a23 */ /* 0x000fe20000010800 */
[----:B------:R-:W3:Y:S01]  /*79e0*/  LDL.LU R216, [R1+0x164] ;  /* 0x0001640001d87983 */ /* 0x000ee20000300800 */
[----:B------:R-:W-:-:S02]  /*79f0*/  FADD.FTZ R92, R3, R134 ;  /* 0x00000086035c7221 */ /* 0x000fc40000010000 */
[----:B------:R-:W-:Y:S01]  /*7a00*/  FFMA.FTZ R4, R224, c[0x0][0x23c], -R7 ;  /* 0x00008f00e0047a23 */ /* 0x000fe20000010807 */
[----:B------:R-:W1:Y:S01]  /*7a10*/  LDSM.16.MT88.4 R24, [R228+0xa800] ;  /* 0x00a80000e418783b */ /* 0x000e620000004200 */
[--C-:B------:R-:W-:Y:S02]  /*7a20*/  FFMA.FTZ R96, R208, c[0x0][0x23c], -R0.reuse ;  /* 0x00008f00d0607a23 */ /* 0x100fe40000010800 */
[--C-:B------:R-:W-:Y:S02]  /*7a30*/  FFMA.FTZ R97, R205, c[0x0][0x23c], -R0.reuse ;  /* 0x00008f00cd617a23 */ /* 0x100fe40000010800 */
[--C-:B------:R-:W-:Y:S02]  /*7a40*/  FFMA.FTZ R98, R176, c[0x0][0x23c], -R0.reuse ;  /* 0x00008f00b0627a23 */ /* 0x100fe40000010800 */
[----:B----4-:R-:W-:Y:S02]  /*7a50*/  FFMA.FTZ R2, R122, c[0x0][0x23c], -R5 ;  /* 0x00008f007a027a23 */ /* 0x010fe40000010805 */
[----:B------:R-:W-:-:S02]  /*7a60*/  FFMA.FTZ R122, R123, c[0x0][0x23c], -R0 ;  /* 0x00008f007b7a7a23 */ /* 0x000fc40000010800 */
[----:B------:R-:W-:Y:S02]  /*7a70*/  FFMA.FTZ R0, R222, c[0x0][0x23c], -R5 ;  /* 0x00008f00de007a23 */ /* 0x000fe40000010805 */
[----:B------:R-:W4:Y:S04]  /*7a80*/  LDL.LU R222, [R1+0x160] ;  /* 0x0001600001de7983 */ /* 0x000f280000300800 */
[----:B------:R-:W4:Y:S04]  /*7a90*/  LDL.LU R114, [R1+0xc] ;  /* 0x00000c0001727983 */ /* 0x000f280000300800 */
[----:B------:R-:W4:Y:S04]  /*7aa0*/  LDL.LU R134, [R1+0x15c] ;  /* 0x00015c0001867983 */ /* 0x000f280000300800 */
[----:B------:R-:W4:Y:S01]  /*7ab0*/  LDL.LU R3, [R1+0x158] ;  /* 0x0001580001037983 */ /* 0x000f220000300800 */
[-C--:B------:R-:W-:Y:S01]  /*7ac0*/  HMMA.16816.F32.BF16 R44, R12, R20.reuse, R80 ;  /* 0x000000140c2c723c */ /* 0x080fe20000041850 */
[----:B------:R1:W-:Y:S02]  /*7ad0*/  MUFU.EX2 R224, R4 ;  /* 0x0000000400e07308 */ /* 0x0003e40000000800 */
[----:B------:R-:W-:Y:S05]  /*7ae0*/  LDSM.16.MT88.4 R12, [R230+0xa800] ;  /* 0x00a80000e60c783b */ /* 0x000fea0000004200 */
[----:B------:R-:W-:Y:S01]  /*7af0*/  HMMA.16816.F32.BF16 R80, R16, R20, R72 ;  /* 0x000000141050723c */ /* 0x000fe20000041848 */
[----:B------:R-:W-:-:S07]  /*7b00*/  IMAD.MOV.U32 R173, RZ, RZ, R186 ;  /* 0x000000ffffad7224 */ /* 0x000fce00078e00ba */
[----:B------:R-:W-:Y:S01]  /*7b10*/  HMMA.16816.F32.BF16 R72, R16, R22, R32 ;  /* 0x000000161048723c */ /* 0x000fe20000041820 */
[----:B------:R-:W2:Y:S01]  /*7b20*/  LDSM.16.MT88.4 R20, [R231+0xa800] ;  /* 0x00a80000e714783b */ /* 0x000ea20000004200 */
[----:B-1----:R-:W-:-:S03]  /*7b30*/  FFMA.FTZ R4, R221, c[0x0][0x23c], -R7 ;  /* 0x00008f00dd047a23 */ /* 0x002fc60000010807 */
[----:B------:R-:W1:Y:S01]  /*7b40*/  LDSM.16.MT88.4 R16, [R229+0xa800] ;  /* 0x00a80000e510783b */ /* 0x000e620000004200 */
[----:B------:R-:W-:Y:S01]  /*7b50*/  MOV R186, R138 ;  /* 0x0000008a00ba7202 */ /* 0x000fe20000000f00 */
[----:B------:R2:W1:Y:S08]  /*7b60*/  MUFU.EX2 R221, R4 ;  /* 0x0000000400dd7308 */ /* 0x0004700000000800 */
[----:B------:R-:W-:Y:S01]  /*7b70*/  MUFU.EX2 R138, R2 ;  /* 0x00000002008a7308 */ /* 0x000fe20000000800 */
[----:B--2---:R-:W-:-:S07]  /*7b80*/  FFMA.FTZ R4, R217, c[0x0][0x23c], -R7 ;  /* 0x00008f00d9047a23 */ /* 0x004fce0000010807 */
[----:B------:R2:W-:Y:S01]  /*7b90*/  MUFU.EX2 R217, R4 ;  /* 0x0000000400d97308 */ /* 0x0005e20000000800 */
[----:B------:R-:W-:-:S07]  /*7ba0*/  MOV R203, R131 ;  /* 0x0000008300cb7202 */ /* 0x000fce0000000f00 */
[----:B------:R-:W-:Y:S01]  /*7bb0*/  MUFU.EX2 R132, R0 ;  /* 0x0000000000847308 */ /* 0x000fe20000000800 */
[----:B--2---:R-:W-:-:S07]  /*7bc0*/  FFMA.FTZ R4, R219, c[0x0][0x23c], -R7 ;  /* 0x00008f00db047a23 */ /* 0x004fce0000010807 */
[----:B------:R1:W2:Y:S01]  /*7bd0*/  MUFU.EX2 R204, R4 ;  /* 0x0000000400cc7308 */ /* 0x0002a20000000800 */
        /* <DEDUP_REMOVED lines=10> */
[----:B------:R-:W-:-:S02]  /*7c80*/  MOV R182, R128 ;  /* 0x0000008000b67202 */ /* 0x000fc40000000f00 */
        /* <DEDUP_REMOVED lines=8> */
[--C-:B------:R-:W-:Y:S01]  /*7d10*/  FFMA.FTZ R33, R214, c[0x0][0x23c], -R7.reuse ;  /* 0x00008f00d6217a23 */ /* 0x100fe20000010807 */
[----:B------:R-:W-:Y:S01]  /*7d20*/  MOV R90, R113 ;  /* 0x00000071005a7202 */ /* 0x000fe20000000f00 */
[--C-:B------:R-:W-:Y:S01]  /*7d30*/  FFMA.FTZ R32, R213, c[0x0][0x23c], -R7.reuse ;  /* 0x00008f00d5207a23 */ /* 0x100fe20000010807 */
[----:B------:R-:W-:Y:S01]  /*7d40*/  MOV R226, R203 ;  /* 0x000000cb00e27202 */ /* 0x000fe20000000f00 */
[----:B------:R-:W-:Y:S01]  /*7d50*/  MUFU.EX2 R129, R37 ;  /* 0x0000002500817308 */ /* 0x000fe20000000800 */
[--C-:B------:R-:W-:Y:S01]  /*7d60*/  FFMA.FTZ R99, R207, c[0x0][0x23c], -R7.reuse ;  /* 0x00008f00cf637a23 */ /* 0x100fe20000010807 */
[----:B------:R-:W-:Y:S01]  /*7d70*/  MOV R203, R6 ;  /* 0x0000000600cb7202 */ /* 0x000fe20000000f00 */
[--C-:B------:R-:W-:Y:S01]  /*7d80*/  FFMA.FTZ R108, R177, c[0x0][0x23c], -R7.reuse ;  /* 0x00008f00b16c7a23 */ /* 0x100fe20000010807 */
[----:B-1----:R-:W-:Y:S01]  /*7d90*/  F2FP.BF16.PACK_AB R4, R221, R224 ;  /* 0x000000e0dd04723e */ /* 0x002fe200000010ff */
[----:B------:R-:W-:-:S03]  /*7da0*/  FFMA.FTZ R109, R147, c[0x0][0x23c], -R7 ;  /* 0x00008f00936d7a23 */ /* 0x000fc60000010807 */
[----:B------:R-:W-:Y:S01]  /*7db0*/  MUFU.EX2 R130, R36 ;  /* 0x0000002400827308 */ /* 0x000fe20000000800 */
[----:B------:R-:W-:Y:S01]  /*7dc0*/  FFMA.FTZ R110, R145, c[0x0][0x23c], -R7 ;  /* 0x00008f00916e7a23 */ /* 0x000fe20000010807 */
[----:B--2---:R-:W-:Y:S01]  /*7dd0*/  F2FP.BF16.PACK_AB R6, R204, R217 ;  /* 0x000000d9cc06723e */ /* 0x004fe200000010ff */
[--C-:B------:R-:W-:Y:S02]  /*7de0*/  FFMA.FTZ R0, R247, c[0x0][0x23c], -R5.reuse ;  /* 0x00008f00f7007a23 */ /* 0x100fe40000010805 */
[----:B------:R-:W-:-:S03]  /*7df0*/  FFMA.FTZ R64, R215, c[0x0][0x23c], -R5 ;  /* 0x00008f00d7407a23 */ /* 0x000fc60000010805 */
[----:B------:R-:W-:Y:S01]  /*7e00*/  MUFU.EX2 R123, R31 ;  /* 0x0000001f007b7308 */ /* 0x000fe20000000800 */
[--C-:B------:R-:W-:Y:S02]  /*7e10*/  FFMA.FTZ R65, R212, c[0x0][0x23c], -R5.reuse ;  /* 0x00008f00d4417a23 */ /* 0x100fe40000010805 */
[--C-:B------:R-:W-:Y:S02]  /*7e20*/  FFMA.FTZ R111, R210, c[0x0][0x23c], -R5.reuse ;  /* 0x00008f00d26f7a23 */ /* 0x100fe40000010805 */
[----:B------:R-:W-:-:S03]  /*7e30*/  FFMA.FTZ R112, R179, c[0x0][0x23c], -R5 ;  /* 0x00008f00b3707a23 */ /* 0x000fc60000010805 */
[----:B------:R-:W-:Y:S01]  /*7e40*/  MUFU.EX2 R124, R30 ;  /* 0x0000001e007c7308 */ /* 0x000fe20000000800 */
[----:B------:R-:W-:-:S07]  /*7e50*/  FFMA.FTZ R113, R163, c[0x0][0x23c], -R5 ;  /* 0x00008f00a3717a23 */ /* 0x000fce0000010805 */
[----:B------:R-:W-:Y:S01]  /*7e60*/  MUFU.EX2 R126, R29 ;  /* 0x0000001d007e7308 */ /* 0x000fe20000000800 */
[----:B------:R-:W-:-:S07]  /*7e70*/  FFMA.FTZ R2, R137, c[0x0][0x23c], -R5 ;  /* 0x00008f0089027a23 */ /* 0x000fce0000010805 */
[----:B------:R1:W-:Y:S02]  /*7e80*/  MUFU.EX2 R137, R2 ;  /* 0x0000000200897308 */ /* 0x0003e40000000800 */
[----:B-1----:R-:W-:-:S06]  /*7e90*/  FFMA.FTZ R2, R227, c[0x0][0x23c], -R5 ;  /* 0x00008f00e3027a23 */ /* 0x002fcc0000010805 */
[----:B------:R-:W1:Y:S01]  /*7ea0*/  MUFU.EX2 R131, R2 ;  /* 0x0000000200837308 */ /* 0x000e620000000800 */
[----:B------:R-:W-:-:S07]  /*7eb0*/  IMAD.MOV.U32 R227, RZ, RZ, R166 ;  /* 0x000000ffffe37224 */ /* 0x000fce00078e00a6 */
[----:B------:R-:W2:Y:S01]  /*7ec0*/  MUFU.EX2 R128, R28 ;  /* 0x0000001c00807308 */ /* 0x000ea20000000800 */
        /* <DEDUP_REMOVED lines=11> */
[----:B------:R-:W-:Y:S02]  /*7f80*/  MOV R181, R165 ;  /* 0x000000a500b57202 */ /* 0x000fe40000000f00 */
[----:B------:R-:W-:Y:S01]  /*7f90*/  MOV R172, R164 ;  /* 0x000000a400ac7202 */ /* 0x000fe20000000f00 */
[--C-:B---3--:R-:W-:Y:S01]  /*7fa0*/  FFMA.FTZ R34, R216, c[0x0][0x23c], -R7.reuse ;  /* 0x00008f00d8227a23 */ /* 0x108fe20000010807 */
[----:B------:R-:W-:Y:S01]  /*7fb0*/  MOV R216, R167 ;  /* 0x000000a700d87202 */ /* 0x000fe20000000f00 */
[----:B------:R-:W-:Y:S08]  /*7fc0*/  MUFU.EX2 R64, R64 ;  /* 0x0000004000407308 */ /* 0x000ff00000000800 */
[----:B------:R-:W-:Y:S08]  /*7fd0*/  MUFU.EX2 R65, R65 ;  /* 0x0000004100417308 */ /* 0x000ff00000000800 */
[----:B------:R-:W-:Y:S01]  /*7fe0*/  MUFU.EX2 R66, R66 ;  /* 0x0000004200427308 */ /* 0x000fe20000000800 */
[----:B----4-:R-:W-:Y:S01]  /*7ff0*/  FFMA.FTZ R35, R222, c[0x0][0x23c], -R7 ;  /* 0x00008f00de237a23 */ /* 0x010fe20000010807 */
[----:B-1----:R-:W-:Y:S01]  /*8000*/  F2FP.BF16.PACK_AB R7, R131, R132 ;  /* 0x000000848307723e */ /* 0x002fe200000010ff */
[----:B------:R-:W-:-:S02]  /*8010*/  FFMA.FTZ R2, R114, c[0x0][0x23c], -R5 ;  /* 0x00008f0072027a23 */ /* 0x000fc40000010805 */
[----:B------:R-:W-:Y:S01]  /*8020*/  FFMA.FTZ R114, R162, c[0x0][0x23c], -R5 ;  /* 0x00008f00a2727a23 */ /* 0x000fe20000010805 */
[----:B------:R-:W-:Y:S02]  /*8030*/  F2FP.BF16.PACK_AB R5, R137, R138 ;  /* 0x0000008a8905723e */ /* 0x000fe400000010ff */
[----:B------:R-:W-:-:S05]  /*8040*/  MOV R222, R193 ;  /* 0x000000c100de7202 */ /* 0x000fca0000000f00 */
        /* <DEDUP_REMOVED lines=8> */
[----:B------:R-:W-:-:S02]  /*80d0*/  FADD.FTZ R7, R227, R188 ;  /* 0x000000bce3077221 */ /* 0x000fc40000010000 */
[----:B------:R-:W-:Y:S02]  /*80e0*/  FADD.FTZ R6, R134, R3 ;  /* 0x0000000386067221 */ /* 0x000fe40000010000 */
[----:B------:R-:W-:Y:S01]  /*80f0*/  FADD.FTZ R5, R245, R246 ;  /* 0x000000f6f5057221 */ /* 0x000fe20000010000 */
[----:B------:R-:W-:Y:S01]  /*8100*/  MUFU.EX2 R67, R67 ;  /* 0x0000004300437308 */ /* 0x000fe20000000800 */
[----:B------:R-:W-:-:S07]  /*8110*/  FADD.FTZ R4, R244, R92 ;  /* 0x0000005cf4047221 */ /* 0x000fce0000010000 */
[----:B------:R-:W-:Y:S01]  /*8120*/  MUFU.EX2 R93, R93 ;  /* 0x0000005d005d7308 */ /* 0x000fe20000000800 */
[----:B------:R-:W-:Y:S01]  /*8130*/  FADD.FTZ R29, R189, R7 ;  /* 0x00000007bd1d7221 */ /* 0x000fe20000010000 */
[----:B--2---:R-:W-:Y:S01]  /*8140*/  F2FP.BF16.PACK_AB R7, R128, R126 ;  /* 0x0000007e8007723e */ /* 0x004fe200000010ff */
[----:B------:R-:W-:Y:S01]  /*8150*/  FADD.FTZ R31, R216, R6 ;  /* 0x00000006d81f7221 */ /* 0x000fe20000010000 */
[----:B------:R-:W-:Y:S01]  /*8160*/  F2FP.BF16.PACK_AB R6, R130, R129 ;  /* 0x000000818206723e */ /* 0x000fe200000010ff */
[----:B------:R-:W-:Y:S01]  /*8170*/  FADD.FTZ R30, R222, R5 ;  /* 0x00000005de1e7221 */ /* 0x000fe20000010000 */
[----:B------:R-:W-:Y:S01]  /*8180*/  F2FP.BF16.PACK_AB R5, R124, R123 ;  /* 0x0000007b7c05723e */ /* 0x000fe200000010ff */
[----:B------:R-:W-:Y:S01]  /*8190*/  FADD.FTZ R28, R133, R4 ;  /* 0x00000004851c7221 */ /* 0x000fe20000010000 */
[----:B------:R-:W-:Y:S01]  /*81a0*/  F2FP.BF16.PACK_AB R4, R127, R125 ;  /* 0x0000007d7f04723e */ /* 0x000fe200000010ff */
[----:B------:R-:W-:Y:S08]  /*81b0*/  MUFU.EX2 R92, R34 ;  /* 0x00000022005c7308 */ /* 0x000ff00000000800 */
[----:B------:R-:W-:Y:S01]  /*81c0*/  MUFU.EX2 R94, R94 ;  /* 0x0000005e005e7308 */ /* 0x000fe20000000800 */
[C---:B------:R-:W-:Y:S07]  /*81d0*/  HMMA.16816.F32.BF16 R52, R4.reuse, R26, R100 ;  /* 0x0000001a0434723c */ /* 0x040fee0000041864 */
[----:B------:R-:W-:Y:S01]  /*81e0*/  MUFU.EX2 R95, R95 ;  /* 0x0000005f005f7308 */ /* 0x000fe20000000800 */
[C---:B------:R-:W-:Y:S07]  /*81f0*/  HMMA.16816.F32.BF16 R40, R4.reuse, R22, R60 ;  /* 0x000000160428723c */ /* 0x040fee000004183c */
[----:B------:R-:W-:Y:S01]  /*8200*/  MUFU.EX2 R96, R96 ;  /* 0x0000006000607308 */ /* 0x000fe20000000800 */
[C---:B------:R-:W-:Y:S07]  /*8210*/  HMMA.16816.F32.BF16 R36, R4.reuse, R16, R68 ;  /* 0x000000100424723c */ /* 0x040fee0000041844 */
[----:B------:R-:W-:Y:S01]  /*8220*/  MUFU.EX2 R97, R97 ;  /* 0x0000006100617308 */ /* 0x000fe20000000800 */
[C---:B------:R-:W-:Y:S01]  /*8230*/  HMMA.16816.F32.BF16 R56, R4.reuse, R24, R104 ;  /* 0x000000180438723c */ /* 0x040fe20000041868 */
[----:B------:R-:W1:Y:S06]  /*8240*/  LDSM.16.MT88.4 R24, [R228+0xb000] ;  /* 0x00b00000e418783b */ /* 0x000e6c0000004200 */
[----:B------:R-:W-:Y:S01]  /*8250*/  MUFU.EX2 R98, R98 ;  /* 0x0000006200627308 */ /* 0x000fe20000000800 */
[C---:B------:R-:W-:Y:S01]  /*8260*/  HMMA.16816.F32.BF16 R156, R4.reuse, R20, R156 ;  /* 0x00000014049c723c */ /* 0x040fe2000004189c */
[----:B------:R-:W-:Y:S01]  /*8270*/  LDSM.16.MT88.4 R20, [R231+0xb000] ;  /* 0x00b00000e714783b */ /* 0x000fe20000004200 */
[----:B------:R-:W-:Y:S01]  /*8280*/  IMAD.MOV.U32 R215, RZ, RZ, R154 ;  /* 0x000000ffffd77224 */ /* 0x000fe200078e009a */
[----:B------:R-:W-:Y:S01]  /*8290*/  MOV R213, R211 ;  /* 0x000000d300d57202 */ /* 0x000fe20000000f00 */
[----:B------:R-:W-:Y:S01]  /*82a0*/  IMAD.MOV.U32 R147, RZ, RZ, R190 ;  /* 0x000000ffff937224 */ /* 0x000fe200078e00be */
[----:B------:R-:W-:Y:S01]  /*82b0*/  MOV R145, R155 ;  /* 0x0000009b00917202 */ /* 0x000fe20000000f00 */
[----:B------:R-:W-:Y:S01]  /*82c0*/  IMAD.MOV.U32 R207, RZ, RZ, R223 ;  /* 0x000000ffffcf7224 */ /* 0x000fe200078e00df */
[----:B------:R-:W-:Y:S01]  /*82d0*/  MUFU.EX2 R62, R35 ;  /* 0x00000023003e7308 */ /* 0x000fe20000000800 */
[C---:B------:R-:W-:Y:S01]  /*82e0*/  HMMA.16816.F32.BF16 R80, R4.reuse, R12, R80 ;  /* 0x0000000c0450723c */ /* 0x040fe20000041850 */
[----:B------:R-:W-:Y:S01]  /*82f0*/  MOV R214, R209 ;  /* 0x000000d100d67202 */ /* 0x000fe20000000f00 */
[----:B------:R-:W-:Y:S01]  /*8300*/  IMAD.MOV.U32 R227, RZ, RZ, R206 ;  /* 0x000000ffffe37224 */ /* 0x000fe200078e00ce */
[----:B------:R-:W-:Y:S01]  /*8310*/  MOV R247, R184 ;  /* 0x000000b800f77202 */ /* 0x000fe20000000f00 */
[----:B------:R2:W5:Y:S03]  /*8320*/  LDL.LU R3, [R1+0x154] ;  /* 0x0001540001037983 */ /* 0x0005660000300800 */
[----:B------:R-:W-:Y:S01]  /*8330*/  MUFU.EX2 R100, R33 ;  /* 0x0000002100647308 */ /* 0x000fe20000000800 */
[C---:B------:R-:W-:Y:S01]  /*8340*/  HMMA.16816.F32.BF16 R44, R4.reuse, R14, R72 ;  /* 0x0000000e042c723c */ /* 0x040fe20000041848 */
[----:B------:R-:W-:Y:S06]  /*8350*/  LDSM.16.MT88.4 R12, [R230+0xb000] ;  /* 0x00b00000e60c783b */ /* 0x000fec0000004200 */
[----:B------:R3:W4:Y:S08]  /*8360*/  MUFU.EX2 R63, R32 ;  /* 0x00000020003f7308 */ /* 0x0007300000000800 */
[----:B------:R1:W-:Y:S08]  /*8370*/  MUFU.EX2 R61, R2 ;  /* 0x00000002003d7308 */ /* 0x0003f00000000800 */
[----:B------:R-:W2:Y:S01]  /*8380*/  MUFU.EX2 R60, R0 ;  /* 0x00000000003c7308 */ /* 0x000ea20000000800 */
[----:B---3--:R-:W-:Y:S01]  /*8390*/  HMMA.16816.F32.BF16 R32, R4, R18, R76 ;  /* 0x000000120420723c */ /* 0x008fe2000004184c */
[----:B------:R-:W3:Y:S01]  /*83a0*/  LDSM.16.MT88.4 R16, [R229+0xb000] ;  /* 0x00b00000e510783b */ /* 0x000ee20000004200 */
[----:B------:R-:W-:Y:S01]  /*83b0*/  IMAD.MOV.U32 R211, RZ, RZ, R191 ;  /* 0x000000ffffd37224 */ /* 0x000fe200078e00bf */
[----:B------:R-:W-:Y:S01]  /*83c0*/  MOV R216, R219 ;  /* 0x000000db00d87202 */ /* 0x000fe20000000f00 */
[----:B------:R-:W-:Y:S01]  /*83d0*/  IMAD.MOV.U32 R107, RZ, RZ, R172 ;  /* 0x000000ffff6b7224 */ /* 0x000fe200078e00ac */
[----:B------:R-:W-:Y:S01]  /*83e0*/  MOV R210, R202 ;  /* 0x000000ca00d27202 */ /* 0x000fe20000000f00 */
[----:B------:R3:W5:Y:S01]  /*83f0*/  LDL.LU R134, [R1+0x150] ;  /* 0x0001500001867983 */ /* 0x0007620000300800 */
[----:B------:R-:W-:-:S02]  /*8400*/  FADD.FTZ R4, R205, R31 ;  /* 0x0000001fcd047221 */ /* 0x000fc40000010000 */
[----:B------:R-:W-:Y:S01]  /*8410*/  FADD.FTZ R5, R208, R30 ;  /* 0x0000001ed0057221 */ /* 0x000fe20000010000 */
[----:B----4-:R-:W-:Y:S01]  /*8420*/  F2FP.BF16.PACK_AB R6, R63, R100 ;  /* 0x000000643f06723e */ /* 0x010fe200000010ff */
[----:B-1----:R-:W-:Y:S01]  /*8430*/  FADD.FTZ R2, R146, R29 ;  /* 0x0000001d92027221 */ /* 0x002fe20000010000 */
[----:B------:R-:W-:Y:S01]  /*8440*/  F2FP.BF16.PACK_AB R7, R65, R64 ;  /* 0x000000404107723e */ /* 0x000fe200000010ff */
[----:B------:R-:W-:Y:S01]  /*8450*/  FADD.FTZ R30, R225, R4 ;  /* 0x00000004e11e7221 */ /* 0x000fe20000010000 */
[----:B------:R-:W-:Y:S01]  /*8460*/  F2FP.BF16.PACK_AB R4, R92, R62 ;  /* 0x0000003e5c04723e */ /* 0x000fe200000010ff */
[----:B------:R-:W-:Y:S01]  /*8470*/  FADD.FTZ R31, R252, R5 ;  /* 0x00000005fc1f7221 */ /* 0x000fe20000010000 */
[----:B--2---:R-:W-:Y:S01]  /*8480*/  F2FP.BF16.PACK_AB R5, R60, R61 ;  /* 0x0000003d3c05723e */ /* 0x004fe200000010ff */
        /* <DEDUP_REMOVED lines=14> */
[----:B------:R-:W-:Y:S01]  /*8570*/  FADD.FTZ R28, R205, R2 ;  /* 0x00000002cd1c7221 */ /* 0x000fe20000010000 */
[----:B------:R-:W-:-:S02]  /*8580*/  MOV R102, R211 ;  /* 0x000000d300667202 */ /* 0x000fc40000000f00 */
[----:B------:R-:W-:Y:S01]  /*8590*/  MOV R212, R200 ;  /* 0x000000c800d47202 */ /* 0x000fe20000000f00 */
[----:B------:R-:W-:Y:S01]  /*85a0*/  IMAD.MOV.U32 R219, RZ, RZ, R170 ;  /* 0x000000ffffdb7224 */ /* 0x000fe200078e00aa */
[----:B------:R-:W-:Y:S01]  /*85b0*/  MOV R223, R152 ;  /* 0x0000009800df7202 */ /* 0x000fe20000000f00 */
[C---:B------:R-:W-:Y:S01]  /*85c0*/  HMMA.16816.F32.BF16 R148, R4.reuse, R26, R148 ;  /* 0x0000001a0494723c */ /* 0x040fe20000041894 */
[----:B------:R-:W-:Y:S01]  /*85d0*/  FADD.FTZ R28, R240, R28 ;  /* 0x0000001cf01c7221 */ /* 0x000fe20000010000 */
[----:B------:R-:W-:Y:S01]  /*85e0*/  MOV R206, R169 ;  /* 0x000000a900ce7202 */ /* 0x000fe20000000f00 */
[----:B------:R-:W1:Y:S01]  /*85f0*/  MUFU.EX2 R115, R115 ;  /* 0x0000007300737308 */ /* 0x000e620000000800 */
[----:B------:R-:W-:Y:S01]  /*8600*/  MOV R209, R168 ;  /* 0x000000a800d17202 */ /* 0x000fe20000000f00 */
[----:B------:R2:W5:Y:S03]  /*8610*/  LDL.LU R246, [R1+0x14c] ;  /* 0x00014c0001f67983 */ /* 0x0005660000300800 */
[C---:B---3--:R-:W-:Y:S08]  /*8620*/  HMMA.16816.F32.BF16 R180, R4.reuse, R18, R48 ;  /* 0x0000001204b4723c */ /* 0x048ff00000041830 */
[C---:B------:R-:W-:Y:S08]  /*8630*/  HMMA.16816.F32.BF16 R160, R4.reuse, R20, R84 ;  /* 0x0000001404a0723c */ /* 0x040ff00000041854 */
[C---:B------:R-:W-:Y:S08]  /*8640*/  HMMA.16816.F32.BF16 R164, R4.reuse, R22, R164 ;  /* 0x0000001604a4723c */ /* 0x040ff000000418a4 */
[C---:B------:R-:W-:Y:S08]  /*8650*/  HMMA.16816.F32.BF16 R176, R4.reuse, R16, R176 ;  /* 0x0000001004b0723c */ /* 0x040ff000000418b0 */
[----:B------:R-:W-:Y:S01]  /*8660*/  HMMA.16816.F32.BF16 R192, R4, R12, R192 ;  /* 0x0000000c04c0723c */ /* 0x000fe200000418c0 */
[----:B------:R-:W-:Y:S01]  /*8670*/  FADD.FTZ R29, R243, R0 ;  /* 0x00000000f31d7221 */ /* 0x000fe20000010000 */
[----:B------:R-:W-:Y:S01]  /*8680*/  MOV R222, R144 ;  /* 0x0000009000de7202 */ /* 0x000fe20000000f00 */
[----:B------:R-:W-:Y:S01]  /*8690*/  IMAD.MOV.U32 R133, RZ, RZ, R252 ;  /* 0x000000ffff857224 */ /* 0x000fe200078e00fc */
[----:B------:R-:W-:Y:S01]  /*86a0*/  MOV R205, R225 ;  /* 0x000000e100cd7202 */ /* 0x000fe20000000f00 */
[----:B------:R-:W-:Y:S01]  /*86b0*/  FADD.FTZ R2, R208, R30 ;  /* 0x0000001ed0027221 */ /* 0x000fe20000010000 */
[----:B------:R-:W-:-:S02]  /*86c0*/  MOV R146, R226 ;  /* 0x000000e200927202 */ /* 0x000fc40000000f00 */
[----:B------:R-:W-:Y:S01]  /*86d0*/  MOV R103, R203 ;  /* 0x000000cb00677202 */ /* 0x000fe20000000f00 */
[----:B------:R-:W-:Y:S01]  /*86e0*/  HMMA.16816.F32.BF16 R48, R4, R14, R88 ;  /* 0x0000000e0430723c */ /* 0x000fe20000041858 */
[----:B------:R-:W-:Y:S01]  /*86f0*/  IMAD.MOV.U32 R104, RZ, RZ, R173 ;  /* 0x000000ffff687224 */ /* 0x000fe200078e00ad */
[----:B------:R-:W-:Y:S01]  /*8700*/  MOV R105, R174 ;  /* 0x000000ae00697202 */ /* 0x000fe20000000f00 */
[----:B------:R-:W3:Y:S01]  /*8710*/  MUFU.EX2 R119, R119 ;  /* 0x0000007700777308 */ /* 0x000ee20000000800 */
[----:B------:R-:W-:Y:S01]  /*8720*/  MOV R106, R201 ;  /* 0x000000c9006a7202 */ /* 0x000fe20000000f00 */
[----:B------:R2:W5:Y:S02]  /*8730*/  LDL.LU R245, [R1+0x148] ;  /* 0x0001480001f57983 */ /* 0x0005640000300800 */
[----:B------:R-:W-:Y:S02]  /*8740*/  F2FP.BF16.PACK_AB R4, R67, R66 ;  /* 0x000000424304723e */ /* 0x000fe400000010ff */
[----:B------:R-:W-:Y:S01]  /*8750*/  F2FP.BF16.PACK_AB R5, R96, R95 ;  /* 0x0000005f6005723e */ /* 0x000fe200000010ff */
[----:B------:R-:W-:Y:S01]  /*8760*/  FADD.FTZ R0, R242, R31 ;  /* 0x0000001ff2007221 */ /* 0x000fe20000010000 */
[----:B------:R-:W-:Y:S01]  /*8770*/  F2FP.BF16.PACK_AB R6, R94, R93 ;  /* 0x0000005d5e06723e */ /* 0x000fe200000010ff */
[----:B------:R-:W-:Y:S01]  /*8780*/  FADD.FTZ R29, R241, R29 ;  /* 0x0000001df11d7221 */ /* 0x000fe20000010000 */
[----:B------:R-:W-:-:S02]  /*8790*/  F2FP.BF16.PACK_AB R7, R98, R97 ;  /* 0x000000616207723e */ /* 0x000fc400000010ff */
[----:B------:R-:W-:Y:S01]  /*87a0*/  MOV R208, R220 ;  /* 0x000000dc00d07202 */ /* 0x000fe20000000f00 */
[----:B------:R-:W-:Y:S01]  /*87b0*/  FADD.FTZ R2, R239, R2 ;  /* 0x00000002ef027221 */ /* 0x000fe20000010000 */
[----:B------:R-:W-:Y:S01]  /*87c0*/  MOV R144, R186 ;  /* 0x000000ba00907202 */ /* 0x000fe20000000f00 */
[----:B------:R-:W-:Y:S01]  /*87d0*/  IMAD.MOV.U32 R225, RZ, RZ, R185 ;  /* 0x000000ffffe17224 */ /* 0x000fe200078e00b9 */
[----:B------:R-:W-:Y:S01]  /*87e0*/  MOV R71, R146 ;  /* 0x0000009200477202 */ /* 0x000fe20000000f00 */
[C---:B------:R-:W-:Y:S01]  /*87f0*/  HMMA.16816.F32.BF16 R188, R4.reuse, R12, R80 ;  /* 0x0000000c04bc723c */ /* 0x040fe20000041850 */
[----:B------:R-:W-:Y:S01]  /*8800*/  MOV R252, R171 ;  /* 0x000000ab00fc7202 */ /* 0x000fe20000000f00 */
[----:B------:R-:W-:Y:S01]  /*8810*/  FADD.FTZ R0, R238, R0 ;  /* 0x00000000ee007221 */ /* 0x000fe20000010000 */
[----:B------:R-:W-:Y:S01]  /*8820*/  MOV R226, R153 ;  /* 0x0000009900e27202 */ /* 0x000fe20000000f00 */
[----:B------:R-:W-:Y:S01]  /*8830*/  FADD.FTZ R29, R237, R29 ;  /* 0x0000001ded1d7221 */ /* 0x000fe20000010000 */
[----:B------:R-:W-:Y:S01]  /*8840*/  MOV R211, R223 ;  /* 0x000000df00d37202 */ /* 0x000fe20000000f00 */
[----:B------:R-:W4:Y:S01]  /*8850*/  MUFU.EX2 R111, R111 ;  /* 0x0000006f006f7308 */ /* 0x000f220000000800 */
        /* <DEDUP_REMOVED lines=10> */
[----:B------:R-:W1:Y:S01]  /*8900*/  MUFU.EX2 R99, R99 ;  /* 0x0000006300637308 */ /* 0x000e620000000800 */
[----:B------:R-:W-:Y:S01]  /*8910*/  MOV R216, R222 ;  /* 0x000000de00d87202 */ /* 0x000fe20000000f00 */
[----:B------:R-:W-:Y:S01]  /*8920*/  IMAD.MOV.U32 R222, RZ, RZ, R133 ;  /* 0x000000ffffde7224 */ /* 0x000fe200078e0085 */
[----:B------:R-:W-:Y:S01]  /*8930*/  MOV R133, R205 ;  /* 0x000000cd00857202 */ /* 0x000fe20000000f00 */
[----:B------:R-:W-:Y:S01]  /*8940*/  HMMA.16816.F32.BF16 R52, R4, R26, R52 ;  /* 0x0000001a0434723c */ /* 0x000fe20000041834 */
[----:B------:R-:W-:Y:S01]  /*8950*/  MOV R205, R208 ;  /* 0x000000d000cd7202 */ /* 0x000fe20000000f00 */
[----:B------:R-:W-:Y:S01]  /*8960*/  IMAD.MOV.U32 R208, RZ, RZ, R218 ;  /* 0x000000ffffd07224 */ /* 0x000fe200078e00da */
[----:B------:R2:W5:Y:S01]  /*8970*/  LDL.LU R244, [R1+0x144] ;  /* 0x0001440001f47983 */ /* 0x0005620000300800 */
[----:B------:R-:W-:-:S02]  /*8980*/  FADD.FTZ R2, R235, R0 ;  /* 0x00000000eb027221 */ /* 0x000fc40000010000 */
[----:B------:R-:W-:Y:S01]  /*8990*/  FADD.FTZ R0, R215, R29 ;  /* 0x0000001dd7007221 */ /* 0x000fe20000010000 */
[----:B------:R-:W-:Y:S01]  /*89a0*/  MOV R215, R208 ;  /* 0x000000d000d77202 */ /* 0x000fe20000000f00 */
[----:B------:R-:W-:Y:S01]  /*89b0*/  HMMA.16816.F32.BF16 R156, R4, R20, R156 ;  /* 0x00000014049c723c */ /* 0x000fe2000004189c */
[----:B------:R-:W-:-:S07]  /*89c0*/  MOV R218, R234 ;  /* 0x000000ea00da7202 */ /* 0x000fce0000000f00 */
[C---:B------:R-:W-:Y:S08]  /*89d0*/  HMMA.16816.F32.BF16 R40, R4.reuse, R22, R40 ;  /* 0x000000160428723c */ /* 0x040ff00000041828 */
[C---:B------:R-:W-:Y:S08]  /*89e0*/  HMMA.16816.F32.BF16 R36, R4.reuse, R16, R36 ;  /* 0x000000100424723c */ /* 0x040ff00000041824 */
[C---:B------:R-:W-:Y:S08]  /*89f0*/  HMMA.16816.F32.BF16 R32, R4.reuse, R18, R32 ;  /* 0x000000120420723c */ /* 0x040ff00000041820 */
[----:B------:R-:W-:Y:S01]  /*8a00*/  HMMA.16816.F32.BF16 R44, R4, R14, R44 ;  /* 0x0000000e042c723c */ /* 0x000fe2000004182c */
[----:B------:R-:W-:Y:S01]  /*8a10*/  IMAD.MOV.U32 R101, RZ, RZ, R144 ;  /* 0x000000ffff657224 */ /* 0x000fe200078e0090 */
[----:B------:R-:W-:-:S02]  /*8a20*/  MOV R208, R198 ;  /* 0x000000c600d07202 */ /* 0x000fc40000000f00 */
[----:B------:R-:W-:Y:S01]  /*8a30*/  MOV R220, R187 ;  /* 0x000000bb00dc7202 */ /* 0x000fe20000000f00 */
[----:B------:R-:W-:Y:S01]  /*8a40*/  IMAD.MOV.U32 R223, RZ, RZ, R226 ;  /* 0x000000ffffdf7224 */ /* 0x000fe200078e00e2 */
[----:B------:R-:W1:Y:S01]  /*8a50*/  MUFU.EX2 R116, R116 ;  /* 0x0000007400747308 */ /* 0x000e620000000800 */
[----:B------:R-:W-:Y:S01]  /*8a60*/  FADD.FTZ R4, R233, R13 ;  /* 0x0000000de9047221 */ /* 0x000fe20000010000 */
[----:B------:R-:W1:Y:S01]  /*8a70*/  LDSM.16.MT88.4 R152, [R228+0xb800] ;  /* 0x00b80000e498783b */ /* 0x000e620000004200 */
[----:B------:R-:W-:Y:S02]  /*8a80*/  FADD.FTZ R6, R247, R12 ;  /* 0x0000000cf7067221 */ /* 0x000fe40000010000 */
[----:B------:R-:W-:Y:S01]  /*8a90*/  FADD.FTZ R5, R196, R2 ;  /* 0x00000002c4057221 */ /* 0x000fe20000010000 */
[----:B------:R-:W1:Y:S01]  /*8aa0*/  LDSM.16.MT88.4 R168, [R231+0xb800] ;  /* 0x00b80000e7a8783b */ /* 0x000e620000004200 */
[----:B------:R-:W-:Y:S02]  /*8ab0*/  FADD.FTZ R7, R145, R0 ;  /* 0x0000000091077221 */ /* 0x000fe40000010000 */
[----:B------:R-:W-:Y:S01]  /*8ac0*/  FADD.FTZ R4, R215, R4 ;  /* 0x00000004d7047221 */ /* 0x000fe20000010000 */
[----:B------:R-:W-:Y:S01]  /*8ad0*/  MOV R247, R218 ;  /* 0x000000da00f77202 */ /* 0x000fe20000000f00 */
[----:B------:R-:W-:Y:S01]  /*8ae0*/  FADD.FTZ R2, R232, R6 ;  /* 0x00000006e8027221 */ /* 0x000fe20000010000 */
[----:B------:R-:W1:Y:S01]  /*8af0*/  MUFU.EX2 R120, R120 ;  /* 0x0000007800787308 */ /* 0x000e620000000800 */
[----:B------:R-:W-:Y:S01]  /*8b00*/  FADD.FTZ R0, R139, R5 ;  /* 0x000000058b007221 */ /* 0x000fe20000010000 */
[----:B------:R-:W1:Y:S01]  /*8b10*/  LDSM.16.MT88.4 R184, [R229+0xb800] ;  /* 0x00b80000e5b8783b */ /* 0x000e620000004200 */
[----:B------:R-:W-:-:S02]  /*8b20*/  FADD.FTZ R5, R11, R7 ;  /* 0x000000070b057221 */ /* 0x000fc40000010000 */
[----:B------:R-:W-:Y:S01]  /*8b30*/  FADD.FTZ R7, R10, R4 ;  /* 0x000000040a077221 */ /* 0x000fe20000010000 */
[----:B------:R-:W1:Y:S01]  /*8b40*/  LDSM.16.MT88.4 R16, [R230+0xb800] ;  /* 0x00b80000e610783b */ /* 0x000e620000004200 */
[----:B------:R-:W-:Y:S02]  /*8b50*/  FADD.FTZ R6, R9, R2 ;  /* 0x0000000209067221 */ /* 0x000fe40000010000 */
[----:B------:R-:W-:Y:S01]  /*8b60*/  FADD.FTZ R4, R8, R0 ;  /* 0x0000000008047221 */ /* 0x000fe20000010000 */
[----:B------:R-:W1:Y:S01]  /*8b70*/  MUFU.EX2 R112, R112 ;  /* 0x0000007000707308 */ /* 0x000e620000000800 */
[----:B------:R-:W-:Y:S01]  /*8b80*/  FADD.FTZ R5, R247, R5 ;  /* 0x00000005f7057221 */ /* 0x000fe20000010000 */
[----:B------:R2:W5:Y:S01]  /*8b90*/  LDL.LU R243, [R1+0x140] ;  /* 0x0001400001f37983 */ /* 0x0005620000300800 */
[----:B------:R-:W-:Y:S02]  /*8ba0*/  FADD.FTZ R2, R71, R7 ;  /* 0x0000000747027221 */ /* 0x000fe40000010000 */
[----:B------:R-:W-:Y:S01]  /*8bb0*/  FADD.FTZ R0, R101, R6 ;  /* 0x0000000665007221 */ /* 0x000fe20000010000 */
        /* <DEDUP_REMOVED lines=12> */
[----:B------:R-:W-:Y:S01]  /*8c80*/  IMAD.MOV.U32 R247, RZ, RZ, R145 ;  /* 0x000000fffff77224 */ /* 0x000fe200078e0091 */
[----:B------:R-:W-:Y:S01]  /*8c90*/  MOV R214, R227 ;  /* 0x000000e300d67202 */ /* 0x000fe20000000f00 */
[----:B------:R-:W-:Y:S01]  /*8ca0*/  FADD.FTZ R6, R107, R6 ;  /* 0x000000066b067221 */ /* 0x000fe20000010000 */
[----:B------:R-:W1:Y:S01]  /*8cb0*/  MUFU.EX2 R117, R117 ;  /* 0x0000007500757308 */ /* 0x000e620000000800 */
[----:B------:R-:W-:Y:S01]  /*8cc0*/  FADD.FTZ R4, R210, R5 ;  /* 0x00000005d2047221 */ /* 0x000fe20000010000 */
[----:B------:R2:W5:Y:S01]  /*8cd0*/  LDL.LU R241, [R1+0x138] ;  /* 0x0001380001f17983 */ /* 0x0005620000300800 */
[----:B------:R-:W-:Y:S02]  /*8ce0*/  FADD.FTZ R0, R215, R0 ;  /* 0x00000000d7007221 */ /* 0x000fe40000010000 */
[----:B------:R-:W-:Y:S01]  /*8cf0*/  IMAD.MOV.U32 R227, RZ, RZ, R216 ;  /* 0x000000ffffe37224 */ /* 0x000fe200078e00d8 */
[----:B------:R-:W-:Y:S01]  /*8d00*/  MOV R216, R222 ;  /* 0x000000de00d87202 */ /* 0x000fe20000000f00 */
        /* <DEDUP_REMOVED lines=16> */
[----:B------:R-:W-:Y:S01]  /*8e10*/  IMAD.MOV.U32 R218, RZ, RZ, R199 ;  /* 0x000000ffffda7224 */ /* 0x000fe200078e00c7 */
        /* <DEDUP_REMOVED lines=65> */
[----:B-1----:R-:W-:-:S02]  /*9230*/  FADD.FTZ R5, R115, R5 ;  /* 0x0000000573057221 */ /* 0x002fc40000010000 */
[----:B---3--:R-:W-:Y:S02]  /*9240*/  FADD.FTZ R4, R119, R4 ;  /* 0x0000000477047221 */ /* 0x008fe40000010000 */
[----:B----4-:R-:W-:Y:S02]  /*9250*/  FADD.FTZ R0, R111, R0 ;  /* 0x000000006f007221 */ /* 0x010fe40000010000 */
        /* <DEDUP_REMOVED lines=42> */
[----:B--2---:R-:W2:Y:S04]  /*9500*/  LDL.64 R208, [R1+0xa8] ;  /* 0x0000a80001d07983 */ /* 0x004ea80000100a00 */
[----:B------:R-:W3:Y:S01]  /*9510*/  LDL.64 R218, [R1+0xf0] ;  /* 0x0000f00001da7983 */ /* 0x000ee20000100a00 */
[----:B------:R-:W-:Y:S01]  /*9520*/  UIADD3 UR5, UR33, -0x2, URZ ;  /* 0xfffffffe21057890 */ /* 0x000fe2000fffe03f */
[----:B------:R-:W-:Y:S01]  /*9530*/  IMAD.U32 R2, RZ, RZ, UR10 ;  /* 0x0000000aff027e24 */ /* 0x000fe2000f8e00ff */
[----:B------:R-:W-:-:S04]  /*9540*/  DEPBAR.LE SB0, 0x0 ;  /* 0x000080000000791a */ /* 0x000fc80000000000 */
[----:B------:R-:W-:Y:S01]  /*9550*/  USHF.R.S32.HI UR8, URZ, 0x1f, UR5 ;  /* 0x0000001f3f087899 */ /* 0x000fe20008011405 */
[----:B------:R-:W-:Y:S01]  /*9560*/  IMAD.U32 R4, RZ, RZ, UR5 ;  /* 0x00000005ff047e24 */ /* 0x000fe2000f8e00ff */
[----:B------:R-:W-:Y:S01]  /*9570*/  UIMAD UR7, UR26, UR5, URZ ;  /* 0x000000051a0772a4 */ /* 0x000fe2000f8e023f */
[----:B------:R-:W-:Y:S01]  /*9580*/  IMAD.U32 R6, RZ, RZ, UR10 ;  /* 0x0000000aff067e24 */ /* 0x000fe2000f8e00ff */
[----:B------:R-:W-:Y:S01]  /*9590*/  UISETP.GE.AND UP0, UPT, UR33, 0x3, UPT ;  /* 0x000000032100788c */ /* 0x000fe2000bf06270 */
[----:B------:R-:W-:Y:S01]  /*95a0*/  IMAD.U32 R7, RZ, RZ, UR10 ;  /* 0x0000000aff077e24 */ /* 0x000fe2000f8e00ff */
[----:B------:R-:W-:Y:S01]  /*95b0*/  UIMAD UR7, UR8, UR27, UR7 ;  /* 0x0000001b080772a4 */ /* 0x000fe2000f8e0207 */
[----:B------:R-:W-:Y:S01]  /*95c0*/  IMAD.U32 R12, RZ, RZ, UR10 ;  /* 0x0000000aff0c7e24 */ /* 0x000fe2000f8e00ff */
[----:B------:R-:W-:Y:S01]  /*95d0*/  BAR.SYNC.DEFER_BLOCKING 0x0 ;  /* 0x0000000000007b1d */ /* 0x000fe20000010000 */
[----:B--2---:R-:W-:Y:S01]  /*95e0*/  ISETP.GE.AND P1, PT, R208, c[0x0][0x220], PT ;  /* 0x00008800d0007a0c */ /* 0x004fe20003f26270 */
[----:B---3--:R-:W-:-:S05]  /*95f0*/  IMAD.WIDE.U32 R4, R4, UR27, R218 ;  /* 0x0000001b04047c25 */ /* 0x008fca000f8e00da */
[----:B------:R-:W-:-:S07]  /*9600*/  IADD3 R5, R5, UR7, RZ ;  /* 0x0000000705057c10 */ /* 0x000fce000fffe0ff */
[----:B------:R-:W-:Y:S01]  /*9610*/  @!P1 IMAD.MOV.U32 R14, RZ, RZ, c[0x0][0x1a4] ;  /* 0x00006900ff0e9624 */ /* 0x000fe200078e00ff */
[-C--:B------:R-:W-:Y:S01]  /*9620*/  @!P1 LEA R2, P2, R2, R4.reuse, 0x5 ;  /* 0x0000000402029211 */ /* 0x080fe200078428ff */
[----:B------:R-:W-:Y:S01]  /*9630*/  @!P1 IMAD.MOV.U32 R22, RZ, RZ, c[0x0][0x1a4] ;  /* 0x00006900ff169624 */ /* 0x000fe200078e00ff */
[----:B------:R-:W-:Y:S01]  /*9640*/  @!P1 IADD3 R0, P3, R4, UR29, RZ ;  /* 0x0000001d04009c10 */ /* 0x000fe2000ff7e0ff */
[--C-:B------:R-:W-:Y:S01]  /*9650*/  @!P1 IMAD.MOV.U32 R13, RZ, RZ, R5.reuse ;  /* 0x000000ffff0d9224 */ /* 0x100fe200078e0005 */
[----:B------:R-:W-:Y:S01]  /*9660*/  @!P1 LEA R6, P0, R6, R4, 0x6 ;  /* 0x0000000406069211 */ /* 0x000fe200078030ff */
[----:B------:R-:W-:Y:S01]  /*9670*/  @!P1 IMAD.MOV.U32 R20, RZ, RZ, R4 ;  /* 0x000000ffff149224 */ /* 0x000fe200078e0004 */
[-C--:B------:R-:W-:Y:S01]  /*9680*/  @!P1 LEA.HI.X R14, R7, R5.reuse, R14, 0x5, P2 ;  /* 0x00000005070e9211 */ /* 0x080fe200010f2c0e */
[--C-:B------:R-:W-:Y:S01]  /*9690*/  @!P1 IMAD.MOV.U32 R21, RZ, RZ, R5.reuse ;  /* 0x000000ffff159224 */ /* 0x100fe200078e0005 */
[----:B------:R-:W-:Y:S01]  /*96a0*/  @!P1 IADD3.X R7, R5, UR28, RZ, P3, !PT ;  /* 0x0000001c05079c10 */ /* 0x000fe20009ffe4ff */
[----:B------:R-:W-:Y:S01]  /*96b0*/  @!P1 IMAD.MOV.U32 R18, RZ, RZ, R4 ;  /* 0x000000ffff129224 */ /* 0x000fe200078e0004 */
[----:B------:R-:W-:Y:S01]  /*96c0*/  @!P1 LEA R28, P2, R0, c[0x0][0x170], 0x1 ;  /* 0x00005c00001c9a11 */ /* 0x000fe200078408ff */
[----:B------:R-:W-:Y:S01]  /*96d0*/  @!P1 IMAD.MOV.U32 R19, RZ, RZ, R5 ;  /* 0x000000ffff139224 */ /* 0x000fe200078e0005 */
[----:B------:R-:W-:Y:S01]  /*96e0*/  @!P1 LEA.HI.X R22, R12, R5, R22, 0x6, P0 ;  /* 0x000000050c169211 */ /* 0x000fe200000f3416 */
[----:B------:R-:W-:Y:S01]  /*96f0*/  @!P1 IMAD.MOV.U32 R12, RZ, RZ, R4 ;  /* 0x000000ffff0c9224 */ /* 0x000fe200078e0004 */
[----:B------:R-:W-:Y:S01]  /*9700*/  @!P1 LEA R26, P0, R2, c[0x0][0x170], 0x1 ;  /* 0x00005c00021a9a11 */ /* 0x000fe200078008ff */
[----:B-----5:R-:W-:Y:S01]  /*9710*/  @P1 STS.128 [R246+0x8000], RZ ;  /* 0x008000fff6001388 */ /* 0x020fe20000000c00 */
[----:B------:R-:W-:Y:S01]  /*9720*/  @!P1 LEA.HI.X R29, R0, c[0x0][0x174], R7, 0x1, P2 ;  /* 0x00005d00001d9a11 */ /* 0x000fe200010f0c07 */
[----:B------:R-:W-:Y:S01]  /*9730*/  IMAD.U32 R0, RZ, RZ, UR10 ;  /* 0x0000000aff007e24 */ /* 0x000fe2000f8e00ff */
[----:B------:R-:W-:Y:S01]  /*9740*/  @!P1 LEA.HI.X R27, R2, c[0x0][0x174], R14, 0x1, P0 ;  /* 0x00005d00021b9a11 */ /* 0x000fe200000f0c0e */
[----:B------:R-:W-:Y:S01]  /*9750*/  IMAD.U32 R14, RZ, RZ, UR10 ;  /* 0x0000000aff0e7e24 */ /* 0x000fe2000f8e00ff */
[----:B------:R-:W-:Y:S01]  /*9760*/  @!P1 LEA R16, P4, R4, c[0x0][0x170], 0x1 ;  /* 0x00005c0004109a11 */ /* 0x000fe200078808ff */
[----:B------:R-:W-:Y:S01]  /*9770*/  IMAD.U32 R2, RZ, RZ, UR10 ;  /* 0x0000000aff027e24 */ /* 0x000fe2000f8e00ff */
[----:B------:R-:W-:Y:S01]  /*9780*/  @!P1 LEA R24, P0, R6, c[0x0][0x170], 0x1 ;  /* 0x00005c0006189a11 */ /* 0x000fe200078008ff */
[----:B------:R-:W-:Y:S01]  /*9790*/  @!P1 IMAD.WIDE.U32 R12, R0, 0x50, R12 ;  /* 0x00000050000c9825 */ /* 0x000fe200078e000c */
[----:B------:R-:W-:-:S02]  /*97a0*/  @!P1 LEA.HI.X R17, R4, c[0x0][0x174], R5, 0x1, P4 ;  /* 0x00005d0004119a11 */ /* 0x000fc400020f0c05 */
[----:B------:R-:W-:Y:S01]  /*97b0*/  @!P1 LEA.HI.X R25, R6, c[0x0][0x174], R22, 0x1, P0 ;  /* 0x00005d0006199a11 */ /* 0x000fe200000f0c16 */
[----:B------:R-:W-:Y:S02]  /*97c0*/  @!P1 IMAD.MOV.U32 R0, RZ, RZ, c[0x0][0x1a4] ;  /* 0x00006900ff009624 */ /* 0x000fe400078e00ff */
[----:B------:R-:W-:Y:S01]  /*97d0*/  IMAD.U32 R7, RZ, RZ, UR10 ;  /* 0x0000000aff077e24 */ /* 0x000fe2000f8e00ff */
[----:B------:R-:W-:Y:S01]  /*97e0*/  @!PT LDS RZ, [RZ] ;  /* 0x00000000fffff984 */ /* 0x000fe20000000800 */
[----:B------:R-:W-:Y:S01]  /*97f0*/  @!PT LDS RZ, [RZ] ;  /* 0x00000000fffff984 */ /* 0x000fe20000000800 */
[----:B------:R-:W-:Y:S01]  /*9800*/  @!PT LDS RZ, [RZ] ;  /* 0x00000000fffff984 */ /* 0x000fe20000000800 */
[----:B------:R1:W-:Y:S01]  /*9810*/  @!P1 LDGSTS.E.BYPASS.LTC128B.128 [R246+0x8000], [R16.64] ;  /* 0x0800000010f69fae */ /* 0x0003e2000b901d74 */
[----:B------:R-:W-:-:S03]  /*9820*/  @!P1 IMAD.WIDE.U32 R14, R14, 0x30, R4 ;  /* 0x000000300e0e9825 */ /* 0x000fc600078e0004 */
[----:B------:R-:W-:Y:S01]  /*9830*/  @P1 STS.128 [R246+0x8800], RZ ;  /* 0x008800fff6001388 */ /* 0x000fe20000000c00 */
[----:B------:R-:W-:Y:S01]  /*9840*/  @!P1 IMAD.WIDE.U32 R4, R2, 0x70, R20 ;  /* 0x0000007002049825 */ /* 0x000fe200078e0014 */
[----:B------:R-:W-:Y:S02]  /*9850*/  @!P1 LEA R22, P4, R14, c[0x0][0x170], 0x1 ;  /* 0x00005c000e169a11 */ /* 0x000fe400078808ff */
[----:B------:R-:W-:Y:S01]  /*9860*/  @!P1 LEA R20, P3, R12, c[0x0][0x170], 0x1 ;  /* 0x00005c000c149a11 */ /* 0x000fe200078608ff */
[----:B------:R-:W-:Y:S01]  /*9870*/  @!P1 IMAD.MOV.U32 R2, RZ, RZ, c[0x0][0x1a4] ;  /* 0x00006900ff029624 */ /* 0x000fe200078e00ff */
[----:B------:R-:W-:Y:S01]  /*9880*/  @!PT LDS RZ, [RZ] ;  /* 0x00000000fffff984 */ /* 0x000fe20000000800 */
[----:B------:R-:W-:Y:S01]  /*9890*/  @!PT LDS RZ, [RZ] ;  /* 0x00000000fffff984 */ /* 0x000fe20000000800 */
[----:B------:R-:W-:Y:S01]  /*98a0*/  @!PT LDS RZ, [RZ] ;  /* 0x00000000fffff984 */ /* 0x000fe20000000800 */
[----:B------:R2:W-:Y:S01]  /*98b0*/  @!P1 LDGSTS.E.BYPASS.LTC128B.128 [R246+0x8800], [R28.64] ;  /* 0x088000001cf69fae */ /* 0x0005e2000b901d74 */
[----:B------:R-:W-:Y:S02]  /*98c0*/  @!P1 IMAD R0, R0, 0x30, RZ ;  /* 0x0000003000009824 */ /* 0x000fe400078e02ff */
[----:B------:R-:W-:Y:S01]  /*98d0*/  @!P1 IMAD.WIDE.U32 R6, R7, 0x60, R18 ;  /* 0x0000006007069825 */ /* 0x000fe200078e0012 */
[----:B------:R-:W-:Y:S03]  /*98e0*/  @P1 STS.128 [R246+0x9000], RZ ;  /* 0x009000fff6001388 */ /* 0x000fe60000000c00 */
[----:B------:R-:W-:Y:S01]  /*98f0*/  @!P1 IMAD.MOV.U32 R18, RZ, RZ, c[0x0][0x1a4] ;  /* 0x00006900ff129624 */ /* 0x000fe200078e00ff */
[----:B------:R-:W-:Y:S01]  /*9900*/  @!PT LDS RZ, [RZ] ;  /* 0x00000000fffff984 */ /* 0x000fe20000000800 */
[----:B------:R-:W-:Y:S01]  /*9910*/  @!PT LDS RZ, [RZ] ;  /* 0x00000000fffff984 */ /* 0x000fe20000000800 */
[----:B------:R-:W-:Y:S01]  /*9920*/  @!PT LDS RZ, [RZ] ;  /* 0x00000000fffff984 */ /* 0x000fe20000000800 */
[----:B------:R3:W-:Y:S01]  /*9930*/  @!P1 LDGSTS.E.BYPASS.LTC128B.128 [R246+0x9000], [R26.64] ;  /* 0x090000001af69fae */ /* 0x0007e2000b901d74 */
[----:B------:R-:W-:-:S02]  /*9940*/  @!P1 IMAD.MOV.U32 R19, RZ, RZ, c[0x0][0x1a4] ;  /* 0x00006900ff139624 */ /* 0x000fc400078e00ff */
[----:B------:R-:W-:Y:S01]  /*9950*/  @!P1 IMAD R2, R2, 0x50, RZ ;  /* 0x0000005002029824 */ /* 0x000fe200078e02ff */
[----:B------:R-:W-:Y:S01]  /*9960*/  @P1 STS.128 [R246+0x9800], RZ ;  /* 0x009800fff6001388 */ /* 0x000fe20000000c00 */
[----:B------:R-:W-:Y:S02]  /*9970*/  @!P1 IMAD.IADD R0, R0, 0x1, R15 ;  /* 0x0000000100009824 */ /* 0x000fe400078e020f */
[----:B------:R-:W-:Y:S02]  /*9980*/  @!P1 IMAD R18, R18, 0x60, RZ ;  /* 0x0000006012129824 */ /* 0x000fe400078e02ff */
[----:B------:R-:W-:Y:S01]  /*9990*/  @!P1 IMAD R19, R19, 0x70, RZ ;  /* 0x0000007013139824 */ /* 0x000fe200078e02ff */
[----:B------:R-:W-:Y:S01]  /*99a0*/  @!P1 LEA.HI.X R23, R14, c[0x0][0x174], R0, 0x1, P4 ;  /* 0x00005d000e179a11 */ /* 0x000fe200020f0c00 */
[----:B------:R-:W-:Y:S01]  /*99b0*/  @!P1 IMAD.IADD R2, R2, 0x1, R13 ;  /* 0x0000000102029824 */ /* 0x000fe200078e020d */
[----:B-1----:R-:W-:Y:S01]  /*99c0*/  @!P1 LEA R16, P0, R4, c[0x0][0x170], 0x1 ;  /* 0x00005c0004109a11 */ /* 0x002fe200078008ff */
[----:B------:R-:W-:Y:S01]  /*99d0*/  @!P1 IMAD.IADD R7, R18, 0x1, R7 ;  /* 0x0000000112079824 */ /* 0x000fe200078e0207 */
[----:B------:R-:W-:Y:S01]  /*99e0*/  @!P1 LEA R18, P2, R6, c[0x0][0x170], 0x1 ;  /* 0x00005c0006129a11 */ /* 0x000fe200078408ff */
[----:B------:R-:W-:Y:S01]  /*99f0*/  @!P1 IMAD.IADD R5, R19, 0x1, R5 ;  /* 0x0000000113059824 */ /* 0x000fe200078e0205 */
[----:B------:R-:W-:Y:S01]  /*9a00*/  @!P1 LEA.HI.X R21, R12, c[0x0][0x174], R2, 0x1, P3 ;  /* 0x00005d000c159a11 */ /* 0x000fe200018f0c02 */
[----:B------:R-:W-:Y:S01]  /*9a10*/  @!PT LDS RZ, [RZ] ;  /* 0x00000000fffff984 */ /* 0x000fe20000000800 */
[----:B------:R-:W-:Y:S01]  /*9a20*/  @!PT LDS RZ, [RZ] ;  /* 0x00000000fffff984 */ /* 0x000fe20000000800 */
[----:B------:R-:W-:Y:S01]  /*9a30*/  @!PT LDS RZ, [RZ] ;  /* 0x00000000fffff984 */ /* 0x000fe20000000800 */
[----:B------:R1:W-:Y:S01]  /*9a40*/  @!P1 LDGSTS.E.BYPASS.LTC128B.128 [R246+0x9800], [R22.64] ;  /* 0x0980000016f69fae */ /* 0x0003e2000b901d74 */
[----:B------:R-:W-:-:S02]  /*9a50*/  @!P1 LEA.HI.X R19, R6, c[0x0][0x174], R7, 0x1, P2 ;  /* 0x00005d0006139a11 */ /* 0x000fc400010f0c07 */
[----:B------:R-:W-:Y:S01]  /*9a60*/  @!P1 LEA.HI.X R17, R4, c[0x0][0x174], R5, 0x1, P0 ;  /* 0x00005d0004119a11 */ /* 0x000fe200000f0c05 */
[----:B------:R-:W-:Y:S04]  /*9a70*/  @P1 STS.128 [R246+0xa000], RZ ;  /* 0x00a000fff6001388 */ /* 0x000fe80000000c00 */
[----:B------:R-:W-:Y:S01]  /*9a80*/  @!PT LDS RZ, [RZ] ;  /* 0x00000000fffff984 */ /* 0x000fe20000000800 */
[----:B------:R-:W-:Y:S01]  /*9a90*/  @!PT LDS RZ, [RZ] ;  /* 0x00000000fffff984 */ /* 0x000fe20000000800 */
[----:B------:R-:W-:Y:S01]  /*9aa0*/  @!PT LDS RZ, [RZ] ;  /* 0x00000000fffff984 */ /* 0x000fe20000000800 */
[----:B------:R3:W-:Y:S04]  /*9ab0*/  @!P1 LDGSTS.E.BYPASS.LTC128B.128 [R246+0xa000], [R24.64] ;  /* 0x0a00000018f69fae */ /* 0x0007e8000b901d74 */
        /* <DEDUP_REMOVED lines=15> */
[----:B------:R-:W-:Y:S04]  /*9bb0*/  LDSM.16.M88.4 R36, [R234] ;  /* 0x00000000ea24783b */ /* 0x000fe80000000200 */
[----:B------:R-:W4:Y:S04]  /*9bc0*/  LDSM.16.M88.4 R4, [R139+0x4000] ;  /* 0x004000008b04783b */ /* 0x000f280000000200 */
[----:B------:R-:W4:Y:S04]  /*9bd0*/  LDSM.16.M88.4 R32, [R234+0x2000] ;  /* 0x00200000ea20783b */ /* 0x000f280000000200 */
[----:B-1----:R-:W1:Y:S04]  /*9be0*/  LDSM.16.M88.4 R20, [R139+0x4800] ;  /* 0x004800008b14783b */ /* 0x002e680000000200 */
[----:B------:R-:W1:Y:S04]  /*9bf0*/  LDSM.16.M88.4 R48, [R139+0x5000] ;  /* 0x005000008b30783b */ /* 0x000e680000000200 */
[----:B--2---:R-:W-:Y:S04]  /*9c00*/  LDSM.16.M88.4 R28, [R237] ;  /* 0x00000000ed1c783b */ /* 0x004fe80000000200 */
[----:B------:R-:W-:Y:S04]  /*9c10*/  LDSM.16.M88.4 R44, [R233+0x4000] ;  /* 0x00400000e92c783b */ /* 0x000fe80000000200 */
[----:B---3--:R-:W2:Y:S04]  /*9c20*/  LDSM.16.M88.4 R24, [R237+0x2000] ;  /* 0x00200000ed18783b */ /* 0x008ea80000000200 */
[----:B------:R-:W3:Y:S04]  /*9c30*/  LDSM.16.M88.4 R40, [R233+0x4800] ;  /* 0x00480000e928783b */ /* 0x000ee80000000200 */
[----:B----4-:R-:W4:Y:S04]  /*9c40*/  LDSM.16.M88.4 R16, [R139+0x5800] ;  /* 0x005800008b10783b */ /* 0x010f280000000200 */
[----:B------:R-:W-:Y:S01]  /*9c50*/  LDSM.16.M88.4 R12, [R139+0x6000] ;  /* 0x006000008b0c783b */ /* 0x000fe20000000200 */
[-C--:B------:R-:W-:Y:S03]  /*9c60*/  HMMA.16816.F32.BF16 R92, R36, R4.reuse, RZ ;  /* 0x00000004245c723c */ /* 0x080fe600000418ff */
[----:B------:R-:W-:Y:S04]  /*9c70*/  LDSM.16.M88.4 R60, [R139+0x6800] ;  /* 0x006800008b3c783b */ /* 0x000fe80000000200 */
[----:B------:R-:W0:Y:S01]  /*9c80*/  LDGDEPBAR ;  /* 0x00000000000079af */ /* 0x000e220000000000 */
[C---:B------:R-:W-:Y:S08]  /*9c90*/  HMMA.16816.F32.BF16 R88, R32.reuse, R4, RZ ;  /* 0x000000042058723c */ /* 0x040ff000000418ff */
[-C--:B------:R-:W-:Y:S08]  /*9ca0*/  HMMA.16816.F32.BF16 R84, R32, R6.reuse, RZ ;  /* 0x000000062054723c */ /* 0x080ff000000418ff */
[C---:B------:R-:W-:Y:S01]  /*9cb0*/  HMMA.16816.F32.BF16 R80, R36.reuse, R6, RZ ;  /* 0x000000062450723c */ /* 0x040fe200000418ff */
[----:B------:R-:W2:Y:S07]  /*9cc0*/  LDSM.16.M88.4 R4, [R233+0x5000] ;  /* 0x00500000e904783b */ /* 0x000eae0000000200 */
[----:B-1----:R-:W-:Y:S08]  /*9cd0*/  HMMA.16816.F32.BF16 R76, R36, R20, RZ ;  /* 0x00000014244c723c */ /* 0x002ff000000418ff */
[-C--:B------:R-:W-:Y:S08]  /*9ce0*/  HMMA.16816.F32.BF16 R68, R32, R22.reuse, RZ ;  /* 0x000000162044723c */ /* 0x080ff000000418ff */
[----:B------:R-:W-:Y:S08]  /*9cf0*/  HMMA.16816.F32.BF16 R64, R36, R22, RZ ;  /* 0x000000162440723c */ /* 0x000ff000000418ff */
[C---:B------:R-:W-:Y:S08]  /*9d00*/  HMMA.16816.F32.BF16 R52, R32.reuse, R48, RZ ;  /* 0x000000302034723c */ /* 0x040ff000000418ff */
[C---:B------:R-:W-:Y:S08]  /*9d10*/  HMMA.16816.F32.BF16 R72, R32.reuse, R20, RZ ;  /* 0x000000142048723c */ /* 0x040ff000000418ff */
[----:B------:R-:W-:Y:S08]  /*9d20*/  HMMA.16816.F32.BF16 R20, R32, R50, RZ ;  /* 0x000000322014723c */ /* 0x000ff000000418ff */
[C---:B------:R-:W-:Y:S08]  /*9d30*/  HMMA.16816.F32.BF16 R56, R36.reuse, R48, RZ ;  /* 0x000000302438723c */ /* 0x040ff000000418ff */
[----:B------:R-:W-:Y:S08]  /*9d40*/  HMMA.16816.F32.BF16 R48, R36, R50, RZ ;  /* 0x000000322430723c */ /* 0x000ff000000418ff */
[----:B--2---:R-:W-:Y:S08]  /*9d50*/  HMMA.16816.F32.BF16 R220, R24, R44, R88 ;  /* 0x0000002c18dc723c */ /* 0x004ff00000041858 */
[----:B---3--:R-:W-:Y:S08]  /*9d60*/  HMMA.16816.F32.BF16 R208, R28, R40, R76 ;  /* 0x000000281cd0723c */ /* 0x008ff0000004184c */
[-C--:B------:R-:W-:Y:S08]  /*9d70*/  HMMA.16816.F32.BF16 R128, R24, R42.reuse, R68 ;  /* 0x0000002a1880723c */ /* 0x080ff00000041844 */
[C---:B------:R-:W-:Y:S08]  /*9d80*/  HMMA.16816.F32.BF16 R124, R28.reuse, R42, R64 ;  /* 0x0000002a1c7c723c */ /* 0x040ff00000041840 */
[----:B------:R-:W-:Y:S08]  /*9d90*/  HMMA.16816.F32.BF16 R248, R28, R44, R92 ;  /* 0x0000002c1cf8723c */ /* 0x000ff0000004185c */
[-C--:B------:R-:W-:Y:S08]  /*9da0*/  HMMA.16816.F32.BF16 R216, R24, R46.reuse, R84 ;  /* 0x0000002e18d8723c */ /* 0x080ff00000041854 */
[----:B------:R-:W-:Y:S01]  /*9db0*/  HMMA.16816.F32.BF16 R212, R28, R46, R80 ;  /* 0x0000002e1cd4723c */ /* 0x000fe20000041850 */
[----:B------:R-:W-:Y:S07]  /*9dc0*/  LDSM.16.M88.4 R44, [R238] ;  /* 0x00000000ee2c783b */ /* 0x000fee0000000200 */
[-C--:B----4-:R-:W-:Y:S08]  /*9dd0*/  HMMA.16816.F32.BF16 R68, R36, R16.reuse, RZ ;  /* 0x000000102444723c */ /* 0x090ff000000418ff */
[C---:B------:R-:W-:Y:S08]  /*9de0*/  HMMA.16816.F32.BF16 R64, R32.reuse, R16, RZ ;  /* 0x000000102040723c */ /* 0x040ff000000418ff */
[-C--:B------:R-:W-:Y:S08]  /*9df0*/  HMMA.16816.F32.BF16 R76, R32, R18.reuse, RZ ;  /* 0x00000012204c723c */ /* 0x080ff000000418ff */
[----:B------:R-:W-:Y:S01]  /*9e00*/  HMMA.16816.F32.BF16 R88, R36, R18, RZ ;  /* 0x000000122458723c */ /* 0x000fe200000418ff */
[----:B------:R-:W1:Y:S07]  /*9e10*/  LDSM.16.M88.4 R16, [R235+0x2000] ;  /* 0x00200000eb10783b */ /* 0x000e6e0000000200 */
[C---:B------:R-:W-:Y:S01]  /*9e20*/  HMMA.16816.F32.BF16 R116, R24.reuse, R4, R52 ;  /* 0x000000041874723c */ /* 0x040fe20000041834 */
[----:B------:R-:W2:Y:S07]  /*9e30*/  LDSM.16.M88.4 R52, [R233+0x5800] ;  /* 0x00580000e934783b */ /* 0x000eae0000000200 */
[C---:B------:R-:W-:Y:S01]  /*9e40*/  HMMA.16816.F32.BF16 R204, R24.reuse, R40, R72 ;  /* 0x0000002818cc723c */ /* 0x040fe20000041848 */
[----:B------:R-:W3:Y:S07]  /*9e50*/  LDSM.16.M88.4 R40, [R245] ;  /* 0x00000000f528783b */ /* 0x000eee0000000200 */
[----:B------:R-:W-:Y:S01]  /*9e60*/  HMMA.16816.F32.BF16 R112, R24, R6, R20 ;  /* 0x000000061870723c */ /* 0x000fe20000041814 */
[----:B------:R-:W-:Y:S07]  /*9e70*/  LDSM.16.M88.4 R20, [R235] ;  /* 0x00000000eb14783b */ /* 0x000fee0000000200 */
[-C--:B------:R-:W-:Y:S08]  /*9e80*/  HMMA.16816.F32.BF16 R100, R36, R12.reuse, RZ ;  /* 0x0000000c2464723c */ /* 0x080ff000000418ff */
[C---:B------:R-:W-:Y:S08]  /*9e90*/  HMMA.16816.F32.BF16 R96, R32.reuse, R12, RZ ;  /* 0x0000000c2060723c */ /* 0x040ff000000418ff */
[-C--:B------:R-:W-:Y:S08]  /*9ea0*/  HMMA.16816.F32.BF16 R92, R32, R14.reuse, RZ ;  /* 0x0000000e205c723c */ /* 0x080ff000000418ff */
[----:B------:R-:W-:Y:S01]  /*9eb0*/  HMMA.16816.F32.BF16 R84, R36, R14, RZ ;  /* 0x0000000e2454723c */ /* 0x000fe200000418ff */
[----:B------:R-:W4:Y:S07]  /*9ec0*/  LDSM.16.M88.4 R12, [R244] ;  /* 0x00000000f40c783b */ /* 0x000f2e0000000200 */
[C---:B------:R-:W-:Y:S01]  /*9ed0*/  HMMA.16816.F32.BF16 R120, R28.reuse, R4, R56 ;  /* 0x000000041c78723c */ /* 0x040fe20000041838 */
[----:B------:R-:W-:Y:S07]  /*9ee0*/  LDSM.16.M88.4 R56, [R233+0x6800] ;  /* 0x00680000e938783b */ /* 0x000fee0000000200 */
[----:B------:R-:W-:Y:S01]  /*9ef0*/  HMMA.16816.F32.BF16 R108, R28, R6, R48 ;  /* 0x000000061c6c723c */ /* 0x000fe20000041830 */
[----:B------:R-:W3:Y:S04]  /*9f00*/  LDSM.16.M88.4 R48, [R233+0x6000] ;  /* 0x00600000e930783b */ /* 0x000ee80000000200 */
[----:B------:R-:W3:Y:S03]  /*9f10*/  LDSM.16.M88.4 R4, [R243] ;  /* 0x00000000f304783b */ /* 0x000ee60000000200 */
[----:B-1----:R-:W-:Y:S08]  /*9f20*/  HMMA.16816.F32.BF16 R224, R16, R44, R220 ;  /* 0x0000002c10e0723c */ /* 0x002ff000000418dc */
[----:B------:R-:W-:Y:S08]  /*9f30*/  HMMA.16816.F32.BF16 R72, R32, R60, RZ ;  /* 0x0000003c2048723c */ /* 0x000ff000000418ff */
[-C--:B--2---:R-:W-:Y:S08]  /*9f40*/  HMMA.16816.F32.BF16 R104, R28, R52.reuse, R68 ;  /* 0x000000341c68723c */ /* 0x084ff00000041844 */
[C---:B------:R-:W-:Y:S08]  /*9f50*/  HMMA.16816.F32.BF16 R64, R24.reuse, R52, R64 ;  /* 0x000000341840723c */ /* 0x040ff00000041840 */
[----:B------:R-:W-:Y:S08]  /*9f60*/  HMMA.16816.F32.BF16 R68, R24, R54, R76 ;  /* 0x000000361844723c */ /* 0x000ff0000004184c */
[----:B------:R-:W-:Y:S08]  /*9f70*/  HMMA.16816.F32.BF16 R220, R16, R46, R216 ;  /* 0x0000002e10dc723c */ /* 0x000ff000000418d8 */
[----:B------:R-:W-:Y:S08]  /*9f80*/  HMMA.16816.F32.BF16 R52, R28, R54, R88 ;  /* 0x000000361c34723c */ /* 0x000ff00000041858 */
[----:B---3--:R-:W-:Y:S08]  /*9f90*/  HMMA.16816.F32.BF16 R216, R16, R42, R128 ;  /* 0x0000002a10d8723c */ /* 0x008ff00000041880 */
[-C--:B----4-:R-:W-:Y:S08]  /*9fa0*/  HMMA.16816.F32.BF16 R128, R20, R12.reuse, R120 ;  /* 0x0000000c1480723c */ /* 0x090ff00000041878 */
[C---:B------:R-:W-:Y:S08]  /*9fb0*/  HMMA.16816.F32.BF16 R116, R16.reuse, R12, R116 ;  /* 0x0000000c1074723c */ /* 0x040ff00000041874 */
[-C--:B------:R-:W-:Y:S08]  /*9fc0*/  HMMA.16816.F32.BF16 R112, R16, R14.reuse, R112 ;  /* 0x0000000e1070723c */ /* 0x080ff00000041870 */
[----:B------:R-:W-:Y:S08]  /*9fd0*/  HMMA.16816.F32.BF16 R108, R20, R14, R108 ;  /* 0x0000000e146c723c */ /* 0x000ff0000004186c */
[----:B------:R-:W-:Y:S08]  /*9fe0*/  HMMA.16816.F32.BF16 R12, R32, R62, RZ ;  /* 0x0000003e200c723c */ /* 0x000ff000000418ff */
[-C--:B------:R-:W-:Y:S08]  /*9ff0*/  HMMA.16816.F32.BF16 R100, R28, R48.reuse, R100 ;  /* 0x000000301c64723c */ /* 0x080ff00000041864 */
[C---:B------:R-:W-:Y:S07]  /*a000*/  HMMA.16816.F32.BF16 R96, R24.reuse, R48, R96 ;  /* 0x000000301860723c */ /* 0x040fee0000041860 */
[----:B------:R-:W-:Y:S01]  /*a010*/  IMAD.MOV.U32 R49, RZ, RZ, R226 ;  /* 0x000000ffff317224 */ /* 0x000fe200078e00e2 */
[----:B------:R-:W-:Y:S01]  /*a020*/  HMMA.16816.F32.BF16 R88, R24, R50, R92 ;  /* 0x000000321858723c */ /* 0x000fe2000004185c */
[----:B------:R-:W-:-:S07]  /*a030*/  IMAD.MOV.U32 R48, RZ, RZ, R227 ;  /* 0x000000ffff307224 */ /* 0x000fce00078e00e3 */
[----:B------:R-:W-:Y:S07]  /*a040*/  HMMA.16816.F32.BF16 R84, R28, R50, R84 ;  /* 0x000000321c54723c */ /* 0x000fee0000041854 */
[----:B------:R-:W-:Y:S01]  /*a050*/  IMAD.MOV.U32 R51, RZ, RZ, R224 ;  /* 0x000000ffff337224 */ /* 0x000fe200078e00e0 */
[----:B------:R-:W-:Y:S01]  /*a060*/  HMMA.16816.F32.BF16 R76, R24, R56, R72 ;  /* 0x00000038184c723c */ /* 0x000fe20000041848 */
[----:B------:R-:W-:-:S07]  /*a070*/  IMAD.MOV.U32 R50, RZ, RZ, R225 ;  /* 0x000000ffff327224 */ /* 0x000fce00078e00e1 */
[C---:B------:R-:W-:Y:S08]  /*a080*/  HMMA.16816.F32.BF16 R248, R20.reuse, R44, R248 ;  /* 0x0000002c14f8723c */ /* 0x040ff000000418f8 */
[----:B------:R-:W-:Y:S08]  /*a090*/  HMMA.16816.F32.BF16 R72, R20, R46, R212 ;  /* 0x0000002e1448723c */ /* 0x000ff000000418d4 */
[----:B------:R-:W-:Y:S08]  /*a0a0*/  HMMA.16816.F32.BF16 R80, R36, R60, RZ ;  /* 0x0000003c2450723c */ /* 0x000ff000000418ff */
[----:B------:R-:W-:Y:S08]  /*a0b0*/  HMMA.16816.F32.BF16 R224, R16, R40, R204 ;  /* 0x0000002810e0723c */ /* 0x000ff000000418cc */
[C---:B------:R-:W-:Y:S08]  /*a0c0*/  HMMA.16816.F32.BF16 R44, R20.reuse, R4, R104 ;  /* 0x00000004142c723c */ /* 0x040ff00000041868 */
[----:B------:R-:W-:Y:S08]  /*a0d0*/  HMMA.16816.F32.BF16 R92, R20, R40, R208 ;  /* 0x00000028145c723c */ /* 0x000ff000000418d0 */
[----:B------:R-:W-:Y:S07]  /*a0e0*/  HMMA.16816.F32.BF16 R104, R16, R4, R64 ;  /* 0x000000041068723c */ /* 0x000fee0000041840 */
[----:B------:R-:W-:Y:S01]  /*a0f0*/  IMAD.MOV.U32 R64, RZ, RZ, R51 ;  /* 0x000000ffff407224 */ /* 0x000fe200078e0033 */
[----:B------:R-:W-:Y:S01]  /*a100*/  HMMA.16816.F32.BF16 R204, R20, R6, R52 ;  /* 0x0000000614cc723c */ /* 0x000fe20000041834 */
[----:B------:R-:W-:-:S02]  /*a110*/  IMAD.MOV.U32 R65, RZ, RZ, R50 ;  /* 0x000000ffff417224 */ /* 0x000fc400078e0032 */
[----:B------:R-:W-:Y:S02]  /*a120*/  IMAD.MOV.U32 R66, RZ, RZ, R49 ;  /* 0x000000ffff427224 */ /* 0x000fe400078e0031 */
[----:B------:R-:W-:Y:S02]  /*a130*/  IMAD.MOV.U32 R67, RZ, RZ, R48 ;  /* 0x000000ffff437224 */ /* 0x000fe400078e0030 */
[----:B------:R-:W1:Y:S01]  /*a140*/  LDSM.16.M88.4 R48, [R242] ;  /* 0x00000000f230783b */ /* 0x000e620000000200 */
[----:B------:R-:W-:Y:S01]  /*a150*/  HMMA.16816.F32.BF16 R208, R20, R42, R124 ;  /* 0x0000002a14d0723c */ /* 0x000fe2000004187c */
[----:B------:R-:W-:Y:S02]  /*a160*/  IMAD.MOV.U32 R120, RZ, RZ, R44 ;  /* 0x000000ffff787224 */ /* 0x000fe400078e002c */
[----:B------:R-:W-:Y:S01]  /*a170*/  LDSM.16.M88.4 R40, [R232] ;  /* 0x00000000e828783b */ /* 0x000fe20000000200 */
[----:B------:R-:W-:Y:S02]  /*a180*/  IMAD.MOV.U32 R0, RZ, RZ, R47 ;  /* 0x000000ffff007224 */ /* 0x000fe400078e002f */
[----:B------:R-:W-:-:S02]  /*a190*/  IMAD.MOV.U32 R247, RZ, RZ, R92 ;  /* 0x000000fffff77224 */ /* 0x000fc400078e005c */
[----:B------:R-:W-:Y:S01]  /*a1a0*/  HMMA.16816.F32.BF16 R212, R16, R6, R68 ;  /* 0x0000000610d4723c */ /* 0x000fe20000041844 */
[----:B------:R-:W2:Y:S01]  /*a1b0*/  LDSM.16.M88.4 R4, [R236+0x2000] ;  /* 0x00200000ec04783b */ /* 0x000ea20000000200 */
[----:B------:R-:W-:Y:S02]  /*a1c0*/  IMAD.MOV.U32 R138, RZ, RZ, R93 ;  /* 0x000000ffff8a7224 */ /* 0x000fe400078e005d */
[----:B------:R-:W-:Y:S02]  /*a1d0*/  IMAD.MOV.U32 R133, RZ, RZ, R94 ;  /* 0x000000ffff857224 */ /* 0x000fe400078e005e */
[----:B------:R-:W-:Y:S02]  /*a1e0*/  IMAD.MOV.U32 R2, RZ, RZ, R95 ;  /* 0x000000ffff027224 */ /* 0x000fe400078e005f */
[----:B------:R-:W-:Y:S08]  /*a1f0*/  HMMA.16816.F32.BF16 R52, R36, R62, RZ ;  /* 0x0000003e2434723c */ /* 0x000ff000000418ff */
[----:B------:R-:W-:Y:S01]  /*a200*/  HMMA.16816.F32.BF16 R60, R24, R58, R12 ;  /* 0x0000003a183c723c */ /* 0x000fe2000004180c */
[----:B------:R-:W3:Y:S07]  /*a210*/  LDSM.16.M88.4 R12, [R236] ;  /* 0x00000000ec0c783b */ /* 0x000eee0000000200 */
[----:B------:R-:W-:Y:S07]  /*a220*/  HMMA.16816.F32.BF16 R80, R28, R56, R80 ;  /* 0x000000381c50723c */ /* 0x000fee0000041850 */
[----:B------:R-:W-:Y:S01]  /*a230*/  IMAD.MOV.U32 R57, RZ, RZ, R45 ;  /* 0x000000ffff397224 */ /* 0x000fe200078e002d */
[----:B-1----:R-:W-:Y:S01]  /*a240*/  HMMA.16816.F32.BF16 R100, R20, R48, R100 ;  /* 0x000000301464723c */ /* 0x002fe20000041864 */
[----:B------:R-:W-:-:S02]  /*a250*/  IMAD.MOV.U32 R56, RZ, RZ, R46 ;  /* 0x000000ffff387224 */ /* 0x000fc400078e002e */
[----:B------:R-:W1:Y:S05]  /*a260*/  LDSM.16.M88.4 R44, [R241] ;  /* 0x00000000f12c783b */ /* 0x000e6a0000000200 */
[C---:B------:R-:W-:Y:S07]  /*a270*/  HMMA.16816.F32.BF16 R92, R16.reuse, R48, R96 ;  /* 0x00000030105c723c */ /* 0x040fee0000041860 */
[----:B------:R-:W-:Y:S01]  /*a280*/  IMAD.MOV.U32 R96, RZ, RZ, R120 ;  /* 0x000000ffff607224 */ /* 0x000fe200078e0078 */
[----:B------:R-:W-:Y:S01]  /*a290*/  HMMA.16816.F32.BF16 R88, R16, R50, R88 ;  /* 0x000000321058723c */ /* 0x000fe20000041858 */
[----:B------:R-:W-:-:S02]  /*a2a0*/  IMAD.MOV.U32 R99, RZ, RZ, R0 ;  /* 0x000000ffff637224 */ /* 0x000fc400078e0000 */
[----:B------:R-:W-:Y:S02]  /*a2b0*/  IMAD.MOV.U32 R97, RZ, RZ, R57 ;  /* 0x000000ffff617224 */ /* 0x000fe400078e0039 */
[----:B------:R-:W-:-:S03]  /*a2c0*/  IMAD.MOV.U32 R98, RZ, RZ, R56 ;  /* 0x000000ffff627224 */ /* 0x000fc600078e0038 */
[----:B------:R-:W-:Y:S08]  /*a2d0*/  HMMA.16816.F32.BF16 R84, R20, R50, R84 ;  /* 0x000000321454723c */ /* 0x000ff00000041854 */
[-C--:B--2---:R-:W-:Y:S08]  /*a2e0*/  HMMA.16816.F32.BF16 R64, R4, R40.reuse, R64 ;  /* 0x000000280440723c */ /* 0x084ff00000041840 */
[----:B---3--:R-:W-:Y:S07]  /*a2f0*/  HMMA.16816.F32.BF16 R48, R12, R40, R248 ;  /* 0x000000280c30723c */ /* 0x008fee00000418f8 */
[----:B------:R-:W-:Y:S01]  /*a300*/  IMAD.MOV.U32 R249, RZ, RZ, R138 ;  /* 0x000000fffff97224 */ /* 0x000fe200078e008a */
[----:B-1----:R-:W-:Y:S01]  /*a310*/  HMMA.16816.F32.BF16 R124, R20, R44, R80 ;  /* 0x0000002c147c723c */ /* 0x002fe20000041850 */
[----:B------:R-:W-:-:S02]  /*a320*/  IMAD.MOV.U32 R251, RZ, RZ, R2 ;  /* 0x000000fffffb7224 */ /* 0x000fc400078e0002 */
[----:B------:R-:W-:Y:S02]  /*a330*/  IMAD.MOV.U32 R248, RZ, RZ, R247 ;  /* 0x000000fffff87224 */ /* 0x000fe400078e00f7 */
[----:B------:R-:W-:-:S03]  /*a340*/  IMAD.MOV.U32 R250, RZ, RZ, R133 ;  /* 0x000000fffffa7224 */ /* 0x000fc600078e0085 */
[----:B------:R-:W-:Y:S01]  /*a350*/  HMMA.16816.F32.BF16 R120, R16, R44, R76 ;  /* 0x0000002c1078723c */ /* 0x000fe2000004184c */
[----:B------:R-:W-:Y:S02]  /*a360*/  IMAD.MOV.U32 R137, RZ, RZ, R65 ;  /* 0x000000ffff897224 */ /* 0x000fe400078e0041 */
[----:B------:R-:W-:-:S04]  /*a370*/  IMAD.MOV.U32 R132, RZ, RZ, R66 ;  /* 0x000000ffff847224 */ /* 0x000fc800078e0042 */
[----:B------:R-:W-:Y:S01]  /*a380*/  IMAD.MOV.U32 R44, RZ, RZ, R64 ;  /* 0x000000ffff2c7224 */ /* 0x000fe200078e0040 */
[----:B------:R-:W-:Y:S01]  /*a390*/  HMMA.16816.F32.BF16 R52, R28, R58, R52 ;  /* 0x0000003a1c34723c */ /* 0x000fe20000041834 */
[----:B------:R-:W-:Y:S01]  /*a3a0*/  IMAD.MOV.U32 R41, RZ, RZ, R50 ;  /* 0x000000ffff297224 */ /* 0x000fe200078e0032 */
[----:B------:R-:W1:Y:S01]  /*a3b0*/  LDSM.16.M88.4 R56, [R139+0x7000] ;  /* 0x007000008b38783b */ /* 0x000e620000000200 */
[----:B------:R-:W-:Y:S02]  /*a3c0*/  IMAD.MOV.U32 R40, RZ, RZ, R51 ;  /* 0x000000ffff287224 */ /* 0x000fe400078e0033 */
[----:B------:R-:W-:Y:S02]  /*a3d0*/  IMAD.MOV.U32 R64, RZ, RZ, R48 ;  /* 0x000000ffff407224 */ /* 0x000fe400078e0030 */
[----:B------:R-:W-:Y:S01]  /*a3e0*/  IMAD.MOV.U32 R0, RZ, RZ, R49 ;  /* 0x000000ffff007224 */ /* 0x000fe200078e0031 */
[----:B------:R-:W-:Y:S01]  /*a3f0*/  HMMA.16816.F32.BF16 R80, R16, R46, R60 ;  /* 0x0000002e1050723c */ /* 0x000fe2000004183c */
[----:B------:R-:W-:-:S07]  /*a400*/  IMAD.MOV.U32 R79, RZ, RZ, R67 ;  /* 0x000000ffff4f7224 */ /* 0x000fce00078e0043 */
[----:B------:R-:W-:Y:S08]  /*a410*/  HMMA.16816.F32.BF16 R48, R4, R42, R220 ;  /* 0x0000002a0430723c */ /* 0x000ff000000418dc */
[----:B------:R-:W-:Y:S01]  /*a420*/  HMMA.16816.F32.BF16 R68, R20, R46, R52 ;  /* 0x0000002e1444723c */ /* 0x000fe20000041834 */
[----:B------:R-:W-:Y:S11]  /*a430*/  LDSM.16.M88.4 R52, [R233+0x7000] ;  /* 0x00700000e934783b */ /* 0x000ff60000000200 */
[----:B------:R-:W-:Y:S04]  /*a440*/  @!UPT UIADD3 URZ, URZ, URZ, URZ ;  /* 0x0000003f3f3ff290 */ /* 0x000fe8000fffe03f */
[----:B------:R-:W-:Y:S02]  /*a450*/  IMAD.MOV.U32 R65, RZ, RZ, R49 ;  /* 0x000000ffff417224 */ /* 0x000fe400078e0031 */
[----:B------:R-:W-:Y:S01]  /*a460*/  IMAD.MOV.U32 R76, RZ, RZ, R50 ;  /* 0x000000ffff4c7224 */ /* 0x000fe200078e0032 */
[----:B-1----:R-:W-:Y:S01]  /*a470*/  HMMA.16816.F32.BF16 R60, R36, R56, RZ ;  /* 0x00000038243c723c */ /* 0x002fe200000418ff */
[----:B------:R-:W-:Y:S02]  /*a480*/  IMAD.MOV.U32 R2, RZ, RZ, R51 ;  /* 0x000000ffff027224 */ /* 0x000fe400078e0033 */
[----:B------:R-:W-:-:S05]  /*a490*/  IMAD.MOV.U32 R138, RZ, RZ, R48 ;  /* 0x000000ffff8a7224 */ /* 0x000fca00078e0030 */
[----:B------:R-:W-:Y:S07]  /*a4a0*/  HMMA.16816.F32.BF16 R48, R12, R42, R72 ;  /* 0x0000002a0c30723c */ /* 0x000fee0000041848 */
[----:B------:R-:W-:Y:S02]  /*a4b0*/  IMAD.MOV.U32 R75, RZ, RZ, R44 ;  /* 0x000000ffff4b7224 */ /* 0x000fe400078e002c */
[----:B------:R-:W1:Y:S01]  /*a4c0*/  LDSM.16.M88.4 R44, [R232+0x800] ;  /* 0x00080000e82c783b */ /* 0x000e620000000200 */
[----:B------:R-:W-:-:S02]  /*a4d0*/  IMAD.MOV.U32 R73, RZ, RZ, R41 ;  /* 0x000000ffff497224 */ /* 0x000fc400078e0029 */
[----:B------:R-:W-:Y:S02]  /*a4e0*/  IMAD.MOV.U32 R74, RZ, RZ, R40 ;  /* 0x000000ffff4a7224 */ /* 0x000fe400078e0028 */
[----:B------:R-:W2:Y:S10]  /*a4f0*/  LDSM.16.M88.4 R40, [R232+0x1000] ;  /* 0x00100000e828783b */ /* 0x000eb40000000200 */
[----:B------:R-:W-:-:S02]  /*a500*/  IMAD.MOV.U32 R78, RZ, RZ, R49 ;  /* 0x000000ffff4e7224 */ /* 0x000fc400078e0031 */
[----:B------:R-:W-:Y:S02]  /*a510*/  IMAD.MOV.U32 R77, RZ, RZ, R50 ;  /* 0x000000ffff4d7224 */ /* 0x000fe400078e0032 */
[----:B------:R-:W-:Y:S02]  /*a520*/  IMAD.MOV.U32 R72, RZ, RZ, R48 ;  /* 0x000000ffff487224 */ /* 0x000fe400078e0030 */
[----:B------:R-:W-:Y:S02]  /*a530*/  IMAD.MOV.U32 R133, RZ, RZ, R51 ;  /* 0x000000ffff857224 */ /* 0x000fe400078e0033 */
[----:B------:R-:W-:Y:S07]  /*a540*/  HMMA.16816.F32.BF16 R48, R32, R56, RZ ;  /* 0x000000382030723c */ /* 0x000fee00000418ff */
[----:B------:R-:W-:Y:S01]  /*a550*/  IMAD.MOV.U32 R57, RZ, RZ, R65 ;  /* 0x000000ffff397224 */ /* 0x000fe200078e0041 */
[-C--:B-1----:R-:W-:Y:S08]  /*a560*/  HMMA.16816.F32.BF16 R220, R12, R44.reuse, R248 ;  /* 0x0000002c0cdc723c */ /* 0x082ff000000418f8 */
[C---:B------:R-:W-:Y:S07]  /*a570*/  HMMA.16816.F32.BF16 R248, R4.reuse, R44, R224 ;  /* 0x0000002c04f8723c */ /* 0x040fee00000418e0 */
[----:B------:R-:W-:Y:S01]  /*a580*/  IMAD.MOV.U32 R45, RZ, RZ, R64 ;  /* 0x000000ffff2d7224 */ /* 0x000fe200078e0040 */
[----:B------:R-:W-:Y:S08]  /*a590*/  HMMA.16816.F32.BF16 R224, R4, R46, R216 ;  /* 0x0000002e04e0723c */ /* 0x000ff000000418d8 */
[----:B------:R-:W-:Y:S01]  /*a5a0*/  IMAD.MOV.U32 R65, RZ, RZ, R223 ;  /* 0x000000ffff417224 */ /* 0x000fe200078e00df */
[----:B--2---:R-:W-:Y:S01]  /*a5b0*/  HMMA.16816.F32.BF16 R216, R12, R40, R128 ;  /* 0x000000280cd8723c */ /* 0x004fe20000041880 */
[----:B------:R-:W-:-:S02]  /*a5c0*/  IMAD.MOV.U32 R56, RZ, RZ, R222 ;  /* 0x000000ffff387224 */ /* 0x000fc400078e00de */
[----:B------:R-:W-:Y:S02]  /*a5d0*/  IMAD.MOV.U32 R252, RZ, RZ, R220 ;  /* 0x000000fffffc7224 */ /* 0x000fe400078e00dc */
[----:B------:R-:W-:Y:S02]  /*a5e0*/  IMAD.MOV.U32 R247, RZ, RZ, R221 ;  /* 0x000000fffff77224 */ /* 0x000fe400078e00dd */
[----:B------:R-:W-:Y:S01]  /*a5f0*/  IMAD.MOV.U32 R44, RZ, RZ, R65 ;  /* 0x000000ffff2c7224 */ /* 0x000fe200078e0041 */
[----:B------:R-:W-:Y:S08]  /*a600*/  HMMA.16816.F32.BF16 R220, R12, R46, R208 ;  /* 0x0000002e0cdc723c */ /* 0x000ff000000418d0 */
[C---:B------:R-:W-:Y:S08]  /*a610*/  HMMA.16816.F32.BF16 R208, R4.reuse, R40, R116 ;  /* 0x0000002804d0723c */ /* 0x040ff00000041874 */
[-C--:B------:R-:W-:Y:S08]  /*a620*/  HMMA.16816.F32.BF16 R128, R4, R42.reuse, R112 ;  /* 0x0000002a0480723c */ /* 0x080ff00000041870 */
[----:B------:R-:W-:Y:S01]  /*a630*/  HMMA.16816.F32.BF16 R116, R12, R42, R108 ;  /* 0x0000002a0c74723c */ /* 0x000fe2000004186c */
[----:B------:R-:W1:Y:S07]  /*a640*/  LDSM.16.M88.4 R40, [R232+0x2000] ;  /* 0x00200000e828783b */ /* 0x000e6e0000000200 */
[-C--:B------:R-:W-:Y:S08]  /*a650*/  HMMA.16816.F32.BF16 R64, R28, R52.reuse, R60 ;  /* 0x000000341c40723c */ /* 0x080ff0000004183c */
[----:B------:R-:W-:Y:S01]  /*a660*/  HMMA.16816.F32.BF16 R60, R24, R52, R48 ;  /* 0x00000034183c723c */ /* 0x000fe20000041830 */
[----:B------:R-:W-:Y:S06]  /*a670*/  LDSM.16.M88.4 R48, [R240] ;  /* 0x00000000f030783b */ /* 0x000fec0000000200 */
[----:B------:R-:W-:-:S02]  /*a680*/  IMAD.MOV.U32 R52, RZ, RZ, R44 ;  /* 0x000000ffff347224 */ /* 0x000fc400078e002c */
[----:B------:R-:W-:Y:S02]  /*a690*/  IMAD.MOV.U32 R53, RZ, RZ, R45 ;  /* 0x000000ffff357224 */ /* 0x000fe400078e002d */
[----:B------:R-:W2:Y:S01]  /*a6a0*/  LDSM.16.M88.4 R44, [R232+0x1800] ;  /* 0x00180000e82c783b */ /* 0x000ea20000000200 */
[-C--:B-1----:R-:W-:Y:S08]  /*a6b0*/  HMMA.16816.F32.BF16 R100, R12, R40.reuse, R100 ;  /* 0x000000280c64723c */ /* 0x082ff00000041864 */
[C---:B------:R-:W-:Y:S08]  /*a6c0*/  HMMA.16816.F32.BF16 R92, R4.reuse, R40, R92 ;  /* 0x00000028045c723c */ /* 0x040ff0000004185c */
[-C--:B------:R-:W-:Y:S08]  /*a6d0*/  HMMA.16816.F32.BF16 R88, R4, R42.reuse, R88 ;  /* 0x0000002a0458723c */ /* 0x080ff00000041858 */
[C---:B------:R-:W-:Y:S01]  /*a6e0*/  HMMA.16816.F32.BF16 R84, R12.reuse, R42, R84 ;  /* 0x0000002a0c54723c */ /* 0x040fe20000041854 */
[----:B------:R-:W1:Y:S07]  /*a6f0*/  LDSM.16.M88.4 R40, [R232+0x2800] ;  /* 0x00280000e828783b */ /* 0x000e6e0000000200 */
[C---:B--2---:R-:W-:Y:S08]  /*a700*/  HMMA.16816.F32.BF16 R108, R12.reuse, R44, R96 ;  /* 0x0000002c0c6c723c */ /* 0x044ff00000041860 */
[-C--:B------:R-:W-:Y:S01]  /*a710*/  HMMA.16816.F32.BF16 R96, R12, R46.reuse, R204 ;  /* 0x0000002e0c60723c */ /* 0x080fe200000418cc */
[----:B------:R-:W2:Y:S06]  /*a720*/  S2R R204, SR_TID.X ;  /* 0x0000000000cc7919 */ /* 0x000eac0000002100 */
[----:B------:R-:W-:Y:S01]  /*a730*/  IMAD.MOV.U32 R205, RZ, RZ, R78 ;  /* 0x000000ffffcd7224 */ /* 0x000fe200078e004e */
[----:B------:R-:W-:Y:S01]  /*a740*/  HMMA.16816.F32.BF16 R112, R4, R46, R212 ;  /* 0x0000002e0470723c */ /* 0x000fe200000418d4 */
[----:B------:R-:W-:-:S02]  /*a750*/  IMAD.MOV.U32 R206, RZ, RZ, R56 ;  /* 0x000000ffffce7224 */ /* 0x000fc400078e0038 */
[----:B------:R-:W-:-:S04]  /*a760*/  IMAD.MOV.U32 R207, RZ, RZ, R52 ;  /* 0x000000ffffcf7224 */ /* 0x000fc800078e0034 */
[----:B------:R-:W-:Y:S01]  /*a770*/  IMAD.MOV.U32 R213, RZ, RZ, R79 ;  /* 0x000000ffffd57224 */ /* 0x000fe200078e004f */
[----:B------:R-:W-:Y:S01]  /*a780*/  HMMA.16816.F32.BF16 R104, R4, R44, R104 ;  /* 0x0000002c0468723c */ /* 0x000fe20000041868 */
[----:B------:R-:W-:Y:S02]  /*a790*/  IMAD.MOV.U32 R214, RZ, RZ, R77 ;  /* 0x000000ffffd67224 */ /* 0x000fe400078e004d */
[----:B------:R-:W-:Y:S02]  /*a7a0*/  IMAD.MOV.U32 R215, RZ, RZ, R76 ;  /* 0x000000ffffd77224 */ /* 0x000fe400078e004c */
[----:B------:R-:W-:-:S03]  /*a7b0*/  IMAD.MOV.U32 R212, RZ, RZ, R57 ;  /* 0x000000ffffd47224 */ /* 0x000fc600078e0039 */
[----:B------:R-:W-:Y:S01]  /*a7c0*/  HMMA.16816.F32.BF16 R44, R32, R58, RZ ;  /* 0x0000003a202c723c */ /* 0x000fe200000418ff */
[----:B--2---:R-:W-:-:S05]  /*a7d0*/  IMAD.SHL.U32 R204, R204, 0x2, RZ ;  /* 0x00000002cccc7824 */ /* 0x004fca00078e00ff */
[----:B------:R-:W-:Y:S02]  /*a7e0*/  LOP3.LUT R204, R204, 0x6, RZ, 0xc0, !PT ;  /* 0x00000006cccc7812 */ /* 0x000fe400078ec0ff */
[----:B-1----:R-:W-:Y:S07]  /*a7f0*/  HMMA.16816.F32.BF16 R76, R12, R40, R124 ;  /* 0x000000280c4c723c */ /* 0x002fee000004187c */
        /* <DEDUP_REMOVED lines=8> */
[----:B------:R-:W-:Y:S02]  /*a880*/  IMAD.U32 R0, RZ, RZ, UR5 ;  /* 0x00000005ff007e24 */ /* 0x000fe4000f8e00ff */
[----:B------:R-:W-:-:S02]  /*a890*/  IMAD.MOV.U32 R122, RZ, RZ, R53 ;  /* 0x000000ffff7a7224 */ /* 0x000fc400078e0035 */
[----:B------:R-:W-:Y:S02]  /*a8a0*/  IMAD R0, R0, 0x80, R204 ;  /* 0x0000008000007824 */ /* 0x000fe400078e02cc */
[----:B------:R-:W-:Y:S01]  /*a8b0*/  IMAD.MOV.U32 R204, RZ, RZ, R205 ;  /* 0x000000ffffcc7224 */ /* 0x000fe200078e00cd */
[----:B------:R-:W-:Y:S01]  /*a8c0*/  HMMA.16816.F32.BF16 R68, R12, R42, R68 ;  /* 0x0000002a0c44723c */ /* 0x000fe20000041844 */
[----:B------:R-:W-:Y:S01]  /*a8d0*/  IMAD.MOV.U32 R205, RZ, RZ, R214 ;  /* 0x000000ffffcd7224 */ /* 0x000fe200078e00d6 */
[----:B------:R-:W1:Y:S01]  /*a8e0*/  LDSM.16.M88.4 R40, [R232+0x3000] ;  /* 0x00300000e828783b */ /* 0x000e620000000200 */
[----:B------:R-:W-:Y:S01]  /*a8f0*/  IMAD.MOV.U32 R214, RZ, RZ, R215 ;  /* 0x000000ffffd67224 */ /* 0x000fe200078e00d7 */
[CC--:B------:R-:W-:Y:S01]  /*a900*/  ISETP.GE.AND P0, PT, R0.reuse, R8.reuse, PT ;  /* 0x000000080000720c */ /* 0x0c0fe20003f06270 */
[----:B------:R-:W-:Y:S01]  /*a910*/  IMAD.MOV.U32 R215, RZ, RZ, R2 ;  /* 0x000000ffffd77224 */ /* 0x000fe200078e0002 */
[----:B------:R-:W-:Y:S02]  /*a920*/  IADD3 R2, R0, 0x1, RZ ;  /* 0x0000000100027810 */ /* 0x000fe40007ffe0ff */
[----:B------:R-:W-:Y:S01]  /*a930*/  FSEL R120, R122, -INF , !P0 ;  /* 0xff8000007a787808 */ /* 0x000fe20004000000 */
[----:B------:R-:W-:Y:S01]  /*a940*/  HMMA.16816.F32.BF16 R44, R24, R54, R44 ;  /* 0x00000036182c723c */ /* 0x000fe2000004182c */
[----:B------:R-:W-:-:S02]  /*a950*/  ISETP.GE.AND P4, PT, R2, R8, PT ;  /* 0x000000080200720c */ /* 0x000fc40003f86270 */
[CC--:B------:R-:W-:Y:S02]  /*a960*/  ISETP.GE.AND P5, PT, R2.reuse, R10.reuse, PT ;  /* 0x0000000a0200720c */ /* 0x0c0fe40003fa6270 */
[C---:B------:R-:W-:Y:S02]  /*a970*/  ISETP.GE.AND P2, PT, R2.reuse, R9, PT ;  /* 0x000000090200720c */ /* 0x040fe40003f46270 */
[----:B------:R-:W-:Y:S01]  /*a980*/  ISETP.GE.AND P3, PT, R2, R11, PT ;  /* 0x0000000b0200720c */ /* 0x000fe20003f66270 */
[----:B------:R-:W-:Y:S01]  /*a990*/  HMMA.16816.F32.BF16 R52, R28, R54, R56 ;  /* 0x000000361c34723c */ /* 0x000fe20000041838 */
[C---:B------:R-:W-:Y:S02]  /*a9a0*/  IADD3 R2, R0.reuse, 0x8, RZ ;  /* 0x0000000800027810 */ /* 0x040fe40007ffe0ff */
[----:B------:R-:W-:Y:S02]  /*a9b0*/  ISETP.GE.AND P0, PT, R0, R10, PT ;  /* 0x0000000a0000720c */ /* 0x000fe40003f06270 */
[----:B------:R-:W-:-:S02]  /*a9c0*/  ISETP.GE.AND P6, PT, R2, R8, PT ;  /* 0x000000080200720c */ /* 0x000fc40003fc6270 */
[----:B------:R-:W-:Y:S01]  /*a9d0*/  FSEL R122, R123, -INF , !P4 ;  /* 0xff8000007b7a7808 */ /* 0x000fe20006000000 */
[-C--:B------:R-:W-:Y:S01]  /*a9e0*/  HMMA.16816.F32.BF16 R64, R20, R48.reuse, R64 ;  /* 0x000000301440723c */ /* 0x080fe20000041840 */
[----:B------:R-:W-:Y:S02]  /*a9f0*/  FSEL R124, R124, -INF , !P6 ;  /* 0xff8000007c7c7808 */ /* 0x000fe40007000000 */
[----:B------:R-:W-:Y:S02]  /*aa00*/  FSEL R121, R125, -INF , !P0 ;  /* 0xff8000007d797808 */ /* 0x000fe40004000000 */
[----:B------:R-:W-:Y:S02]  /*aa10*/  FSEL R127, R127, -INF , !P5 ;  /* 0xff8000007f7f7808 */ /* 0x000fe40006800000 */
[C---:B------:R-:W-:Y:S01]  /*aa20*/  ISETP.GE.AND P4, PT, R2.reuse, R10, PT ;  /* 0x0000000a0200720c */ /* 0x040fe20003f86270 */
[----:B------:R-:W-:Y:S01]  /*aa30*/  HMMA.16816.F32.BF16 R60, R16, R48, R60 ;  /* 0x00000030103c723c */ /* 0x000fe2000004183c */
[----:B------:R-:W-:-:S02]  /*aa40*/  ISETP.GE.AND P6, PT, R2, R9, PT ;  /* 0x000000090200720c */ /* 0x000fc40003fc6270 */
[----:B------:R-:W-:Y:S02]  /*aa50*/  ISETP.GE.AND P0, PT, R2, R11, PT ;  /* 0x0000000b0200720c */ /* 0x000fe40003f06270 */
[CC--:B------:R-:W-:Y:S02]  /*aa60*/  ISETP.GE.AND P5, PT, R0.reuse, R9.reuse, PT ;  /* 0x000000090000720c */ /* 0x0c0fe40003fa6270 */
[----:B------:R-:W-:Y:S01]  /*aa70*/  IADD3 R2, R0, 0x9, RZ ;  /* 0x0000000900027810 */ /* 0x000fe20007ffe0ff */
[----:B------:R-:W-:Y:S01]  /*aa80*/  HMMA.16816.F32.BF16 R44, R16, R50, R44 ;  /* 0x00000032102c723c */ /* 0x000fe2000004182c */
[----:B------:R-:W-:Y:S02]  /*aa90*/  FSEL R125, R126, -INF , !P5 ;  /* 0xff8000007e7d7808 */ /* 0x000fe40006800000 */
[----:B------:R-:W-:Y:S02]  /*aaa0*/  FSEL R137, R137, -INF , !P2 ;  /* 0xff80000089897808 */ /* 0x000fe40005000000 */
[----:B------:R-:W-:-:S02]  /*aab0*/  ISETP.GE.AND P5, PT, R2, R9, PT ;  /* 0x000000090200720c */ /* 0x000fc40003fa6270 */
[----:B------:R-:W-:Y:S01]  /*aac0*/  ISETP.GE.AND P2, PT, R0, R11, PT ;  /* 0x0000000b0000720c */ /* 0x000fe20003f46270 */
[----:B------:R-:W-:Y:S01]  /*aad0*/  HMMA.16816.F32.BF16 R48, R20, R50, R52 ;  /* 0x000000321430723c */ /* 0x000fe20000041834 */
[----:B------:R-:W-:Y:S02]  /*aae0*/  FSEL R138, R138, -INF , !P6 ;  /* 0xff8000008a8a7808 */ /* 0x000fe40007000000 */
[----:B------:R-:W-:Y:S02]  /*aaf0*/  FSEL R212, R212, -INF , !P5 ;  /* 0xff800000d4d47808 */ /* 0x000fe40006800000 */
[----:B------:R-:W-:Y:S02]  /*ab00*/  FSEL R132, R132, -INF , !P2 ;  /* 0xff80000084847808 */ /* 0x000fe40005000000 */
[C---:B------:R-:W-:Y:S01]  /*ab10*/  ISETP.GE.AND P6, PT, R2.reuse, R8, PT ;  /* 0x000000080200720c */ /* 0x040fe20003fc6270 */
        /* <DEDUP_REMOVED lines=8> */
[----:B------:R-:W-:-:S02]  /*aba0*/  FSEL R214, R214, -INF , !P0 ;  /* 0xff800000d6d67808 */ /* 0x000fc40004000000 */
[C---:B------:R-:W-:Y:S01]  /*abb0*/  ISETP.GE.AND P3, PT, R2.reuse, R8, PT ;  /* 0x000000080200720c */ /* 0x040fe20003f66270 */
[-C--:B------:R-:W-:Y:S01]  /*abc0*/  HMMA.16816.F32.BF16 R56, R4, R42.reuse, R44 ;  /* 0x0000002a0438723c */ /* 0x080fe2000004182c */
[C---:B------:R-:W-:Y:S02]  /*abd0*/  ISETP.GE.AND P6, PT, R2.reuse, R10, PT ;  /* 0x0000000a0200720c */ /* 0x040fe40003fc6270 */
[C---:B------:R-:W-:Y:S02]  /*abe0*/  ISETP.GE.AND P4, PT, R2.reuse, R9, PT ;  /* 0x000000090200720c */ /* 0x040fe40003f86270 */
[----:B------:R-:W-:Y:S02]  /*abf0*/  ISETP.GE.AND P0, PT, R2, R11, PT ;  /* 0x0000000b0200720c */ /* 0x000fe40003f06270 */
[----:B------:R-:W-:Y:S01]  /*ac00*/  IADD3 R2, R0, 0x11, RZ ;  /* 0x0000001100027810 */ /* 0x000fe20007ffe0ff */
[----:B------:R-:W-:Y:S01]  /*ac10*/  HMMA.16816.F32.BF16 R64, R12, R42, R48 ;  /* 0x0000002a0c40723c */ /* 0x000fe20000041830 */
[----:B------:R-:W-:-:S02]  /*ac20*/  FSEL R133, R133, -INF , !P5 ;  /* 0xff80000085857808 */ /* 0x000fc40006800000 */
        /* <DEDUP_REMOVED lines=10> */
[----:B------:R-:W-:Y:S01]  /*acd0*/  FSEL R40, R207, -INF , !P2 ;  /* 0xff800000cf287808 */ /* 0x000fe20005000000 */
[----:B------:R1:W-:Y:S01]  /*ace0*/  STL [R1+0x4], R41 ;  /* 0x0000042901007387 */ /* 0x0003e20000100800 */
[----:B------:R-:W-:-:S02]  /*acf0*/  FSEL R220, R220, -INF , !P6 ;  /* 0xff800000dcdc7808 */ /* 0x000fc40007000000 */
[----:B------:R-:W-:Y:S01]  /*ad00*/  FSEL R248, R248, -INF , !P4 ;  /* 0xff800000f8f87808 */ /* 0x000fe20006000000 */
[----:B------:R2:W-:Y:S01]  /*ad10*/  STL [R1], R40 ;  /* 0x0000002801007387 */ /* 0x0005e20000100800 */
        /* <DEDUP_REMOVED lines=14> */
[----:B------:R-:W-:Y:S02]  /*ae00*/  FSEL R221, R221, -INF , !P6 ;  /* 0xff800000dddd7808 */ /* 0x000fe40007000000 */
[----:B------:R-:W-:Y:S02]  /*ae10*/  FSEL R222, R222, -INF , !P2 ;  /* 0xff800000dede7808 */ /* 0x000fe40005000000 */
[----:B------:R-:W-:-:S02]  /*ae20*/  FSEL R226, R226, -INF , !P4 ;  /* 0xff800000e2e27808 */ /* 0x000fc40006000000 */
[C---:B------:R-:W-:Y:S02]  /*ae30*/  ISETP.GE.AND P5, PT, R2.reuse, R8, PT ;  /* 0x000000080200720c */ /* 0x040fe40003fa6270 */
[C---:B------:R-:W-:Y:S02]  /*ae40*/  ISETP.GE.AND P6, PT, R2.reuse, R10, PT ;  /* 0x0000000a0200720c */ /* 0x040fe40003fc6270 */
[C---:B------:R-:W-:Y:S02]  /*ae50*/  ISETP.GE.AND P2, PT, R2.reuse, R9, PT ;  /* 0x000000090200720c */ /* 0x040fe40003f46270 */
[----:B------:R-:W-:Y:S02]  /*ae60*/  ISETP.GE.AND P4, PT, R2, R11, PT ;  /* 0x0000000b0200720c */ /* 0x000fe40003f86270 */
[----:B------:R-:W-:Y:S02]  /*ae70*/  IADD3 R2, R0, 0x21, RZ ;  /* 0x0000002100027810 */ /* 0x000fe40007ffe0ff */
[----:B------:R-:W-:-:S02]  /*ae80*/  FSEL R223, R223, -INF , !P3 ;  /* 0xff800000dfdf7808 */ /* 0x000fc40005800000 */
[----:B------:R-:W-:Y:S02]  /*ae90*/  ISETP.GE.AND P3, PT, R2, R8, PT ;  /* 0x000000080200720c */ /* 0x000fe40003f66270 */
[----:B-1----:R-:W-:Y:S02]  /*aea0*/  FSEL R41, R216, -INF , !P5 ;  /* 0xff800000d8297808 */ /* 0x002fe40006800000 */
[----:B--2---:R-:W-:Y:S02]  /*aeb0*/  FSEL R40, R217, -INF , !P3 ;  /* 0xff800000d9287808 */ /* 0x004fe40005800000 */
[----:B------:R-:W-:Y:S01]  /*aec0*/  FSEL R227, R227, -INF , !P0 ;  /* 0xff800000e3e37808 */ /* 0x000fe20004000000 */
[----:B------:R1:W-:Y:S01]  /*aed0*/  STL [R1+0x70], R41 ;  /* 0x0000702901007387 */ /* 0x0003e20000100800 */
[C---:B------:R-:W-:Y:S02]  /*aee0*/  ISETP.GE.AND P0, PT, R2.reuse, R10, PT ;  /* 0x0000000a0200720c */ /* 0x040fe40003f06270 */
[C---:B------:R-:W-:Y:S01]  /*aef0*/  ISETP.GE.AND P5, PT, R2.reuse, R9, PT ;  /* 0x000000090200720c */ /* 0x040fe20003fa6270 */
[----:B------:R2:W-:Y:S01]  /*af00*/  STL [R1+0x6c], R40 ;  /* 0x00006c2801007387 */ /* 0x0005e20000100800 */
[----:B------:R-:W-:-:S02]  /*af10*/  ISETP.GE.AND P3, PT, R2, R11, PT ;  /* 0x0000000b0200720c */ /* 0x000fc40003f66270 */
[----:B------:R-:W-:Y:S02]  /*af20*/  IADD3 R2, R0, 0x28, RZ ;  /* 0x0000002800027810 */ /* 0x000fe40007ffe0ff */
[----:B------:R-:W-:Y:S02]  /*af30*/  FSEL R208, R208, -INF , !P2 ;  /* 0xff800000d0d07808 */ /* 0x000fe40005000000 */
[----:B------:R-:W-:Y:S02]  /*af40*/  ISETP.GE.AND P2, PT, R2, R11, PT ;  /* 0x0000000b0200720c */ /* 0x000fe40003f46270 */
[----:B------:R-:W-:Y:S02]  /*af50*/  FSEL R209, R209, -INF , !P5 ;  /* 0xff800000d1d17808 */ /* 0x000fe40006800000 */
[----:B------:R-:W-:Y:S02]  /*af60*/  FSEL R210, R210, -INF , !P4 ;  /* 0xff800000d2d27808 */ /* 0x000fe40006000000 */
[----:B------:R-:W-:-:S02]  /*af70*/  FSEL R211, R211, -INF , !P3 ;  /* 0xff800000d3d37808 */ /* 0x000fc40005800000 */
[----:B------:R-:W-:Y:S02]  /*af80*/  FSEL R130, R130, -INF , !P2 ;  /* 0xff80000082827808 */ /* 0x000fe40005000000 */
[----:B-1----:R-:W-:Y:S02]  /*af90*/  FSEL R41, R219, -INF , !P0 ;  /* 0xff800000db297808 */ /* 0x002fe40004000000 */
[----:B------:R-:W-:Y:S02]  /*afa0*/  ISETP.GE.AND P0, PT, R2, R10, PT ;  /* 0x0000000a0200720c */ /* 0x000fe40003f06270 */
[----:B--2---:R-:W-:Y:S02]  /*afb0*/  FSEL R40, R218, -INF , !P6 ;  /* 0xff800000da287808 */ /* 0x004fe40007000000 */
[----:B------:R-:W-:-:S03]  /*afc0*/  ISETP.GE.AND P6, PT, R2, R8, PT ;  /* 0x000000080200720c */ /* 0x000fc60003fc6270 */
[----:B------:R1:W-:Y:S04]  /*afd0*/  STL [R1+0x84], R40 ;  /* 0x0000842801007387 */ /* 0x0003e80000100800 */
[----:B------:R2:W-:Y:S01]  /*afe0*/  STL [R1+0x88], R41 ;  /* 0x0000882901007387 */ /* 0x0005e20000100800 */
[----:B-1----:R-:W-:Y:S02]  /*aff0*/  FSEL R40, R116, -INF , !P6 ;  /* 0xff80000074287808 */ /* 0x002fe40007000000 */
[----:B------:R-:W-:Y:S02]  /*b000*/  ISETP.GE.AND P6, PT, R2, R9, PT ;  /* 0x000000090200720c */ /* 0x000fe40003fc6270 */
[----:B------:R-:W-:Y:S01]  /*b010*/  IADD3 R2, R0, 0x29, RZ ;  /* 0x0000002900027810 */ /* 0x000fe20007ffe0ff */
[----:B------:R1:W-:Y:S01]  /*b020*/  STL [R1+0x68], R40 ;  /* 0x0000682801007387 */ /* 0x0003e20000100800 */
[----:B------:R-:W-:-:S02]  /*b030*/  FSEL R128, R128, -INF , !P6 ;  /* 0xff80000080807808 */ /* 0x000fc40007000000 */
[C---:B------:R-:W-:Y:S02]  /*b040*/  ISETP.GE.AND P5, PT, R2.reuse, R9, PT ;  /* 0x000000090200720c */ /* 0x040fe40003fa6270 */
[C---:B------:R-:W-:Y:S02]  /*b050*/  ISETP.GE.AND P6, PT, R2.reuse, R8, PT ;  /* 0x000000080200720c */ /* 0x040fe40003fc6270 */
[----:B------:R-:W-:Y:S02]  /*b060*/  FSEL R129, R129, -INF , !P5 ;  /* 0xff80000081817808 */ /* 0x000fe40006800000 */
[C---:B------:R-:W-:Y:S02]  /*b070*/  ISETP.GE.AND P5, PT, R2.reuse, R10, PT ;  /* 0x0000000a0200720c */ /* 0x040fe40003fa6270 */
[----:B------:R-:W-:Y:S02]  /*b080*/  ISETP.GE.AND P4, PT, R2, R11, PT ;  /* 0x0000000b0200720c */ /* 0x000fe40003f86270 */
[----:B------:R-:W-:-:S02]  /*b090*/  IADD3 R2, R0, 0x30, RZ ;  /* 0x0000003000027810 */ /* 0x000fc40007ffe0ff */
[----:B--2---:R-:W-:Y:S02]  /*b0a0*/  FSEL R41, R117, -INF , !P6 ;  /* 0xff80000075297808 */ /* 0x004fe40007000000 */
[C---:B------:R-:W-:Y:S02]  /*b0b0*/  ISETP.GE.AND P3, PT, R2.reuse, R8, PT ;  /* 0x000000080200720c */ /* 0x040fe40003f66270 */
[C---:B------:R-:W-:Y:S01]  /*b0c0*/  ISETP.GE.AND P6, PT, R2.reuse, R10, PT ;  /* 0x0000000a0200720c */ /* 0x040fe20003fc6270 */
[----:B------:R2:W-:Y:S01]  /*b0d0*/  STL [R1+0x60], R41 ;  /* 0x0000602901007387 */ /* 0x0005e20000100800 */
[----:B------:R-:W-:Y:S02]  /*b0e0*/  ISETP.GE.AND P2, PT, R2, R11, PT ;  /* 0x0000000b0200720c */ /* 0x000fe40003f46270 */
[----:B------:R-:W-:Y:S02]  /*b0f0*/  FSEL R131, R131, -INF , !P4 ;  /* 0xff80000083837808 */ /* 0x000fe40006000000 */
[----:B-1----:R-:W-:-:S02]  /*b100*/  FSEL R40, R118, -INF , !P0 ;  /* 0xff80000076287808 */ /* 0x002fc40004000000 */
[-C--:B------:R-:W-:Y:S02]  /*b110*/  ISETP.GE.AND P0, PT, R2, R9.reuse, PT ;  /* 0x000000090200720c */ /* 0x080fe40003f06270 */
[----:B------:R-:W-:Y:S01]  /*b120*/  IADD3 R2, R0, 0x31, RZ ;  /* 0x0000003100027810 */ /* 0x000fe20007ffe0ff */
[----:B------:R1:W-:Y:S01]  /*b130*/  STL [R1+0x80], R40 ;  /* 0x0000802801007387 */ /* 0x0003e20000100800 */
[----:B------:R-:W-:Y:S02]  /*b140*/  FSEL R206, R106, -INF , !P2 ;  /* 0xff8000006ace7808 */ /* 0x000fe40005000000 */
[----:B------:R-:W-:Y:S02]  /*b150*/  ISETP.GE.AND P4, PT, R2, R10, PT ;  /* 0x0000000a0200720c */ /* 0x000fe40003f86270 */
[----:B--2---:R-:W-:Y:S02]  /*b160*/  FSEL R41, R108, -INF , !P3 ;  /* 0xff8000006c297808 */ /* 0x004fe40005800000 */
[----:B------:R-:W-:-:S02]  /*b170*/  ISETP.GE.AND P3, PT, R2, R9, PT ;  /* 0x000000090200720c */ /* 0x000fc40003f66270 */
[----:B-1----:R-:W-:Y:S02]  /*b180*/  FSEL R40, R119, -INF , !P5 ;  /* 0xff80000077287808 */ /* 0x002fe40006800000 */
[----:B------:R-:W-:-:S03]  /*b190*/  ISETP.GE.AND P5, PT, R2, R8, PT ;  /* 0x000000080200720c */ /* 0x000fc60003fa6270 */
[----:B------:R1:W-:Y:S04]  /*b1a0*/  STL [R1+0x7c], R40 ;  /* 0x00007c2801007387 */ /* 0x0003e80000100800 */
[----:B------:R2:W-:Y:S01]  /*b1b0*/  STL [R1+0x50], R41 ;  /* 0x0000502901007387 */ /* 0x0005e20000100800 */
[----:B-1----:R-:W-:Y:S02]  /*b1c0*/  FSEL R40, R109, -INF , !P5 ;  /* 0xff8000006d287808 */ /* 0x002fe40006800000 */
[----:B------:R-:W-:Y:S02]  /*b1d0*/  ISETP.GE.AND P5, PT, R2, R11, PT ;  /* 0x0000000b0200720c */ /* 0x000fe40003fa6270 */
[----:B------:R-:W-:Y:S01]  /*b1e0*/  IADD3 R2, R0, 0x38, RZ ;  /* 0x0000003800027810 */ /* 0x000fe20007ffe0ff */
[----:B------:R1:W-:Y:S01]  /*b1f0*/  STL [R1+0x4c], R40 ;  /* 0x00004c2801007387 */ /* 0x0003e20000100800 */
[----:B--2---:R-:W-:-:S02]  /*b200*/  FSEL R41, R111, -INF , !P4 ;  /* 0xff8000006f297808 */ /* 0x004fc40006000000 */
[----:B------:R-:W-:Y:S02]  /*b210*/  ISETP.GE.AND P4, PT, R2, R10, PT ;  /* 0x0000000a0200720c */ /* 0x000fe40003f86270 */
[----:B------:R-:W-:Y:S02]  /*b220*/  FSEL R207, R107, -INF , !P5 ;  /* 0xff8000006bcf7808 */ /* 0x000fe40006800000 */
[----:B-1----:R-:W-:Y:S02]  /*b230*/  FSEL R40, R110, -INF , !P6 ;  /* 0xff8000006e287808 */ /* 0x002fe40007000000 */
[----:B------:R-:W-:-:S03]  /*b240*/  ISETP.GE.AND P6, PT, R2, R8, PT ;  /* 0x000000080200720c */ /* 0x000fc60003fc6270 */
[----:B------:R1:W-:Y:S04]  /*b250*/  STL [R1+0x78], R40 ;  /* 0x0000782801007387 */ /* 0x0003e80000100800 */
[----:B------:R2:W-:Y:S01]  /*b260*/  STL [R1+0x74], R41 ;  /* 0x0000742901007387 */ /* 0x0005e20000100800 */
[----:B-1----:R-:W-:Y:S02]  /*b270*/  FSEL R40, R96, -INF , !P6 ;  /* 0xff80000060287808 */ /* 0x002fe40007000000 */
[----:B------:R-:W-:-:S03]  /*b280*/  ISETP.GE.AND P6, PT, R2, R9, PT ;  /* 0x000000090200720c */ /* 0x000fc60003fc6270 */
[----:B------:R1:W-:Y:S01]  /*b290*/  STL [R1+0x44], R40 ;  /* 0x0000442801007387 */ /* 0x0003e20000100800 */
[----:B--2---:R-:W-:Y:S02]  /*b2a0*/  FSEL R41, R112, -INF , !P6 ;  /* 0xff80000070297808 */ /* 0x004fe40007000000 */
[----:B-1----:R-:W-:Y:S02]  /*b2b0*/  FSEL R40, R104, -INF , !P0 ;  /* 0xff80000068287808 */ /* 0x002fe40004000000 */
[----:B------:R-:W-:Y:S02]  /*b2c0*/  ISETP.GE.AND P0, PT, R2, R11, PT ;  /* 0x0000000b0200720c */ /* 0x000fe40003f06270 */
[----:B------:R-:W-:Y:S01]  /*b2d0*/  IADD3 R2, R0, 0x39, RZ ;  /* 0x0000003900027810 */ /* 0x000fe20007ffe0ff */
[----:B------:R1:W-:Y:S01]  /*b2e0*/  STL [R1+0xc0], R40 ;  /* 0x0000c02801007387 */ /* 0x0003e20000100800 */
[----:B------:R-:W-:Y:S02]  /*b2f0*/  FSEL R204, R114, -INF , !P0 ;  /* 0xff80000072cc7808 */ /* 0x000fe40004000000 */
[----:B------:R-:W-:-:S02]  /*b300*/  ISETP.GE.AND P6, PT, R2, R8, PT ;  /* 0x000000080200720c */ /* 0x000fc40003fc6270 */
[C---:B------:R-:W-:Y:S02]  /*b310*/  ISETP.GE.AND P2, PT, R2.reuse, R11, PT ;  /* 0x0000000b0200720c */ /* 0x040fe40003f46270 */
[----:B-1----:R-:W-:Y:S02]  /*b320*/  FSEL R40, R105, -INF , !P3 ;  /* 0xff80000069287808 */ /* 0x002fe40005800000 */
[----:B------:R-:W-:-:S03]  /*b330*/  ISETP.GE.AND P3, PT, R2, R9, PT ;  /* 0x000000090200720c */ /* 0x000fc60003f66270 */
[----:B------:R1:W-:Y:S04]  /*b340*/  STL [R1+0xa4], R40 ;  /* 0x0000a42801007387 */ /* 0x0003e80000100800 */
[----:B------:R-:W-:Y:S01]  /*b350*/  STL [R1+0xa0], R41 ;  /* 0x0000a02901007387 */ /* 0x000fe20000100800 */
[----:B-1----:R-:W-:Y:S02]  /*b360*/  FSEL R40, R113, -INF , !P3 ;  /* 0xff80000071287808 */ /* 0x002fe40005800000 */
[----:B------:R-:W-:Y:S02]  /*b370*/  ISETP.GE.AND P3, PT, R2, R10, PT ;  /* 0x0000000a0200720c */ /* 0x000fe40003f66270 */
[----:B------:R-:W-:Y:S01]  /*b380*/  IADD3 R2, R0, 0x40, RZ ;  /* 0x0000004000027810 */ /* 0x000fe20007ffe0ff */
[----:B------:R1:W-:Y:S03]  /*b390*/  STL [R1+0x98], R40 ;  /* 0x0000982801007387 */ /* 0x0003e60000100800 */
[----:B------:R-:W-:-:S02]  /*b3a0*/  ISETP.GE.AND P5, PT, R2, R8, PT ;  /* 0x000000080200720c */ /* 0x000fc40003fa6270 */
[C---:B------:R-:W-:Y:S02]  /*b3b0*/  ISETP.GE.AND P0, PT, R2.reuse, R11, PT ;  /* 0x0000000b0200720c */ /* 0x040fe40003f06270 */
[----:B-1----:R-:W-:Y:S02]  /*b3c0*/  FSEL R40, R97, -INF , !P6 ;  /* 0xff80000061287808 */ /* 0x002fe40007000000 */
[----:B------:R-:W-:-:S03]  /*b3d0*/  ISETP.GE.AND P6, PT, R2, R9, PT ;  /* 0x000000090200720c */ /* 0x000fc60003fc6270 */
[----:B------:R1:W-:Y:S01]  /*b3e0*/  STL [R1+0x3c], R40 ;  /* 0x00003c2801007387 */ /* 0x0003e20000100800 */
[----:B------:R-:W-:Y:S02]  /*b3f0*/  FSEL R96, R92, -INF , !P6 ;  /* 0xff8000005c607808 */ /* 0x000fe40007000000 */
[----:B-1----:R-:W-:Y:S02]  /*b400*/  FSEL R40, R98, -INF , !P4 ;  /* 0xff80000062287808 */ /* 0x002fe40006000000 */
[-C--:B------:R-:W-:Y:S02]  /*b410*/  ISETP.GE.AND P4, PT, R2, R10.reuse, PT ;  /* 0x0000000a0200720c */ /* 0x080fe40003f86270 */
[----:B------:R-:W-:Y:S01]  /*b420*/  IADD3 R2, R0, 0x41, RZ ;  /* 0x0000004100027810 */ /* 0x000fe20007ffe0ff */
[----:B------:R1:W-:Y:S01]  /*b430*/  STL [R1+0x64], R40 ;  /* 0x0000642801007387 */ /* 0x0003e20000100800 */
[----:B------:R-:W-:Y:S02]  /*b440*/  FSEL R98, R115, -INF , !P2 ;  /* 0xff80000073627808 */ /* 0x000fe40005000000 */
[----:B------:R-:W-:-:S04]  /*b450*/  ISETP.GE.AND P2, PT, R2, R10, PT ;  /* 0x0000000a0200720c */ /* 0x000fc80003f46270 */
[----:B------:R-:W-:Y:S02]  /*b460*/  FSEL R205, R103, -INF , !P2 ;  /* 0xff80000067cd7808 */ /* 0x000fe40005000000 */
[----:B-1----:R-:W-:Y:S02]  /*b470*/  FSEL R40, R99, -INF , !P3 ;  /* 0xff80000063287808 */ /* 0x002fe40005800000 */
[----:B------:R-:W-:-:S03]  /*b480*/  ISETP.GE.AND P3, PT, R2, R8, PT ;  /* 0x000000080200720c */ /* 0x000fc60003f66270 */
[----:B------:R1:W-:Y:S01]  /*b490*/  STL [R1+0x5c], R40 ;  /* 0x00005c2801007387 */ /* 0x0003e20000100800 */
[----:B------:R-:W-:Y:S02]  /*b4a0*/  FSEL R101, R101, -INF , !P3 ;  /* 0xff80000065657808 */ /* 0x000fe40005800000 */
[----:B------:R-:W-:Y:S02]  /*b4b0*/  ISETP.GE.AND P3, PT, R2, R11, PT ;  /* 0x0000000b0200720c */ /* 0x000fe40003f66270 */
[----:B-1----:R-:W-:Y:S02]  /*b4c0*/  FSEL R40, R100, -INF , !P5 ;  /* 0xff80000064287808 */ /* 0x002fe40006800000 */
[----:B------:R-:W-:Y:S02]  /*b4d0*/  ISETP.GE.AND P5, PT, R2, R9, PT ;  /* 0x000000090200720c */ /* 0x000fe40003fa6270 */
[----:B------:R-:W-:Y:S01]  /*b4e0*/  IADD3 R2, R0, 0x48, RZ ;  /* 0x0000004800027810 */ /* 0x000fe20007ffe0ff */
[----:B------:R1:W-:Y:S03]  /*b4f0*/  STL [R1+0x34], R40 ;  /* 0x0000342801007387 */ /* 0x0003e60000100800 */
[----:B------:R-:W-:-:S02]  /*b500*/  ISETP.GE.AND P2, PT, R2, R10, PT ;  /* 0x0000000a0200720c */ /* 0x000fc40003f46270 */
[----:B------:R-:W-:Y:S02]  /*b510*/  ISETP.GE.AND P6, PT, R2, R11, PT ;  /* 0x0000000b0200720c */ /* 0x000fe40003fc6270 */
[----:B------:R-:W-:Y:S02]  /*b520*/  FSEL R92, R86, -INF , !P2 ;  /* 0xff800000565c7808 */ /* 0x000fe40005000000 */
[----:B-1----:R-:W-:Y:S02]  /*b530*/  FSEL R40, R102, -INF , !P4 ;  /* 0xff80000066287808 */ /* 0x002fe40006000000 */
[----:B------:R-:W-:-:S03]  /*b540*/  ISETP.GE.AND P4, PT, R2, R8, PT ;  /* 0x000000080200720c */ /* 0x000fc60003f86270 */
[----:B------:R1:W-:Y:S02]  /*b550*/  STL [R1+0x58], R40 ;  /* 0x0000582801007387 */ /* 0x0003e40000100800 */
[----:B-1----:R-:W-:Y:S02]  /*b560*/  FSEL R40, R84, -INF , !P4 ;  /* 0xff80000054287808 */ /* 0x002fe40006000000 */
[----:B------:R-:W-:Y:S02]  /*b570*/  ISETP.GE.AND P4, PT, R2, R9, PT ;  /* 0x000000090200720c */ /* 0x000fe40003f86270 */
[----:B------:R-:W-:Y:S01]  /*b580*/  IADD3 R2, R0, 0x49, RZ ;  /* 0x0000004900027810 */ /* 0x000fe20007ffe0ff */
[----:B------:R1:W-:Y:S01]  /*b590*/  STL [R1+0x2c], R40 ;  /* 0x00002c2801007387 */ /* 0x0003e20000100800 */
[----:B------:R-:W-:Y:S02]  /*b5a0*/  FSEL R97, R88, -INF , !P4 ;  /* 0xff80000058617808 */ /* 0x000fe40006000000 */
[----:B------:R-:W-:Y:S01]  /*b5b0*/  ISETP.GE.AND P4, PT, R2, R8, PT ;  /* 0x000000080200720c */ /* 0x000fe20003f86270 */
[----:B------:R-:W-:Y:S01]  /*b5c0*/  STL [R1+0x54], R205 ;  /* 0x000054cd01007387 */ /* 0x000fe20000100800 */
[----:B------:R-:W-:-:S02]  /*b5d0*/  FSEL R88, R95, -INF , !P3 ;  /* 0xff8000005f587808 */ /* 0x000fc40005800000 */
[----:B-1----:R-:W-:Y:S02]  /*b5e0*/  FSEL R40, R93, -INF , !P5 ;  /* 0xff8000005d287808 */ /* 0x002fe40006800000 */
[----:B------:R-:W-:-:S03]  /*b5f0*/  ISETP.GE.AND P5, PT, R2, R9, PT ;  /* 0x000000090200720c */ /* 0x000fc60003fa6270 */
[----:B------:R1:W-:Y:S02]  /*b600*/  STL [R1+0xe4], R40 ;  /* 0x0000e42801007387 */ /* 0x0003e40000100800 */
[----:B-1----:R-:W-:Y:S02]  /*b610*/  FSEL R40, R89, -INF , !P5 ;  /* 0xff80000059287808 */ /* 0x002fe40006800000 */
[----:B------:R-:W-:-:S03]  /*b620*/  ISETP.GE.AND P5, PT, R2, R10, PT ;  /* 0x0000000a0200720c */ /* 0x000fc60003fa6270 */
[----:B------:R1:W-:Y:S01]  /*b630*/  STL [R1+0xe0], R40 ;  /* 0x0000e02801007387 */ /* 0x0003e20000100800 */
[----:B------:R-:W-:Y:S02]  /*b640*/  FSEL R89, R87, -INF , !P5 ;  /* 0xff80000057597808 */ /* 0x000fe40006800000 */
[----:B-1----:R-:W-:Y:S02]  /*b650*/  FSEL R40, R94, -INF , !P0 ;  /* 0xff8000005e287808 */ /* 0x002fe40004000000 */
[----:B------:R-:W-:Y:S02]  /*b660*/  ISETP.GE.AND P0, PT, R2, R11, PT ;  /* 0x0000000b0200720c */ /* 0x000fe40003f06270 */
[----:B------:R-:W-:Y:S01]  /*b670*/  IADD3 R2, R0, 0x50, RZ ;  /* 0x0000005000027810 */ /* 0x000fe20007ffe0ff */
[----:B------:R1:W-:Y:S01]  /*b680*/  STL [R1+0xec], R40 ;  /* 0x0000ec2801007387 */ /* 0x0003e20000100800 */
[----:B------:R-:W-:Y:S02]  /*b690*/  FSEL R102, R91, -INF , !P0 ;  /* 0xff8000005b667808 */ /* 0x000fe40004000000 */
[----:B------:R-:W-:-:S02]  /*b6a0*/  ISETP.GE.AND P3, PT, R2, R8, PT ;  /* 0x000000080200720c */ /* 0x000fc40003f66270 */
[----:B------:R-:W-:-:S04]  /*b6b0*/  ISETP.GE.AND P2, PT, R2, R10, PT ;  /* 0x0000000a0200720c */ /* 0x000fc80003f46270 */
[----:B------:R-:W-:Y:S02]  /*b6c0*/  FSEL R99, R78, -INF , !P2 ;  /* 0xff8000004e637808 */ /* 0x000fe40005000000 */
[----:B-1----:R-:W-:Y:S02]  /*b6d0*/  FSEL R40, R85, -INF , !P4 ;  /* 0xff80000055287808 */ /* 0x002fe40006000000 */
[----:B------:R-:W-:-:S03]  /*b6e0*/  ISETP.GE.AND P4, PT, R2, R9, PT ;  /* 0x000000090200720c */ /* 0x000fc60003f86270 */
[----:B------:R1:W-:Y:S04]  /*b6f0*/  STL [R1+0x28], R40 ;  /* 0x0000282801007387 */ /* 0x0003e80000100800 */
[----:B------:R-:W-:Y:S01]  /*b700*/  STL [R1+0x40], R92 ;  /* 0x0000405c01007387 */ /* 0x000fe20000100800 */
        /* <DEDUP_REMOVED lines=8> */
[----:B------:R-:W-:Y:S02]  /*b790*/  ISETP.GE.AND P5, PT, R2, R11, PT ;  /* 0x0000000b0200720c */ /* 0x000fe40003fa6270 */
[----:B------:R-:W-:Y:S02]  /*b7a0*/  FSEL R100, R79, -INF , !P0 ;  /* 0xff8000004f647808 */ /* 0x000fe40004000000 */
[----:B------:R-:W-:-:S02]  /*b7b0*/  FSEL R79, R72, -INF , !P4 ;  /* 0xff800000484f7808 */ /* 0x000fc40006000000 */
[----:B------:R-:W-:Y:S02]  /*b7c0*/  FSEL R103, R75, -INF , !P5 ;  /* 0xff8000004b677808 */ /* 0x000fe40006800000 */
[----:B-1----:R-:W-:Y:S02]  /*b7d0*/  FSEL R40, R76, -INF , !P3 ;  /* 0xff8000004c287808 */ /* 0x002fe40005800000 */
[-C--:B------:R-:W-:Y:S02]  /*b7e0*/  ISETP.GE.AND P3, PT, R2, R9.reuse, PT ;  /* 0x000000090200720c */ /* 0x080fe40003f66270 */
[----:B------:R-:W-:Y:S01]  /*b7f0*/  IADD3 R2, R0, 0x58, RZ ;  /* 0x0000005800027810 */ /* 0x000fe20007ffe0ff */
[----:B------:R1:W-:Y:S03]  /*b800*/  STL [R1+0x14], R40 ;  /* 0x0000142801007387 */ /* 0x0003e60000100800 */
[C---:B------:R-:W-:Y:S01]  /*b810*/  ISETP.GE.AND P0, PT, R2.reuse, R9, PT ;  /* 0x000000090200720c */ /* 0x040fe20003f06270 */
[----:B------:R-:W-:Y:S01]  /*b820*/  STL [R1+0x10], R93 ;  /* 0x0000105d01007387 */ /* 0x000fe20000100800 */
[----:B------:R-:W-:-:S02]  /*b830*/  ISETP.GE.AND P2, PT, R2, R8, PT ;  /* 0x000000080200720c */ /* 0x000fc40003f46270 */
[----:B------:R-:W-:Y:S02]  /*b840*/  ISETP.GE.AND P4, PT, R2, R10, PT ;  /* 0x0000000a0200720c */ /* 0x000fe40003f86270 */
[----:B------:R-:W-:Y:S02]  /*b850*/  FSEL R76, R80, -INF , !P0 ;  /* 0xff800000504c7808 */ /* 0x000fe40004000000 */
[----:B------:R-:W-:Y:S02]  /*b860*/  FSEL R117, R68, -INF , !P2 ;  /* 0xff80000044757808 */ /* 0x000fe40005000000 */
[----:B------:R-:W-:Y:S02]  /*b870*/  FSEL R90, R70, -INF , !P4 ;  /* 0xff800000465a7808 */ /* 0x000fe40006000000 */
[----:B-1----:R-:W-:Y:S02]  /*b880*/  FSEL R40, R73, -INF , !P3 ;  /* 0xff80000049287808 */ /* 0x002fe40005800000 */
[----:B------:R-:W-:-:S02]  /*b890*/  ISETP.GE.AND P3, PT, R2, R11, PT ;  /* 0x0000000b0200720c */ /* 0x000fc40003f66270 */
[----:B------:R-:W-:Y:S01]  /*b8a0*/  IADD3 R2, R0, 0x59, RZ ;  /* 0x0000005900027810 */ /* 0x000fe20007ffe0ff */
[----:B------:R-:W-:Y:S01]  /*b8b0*/  STL [R1+0xd8], R40 ;  /* 0x0000d82801007387 */ /* 0x000fe20000100800 */
[----:B------:R-:W-:Y:S02]  /*b8c0*/  FSEL R82, R82, -INF , !P3 ;  /* 0xff80000052527808 */ /* 0x000fe40005800000 */
[C---:B------:R-:W-:Y:S01]  /*b8d0*/  ISETP.GE.AND P6, PT, R2.reuse, R9, PT ;  /* 0x000000090200720c */ /* 0x040fe20003fc6270 */
[----:B------:R-:W1:Y:S01]  /*b8e0*/  LDSM.16.M88.4 R40, [R139+0x7800] ;  /* 0x007800008b28783b */ /* 0x000e620000000200 */
[C---:B------:R-:W-:Y:S02]  /*b8f0*/  ISETP.GE.AND P5, PT, R2.reuse, R8, PT ;  /* 0x000000080200720c */ /* 0x040fe40003fa6270 */
[C---:B------:R-:W-:Y:S02]  /*b900*/  ISETP.GE.AND P0, PT, R2.reuse, R10, PT ;  /* 0x0000000a0200720c */ /* 0x040fe40003f06270 */
[----:B------:R-:W-:-:S02]  /*b910*/  ISETP.GE.AND P3, PT, R2, R11, PT ;  /* 0x0000000b0200720c */ /* 0x000fc40003f66270 */
[----:B------:R-:W-:Y:S02]  /*b920*/  IADD3 R2, R0, 0x60, RZ ;  /* 0x0000006000027810 */ /* 0x000fe40007ffe0ff */
[----:B------:R-:W-:Y:S02]  /*b930*/  FSEL R87, R81, -INF , !P6 ;  /* 0xff80000051577808 */ /* 0x000fe40007000000 */
[----:B------:R-:W-:Y:S02]  /*b940*/  FSEL R77, R83, -INF , !P3 ;  /* 0xff800000534d7808 */ /* 0x000fe40005800000 */
[----:B------:R-:W-:Y:S01]  /*b950*/  FSEL R116, R69, -INF , !P5 ;  /* 0xff80000045747808 */ /* 0x000fe20006800000 */
[----:B------:R-:W-:Y:S01]  /*b960*/  STL [R1+0xd4], R87 ;  /* 0x0000d45701007387 */ /* 0x000fe20000100800 */
[C---:B------:R-:W-:Y:S02]  /*b970*/  ISETP.GE.AND P3, PT, R2.reuse, R8, PT ;  /* 0x000000080200720c */ /* 0x040fe40003f66270 */
[----:B------:R-:W-:-:S02]  /*b980*/  ISETP.GE.AND P6, PT, R2, R10, PT ;  /* 0x0000000a0200720c */ /* 0x000fc40003fc6270 */
[C---:B------:R-:W-:Y:S02]  /*b990*/  ISETP.GE.AND P2, PT, R2.reuse, R9, PT ;  /* 0x000000090200720c */ /* 0x040fe40003f46270 */
[----:B------:R-:W-:Y:S02]  /*b9a0*/  ISETP.GE.AND P5, PT, R2, R11, PT ;  /* 0x0000000b0200720c */ /* 0x000fe40003fa6270 */
[----:B------:R-:W-:Y:S02]  /*b9b0*/  IADD3 R2, R0, 0x61, RZ ;  /* 0x0000006100027810 */ /* 0x000fe40007ffe0ff */
[----:B------:R-:W-:Y:S02]  /*b9c0*/  FSEL R91, R71, -INF , !P0 ;  /* 0xff800000475b7808 */ /* 0x000fe40004000000 */
[C---:B------:R-:W-:Y:S02]  /*b9d0*/  ISETP.GE.AND P4, PT, R2.reuse, R8, PT ;  /* 0x000000080200720c */ /* 0x040fe40003f86270 */
[----:B------:R-:W-:-:S02]  /*b9e0*/  ISETP.GE.AND P0, PT, R2, R10, PT ;  /* 0x0000000a0200720c */ /* 0x000fc40003f06270 */
[----:B------:R-:W-:Y:S02]  /*b9f0*/  FSEL R115, R52, -INF , !P3 ;  /* 0xff80000034737808 */ /* 0x000fe40005800000 */
[----:B------:R-:W-:Y:S02]  /*ba00*/  FSEL R114, R53, -INF , !P4 ;  /* 0xff80000035727808 */ /* 0x000fe40006000000 */
[----:B------:R-:W-:Y:S02]  /*ba10*/  FSEL R119, R54, -INF , !P6 ;  /* 0xff80000036777808 */ /* 0x000fe40007000000 */
[----:B------:R-:W-:Y:S02]  /*ba20*/  FSEL R118, R55, -INF , !P0 ;  /* 0xff80000037767808 */ /* 0x000fe40004000000 */
[C---:B------:R-:W-:Y:S01]  /*ba30*/  ISETP.GE.AND P3, PT, R2.reuse, R9, PT ;  /* 0x000000090200720c */ /* 0x040fe20003f66270 */
[----:B-1----:R-:W-:Y:S01]  /*ba40*/  HMMA.16816.F32.BF16 R52, R32, R40, RZ ;  /* 0x000000282034723c */ /* 0x002fe200000418ff */
[----:B------:R-:W-:-:S02]  /*ba50*/  ISETP.GE.AND P4, PT, R2, R11, PT ;  /* 0x0000000b0200720c */ /* 0x000fc40003f86270 */
[----:B------:R-:W-:Y:S02]  /*ba60*/  IADD3 R2, R0, 0x68, RZ ;  /* 0x0000006800027810 */ /* 0x000fe40007ffe0ff */
[----:B------:R-:W-:Y:S02]  /*ba70*/  FSEL R60, R60, -INF , !P2 ;  /* 0xff8000003c3c7808 */ /* 0x000fe40005000000 */
[----:B------:R-:W-:Y:S01]  /*ba80*/  FSEL R61, R61, -INF , !P3 ;  /* 0xff8000003d3d7808 */ /* 0x000fe20005800000 */
[----:B------:R-:W-:Y:S01]  /*ba90*/  HMMA.16816.F32.BF16 R48, R32, R42, RZ ;  /* 0x0000002a2030723c */ /* 0x000fe200000418ff */
[----:B------:R-:W1:Y:S01]  /*baa0*/  LDSM.16.M88.4 R32, [R233+0x7800] ;  /* 0x00780000e920783b */ /* 0x000e620000000200 */
[C---:B------:R-:W-:Y:S02]  /*bab0*/  ISETP.GE.AND P0, PT, R2.reuse, R9, PT ;  /* 0x000000090200720c */ /* 0x040fe40003f06270 */
[C---:B------:R-:W-:Y:S01]  /*bac0*/  ISETP.GE.AND P6, PT, R2.reuse, R8, PT ;  /* 0x000000080200720c */ /* 0x040fe20003fc6270 */
[----:B------:R-:W-:Y:S01]  /*bad0*/  STL [R1+0xcc], R60 ;  /* 0x0000cc3c01007387 */ /* 0x000fe20000100800 */
[----:B------:R-:W-:-:S02]  /*bae0*/  ISETP.GE.AND P2, PT, R2, R10, PT ;  /* 0x0000000a0200720c */ /* 0x000fc40003f46270 */
[C---:B------:R-:W-:Y:S01]  /*baf0*/  HMMA.16816.F32.BF16 R44, R36.reuse, R40, RZ ;  /* 0x00000028242c723c */ /* 0x040fe200000418ff */
[----:B------:R-:W-:Y:S01]  /*bb00*/  ISETP.GE.AND P3, PT, R2, R11, PT ;  /* 0x0000000b0200720c */ /* 0x000fe20003f66270 */
[----:B------:R-:W-:Y:S01]  /*bb10*/  STL [R1+0xc8], R61 ;  /* 0x0000c83d01007387 */ /* 0x000fe20000100800 */
[----:B------:R-:W-:Y:S02]  /*bb20*/  IADD3 R2, R0, 0x69, RZ ;  /* 0x0000006900027810 */ /* 0x000fe40007ffe0ff */
[----:B------:R-:W-:Y:S02]  /*bb30*/  FSEL R56, R56, -INF , !P0 ;  /* 0xff80000038387808 */ /* 0x000fe40004000000 */
[----:B------:R-:W-:Y:S01]  /*bb40*/  ISETP.GE.AND P0, PT, R2, R10, PT ;  /* 0x0000000a0200720c */ /* 0x000fe20003f06270 */
[----:B------:R-:W-:Y:S01]  /*bb50*/  HMMA.16816.F32.BF16 R36, R36, R42, RZ ;  /* 0x0000002a2424723c */ /* 0x000fe200000418ff */
[----:B------:R-:W-:Y:S02]  /*bb60*/  FSEL R72, R58, -INF , !P3 ;  /* 0xff8000003a487808 */ /* 0x000fe40005800000 */
[----:B------:R-:W-:-:S02]  /*bb70*/  FSEL R112, R67, -INF , !P0 ;  /* 0xff80000043707808 */ /* 0x000fc40004000000 */
[----:B------:R-:W-:Y:S02]  /*bb80*/  FSEL R78, R62, -INF , !P5 ;  /* 0xff8000003e4e7808 */ /* 0x000fe40006800000 */
[----:B------:R-:W-:Y:S02]  /*bb90*/  FSEL R63, R63, -INF , !P4 ;  /* 0xff8000003f3f7808 */ /* 0x000fe40006000000 */
[C---:B------:R-:W-:Y:S02]  /*bba0*/  ISETP.GE.AND P3, PT, R2.reuse, R11, PT ;  /* 0x0000000b0200720c */ /* 0x040fe40003f66270 */
[C---:B------:R-:W-:Y:S01]  /*bbb0*/  ISETP.GE.AND P4, PT, R2.reuse, R9, PT ;  /* 0x000000090200720c */ /* 0x040fe20003f86270 */
[----:B------:R-:W-:Y:S01]  /*bbc0*/  STL [R1+0xd0], R63 ;  /* 0x0000d03f01007387 */ /* 0x000fe20000100800 */
[----:B------:R-:W-:Y:S02]  /*bbd0*/  ISETP.GE.AND P5, PT, R2, R8, PT ;  /* 0x000000080200720c */ /* 0x000fe40003fa6270 */
[----:B------:R-:W-:Y:S01]  /*bbe0*/  IADD3 R2, R0, 0x78, RZ ;  /* 0x0000007800027810 */ /* 0x000fe20007ffe0ff */
[----:B------:R-:W-:Y:S01]  /*bbf0*/  STL [R1+0xc4], R56 ;  /* 0x0000c43801007387 */ /* 0x000fe20000100800 */
[----:B------:R-:W-:-:S02]  /*bc00*/  FSEL R113, R66, -INF , !P2 ;  /* 0xff80000042717808 */ /* 0x000fc40005000000 */
[----:B------:R-:W-:Y:S02]  /*bc10*/  FSEL R59, R59, -INF , !P3 ;  /* 0xff8000003b3b7808 */ /* 0x000fe40005800000 */
[----:B------:R-:W-:Y:S02]  /*bc20*/  FSEL R57, R57, -INF , !P4 ;  /* 0xff80000039397808 */ /* 0x000fe40006000000 */
[----:B------:R-:W-:Y:S01]  /*bc30*/  FSEL R110, R65, -INF , !P5 ;  /* 0xff800000416e7808 */ /* 0x000fe20006800000 */
[C---:B-1----:R-:W-:Y:S02]  /*bc40*/  HMMA.16816.F32.BF16 R40, R24.reuse, R32, R52 ;  /* 0x000000201828723c */ /* 0x042fe40000041834 */
[----:B------:R-:W-:Y:S01]  /*bc50*/  STL [R1+0x30], R57 ;  /* 0x0000303901007387 */ /* 0x000fe20000100800 */
[----:B------:R-:W-:Y:S02]  /*bc60*/  FSEL R111, R64, -INF , !P6 ;  /* 0xff800000406f7808 */ /* 0x000fe40007000000 */
[----:B------:R-:W-:Y:S01]  /*bc70*/  ISETP.GE.AND P6, PT, R2, R8, PT ;  /* 0x000000080200720c */ /* 0x000fe20003fc6270 */
[----:B------:R-:W-:Y:S02]  /*bc80*/  STL [R1+0x48], R59 ;  /* 0x0000483b01007387 */ /* 0x000fe40000100800 */
[----:B------:R-:W-:Y:S02]  /*bc90*/  HMMA.16816.F32.BF16 R48, R24, R34, R48 ;  /* 0x000000221830723c */ /* 0x000fe40000041830 */
[----:B------:R-:W1:Y:S06]  /*bca0*/  LDSM.16.M88.4 R24, [R239] ;  /* 0x00000000ef18783b */ /* 0x000e6c0000000200 */
[C---:B------:R-:W-:Y:S08]  /*bcb0*/  HMMA.16816.F32.BF16 R44, R28.reuse, R32, R44 ;  /* 0x000000201c2c723c */ /* 0x040ff0000004182c */
[----:B------:R-:W-:Y:S01]  /*bcc0*/  HMMA.16816.F32.BF16 R32, R28, R34, R36 ;  /* 0x000000221c20723c */ /* 0x000fe20000041824 */
[----:B------:R-:W2:Y:S01]  /*bcd0*/  LDSM.16.M88.4 R28, [R232+0x3800] ;  /* 0x00380000e81c783b */ /* 0x000ea20000000200 */
[----:B------:R-:W-:Y:S11]  /*bce0*/  DEPBAR.LE SB0, 0x0 ;  /* 0x000080000000791a */ /* 0x000ff60000000000 */
[----:B------:R-:W-:Y:S03]  /*bcf0*/  @!UPT UIADD3 URZ, URZ, URZ, URZ ;  /* 0x0000003f3f3ff290 */ /* 0x000fe6000fffe03f */
[-C--:B-1----:R-:W-:Y:S08]  /*bd00*/  HMMA.16816.F32.BF16 R36, R20, R24.reuse, R44 ;  /* 0x000000181424723c */ /* 0x082ff0000004182c */
[C---:B------:R-:W-:Y:S08]  /*bd10*/  HMMA.16816.F32.BF16 R40, R16.reuse, R24, R40 ;  /* 0x000000181028723c */ /* 0x040ff00000041828 */
[-C--:B------:R-:W-:Y:S08]  /*bd20*/  HMMA.16816.F32.BF16 R16, R16, R26.reuse, R48 ;  /* 0x0000001a1010723c */ /* 0x080ff00000041830 */
[----:B------:R-:W-:Y:S08]  /*bd30*/  HMMA.16816.F32.BF16 R20, R20, R26, R32 ;  /* 0x0000001a1414723c */ /* 0x000ff00000041820 */
[-C--:B--2---:R-:W-:Y:S08]  /*bd40*/  HMMA.16816.F32.BF16 R32, R12, R28.reuse, R36 ;  /* 0x0000001c0c20723c */ /* 0x084ff00000041824 */
[C---:B------:R-:W-:Y:S08]  /*bd50*/  HMMA.16816.F32.BF16 R24, R4.reuse, R28, R40 ;  /* 0x0000001c0418723c */ /* 0x040ff00000041828 */
[-C--:B------:R-:W-:Y:S07]  /*bd60*/  HMMA.16816.F32.BF16 R16, R4, R30.reuse, R16 ;  /* 0x0000001e0410723c */ /* 0x080fee0000041810 */
[C---:B------:R-:W-:Y:S01]  /*bd70*/  IADD3 R4, R0.reuse, 0x71, RZ ;  /* 0x0000007100047810 */ /* 0x040fe20007ffe0ff */
[----:B------:R-:W-:Y:S01]  /*bd80*/  HMMA.16816.F32.BF16 R12, R12, R30, R20 ;  /* 0x0000001e0c0c723c */ /* 0x000fe20000041814 */
[----:B------:R-:W-:Y:S01]  /*bd90*/  IADD3 R5, R0, 0x70, RZ ;  /* 0x0000007000057810 */ /* 0x000fe20007ffe0ff */
[----:B------:R-:W-:Y:S01]  /*bda0*/  BAR.SYNC.DEFER_BLOCKING 0x0 ;  /* 0x0000000000007b1d */ /* 0x000fe20000010000 */
[----:B------:R-:W-:-:S02]  /*bdb0*/  ISETP.GE.AND P0, PT, R4, R10, PT ;  /* 0x0000000a0400720c */ /* 0x000fc40003f06270 */
[----:B------:R-:W-:Y:S02]  /*bdc0*/  IADD3 R0, R0, 0x79, RZ ;  /* 0x0000007900007810 */ /* 0x000fe40007ffe0ff */
[----:B------:R-:W-:Y:S02]  /*bdd0*/  FSEL R107, R35, -INF , !P0 ;  /* 0xff800000236b7808 */ /* 0x000fe40004000000 */
[C---:B------:R-:W-:Y:S02]  /*bde0*/  ISETP.GE.AND P0, PT, R4.reuse, R9, PT ;  /* 0x000000090400720c */ /* 0x040fe40003f06270 */
[----:B------:R-:W-:Y:S02]  /*bdf0*/  ISETP.GE.AND P2, PT, R5, R10, PT ;  /* 0x0000000a0500720c */ /* 0x000fe40003f46270 */
[----:B------:R-:W-:Y:S02]  /*be00*/  ISETP.GE.AND P3, PT, R4, R8, PT ;  /* 0x000000080400720c */ /* 0x000fe40003f66270 */
[----:B------:R-:W-:-:S02]  /*be10*/  FSEL R218, R25, -INF , !P0 ;  /* 0xff80000019da7808 */ /* 0x000fc40004000000 */
[----:B------:R-:W-:Y:S02]  /*be20*/  FSEL R109, R34, -INF , !P2 ;  /* 0xff800000226d7808 */ /* 0x000fe40005000000 */
[----:B------:R-:W-:Y:S02]  /*be30*/  ISETP.GE.AND P0, PT, R0, R9, PT ;  /* 0x000000090000720c */ /* 0x000fe40003f06270 */
[-C--:B------:R-:W-:Y:S02]  /*be40*/  ISETP.GE.AND P2, PT, R4, R11.reuse, PT ;  /* 0x0000000b0400720c */ /* 0x080fe40003f46270 */
[----:B------:R-:W-:Y:S02]  /*be50*/  FSEL R106, R33, -INF , !P3 ;  /* 0xff800000216a7808 */ /* 0x000fe40005800000 */
[----:B------:R-:W-:Y:S02]  /*be60*/  ISETP.GE.AND P3, PT, R5, R11, PT ;  /* 0x0000000b0500720c */ /* 0x000fe40003f66270 */
[----:B------:R-:W-:-:S02]  /*be70*/  FSEL R216, R17, -INF , !P0 ;  /* 0xff80000011d87808 */ /* 0x000fc40004000000 */
[-C--:B------:R-:W-:Y:S02]  /*be80*/  ISETP.GE.AND P0, PT, R2, R11.reuse, PT ;  /* 0x0000000b0200720c */ /* 0x080fe40003f06270 */
[----:B------:R-:W-:Y:S02]  /*be90*/  FSEL R85, R27, -INF , !P2 ;  /* 0xff8000001b557808 */ /* 0x000fe40005000000 */
[----:B------:R-:W-:Y:S02]  /*bea0*/  ISETP.GE.AND P2, PT, R0, R11, PT ;  /* 0x0000000b0000720c */ /* 0x000fe40003f46270 */
[----:B------:R-:W-:Y:S02]  /*beb0*/  FSEL R86, R26, -INF , !P3 ;  /* 0xff8000001a567808 */ /* 0x000fe40005800000 */
[C---:B------:R-:W-:Y:S02]  /*bec0*/  ISETP.GE.AND P5, PT, R0.reuse, R8, PT ;  /* 0x000000080000720c */ /* 0x040fe40003fa6270 */
[----:B------:R-:W-:Y:S01]  /*bed0*/  ISETP.GE.AND P3, PT, R0, R10, PT ;  /* 0x0000000a0000720c */ /* 0x000fe20003f66270 */
[----:B------:R1:W-:Y:S01]  /*bee0*/  STL [R1+0x1c], R86 ;  /* 0x00001c5601007387 */ /* 0x0003e20000100800 */
[----:B------:R-:W-:-:S02]  /*bef0*/  FSEL R84, R18, -INF , !P0 ;  /* 0xff80000012547808 */ /* 0x000fc40004000000 */
[----:B------:R-:W-:Y:S01]  /*bf00*/  FSEL R0, R19, -INF , !P2 ;  /* 0xff80000013007808 */ /* 0x000fe20005000000 */
[----:B------:R1:W-:Y:S01]  /*bf10*/  STL [R1+0x18], R85 ;  /* 0x0000185501007387 */ /* 0x0003e20000100800 */
[C---:B------:R-:W-:Y:S02]  /*bf20*/  ISETP.GE.AND P4, PT, R5.reuse, R8, PT ;  /* 0x000000080500720c */ /* 0x040fe40003f86270 */
[----:B------:R-:W-:Y:S01]  /*bf30*/  PLOP3.LUT P0, PT, PT, PT, UP0, 0x80, 0x0 ;  /* 0x000000000000781c */ /* 0x000fe20003f0f008 */
[----:B------:R1:W-:Y:S01]  /*bf40*/  STL [R1+0xc], R84 ;  /* 0x00000c5401007387 */ /* 0x0003e20000100800 */
[----:B------:R-:W-:Y:S02]  /*bf50*/  FSEL R108, R32, -INF , !P4 ;  /* 0xff800000206c7808 */ /* 0x000fe40006000000 */
[----:B------:R-:W-:Y:S01]  /*bf60*/  ISETP.GE.AND P4, PT, R5, R9, PT ;  /* 0x000000090500720c */ /* 0x000fe20003f86270 */
[----:B------:R1:W-:Y:S01]  /*bf70*/  STL [R1+0x8], R0 ;  /* 0x0000080001007387 */ /* 0x0003e20000100800 */
[----:B------:R-:W-:-:S02]  /*bf80*/  FSEL R95, R12, -INF , !P6 ;  /* 0xff8000000c5f7808 */ /* 0x000fc40007000000 */
[----:B------:R-:W-:Y:S02]  /*bf90*/  FSEL R219, R24, -INF , !P4 ;  /* 0xff80000018db7808 */ /* 0x000fe40006000000 */
[----:B------:R-:W-:Y:S02]  /*bfa0*/  ISETP.GE.AND P4, PT, R2, R9, PT ;  /* 0x000000090200720c */ /* 0x000fe40003f86270 */
[----:B------:R-:W-:Y:S02]  /*bfb0*/  FSEL R94, R13, -INF , !P5 ;  /* 0xff8000000d5e7808 */ /* 0x000fe40006800000 */
[----:B------:R-:W-:Y:S02]  /*bfc0*/  FSEL R217, R16, -INF , !P4 ;  /* 0xff80000010d97808 */ /* 0x000fe40006000000 */
[----:B------:R-:W-:Y:S02]  /*bfd0*/  ISETP.GE.AND P4, PT, R2, R10, PT ;  /* 0x0000000a0200720c */ /* 0x000fe40003f86270 */
[----:B------:R-:W-:-:S02]  /*bfe0*/  FSEL R104, R15, -INF , !P3 ;  /* 0xff8000000f687808 */ /* 0x000fc40005800000 */
[----:B------:R-:W-:Y:S01]  /*bff0*/  FSEL R105, R14, -INF , !P4 ;  /* 0xff8000000e697808 */ /* 0x000fe20006000000 */
[----:B------:R-:W-:Y:S05]  /*c000*/  @!P0 BRA `(.L_x_167) ;  /* 0x000006c000008947 */ /* 0x000fea0003800000 */
[----:B------:R-:W2:Y:S04]  /*c010*/  LDL.64 R68, [R1+0xb8] ;  /* 0x0000b80001447983 */ /* 0x000ea80000100a00 */
[----:B------:R-:W3:Y:S01]  /*c020*/  LDL.64 R80, [R1+0xb0] ;  /* 0x0000b00001507983 */ /* 0x000ee20000100a00 */
[----:B------:R-:W-:Y:S01]  /*c030*/  UIADD3 UR11, UR33, -0x3, URZ ;  /* 0xfffffffd210b7890 */ /* 0x000fe2000fffe03f */
[----:B------:R-:W-:Y:S01]  /*c040*/  MOV R2, UR4 ;  /* 0x0000000400027c02 */ /* 0x000fe20008000f00 */
[----:B------:R-:W-:Y:S01]  /*c050*/  ULDC.64 UR8, c[0x0][0x198] ;  /* 0x0000660000087ab9 */ /* 0x000fe20000000a00 */
[----:B------:R4:W-:Y:S01]  /*c060*/  @P1 STS.128 [R246+0x4000], RZ ;  /* 0x004000fff6001388 */ /* 0x0009e20000000c00 */
[----:B------:R-:W-:Y:S01]  /*c070*/  USHF.R.S32.HI UR7, URZ, 0x1f, UR11 ;  /* 0x0000001f3f077899 */ /* 0x000fe2000801140b */
[----:B------:R-:W-:Y:S01]  /*c080*/  BSSY B0, `(.L_x_168) ;  /* 0x0000063000007945 */ /* 0x000fe20003800000 */
[----:B------:R-:W-:-:S02]  /*c090*/  UIMAD.WIDE.U32 UR12, UR11, UR8, URZ ;  /* 0x000000080b0c72a5 */ /* 0x000fc4000f8e003f */
[----:B------:R-:W-:-:S04]  /*c0a0*/  UIMAD UR7, UR7, UR8, URZ ;  /* 0x00000008070772a4 */ /* 0x000fc8000f8e023f */
[----:B------:R-:W-:Y:S01]  /*c0b0*/  UIMAD UR7, UR11, UR9, UR7 ;  /* 0x000000090b0772a4 */ /* 0x000fe2000f8e0207 */
[----:B------:R-:W-:Y:S02]  /*c0c0*/  IMAD.U32 R6, RZ, RZ, UR12 ;  /* 0x0000000cff067e24 */ /* 0x000fe4000f8e00ff */
[----:B------:R-:W-:Y:S01]  /*c0d0*/  IMAD.U32 R7, RZ, RZ, UR13 ;  /* 0x0000000dff077e24 */ /* 0x000fe2000f8e00ff */
[----:B------:R-:W-:-:S06]  /*c0e0*/  UIADD3 UR7, UR13, UR7, URZ ;  /* 0x000000070d077290 */ /* 0x000fcc000fffe03f */
[----:B-1----:R-:W-:Y:S01]  /*c0f0*/  IMAD.U32 R0, RZ, RZ, UR7 ;  /* 0x00000007ff007e24 */ /* 0x002fe2000f8e00ff */
[----:B--2---:R-:W-:-:S04]  /*c100*/  LEA R4, P2, R6, R68, 0x7 ;  /* 0x0000004406047211 */ /* 0x004fc800078438ff */
[----:B---3--:R-:W-:Y:S01]  /*c110*/  LEA.HI.X R5, R6, R81, R0, 0x7, P2 ;  /* 0x0000005106057211 */ /* 0x008fe200010f3c00 */
[----:B------:R-:W-:Y:S01]  /*c120*/  IMAD.U32 R6, RZ, RZ, UR4 ;  /* 0x00000004ff067e24 */ /* 0x000fe2000f8e00ff */
[----:B------:R-:W-:Y:S01]  /*c130*/  @!P1 LEA R8, P2, R4, c[0x0][0x168], 0x1 ;  /* 0x00005a0004089a11 */ /* 0x000fe200078408ff */
[----:B------:R-:W-:Y:S02]  /*c140*/  @!P1 IMAD.MOV.U32 R0, RZ, RZ, c[0x0][0x19c] ;  /* 0x00006700ff009624 */ /* 0x000fe400078e00ff */
[----:B------:R-:W-:Y:S01]  /*c150*/  @!P1 IMAD.WIDE.U32 R6, R6, 0x30, R4 ;  /* 0x0000003006069825 */ /* 0x000fe200078e0004 */
[----:B------:R-:W-:-:S03]  /*c160*/  @!P1 LEA.HI.X R9, R4, c[0x0][0x16c], R5, 0x1, P2 ;  /* 0x00005b0004099a11 */ /* 0x000fc600010f0c05 */
[----:B------:R-:W-:Y:S01]  /*c170*/  @!P1 IMAD R0, R0, 0x30, RZ ;  /* 0x0000003000009824 */ /* 0x000fe200078e02ff */
[----:B------:R-:W-:Y:S01]  /*c180*/  @!P1 LEA R14, P2, R6, c[0x0][0x168], 0x1 ;  /* 0x00005a00060e9a11 */ /* 0x000fe200078408ff */
[----:B------:R-:W-:Y:S01]  /*c190*/  @!PT LDS RZ, [RZ] ;  /* 0x00000000fffff984 */ /* 0x000fe20000000800 */
[----:B------:R-:W-:Y:S01]  /*c1a0*/  @!PT LDS RZ, [RZ] ;  /* 0x00000000fffff984 */ /* 0x000fe20000000800 */
[----:B------:R-:W-:Y:S01]  /*c1b0*/  @!PT LDS RZ, [RZ] ;  /* 0x00000000fffff984 */ /* 0x000fe20000000800 */
[----:B------:R1:W-:Y:S02]  /*c1c0*/  @!P1 LDGSTS.E.BYPASS.LTC128B.128 [R246+0x4000], [R8.64] ;  /* 0x0400000008f69fae */ /* 0x0003e4000b901d74 */
[----:B------:R-:W-:Y:S02]  /*c1d0*/  @!P1 IMAD.IADD R0, R0, 0x1, R7 ;  /* 0x0000000100009824 */ /* 0x000fe400078e0207 */
[----:B------:R-:W-:Y:S01]  /*c1e0*/  @!P1 IMAD.MOV.U32 R7, RZ, RZ, R5 ;  /* 0x000000ffff079224 */ /* 0x000fe200078e0005 */
[----:B------:R4:W-:Y:S02]  /*c1f0*/  @P1 STS.128 [R246+0x4800], RZ ;  /* 0x004800fff6001388 */ /* 0x0009e40000000c00 */
[----:B------:R-:W-:Y:S01]  /*c200*/  @!P1 LEA.HI.X R15, R6, c[0x0][0x16c], R0, 0x1, P2 ;  /* 0x00005b00060f9a11 */ /* 0x000fe200010f0c00 */
[----:B------:R-:W-:-:S02]  /*c210*/  @!P1 IMAD.MOV.U32 R0, RZ, RZ, c[0x0][0x19c] ;  /* 0x00006700ff009624 */ /* 0x000fc400078e00ff */
[----:B------:R-:W-:Y:S02]  /*c220*/  @!P1 IMAD.MOV.U32 R6, RZ, RZ, R4 ;  /* 0x000000ffff069224 */ /* 0x000fe400078e0004 */
[----:B------:R-:W-:Y:S02]  /*c230*/  @!P1 IMAD R0, R0, 0x50, RZ ;  /* 0x0000005000009824 */ /* 0x000fe400078e02ff */
[----:B------:R-:W-:-:S04]  /*c240*/  @!P1 IMAD.WIDE.U32 R6, R2, 0x50, R6 ;  /* 0x0000005002069825 */ /* 0x000fc800078e0006 */
[----:B------:R-:W-:Y:S01]  /*c250*/  @!P1 IMAD.IADD R0, R0, 0x1, R7 ;  /* 0x0000000100009824 */ /* 0x000fe200078e0207 */
[----:B------:R-:W-:Y:S01]  /*c260*/  @!P1 LEA R12, P2, R6, c[0x0][0x168], 0x1 ;  /* 0x00005a00060c9a11 */ /* 0x000fe200078408ff */
[----:B------:R-:W-:-:S03]  /*c270*/  @!P1 IMAD.MOV.U32 R7, RZ, RZ, R5 ;  /* 0x000000ffff079224 */ /* 0x000fc600078e0005 */
[----:B------:R-:W-:Y:S01]  /*c280*/  @!P1 LEA.HI.X R13, R6, c[0x0][0x16c], R0, 0x1, P2 ;  /* 0x00005b00060d9a11 */ /* 0x000fe200010f0c00 */
[----:B------:R-:W-:Y:S01]  /*c290*/  @!P1 IMAD.MOV.U32 R6, RZ, RZ, R4 ;  /* 0x000000ffff069224 */ /* 0x000fe200078e0004 */
[----:B------:R-:W-:-:S03]  /*c2a0*/  @!P1 MOV R0, c[0x0][0x19c] ;  /* 0x0000670000009a02 */ /* 0x000fc60000000f00 */
[----:B------:R-:W-:-:S04]  /*c2b0*/  @!P1 IMAD.WIDE.U32 R6, R2, 0x60, R6 ;  /* 0x0000006002069825 */ /* 0x000fc800078e0006 */
[----:B------:R-:W-:Y:S01]  /*c2c0*/  @!P1 IMAD R0, R0, 0x60, RZ ;  /* 0x0000006000009824 */ /* 0x000fe200078e02ff */
[----:B------:R-:W-:-:S03]  /*c2d0*/  @!P1 LEA R10, P2, R6, c[0x0][0x168], 0x1 ;  /* 0x00005a00060a9a11 */ /* 0x000fc600078408ff */
[----:B------:R-:W-:Y:S02]  /*c2e0*/  @!P1 IMAD.IADD R0, R0, 0x1, R7 ;  /* 0x0000000100009824 */ /* 0x000fe400078e0207 */
[----:B------:R-:W-:-:S03]  /*c2f0*/  @!P1 IMAD.MOV.U32 R7, RZ, RZ, c[0x0][0x19c] ;  /* 0x00006700ff079624 */ /* 0x000fc600078e00ff */
[----:B------:R-:W-:Y:S02]  /*c300*/  @!P1 LEA.HI.X R11, R6, c[0x0][0x16c], R0, 0x1, P2 ;  /* 0x00005b00060b9a11 */ /* 0x000fe400010f0c00 */
[----:B------:R-:W-:Y:S02]  /*c310*/  @!P1 LEA R2, P2, R2, R4, 0x5 ;  /* 0x0000000402029211 */ /* 0x000fe400078428ff */
[----:B------:R-:W-:-:S04]  /*c320*/  MOV R0, UR4 ;  /* 0x0000000400007c02 */ /* 0x000fc80008000f00 */
[----:B------:R-:W-:Y:S02]  /*c330*/  @!P1 LEA.HI.X R7, R0, R5, R7, 0x5, P2 ;  /* 0x0000000500079211 */ /* 0x000fe400010f2c07 */
[----:B------:R-:W-:-:S04]  /*c340*/  @!P1 IADD3 R0, P3, R4, UR25, RZ ;  /* 0x0000001904009c10 */ /* 0x000fc8000ff7e0ff */
[----:B-1----:R-:W-:Y:S02]  /*c350*/  @!P1 LEA R8, P2, R0, c[0x0][0x168], 0x1 ;  /* 0x00005a0000089a11 */ /* 0x002fe400078408ff */
[----:B------:R-:W-:-:S04]  /*c360*/  @!P1 IADD3.X R6, R5, UR24, RZ, P3, !PT ;  /* 0x0000001805069c10 */ /* 0x000fc80009ffe4ff */
[----:B------:R-:W-:Y:S01]  /*c370*/  @!P1 LEA.HI.X R9, R0, c[0x0][0x16c], R6, 0x1, P2 ;  /* 0x00005b0000099a11 */ /* 0x000fe200010f0c06 */
[----:B------:R-:W-:Y:S01]  /*c380*/  IMAD.U32 R0, RZ, RZ, UR4 ;  /* 0x00000004ff007e24 */ /* 0x000fe2000f8e00ff */
[----:B------:R-:W-:-:S03]  /*c390*/  @!P1 LEA R6, P2, R2, c[0x0][0x168], 0x1 ;  /* 0x00005a0002069a11 */ /* 0x000fc600078408ff */
[----:B------:R-:W-:Y:S01]  /*c3a0*/  @!PT LDS RZ, [RZ] ;  /* 0x00000000fffff984 */ /* 0x000fe20000000800 */
[----:B------:R-:W-:Y:S01]  /*c3b0*/  @!PT LDS RZ, [RZ] ;  /* 0x00000000fffff984 */ /* 0x000fe20000000800 */
[----:B------:R-:W-:Y:S01]  /*c3c0*/  @!PT LDS RZ, [RZ] ;  /* 0x00000000fffff984 */ /* 0x000fe20000000800 */
[----:B------:R4:W-:Y:S01]  /*c3d0*/  @!P1 LDGSTS.E.BYPASS.LTC128B.128 [R246+0x4800], [R8.64] ;  /* 0x0480000008f69fae */ /* 0x0009e2000b901d74 */
[----:B------:R-:W-:Y:S01]  /*c3e0*/  @!P1 LEA.HI.X R7, R2, c[0x0][0x16c], R7, 0x1, P2 ;  /* 0x00005b0002079a11 */ /* 0x000fe200010f0c07 */
[----:B------:R-:W-:Y:S01]  /*c3f0*/  @!P1 IMAD.MOV.U32 R2, RZ, RZ, c[0x0][0x19c] ;  /* 0x00006700ff029624 */ /* 0x000fe200078e00ff */
[----:B------:R-:W-:Y:S01]  /*c400*/  @!P1 LEA R0, P2, R0, R4, 0x6 ;  /* 0x0000000400009211 */ /* 0x000fe200078430ff */
        /* <DEDUP_REMOVED lines=11> */
[----:B-1----:R-:W-:-:S05]  /*c4c0*/  IMAD.U32 R6, RZ, RZ, UR4 ;  /* 0x00000004ff067e24 */ /* 0x002fca000f8e00ff */
[----:B------:R-:W-:Y:S02]  /*c4d0*/  @!P1 LEA.HI.X R2, R6, R5, R2, 0x6, P2 ;  /* 0x0000000506029211 */ /* 0x000fe400010f3402 */
[----:B------:R-:W-:-:S04]  /*c4e0*/  @!P1 LEA R6, P2, R0, c[0x0][0x168], 0x1 ;  /* 0x00005a0000069a11 */ /* 0x000fc800078408ff */
[----:B------:R-:W-:-:S05]  /*c4f0*/  @!P1 LEA.HI.X R7, R0, c[0x0][0x16c], R2, 0x1, P2 ;  /* 0x00005b0000079a11 */ /* 0x000fca00010f0c02 */
        /* <DEDUP_REMOVED lines=16> */
[----:B----4-:R-:W-:Y:S01]  /*c600*/  IMAD.U32 R6, RZ, RZ, UR4 ;  /* 0x00000004ff067e24 */ /* 0x010fe2000f8e00ff */
[----:B------:R-:W-:-:S02]  /*c610*/  ULDC UR7, c[0x0][0x19c] ;  /* 0x0000670000077ab9 */ /* 0x000fc40000000800 */
[----:B------:R-:W-:Y:S01]  /*c620*/  UIMAD UR7, UR7, 0x70, URZ ;  /* 0x00000070070778a4 */ /* 0x000fe2000f8e023f */
        /* <DEDUP_REMOVED lines=8> */
.L_x_169:
[----:B------:R-:W-:Y:S05]  /*c6b0*/  BSYNC B0 ;  /* 0x0000000000007941 */ /* 0x000fea0003800000 */
.L_x_168:
[----:B------:R-:W0:Y:S02]  /*c6c0*/  LDGDEPBAR ;  /* 0x00000000000079af */ /* 0x000e240000000000 */
.L_x_167:
[----:B----4-:R-:W2:Y:S04]  /*c6d0*/  LDL.LU R9, [R1+0xe0] ;  /* 0x0000e00001097983 */ /* 0x010ea80000300800 */
[----:B------:R-:W3:Y:S04]  /*c6e0*/  LDL.LU R6, [R1+0x74] ;  /* 0x0000740001067983 */ /* 0x000ee80000300800 */
[----:B-1----:R-:W4:Y:S04]  /*c6f0*/  LDL.LU R4, [R1+0xa4] ;  /* 0x0000a40001047983 */ /* 0x002f280000300800 */
[----:B------:R-:W3:Y:S04]  /*c700*/  LDL.LU R8, [R1+0x88] ;  /* 0x0000880001087983 */ /* 0x000ee80000300800 */
[----:B------:R-:W3:Y:S04]  /*c710*/  LDL.LU R5, [R1+0x80] ;  /* 0x0000800001057983 */ /* 0x000ee80000300800 */
[----:B------:R-:W3:Y:S04]  /*c720*/  LDL.LU R2, [R1+0xa0] ;  /* 0x0000a00001027983 */ /* 0x000ee80000300800 */
[----:B------:R-:W3:Y:S04]  /*c730*/  LDL.LU R0, [R1+0x98] ;  /* 0x0000980001007983 */ /* 0x000ee80000300800 */
[----:B------:R-:W4:Y:S04]  /*c740*/  LDL.LU R64, [R1+0x6c] ;  /* 0x00006c0001407983 */ /* 0x000f280000300800 */
[----:B------:R-:W4:Y:S04]  /*c750*/  LDL.LU R65, [R1+0x68] ;  /* 0x0000680001417983 */ /* 0x000f280000300800 */
[----:B------:R-:W4:Y:S04]  /*c760*/  LDL.LU R66, [R1+0x60] ;  /* 0x0000600001427983 */ /* 0x000f280000300800 */
[----:B------:R1:W-:Y:S01]  /*c770*/  STL [R1+0x13c], R246 ;  /* 0x00013cf601007387 */ /* 0x0003e20000100800 */
[----:B------:R-:W-:Y:S01]  /*c780*/  MOV R71, R206 ;  /* 0x000000ce00477202 */ /* 0x000fe20000000f00 */
[----:B------:R-:W-:-:S02]  /*c790*/  IMAD.MOV.U32 R68, RZ, RZ, R207 ;  /* 0x000000ffff447224 */ /* 0x000fc400078e00cf */
[----:B------:R-:W-:Y:S01]  /*c7a0*/  IMAD.MOV.U32 R73, RZ, RZ, R204 ;  /* 0x000000ffff497224 */ /* 0x000fe200078e00cc */
[----:B------:R-:W-:Y:S04]  /*c7b0*/  LDSM.16.MT88.4 R20, [R229+0x8000] ;  /* 0x00800000e514783b */ /* 0x000fe80000004200 */
[----:B------:R-:W-:Y:S04]  /*c7c0*/  LDSM.16.MT88.4 R24, [R231+0x8000] ;  /* 0x00800000e718783b */ /* 0x000fe80000004200 */
[----:B-1----:R-:W4:Y:S04]  /*c7d0*/  LDL.LU R246, [R1+0x8] ;  /* 0x0000080001f67983 */ /* 0x002f280000300800 */
[----:B------:R-:W-:Y:S04]  /*c7e0*/  STL [R1+0x138], R245 ;  /* 0x000138f501007387 */ /* 0x000fe80000100800 */
[----:B------:R-:W-:Y:S04]  /*c7f0*/  STL [R1+0x134], R244 ;  /* 0x000134f401007387 */ /* 0x000fe80000100800 */
[----:B------:R-:W-:Y:S04]  /*c800*/  STL [R1+0x130], R243 ;  /* 0x000130f301007387 */ /* 0x000fe80000100800 */
[----:B------:R-:W-:Y:S04]  /*c810*/  STL [R1+0x12c], R242 ;  /* 0x00012cf201007387 */ /* 0x000fe80000100800 */
[----:B------:R-:W-:Y:S04]  /*c820*/  STL [R1+0x128], R241 ;  /* 0x000128f101007387 */ /* 0x000fe80000100800 */
[----:B------:R1:W-:Y:S04]  /*c830*/  STL [R1+0x124], R240 ;  /* 0x000124f001007387 */ /* 0x0003e80000100800 */
[----:B------:R-:W4:Y:S04]  /*c840*/  LDL R7, [R1+0x70] ;  /* 0x0000700001077983 */ /* 0x000f280000100800 */
[----:B------:R-:W4:Y:S04]  /*c850*/  LDL.LU R83, [R1+0x4] ;  /* 0x0000040001537983 */ /* 0x000f280000300800 */
[----:B------:R2:W-:Y:S04]  /*c860*/  STL [R1+0x120], R239 ;  /* 0x000120ef01007387 */ /* 0x0005e80000100800 */
[----:B------:R-:W4:Y:S04]  /*c870*/  LDL.LU R81, [R1] ;  /* 0x0000000001517983 */ /* 0x000f280000300800 */
[----:B------:R-:W4:Y:S04]  /*c880*/  LDL R12, [R1+0x50] ;  /* 0x00005000010c7983 */ /* 0x000f280000100800 */
[----:B------:R-:W4:Y:S01]  /*c890*/  LDL R11, [R1+0x44] ;  /* 0x00004400010b7983 */ /* 0x000f220000100800 */
[----:B-1----:R-:W-:-:S03]  /*c8a0*/  MOV R240, R79 ;  /* 0x0000004f00f07202 */ /* 0x002fc60000000f00 */
[----:B------:R-:W4:Y:S01]  /*c8b0*/  LDL R17, [R1+0x3c] ;  /* 0x00003c0001117983 */ /* 0x000f220000100800 */
[----:B--2---:R-:W-:Y:S02]  /*c8c0*/  IMAD.MOV.U32 R239, RZ, RZ, R9 ;  /* 0x000000ffffef7224 */ /* 0x004fe400078e0009 */
[----:B---3--:R-:W-:Y:S01]  /*c8d0*/  IMAD.MOV.U32 R9, RZ, RZ, R0 ;  /* 0x000000ffff097224 */ /* 0x008fe200078e0000 */
[----:B------:R-:W-:-:S04]  /*c8e0*/  FMNMX.FTZ R0, R136, R120, !PT ;  /* 0x0000007888007209 */ /* 0x000fc80007810000 */
[----:B------:R-:W-:-:S04]  /*c8f0*/  FMNMX.FTZ R0, R122, R0, !PT ;  /* 0x000000007a007209 */ /* 0x000fc80007810000 */
[----:B------:R-:W-:-:S04]  /*c900*/  FMNMX.FTZ R0, R124, R0, !PT ;  /* 0x000000007c007209 */ /* 0x000fc80007810000 */
[----:B------:R-:W-:-:S04]  /*c910*/  FMNMX.FTZ R0, R123, R0, !PT ;  /* 0x000000007b007209 */ /* 0x000fc80007810000 */
[----:B------:R-:W-:Y:S01]  /*c920*/  FMNMX.FTZ R0, R252, R0, !PT ;  /* 0x00000000fc007209 */ /* 0x000fe20007810000 */
[----:B------:R-:W-:Y:S02]  /*c930*/  IMAD.MOV.U32 R79, RZ, RZ, R5 ;  /* 0x000000ffff4f7224 */ /* 0x000fe400078e0005 */
[----:B------:R-:W2:Y:S01]  /*c940*/  LDL R5, [R1+0x4c] ;  /* 0x00004c0001057983 */ /* 0x000ea20000100800 */
[----:B------:R-:W-:Y:S02]  /*c950*/  FMNMX.FTZ R0, R247, R0, !PT ;  /* 0x00000000f7007209 */ /* 0x000fe40007810000 */
[----:B------:R-:W-:Y:S02]  /*c960*/  MOV R69, R8 ;  /* 0x0000000800457202 */ /* 0x000fe40000000f00 */
[----:B------:R-:W3:Y:S01]  /*c970*/  LDL R8, [R1+0x84] ;  /* 0x0000840001087983 */ /* 0x000ee20000100800 */
[----:B------:R-:W-:-:S03]  /*c980*/  FMNMX.FTZ R0, R220, R0, !PT ;  /* 0x00000000dc007209 */ /* 0x000fc60007810000 */
[----:B------:R-:W-:Y:S01]  /*c990*/  STL [R1+0x11c], R238 ;  /* 0x00011cee01007387 */ /* 0x000fe20000100800 */
[----:B------:R-:W-:-:S03]  /*c9a0*/  MOV R10, R2 ;  /* 0x00000002000a7202 */ /* 0x000fc60000000f00 */
[----:B------:R-:W-:Y:S01]  /*c9b0*/  STL [R1+0x118], R237 ;  /* 0x000118ed01007387 */ /* 0x000fe20000100800 */
[----:B------:R-:W-:-:S03]  /*c9c0*/  FMNMX.FTZ R2, R221, R0, !PT ;  /* 0x00000000dd027209 */ /* 0x000fc60007810000 */
[----:B------:R-:W-:Y:S04]  /*c9d0*/  STL [R1+0x114], R236 ;  /* 0x000114ec01007387 */ /* 0x000fe80000100800 */
[----:B------:R-:W-:Y:S04]  /*c9e0*/  STL [R1+0x110], R235 ;  /* 0x000110eb01007387 */ /* 0x000fe80000100800 */
[----:B------:R-:W-:Y:S04]  /*c9f0*/  STL [R1+0x10c], R234 ;  /* 0x00010cea01007387 */ /* 0x000fe80000100800 */
[----:B------:R-:W-:Y:S04]  /*ca00*/  STL [R1+0x108], R233 ;  /* 0x000108e901007387 */ /* 0x000fe80000100800 */
[----:B------:R-:W-:Y:S01]  /*ca10*/  STL [R1+0x104], R232 ;  /* 0x000104e801007387 */ /* 0x000fe20000100800 */
[----:B----4-:R-:W-:-:S03]  /*ca20*/  IMAD.MOV.U32 R15, RZ, RZ, R4 ;  /* 0x000000ffff0f7224 */ /* 0x010fc600078e0004 */
[----:B------:R-:W-:Y:S01]  /*ca30*/  STL [R1+0x100], R139 ;  /* 0x0001008b01007387 */ /* 0x000fe20000100800 */
[----:B------:R-:W-:-:S03]  /*ca40*/  MOV R80, R6 ;  /* 0x0000000600507202 */ /* 0x000fc60000000f00 */
[----:B------:R-:W4:Y:S04]  /*ca50*/  LDL R6, [R1+0x2c] ;  /* 0x00002c0001067983 */ /* 0x000f280000100800 */
[----:B------:R-:W4:Y:S01]  /*ca60*/  LDL R14, [R1+0x28] ;  /* 0x00002800010e7983 */ /* 0x000f220000100800 */
[----:B------:R-:W-:-:S03]  /*ca70*/  FMNMX.FTZ R2, R7, R2, !PT ;  /* 0x0000000207027209 */ /* 0x000fc60007810000 */
[----:B------:R-:W4:Y:S04]  /*ca80*/  LDL R16, [R1+0x7c] ;  /* 0x00007c0001107983 */ /* 0x000f280000100800 */
[----:B------:R-:W4:Y:S01]  /*ca90*/  LDL R7, [R1+0x34] ;  /* 0x0000340001077983 */ /* 0x000f220000100800 */
[----:B------:R-:W-:Y:S02]  /*caa0*/  FMNMX.FTZ R4, R64, R2, !PT ;  /* 0x0000000240047209 */ /* 0x000fe40007810000 */
[----:B------:R-:W-:Y:S01]  /*cab0*/  FMNMX.FTZ R0, R135, R121, !PT ;  /* 0x0000007987007209 */ /* 0x000fe20007810000 */
[----:B------:R-:W4:Y:S01]  /*cac0*/  LDL R13, [R1+0x78] ;  /* 0x00007800010d7983 */ /* 0x000f220000100800 */
[----:B------:R-:W-:-:S04]  /*cad0*/  FMNMX.FTZ R4, R65, R4, !PT ;  /* 0x0000000441047209 */ /* 0x000fc80007810000 */
[----:B------:R-:W-:-:S04]  /*cae0*/  FMNMX.FTZ R4, R66, R4, !PT ;  /* 0x0000000442047209 */ /* 0x000fc80007810000 */
[----:B------:R-:W-:Y:S02]  /*caf0*/  FMNMX.FTZ R4, R12, R4, !PT ;  /* 0x000000040c047209 */ /* 0x000fe40007810000 */
[----:B------:R-:W4:Y:S01]  /*cb00*/  LDL R12, [R1+0x14] ;  /* 0x00001400010c7983 */ /* 0x000f220000100800 */
[----:B------:R-:W-:-:S04]  /*cb10*/  FMNMX.FTZ R0, R127, R0, !PT ;  /* 0x000000007f007209 */ /* 0x000fc80007810000 */
[----:B------:R-:W-:-:S04]  /*cb20*/  FMNMX.FTZ R0, R126, R0, !PT ;  /* 0x000000007e007209 */ /* 0x000fc80007810000 */
[----:B------:R-:W-:-:S04]  /*cb30*/  FMNMX.FTZ R0, R133, R0, !PT ;  /* 0x0000000085007209 */ /* 0x000fc80007810000 */
[----:B------:R-:W-:-:S04]  /*cb40*/  FMNMX.FTZ R2, R83, R0, !PT ;  /* 0x0000000053027209 */ /* 0x000fc80007810000 */
[----:B------:R-:W-:Y:S02]  /*cb50*/  FMNMX.FTZ R2, R81, R2, !PT ;  /* 0x0000000251027209 */ /* 0x000fe40007810000 */
[----:B--2---:R-:W-:-:S04]  /*cb60*/  FMNMX.FTZ R5, R5, R4, !PT ;  /* 0x0000000405057209 */ /* 0x004fc80007810000 */
[----:B------:R-:W-:Y:S02]  /*cb70*/  FMNMX.FTZ R5, R11, R5, !PT ;  /* 0x000000050b057209 */ /* 0x000fe40007810000 */
[----:B------:R-:W-:Y:S01]  /*cb80*/  FMNMX.FTZ R4, R222, R2, !PT ;  /* 0x00000002de047209 */ /* 0x000fe20007810000 */
[----:B------:R-:W2:Y:S01]  /*cb90*/  LDL R11, [R1+0x64] ;  /* 0x00006400010b7983 */ /* 0x000ea20000100800 */
[----:B------:R-:W-:Y:S02]  /*cba0*/  FMNMX.FTZ R5, R17, R5, !PT ;  /* 0x0000000511057209 */ /* 0x000fe40007810000 */
[----:B------:R-:W-:-:S04]  /*cbb0*/  FMNMX.FTZ R4, R223, R4, !PT ;  /* 0x00000004df047209 */ /* 0x000fc80007810000 */
[----:B---3--:R-:W-:Y:S02]  /*cbc0*/  FMNMX.FTZ R4, R8, R4, !PT ;  /* 0x0000000408047209 */ /* 0x008fe40007810000 */
[----:B------:R-:W3:Y:S01]  /*cbd0*/  LDL R8, [R1+0x5c] ;  /* 0x00005c0001087983 */ /* 0x000ee20000100800 */
[----:B----4-:R-:W-:-:S03]  /*cbe0*/  FMNMX.FTZ R5, R7, R5, !PT ;  /* 0x0000000507057209 */ /* 0x010fc60007810000 */
[----:B------:R-:W4:Y:S01]  /*cbf0*/  LDL R7, [R1+0x58] ;  /* 0x0000580001077983 */ /* 0x000f220000100800 */
[----:B------:R-:W-:-:S04]  /*cc00*/  FMNMX.FTZ R5, R101, R5, !PT ;  /* 0x0000000565057209 */ /* 0x000fc80007810000 */
[----:B------:R-:W-:-:S04]  /*cc10*/  FMNMX.FTZ R6, R6, R5, !PT ;  /* 0x0000000506067209 */ /* 0x000fc80007810000 */
[----:B------:R-:W-:-:S04]  /*cc20*/  FMNMX.FTZ R6, R14, R6, !PT ;  /* 0x000000060e067209 */ /* 0x000fc80007810000 */
[----:B------:R-:W-:-:S04]  /*cc30*/  FMNMX.FTZ R6, R12, R6, !PT ;  /* 0x000000060c067209 */ /* 0x000fc80007810000 */
[----:B------:R-:W-:Y:S01]  /*cc40*/  FMNMX.FTZ R6, R93, R6, !PT ;  /* 0x000000065d067209 */ /* 0x000fe20007810000 */
[----:B------:R-:W-:Y:S03]  /*cc50*/  STL [R1+0x148], R117 ;  /* 0x0001487501007387 */ /* 0x000fe60000100800 */
[----:B------:R-:W-:Y:S01]  /*cc60*/  FMNMX.FTZ R6, R117, R6, !PT ;  /* 0x0000000675067209 */ /* 0x000fe20007810000 */
[----:B------:R1:W-:Y:S03]  /*cc70*/  STL [R1+0x14c], R116 ;  /* 0x00014c7401007387 */ /* 0x0003e60000100800 */
[----:B------:R-:W-:-:S04]  /*cc80*/  FMNMX.FTZ R6, R116, R6, !PT ;  /* 0x0000000674067209 */ /* 0x000fc80007810000 */
[----:B------:R-:W-:Y:S01]  /*cc90*/  FMNMX.FTZ R6, R115, R6, !PT ;  /* 0x0000000673067209 */ /* 0x000fe20007810000 */
[----:B-1----:R-:W2:Y:S03]  /*cca0*/  LDL.LU R116, [R1+0xc0] ;  /* 0x0000c00001747983 */ /* 0x002ea60000300800 */
[----:B------:R-:W-:Y:S01]  /*ccb0*/  FMNMX.FTZ R6, R114, R6, !PT ;  /* 0x0000000672067209 */ /* 0x000fe20007810000 */
[----:B------:R1:W-:Y:S03]  /*ccc0*/  STL [R1+0x150], R115 ;  /* 0x0001507301007387 */ /* 0x0003e60000100800 */
[----:B------:R-:W-:Y:S01]  /*ccd0*/  FMNMX.FTZ R6, R111, R6, !PT ;  /* 0x000000066f067209 */ /* 0x000fe20007810000 */
[----:B-1----:R-:W3:Y:S04]  /*cce0*/  LDL.LU R115, [R1+0xe8] ;  /* 0x0000e80001737983 */ /* 0x002ee80000300800 */
[----:B------:R-:W3:Y:S04]  /*ccf0*/  LDL.LU R117, [R1+0xd8] ;  /* 0x0000d80001757983 */ /* 0x000ee80000300800 */
[----:B------:R1:W-:Y:S04]  /*cd00*/  STL [R1+0x144], R111 ;  /* 0x0001446f01007387 */ /* 0x0003e80000100800 */
[----:B-1----:R-:W3:Y:S01]  /*cd10*/  LDL.LU R111, [R1+0xe4] ;  /* 0x0000e400016f7983 */ /* 0x002ee20000300800 */
        /* <DEDUP_REMOVED lines=11> */
[----:B------:R-:W-:Y:S01]  /*cdd0*/  MOV R67, R15 ;  /* 0x0000000f00437202 */ /* 0x000fe20000000f00 */
[----:B------:R-:W-:Y:S01]  /*cde0*/  IMAD.MOV.U32 R75, RZ, RZ, R10 ;  /* 0x000000ffff4b7224 */ /* 0x000fe200078e000a */
[----:B------:R-:W-:Y:S02]  /*cdf0*/  FMNMX.FTZ R4, R208, R4, !PT ;  /* 0x00000004d0047209 */ /* 0x000fe40007810000 */
[----:B------:R-:W-:Y:S01]  /*ce00*/  MOV R70, R9 ;  /* 0x0000000900467202 */ /* 0x000fe20000000f00 */
[----:B------:R1:W-:Y:S01]  /*ce10*/  STL [R1+0x140], R239 ;  /* 0x000140ef01007387 */ /* 0x0003e20000100800 */
[----:B------:R-:W-:Y:S02]  /*ce20*/  FMNMX.FTZ R4, R209, R4, !PT ;  /* 0x00000004d1047209 */ /* 0x000fe40007810000 */
[----:B------:R-:W-:Y:S01]  /*ce30*/  FMNMX.FTZ R0, R3, R132, !PT ;  /* 0x0000008403007209 */ /* 0x000fe20007810000 */
[----:B------:R-:W-:Y:S01]  /*ce40*/  LDSM.16.MT88.4 R16, [R228+0x8000] ;  /* 0x00800000e410783b */ /* 0x000fe20000004200 */
[----:B------:R-:W-:-:S04]  /*ce50*/  FMNMX.FTZ R4, R128, R4, !PT ;  /* 0x0000000480047209 */ /* 0x000fc80007810000 */
[----:B------:R-:W-:-:S04]  /*ce60*/  FMNMX.FTZ R4, R129, R4, !PT ;  /* 0x0000000481047209 */ /* 0x000fc80007810000 */
[----:B--2---:R-:W-:-:S04]  /*ce70*/  FMNMX.FTZ R4, R116, R4, !PT ;  /* 0x0000000474047209 */ /* 0x004fc80007810000 */
[----:B------:R-:W-:-:S04]  /*ce80*/  FMNMX.FTZ R4, R67, R4, !PT ;  /* 0x0000000443047209 */ /* 0x000fc80007810000 */
[----:B------:R-:W-:-:S04]  /*ce90*/  FMNMX.FTZ R4, R75, R4, !PT ;  /* 0x000000044b047209 */ /* 0x000fc80007810000 */
[----:B------:R-:W-:-:S04]  /*cea0*/  FMNMX.FTZ R4, R70, R4, !PT ;  /* 0x0000000446047209 */ /* 0x000fc80007810000 */
[----:B------:R-:W-:-:S04]  /*ceb0*/  FMNMX.FTZ R4, R96, R4, !PT ;  /* 0x0000000460047209 */ /* 0x000fc80007810000 */
[----:B---3--:R-:W-:-:S04]  /*cec0*/  FMNMX.FTZ R4, R111, R4, !PT ;  /* 0x000000046f047209 */ /* 0x008fc80007810000 */
[----:B------:R-:W-:-:S04]  /*ced0*/  FMNMX.FTZ R4, R97, R4, !PT ;  /* 0x0000000461047209 */ /* 0x000fc80007810000 */
[----:B------:R-:W-:Y:S02]  /*cee0*/  FMNMX.FTZ R4, R239, R4, !PT ;  /* 0x00000004ef047209 */ /* 0x000fe40007810000 */
[----:B-1----:R-:W2:Y:S01]  /*cef0*/  LDL.LU R239, [R1+0xec] ;  /* 0x0000ec0001ef7983 */ /* 0x002ea20000300800 */
[----:B------:R-:W-:Y:S02]  /*cf00*/  FMNMX.FTZ R0, R213, R0, !PT ;  /* 0x00000000d5007209 */ /* 0x000fe40007810000 */
[----:B------:R-:W-:Y:S01]  /*cf10*/  FMNMX.FTZ R5, R13, R5, !PT ;  /* 0x000000050d057209 */ /* 0x000fe20007810000 */
[----:B------:R-:W3:Y:S01]  /*cf20*/  LDL.LU R237, [R1+0x38] ;  /* 0x0000380001ed7983 */ /* 0x000ee20000300800 */
[----:B------:R-:W-:Y:S02]  /*cf30*/  FMNMX.FTZ R0, R214, R0, !PT ;  /* 0x00000000d6007209 */ /* 0x000fe40007810000 */
[----:B------:R-:W-:Y:S02]  /*cf40*/  FMNMX.FTZ R5, R80, R5, !PT ;  /* 0x0000000550057209 */ /* 0x000fe40007810000 */
[----:B------:R-:W-:-:S02]  /*cf50*/  FMNMX.FTZ R0, R215, R0, !PT ;  /* 0x00000000d7007209 */ /* 0x000fc40007810000 */
[----:B------:R-:W-:Y:S02]  /*cf60*/  FMNMX.FTZ R5, R11, R5, !PT ;  /* 0x000000050b057209 */ /* 0x000fe40007810000 */
[----:B------:R-:W-:Y:S02]  /*cf70*/  FMNMX.FTZ R0, R250, R0, !PT ;  /* 0x00000000fa007209 */ /* 0x000fe40007810000 */
[----:B------:R-:W-:Y:S02]  /*cf80*/  FMNMX.FTZ R5, R8, R5, !PT ;  /* 0x0000000508057209 */ /* 0x000fe40007810000 */
[----:B------:R-:W-:Y:S02]  /*cf90*/  FMNMX.FTZ R0, R251, R0, !PT ;  /* 0x00000000fb007209 */ /* 0x000fe40007810000 */
[----:B----4-:R-:W-:Y:S02]  /*cfa0*/  FMNMX.FTZ R5, R7, R5, !PT ;  /* 0x0000000507057209 */ /* 0x010fe40007810000 */
        /* <DEDUP_REMOVED lines=37> */
[----:B------:R-:W-:-:S03]  /*d200*/  FMNMX.FTZ R5, R56, R5, !PT ;  /* 0x0000000538057209 */ /* 0x000fc60007810000 */
[----:B------:R-:W1:Y:S01]  /*d210*/  SHFL.BFLY PT, R8, R0, 0x1, 0x1f ;  /* 0x0c201f0000087f89 */ /* 0x000e6200000e0000 */
[----:B------:R-:W-:-:S04]  /*d220*/  FMNMX.FTZ R5, R57, R5, !PT ;  /* 0x0000000539057209 */ /* 0x000fc80007810000 */
[----:B------:R-:W-:-:S04]  /*d230*/  FMNMX.FTZ R5, R219, R5, !PT ;  /* 0x00000005db057209 */ /* 0x000fc80007810000 */
[----:B------:R-:W-:-:S04]  /*d240*/  FMNMX.FTZ R5, R218, R5, !PT ;  /* 0x00000005da057209 */ /* 0x000fc80007810000 */
[----:B------:R-:W-:-:S04]  /*d250*/  FMNMX.FTZ R5, R217, R5, !PT ;  /* 0x00000005d9057209 */ /* 0x000fc80007810000 */
[----:B------:R-:W-:-:S05]  /*d260*/  FMNMX.FTZ R5, R216, R5, !PT ;  /* 0x00000005d8057209 */ /* 0x000fca0007810000 */
[----:B------:R-:W4:Y:S01]  /*d270*/  SHFL.BFLY PT, R7, R5, 0x2, 0x1f ;  /* 0x0c401f0005077f89 */ /* 0x000f2200000e0000 */
[----:B-1----:R-:W-:-:S04]  /*d280*/  FMNMX.FTZ R207, R0, R8, !PT ;  /* 0x0000000800cf7209 */ /* 0x002fc80007810000 */
[----:B------:R-:W-:Y:S02]  /*d290*/  FSETP.NEU.FTZ.AND P4, PT, R207, -INF , PT ;  /* 0xff800000cf00780b */ /* 0x000fe40003f9d000 */
[----:B----4-:R-:W-:-:S05]  /*d2a0*/  FMNMX.FTZ R5, R5, R7, !PT ;  /* 0x0000000705057209 */ /* 0x010fca0007810000 */
[----:B------:R-:W1:Y:S02]  /*d2b0*/  SHFL.BFLY PT, R8, R5, 0x1, 0x1f ;  /* 0x0c201f0005087f89 */ /* 0x000e6400000e0000 */
[----:B-1----:R-:W-:-:S04]  /*d2c0*/  FMNMX.FTZ R205, R5, R8, !PT ;  /* 0x0000000805cd7209 */ /* 0x002fc80007810000 */
[C---:B------:R-:W-:Y:S01]  /*d2d0*/  FSETP.NEU.FTZ.AND P2, PT, R205.reuse, -INF , PT ;  /* 0xff800000cd00780b */ /* 0x040fe20003f5d000 */
[----:B------:R-:W-:-:S05]  /*d2e0*/  FMUL.FTZ R13, R205, c[0x0][0x23c] ;  /* 0x00008f00cd0d7a20 */ /* 0x000fca0000410000 */
[----:B------:R-:W-:Y:S02]  /*d2f0*/  FSEL R13, R13, RZ, P2 ;  /* 0x000000ff0d0d7208 */ /* 0x000fe40001000000 */
[----:B--2---:R-:W-:-:S04]  /*d300*/  FMNMX.FTZ R2, R239, R2, !PT ;  /* 0x00000002ef027209 */ /* 0x004fc80007810000 */
[----:B------:R-:W-:-:S04]  /*d310*/  FMNMX.FTZ R2, R88, R2, !PT ;  /* 0x0000000258027209 */ /* 0x000fc80007810000 */
[----:B------:R-:W-:-:S04]  /*d320*/  FMNMX.FTZ R2, R115, R2, !PT ;  /* 0x0000000273027209 */ /* 0x000fc80007810000 */
[----:B------:R-:W-:-:S04]  /*d330*/  FMNMX.FTZ R2, R102, R2, !PT ;  /* 0x0000000266027209 */ /* 0x000fc80007810000 */
        /* <DEDUP_REMOVED lines=10> */
[----:B-1----:R-:W-:Y:S02]  /*d3e0*/  FMNMX.FTZ R0, R2, R6, !PT ;  /* 0x0000000602007209 */ /* 0x002fe40007810000 */
[----:B------:R-:W-:-:S03]  /*d3f0*/  FMNMX.FTZ R4, R86, R4, !PT ;  /* 0x0000000456047209 */ /* 0x000fc60007810000 */
[----:B------:R-:W1:Y:S01]  /*d400*/  SHFL.BFLY PT, R9, R0, 0x1, 0x1f ;  /* 0x0c201f0000097f89 */ /* 0x000e6200000e0000 */
[----:B------:R-:W-:-:S04]  /*d410*/  FMNMX.FTZ R4, R85, R4, !PT ;  /* 0x0000000455047209 */ /* 0x000fc80007810000 */
[----:B------:R-:W-:Y:S01]  /*d420*/  FMNMX.FTZ R4, R84, R4, !PT ;  /* 0x0000000454047209 */ /* 0x000fe20007810000 */
[----:B------:R-:W-:-:S03]  /*d430*/  FMUL.FTZ R2, R207, c[0x0][0x23c] ;  /* 0x00008f00cf027a20 */ /* 0x000fc60000410000 */
[----:B------:R-:W-:Y:S02]  /*d440*/  FMNMX.FTZ R4, R246, R4, !PT ;  /* 0x00000004f6047209 */ /* 0x000fe40007810000 */
[----:B------:R-:W-:-:S03]  /*d450*/  FSEL R2, R2, RZ, P4 ;  /* 0x000000ff02027208 */ /* 0x000fc60002000000 */
[----:B------:R-:W2:Y:S02]  /*d460*/  SHFL.BFLY PT, R7, R4, 0x2, 0x1f ;  /* 0x0c401f0004077f89 */ /* 0x000ea400000e0000 */
[--C-:B------:R-:W-:Y:S01]  /*d470*/  FFMA.FTZ R6, R120, c[0x0][0x23c], -R2.reuse ;  /* 0x00008f0078067a23 */ /* 0x100fe20000010802 */
[----:B-1----:R-:W-:Y:S01]  /*d480*/  FMNMX.FTZ R206, R0, R9, !PT ;  /* 0x0000000900ce7209 */ /* 0x002fe20007810000 */
[----:B------:R-:W-:Y:S02]  /*d490*/  FFMA.FTZ R0, R124, c[0x0][0x23c], -R2 ;  /* 0x00008f007c007a23 */ /* 0x000fe40000010802 */
[----:B------:R1:W-:Y:S01]  /*d4a0*/  MUFU.EX2 R93, R6 ;  /* 0x00000006005d7308 */ /* 0x0003e20000000800 */
[----:B------:R-:W-:-:S07]  /*d4b0*/  FSETP.NEU.FTZ.AND P3, PT, R206, -INF , PT ;  /* 0xff800000ce00780b */ /* 0x000fce0003f7d000 */
[----:B------:R4:W-:Y:S01]  /*d4c0*/  MUFU.EX2 R242, R0 ;  /* 0x0000000000f27308 */ /* 0x0009e20000000800 */
[----:B-1----:R-:W-:-:S07]  /*d4d0*/  FFMA.FTZ R6, R122, c[0x0][0x23c], -R2 ;  /* 0x00008f007a067a23 */ /* 0x002fce0000010802 */
[----:B------:R1:W-:Y:S01]  /*d4e0*/  MUFU.EX2 R245, R6 ;  /* 0x0000000600f57308 */ /* 0x0003e20000000800 */
[----:B----4-:R-:W-:-:S05]  /*d4f0*/  FMUL.FTZ R0, R206, c[0x0][0x23c] ;  /* 0x00008f00ce007a20 */ /* 0x010fca0000410000 */
[----:B------:R-:W-:Y:S01]  /*d500*/  FSEL R0, R0, RZ, P3 ;  /* 0x000000ff00007208 */ /* 0x000fe20001800000 */
[----:B-1----:R-:W-:Y:S01]  /*d510*/  FFMA.FTZ R6, R123, c[0x0][0x23c], -R2 ;  /* 0x00008f007b067a23 */ /* 0x002fe20000010802 */
[----:B--2---:R-:W-:-:S03]  /*d520*/  FMNMX.FTZ R4, R4, R7, !PT ;  /* 0x0000000704047209 */ /* 0x004fc60007810000 */
[----:B------:R1:W-:Y:S02]  /*d530*/  MUFU.EX2 R10, R6 ;  /* 0x00000006000a7308 */ /* 0x0003e40000000800 */
[----:B-1----:R-:W-:-:S06]  /*d540*/  FFMA.FTZ R6, R121, c[0x0][0x23c], -R0 ;  /* 0x00008f0079067a23 */ /* 0x002fcc0000010800 */
[----:B------:R1:W-:Y:S02]  /*d550*/  MUFU.EX2 R92, R6 ;  /* 0x00000006005c7308 */ /* 0x0003e40000000800 */
[----:B-1----:R-:W1:Y:S01]  /*d560*/  SHFL.BFLY PT, R6, R4, 0x1, 0x1f ;  /* 0x0c201f0004067f89 */ /* 0x002e6200000e0000 */
[----:B------:R-:W-:-:S05]  /*d570*/  FFMA.FTZ R5, R127, c[0x0][0x23c], -R0 ;  /* 0x00008f007f057a23 */ /* 0x000fca0000010800 */
[----:B------:R2:W-:Y:S01]  /*d580*/  MUFU.EX2 R244, R5 ;  /* 0x0000000500f47308 */ /* 0x0005e20000000800 */
[----:B-1----:R-:W-:Y:S01]  /*d590*/  FMNMX.FTZ R204, R4, R6, !PT ;  /* 0x0000000604cc7209 */ /* 0x002fe20007810000 */
[----:B------:R-:W-:-:S06]  /*d5a0*/  FFMA.FTZ R4, R137, c[0x0][0x23c], -R13 ;  /* 0x00008f0089047a23 */ /* 0x000fcc000001080d */
[----:B------:R1:W-:Y:S01]  /*d5b0*/  MUFU.EX2 R243, R4 ;  /* 0x0000000400f37308 */ /* 0x0003e20000000800 */
[C---:B------:R-:W-:Y:S01]  /*d5c0*/  FMUL.FTZ R12, R204.reuse, c[0x0][0x23c] ;  /* 0x00008f00cc0c7a20 */ /* 0x040fe20000410000 */
[----:B------:R-:W-:Y:S01]  /*d5d0*/  FSETP.NEU.FTZ.AND P1, PT, R204, -INF , PT ;  /* 0xff800000cc00780b */ /* 0x000fe20003f3d000 */
[----:B--2---:R-:W-:-:S03]  /*d5e0*/  FFMA.FTZ R5, R126, c[0x0][0x23c], -R0 ;  /* 0x00008f007e057a23 */ /* 0x004fc60000010800 */
[----:B------:R-:W-:Y:S01]  /*d5f0*/  FSEL R12, R12, RZ, P1 ;  /* 0x000000ff0c0c7208 */ /* 0x000fe20000800000 */
[----:B-1----:R-:W-:-:S04]  /*d600*/  FFMA.FTZ R4, R138, c[0x0][0x23c], -R13 ;  /* 0x00008f008a047a23 */ /* 0x002fc8000001080d */
[----:B------:R1:W-:Y:S08]  /*d610*/  MUFU.EX2 R124, R4 ;  /* 0x00000004007c7308 */ /* 0x0003f00000000800 */
[----:B------:R2:W-:Y:S01]  /*d620*/  MUFU.EX2 R241, R5 ;  /* 0x0000000500f17308 */ /* 0x0005e20000000800 */
[----:B-1----:R-:W-:-:S07]  /*d630*/  FFMA.FTZ R4, R212, c[0x0][0x23c], -R13 ;  /* 0x00008f00d4047a23 */ /* 0x002fce000001080d */
[----:B------:R1:W-:Y:S01]  /*d640*/  MUFU.EX2 R238, R4 ;  /* 0x0000000400ee7308 */ /* 0x0003e20000000800 */
[----:B--2---:R-:W-:-:S07]  /*d650*/  FFMA.FTZ R5, R133, c[0x0][0x23c], -R0 ;  /* 0x00008f0085057a23 */ /* 0x004fce0000010800 */
[----:B------:R2:W4:Y:S01]  /*d660*/  MUFU.EX2 R7, R5 ;  /* 0x0000000500077308 */ /* 0x0005220000000800 */
[----:B-1----:R-:W-:-:S07]  /*d670*/  FFMA.FTZ R4, R132, c[0x0][0x23c], -R12 ;  /* 0x00008f0084047a23 */ /* 0x002fce000001080c */
[----:B------:R1:W-:Y:S01]  /*d680*/  MUFU.EX2 R62, R4 ;  /* 0x00000004003e7308 */ /* 0x0003e20000000800 */
[----:B--2---:R-:W-:-:S07]  /*d690*/  FFMA.FTZ R5, R125, c[0x0][0x23c], -R13 ;  /* 0x00008f007d057a23 */ /* 0x004fce000001080d */
[----:B------:R2:W2:Y:S01]  /*d6a0*/  MUFU.EX2 R63, R5 ;  /* 0x00000005003f7308 */ /* 0x0004a20000000800 */
[----:B-1----:R-:W-:-:S07]  /*d6b0*/  FFMA.FTZ R4, R213, c[0x0][0x23c], -R12 ;  /* 0x00008f00d5047a23 */ /* 0x002fce000001080c */
[----:B------:R1:W-:Y:S01]  /*d6c0*/  MUFU.EX2 R212, R4 ;  /* 0x0000000400d47308 */ /* 0x0003e20000000800 */
[----:B--2---:R-:W-:-:S05]  /*d6d0*/  FSEL R5, R207, RZ, P4 ;  /* 0x000000ffcf057208 */ /* 0x004fca0002000000 */
[----:B------:R-:W-:Y:S02]  /*d6e0*/  FADD.FTZ R5, R136, -R5 ;  /* 0x8000000588057221 */ /* 0x000fe40000010000 */
[----:B-1----:R-:W-:-:S04]  /*d6f0*/  FFMA.FTZ R4, R214, c[0x0][0x23c], -R12 ;  /* 0x00008f00d6047a23 */ /* 0x002fc8000001080c */
[----:B------:R1:W-:Y:S01]  /*d700*/  MUFU.EX2 R214, R4 ;  /* 0x0000000400d67308 */ /* 0x0003e20000000800 */
[----:B------:R-:W-:Y:S01]  /*d710*/  FMUL.FTZ R14, R5, c[0x0][0x23c] ;  /* 0x00008f00050e7a20 */ /* 0x000fe20000410000 */
[----:B-1----:R-:W-:-:S05]  /*d720*/  FSEL R4, R206, RZ, P3 ;  /* 0x000000ffce047208 */ /* 0x002fca0001800000 */
[----:B------:R-:W-:Y:S01]  /*d730*/  FADD.FTZ R5, R135, -R4 ;  /* 0x8000000487057221 */ /* 0x000fe20000010000 */
[----:B------:R-:W-:-:S03]  /*d740*/  FSEL R4, R205, RZ, P2 ;  /* 0x000000ffcd047208 */ /* 0x000fc60001000000 */
[----:B------:R-:W-:Y:S02]  /*d750*/  FMUL.FTZ R61, R5, c[0x0][0x23c] ;  /* 0x00008f00053d7a20 */ /* 0x000fe40000410000 */
[----:B------:R-:W-:Y:S01]  /*d760*/  FADD.FTZ R5, R134, -R4 ;  /* 0x8000000486057221 */ /* 0x000fe20000010000 */
[----:B------:R-:W-:-:S05]  /*d770*/  FSEL R4, R204, RZ, P1 ;  /* 0x000000ffcc047208 */ /* 0x000fca0000800000 */
[----:B------:R-:W-:-:S04]  /*d780*/  FADD.FTZ R3, R3, -R4 ;  /* 0x8000000403037221 */ /* 0x000fc80000010000 */
[----:B------:R-:W-:Y:S02]  /*d790*/  FMUL.FTZ R3, R3, c[0x0][0x23c] ;  /* 0x00008f0003037a20 */ /* 0x000fe40000410000 */
[----:B------:R-:W-:Y:S02]  /*d7a0*/  FMUL.FTZ R5, R5, c[0x0][0x23c] ;  /* 0x00008f0005057a20 */ /* 0x000fe40000410000 */
[----:B------:R1:W2:Y:S08]  /*d7b0*/  MUFU.EX2 R15, R3 ;  /* 0x00000003000f7308 */ /* 0x0002b00000000800 */
[----:B------:R3:W3:Y:S01]  /*d7c0*/  MUFU.EX2 R60, R5 ;  /* 0x00000005003c7308 */ /* 0x0006e20000000800 */
[----:B-1----:R-:W-:-:S07]  /*d7d0*/  FFMA.FTZ R3, R215, c[0x0][0x23c], -R12 ;  /* 0x00008f00d7037a23 */ /* 0x002fce000001080c */
[----:B------:R-:W1:Y:S01]  /*d7e0*/  MUFU.EX2 R213, R3 ;  /* 0x0000000300d57308 */ /* 0x000e620000000800 */
[----:B----4-:R-:W-:Y:S01]  /*d7f0*/  IMAD.MOV.U32 R134, RZ, RZ, R7 ;  /* 0x000000ffff867224 */ /* 0x010fe200078e0007 */
[----:B------:R-:W-:Y:S01]  /*d800*/  F2FP.BF16.PACK_AB R4, R243, R63 ;  /* 0x0000003ff304723e */ /* 0x000fe200000010ff */
[-C--:B--2---:R-:W-:Y:S01]  /*d810*/  FMUL.FTZ R182, R182, R15.reuse ;  /* 0x0000000fb6b67220 */ /* 0x084fe20000410000 */
[----:B---3--:R-:W-:Y:S01]  /*d820*/  F2FP.BF16.PACK_AB R5, R212, R62 ;  /* 0x0000003ed405723e */ /* 0x008fe200000010ff */
[----:B------:R-:W-:Y:S01]  /*d830*/  FMUL.FTZ R180, R180, R60 ;  /* 0x0000003cb4b47220 */ /* 0x000fe20000410000 */
[----:B------:R-:W-:Y:S01]  /*d840*/  F2FP.BF16.PACK_AB R6, R238, R124 ;  /* 0x0000007cee06723e */ /* 0x000fe200000010ff */
[----:B------:R-:W-:Y:S02]  /*d850*/  FMUL.FTZ R181, R181, R60 ;  /* 0x0000003cb5b57220 */ /* 0x000fe40000410000 */
[----:B------:R-:W-:Y:S01]  /*d860*/  FMUL.FTZ R183, R183, R15 ;  /* 0x0000000fb7b77220 */ /* 0x000fe20000410000 */
[----:B-1----:R-:W-:-:S07]  /*d870*/  F2FP.BF16.PACK_AB R7, R213, R214 ;  /* 0x000000d6d507723e */ /* 0x002fce00000010ff */
[----:B------:R-:W-:Y:S01]  /*d880*/  HMMA.16816.F32.BF16 R32, R4, R22, R180 ;  /* 0x000000160420723c */ /* 0x000fe200000418b4 */
[----:B------:R-:W2:Y:S01]  /*d890*/  LDL.LU R183, [R1+0x90] ;  /* 0x0000900001b77983 */ /* 0x000ea20000300800 */
[----:B------:R-:W2:Y:S01]  /*d8a0*/  MUFU.EX2 R61, R61 ;  /* 0x0000003d003d7308 */ /* 0x000ea20000000800 */
[----:B------:R-:W-:Y:S01]  /*d8b0*/  F2FP.BF16.PACK_AB R9, R244, R92 ;  /* 0x0000005cf409723e */ /* 0x000fe200000010ff */
[-C--:B--2---:R-:W-:Y:S02]  /*d8c0*/  FFMA.FTZ R92, R183, R61.reuse, R92 ;  /* 0x0000003db75c7223 */ /* 0x084fe4000001005c */
[----:B------:R-:W2:Y:S02]  /*d8d0*/  LDL.LU R183, [R1+0x8c] ;  /* 0x00008c0001b77983 */ /* 0x000ea40000300800 */
[----:B--2---:R-:W-:Y:S02]  /*d8e0*/  FFMA.FTZ R63, R183, R60, R63 ;  /* 0x0000003cb73f7223 */ /* 0x004fe4000001003f */
[----:B------:R-:W2:Y:S01]  /*d8f0*/  LDL.LU R183, [R1+0x94] ;  /* 0x0000940001b77983 */ /* 0x000ea20000300800 */
[----:B------:R-:W1:Y:S01]  /*d900*/  MUFU.EX2 R14, R14 ;  /* 0x0000000e000e7308 */ /* 0x000e620000000800 */
[----:B------:R-:W-:Y:S01]  /*d910*/  MOV R133, R10 ;  /* 0x0000000a00857202 */ /* 0x000fe20000000f00 */
[----:B------:R-:W-:Y:S01]  /*d920*/  FMUL.FTZ R146, R146, R61 ;  /* 0x0000003d92927220 */ /* 0x000fe20000410000 */
[----:B------:R-:W-:Y:S01]  /*d930*/  F2FP.BF16.PACK_AB R8, R245, R93 ;  /* 0x0000005df508723e */ /* 0x000fe200000010ff */
[----:B------:R-:W-:Y:S01]  /*d940*/  FMUL.FTZ R147, R147, R61 ;  /* 0x0000003d93937220 */ /* 0x000fe20000410000 */
[----:B------:R-:W-:Y:S01]  /*d950*/  F2FP.BF16.PACK_AB R10, R133, R242 ;  /* 0x000000f2850a723e */ /* 0x000fe200000010ff */
[-C--:B------:R-:W-:Y:S01]  /*d960*/  FMUL.FTZ R140, R140, R60.reuse ;  /* 0x0000003c8c8c7220 */ /* 0x080fe20000410000 */
[----:B------:R-:W-:Y:S01]  /*d970*/  F2FP.BF16.PACK_AB R11, R134, R241 ;  /* 0x000000f1860b723e */ /* 0x000fe200000010ff */
[----:B------:R-:W-:-:S02]  /*d980*/  FMUL.FTZ R141, R141, R60 ;  /* 0x0000003c8d8d7220 */ /* 0x000fc40000410000 */
[-C--:B------:R-:W-:Y:S02]  /*d990*/  FMUL.FTZ R142, R142, R15.reuse ;  /* 0x0000000f8e8e7220 */ /* 0x080fe40000410000 */
[----:B------:R-:W-:Y:S02]  /*d9a0*/  FMUL.FTZ R143, R143, R15 ;  /* 0x0000000f8f8f7220 */ /* 0x000fe40000410000 */
[----:B------:R-:W-:Y:S02]  /*d9b0*/  FMUL.FTZ R148, R148, R60 ;  /* 0x0000003c94947220 */ /* 0x000fe40000410000 */
[-C--:B-1----:R-:W-:Y:S02]  /*d9c0*/  FMUL.FTZ R144, R144, R14.reuse ;  /* 0x0000000e90907220 */ /* 0x082fe40000410000 */
[----:B------:R-:W-:Y:S02]  /*d9d0*/  FMUL.FTZ R145, R145, R14 ;  /* 0x0000000e91917220 */ /* 0x000fe40000410000 */
[----:B------:R-:W-:-:S02]  /*d9e0*/  FMUL.FTZ R149, R149, R60 ;  /* 0x0000003c95957220 */ /* 0x000fc40000410000 */
[-C--:B------:R-:W-:Y:S02]  /*d9f0*/  FMUL.FTZ R150, R150, R15.reuse ;  /* 0x0000000f96967220 */ /* 0x080fe40000410000 */
[----:B------:R-:W-:Y:S02]  /*da00*/  FMUL.FTZ R151, R151, R15 ;  /* 0x0000000f97977220 */ /* 0x000fe40000410000 */
[-C--:B------:R-:W-:Y:S02]  /*da10*/  FMUL.FTZ R152, R152, R14.reuse ;  /* 0x0000000e98987220 */ /* 0x080fe40000410000 */
[----:B------:R-:W-:Y:S02]  /*da20*/  FMUL.FTZ R153, R153, R14 ;  /* 0x0000000e99997220 */ /* 0x000fe40000410000 */
[-C--:B------:R-:W-:Y:S02]  /*da30*/  FMUL.FTZ R154, R154, R61.reuse ;  /* 0x0000003d9a9a7220 */ /* 0x080fe40000410000 */
[----:B------:R-:W-:Y:S01]  /*da40*/  FMUL.FTZ R155, R155, R61 ;  /* 0x0000003d9b9b7220 */ /* 0x000fe20000410000 */
[-C--:B------:R-:W-:Y:S08]  /*da50*/  HMMA.16816.F32.BF16 R144, R8, R16.reuse, R144 ;  /* 0x000000100890723c */ /* 0x080ff00000041890 */
[C---:B------:R-:W-:Y:S08]  /*da60*/  HMMA.16816.F32.BF16 R52, R4.reuse, R16, R140 ;  /* 0x000000100434723c */ /* 0x040ff0000004188c */
[-C--:B------:R-:W-:Y:S08]  /*da70*/  HMMA.16816.F32.BF16 R48, R4, R18.reuse, R148 ;  /* 0x000000120430723c */ /* 0x080ff00000041894 */
[----:B------:R-:W-:Y:S01]  /*da80*/  HMMA.16816.F32.BF16 R152, R8, R18, R152 ;  /* 0x000000120898723c */ /* 0x000fe20000041898 */
[----:B------:R-:W1:Y:S01]  /*da90*/  LDSM.16.MT88.4 R16, [R230+0x8000] ;  /* 0x00800000e610783b */ /* 0x000e620000004200 */
[----:B------:R-:W-:-:S02]  /*daa0*/  FMUL.FTZ R196, R196, R60 ;  /* 0x0000003cc4c47220 */ /* 0x000fc40000410000 */
[-C--:B------:R-:W-:Y:S02]  /*dab0*/  FMUL.FTZ R197, R197, R60.reuse ;  /* 0x0000003cc5c57220 */ /* 0x080fe40000410000 */
[-C--:B------:R-:W-:Y:S02]  /*dac0*/  FMUL.FTZ R198, R198, R15.reuse ;  /* 0x0000000fc6c67220 */ /* 0x080fe40000410000 */
[----:B------:R-:W-:Y:S02]  /*dad0*/  FMUL.FTZ R199, R199, R15 ;  /* 0x0000000fc7c77220 */ /* 0x000fe40000410000 */
[----:B------:R-:W-:Y:S02]  /*dae0*/  FFMA.FTZ R3, R252, c[0x0][0x23c], -R2 ;  /* 0x00008f00fc037a23 */ /* 0x000fe40000010802 */
[-C--:B------:R-:W-:Y:S02]  /*daf0*/  FMUL.FTZ R160, R160, R60.reuse ;  /* 0x0000003ca0a07220 */ /* 0x080fe40000410000 */
[----:B------:R-:W-:-:S02]  /*db00*/  FMUL.FTZ R161, R161, R60 ;  /* 0x0000003ca1a17220 */ /* 0x000fc40000410000 */
[-C--:B------:R-:W-:Y:S02]  /*db10*/  FMUL.FTZ R162, R162, R15.reuse ;  /* 0x0000000fa2a27220 */ /* 0x080fe40000410000 */
[-C--:B------:R-:W-:Y:S02]  /*db20*/  FMUL.FTZ R163, R163, R15.reuse ;  /* 0x0000000fa3a37220 */ /* 0x080fe40000410000 */
[-C--:B------:R-:W-:Y:S02]  /*db30*/  FMUL.FTZ R164, R164, R60.reuse ;  /* 0x0000003ca4a47220 */ /* 0x080fe40000410000 */
[----:B------:R-:W-:Y:S02]  /*db40*/  FMUL.FTZ R165, R165, R60 ;  /* 0x0000003ca5a57220 */ /* 0x000fe40000410000 */
        /* <DEDUP_REMOVED lines=9> */
[----:B------:R-:W-:Y:S01]  /*dbe0*/  FMUL.FTZ R195, R195, R15 ;  /* 0x0000000fc3c37220 */ /* 0x000fe20000410000 */
[C---:B-1----:R-:W-:Y:S01]  /*dbf0*/  HMMA.16816.F32.BF16 R28, R4.reuse, R18, R196 ;  /* 0x00000012041c723c */ /* 0x042fe200000418c4 */
[----:B------:R1:W-:Y:S07]  /*dc00*/  MUFU.EX2 R197, R3 ;  /* 0x0000000300c57308 */ /* 0x0003ee0000000800 */
[----:B------:R-:W-:Y:S01]  /*dc10*/  HMMA.16816.F32.BF16 R44, R4, R24, R160 ;  /* 0x00000018042c723c */ /* 0x000fe200000418a0 */
[----:B-1----:R-:W-:-:S07]  /*dc20*/  FFMA.FTZ R3, R247, c[0x0][0x23c], -R2 ;  /* 0x00008f00f7037a23 */ /* 0x002fce0000010802 */
[C---:B------:R-:W-:Y:S08]  /*dc30*/  HMMA.16816.F32.BF16 R40, R4.reuse, R26, R164 ;  /* 0x0000001a0428723c */ /* 0x040ff000000418a4 */
[C---:B------:R-:W-:Y:S08]  /*dc40*/  HMMA.16816.F32.BF16 R36, R4.reuse, R20, R176 ;  /* 0x000000140424723c */ /* 0x040ff000000418b0 */
[----:B------:R-:W-:Y:S01]  /*dc50*/  HMMA.16816.F32.BF16 R56, R4, R16, R192 ;  /* 0x000000100438723c */ /* 0x000fe200000418c0 */
[----:B------:R1:W3:Y:S02]  /*dc60*/  MUFU.EX2 R5, R3 ;  /* 0x0000000300057308 */ /* 0x0002e40000000800 */
[----:B-1----:R-:W-:-:S06]  /*dc70*/  FFMA.FTZ R3, R220, c[0x0][0x23c], -R2 ;  /* 0x00008f00dc037a23 */ /* 0x002fcc0000010802 */
[----:B------:R1:W4:Y:S01]  /*dc80*/  MUFU.EX2 R4, R3 ;  /* 0x0000000300047308 */ /* 0x0003220000000800 */
[----:B--2---:R-:W-:Y:S02]  /*dc90*/  FFMA.FTZ R62, R183, R15, R62 ;  /* 0x0000000fb73e7223 */ /* 0x004fe4000001003e */
[----:B------:R-:W2:Y:S01]  /*dca0*/  LDL.LU R183, [R1+0x70] ;  /* 0x0000700001b77983 */ /* 0x000ea20000300800 */
[----:B-1----:R-:W-:-:S04]  /*dcb0*/  FFMA.FTZ R3, R221, c[0x0][0x23c], -R2 ;  /* 0x00008f00dd037a23 */ /* 0x002fc80000010802 */
[----:B------:R1:W-:Y:S01]  /*dcc0*/  MUFU.EX2 R140, R3 ;  /* 0x00000003008c7308 */ /* 0x0003e20000000800 */
[-C--:B------:R-:W-:Y:S02]  /*dcd0*/  FMUL.FTZ R156, R156, R14.reuse ;  /* 0x0000000e9c9c7220 */ /* 0x080fe40000410000 */
[----:B------:R-:W-:Y:S02]  /*dce0*/  FMUL.FTZ R157, R157, R14 ;  /* 0x0000000e9d9d7220 */ /* 0x000fe40000410000 */
[-C--:B------:R-:W-:Y:S02]  /*dcf0*/  FMUL.FTZ R158, R158, R61.reuse ;  /* 0x0000003d9e9e7220 */ /* 0x080fe40000410000 */
[----:B------:R-:W-:Y:S02]  /*dd00*/  FMUL.FTZ R159, R159, R61 ;  /* 0x0000003d9f9f7220 */ /* 0x000fe40000410000 */
[----:B-1----:R-:W-:-:S04]  /*dd10*/  FFMA.FTZ R3, R83, c[0x0][0x23c], -R0 ;  /* 0x00008f0053037a23 */ /* 0x002fc80000010800 */
[----:B------:R1:W-:Y:S01]  /*dd20*/  MUFU.EX2 R196, R3 ;  /* 0x0000000300c47308 */ /* 0x0003e20000000800 */
[----:B------:R-:W-:Y:S01]  /*dd30*/  HMMA.16816.F32.BF16 R84, R8, R24, R156 ;  /* 0x000000180854723c */ /* 0x000fe2000004189c */
[----:B-1----:R-:W-:-:S06]  /*dd40*/  FFMA.FTZ R3, R81, c[0x0][0x23c], -R0 ;  /* 0x00008f0051037a23 */ /* 0x002fcc0000010800 */
[----:B------:R1:W-:Y:S02]  /*dd50*/  MUFU.EX2 R234, R3 ;  /* 0x0000000300ea7308 */ /* 0x0003e40000000800 */
[----:B-1----:R-:W-:-:S06]  /*dd60*/  FFMA.FTZ R3, R222, c[0x0][0x23c], -R0 ;  /* 0x00008f00de037a23 */ /* 0x002fcc0000010800 */
[----:B------:R1:W-:Y:S02]  /*dd70*/  MUFU.EX2 R157, R3 ;  /* 0x00000003009d7308 */ /* 0x0003e40000000800 */
[----:B-1----:R-:W-:-:S06]  /*dd80*/  FFMA.FTZ R3, R223, c[0x0][0x23c], -R0 ;  /* 0x00008f00df037a23 */ /* 0x002fcc0000010800 */
[----:B------:R1:W-:Y:S01]  /*dd90*/  MUFU.EX2 R235, R3 ;  /* 0x0000000300eb7308 */ /* 0x0003e20000000800 */
[----:B------:R-:W-:Y:S02]  /*dda0*/  FMUL.FTZ R188, R188, R14 ;  /* 0x0000000ebcbc7220 */ /* 0x000fe40000410000 */
[----:B-1----:R-:W-:-:S05]  /*ddb0*/  FFMA.FTZ R3, R248, c[0x0][0x23c], -R13 ;  /* 0x00008f00f8037a23 */ /* 0x002fca000001080d */
[----:B------:R1:W-:Y:S01]  /*ddc0*/  MUFU.EX2 R222, R3 ;  /* 0x0000000300de7308 */ /* 0x0003e20000000800 */
[-C--:B------:R-:W-:Y:S02]  /*ddd0*/  FMUL.FTZ R189, R189, R14.reuse ;  /* 0x0000000ebdbd7220 */ /* 0x080fe40000410000 */
[-C--:B------:R-:W-:Y:S02]  /*dde0*/  FMUL.FTZ R190, R190, R61.reuse ;  /* 0x0000003dbebe7220 */ /* 0x080fe40000410000 */
[----:B------:R-:W-:Y:S02]  /*ddf0*/  FMUL.FTZ R191, R191, R61 ;  /* 0x0000003dbfbf7220 */ /* 0x000fe40000410000 */
[----:B------:R-:W-:Y:S02]  /*de00*/  FMUL.FTZ R200, R200, R14 ;  /* 0x0000000ec8c87220 */ /* 0x000fe40000410000 */
[----:B-1----:R-:W-:-:S04]  /*de10*/  FFMA.FTZ R3, R249, c[0x0][0x23c], -R13 ;  /* 0x00008f00f9037a23 */ /* 0x002fc8000001080d */
[----:B------:R1:W1:Y:S01]  /*de20*/  MUFU.EX2 R233, R3 ;  /* 0x0000000300e97308 */ /* 0x0002620000000800 */
[----:B------:R-:W-:Y:S02]  /*de30*/  FMUL.FTZ R201, R201, R14 ;  /* 0x0000000ec9c97220 */ /* 0x000fe40000410000 */
[-C--:B------:R-:W-:Y:S02]  /*de40*/  FMUL.FTZ R202, R202, R61.reuse ;  /* 0x0000003dcaca7220 */ /* 0x080fe40000410000 */
[----:B------:R-:W-:Y:S02]  /*de50*/  FMUL.FTZ R203, R203, R61 ;  /* 0x0000003dcbcb7220 */ /* 0x000fe40000410000 */
[----:B-1----:R-:W-:-:S04]  /*de60*/  FFMA.FTZ R3, R224, c[0x0][0x23c], -R13 ;  /* 0x00008f00e0037a23 */ /* 0x002fc8000001080d */
[----:B------:R1:W-:Y:S01]  /*de70*/  MUFU.EX2 R141, R3 ;  /* 0x00000003008d7308 */ /* 0x0003e20000000800 */
[C---:B------:R-:W-:Y:S08]  /*de80*/  HMMA.16816.F32.BF16 R188, R8.reuse, R16, R188 ;  /* 0x0000001008bc723c */ /* 0x040ff000000418bc */
[----:B------:R-:W-:Y:S01]  /*de90*/  HMMA.16816.F32.BF16 R200, R8, R18, R200 ;  /* 0x0000001208c8723c */ /* 0x000fe200000418c8 */
[----:B------:R-:W3:Y:S01]  /*dea0*/  LDSM.16.MT88.4 R16, [R228+0x8800] ;  /* 0x00880000e410783b */ /* 0x000ee20000004200 */
[----:B-1----:R-:W-:-:S04]  /*deb0*/  FFMA.FTZ R3, R225, c[0x0][0x23c], -R13 ;  /* 0x00008f00e1037a23 */ /* 0x002fc8000001080d */
[----:B------:R1:W-:Y:S02]  /*dec0*/  MUFU.EX2 R215, R3 ;  /* 0x0000000300d77308 */ /* 0x0003e40000000800 */
[----:B-1----:R-:W-:-:S06]  /*ded0*/  FFMA.FTZ R3, R250, c[0x0][0x23c], -R12 ;  /* 0x00008f00fa037a23 */ /* 0x002fcc000001080c */
[----:B------:R1:W-:Y:S02]  /*dee0*/  MUFU.EX2 R236, R3 ;  /* 0x0000000300ec7308 */ /* 0x0003e40000000800 */
[----:B-1----:R-:W-:-:S06]  /*def0*/  FFMA.FTZ R3, R251, c[0x0][0x23c], -R12 ;  /* 0x00008f00fb037a23 */ /* 0x002fcc000001080c */
[----:B------:R1:W1:Y:S02]  /*df00*/  MUFU.EX2 R232, R3 ;  /* 0x0000000300e87308 */ /* 0x0002640000000800 */
[----:B-1----:R-:W-:-:S06]  /*df10*/  FFMA.FTZ R3, R226, c[0x0][0x23c], -R12 ;  /* 0x00008f00e2037a23 */ /* 0x002fcc000001080c */
[----:B------:R1:W-:Y:S01]  /*df20*/  MUFU.EX2 R139, R3 ;  /* 0x00000003008b7308 */ /* 0x0003e20000000800 */
[-C--:B------:R-:W-:Y:S02]  /*df30*/  FMUL.FTZ R168, R168, R14.reuse ;  /* 0x0000000ea8a87220 */ /* 0x080fe40000410000 */
[----:B------:R-:W-:Y:S02]  /*df40*/  FMUL.FTZ R169, R169, R14 ;  /* 0x0000000ea9a97220 */ /* 0x000fe40000410000 */
[----:B-1----:R-:W-:-:S04]  /*df50*/  FFMA.FTZ R3, R227, c[0x0][0x23c], -R12 ;  /* 0x00008f00e3037a23 */ /* 0x002fc8000001080c */
[----:B------:R-:W1:Y:S01]  /*df60*/  MUFU.EX2 R158, R3 ;  /* 0x00000003009e7308 */ /* 0x000e620000000800 */
[-C--:B------:R-:W-:Y:S02]  /*df70*/  FMUL.FTZ R170, R170, R61.reuse ;  /* 0x0000003daaaa7220 */ /* 0x080fe40000410000 */
[-C--:B------:R-:W-:Y:S02]  /*df80*/  FMUL.FTZ R171, R171, R61.reuse ;  /* 0x0000003dabab7220 */ /* 0x080fe40000410000 */
[-C--:B------:R-:W-:Y:S02]  /*df90*/  FMUL.FTZ R172, R172, R14.reuse ;  /* 0x0000000eacac7220 */ /* 0x080fe40000410000 */
[----:B------:R-:W-:Y:S02]  /*dfa0*/  FMUL.FTZ R173, R173, R14 ;  /* 0x0000000eadad7220 */ /* 0x000fe40000410000 */
[-C--:B------:R-:W-:Y:S02]  /*dfb0*/  FMUL.FTZ R174, R174, R61.reuse ;  /* 0x0000003daeae7220 */ /* 0x080fe40000410000 */
[----:B------:R-:W-:-:S02]  /*dfc0*/  FMUL.FTZ R175, R175, R61 ;  /* 0x0000003dafaf7220 */ /* 0x000fc40000410000 */
[-C--:B------:R-:W-:Y:S02]  /*dfd0*/  FMUL.FTZ R184, R184, R14.reuse ;  /* 0x0000000eb8b87220 */ /* 0x080fe40000410000 */
[----:B------:R-:W-:Y:S02]  /*dfe0*/  FMUL.FTZ R185, R185, R14 ;  /* 0x0000000eb9b97220 */ /* 0x000fe40000410000 */
[-C--:B------:R-:W-:Y:S02]  /*dff0*/  FMUL.FTZ R186, R186, R61.reuse ;  /* 0x0000003dbaba7220 */ /* 0x080fe40000410000 */
[----:B------:R-:W-:Y:S01]  /*e000*/  FMUL.FTZ R187, R187, R61 ;  /* 0x0000003dbbbb7220 */ /* 0x000fe20000410000 */
[----:B---3--:R-:W-:Y:S01]  /*e010*/  MOV R223, R5 ;  /* 0x0000000500df7202 */ /* 0x008fe20000000f00 */
[----:B----4-:R-:W-:Y:S01]  /*e020*/  IMAD.MOV.U32 R249, RZ, RZ, R4 ;  /* 0x000000fffff97224 */ /* 0x010fe200078e0004 */
[C---:B------:R-:W-:Y:S01]  /*e030*/  HMMA.16816.F32.BF16 R168, R8.reuse, R26, R168 ;  /* 0x0000001a08a8723c */ /* 0x040fe200000418a8 */
[----:B------:R-:W-:Y:S01]  /*e040*/  F2FP.BF16.PACK_AB R4, R233, R222 ;  /* 0x000000dee904723e */ /* 0x000fe200000010ff */
[----:B------:R-:W-:Y:S01]  /*e050*/  IMAD.MOV.U32 R178, RZ, RZ, R66 ;  /* 0x000000ffffb27224 */ /* 0x000fe200078e0042 */
[----:B------:R-:W-:Y:S01]  /*e060*/  F2FP.BF16.PACK_AB R5, R232, R236 ;  /* 0x000000ece805723e */ /* 0x000fe200000010ff */
[----:B------:R-:W-:Y:S01]  /*e070*/  IMAD.MOV.U32 R177, RZ, RZ, R65 ;  /* 0x000000ffffb17224 */ /* 0x000fe200078e0041 */
[----:B------:R-:W-:Y:S01]  /*e080*/  F2FP.BF16.PACK_AB R6, R215, R141 ;  /* 0x0000008dd706723e */ /* 0x000fe200000010ff */
[----:B------:R-:W3:Y:S01]  /*e090*/  LDSM.16.MT88.4 R24, [R231+0x8800] ;  /* 0x00880000e718783b */ /* 0x000ee20000004200 */
[----:B-1----:R-:W-:Y:S01]  /*e0a0*/  F2FP.BF16.PACK_AB R7, R158, R139 ;  /* 0x0000008b9e07723e */ /* 0x002fe200000010ff */
[----:B------:R-:W-:Y:S01]  /*e0b0*/  HMMA.16816.F32.BF16 R172, R8, R20, R172 ;  /* 0x0000001408ac723c */ /* 0x000fe200000418ac */
[----:B------:R-:W-:-:S07]  /*e0c0*/  MOV R125, R67 ;  /* 0x00000043007d7202 */ /* 0x000fce0000000f00 */
[----:B------:R-:W-:Y:S01]  /*e0d0*/  HMMA.16816.F32.BF16 R184, R8, R22, R184 ;  /* 0x0000001608b8723c */ /* 0x000fe200000418b8 */
[----:B------:R-:W-:Y:S01]  /*e0e0*/  MOV R176, R64 ;  /* 0x0000004000b07202 */ /* 0x000fe20000000f00 */
[----:B------:R-:W1:Y:S05]  /*e0f0*/  LDSM.16.MT88.4 R20, [R229+0x8800] ;  /* 0x00880000e514783b */ /* 0x000e6a0000004200 */
[----:B------:R-:W-:Y:S02]  /*e100*/  F2FP.BF16.PACK_AB R8, R223, R197 ;  /* 0x000000c5df08723e */ /* 0x000fe400000010ff */
[----:B------:R-:W-:Y:S02]  /*e110*/  F2FP.BF16.PACK_AB R9, R234, R196 ;  /* 0x000000c4ea09723e */ /* 0x000fe400000010ff */
[----:B------:R-:W-:-:S02]  /*e120*/  F2FP.BF16.PACK_AB R10, R140, R249 ;  /* 0x000000f98c0a723e */ /* 0x000fc400000010ff */
[----:B------:R-:W-:Y:S01]  /*e130*/  F2FP.BF16.PACK_AB R11, R235, R157 ;  /* 0x0000009deb0b723e */ /* 0x000fe200000010ff */
[-C--:B------:R-:W-:Y:S08]  /*e140*/  HMMA.16816.F32.BF16 R52, R4, R16.reuse, R52 ;  /* 0x000000100434723c */ /* 0x080ff00000041834 */
[----:B------:R-:W-:Y:S08]  /*e150*/  HMMA.16816.F32.BF16 R64, R8, R16, R144 ;  /* 0x000000100840723c */ /* 0x000ff00000041890 */
[-C--:B------:R-:W-:Y:S08]  /*e160*/  HMMA.16816.F32.BF16 R48, R4, R18.reuse, R48 ;  /* 0x000000120430723c */ /* 0x080ff00000041830 */
[----:B------:R-:W-:Y:S01]  /*e170*/  HMMA.16816.F32.BF16 R152, R8, R18, R152 ;  /* 0x000000120898723c */ /* 0x000fe20000041898 */
[----:B------:R-:W4:Y:S01]  /*e180*/  LDSM.16.MT88.4 R16, [R230+0x8800] ;  /* 0x00880000e610783b */ /* 0x000f220000004200 */
[----:B------:R-:W-:-:S04]  /*e190*/  FFMA.FTZ R3, R208, c[0x0][0x23c], -R13 ;  /* 0x00008f00d0037a23 */ /* 0x000fc8000001080d */
[----:B------:R1:W-:Y:S02]  /*e1a0*/  MUFU.EX2 R247, R3 ;  /* 0x0000000300f77308 */ /* 0x0003e40000000800 */
[----:B-1----:R-:W-:-:S06]  /*e1b0*/  FFMA.FTZ R3, R209, c[0x0][0x23c], -R13 ;  /* 0x00008f00d1037a23 */ /* 0x002fcc000001080d */
[----:B------:R1:W1:Y:S01]  /*e1c0*/  MUFU.EX2 R160, R3 ;  /* 0x0000000300a07308 */ /* 0x0002620000000800 */
[----:B---3--:R-:W-:Y:S01]  /*e1d0*/  HMMA.16816.F32.BF16 R44, R4, R24, R44 ;  /* 0x00000018042c723c */ /* 0x008fe2000004182c */
[----:B------:R-:W-:Y:S02]  /*e1e0*/  FFMA.FTZ R93, R237, R14, R93 ;  /* 0x0000000eed5d7223 */ /* 0x000fe4000001005d */
[----:B-1----:R-:W-:-:S04]  /*e1f0*/  FFMA.FTZ R3, R128, c[0x0][0x23c], -R13 ;  /* 0x00008f0080037a23 */ /* 0x002fc8000001080d */
[----:B------:R1:W-:Y:S01]  /*e200*/  MUFU.EX2 R251, R3 ;  /* 0x0000000300fb7308 */ /* 0x0003e20000000800 */
[C---:B------:R-:W-:Y:S08]  /*e210*/  HMMA.16816.F32.BF16 R40, R4.reuse, R26, R40 ;  /* 0x0000001a0428723c */ /* 0x040ff00000041828 */
[----:B------:R-:W-:Y:S01]  /*e220*/  HMMA.16816.F32.BF16 R36, R4, R20, R36 ;  /* 0x000000140424723c */ /* 0x000fe20000041824 */
[----:B-1----:R-:W-:-:S07]  /*e230*/  FFMA.FTZ R3, R129, c[0x0][0x23c], -R13 ;  /* 0x00008f0081037a23 */ /* 0x002fce000001080d */
[C---:B------:R-:W-:Y:S01]  /*e240*/  HMMA.16816.F32.BF16 R32, R4.reuse, R22, R32 ;  /* 0x000000160420723c */ /* 0x040fe20000041820 */
[----:B------:R1:W-:Y:S07]  /*e250*/  MUFU.EX2 R224, R3 ;  /* 0x0000000300e07308 */ /* 0x0003ee0000000800 */
[C---:B----4-:R-:W-:Y:S08]  /*e260*/  HMMA.16816.F32.BF16 R56, R4.reuse, R16, R56 ;  /* 0x000000100438723c */ /* 0x050ff00000041838 */
[----:B------:R-:W-:Y:S01]  /*e270*/  HMMA.16816.F32.BF16 R28, R4, R18, R28 ;  /* 0x00000012041c723c */ /* 0x000fe2000004181c */
[----:B-1----:R-:W-:-:S07]  /*e280*/  FFMA.FTZ R3, R210, c[0x0][0x23c], -R12 ;  /* 0x00008f00d2037a23 */ /* 0x002fce000001080c */
[C---:B------:R-:W-:Y:S01]  /*e290*/  HMMA.16816.F32.BF16 R84, R8.reuse, R24, R84 ;  /* 0x000000180854723c */ /* 0x040fe20000041854 */
[----:B------:R1:W-:Y:S07]  /*e2a0*/  MUFU.EX2 R237, R3 ;  /* 0x0000000300ed7308 */ /* 0x0003ee0000000800 */
[C---:B------:R-:W-:Y:S01]  /*e2b0*/  HMMA.16816.F32.BF16 R168, R8.reuse, R26, R168 ;  /* 0x0000001a08a8723c */ /* 0x040fe200000418a8 */
[----:B------:R-:W-:Y:S07]  /*e2c0*/  LDSM.16.MT88.4 R24, [R230+0x9000] ;  /* 0x00900000e618783b */ /* 0x000fee0000004200 */
[----:B------:R-:W-:Y:S01]  /*e2d0*/  HMMA.16816.F32.BF16 R172, R8, R20, R172 ;  /* 0x0000001408ac723c */ /* 0x000fe200000418ac */
[----:B-1----:R-:W-:-:S07]  /*e2e0*/  FFMA.FTZ R3, R211, c[0x0][0x23c], -R12 ;  /* 0x00008f00d3037a23 */ /* 0x002fce000001080c */
[C---:B------:R-:W-:Y:S01]  /*e2f0*/  HMMA.16816.F32.BF16 R184, R8.reuse, R22, R184 ;  /* 0x0000001608b8723c */ /* 0x040fe200000418b8 */
[----:B------:R-:W1:Y:S07]  /*e300*/  LDSM.16.MT88.4 R20, [R228+0x9000] ;  /* 0x00900000e414783b */ /* 0x000e6e0000004200 */
[C---:B------:R-:W-:Y:S08]  /*e310*/  HMMA.16816.F32.BF16 R188, R8.reuse, R16, R188 ;  /* 0x0000001008bc723c */ /* 0x040ff000000418bc */
[----:B------:R-:W-:Y:S01]  /*e320*/  HMMA.16816.F32.BF16 R200, R8, R18, R200 ;  /* 0x0000001208c8723c */ /* 0x000fe200000418c8 */
[----:B------:R-:W3:Y:S04]  /*e330*/  LDSM.16.MT88.4 R16, [R231+0x9000] ;  /* 0x00900000e710783b */ /* 0x000ee80000004200 */
[----:B------:R-:W4:Y:S01]  /*e340*/  LDSM.16.MT88.4 R8, [R229+0x9000] ;  /* 0x00900000e508783b */ /* 0x000f220000004200 */
[----:B------:R2:W1:Y:S02]  /*e350*/  MUFU.EX2 R159, R3 ;  /* 0x00000003009f7308 */ /* 0x0004640000000800 */
[----:B--2---:R-:W-:-:S06]  /*e360*/  FFMA.FTZ R3, R130, c[0x0][0x23c], -R12 ;  /* 0x00008f0082037a23 */ /* 0x004fcc000001080c */
[----:B------:R2:W-:Y:S02]  /*e370*/  MUFU.EX2 R226, R3 ;  /* 0x0000000300e27308 */ /* 0x0005e40000000800 */
[----:B--2---:R-:W-:-:S06]  /*e380*/  FFMA.FTZ R3, R131, c[0x0][0x23c], -R12 ;  /* 0x00008f0083037a23 */ /* 0x004fcc000001080c */
[----:B------:R2:W2:Y:S01]  /*e390*/  MUFU.EX2 R248, R3 ;  /* 0x0000000300f87308 */ /* 0x0004a20000000800 */
[----:B------:R-:W-:Y:S02]  /*e3a0*/  F2FP.BF16.PACK_AB R4, R160, R247 ;  /* 0x000000f7a004723e */ /* 0x000fe400000010ff */
[----:B-1----:R-:W-:Y:S02]  /*e3b0*/  F2FP.BF16.PACK_AB R5, R159, R237 ;  /* 0x000000ed9f05723e */ /* 0x002fe400000010ff */
[----:B------:R-:W-:Y:S01]  /*e3c0*/  F2FP.BF16.PACK_AB R6, R224, R251 ;  /* 0x000000fbe006723e */ /* 0x000fe200000010ff */
[----:B------:R-:W-:Y:S01]  /*e3d0*/  IMAD.MOV.U32 R164, RZ, RZ, R70 ;  /* 0x000000ffffa47224 */ /* 0x000fe200078e0046 */
[----:B------:R-:W-:Y:S01]  /*e3e0*/  MOV R165, R71 ;  /* 0x0000004700a57202 */ /* 0x000fe20000000f00 */
[----:B------:R-:W-:Y:S01]  /*e3f0*/  IMAD.MOV.U32 R179, RZ, RZ, R69 ;  /* 0x000000ffffb37224 */ /* 0x000fe200078e0045 */
[----:B------:R-:W-:Y:S01]  /*e400*/  MOV R167, R75 ;  /* 0x0000004b00a77202 */ /* 0x000fe20000000f00 */
[----:B------:R-:W-:-:S02]  /*e410*/  IMAD.MOV.U32 R166, RZ, RZ, R73 ;  /* 0x000000ffffa67224 */ /* 0x000fc400078e0049 */
[----:B--2---:R-:W-:Y:S01]  /*e420*/  FFMA.FTZ R3, R183, c[0x0][0x23c], -R2 ;  /* 0x00008f00b7037a23 */ /* 0x004fe20000010802 */
[----:B------:R-:W-:Y:S02]  /*e430*/  MOV R183, R176 ;  /* 0x000000b000b77202 */ /* 0x000fe40000000f00 */
[----:B------:R-:W-:Y:S01]  /*e440*/  F2FP.BF16.PACK_AB R7, R248, R226 ;  /* 0x000000e2f807723e */ /* 0x000fe200000010ff */
[----:B------:R1:W-:Y:S01]  /*e450*/  MUFU.EX2 R199, R3 ;  /* 0x0000000300c77308 */ /* 0x0003e20000000800 */
        /* <DEDUP_REMOVED lines=14> */
[----:B-1----:R-:W-:Y:S01]  /*e540*/  FFMA.FTZ R3, R183, c[0x0][0x23c], -R2 ;  /* 0x00008f00b7037a23 */ /* 0x002fe20000010802 */
        /* <DEDUP_REMOVED lines=10> */
[----:B------:R-:W-:Y:S01]  /*e5f0*/  HMMA.16816.F32.BF16 R96, R4, R20, R52 ;  /* 0x000000140460723c */ /* 0x000fe20000041834 */
[----:B------:R-:W-:Y:S01]  /*e600*/  MOV R179, R164 ;  /* 0x000000a400b37202 */ /* 0x000fe20000000f00 */
[----:B------:R-:W-:Y:S01]  /*e610*/  IMAD.MOV.U32 R164, RZ, RZ, R165 ;  /* 0x000000ffffa47224 */ /* 0x000fe200078e00a5 */
[----:B------:R-:W-:Y:S01]  /*e620*/  MOV R165, R166 ;  /* 0x000000a600a57202 */ /* 0x000fe20000000f00 */
[----:B------:R-:W-:-:S04]  /*e630*/  IMAD.MOV.U32 R166, RZ, RZ, R167 ;  /* 0x000000ffffa67224 */ /* 0x000fc800078e00a7 */
[----:B------:R-:W-:Y:S01]  /*e640*/  HMMA.16816.F32.BF16 R100, R4, R22, R48 ;  /* 0x000000160464723c */ /* 0x000fe20000041830 */
[----:B------:R-:W-:Y:S01]  /*e650*/  MOV R167, R161 ;  /* 0x000000a100a77202 */ /* 0x000fe20000000f00 */
[----:B------:R-:W-:-:S06]  /*e660*/  IMAD.MOV.U32 R161, RZ, RZ, R162 ;  /* 0x000000ffffa17224 */ /* 0x000fcc00078e00a2 */
[----:B---3--:R-:W-:Y:S01]  /*e670*/  HMMA.16816.F32.BF16 R128, R4, R16, R44 ;  /* 0x000000100480723c */ /* 0x008fe2000004182c */
[----:B------:R-:W-:-:S07]  /*e680*/  MOV R162, R163 ;  /* 0x000000a300a27202 */ /* 0x000fce0000000f00 */
[----:B------:R-:W-:Y:S01]  /*e690*/  HMMA.16816.F32.BF16 R88, R4, R18, R40 ;  /* 0x000000120458723c */ /* 0x000fe20000041828 */
[----:B------:R-:W-:-:S07]  /*e6a0*/  IMAD.MOV.U32 R163, RZ, RZ, R150 ;  /* 0x000000ffffa37224 */ /* 0x000fce00078e0096 */
[C---:B----4-:R-:W-:Y:S08]  /*e6b0*/  HMMA.16816.F32.BF16 R80, R4.reuse, R8, R36 ;  /* 0x000000080450723c */ /* 0x050ff00000041824 */
[C---:B------:R-:W-:Y:S08]  /*e6c0*/  HMMA.16816.F32.BF16 R76, R4.reuse, R10, R32 ;  /* 0x0000000a044c723c */ /* 0x040ff00000041820 */
[C---:B------:R-:W-:Y:S08]  /*e6d0*/  HMMA.16816.F32.BF16 R72, R4.reuse, R24, R56 ;  /* 0x000000180448723c */ /* 0x040ff00000041838 */
[----:B------:R-:W-:Y:S01]  /*e6e0*/  HMMA.16816.F32.BF16 R68, R4, R26, R28 ;  /* 0x0000001a0444723c */ /* 0x000fe2000004181c */
[----:B------:R1:W2:Y:S01]  /*e6f0*/  MUFU.EX2 R4, R3 ;  /* 0x0000000300047308 */ /* 0x0002a20000000800 */
[----:B------:R-:W-:Y:S01]  /*e700*/  MOV R150, R142 ;  /* 0x0000008e00967202 */ /* 0x000fe20000000f00 */
[----:B------:R-:W-:-:S02]  /*e710*/  IMAD.MOV.U32 R142, RZ, RZ, R135 ;  /* 0x000000ffff8e7224 */ /* 0x000fc400078e0087 */
[----:B-1----:R-:W-:Y:S02]  /*e720*/  FFMA.FTZ R3, R176, c[0x0][0x23c], -R2 ;  /* 0x00008f00b0037a23 */ /* 0x002fe40000010802 */
        /* <DEDUP_REMOVED lines=12> */
[----:B------:R-:W-:Y:S01]  /*e7f0*/  IMAD.MOV.U32 R142, RZ, RZ, R134 ;  /* 0x000000ffff8e7224 */ /* 0x000fe200078e0086 */
[----:B------:R-:W-:Y:S01]  /*e800*/  MOV R134, R126 ;  /* 0x0000007e00867202 */ /* 0x000fe20000000f00 */
[----:B------:R1:W-:Y:S01]  /*e810*/  MUFU.EX2 R221, R3 ;  /* 0x0000000300dd7308 */ /* 0x0003e20000000800 */
[----:B------:R-:W-:Y:S02]  /*e820*/  MOV R135, R115 ;  /* 0x0000007300877202 */ /* 0x000fe40000000f00 */
[----:B------:R-:W-:Y:S01]  /*e830*/  MOV R126, R127 ;  /* 0x0000007f007e7202 */ /* 0x000fe20000000f00 */
[----:B------:R-:W3:Y:S01]  /*e840*/  LDL.LU R115, [R1+0x150] ;  /* 0x0001500001737983 */ /* 0x000ee20000300800 */
[----:B------:R-:W-:-:S03]  /*e850*/  IMAD.MOV.U32 R127, RZ, RZ, R116 ;  /* 0x000000ffff7f7224 */ /* 0x000fc600078e0074 */
[----:B------:R-:W4:Y:S01]  /*e860*/  LDL.LU R116, [R1+0x14c] ;  /* 0x00014c0001747983 */ /* 0x000f220000300800 */
[----:B-1----:R-:W-:-:S03]  /*e870*/  FFMA.FTZ R3, R176, c[0x0][0x23c], -R2 ;  /* 0x00008f00b0037a23 */ /* 0x002fc60000010802 */
[----:B------:R-:W2:Y:S02]  /*e880*/  LDL.LU R176, [R1+0x50] ;  /* 0x0000500001b07983 */ /* 0x000ea40000300800 */
[--C-:B--2---:R-:W-:Y:S02]  /*e890*/  FFMA.FTZ R31, R176, c[0x0][0x23c], -R2.reuse ;  /* 0x00008f00b01f7a23 */ /* 0x104fe40000010802 */
[----:B------:R-:W2:Y:S02]  /*e8a0*/  LDL.LU R176, [R1+0x4c] ;  /* 0x00004c0001b07983 */ /* 0x000ea40000300800 */
[--C-:B--2---:R-:W-:Y:S02]  /*e8b0*/  FFMA.FTZ R28, R176, c[0x0][0x23c], -R2.reuse ;  /* 0x00008f00b01c7a23 */ /* 0x104fe40000010802 */
[----:B------:R-:W2:Y:S02]  /*e8c0*/  LDL.LU R176, [R1+0x44] ;  /* 0x0000440001b07983 */ /* 0x000ea40000300800 */
[----:B--2---:R-:W-:-:S02]  /*e8d0*/  FFMA.FTZ R15, R176, c[0x0][0x23c], -R2 ;  /* 0x00008f00b00f7a23 */ /* 0x004fc40000010802 */
[----:B------:R-:W2:Y:S02]  /*e8e0*/  LDL.LU R176, [R1+0x3c] ;  /* 0x00003c0001b07983 */ /* 0x000ea40000300800 */
[--C-:B--2---:R-:W-:Y:S02]  /*e8f0*/  FFMA.FTZ R14, R176, c[0x0][0x23c], -R2.reuse ;  /* 0x00008f00b00e7a23 */ /* 0x104fe40000010802 */
[----:B------:R-:W2:Y:S02]  /*e900*/  LDL.LU R176, [R1+0x34] ;  /* 0x0000340001b07983 */ /* 0x000ea40000300800 */
[----:B--2---:R-:W-:Y:S01]  /*e910*/  FFMA.FTZ R144, R176, c[0x0][0x23c], -R2 ;  /* 0x00008f00b0907a23 */ /* 0x004fe20000010802 */
[----:B------:R-:W-:Y:S02]  /*e920*/  MOV R176, R177 ;  /* 0x000000b100b07202 */ /* 0x000fe40000000f00 */
        /* <DEDUP_REMOVED lines=10> */
[----:B------:R-:W-:Y:S01]  /*e9d0*/  IMAD.MOV.U32 R162, RZ, RZ, R163 ;  /* 0x000000ffffa27224 */ /* 0x000fe200078e00a3 */
[----:B------:R-:W-:-:S02]  /*e9e0*/  MOV R179, R164 ;  /* 0x000000a400b37202 */ /* 0x000fc40000000f00 */
[----:B------:R-:W-:Y:S02]  /*e9f0*/  MOV R163, R150 ;  /* 0x0000009600a37202 */ /* 0x000fe40000000f00 */
[----:B------:R-:W-:Y:S01]  /*ea00*/  MOV R164, R165 ;  /* 0x000000a500a47202 */ /* 0x000fe20000000f00 */
[----:B------:R-:W-:Y:S01]  /*ea10*/  IMAD.MOV.U32 R165, RZ, RZ, R166 ;  /* 0x000000ffffa57224 */ /* 0x000fe200078e00a6 */
        /* <DEDUP_REMOVED lines=8> */
[----:B------:R-:W-:Y:S01]  /*eaa0*/  MOV R162, R163 ;  /* 0x000000a300a27202 */ /* 0x000fe20000000f00 */
[----:B------:R-:W2:Y:S01]  /*eab0*/  LDL.LU R117, [R1+0x148] ;  /* 0x0001480001757983 */ /* 0x000ea20000300800 */
[----:B------:R-:W-:Y:S01]  /*eac0*/  MOV R163, R150 ;  /* 0x0000009600a37202 */ /* 0x000fe20000000f00 */
[----:B------:R-:W-:Y:S02]  /*ead0*/  IMAD.MOV.U32 R150, RZ, RZ, R142 ;  /* 0x000000ffff967224 */ /* 0x000fe400078e008e */
[----:B------:R-:W2:Y:S04]  /*eae0*/  LDL.LU R142, [R1+0x2c] ;  /* 0x00002c00018e7983 */ /* 0x000ea80000300800 */
[----:B------:R-:W2:Y:S02]  /*eaf0*/  LDL.LU R182, [R1+0x28] ;  /* 0x0000280001b67983 */ /* 0x000ea40000300800 */
[----:B--2---:R-:W-:-:S02]  /*eb00*/  FFMA.FTZ R145, R182, c[0x0][0x23c], -R2 ;  /* 0x00008f00b6917a23 */ /* 0x004fc40000010802 */
[----:B------:R-:W2:Y:S01]  /*eb10*/  LDL.LU R182, [R1+0x84] ;  /* 0x0000840001b67983 */ /* 0x000ea20000300800 */
[----:B------:R2:W1:Y:S02]  /*eb20*/  MUFU.EX2 R225, R3 ;  /* 0x0000000300e17308 */ /* 0x0004640000000800 */
[----:B--2---:R-:W-:Y:S02]  /*eb30*/  FFMA.FTZ R3, R182, c[0x0][0x23c], -R0 ;  /* 0x00008f00b6037a23 */ /* 0x004fe40000010800 */
[----:B------:R-:W2:Y:S04]  /*eb40*/  LDL.LU R182, [R1+0x14] ;  /* 0x0000140001b67983 */ /* 0x000ea80000300800 */
[----:B------:R1:W-:Y:S01]  /*eb50*/  MUFU.EX2 R198, R3 ;  /* 0x0000000300c67308 */ /* 0x0003e20000000800 */
[----:B--2---:R-:W-:Y:S01]  /*eb60*/  FFMA.FTZ R147, R182, c[0x0][0x23c], -R2 ;  /* 0x00008f00b6937a23 */ /* 0x004fe20000010802 */
[----:B------:R-:W-:-:S02]  /*eb70*/  MOV R182, R183 ;  /* 0x000000b700b67202 */ /* 0x000fc40000000f00 */
[----:B------:R-:W-:Y:S01]  /*eb80*/  MOV R183, R176 ;  /* 0x000000b000b77202 */ /* 0x000fe20000000f00 */
[----:B------:R-:W-:Y:S01]  /*eb90*/  IMAD.MOV.U32 R176, RZ, RZ, R177 ;  /* 0x000000ffffb07224 */ /* 0x000fe200078e00b1 */
[----:B------:R-:W-:Y:S02]  /*eba0*/  MOV R177, R179 ;  /* 0x000000b300b17202 */ /* 0x000fe40000000f00 */
[----:B------:R-:W-:Y:S01]  /*ebb0*/  MOV R179, R164 ;  /* 0x000000a400b37202 */ /* 0x000fe20000000f00 */
[----:B------:R-:W-:Y:S01]  /*ebc0*/  IMAD.MOV.U32 R164, RZ, RZ, R165 ;  /* 0x000000ffffa47224 */ /* 0x000fe200078e00a5 */
[----:B------:R-:W-:Y:S02]  /*ebd0*/  MOV R193, R182 ;  /* 0x000000b600c17202 */ /* 0x000fe40000000f00 */
[----:B------:R-:W-:Y:S02]  /*ebe0*/  MOV R194, R179 ;  /* 0x000000b300c27202 */ /* 0x000fe40000000f00 */
[----:B------:R-:W-:Y:S01]  /*ebf0*/  MOV R195, R164 ;  /* 0x000000a400c37202 */ /* 0x000fe20000000f00 */
[----:B-1----:R-:W-:Y:S01]  /*ec00*/  FFMA.FTZ R3, R193, c[0x0][0x23c], -R0 ;  /* 0x00008f00c1037a23 */ /* 0x002fe20000010800 */
[----:B------:R-:W-:Y:S01]  /*ec10*/  MOV R179, R126 ;  /* 0x0000007e00b37202 */ /* 0x000fe20000000f00 */
[----:B------:R-:W-:Y:S01]  /*ec20*/  IMAD.MOV.U32 R126, RZ, RZ, R127 ;  /* 0x000000ffff7e7224 */ /* 0x000fe200078e007f */
[----:B------:R-:W-:-:S02]  /*ec30*/  MOV R165, R166 ;  /* 0x000000a600a57202 */ /* 0x000fc40000000f00 */
[----:B------:R-:W-:Y:S02]  /*ec40*/  MOV R220, R194 ;  /* 0x000000c200dc7202 */ /* 0x000fe40000000f00 */
[----:B------:R-:W-:Y:S01]  /*ec50*/  MOV R166, R167 ;  /* 0x000000a700a67202 */ /* 0x000fe20000000f00 */
[----:B------:R-:W-:Y:S01]  /*ec60*/  IMAD.MOV.U32 R167, RZ, RZ, R161 ;  /* 0x000000ffffa77224 */ /* 0x000fe200078e00a1 */
[----:B------:R-:W-:Y:S01]  /*ec70*/  MOV R127, R121 ;  /* 0x00000079007f7202 */ /* 0x000fe20000000f00 */
[----:B------:R-:W2:Y:S01]  /*ec80*/  LDL.LU R161, [R1+0x10] ;  /* 0x0000100001a17983 */ /* 0x000ea20000300800 */
[----:B------:R-:W-:Y:S01]  /*ec90*/  MOV R121, R123 ;  /* 0x0000007b00797202 */ /* 0x000fe20000000f00 */
[----:B------:R-:W-:Y:S01]  /*eca0*/  IMAD.MOV.U32 R123, RZ, RZ, R111 ;  /* 0x000000ffff7b7224 */ /* 0x000fe200078e006f */
[----:B------:R-:W-:Y:S01]  /*ecb0*/  MOV R252, R195 ;  /* 0x000000c300fc7202 */ /* 0x000fe20000000f00 */
[----:B------:R-:W2:Y:S01]  /*ecc0*/  LDL.LU R111, [R1+0x144] ;  /* 0x00014400016f7983 */ /* 0x000ea20000300800 */
[----:B------:R-:W-:Y:S01]  /*ecd0*/  MOV R195, R125 ;  /* 0x0000007d00c37202 */ /* 0x000fe20000000f00 */
[----:B------:R-:W-:Y:S01]  /*ece0*/  IMAD.MOV.U32 R125, RZ, RZ, R239 ;  /* 0x000000ffff7d7224 */ /* 0x000fe200078e00ef */
[----:B------:R1:W-:Y:S01]  /*ecf0*/  MUFU.EX2 R5, R3 ;  /* 0x0000000300057308 */ /* 0x0003e20000000800 */
[----:B------:R-:W2:Y:S01]  /*ed00*/  LDL.LU R239, [R1+0x140] ;  /* 0x0001400001ef7983 */ /* 0x000ea20000300800 */
[----:B-1----:R-:W-:-:S03]  /*ed10*/  FFMA.FTZ R3, R220, c[0x0][0x23c], -R0 ;  /* 0x00008f00dc037a23 */ /* 0x002fc60000010800 */
[----:B------:R-:W2:Y:S01]  /*ed20*/  LDL.LU R220, [R1+0x7c] ;  /* 0x00007c0001dc7983 */ /* 0x000ea20000300800 */
[----:B------:R-:W-:Y:S02]  /*ed30*/  MOV R181, R163 ;  /* 0x000000a300b57202 */ /* 0x000fe40000000f00 */
[----:B------:R-:W-:-:S03]  /*ed40*/  MOV R194, R179 ;  /* 0x000000b300c27202 */ /* 0x000fc60000000f00 */
[----:B------:R-:W-:Y:S01]  /*ed50*/  IMAD.MOV.U32 R192, RZ, RZ, R181 ;  /* 0x000000ffffc07224 */ /* 0x000fe200078e00b5 */
[----:B------:R-:W-:Y:S01]  /*ed60*/  MOV R182, R176 ;  /* 0x000000b000b67202 */ /* 0x000fe20000000f00 */
[----:B------:R-:W-:Y:S01]  /*ed70*/  IMAD.MOV.U32 R180, RZ, RZ, R177 ;  /* 0x000000ffffb47224 */ /* 0x000fe200078e00b1 */
        /* <DEDUP_REMOVED lines=11> */
[--C-:B------:R-:W-:Y:S01]  /*ee30*/  FFMA.FTZ R143, R143, c[0x0][0x23c], -R2.reuse ;  /* 0x00008f008f8f7a23 */ /* 0x100fe20000010802 */
[----:B------:R-:W-:Y:S01]  /*ee40*/  MOV R183, R178 ;  /* 0x000000b200b77202 */ /* 0x000fe20000000f00 */
[----:B------:R-:W-:-:S02]  /*ee50*/  FFMA.FTZ R142, R142, c[0x0][0x23c], -R2 ;  /* 0x00008f008e8e7a23 */ /* 0x000fc40000010802 */
[--C-:B------:R-:W-:Y:S02]  /*ee60*/  FFMA.FTZ R162, R117, c[0x0][0x23c], -R2.reuse ;  /* 0x00008f0075a27a23 */ /* 0x100fe40000010802 */
[--C-:B----4-:R-:W-:Y:S02]  /*ee70*/  FFMA.FTZ R163, R116, c[0x0][0x23c], -R2.reuse ;  /* 0x00008f0074a37a23 */ /* 0x110fe40000010802 */
[--C-:B---3--:R-:W-:Y:S02]  /*ee80*/  FFMA.FTZ R176, R115, c[0x0][0x23c], -R2.reuse ;  /* 0x00008f0073b07a23 */ /* 0x108fe40000010802 */
[--C-:B------:R-:W-:Y:S02]  /*ee90*/  FFMA.FTZ R177, R114, c[0x0][0x23c], -R2.reuse ;  /* 0x00008f0072b17a23 */ /* 0x100fe40000010802 */
[--C-:B------:R-:W-:Y:S02]  /*eea0*/  FFMA.FTZ R181, R110, c[0x0][0x23c], -R2.reuse ;  /* 0x00008f006eb57a23 */ /* 0x100fe40000010802 */
[----:B------:R-:W-:-:S02]  /*eeb0*/  FFMA.FTZ R193, R108, c[0x0][0x23c], -R2 ;  /* 0x00008f006cc17a23 */ /* 0x000fc40000010802 */
[--C-:B------:R-:W-:Y:S02]  /*eec0*/  FFMA.FTZ R208, R106, c[0x0][0x23c], -R2.reuse ;  /* 0x00008f006ad07a23 */ /* 0x100fe40000010802 */
[--C-:B------:R-:W-:Y:S02]  /*eed0*/  FFMA.FTZ R210, R95, c[0x0][0x23c], -R2.reuse ;  /* 0x00008f005fd27a23 */ /* 0x100fe40000010802 */
[----:B------:R-:W-:Y:S02]  /*eee0*/  FFMA.FTZ R211, R94, c[0x0][0x23c], -R2 ;  /* 0x00008f005ed37a23 */ /* 0x000fe40000010802 */
[----:B------:R-:W-:Y:S01]  /*eef0*/  IMAD.MOV.U32 R178, RZ, RZ, R156 ;  /* 0x000000ffffb27224 */ /* 0x000fe200078e009c */
[----:B------:R-:W-:Y:S01]  /*ef00*/  MOV R156, R151 ;  /* 0x00000097009c7202 */ /* 0x000fe20000000f00 */
[----:B------:R-:W-:Y:S02]  /*ef10*/  FFMA.FTZ R29, R250, c[0x0][0x23c], -R0 ;  /* 0x00008f00fa1d7a23 */ /* 0x000fe40000010800 */
[----:B--2---:R-:W-:-:S02]  /*ef20*/  FFMA.FTZ R161, R161, c[0x0][0x23c], -R2 ;  /* 0x00008f00a1a17a23 */ /* 0x004fc40000010802 */
[----:B------:R-:W-:Y:S02]  /*ef30*/  FFMA.FTZ R179, R111, c[0x0][0x23c], -R2 ;  /* 0x00008f006fb37a23 */ /* 0x000fe40000010802 */
[--C-:B------:R-:W-:Y:S02]  /*ef40*/  FFMA.FTZ R2, R220, c[0x0][0x23c], -R0.reuse ;  /* 0x00008f00dc027a23 */ /* 0x100fe40000010800 */
[----:B------:R-:W2:Y:S04]  /*ef50*/  LDL.LU R220, [R1+0x78] ;  /* 0x0000780001dc7983 */ /* 0x000ea80000300800 */
[----:B------:R-:W3:Y:S04]  /*ef60*/  LDL.LU R151, [R1+0x40] ;  /* 0x0000400001977983 */ /* 0x000ee80000300800 */
[----:B------:R-:W4:Y:S02]  /*ef70*/  LDL.LU R250, [R1+0x64] ;  /* 0x0000640001fa7983 */ /* 0x000f240000300800 */
[----:B----4-:R-:W-:-:S02]  /*ef80*/  FFMA.FTZ R60, R250, c[0x0][0x23c], -R0 ;  /* 0x00008f00fa3c7a23 */ /* 0x010fc40000010800 */
[----:B------:R-:W4:Y:S02]  /*ef90*/  LDL.LU R250, [R1+0x5c] ;  /* 0x00005c0001fa7983 */ /* 0x000f240000300800 */
[--C-:B----4-:R-:W-:Y:S02]  /*efa0*/  FFMA.FTZ R61, R250, c[0x0][0x23c], -R0.reuse ;  /* 0x00008f00fa3d7a23 */ /* 0x110fe40000010800 */
[----:B------:R-:W4:Y:S01]  /*efb0*/  LDL.LU R250, [R1+0x58] ;  /* 0x0000580001fa7983 */ /* 0x000f220000300800 */
[--C-:B--2---:R-:W-:Y:S01]  /*efc0*/  FFMA.FTZ R30, R220, c[0x0][0x23c], -R0.reuse ;  /* 0x00008f00dc1e7a23 */ /* 0x104fe20000010800 */
[----:B------:R-:W-:Y:S08]  /*efd0*/  MUFU.EX2 R94, R2 ;  /* 0x00000002005e7308 */ /* 0x000ff00000000800 */
[----:B------:R-:W1:Y:S01]  /*efe0*/  MUFU.EX2 R220, R3 ;  /* 0x0000000300dc7308 */ /* 0x000e620000000800 */
[----:B------:R-:W-:Y:S01]  /*eff0*/  FFMA.FTZ R209, R104, c[0x0][0x23c], -R0 ;  /* 0x00008f0068d17a23 */ /* 0x000fe20000010800 */
[----:B------:R-:W-:-:S02]  /*f000*/  MOV R104, R4 ;  /* 0x0000000400687202 */ /* 0x000fc40000000f00 */
[----:B------:R-:W-:Y:S02]  /*f010*/  F2FP.BF16.PACK_AB R6, R225, R221 ;  /* 0x000000dde106723e */ /* 0x000fe400000010ff */
[----:B------:R-:W-:Y:S02]  /*f020*/  F2FP.BF16.PACK_AB R4, R104, R199 ;  /* 0x000000c76804723e */ /* 0x000fe400000010ff */
[----:B-1----:R-:W-:Y:S01]  /*f030*/  F2FP.BF16.PACK_AB R7, R94, R220 ;  /* 0x000000dc5e07723e */ /* 0x002fe200000010ff */
[----:B------:R-:W-:Y:S01]  /*f040*/  IMAD.MOV.U32 R111, RZ, RZ, R148 ;  /* 0x000000ffff6f7224 */ /* 0x000fe200078e0094 */
[----:B------:R-:W-:Y:S01]  /*f050*/  MOV R106, R224 ;  /* 0x000000e0006a7202 */ /* 0x000fe20000000f00 */
[----:B------:R-:W-:Y:S02]  /*f060*/  IMAD.MOV.U32 R95, RZ, RZ, R248 ;  /* 0x000000ffff5f7224 */ /* 0x000fe400078e00f8 */
[----:B----4-:R-:W-:Y:S01]  /*f070*/  FFMA.FTZ R146, R250, c[0x0][0x23c], -R0 ;  /* 0x00008f00fa927a23 */ /* 0x010fe20000010800 */
        /* <DEDUP_REMOVED lines=8> */
[----:B------:R-:W-:Y:S02]  /*f100*/  MOV R156, R149 ;  /* 0x00000095009c7202 */ /* 0x000fe40000000f00 */
[----:B------:R-:W2:Y:S01]  /*f110*/  LDL.LU R149, [R1+0x54] ;  /* 0x0000540001957983 */ /* 0x000ea20000300800 */
[----:B------:R-:W-:Y:S01]  /*f120*/  MOV R53, R195 ;  /* 0x000000c300357202 */ /* 0x000fe20000000f00 */
[----:B------:R-:W-:Y:S01]  /*f130*/  FFMA.FTZ R195, R105, c[0x0][0x23c], -R0 ;  /* 0x00008f0069c37a23 */ /* 0x000fe20000010800 */
[----:B------:R-:W-:Y:S01]  /*f140*/  MOV R105, R5 ;  /* 0x0000000500697202 */ /* 0x000fe20000000f00 */
[----:B------:R-:W-:Y:S01]  /*f150*/  IMAD.MOV.U32 R54, RZ, RZ, R180 ;  /* 0x000000ffff367224 */ /* 0x000fe200078e00b4 */
[----:B------:R-:W-:Y:S01]  /*f160*/  MOV R52, R194 ;  /* 0x000000c200347202 */ /* 0x000fe20000000f00 */
[----:B------:R-:W4:Y:S01]  /*f170*/  LDL.LU R110, [R1+0xd4] ;  /* 0x0000d400016e7983 */ /* 0x000f220000300800 */
[----:B------:R-:W-:-:S02]  /*f180*/  F2FP.BF16.PACK_AB R5, R105, R198 ;  /* 0x000000c66905723e */ /* 0x000fc400000010ff */
[----:B------:R-:W-:Y:S01]  /*f190*/  MOV R55, R182 ;  /* 0x000000b600377202 */ /* 0x000fe20000000f00 */
[----:B------:R-:W-:Y:S01]  /*f1a0*/  FFMA.FTZ R194, R107, c[0x0][0x23c], -R0 ;  /* 0x00008f006bc27a23 */ /* 0x000fe20000010800 */
[----:B------:R-:W-:Y:S01]  /*f1b0*/  MOV R50, R250 ;  /* 0x000000fa00327202 */ /* 0x000fe20000000f00 */
[----:B------:R-:W-:Y:S01]  /*f1c0*/  IMAD.MOV.U32 R41, RZ, RZ, R53 ;  /* 0x000000ffff297224 */ /* 0x000fe200078e0035 */
[----:B------:R-:W-:Y:S01]  /*f1d0*/  MOV R40, R52 ;  /* 0x0000003400287202 */ /* 0x000fe20000000f00 */
[----:B------:R-:W-:Y:S01]  /*f1e0*/  HMMA.16816.F32.BF16 R56, R4, R22, R152 ;  /* 0x000000160438723c */ /* 0x000fe20000041898 */
[----:B------:R-:W-:Y:S01]  /*f1f0*/  MOV R43, R54 ;  /* 0x00000036002b7202 */ /* 0x000fe20000000f00 */
[----:B------:R-:W-:Y:S01]  /*f200*/  IMAD.MOV.U32 R250, RZ, RZ, R178 ;  /* 0x000000fffffa7224 */ /* 0x000fe200078e00b2 */
[----:B------:R-:W-:Y:S01]  /*f210*/  MOV R42, R55 ;  /* 0x00000037002a7202 */ /* 0x000fe20000000f00 */
[----:B------:R-:W4:Y:S01]  /*f220*/  LDL.LU R148, [R1+0xcc] ;  /* 0x0000cc0001947983 */ /* 0x000f220000300800 */
[----:B------:R-:W-:-:S02]  /*f230*/  MOV R107, R160 ;  /* 0x000000a0006b7202 */ /* 0x000fc40000000f00 */
[----:B------:R-:W-:Y:S01]  /*f240*/  MOV R155, R159 ;  /* 0x0000009f009b7202 */ /* 0x000fe20000000f00 */
[C---:B------:R-:W-:Y:S01]  /*f250*/  HMMA.16816.F32.BF16 R52, R4.reuse, R16, R84 ;  /* 0x000000100434723c */ /* 0x040fe20000041854 */
[----:B------:R-:W-:Y:S02]  /*f260*/  MOV R160, R124 ;  /* 0x0000007c00a07202 */ /* 0x000fe40000000f00 */
[----:B------:R-:W-:Y:S02]  /*f270*/  MOV R154, R150 ;  /* 0x00000096009a7202 */ /* 0x000fe40000000f00 */
[----:B------:R-:W4:Y:S02]  /*f280*/  LDL.LU R150, [R1+0xc8] ;  /* 0x0000c80001967983 */ /* 0x000f240000300800 */
[----:B------:R-:W-:Y:S01]  /*f290*/  MOV R87, R132 ;  /* 0x0000008400577202 */ /* 0x000fe20000000f00 */
[C---:B------:R-:W-:Y:S01]  /*f2a0*/  HMMA.16816.F32.BF16 R44, R4.reuse, R8, R172 ;  /* 0x00000008042c723c */ /* 0x040fe200000418ac */
[----:B------:R-:W-:Y:S01]  /*f2b0*/  MOV R86, R125 ;  /* 0x0000007d00567202 */ /* 0x000fe20000000f00 */
[----:B------:R-:W4:Y:S04]  /*f2c0*/  LDL.LU R152, [R1+0xc4] ;  /* 0x0000c40001987983 */ /* 0x000f280000300800 */
[----:B------:R-:W4:Y:S01]  /*f2d0*/  LDL.LU R153, [R1+0x30] ;  /* 0x0000300001997983 */ /* 0x000f220000300800 */
        /* <DEDUP_REMOVED lines=10> */
[----:B------:R-:W-:Y:S01]  /*f380*/  IMAD.MOV.U32 R187, RZ, RZ, R86 ;  /* 0x000000ffffbb7224 */ /* 0x000fe200078e0056 */
[----:B------:R-:W-:Y:S01]  /*f390*/  MOV R154, R106 ;  /* 0x0000006a009a7202 */ /* 0x000fe20000000f00 */
[----:B------:R-:W4:Y:S01]  /*f3a0*/  LDL.LU R160, [R1+0x48] ;  /* 0x0000480001a07983 */ /* 0x000f220000300800 */
[----:B------:R-:W-:Y:S02]  /*f3b0*/  MOV R94, R157 ;  /* 0x0000009d005e7202 */ /* 0x000fe40000000f00 */
[----:B------:R-:W-:Y:S01]  /*f3c0*/  MOV R86, R95 ;  /* 0x0000005f00567202 */ /* 0x000fe20000000f00 */
[----:B------:R-:W4:Y:S01]  /*f3d0*/  LDL.LU R157, [R1+0x1c] ;  /* 0x00001c00019d7983 */ /* 0x000f220000300800 */
[----:B------:R-:W-:Y:S01]  /*f3e0*/  MOV R106, R140 ;  /* 0x0000008c006a7202 */ /* 0x000fe20000000f00 */
[----:B------:R-:W-:Y:S02]  /*f3f0*/  IMAD.MOV.U32 R95, RZ, RZ, R141 ;  /* 0x000000ffff5f7224 */ /* 0x000fe400078e008d */
[----:B------:R-:W4:Y:S04]  /*f400*/  LDL.LU R140, [R1+0x18] ;  /* 0x00001800018c7983 */ /* 0x000f280000300800 */
[----:B------:R-:W4:Y:S01]  /*f410*/  LDL.LU R141, [R1+0xc] ;  /* 0x00000c00018d7983 */ /* 0x000f220000300800 */
[----:B------:R-:W-:-:S02]  /*f420*/  IMAD.MOV.U32 R51, RZ, RZ, R192 ;  /* 0x000000ffff337224 */ /* 0x000fc400078e00c0 */
[----:B------:R-:W-:Y:S01]  /*f430*/  IMAD.MOV.U32 R35, RZ, RZ, R50 ;  /* 0x000000ffff237224 */ /* 0x000fe200078e0032 */
[----:B------:R-:W-:Y:S01]  /*f440*/  MOV R227, R183 ;  /* 0x000000b700e37202 */ /* 0x000fe20000000f00 */
[--C-:B---3--:R-:W-:Y:S01]  /*f450*/  FFMA.FTZ R151, R151, c[0x0][0x23c], -R0.reuse ;  /* 0x00008f0097977a23 */ /* 0x108fe20000010800 */
[----:B------:R-:W-:Y:S01]  /*f460*/  MOV R34, R51 ;  /* 0x0000003300227202 */ /* 0x000fe20000000f00 */
[--C-:B------:R-:W-:Y:S02]  /*f470*/  FFMA.FTZ R156, R156, c[0x0][0x23c], -R0.reuse ;  /* 0x00008f009c9c7a23 */ /* 0x100fe40000010800 */
[--C-:B------:R-:W-:Y:S02]  /*f480*/  FFMA.FTZ R164, R164, c[0x0][0x23c], -R0.reuse ;  /* 0x00008f00a4a47a23 */ /* 0x100fe40000010800 */
[--C-:B------:R-:W-:Y:S02]  /*f490*/  FFMA.FTZ R165, R165, c[0x0][0x23c], -R0.reuse ;  /* 0x00008f00a5a57a23 */ /* 0x100fe40000010800 */
[----:B------:R-:W-:-:S02]  /*f4a0*/  FFMA.FTZ R166, R166, c[0x0][0x23c], -R0 ;  /* 0x00008f00a6a67a23 */ /* 0x000fc40000010800 */
[--C-:B------:R-:W-:Y:S02]  /*f4b0*/  FFMA.FTZ R167, R167, c[0x0][0x23c], -R0.reuse ;  /* 0x00008f00a7a77a23 */ /* 0x100fe40000010800 */
[--C-:B------:R-:W-:Y:S01]  /*f4c0*/  FFMA.FTZ R180, R118, c[0x0][0x23c], -R0.reuse ;  /* 0x00008f0076b47a23 */ /* 0x100fe20000010800 */
[----:B------:R-:W-:Y:S01]  /*f4d0*/  HMMA.16816.F32.BF16 R64, R4, R20, R64 ;  /* 0x000000140440723c */ /* 0x000fe20000041840 */
[--C-:B------:R-:W-:Y:S01]  /*f4e0*/  FFMA.FTZ R178, R119, c[0x0][0x23c], -R0.reuse ;  /* 0x00008f0077b27a23 */ /* 0x100fe20000010800 */
[----:B------:R-:W-:Y:S01]  /*f4f0*/  LDSM.16.MT88.4 R20, [R228+0x9800] ;  /* 0x00980000e414783b */ /* 0x000fe20000004200 */
[--C-:B------:R-:W-:Y:S02]  /*f500*/  FFMA.FTZ R182, R113, c[0x0][0x23c], -R0.reuse ;  /* 0x00008f0071b67a23 */ /* 0x100fe40000010800 */
[--C-:B------:R-:W-:Y:S01]  /*f510*/  FFMA.FTZ R183, R112, c[0x0][0x23c], -R0.reuse ;  /* 0x00008f0070b77a23 */ /* 0x100fe20000010800 */
[----:B------:R-:W-:Y:S01]  /*f520*/  LDSM.16.MT88.4 R8, [R229+0x9800] ;  /* 0x00980000e508783b */ /* 0x000fe20000004200 */
[----:B------:R-:W-:-:S02]  /*f530*/  FFMA.FTZ R192, R109, c[0x0][0x23c], -R0 ;  /* 0x00008f006dc07a23 */ /* 0x000fc40000010800 */
[----:B------:R-:W-:Y:S01]  /*f540*/  IMAD.MOV.U32 R117, RZ, RZ, R41 ;  /* 0x000000ffff757224 */ /* 0x000fe200078e0029 */
[----:B------:R-:W-:Y:S01]  /*f550*/  HMMA.16816.F32.BF16 R48, R4, R18, R168 ;  /* 0x000000120430723c */ /* 0x000fe200000418a8 */
[----:B------:R-:W-:Y:S01]  /*f560*/  LDSM.16.MT88.4 R16, [R231+0x9800] ;  /* 0x00980000e710783b */ /* 0x000fe20000004200 */
[----:B------:R-:W-:Y:S05]  /*f570*/  MUFU.EX2 R184, R28 ;  /* 0x0000001c00b87308 */ /* 0x000fea0000000800 */
[----:B------:R-:W-:-:S03]  /*f580*/  MOV R171, R240 ;  /* 0x000000f000ab7202 */ /* 0x000fc60000000f00 */
[----:B------:R1:W-:Y:S08]  /*f590*/  MUFU.EX2 R240, R31 ;  /* 0x0000001f00f07308 */ /* 0x0003f00000000800 */
[----:B------:R-:W-:Y:S01]  /*f5a0*/  MUFU.EX2 R224, R14 ;  /* 0x0000000e00e07308 */ /* 0x000fe20000000800 */
[----:B------:R-:W-:Y:S01]  /*f5b0*/  MOV R159, R134 ;  /* 0x00000086009f7202 */ /* 0x000fe20000000f00 */
[----:B------:R-:W-:Y:S01]  /*f5c0*/  IMAD.MOV.U32 R248, RZ, RZ, R133 ;  /* 0x000000fffff87224 */ /* 0x000fe200078e0085 */
[----:B------:R-:W-:Y:S01]  /*f5d0*/  MOV R109, R126 ;  /* 0x0000007e006d7202 */ /* 0x000fe20000000f00 */
[----:B------:R-:W-:Y:S01]  /*f5e0*/  IMAD.MOV.U32 R168, RZ, RZ, R121 ;  /* 0x000000ffffa87224 */ /* 0x000fe200078e0079 */
[----:B------:R-:W-:-:S02]  /*f5f0*/  MOV R108, R127 ;  /* 0x0000007f006c7202 */ /* 0x000fc40000000f00 */
[----:B------:R-:W-:Y:S01]  /*f600*/  MOV R169, R123 ;  /* 0x0000007b00a97202 */ /* 0x000fe20000000f00 */
[--C-:B-1----:R-:W-:Y:S02]  /*f610*/  FFMA.FTZ R31, R171, c[0x0][0x23c], -R13.reuse ;  /* 0x00008f00ab1f7a23 */ /* 0x102fe4000001080d */
        /* <DEDUP_REMOVED lines=10> */
[----:B--2---:R-:W-:-:S02]  /*f6c0*/  FFMA.FTZ R149, R149, c[0x0][0x23c], -R0 ;  /* 0x00008f0095957a23 */ /* 0x004fc40000010800 */
[--C-:B------:R-:W-:Y:S02]  /*f6d0*/  FFMA.FTZ R0, R35, c[0x0][0x23c], -R13.reuse ;  /* 0x00008f0023007a23 */ /* 0x100fe4000001080d */
[----:B------:R-:W-:Y:S01]  /*f6e0*/  IMAD.MOV.U32 R35, RZ, RZ, R122 ;  /* 0x000000ffff237224 */ /* 0x000fe200078e007a */
[----:B------:R-:W-:Y:S02]  /*f6f0*/  MOV R122, R120 ;  /* 0x00000078007a7202 */ /* 0x000fe40000000f00 */
[----:B------:R-:W-:Y:S02]  /*f700*/  MOV R120, R239 ;  /* 0x000000ef00787202 */ /* 0x000fe40000000f00 */
        /* <DEDUP_REMOVED lines=8> */
[----:B------:R-:W1:Y:S01]  /*f790*/  MUFU.EX2 R0, R0 ;  /* 0x0000000000007308 */ /* 0x000e620000000800 */
[C---:B------:R-:W-:Y:S07]  /*f7a0*/  HMMA.16816.F32.BF16 R40, R4.reuse, R24, R188 ;  /* 0x000000180428723c */ /* 0x040fee00000418bc */
[----:B-1----:R-:W-:Y:S01]  /*f7b0*/  MOV R189, R0 ;  /* 0x0000000000bd7202 */ /* 0x002fe20000000f00 */
[--C-:B------:R-:W-:Y:S02]  /*f7c0*/  FFMA.FTZ R0, R35, c[0x0][0x23c], -R12.reuse ;  /* 0x00008f0023007a23 */ /* 0x100fe4000001080c */
[----:B------:R-:W-:Y:S01]  /*f7d0*/  HMMA.16816.F32.BF16 R32, R4, R26, R200 ;  /* 0x0000001a0420723c */ /* 0x000fe200000418c8 */
[----:B------:R-:W1:Y:S03]  /*f7e0*/  LDSM.16.MT88.4 R24, [R230+0x9800] ;  /* 0x00980000e618783b */ /* 0x000e660000004200 */
[----:B------:R-:W2:Y:S03]  /*f7f0*/  MUFU.EX2 R0, R0 ;  /* 0x0000000000007308 */ /* 0x000ea60000000800 */
[----:B------:R-:W-:Y:S01]  /*f800*/  MOV R202, R2 ;  /* 0x0000000200ca7202 */ /* 0x000fe20000000f00 */
[----:B------:R-:W-:-:S04]  /*f810*/  FFMA.FTZ R2, R227, c[0x0][0x23c], -R12 ;  /* 0x00008f00e3027a23 */ /* 0x000fc8000001080c */
[----:B------:R3:W-:Y:S01]  /*f820*/  MUFU.EX2 R185, R2 ;  /* 0x0000000200b97308 */ /* 0x0007e20000000800 */
[----:B--2---:R-:W-:Y:S02]  /*f830*/  IMAD.MOV.U32 R203, RZ, RZ, R0 ;  /* 0x000000ffffcb7224 */ /* 0x004fe400078e0000 */
[----:B------:R-:W-:-:S05]  /*f840*/  FFMA.FTZ R0, R117, c[0x0][0x23c], -R12 ;  /* 0x00008f0075007a23 */ /* 0x000fca000001080c */
[----:B------:R-:W2:Y:S01]  /*f850*/  MUFU.EX2 R84, R0 ;  /* 0x0000000000547308 */ /* 0x000ea20000000800 */
[----:B------:R-:W-:Y:S01]  /*f860*/  F2FP.BF16.PACK_AB R4, R202, R239 ;  /* 0x000000efca04723e */ /* 0x000fe200000010ff */
[----:B---3--:R-:W-:Y:S01]  /*f870*/  FFMA.FTZ R2, R187, c[0x0][0x23c], -R12 ;  /* 0x00008f00bb027a23 */ /* 0x008fe2000001080c */
[----:B------:R-:W-:Y:S02]  /*f880*/  F2FP.BF16.PACK_AB R5, R203, R189 ;  /* 0x000000bdcb05723e */ /* 0x000fe400000010ff */
[----:B------:R-:W-:Y:S02]  /*f890*/  F2FP.BF16.PACK_AB R6, R186, R85 ;  /* 0x00000055ba06723e */ /* 0x000fe400000010ff */
[----:B------:R-:W-:Y:S01]  /*f8a0*/  MOV R227, R252 ;  /* 0x000000fc00e37202 */ /* 0x000fe20000000f00 */
[----:B------:R-:W-:Y:S01]  /*f8b0*/  IMAD.MOV.U32 R252, RZ, RZ, R135 ;  /* 0x000000fffffc7224 */ /* 0x000fe200078e0087 */
[----:B------:R-:W-:Y:S02]  /*f8c0*/  MOV R187, R87 ;  /* 0x0000005700bb7202 */ /* 0x000fe40000000f00 */
[----:B------:R-:W-:-:S02]  /*f8d0*/  MOV R87, R107 ;  /* 0x0000006b00577202 */ /* 0x000fc40000000f00 */
[----:B--2---:R-:W-:Y:S02]  /*f8e0*/  F2FP.BF16.PACK_AB R7, R185, R84 ;  /* 0x00000054b907723e */ /* 0x004fe400000010ff */
[----:B------:R-:W-:Y:S01]  /*f8f0*/  MOV R107, R94 ;  /* 0x0000005e006b7202 */ /* 0x000fe20000000f00 */
[----:B------:R-:W-:Y:S01]  /*f900*/  IMAD.MOV.U32 R94, RZ, RZ, R95 ;  /* 0x000000ffff5e7224 */ /* 0x000fe200078e005f */
[----:B------:R2:W-:Y:S01]  /*f910*/  MUFU.EX2 R201, R29 ;  /* 0x0000001d00c97308 */ /* 0x0005e20000000800 */
[----:B------:R-:W-:Y:S02]  /*f920*/  MOV R95, R106 ;  /* 0x0000006a005f7202 */ /* 0x000fe40000000f00 */
[----:B-1----:R-:W-:Y:S01]  /*f930*/  HMMA.16816.F32.BF16 R112, R4, R26, R68 ;  /* 0x0000001a0470723c */ /* 0x002fe20000041844 */
[----:B------:R-:W-:-:S04]  /*f940*/  MOV R106, R251 ;  /* 0x000000fb006a7202 */ /* 0x000fc80000000f00 */
[----:B------:R-:W1:Y:S01]  /*f950*/  MUFU.EX2 R200, R15 ;  /* 0x0000000f00c87308 */ /* 0x000e620000000800 */
[----:B--2---:R-:W-:-:S07]  /*f960*/  FFMA.FTZ R29, R252, c[0x0][0x23c], -R12 ;  /* 0x00008f00fc1d7a23 */ /* 0x004fce000001080c */
[----:B------:R2:W3:Y:S08]  /*f970*/  MUFU.EX2 R68, R30 ;  /* 0x0000001e00447308 */ /* 0x0004f00000000800 */
[----:B------:R-:W-:Y:S08]  /*f980*/  MUFU.EX2 R252, R60 ;  /* 0x0000003c00fc7308 */ /* 0x000ff00000000800 */
[----:B------:R-:W1:Y:S01]  /*f990*/  MUFU.EX2 R251, R61 ;  /* 0x0000003d00fb7308 */ /* 0x000e620000000800 */
[----:B------:R-:W-:Y:S01]  /*f9a0*/  IMAD.MOV.U32 R170, RZ, RZ, R122 ;  /* 0x000000ffffaa7224 */ /* 0x000fe200078e007a */
[----:B------:R-:W-:Y:S01]  /*f9b0*/  MOV R3, R120 ;  /* 0x0000007800037202 */ /* 0x000fe20000000f00 */
[----:B------:R-:W-:Y:S01]  /*f9c0*/  HMMA.16816.F32.BF16 R96, R4, R20, R96 ;  /* 0x000000140460723c */ /* 0x000fe20000041860 */
[--C-:B--2---:R-:W-:Y:S01]  /*f9d0*/  FFMA.FTZ R30, R173, c[0x0][0x23c], -R12.reuse ;  /* 0x00008f00ad1e7a23 */ /* 0x104fe2000001080c */
[----:B------:R-:W-:Y:S01]  /*f9e0*/  MOV R188, R174 ;  /* 0x000000ae00bc7202 */ /* 0x000fe20000000f00 */
[----:B----4-:R-:W-:-:S05]  /*f9f0*/  FFMA.FTZ R173, R140, c[0x0][0x23c], -R12 ;  /* 0x00008f008cad7a23 */ /* 0x010fca000001080c */
[----:B------:R-:W-:Y:S01]  /*fa00*/  HMMA.16816.F32.BF16 R100, R4, R22, R100 ;  /* 0x000000160464723c */ /* 0x000fe20000041864 */
[----:B------:R-:W-:-:S07]  /*fa10*/  FFMA.FTZ R174, R141, c[0x0][0x23c], -R12 ;  /* 0x00008f008dae7a23 */ /* 0x000fce000001080c */
[C---:B------:R-:W-:Y:S08]  /*fa20*/  HMMA.16816.F32.BF16 R128, R4.reuse, R16, R128 ;  /* 0x000000100480723c */ /* 0x040ff00000041880 */
[C---:B------:R-:W-:Y:S08]  /*fa30*/  HMMA.16816.F32.BF16 R124, R4.reuse, R18, R88 ;  /* 0x00000012047c723c */ /* 0x040ff00000041858 */
[C---:B------:R-:W-:Y:S08]  /*fa40*/  HMMA.16816.F32.BF16 R120, R4.reuse, R8, R80 ;  /* 0x000000080478723c */ /* 0x040ff00000041850 */
[C---:B------:R-:W-:Y:S08]  /*fa50*/  HMMA.16816.F32.BF16 R116, R4.reuse, R10, R76 ;  /* 0x0000000a0474723c */ /* 0x040ff0000004184c */
[----:B------:R-:W-:Y:S07]  /*fa60*/  HMMA.16816.F32.BF16 R132, R4, R24, R72 ;  /* 0x000000180484723c */ /* 0x000fee0000041848 */
[----:B------:R-:W-:-:S02]  /*fa70*/  FADD.FTZ R5, R245, R93 ;  /* 0x0000005df5057221 */ /* 0x000fc40000010000 */
[----:B------:R-:W-:Y:S01]  /*fa80*/  FADD.FTZ R4, R244, R92 ;  /* 0x0000005cf4047221 */ /* 0x000fe20000010000 */
[----:B-1----:R-:W-:Y:S01]  /*fa90*/  F2FP.BF16.PACK_AB R6, R224, R200 ;  /* 0x000000c8e006723e */ /* 0x002fe200000010ff */
[----:B------:R-:W-:Y:S01]  /*faa0*/  FADD.FTZ R140, R242, R5 ;  /* 0x00000005f28c7221 */ /* 0x000fe20000010000 */
[----:B---3--:R-:W-:Y:S01]  /*fab0*/  F2FP.BF16.PACK_AB R5, R201, R68 ;  /* 0x00000044c905723e */ /* 0x008fe200000010ff */
[----:B------:R-:W-:Y:S01]  /*fac0*/  FADD.FTZ R141, R241, R4 ;  /* 0x00000004f18d7221 */ /* 0x000fe20000010000 */
[----:B------:R-:W-:Y:S02]  /*fad0*/  F2FP.BF16.PACK_AB R4, R184, R240 ;  /* 0x000000f0b804723e */ /* 0x000fe400000010ff */
[----:B------:R-:W-:Y:S02]  /*fae0*/  F2FP.BF16.PACK_AB R7, R251, R252 ;  /* 0x000000fcfb07723e */ /* 0x000fe400000010ff */
[----:B------:R-:W-:Y:S01]  /*faf0*/  MOV R191, R86 ;  /* 0x0000005600bf7202 */ /* 0x000fe20000000f00 */
[----:B------:R-:W-:Y:S01]  /*fb00*/  IMAD.MOV.U32 R86, RZ, RZ, R154 ;  /* 0x000000ffff567224 */ /* 0x000fe200078e009a */
[----:B------:R-:W-:Y:S01]  /*fb10*/  MOV R82, R187 ;  /* 0x000000bb00527202 */ /* 0x000fe20000000f00 */
[----:B------:R-:W-:Y:S01]  /*fb20*/  FFMA.FTZ R3, R3, c[0x0][0x23c], -R13 ;  /* 0x00008f0003037a23 */ /* 0x000fe2000001080d */
[----:B------:R-:W-:Y:S01]  /*fb30*/  MOV R80, R191 ;  /* 0x000000bf00507202 */ /* 0x000fe20000000f00 */
[----:B------:R-:W-:Y:S01]  /*fb40*/  IMAD.MOV.U32 R75, RZ, RZ, R188 ;  /* 0x000000ffff4b7224 */ /* 0x000fe200078e00bc */
[----:B------:R-:W-:Y:S01]  /*fb50*/  HMMA.16816.F32.BF16 R88, R4, R16, R52 ;  /* 0x000000100458723c */ /* 0x000fe20000041834 */
[----:B------:R-:W-:Y:S01]  /*fb60*/  IMAD.MOV.U32 R81, RZ, RZ, R186 ;  /* 0x000000ffff517224 */ /* 0x000fe200078e00ba */
[----:B------:R-:W-:Y:S01]  /*fb70*/  MOV R83, R185 ;  /* 0x000000b900537202 */ /* 0x000fe20000000f00 */
[----:B------:R-:W-:Y:S01]  /*fb80*/  IMAD.MOV.U32 R188, RZ, RZ, R107 ;  /* 0x000000ffffbc7224 */ /* 0x000fe200078e006b */
[----:B------:R-:W-:Y:S01]  /*fb90*/  MOV R71, R85 ;  /* 0x0000005500477202 */ /* 0x000fe20000000f00 */
[----:B------:R-:W-:Y:S01]  /*fba0*/  IMAD.MOV.U32 R190, RZ, RZ, R175 ;  /* 0x000000ffffbe7224 */ /* 0x000fe200078e00af */
[----:B------:R-:W-:-:S02]  /*fbb0*/  MOV R191, R95 ;  /* 0x0000005f00bf7202 */ /* 0x000fc40000000f00 */
[----:B------:R-:W-:Y:S01]  /*fbc0*/  HMMA.16816.F32.BF16 R76, R4, R18, R48 ;  /* 0x00000012044c723c */ /* 0x000fe20000041830 */
[----:B------:R-:W1:Y:S01]  /*fbd0*/  LDSM.16.MT88.4 R16, [R228+0xa000] ;  /* 0x00a00000e410783b */ /* 0x000e620000004200 */
        /* <DEDUP_REMOVED lines=8> */
[--C-:B------:R-:W-:Y:S01]  /*fc60*/  FFMA.FTZ R15, R169, c[0x0][0x23c], -R13.reuse ;  /* 0x00008f00a90f7a23 */ /* 0x100fe2000001080d */
[----:B------:R2:W-:Y:S01]  /*fc70*/  MUFU.EX2 R247, R3 ;  /* 0x0000000300f77308 */ /* 0x0005e20000000800 */
        /* <DEDUP_REMOVED lines=11> */
[----:B------:R-:W-:-:S02]  /*fd30*/  MOV R186, R104 ;  /* 0x0000006800ba7202 */ /* 0x000fc40000000f00 */
[----:B--2---:R-:W-:Y:S02]  /*fd40*/  MOV R3, R80 ;  /* 0x0000005000037202 */ /* 0x004fe40000000f00 */
[C---:B------:R-:W-:Y:S01]  /*fd50*/  HMMA.16816.F32.BF16 R80, R4.reuse, R8, R44 ;  /* 0x000000080450723c */ /* 0x040fe2000004182c */
[----:B------:R-:W-:Y:S01]  /*fd60*/  MOV R187, R105 ;  /* 0x0000006900bb7202 */ /* 0x000fe20000000f00 */
[--C-:B------:R-:W-:Y:S01]  /*fd70*/  FFMA.FTZ R110, R110, c[0x0][0x23c], -R13.reuse ;  /* 0x00008f006e6e7a23 */ /* 0x100fe2000001080d */
[----:B------:R-:W-:Y:S01]  /*fd80*/  MOV R190, R94 ;  /* 0x0000005e00be7202 */ /* 0x000fe20000000f00 */
[--C-:B------:R-:W-:Y:S01]  /*fd90*/  FFMA.FTZ R148, R148, c[0x0][0x23c], -R13.reuse ;  /* 0x00008f0094947a23 */ /* 0x100fe2000001080d */
[----:B------:R-:W-:Y:S02]  /*fda0*/  MOV R185, R87 ;  /* 0x0000005700b97202 */ /* 0x000fe40000000f00 */
[----:B------:R-:W-:Y:S01]  /*fdb0*/  IMAD.MOV.U32 R46, RZ, RZ, R70 ;  /* 0x000000ffff2e7224 */ /* 0x000fe200078e0046 */
[----:B------:R-:W-:Y:S01]  /*fdc0*/  MOV R45, R71 ;  /* 0x00000047002d7202 */ /* 0x000fe20000000f00 */
[--C-:B------:R-:W-:Y:S01]  /*fdd0*/  FFMA.FTZ R150, R150, c[0x0][0x23c], -R13.reuse ;  /* 0x00008f0096967a23 */ /* 0x100fe2000001080d */
[----:B------:R-:W-:Y:S01]  /*fde0*/  MOV R70, R84 ;  /* 0x0000005400467202 */ /* 0x000fe20000000f00 */
[--C-:B------:R-:W-:Y:S01]  /*fdf0*/  FFMA.FTZ R152, R152, c[0x0][0x23c], -R13.reuse ;  /* 0x00008f0098987a23 */ /* 0x100fe2000001080d */
[----:B------:R-:W-:Y:S01]  /*fe00*/  MOV R71, R86 ;  /* 0x0000005600477202 */ /* 0x000fe20000000f00 */
[--C-:B------:R-:W-:Y:S01]  /*fe10*/  FFMA.FTZ R153, R153, c[0x0][0x23c], -R13.reuse ;  /* 0x00008f0099997a23 */ /* 0x100fe2000001080d */
[----:B------:R-:W-:Y:S01]  /*fe20*/  HMMA.16816.F32.BF16 R104, R4, R20, R64 ;  /* 0x000000140468723c */ /* 0x000fe20000041840 */
[----:B------:R-:W-:Y:S01]  /*fe30*/  FFMA.FTZ R170, R217, c[0x0][0x23c], -R13 ;  /* 0x00008f00d9aa7a23 */ /* 0x000fe2000001080d */
[----:B------:R-:W-:Y:S01]  /*fe40*/  MUFU.EX2 R250, R15 ;  /* 0x0000000f00fa7308 */ /* 0x000fe20000000800 */
[----:B------:R-:W-:-:S02]  /*fe50*/  FFMA.FTZ R154, R155, c[0x0][0x23c], -R12 ;  /* 0x00008f009b9a7a23 */ /* 0x000fc4000001080c */
[--C-:B------:R-:W-:Y:S02]  /*fe60*/  FFMA.FTZ R158, R158, c[0x0][0x23c], -R12.reuse ;  /* 0x00008f009e9e7a23 */ /* 0x100fe4000001080c */
[--C-:B------:R-:W-:Y:S01]  /*fe70*/  FFMA.FTZ R160, R160, c[0x0][0x23c], -R12.reuse ;  /* 0x00008f00a0a07a23 */ /* 0x100fe2000001080c */
[C---:B------:R-:W-:Y:S01]  /*fe80*/  HMMA.16816.F32.BF16 R92, R4.reuse, R22, R56 ;  /* 0x00000016045c723c */ /* 0x040fe20000041838 */
[--C-:B------:R-:W-:Y:S01]  /*fe90*/  FFMA.FTZ R172, R157, c[0x0][0x23c], -R12.reuse ;  /* 0x00008f009dac7a23 */ /* 0x100fe2000001080c */
[----:B------:R2:W-:Y:S01]  /*fea0*/  MUFU.EX2 R248, R14 ;  /* 0x0000000e00f87308 */ /* 0x0005e20000000800 */
[----:B------:R-:W-:Y:S01]  /*feb0*/  FFMA.FTZ R175, R246, c[0x0][0x23c], -R12 ;  /* 0x00008f00f6af7a23 */ /* 0x000fe2000001080c */
[----:B------:R-:W-:Y:S04]  /*fec0*/  LDSM.16.MT88.4 R20, [R229+0xa000] ;  /* 0x00a00000e514783b */ /* 0x000fe80000004200 */
[----:B------:R-:W-:Y:S01]  /*fed0*/  HMMA.16816.F32.BF16 R84, R4, R10, R36 ;  /* 0x0000000a0454723c */ /* 0x000fe20000041824 */
[----:B------:R-:W-:Y:S01]  /*fee0*/  LDSM.16.MT88.4 R8, [R230+0xa000] ;  /* 0x00a00000e608783b */ /* 0x000fe20000004200 */
[----:B------:R-:W-:Y:S01]  /*fef0*/  MOV R44, R72 ;  /* 0x00000048002c7202 */ /* 0x000fe20000000f00 */
[----:B------:R-:W-:Y:S01]  /*ff00*/  IMAD.MOV.U32 R217, RZ, RZ, R73 ;  /* 0x000000ffffd97224 */ /* 0x000fe200078e0049 */
[----:B------:R-:W-:Y:S01]  /*ff10*/  MOV R219, R190 ;  /* 0x000000be00db7202 */ /* 0x000fe20000000f00 */
[----:B------:R3:W4:Y:S01]  /*ff20*/  MUFU.EX2 R249, R28 ;  /* 0x0000001c00f97308 */ /* 0x0007220000000800 */
[----:B------:R-:W-:Y:S01]  /*ff30*/  FADD.FTZ R155, R212, R62 ;  /* 0x0000003ed49b7221 */ /* 0x000fe20000010000 */
[----:B------:R-:W-:Y:S01]  /*ff40*/  MOV R47, R68 ;  /* 0x00000044002f7202 */ /* 0x000fe20000000f00 */
[----:B------:R-:W-:Y:S01]  /*ff50*/  FADD.FTZ R157, R243, R63 ;  /* 0x0000003ff39d7221 */ /* 0x000fe20000010000 */
[----:B------:R1:W5:Y:S04]  /*ff60*/  LDL.LU R246, [R1+0x13c] ;  /* 0x00013c0001f67983 */ /* 0x0003680000300800 */
[----:B--2---:R-:W2:Y:S01]  /*ff70*/  LDSM.16.MT88.4 R12, [R231+0xa000] ;  /* 0x00a00000e70c783b */ /* 0x004ea20000004200 */
[----:B------:R-:W-:-:S02]  /*ff80*/  MOV R39, R74 ;  /* 0x0000004a00277202 */ /* 0x000fc40000000f00 */
[----:B------:R-:W-:Y:S01]  /*ff90*/  MOV R38, R75 ;  /* 0x0000004b00267202 */ /* 0x000fe20000000f00 */
[----:B------:R-:W-:Y:S01]  /*ffa0*/  IMAD.MOV.U32 R190, RZ, RZ, R227 ;  /* 0x000000ffffbe7224 */ /* 0x000fe200078e00e3 */
[C---:B------:R-:W-:Y:S01]  /*ffb0*/  HMMA.16816.F32.BF16 R72, R4.reuse, R24, R40 ;  /* 0x000000180448723c */ /* 0x040fe20000041828 */
[----:B------:R-:W-:Y:S01]  /*ffc0*/  IMAD.MOV.U32 R37, RZ, RZ, R226 ;  /* 0x000000ffff257224 */ /* 0x000fe200078e00e2 */
[----:B------:R-:W-:Y:S01]  /*ffd0*/  MOV R36, R225 ;  /* 0x000000e100247202 */ /* 0x000fe20000000f00 */
[----:B------:R-:W-:Y:S01]  /*ffe0*/  MUFU.EX2 R227, R2 ;  /* 0x0000000200e37308 */ /* 0x000fe20000000800 */
[----:B---3--:R-:W-:Y:S01]  /*fff0*/  MOV R28, R219 ;  /* 0x000000db001c7202 */ /* 0x008fe20000000f00 */
[----:B------:R3:W5:Y:S03]  /*10000*/  LDL.LU R245, [R1+0x138] ;  /* 0x0001380001f57983 */ /* 0x0007660000300800 */
[----:B------:R-:W-:Y:S01]  /*10010*/  HMMA.16816.F32.BF16 R40, R4, R26, R32 ;  /* 0x0000001a0428723c */ /* 0x000fe20000041820 */
[----:B------:R-:W-:-:S02]  /*10020*/  MOV R212, R189 ;  /* 0x000000bd00d47202 */ /* 0x000fc40000000f00 */
[----:B------:R-:W-:Y:S01]  /*10030*/  MOV R24, R70 ;  /* 0x0000004600187202 */ /* 0x000fe20000000f00 */
[----:B------:R1:W1:Y:S01]  /*10040*/  MUFU.EX2 R226, R0 ;  /* 0x0000000000e27308 */ /* 0x0002620000000800 */
[----:B------:R-:W-:Y:S01]  /*10050*/  IMAD.MOV.U32 R25, RZ, RZ, R221 ;  /* 0x000000ffff197224 */ /* 0x000fe200078e00dd */
[----:B------:R3:W5:Y:S01]  /*10060*/  LDL.LU R244, [R1+0x134] ;  /* 0x0001340001f47983 */ /* 0x0007620000300800 */
[----:B------:R-:W-:-:S05]  /*10070*/  MOV R32, R224 ;  /* 0x000000e000207202 */ /* 0x000fca0000000f00 */
[----:B------:R2:W-:Y:S01]  /*10080*/  MUFU.EX2 R225, R29 ;  /* 0x0000001d00e17308 */ /* 0x0005e20000000800 */
[----:B------:R-:W-:Y:S01]  /*10090*/  IMAD.MOV.U32 R34, RZ, RZ, R60 ;  /* 0x000000ffff227224 */ /* 0x000fe200078e003c */
[----:B------:R-:W-:Y:S02]  /*100a0*/  MOV R33, R216 ;  /* 0x000000d800217202 */ /* 0x000fe40000000f00 */
[----:B------:R-:W-:-:S04]  /*100b0*/  MOV R189, R223 ;  /* 0x000000df00bd7202 */ /* 0x000fc80000000f00 */
[----:B------:R3:W-:Y:S01]  /*100c0*/  MUFU.EX2 R219, R144 ;  /* 0x0000009000db7308 */ /* 0x0007e20000000800 */
[----:B-1----:R-:W-:Y:S02]  /*100d0*/  MOV R0, R190 ;  /* 0x000000be00007202 */ /* 0x002fe40000000f00 */
[----:B------:R-:W-:Y:S02]  /*100e0*/  MOV R35, R61 ;  /* 0x0000003d00237202 */ /* 0x000fe40000000f00 */
[----:B------:R-:W-:Y:S02]  /*100f0*/  MOV R27, R220 ;  /* 0x000000dc001b7202 */ /* 0x000fe40000000f00 */
[----:B----4-:R-:W-:Y:S01]  /*10100*/  F2FP.BF16.PACK_AB R4, R250, R249 ;  /* 0x000000f9fa04723e */ /* 0x010fe200000010ff */
[----:B------:R1:W4:Y:S01]  /*10110*/  MUFU.EX2 R224, R30 ;  /* 0x0000001e00e07308 */ /* 0x0003220000000800 */
[----:B------:R-:W-:Y:S01]  /*10120*/  IMAD.MOV.U32 R190, RZ, RZ, R191 ;  /* 0x000000ffffbe7224 */ /* 0x000fe200078e00bf */
[----:B--2---:R-:W-:-:S02]  /*10130*/  MOV R29, R218 ;  /* 0x000000da001d7202 */ /* 0x004fc40000000f00 */
[----:B------:R-:W-:Y:S01]  /*10140*/  F2FP.BF16.PACK_AB R6, R247, R248 ;  /* 0x000000f8f706723e */ /* 0x000fe200000010ff */
[----:B------:R-:W-:Y:S01]  /*10150*/  IMAD.MOV.U32 R26, RZ, RZ, R69 ;  /* 0x000000ffff1a7224 */ /* 0x000fe200078e0045 */
[----:B------:R-:W-:Y:S01]  /*10160*/  F2FP.BF16.PACK_AB R5, R226, R227 ;  /* 0x000000e3e205723e */ /* 0x000fe200000010ff */
[----:B------:R-:W-:Y:S01]  /*10170*/  IMAD.MOV.U32 R2, RZ, RZ, R71 ;  /* 0x000000ffff027224 */ /* 0x000fe200078e0047 */
[----:B---3--:R-:W-:Y:S01]  /*10180*/  MOV R144, R215 ;  /* 0x000000d700907202 */ /* 0x008fe20000000f00 */
[----:B------:R2:W-:Y:S01]  /*10190*/  MUFU.EX2 R223, R142 ;  /* 0x0000008e00df7308 */ /* 0x0005e20000000800 */
[----:B------:R-:W-:Y:S01]  /*101a0*/  MOV R191, R222 ;  /* 0x000000de00bf7202 */ /* 0x000fe20000000f00 */
[----:B------:R-:W-:Y:S01]  /*101b0*/  FADD.FTZ R24, R24, R157 ;  /* 0x0000009d18187221 */ /* 0x000fe20000010000 */
[----:B------:R3:W5:Y:S01]  /*101c0*/  LDL.LU R243, [R1+0x130] ;  /* 0x0001300001f37983 */ /* 0x0007620000300800 */
[----:B-1----:R-:W-:-:S04]  /*101d0*/  IMAD.MOV.U32 R30, RZ, RZ, R217 ;  /* 0x000000ffff1e7224 */ /* 0x002fc800078e00d9 */
[----:B------:R1:W1:Y:S01]  /*101e0*/  MUFU.EX2 R220, R143 ;  /* 0x0000008f00dc7308 */ /* 0x0002620000000800 */
[----:B----4-:R-:W-:-:S07]  /*101f0*/  F2FP.BF16.PACK_AB R7, R224, R225 ;  /* 0x000000e1e007723e */ /* 0x010fce00000010ff */
[----:B------:R-:W-:Y:S01]  /*10200*/  MUFU.EX2 R218, R146 ;  /* 0x0000009200da7308 */ /* 0x000fe20000000800 */
[----:B--2---:R-:W-:Y:S01]  /*10210*/  IMAD.MOV.U32 R142, RZ, RZ, R144 ;  /* 0x000000ffff8e7224 */ /* 0x004fe200078e0090 */
[----:B------:R-:W-:-:S06]  /*10220*/  MOV R144, R32 ;  /* 0x0000002000907202 */ /* 0x000fcc0000000f00 */
[----:B------:R-:W-:Y:S01]  /*10230*/  MUFU.EX2 R216, R151 ;  /* 0x0000009700d87308 */ /* 0x000fe20000000800 */
[----:B-1----:R-:W-:Y:S01]  /*10240*/  MOV R143, R30 ;  /* 0x0000001e008f7202 */ /* 0x002fe20000000f00 */
[----:B------:R-:W-:Y:S01]  /*10250*/  IMAD.MOV.U32 R30, RZ, RZ, R33 ;  /* 0x000000ffff1e7224 */ /* 0x000fe200078e0021 */
[----:B------:R-:W-:Y:S01]  /*10260*/  MOV R32, R34 ;  /* 0x0000002200207202 */ /* 0x000fe20000000f00 */
[----:B------:R-:W-:Y:S01]  /*10270*/  IMAD.MOV.U32 R34, RZ, RZ, R36 ;  /* 0x000000ffff227224 */ /* 0x000fe200078e0024 */
[----:B------:R-:W-:-:S03]  /*10280*/  MOV R33, R35 ;  /* 0x0000002300217202 */ /* 0x000fc60000000f00 */
[----:B------:R-:W-:Y:S01]  /*10290*/  MUFU.EX2 R221, R147 ;  /* 0x0000009300dd7308 */ /* 0x000fe20000000800 */
[----:B------:R-:W-:Y:S01]  /*102a0*/  MOV R35, R37 ;  /* 0x0000002500237202 */ /* 0x000fe20000000f00 */
[----:B------:R-:W-:Y:S01]  /*102b0*/  IMAD.MOV.U32 R37, RZ, RZ, R39 ;  /* 0x000000ffff257224 */ /* 0x000fe200078e0027 */
[----:B------:R-:W-:Y:S01]  /*102c0*/  MOV R36, R38 ;  /* 0x0000002600247202 */ /* 0x000fe20000000f00 */
[----:B------:R-:W-:Y:S01]  /*102d0*/  FADD.FTZ R2, R2, R140 ;  /* 0x0000008c02027221 */ /* 0x000fe20000010000 */
[----:B------:R3:W5:Y:S03]  /*102e0*/  LDL.LU R242, [R1+0x12c] ;  /* 0x00012c0001f27983 */ /* 0x0007660000300800 */
[----:B------:R1:W-:Y:S01]  /*102f0*/  MUFU.EX2 R222, R145 ;  /* 0x0000009100de7308 */ /* 0x0003e20000000800 */
[----:B------:R-:W-:Y:S01]  /*10300*/  MOV R38, R44 ;  /* 0x0000002c00267202 */ /* 0x000fe20000000f00 */
[----:B------:R-:W-:Y:S01]  /*10310*/  IMAD.MOV.U32 R44, RZ, RZ, R46 ;  /* 0x000000ffff2c7224 */ /* 0x000fe200078e002e */
[----:B------:R-:W-:-:S05]  /*10320*/  MOV R39, R45 ;  /* 0x0000002d00277202 */ /* 0x000fca0000000f00 */
[----:B------:R-:W2:Y:S01]  /*10330*/  MUFU.EX2 R217, R149 ;  /* 0x0000009500d97308 */ /* 0x000ea20000000800 */
[----:B------:R-:W-:Y:S01]  /*10340*/  HMMA.16816.F32.BF16 R68, R4, R16, R96 ;  /* 0x000000100444723c */ /* 0x000fe20000041860 */
[----:B------:R-:W-:-:S06]  /*10350*/  MOV R45, R3 ;  /* 0x00000003002d7202 */ /* 0x000fcc0000000f00 */
[----:B------:R-:W4:Y:S01]  /*10360*/  MUFU.EX2 R215, R156 ;  /* 0x0000009c00d77308 */ /* 0x000f220000000800 */
[----:B------:R-:W-:Y:S01]  /*10370*/  MOV R46, R240 ;  /* 0x000000f0002e7202 */ /* 0x000fe20000000f00 */
[----:B-1----:R-:W-:Y:S01]  /*10380*/  IMAD.MOV.U32 R145, RZ, RZ, R142 ;  /* 0x000000ffff917224 */ /* 0x002fe200078e008e */
        /* <DEDUP_REMOVED lines=10> */
[----:B------:R-:W-:-:S05]  /*10430*/  MOV R30, R36 ;  /* 0x00000024001e7202 */ /* 0x000fca0000000f00 */
[----:B------:R-:W-:Y:S01]  /*10440*/  HMMA.16816.F32.BF16 R60, R4, R12, R128 ;  /* 0x0000000c043c723c */ /* 0x000fe20000041880 */
[----:B------:R-:W-:Y:S01]  /*10450*/  MOV R33, R38 ;  /* 0x0000002600217202 */ /* 0x000fe20000000f00 */
[----:B------:R-:W-:Y:S01]  /*10460*/  IMAD.MOV.U32 R38, RZ, RZ, R47 ;  /* 0x000000ffff267224 */ /* 0x000fe200078e002f */
[----:B------:R-:W-:-:S05]  /*10470*/  MOV R34, R39 ;  /* 0x0000002700227202 */ /* 0x000fca0000000f00 */
[----:B------:R-:W-:Y:S01]  /*10480*/  HMMA.16816.F32.BF16 R56, R4, R14, R124 ;  /* 0x0000000e0438723c */ /* 0x000fe2000004187c */
[----:B------:R-:W-:-:S07]  /*10490*/  MOV R36, R45 ;  /* 0x0000002d00247202 */ /* 0x000fce0000000f00 */
[----:B------:R-:W-:Y:S01]  /*104a0*/  HMMA.16816.F32.BF16 R52, R4, R20, R120 ;  /* 0x000000140434723c */ /* 0x000fe20000041878 */
[----:B------:R-:W-:-:S07]  /*104b0*/  MOV R37, R46 ;  /* 0x0000002e00257202 */ /* 0x000fce0000000f00 */
        /* <DEDUP_REMOVED lines=8> */
[C---:B------:R-:W-:Y:S01]  /*10540*/  HMMA.16816.F32.BF16 R44, R4.reuse, R8, R132 ;  /* 0x00000008042c723c */ /* 0x040fe20000041884 */
[----:B------:R-:W-:Y:S01]  /*10550*/  MOV R144, R36 ;  /* 0x0000002400907202 */ /* 0x000fe20000000f00 */
[----:B------:R-:W-:Y:S01]  /*10560*/  FADD.FTZ R2, R197, R2 ;  /* 0x00000002c5027221 */ /* 0x000fe20000010000 */
[----:B------:R-:W-:Y:S01]  /*10570*/  MOV R30, R37 ;  /* 0x00000025001e7202 */ /* 0x000fe20000000f00 */
[----:B------:R-:W-:Y:S01]  /*10580*/  MUFU.EX2 R137, R137 ;  /* 0x0000008900897308 */ /* 0x000fe20000000800 */
[----:B------:R-:W-:Y:S01]  /*10590*/  MOV R33, R39 ;  /* 0x0000002700217202 */ /* 0x000fe20000000f00 */
[----:B------:R3:W5:Y:S02]  /*105a0*/  LDL.LU R241, [R1+0x128] ;  /* 0x0001280001f17983 */ /* 0x0007640000300800 */
[----:B------:R-:W-:Y:S01]  /*105b0*/  HMMA.16816.F32.BF16 R36, R4, R10, R112 ;  /* 0x0000000a0424723c */ /* 0x000fe20000041870 */
[----:B------:R-:W-:Y:S01]  /*105c0*/  MOV R121, R145 ;  /* 0x0000009100797202 */ /* 0x000fe20000000f00 */
[----:B------:R-:W-:Y:S01]  /*105d0*/  IMAD.MOV.U32 R145, RZ, RZ, R35 ;  /* 0x000000ffff917224 */ /* 0x000fe200078e0023 */
[----:B------:R-:W-:Y:S01]  /*105e0*/  MOV R103, R34 ;  /* 0x0000002200677202 */ /* 0x000fe20000000f00 */
[----:B------:R-:W-:Y:S01]  /*105f0*/  IMAD.MOV.U32 R128, RZ, RZ, R96 ;  /* 0x000000ffff807224 */ /* 0x000fe200078e0060 */
[----:B------:R-:W-:Y:S01]  /*10600*/  MOV R129, R97 ;  /* 0x0000006100817202 */ /* 0x000fe20000000f00 */
[----:B------:R-:W-:Y:S01]  /*10610*/  IMAD.MOV.U32 R131, RZ, RZ, R99 ;  /* 0x000000ffff837224 */ /* 0x000fe200078e0063 */
[----:B------:R-:W-:Y:S01]  /*10620*/  F2FP.BF16.PACK_AB R4, R220, R219 ;  /* 0x000000dbdc04723e */ /* 0x000fe200000010ff */
[----:B------:R-:W-:Y:S01]  /*10630*/  FADD.FTZ R3, R214, R155 ;  /* 0x0000009bd6037221 */ /* 0x000fe20000010000 */
[----:B--2---:R-:W-:-:S02]  /*10640*/  F2FP.BF16.PACK_AB R5, R217, R218 ;  /* 0x000000dad905723e */ /* 0x004fc400000010ff */
[----:B------:R-:W-:Y:S01]  /*10650*/  MOV R130, R98 ;  /* 0x0000006200827202 */ /* 0x000fe20000000f00 */
[----:B------:R-:W-:Y:S01]  /*10660*/  FADD.FTZ R0, R196, R0 ;  /* 0x00000000c4007221 */ /* 0x000fe20000010000 */
[----:B------:R-:W-:Y:S01]  /*10670*/  F2FP.BF16.PACK_AB R6, R222, R223 ;  /* 0x000000dfde06723e */ /* 0x000fe200000010ff */
[----:B------:R-:W-:Y:S01]  /*10680*/  IMAD.MOV.U32 R141, RZ, RZ, R147 ;  /* 0x000000ffff8d7224 */ /* 0x000fe200078e0093 */
[----:B----4-:R-:W-:Y:S01]  /*10690*/  F2FP.BF16.PACK_AB R7, R215, R216 ;  /* 0x000000d8d707723e */ /* 0x010fe200000010ff */
[----:B------:R-:W-:Y:S01]  /*106a0*/  IMAD.MOV.U32 R35, RZ, RZ, R185 ;  /* 0x000000ffff237224 */ /* 0x000fe200078e00b9 */
[----:B------:R-:W-:Y:S01]  /*106b0*/  MOV R34, R212 ;  /* 0x000000d400227202 */ /* 0x000fe20000000f00 */
[----:B------:R-:W-:Y:S01]  /*106c0*/  IMAD.MOV.U32 R157, RZ, RZ, R144 ;  /* 0x000000ffff9d7224 */ /* 0x000fe200078e0090 */
[----:B------:R-:W-:Y:S01]  /*106d0*/  MOV R155, R145 ;  /* 0x00000091009b7202 */ /* 0x000fe20000000f00 */
[----:B------:R1:W-:Y:S01]  /*106e0*/  MUFU.EX2 R214, R31 ;  /* 0x0000001f00d67308 */ /* 0x0003e20000000800 */
[----:B------:R-:W-:Y:S01]  /*106f0*/  FADD.FTZ R120, R238, R24 ;  /* 0x00000018ee787221 */ /* 0x000fe20000010000 */
[----:B------:R-:W-:Y:S01]  /*10700*/  HMMA.16816.F32.BF16 R96, R4, R16, R104 ;  /* 0x000000100460723c */ /* 0x000fe20000041868 */
[----:B------:R-:W-:Y:S01]  /*10710*/  MOV R197, R26 ;  /* 0x0000001a00c57202 */ /* 0x000fe20000000f00 */
[----:B------:R-:W-:Y:S01]  /*10720*/  IMAD.MOV.U32 R147, RZ, RZ, R33 ;  /* 0x000000ffff937224 */ /* 0x000fe200078e0021 */
[----:B------:R-:W-:-:S02]  /*10730*/  MOV R196, R27 ;  /* 0x0000001b00c47202 */ /* 0x000fc40000000f00 */
[----:B------:R-:W-:Y:S01]  /*10740*/  MOV R146, R32 ;  /* 0x0000002000927202 */ /* 0x000fe20000000f00 */
[----:B------:R-:W-:Y:S01]  /*10750*/  MUFU.EX2 R133, R110 ;  /* 0x0000006e00857308 */ /* 0x000fe20000000800 */
[----:B------:R-:W-:Y:S01]  /*10760*/  MOV R156, R30 ;  /* 0x0000001e009c7202 */ /* 0x000fe20000000f00 */
[----:B------:R-:W-:Y:S01]  /*10770*/  HMMA.16816.F32.BF16 R92, R4, R18, R92 ;  /* 0x00000012045c723c */ /* 0x000fe2000004185c */
[----:B------:R-:W-:-:S05]  /*10780*/  MOV R145, R34 ;  /* 0x0000002200917202 */ /* 0x000fca0000000f00 */
[----:B------:R-:W-:Y:S01]  /*10790*/  MUFU.EX2 R132, R111 ;  /* 0x0000006f00847308 */ /* 0x000fe20000000800 */
[----:B------:R-:W-:Y:S01]  /*107a0*/  IMAD.MOV.U32 R18, RZ, RZ, R25 ;  /* 0x000000ffff127224 */ /* 0x000fe200078e0019 */
[----:B------:R-:W-:Y:S01]  /*107b0*/  HMMA.16816.F32.BF16 R104, R4, R12, R88 ;  /* 0x0000000c0468723c */ /* 0x000fe20000041858 */
[----:B------:R-:W-:Y:S01]  /*107c0*/  MOV R144, R35 ;  /* 0x0000002300907202 */ /* 0x000fe20000000f00 */
[----:B------:R-:W-:Y:S01]  /*107d0*/  LDSM.16.MT88.4 R24, [R231+0xa800] ;  /* 0x00a80000e718783b */ /* 0x000fe20000004200 */
[----:B------:R-:W-:-:S03]  /*107e0*/  MOV R17, R28 ;  /* 0x0000001c00117202 */ /* 0x000fc60000000f00 */
[----:B------:R-:W-:Y:S02]  /*107f0*/  LDSM.16.MT88.4 R32, [R229+0xa800] ;  /* 0x00a80000e520783b */ /* 0x000fe40000004200 */
[C---:B------:R-:W-:Y:S02]  /*10800*/  HMMA.16816.F32.BF16 R116, R4.reuse, R14, R76 ;  /* 0x0000000e0474723c */ /* 0x040fe4000004184c */
[----:B------:R-:W2:Y:S01]  /*10810*/  LDSM.16.MT88.4 R12, [R228+0xa800] ;  /* 0x00a80000e40c783b */ /* 0x000ea20000004200 */
[----:B------:R-:W-:Y:S08]  /*10820*/  MUFU.EX2 R138, R138 ;  /* 0x0000008a008a7308 */ /* 0x000ff00000000800 */
[----:B------:R-:W-:Y:S01]  /*10830*/  MUFU.EX2 R127, R164 ;  /* 0x000000a4007f7308 */ /* 0x000fe20000000800 */
[----:B------:R-:W-:Y:S07]  /*10840*/  HMMA.16816.F32.BF16 R112, R4, R20, R80 ;  /* 0x000000140470723c */ /* 0x000fee0000041850 */
[----:B------:R-:W-:Y:S01]  /*10850*/  MUFU.EX2 R126, R165 ;  /* 0x000000a5007e7308 */ /* 0x000fe20000000800 */
[----:B------:R-:W-:Y:S01]  /*10860*/  IMAD.MOV.U32 R20, RZ, RZ, R29 ;  /* 0x000000ffff147224 */ /* 0x000fe200078e001d */
[----:B------:R3:W5:Y:S04]  /*10870*/  LDL.LU R240, [R1+0x124] ;  /* 0x0001240001f07983 */ /* 0x0007680000300800 */
[----:B-1----:R-:W1:Y:S01]  /*10880*/  LDSM.16.MT88.4 R28, [R230+0xa800] ;  /* 0x00a80000e61c783b */ /* 0x002e620000004200 */
[----:B------:R-:W-:Y:S01]  /*10890*/  FADD.FTZ R3, R213, R3 ;  /* 0x00000003d5037221 */ /* 0x000fe20000010000 */
[----:B------:R-:W-:Y:S01]  /*108a0*/  MOV R140, R131 ;  /* 0x00000083008c7202 */ /* 0x000fe20000000f00 */
[----:B------:R-:W4:Y:S01]  /*108b0*/  MUFU.EX2 R213, R108 ;  /* 0x0000006c00d57308 */ /* 0x000f220000000800 */
[----:B------:R-:W-:-:S07]  /*108c0*/  MOV R151, R130 ;  /* 0x0000008200977202 */ /* 0x000fce0000000f00 */
[----:B------:R1:W-:Y:S01]  /*108d0*/  MUFU.EX2 R212, R109 ;  /* 0x0000006d00d47308 */ /* 0x0003e20000000800 */
[----:B------:R-:W-:Y:S01]  /*108e0*/  MOV R19, R128 ;  /* 0x0000008000137202 */ /* 0x000fe20000000f00 */
[----:B------:R-:W-:Y:S01]  /*108f0*/  IMAD.MOV.U32 R149, RZ, RZ, R129 ;  /* 0x000000ffff957224 */ /* 0x000fe200078e0081 */
[----:B------:R-:W-:Y:S02]  /*10900*/  MOV R21, R100 ;  /* 0x0000006400157202 */ /* 0x000fe40000000f00 */
[----:B------:R-:W-:-:S03]  /*10910*/  MOV R16, R188 ;  /* 0x000000bc00107202 */ /* 0x000fc60000000f00 */
[----:B------:R-:W-:Y:S01]  /*10920*/  MUFU.EX2 R125, R166 ;  /* 0x000000a6007d7308 */ /* 0x000fe20000000800 */
[----:B------:R-:W-:Y:S07]  /*10930*/  HMMA.16816.F32.BF16 R88, R4, R10, R40 ;  /* 0x0000000a0458723c */ /* 0x000fee0000041828 */
[----:B------:R-:W-:Y:S01]  /*10940*/  MUFU.EX2 R124, R167 ;  /* 0x000000a7007c7308 */ /* 0x000fe20000000800 */
[----:B------:R-:W-:Y:S01]  /*10950*/  IMAD.MOV.U32 R134, RZ, RZ, R102 ;  /* 0x000000ffff867224 */ /* 0x000fe200078e0066 */
[----:B------:R-:W-:Y:S01]  /*10960*/  MOV R135, R103 ;  /* 0x0000006700877202 */ /* 0x000fe20000000f00 */
[----:B------:R-:W-:-:S05]  /*10970*/  FADD.FTZ R0, R234, R0 ;  /* 0x00000000ea007221 */ /* 0x000fca0000010000 */
[----:B------:R-:W-:Y:S08]  /*10980*/  MUFU.EX2 R123, R148 ;  /* 0x00000094007b7308 */ /* 0x000ff00000000800 */
[----:B------:R-:W-:Y:S01]  /*10990*/  MUFU.EX2 R122, R150 ;  /* 0x00000096007a7308 */ /* 0x000fe20000000800 */
[----:B------:R-:W-:Y:S01]  /*109a0*/  MOV R185, R237 ;  /* 0x000000ed00b97202 */ /* 0x000fe20000000f00 */
[----:B------:R3:W5:Y:S06]  /*109b0*/  LDL.LU R239, [R1+0x120] ;  /* 0x0001200001ef7983 */ /* 0x00076c0000300800 */
[----:B------:R-:W2:Y:S01]  /*109c0*/  MUFU.EX2 R131, R136 ;  /* 0x0000008800837308 */ /* 0x000ea20000000800 */
[----:B-1----:R-:W-:Y:S07]  /*109d0*/  HMMA.16816.F32.BF16 R108, R4, R22, R84 ;  /* 0x00000016046c723c */ /* 0x002fee0000041854 */
[----:B------:R1:W1:Y:S01]  /*109e0*/  MUFU.EX2 R130, R161 ;  /* 0x000000a100827308 */ /* 0x0002620000000800 */
[----:B------:R-:W-:Y:S01]  /*109f0*/  IMAD.MOV.U32 R22, RZ, RZ, R189 ;  /* 0x000000ffff167224 */ /* 0x000fe200078e00bd */
[----:B------:R-:W-:-:S06]  /*10a00*/  MOV R23, R190 ;  /* 0x000000be00177202 */ /* 0x000fcc0000000f00 */
[----:B------:R2:W-:Y:S08]  /*10a10*/  MUFU.EX2 R129, R162 ;  /* 0x000000a200817308 */ /* 0x0005f00000000800 */
[----:B------:R2:W2:Y:S01]  /*10a20*/  MUFU.EX2 R128, R163 ;  /* 0x000000a300807308 */ /* 0x0004a20000000800 */
[----:B-1----:R-:W-:Y:S01]  /*10a30*/  MOV R161, R191 ;  /* 0x000000bf00a17202 */ /* 0x002fe20000000f00 */
[----:B------:R-:W-:Y:S01]  /*10a40*/  IMAD.MOV.U32 R148, RZ, RZ, R17 ;  /* 0x000000ffff947224 */ /* 0x000fe200078e0011 */
[----:B------:R-:W-:Y:S01]  /*10a50*/  HMMA.16816.F32.BF16 R188, R4, R8, R72 ;  /* 0x0000000804bc723c */ /* 0x000fe20000041848 */
[----:B------:R-:W-:Y:S01]  /*10a60*/  FADD.FTZ R3, R236, R3 ;  /* 0x00000003ec037221 */ /* 0x000fe20000010000 */
[----:B------:R3:W5:Y:S05]  /*10a70*/  LDL.LU R238, [R1+0x11c] ;  /* 0x00011c0001ee7983 */ /* 0x00076a0000300800 */
[----:B------:R-:W-:Y:S01]  /*10a80*/  FADD.FTZ R8, R161, R120 ;  /* 0x00000078a1087221 */ /* 0x000fe20000010000 */
[----:B------:R-:W-:Y:S01]  /*10a90*/  MOV R161, R23 ;  /* 0x0000001700a17202 */ /* 0x000fe20000000f00 */
[----:B------:R-:W-:Y:S01]  /*10aa0*/  IMAD.MOV.U32 R9, RZ, RZ, R22 ;  /* 0x000000ffff097224 */ /* 0x000fe200078e0016 */
[----:B------:R-:W-:Y:S01]  /*10ab0*/  MOV R22, R20 ;  /* 0x0000001400167202 */ /* 0x000fe20000000f00 */
[----:B------:R-:W-:Y:S01]  /*10ac0*/  IMAD.MOV.U32 R23, RZ, RZ, R21 ;  /* 0x000000ffff177224 */ /* 0x000fe200078e0015 */
[----:B----4-:R-:W-:-:S02]  /*10ad0*/  F2FP.BF16.PACK_AB R4, R213, R214 ;  /* 0x000000d6d504723e */ /* 0x010fc400000010ff */
[----:B--2---:R-:W-:Y:S02]  /*10ae0*/  F2FP.BF16.PACK_AB R5, R131, R132 ;  /* 0x000000848305723e */ /* 0x004fe400000010ff */
[----:B------:R-:W-:Y:S02]  /*10af0*/  F2FP.BF16.PACK_AB R6, R133, R212 ;  /* 0x000000d48506723e */ /* 0x000fe400000010ff */
[----:B------:R-:W-:Y:S01]  /*10b00*/  F2FP.BF16.PACK_AB R7, R138, R137 ;  /* 0x000000898a07723e */ /* 0x000fe200000010ff */
[----:B------:R-:W-:Y:S01]  /*10b10*/  FADD.FTZ R2, R9, R2 ;  /* 0x0000000209027221 */ /* 0x000fe20000010000 */
[----:B------:R-:W-:Y:S01]  /*10b20*/  MOV R20, R18 ;  /* 0x0000001200147202 */ /* 0x000fe20000000f00 */
[----:B------:R-:W-:Y:S01]  /*10b30*/  IMAD.MOV.U32 R18, RZ, RZ, R121 ;  /* 0x000000ffff127224 */ /* 0x000fe200078e0079 */
[----:B------:R-:W-:Y:S02]  /*10b40*/  MOV R21, R19 ;  /* 0x0000001300157202 */ /* 0x000fe40000000f00 */
[----:B------:R-:W-:Y:S01]  /*10b50*/  MOV R136, R101 ;  /* 0x0000006500887202 */ /* 0x000fe20000000f00 */
[----:B------:R-:W-:Y:S01]  /*10b60*/  FADD.FTZ R3, R232, R3 ;  /* 0x00000003e8037221 */ /* 0x000fe20000010000 */
[----:B------:R-:W-:Y:S01]  /*10b70*/  MOV R9, R161 ;  /* 0x000000a100097202 */ /* 0x000fe20000000f00 */
[----:B------:R-:W-:Y:S01]  /*10b80*/  IMAD.MOV.U32 R161, RZ, RZ, R22 ;  /* 0x000000ffffa17224 */ /* 0x000fe200078e0016 */
[----:B------:R-:W-:Y:S01]  /*10b90*/  MOV R19, R235 ;  /* 0x000000eb00137202 */ /* 0x000fe20000000f00 */
[----:B------:R3:W5:Y:S01]  /*10ba0*/  LDL.LU R237, [R1+0x118] ;  /* 0x0001180001ed7983 */ /* 0x0007620000300800 */
[----:B------:R-:W-:Y:S01]  /*10bb0*/  MOV R22, R23 ;  /* 0x0000001700167202 */ /* 0x000fe20000000f00 */
[----:B------:R-:W-:Y:S01]  /*10bc0*/  HMMA.16816.F32.BF16 R100, R4, R12, R68 ;  /* 0x0000000c0464723c */ /* 0x000fe20000041844 */
[----:B------:R-:W-:Y:S01]  /*10bd0*/  MOV R23, R20 ;  /* 0x0000001400177202 */ /* 0x000fe20000000f00 */
[----:B------:R-:W-:Y:S01]  /*10be0*/  IMAD.MOV.U32 R20, RZ, RZ, R21 ;  /* 0x000000ffff147224 */ /* 0x000fe200078e0015 */
[----:B------:R-:W-:-:S05]  /*10bf0*/  MOV R21, R18 ;  /* 0x0000001200157202 */ /* 0x000fca0000000f00 */
[----:B------:R-:W-:Y:S01]  /*10c00*/  HMMA.16816.F32.BF16 R84, R4, R14, R64 ;  /* 0x0000000e0454723c */ /* 0x000fe20000041840 */
[----:B------:R-:W-:Y:S01]  /*10c10*/  MOV R18, R19 ;  /* 0x0000001300127202 */ /* 0x000fe20000000f00 */
[----:B------:R-:W-:Y:S01]  /*10c20*/  IMAD.MOV.U32 R19, RZ, RZ, R16 ;  /* 0x000000ffff137224 */ /* 0x000fe200078e0010 */
[----:B------:R-:W-:-:S05]  /*10c30*/  MOV R16, R139 ;  /* 0x0000008b00107202 */ /* 0x000fca0000000f00 */
[----:B------:R-:W-:Y:S01]  /*10c40*/  HMMA.16816.F32.BF16 R80, R4, R24, R60 ;  /* 0x000000180450723c */ /* 0x000fe2000004183c */
[----:B------:R-:W-:-:S07]  /*10c50*/  FADD.FTZ R0, R161, R0 ;  /* 0x00000000a1007221 */ /* 0x000fce0000010000 */
[C---:B------:R-:W-:Y:S08]  /*10c60*/  HMMA.16816.F32.BF16 R76, R4.reuse, R26, R56 ;  /* 0x0000001a044c723c */ /* 0x040ff00000041838 */
[C---:B------:R-:W-:Y:S08]  /*10c70*/  HMMA.16816.F32.BF16 R72, R4.reuse, R32, R52 ;  /* 0x000000200448723c */ /* 0x040ff00000041834 */
[C---:B------:R-:W-:Y:S01]  /*10c80*/  HMMA.16816.F32.BF16 R40, R4.reuse, R30, R36 ;  /* 0x0000001e0428723c */ /* 0x040fe20000041824 */
[----:B------:R-:W-:Y:S01]  /*10c90*/  FADD.FTZ R2, R9, R2 ;  /* 0x0000000209027221 */ /* 0x000fe20000010000 */
[----:B------:R-:W-:Y:S01]  /*10ca0*/  MUFU.EX2 R121, R152 ;  /* 0x0000009800797308 */ /* 0x000fe20000000800 */
[----:B------:R3:W5:Y:S05]  /*10cb0*/  LDL.LU R236, [R1+0x114] ;  /* 0x0001140001ec7983 */ /* 0x00076a0000300800 */
[C---:B------:R-:W-:Y:S08]  /*10cc0*/  HMMA.16816.F32.BF16 R68, R4.reuse, R34, R48 ;  /* 0x000000220444723c */ /* 0x040ff00000041830 */
[----:B------:R-:W-:Y:S01]  /*10cd0*/  HMMA.16816.F32.BF16 R64, R4, R28, R44 ;  /* 0x0000001c0440723c */ /* 0x000fe2000004182c */
[----:B------:R-:W-:Y:S01]  /*10ce0*/  FADD.FTZ R60, R233, R8 ;  /* 0x00000008e93c7221 */ /* 0x000fe20000010000 */
[----:B------:R-:W-:Y:S01]  /*10cf0*/  MOV R162, R22 ;  /* 0x0000001600a27202 */ /* 0x000fe20000000f00 */
[----:B------:R-:W-:Y:S01]  /*10d00*/  IMAD.MOV.U32 R161, RZ, RZ, R23 ;  /* 0x000000ffffa17224 */ /* 0x000fe200078e0017 */
[----:B------:R-:W-:Y:S01]  /*10d10*/  MOV R163, R20 ;  /* 0x0000001400a37202 */ /* 0x000fe20000000f00 */
[----:B------:R-:W-:Y:S01]  /*10d20*/  IMAD.MOV.U32 R165, RZ, RZ, R18 ;  /* 0x000000ffffa57224 */ /* 0x000fe200078e0012 */
[----:B------:R-:W-:Y:S01]  /*10d30*/  MOV R164, R21 ;  /* 0x0000001500a47202 */ /* 0x000fe20000000f00 */
[----:B------:R-:W-:Y:S01]  /*10d40*/  LDSM.16.MT88.4 R8, [R230+0xb000] ;  /* 0x00b00000e608783b */ /* 0x000fe20000004200 */
[----:B------:R-:W-:-:S02]  /*10d50*/  F2FP.BF16.PACK_AB R4, R130, R221 ;  /* 0x000000dd8204723e */ /* 0x000fc400000010ff */
[----:B------:R-:W-:Y:S01]  /*10d60*/  F2FP.BF16.PACK_AB R5, R126, R127 ;  /* 0x0000007f7e05723e */ /* 0x000fe200000010ff */
[----:B------:R-:W1:Y:S01]  /*10d70*/  LDSM.16.MT88.4 R20, [R228+0xb000] ;  /* 0x00b00000e414783b */ /* 0x000e620000004200 */
[----:B------:R-:W-:Y:S02]  /*10d80*/  F2FP.BF16.PACK_AB R6, R128, R129 ;  /* 0x000000818006723e */ /* 0x000fe400000010ff */
[----:B------:R-:W-:Y:S02]  /*10d90*/  F2FP.BF16.PACK_AB R7, R124, R125 ;  /* 0x0000007d7c07723e */ /* 0x000fe400000010ff */
[----:B------:R-:W-:Y:S02]  /*10da0*/  MOV R166, R19 ;  /* 0x0000001300a67202 */ /* 0x000fe40000000f00 */
[----:B------:R-:W-:Y:S01]  /*10db0*/  MOV R167, R16 ;  /* 0x0000001000a77202 */ /* 0x000fe20000000f00 */
[----:B------:R-:W-:Y:S01]  /*10dc0*/  MUFU.EX2 R120, R153 ;  /* 0x0000009900787308 */ /* 0x000fe20000000800 */
[----:B------:R-:W2:Y:S01]  /*10dd0*/  LDSM.16.MT88.4 R16, [R231+0xb000] ;  /* 0x00b00000e710783b */ /* 0x000ea20000004200 */
[C---:B------:R-:W-:Y:S03]  /*10de0*/  HMMA.16816.F32.BF16 R56, R4.reuse, R12, R96 ;  /* 0x0000000c0438723c */ /* 0x040fe60000041860 */
[----:B------:R3:W5:Y:S05]  /*10df0*/  LDL.LU R235, [R1+0x110] ;  /* 0x0001100001eb7983 */ /* 0x00076a0000300800 */
[C---:B------:R-:W-:Y:S01]  /*10e00*/  HMMA.16816.F32.BF16 R52, R4.reuse, R14, R92 ;  /* 0x0000000e0434723c */ /* 0x040fe2000004185c */
[----:B------:R-:W4:Y:S01]  /*10e10*/  LDSM.16.MT88.4 R12, [R229+0xb000] ;  /* 0x00b00000e50c783b */ /* 0x000f220000004200 */
[----:B------:R-:W-:Y:S06]  /*10e20*/  MUFU.EX2 R96, R154 ;  /* 0x0000009a00607308 */ /* 0x000fec0000000800 */
[C---:B------:R-:W-:Y:S02]  /*10e30*/  HMMA.16816.F32.BF16 R36, R4.reuse, R32, R112 ;  /* 0x000000200424723c */ /* 0x040fe40000041870 */
[----:B------:R-:W-:Y:S06]  /*10e40*/  MUFU.EX2 R63, R180 ;  /* 0x000000b4003f7308 */ /* 0x000fec0000000800 */
[C---:B------:R-:W-:Y:S02]  /*10e50*/  HMMA.16816.F32.BF16 R188, R4.reuse, R28, R188 ;  /* 0x0000001c04bc723c */ /* 0x040fe400000418bc */
[----:B------:R-:W-:Y:S06]  /*10e60*/  MUFU.EX2 R62, R182 ;  /* 0x000000b6003e7308 */ /* 0x000fec0000000800 */
[C---:B------:R-:W-:Y:S02]  /*10e70*/  HMMA.16816.F32.BF16 R48, R4.reuse, R24, R104 ;  /* 0x000000180430723c */ /* 0x040fe40000041868 */
[----:B------:R-:W-:Y:S06]  /*10e80*/  MUFU.EX2 R61, R183 ;  /* 0x000000b7003d7308 */ /* 0x000fec0000000800 */
[----:B------:R-:W-:Y:S01]  /*10e90*/  HMMA.16816.F32.BF16 R44, R4, R26, R116 ;  /* 0x0000001a042c723c */ /* 0x000fe20000041874 */
[----:B------:R-:W-:Y:S01]  /*10ea0*/  FADD.FTZ R3, R167, R3 ;  /* 0x00000003a7037221 */ /* 0x000fe20000010000 */
[----:B------:R-:W1:Y:S01]  /*10eb0*/  MUFU.EX2 R95, R158 ;  /* 0x0000009e005f7308 */ /* 0x000e620000000800 */
[----:B------:R-:W-:-:S02]  /*10ec0*/  FADD.FTZ R2, R166, R2 ;  /* 0x00000002a6027221 */ /* 0x000fc40000010000 */
[----:B------:R-:W-:Y:S01]  /*10ed0*/  FADD.FTZ R0, R165, R0 ;  /* 0x00000000a5007221 */ /* 0x000fe20000010000 */
[----:B------:R-:W-:Y:S02]  /*10ee0*/  MOV R97, R143 ;  /* 0x0000008f00617202 */ /* 0x000fe40000000f00 */
[----:B------:R-:W-:Y:S01]  /*10ef0*/  MOV R98, R142 ;  /* 0x0000008e00627202 */ /* 0x000fe20000000f00 */
[----:B------:R-:W-:Y:S01]  /*10f00*/  IMAD.MOV.U32 R99, RZ, RZ, R149 ;  /* 0x000000ffff637224 */ /* 0x000fe200078e0095 */
[----:B------:R1:W-:Y:S01]  /*10f10*/  MUFU.EX2 R94, R159 ;  /* 0x0000009f005e7308 */ /* 0x0003e20000000800 */
[C---:B------:R-:W-:Y:S01]  /*10f20*/  HMMA.16816.F32.BF16 R32, R4.reuse, R34, R108 ;  /* 0x000000220420723c */ /* 0x040fe2000004186c */
[----:B------:R3:W5:Y:S06]  /*10f30*/  LDL.LU R234, [R1+0x10c] ;  /* 0x00010c0001ea7983 */ /* 0x00076c0000300800 */
[----:B------:R-:W1:Y:S01]  /*10f40*/  MUFU.EX2 R93, R160 ;  /* 0x000000a0005d7308 */ /* 0x000e620000000800 */
[----:B------:R-:W-:Y:S07]  /*10f50*/  HMMA.16816.F32.BF16 R28, R4, R30, R88 ;  /* 0x0000001e041c723c */ /* 0x000fee0000041858 */
[----:B------:R-:W-:Y:S01]  /*10f60*/  MUFU.EX2 R92, R176 ;  /* 0x000000b0005c7308 */ /* 0x000fe20000000800 */
[----:B------:R-:W-:Y:S01]  /*10f70*/  FADD.FTZ R24, R148, R60 ;  /* 0x0000003c94187221 */ /* 0x000fe20000010000 */
[----:B------:R-:W-:Y:S01]  /*10f80*/  MOV R167, R144 ;  /* 0x0000009000a77202 */ /* 0x000fe20000000f00 */
[----:B------:R-:W-:Y:S01]  /*10f90*/  FADD.FTZ R3, R163, R3 ;  /* 0x00000003a3037221 */ /* 0x000fe20000010000 */
[----:B------:R-:W-:Y:S01]  /*10fa0*/  MOV R165, R186 ;  /* 0x000000ba00a57202 */ /* 0x000fe20000000f00 */
[----:B------:R-:W-:Y:S01]  /*10fb0*/  IMAD.MOV.U32 R166, RZ, RZ, R185 ;  /* 0x000000ffffa67224 */ /* 0x000fe200078e00b9 */
[----:B------:R-:W-:Y:S01]  /*10fc0*/  MOV R119, R162 ;  /* 0x000000a200777202 */ /* 0x000fe20000000f00 */
[----:B------:R-:W-:Y:S01]  /*10fd0*/  FADD.FTZ R2, R199, R2 ;  /* 0x00000002c7027221 */ /* 0x000fe20000010000 */
[----:B------:R-:W2:Y:S01]  /*10fe0*/  MUFU.EX2 R91, R177 ;  /* 0x000000b1005b7308 */ /* 0x000ea20000000800 */
[----:B------:R-:W-:Y:S01]  /*10ff0*/  FADD.FTZ R0, R198, R0 ;  /* 0x00000000c6007221 */ /* 0x000fe20000010000 */
[----:B------:R-:W-:Y:S01]  /*11000*/  MOV R104, R196 ;  /* 0x000000c400687202 */ /* 0x000fe20000000f00 */
[----:B-1----:R-:W-:Y:S01]  /*11010*/  IMAD.MOV.U32 R159, RZ, RZ, R161 ;  /* 0x000000ffff9f7224 */ /* 0x002fe200078e00a1 */
[----:B------:R-:W-:Y:S01]  /*11020*/  MOV R105, R197 ;  /* 0x000000c500697202 */ /* 0x000fe20000000f00 */
[----:B------:R-:W-:Y:S01]  /*11030*/  IMAD.MOV.U32 R106, RZ, RZ, R141 ;  /* 0x000000ffff6a7224 */ /* 0x000fe200078e008d */
[----:B------:R-:W-:Y:S01]  /*11040*/  MOV R107, R140 ;  /* 0x0000008c006b7202 */ /* 0x000fe20000000f00 */
[----:B------:R-:W-:Y:S01]  /*11050*/  IMAD.MOV.U32 R112, RZ, RZ, R157 ;  /* 0x000000ffff707224 */ /* 0x000fe200078e009d */
[----:B------:R-:W-:Y:S01]  /*11060*/  MUFU.EX2 R90, R179 ;  /* 0x000000b3005a7308 */ /* 0x000fe20000000800 */
[----:B------:R-:W-:-:S02]  /*11070*/  MOV R158, R151 ;  /* 0x00000097009e7202 */ /* 0x000fc40000000f00 */
[----:B------:R-:W-:Y:S02]  /*11080*/  MOV R113, R156 ;  /* 0x0000009c00717202 */ /* 0x000fe40000000f00 */
[----:B------:R-:W-:Y:S01]  /*11090*/  MOV R114, R146 ;  /* 0x0000009200727202 */ /* 0x000fe20000000f00 */
[----:B------:R-:W-:Y:S01]  /*110a0*/  IMAD.MOV.U32 R115, RZ, RZ, R147 ;  /* 0x000000ffff737224 */ /* 0x000fe200078e0093 */
[----:B------:R-:W-:Y:S01]  /*110b0*/  MOV R116, R145 ;  /* 0x0000009100747202 */ /* 0x000fe20000000f00 */
[----:B------:R-:W-:Y:S01]  /*110c0*/  MUFU.EX2 R89, R181 ;  /* 0x000000b500597308 */ /* 0x000fe20000000800 */
[----:B------:R3:W5:Y:S07]  /*110d0*/  LDL.LU R233, [R1+0x108] ;  /* 0x0001080001e97983 */ /* 0x00076e0000300800 */
[----:B------:R-:W1:Y:S01]  /*110e0*/  MUFU.EX2 R88, R178 ;  /* 0x000000b200587308 */ /* 0x000e620000000800 */
[----:B------:R-:W-:-:S02]  /*110f0*/  F2FP.BF16.PACK_AB R4, R122, R123 ;  /* 0x0000007b7a04723e */ /* 0x000fc400000010ff */
[----:B------:R-:W-:Y:S02]  /*11100*/  F2FP.BF16.PACK_AB R5, R95, R96 ;  /* 0x000000605f05723e */ /* 0x000fe400000010ff */
[----:B------:R-:W-:Y:S02]  /*11110*/  F2FP.BF16.PACK_AB R6, R120, R121 ;  /* 0x000000797806723e */ /* 0x000fe400000010ff */
[----:B------:R-:W-:Y:S01]  /*11120*/  F2FP.BF16.PACK_AB R7, R93, R94 ;  /* 0x0000005e5d07723e */ /* 0x000fe200000010ff */
[----:B------:R-:W-:Y:S01]  /*11130*/  FADD.FTZ R24, R164, R24 ;  /* 0x00000018a4187221 */ /* 0x000fe20000010000 */
[----:B------:R-:W-:Y:S01]  /*11140*/  MOV R163, R136 ;  /* 0x0000008800a37202 */ /* 0x000fe20000000f00 */
[----:B------:R-:W-:Y:S01]  /*11150*/  FADD.FTZ R3, R166, R3 ;  /* 0x00000003a6037221 */ /* 0x000fe20000010000 */
[----:B------:R-:W-:Y:S01]  /*11160*/  MUFU.EX2 R27, R168 ;  /* 0x000000a8001b7308 */ /* 0x000fe20000000800 */
[----:B------:R-:W-:Y:S01]  /*11170*/  IMAD.MOV.U32 R144, RZ, RZ, R184 ;  /* 0x000000ffff907224 */ /* 0x000fe200078e00b8 */
[----:B------:R3:W5:Y:S01]  /*11180*/  LDL.LU R232, [R1+0x104] ;  /* 0x0001040001e87983 */ /* 0x0007620000300800 */
[----:B------:R-:W-:Y:S01]  /*11190*/  HMMA.16816.F32.BF16 R100, R4, R20, R100 ;  /* 0x000000140464723c */ /* 0x000fe20000041864 */
[----:B------:R-:W-:-:S07]  /*111a0*/  MOV R164, R187 ;  /* 0x000000bb00a47202 */ /* 0x000fce0000000f00 */
[C---:B------:R-:W-:Y:S08]  /*111b0*/  HMMA.16816.F32.BF16 R84, R4.reuse, R22, R84 ;  /* 0x000000160454723c */ /* 0x040ff00000041854 */
[C---:B--2---:R-:W-:Y:S08]  /*111c0*/  HMMA.16816.F32.BF16 R80, R4.reuse, R16, R80 ;  /* 0x000000100450723c */ /* 0x044ff00000041850 */
[C---:B------:R-:W-:Y:S08]  /*111d0*/  HMMA.16816.F32.BF16 R76, R4.reuse, R18, R76 ;  /* 0x00000012044c723c */ /* 0x040ff0000004184c */
[C---:B----4-:R-:W-:Y:S08]  /*111e0*/  HMMA.16816.F32.BF16 R72, R4.reuse, R12, R72 ;  /* 0x0000000c0448723c */ /* 0x050ff00000041848 */
[C---:B------:R-:W-:Y:S08]  /*111f0*/  HMMA.16816.F32.BF16 R68, R4.reuse, R14, R68 ;  /* 0x0000000e0444723c */ /* 0x040ff00000041844 */
[C---:B------:R-:W-:Y:S08]  /*11200*/  HMMA.16816.F32.BF16 R64, R4.reuse, R8, R64 ;  /* 0x000000080440723c */ /* 0x040ff00000041840 */
[----:B------:R-:W-:Y:S01]  /*11210*/  HMMA.16816.F32.BF16 R40, R4, R10, R40 ;  /* 0x0000000a0428723c */ /* 0x000fe20000041828 */
[----:B------:R-:W-:Y:S01]  /*11220*/  MOV R118, R163 ;  /* 0x000000a300767202 */ /* 0x000fe20000000f00 */
[----:B------:R-:W-:Y:S01]  /*11230*/  MUFU.EX2 R26, R169 ;  /* 0x000000a9001a7308 */ /* 0x000fe20000000800 */
[----:B------:R-:W-:Y:S01]  /*11240*/  MOV R136, R134 ;  /* 0x0000008600887202 */ /* 0x000fe20000000f00 */
[----:B------:R-:W-:Y:S03]  /*11250*/  LDSM.16.MT88.4 R184, [R229+0xb800] ;  /* 0x00b80000e5b8783b */ /* 0x000fe60000004200 */
[----:B------:R-:W-:Y:S01]  /*11260*/  F2FP.BF16.PACK_AB R4, R91, R92 ;  /* 0x0000005c5b04723e */ /* 0x000fe200000010ff */
[----:B------:R3:W5:Y:S01]  /*11270*/  LDL.LU R139, [R1+0x100] ;  /* 0x00010000018b7983 */ /* 0x0007620000300800 */
[----:B-1----:R-:W-:-:S02]  /*11280*/  F2FP.BF16.PACK_AB R5, R63, R88 ;  /* 0x000000583f05723e */ /* 0x002fc400000010ff */
[----:B------:R-:W-:Y:S02]  /*11290*/  F2FP.BF16.PACK_AB R6, R89, R90 ;  /* 0x0000005a5906723e */ /* 0x000fe400000010ff */
[----:B------:R-:W-:Y:S01]  /*112a0*/  F2FP.BF16.PACK_AB R7, R61, R62 ;  /* 0x0000003e3d07723e */ /* 0x000fe200000010ff */
[----:B------:R-:W-:Y:S01]  /*112b0*/  IMAD.MOV.U32 R134, RZ, RZ, R135 ;  /* 0x000000ffff867224 */ /* 0x000fe200078e0087 */
[----:B------:R-:W-:Y:S02]  /*112c0*/  MOV R135, R155 ;  /* 0x0000009b00877202 */ /* 0x000fe40000000f00 */
[----:B------:R-:W-:Y:S01]  /*112d0*/  MOV R117, R144 ;  /* 0x0000009000757202 */ /* 0x000fe20000000f00 */
[----:B------:R-:W-:Y:S02]  /*112e0*/  MUFU.EX2 R25, R170 ;  /* 0x000000aa00197308 */ /* 0x000fe40000000800 */
        /* <DEDUP_REMOVED lines=8> */
[----:B------:R-:W-:Y:S01]  /*11370*/  MOV R111, R135 ;  /* 0x00000087006f7202 */ /* 0x000fe20000000f00 */
[----:B------:R-:W1:Y:S01]  /*11380*/  MUFU.EX2 R18, R193 ;  /* 0x000000c100127308 */ /* 0x000e620000000800 */
[----:B------:R-:W2:Y:S04]  /*11390*/  LDSM.16.MT88.4 R152, [R228+0xb800] ;  /* 0x00b80000e498783b */ /* 0x000ea80000004200 */
[----:B------:R-:W-:Y:S01]  /*113a0*/  FADD.FTZ R4, R167, R24 ;  /* 0x00000018a7047221 */ /* 0x000fe20000010000 */
[----:B------:R-:W-:Y:S01]  /*113b0*/  LDSM.16.MT88.4 R12, [R230+0xb800] ;  /* 0x00b80000e60c783b */ /* 0x000fe20000004200 */
        /* <DEDUP_REMOVED lines=12> */
[----:B------:R-:W-:Y:S01]  /*11480*/  MOV R119, R202 ;  /* 0x000000ca00777202 */ /* 0x000fe20000000f00 */
[----:B------:R-:W-:Y:S01]  /*11490*/  FADD.FTZ R5, R113, R5 ;  /* 0x0000000571057221 */ /* 0x000fe20000010000 */
[----:B------:R-:W-:Y:S01]  /*114a0*/  MOV R104, R203 ;  /* 0x000000cb00687202 */ /* 0x000fe20000000f00 */
[----:B------:R-:W-:-:S02]  /*114b0*/  IMAD.MOV.U32 R118, RZ, RZ, R201 ;  /* 0x000000ffff767224 */ /* 0x000fc400078e00c9 */
[----:B------:R-:W-:Y:S02]  /*114c0*/  FADD.FTZ R4, R114, R4 ;  /* 0x0000000472047221 */ /* 0x000fe40000010000 */
[----:B------:R-:W-:Y:S02]  /*114d0*/  FADD.FTZ R2, R115, R2 ;  /* 0x0000000273027221 */ /* 0x000fe40000010000 */
[----:B------:R-:W-:Y:S01]  /*114e0*/  FADD.FTZ R0, R116, R0 ;  /* 0x0000000074007221 */ /* 0x000fe20000010000 */
[----:B------:R-:W-:Y:S01]  /*114f0*/  MOV R106, R134 ;  /* 0x00000086006a7202 */ /* 0x000fe20000000f00 */
[----:B------:R-:W-:Y:S02]  /*11500*/  IMAD.MOV.U32 R105, RZ, RZ, R200 ;  /* 0x000000ffff697224 */ /* 0x000fe400078e00c8 */
[----:B------:R-:W-:Y:S02]  /*11510*/  FADD.FTZ R5, R117, R5 ;  /* 0x0000000575057221 */ /* 0x000fe40000010000 */
[----:B------:R-:W-:-:S02]  /*11520*/  FADD.FTZ R4, R118, R4 ;  /* 0x0000000476047221 */ /* 0x000fc40000010000 */
[----:B------:R-:W-:Y:S02]  /*11530*/  FADD.FTZ R2, R119, R2 ;  /* 0x0000000277027221 */ /* 0x000fe40000010000 */
[----:B------:R-:W-:Y:S02]  /*11540*/  IMAD.MOV.U32 R107, RZ, RZ, R136 ;  /* 0x000000ffff6b7224 */ /* 0x000fe400078e0088 */
        /* <DEDUP_REMOVED lines=40> */
[----:B------:R-:W-:Y:S01]  /*117d0*/  FADD.FTZ R0, R138, R0 ;  /* 0x000000008a007221 */ /* 0x000fe20000010000 */
[----:B------:R-:W4:Y:S01]  /*117e0*/  MUFU.EX2 R10, R192 ;  /* 0x000000c0000a7308 */ /* 0x000f220000000800 */
[----:B------:R-:W-:Y:S02]  /*117f0*/  FADD.FTZ R5, R92, R5 ;  /* 0x000000055c057221 */ /* 0x000fe40000010000 */
[----:B------:R-:W-:Y:S02]  /*11800*/  FADD.FTZ R4, R88, R4 ;  /* 0x0000000458047221 */ /* 0x000fe40000010000 */
[----:B------:R-:W-:Y:S02]  /*11810*/  FADD.FTZ R2, R123, R2 ;  /* 0x000000027b027221 */ /* 0x000fe40000010000 */
[----:B------:R-:W-:Y:S01]  /*11820*/  FADD.FTZ R0, R96, R0 ;  /* 0x0000000060007221 */ /* 0x000fe20000010000 */
[----:B------:R-:W1:Y:S01]  /*11830*/  MUFU.EX2 R22, R172 ;  /* 0x000000ac00167308 */ /* 0x000e620000000800 */
[----:B------:R-:W-:-:S02]  /*11840*/  FADD.FTZ R5, R91, R5 ;  /* 0x000000055b057221 */ /* 0x000fc40000010000 */
        /* <DEDUP_REMOVED lines=14> */
[----:B------:R-:W2:Y:S01]  /*11930*/  MUFU.EX2 R8, R195 ;  /* 0x000000c300087308 */ /* 0x000ea20000000800 */
[----:B------:R-:W-:-:S07]  /*11940*/  FADD.FTZ R0, R93, R0 ;  /* 0x000000005d007221 */ /* 0x000fce0000010000 */
[----:B------:R2:W-:Y:S01]  /*11950*/  MUFU.EX2 R23, R171 ;  /* 0x000000ab00177308 */ /* 0x0005e20000000800 */
[----:B-1----:R-:W-:-:S07]  /*11960*/  FADD.FTZ R5, R18, R5 ;  /* 0x0000000512057221 */ /* 0x002fce0000010000 */
[----:B------:R-:W1:Y:S01]  /*11970*/  MUFU.EX2 R20, R174 ;  /* 0x000000ae00147308 */ /* 0x000e620000000800 */
[----:B----4-:R-:W-:Y:S01]  /*11980*/  FADD.FTZ R4, R10, R4 ;  /* 0x000000040a047221 */ /* 0x010fe20000010000 */
[----:B--2---:R-:W2:Y:S06]  /*11990*/  LDSM.16.MT88.4 R168, [R231+0xb800] ;  /* 0x00b80000e7a8783b */ /* 0x004eac0000004200 */
[----:B------:R-:W4:Y:S01]  /*119a0*/  MUFU.EX2 R11, R211 ;  /* 0x000000d3000b7308 */ /* 0x000f220000000800 */
[----:B------:R-:W-:-:S07]  /*119b0*/  FADD.FTZ R2, R27, R2 ;  /* 0x000000021b027221 */ /* 0x000fce0000010000 */
[----:B------:R-:W1:Y:S01]  /*119c0*/  MUFU.EX2 R7, R209 ;  /* 0x000000d100077308 */ /* 0x000e620000000800 */
[----:B------:R-:W-:Y:S02]  /*119d0*/  FADD.FTZ R0, R22, R0 ;  /* 0x0000000016007221 */ /* 0x000fe40000010000 */
[----:B------:R-:W-:-:S05]  /*119e0*/  FADD.FTZ R5, R17, R5 ;  /* 0x0000000511057221 */ /* 0x000fca0000010000 */
[----:B------:R-:W3:Y:S01]  /*119f0*/  MUFU.EX2 R19, R175 ;  /* 0x000000af00137308 */ /* 0x000ee20000000800 */
[----:B------:R-:W-:Y:S02]  /*11a00*/  FADD.FTZ R4, R9, R4 ;  /* 0x0000000409047221 */ /* 0x000fe40000010000 */
[----:B------:R-:W-:Y:S02]  /*11a10*/  FADD.FTZ R2, R26, R2 ;  /* 0x000000021a027221 */ /* 0x000fe40000010000 */
[----:B------:R-:W-:Y:S02]  /*11a20*/  FADD.FTZ R0, R21, R0 ;  /* 0x0000000015007221 */ /* 0x000fe40000010000 */
[----:B------:R-:W-:Y:S02]  /*11a30*/  FADD.FTZ R5, R16, R5 ;  /* 0x0000000510057221 */ /* 0x000fe40000010000 */
[----:B------:R-:W-:Y:S02]  /*11a40*/  FADD.FTZ R4, R8, R4 ;  /* 0x0000000408047221 */ /* 0x000fe40000010000 */
[----:B------:R-:W-:-:S02]  /*11a50*/  FADD.FTZ R2, R25, R2 ;  /* 0x0000000219027221 */ /* 0x000fc40000010000 */
[----:B-1----:R-:W-:Y:S02]  /*11a60*/  FADD.FTZ R0, R20, R0 ;  /* 0x0000000014007221 */ /* 0x002fe40000010000 */
[----:B----4-:R-:W-:Y:S02]  /*11a70*/  FADD.FTZ R5, R11, R5 ;  /* 0x000000050b057221 */ /* 0x010fe40000010000 */
[----:B------:R-:W-:Y:S02]  /*11a80*/  FADD.FTZ R4, R7, R4 ;  /* 0x0000000407047221 */ /* 0x000fe40000010000 */
[----:B------:R-:W-:Y:S02]  /*11a90*/  FADD.FTZ R2, R23, R2 ;  /* 0x0000000217027221 */ /* 0x000fe40000010000 */
[----:B---3--:R-:W-:Y:S01]  /*11aa0*/  FADD.FTZ R0, R19, R0 ;  /* 0x0000000013007221 */ /* 0x008fe20000010000 */
        /* <DEDUP_REMOVED lines=13> */
[----:B------:R-:W-:Y:S02]  /*11b80*/  @UP0 UIADD3 UR33, UR33, -0x3, URZ ;  /* 0xfffffffd21210890 */ /* 0x000fe4000fffe03f */
[----:B------:R-:W-:Y:S01]  /*11b90*/  UMOV UR8, UR5 ;  /* 0x0000000500087c82 */ /* 0x000fe20008000000 */
[----:B------:R-:W-:-:S04]  /*11ba0*/  MOV R135, R206 ;  /* 0x000000ce00877202 */ /* 0x000fc80000000f00 */
[----:B------:R-:W-:Y:S01]  /*11bb0*/  HMMA.16816.F32.BF16 R148, R196, R154, R84 ;  /* 0x0000009ac494723c */ /* 0x000fe20000041854 */
[----:B------:R-:W-:Y:S01]  /*11bc0*/  MOV R136, R207 ;  /* 0x000000cf00887202 */ /* 0x000fe20000000f00 */
[----:B------:R-:W-:Y:S01]  /*11bd0*/  IMAD.MOV.U32 R3, RZ, RZ, R204 ;  /* 0x000000ffff037224 */ /* 0x000fe200078e00cc */
[----:B------:R-:W-:-:S05]  /*11be0*/  MOV R134, R205 ;  /* 0x000000cd00867202 */ /* 0x000fca0000000f00 */
[----:B--2---:R-:W-:Y:S01]  /*11bf0*/  HMMA.16816.F32.BF16 R160, R196, R168, R80 ;  /* 0x000000a8c4a0723c */ /* 0x004fe20000041850 */
[----:B------:R-:W-:Y:S01]  /*11c00*/  @P0 MOV R135, R206 ;  /* 0x000000ce00870202 */ /* 0x000fe20000000f00 */
[----:B------:R-:W-:Y:S01]  /*11c10*/  @P0 IMAD.MOV.U32 R136, RZ, RZ, R207 ;  /* 0x000000ffff880224 */ /* 0x000fe200078e00cf */
        /* <DEDUP_REMOVED lines=16> */
.L_x_166:
[----:B-12---:R-:W-:-:S12]  /*11d20*/  UIADD3 UR33, UR8, -0x1, URZ ;  /* 0xffffffff08217890 */ /* 0x006fd8000fffe03f */
.L_x_170:
[----:B-1----:R-:W-:-:S13]  /*11d30*/  ISETP.LE.AND P0, PT, RZ, UR33, PT ;  /* 0x00000021ff007c0c */ /* 0x002fda000bf03270 */
[----:B------:R-:W-:Y:S05]  /*11d40*/  @!P0 BRA `(.L_x_171) ;  /* 0x0000523000008947 */ /* 0x000fea0003800000 */
[----:B-----5:R-:W2:Y:S01]  /*11d50*/  LDL.64 R8, [R1+0xa8] ;  /* 0x0000a80001087983 */ /* 0x020ea20000100a00 */
[----:B------:R-:W-:Y:S01]  /*11d60*/  MOV R138, R3 ;  /* 0x00000003008a7202 */ /* 0x000fe20000000f00 */
[----:B------:R-:W-:Y:S01]  /*11d70*/  ULDC UR15, c[0x0][0x1a4] ;  /* 0x00006900000f7ab9 */ /* 0x000fe20000000800 */
[----:B------:R-:W-:Y:S01]  /*11d80*/  IMAD.MOV.U32 R133, RZ, RZ, R135 ;  /* 0x000000ffff857224 */ /* 0x000fe200078e0087 */
[----:B------:R-:W3:Y:S01]  /*11d90*/  LDL.LU.64 R6, [R1+0xf0] ;  /* 0x0000f00001067983 */ /* 0x000ee20000300a00 */
[----:B------:R-:W-:Y:S01]  /*11da0*/  ULDC UR23, c[0x0][0x19c] ;  /* 0x0000670000177ab9 */ /* 0x000fe20000000800 */
[----:B------:R-:W-:Y:S01]  /*11db0*/  IMAD.MOV.U32 R132, RZ, RZ, R136 ;  /* 0x000000ffff847224 */ /* 0x000fe200078e0088 */
[----:B------:R-:W-:Y:S01]  /*11dc0*/  USHF.L.U32 UR9, UR10, 0x5, URZ ;  /* 0x000000050a097899 */ /* 0x000fe2000800063f */
[----:B------:R-:W4:Y:S01]  /*11dd0*/  LDL.LU.64 R4, [R1+0xf8] ;  /* 0x0000f80001047983 */ /* 0x000f220000300a00 */
[----:B------:R-:W-:Y:S01]  /*11de0*/  UIMAD.WIDE.U32 UR50, UR10, 0x30, URZ ;  /* 0x000000300a3278a5 */ /* 0x000fe2000f8e003f */
[----:B------:R-:W-:Y:S01]  /*11df0*/  IMAD.MOV.U32 R137, RZ, RZ, R134 ;  /* 0x000000ffff897224 */ /* 0x000fe200078e0086 */
[----:B------:R-:W-:-:S02]  /*11e00*/  USHF.L.U32 UR12, UR10, 0x6, URZ ;  /* 0x000000060a0c7899 */ /* 0x000fc4000800063f */
[----:B------:R-:W-:Y:S02]  /*11e10*/  UIMAD.WIDE.U32 UR48, UR10, 0x50, URZ ;  /* 0x000000500a3078a5 */ /* 0x000fe4000f8e003f */
[----:B------:R-:W-:Y:S02]  /*11e20*/  UIMAD.WIDE.U32 UR46, UR10, 0x60, URZ ;  /* 0x000000600a2e78a5 */ /* 0x000fe4000f8e003f */
[----:B------:R-:W-:Y:S02]  /*11e30*/  UIMAD.WIDE.U32 UR44, UR10, 0x70, URZ ;  /* 0x000000700a2c78a5 */ /* 0x000fe4000f8e003f */
[----:B------:R-:W-:Y:S02]  /*11e40*/  USHF.L.U64.HI UR8, UR10, 0x5, UR15 ;  /* 0x000000050a087899 */ /* 0x000fe4000801020f */
[----:B------:R-:W-:Y:S02]  /*11e50*/  USHF.L.U64.HI UR11, UR10, 0x6, UR15 ;  /* 0x000000060a0b7899 */ /* 0x000fe4000801020f */
[----:B------:R-:W-:-:S02]  /*11e60*/  USHF.L.U64.HI UR16, UR4, 0x5, UR23 ;  /* 0x0000000504107899 */ /* 0x000fc40008010217 */
[----:B------:R-:W-:Y:S02]  /*11e70*/  USHF.L.U64.HI UR19, UR4, 0x6, UR23 ;  /* 0x0000000604137899 */ /* 0x000fe40008010217 */
[----:B------:R-:W-:Y:S02]  /*11e80*/  UIMAD UR10, UR15, 0x30, URZ ;  /* 0x000000300f0a78a4 */ /* 0x000fe4000f8e023f */
[----:B------:R-:W-:Y:S02]  /*11e90*/  UIMAD UR13, UR15, 0x50, URZ ;  /* 0x000000500f0d78a4 */ /* 0x000fe4000f8e023f */
[----:B------:R-:W-:Y:S02]  /*11ea0*/  UIMAD UR14, UR15, 0x60, URZ ;  /* 0x000000600f0e78a4 */ /* 0x000fe4000f8e023f */
[----:B------:R-:W-:Y:S02]  /*11eb0*/  UIMAD UR18, UR23, 0x30, URZ ;  /* 0x00000030171278a4 */ /* 0x000fe4000f8e023f */
[----:B------:R-:W-:-:S02]  /*11ec0*/  UIMAD UR21, UR23, 0x50, URZ ;  /* 0x00000050171578a4 */ /* 0x000fc4000f8e023f */
[----:B------:R-:W-:Y:S02]  /*11ed0*/  UIMAD UR22, UR23, 0x60, URZ ;  /* 0x00000060171678a4 */ /* 0x000fe4000f8e023f */
[----:B------:R-:W-:Y:S02]  /*11ee0*/  UIMAD.WIDE.U32 UR42, UR4, 0x30, URZ ;  /* 0x00000030042a78a5 */ /* 0x000fe4000f8e003f */
[----:B------:R-:W-:Y:S02]  /*11ef0*/  UIMAD.WIDE.U32 UR40, UR4, 0x50, URZ ;  /* 0x00000050042878a5 */ /* 0x000fe4000f8e003f */
[----:B------:R-:W-:Y:S02]  /*11f00*/  UIMAD.WIDE.U32 UR38, UR4, 0x60, URZ ;  /* 0x00000060042678a5 */ /* 0x000fe4000f8e003f */
[----:B------:R-:W-:Y:S02]  /*11f10*/  UIMAD.WIDE.U32 UR36, UR4, 0x70, URZ ;  /* 0x00000070042478a5 */ /* 0x000fe4000f8e003f */
[----:B------:R-:W-:-:S02]  /*11f20*/  UIMAD UR15, UR15, 0x70, URZ ;  /* 0x000000700f0f78a4 */ /* 0x000fc4000f8e023f */
[----:B------:R-:W-:Y:S02]  /*11f30*/  UIMAD UR23, UR23, 0x70, URZ ;  /* 0x00000070171778a4 */ /* 0x000fe4000f8e023f */
[----:B------:R-:W-:Y:S02]  /*11f40*/  USHF.L.U32 UR17, UR4, 0x5, URZ ;  /* 0x0000000504117899 */ /* 0x000fe4000800063f */
[----:B------:R-:W-:Y:S02]  /*11f50*/  USHF.L.U32 UR20, UR4, 0x6, URZ ;  /* 0x0000000604147899 */ /* 0x000fe4000800063f */
[----:B------:R-:W-:Y:S02]  /*11f60*/  UIADD3 UR10, UR10, UR51, URZ ;  /* 0x000000330a0a7290 */ /* 0x000fe4000fffe03f */
[----:B------:R-:W-:Y:S02]  /*11f70*/  UIADD3 UR13, UR13, UR49, URZ ;  /* 0x000000310d0d7290 */ /* 0x000fe4000fffe03f */
[----:B------:R-:W-:-:S02]  /*11f80*/  UIADD3 UR14, UR14, UR47, URZ ;  /* 0x0000002f0e0e7290 */ /* 0x000fc4000fffe03f */
[----:B------:R-:W-:Y:S02]  /*11f90*/  UIADD3 UR15, UR15, UR45, URZ ;  /* 0x0000002d0f0f7290 */ /* 0x000fe4000fffe03f */
[----:B------:R-:W-:Y:S02]  /*11fa0*/  UIADD3 UR18, UR18, UR43, URZ ;  /* 0x0000002b12127290 */ /* 0x000fe4000fffe03f */
[----:B------:R-:W-:Y:S02]  /*11fb0*/  UIADD3 UR21, UR21, UR41, URZ ;  /* 0x0000002915157290 */ /* 0x000fe4000fffe03f */
[----:B------:R-:W-:Y:S02]  /*11fc0*/  UIADD3 UR22, UR22, UR39, URZ ;  /* 0x0000002716167290 */ /* 0x000fe4000fffe03f */
[----:B------:R-:W-:Y:S01]  /*11fd0*/  UIADD3 UR23, UR23, UR37, URZ ;  /* 0x0000002517177290 */ /* 0x000fe2000fffe03f */
[----:B---3--:R-:W-:Y:S02]  /*11fe0*/  MOV R3, R7 ;  /* 0x0000000700037202 */ /* 0x008fe40000000f00 */
[----:B----4-:R-:W-:-:S05]  /*11ff0*/  MOV R2, R4 ;  /* 0x0000000400027202 */ /* 0x010fca0000000f00 */
[----:B------:R1:W-:Y:S01]  /*12000*/  STL.64 [R1+0xa0], R2 ;  /* 0x0000a00201007387 */ /* 0x0003e20000100a00 */
[----:B--2---:R-:W-:Y:S01]  /*12010*/  ISETP.GE.AND P0, PT, R8, c[0x0][0x220], PT ;  /* 0x0000880008007a0c */ /* 0x004fe20003f06270 */
[----:B------:R-:W-:Y:S05]  /*12020*/  BRA `(.L_x_172) ;  /* 0x0000056000007947 */ /* 0x000fea0003800000 */
.L_x_174:
[----:B------:R-:W2:Y:S01]  /*12030*/  LDL.64 R134, [R1+0xb8] ;  /* 0x0000b80001867983 */ /* 0x000ea20000100a00 */
[----:B------:R-:W-:Y:S02]  /*12040*/  ULDC.64 UR4, c[0x0][0x198] ;  /* 0x0000660000047ab9 */ /* 0x000fe40000000a00 */
[----:B------:R-:W-:Y:S01]  /*12050*/  UIADD3 UR32, UR33, -0x1, URZ ;  /* 0xffffffff21207890 */ /* 0x000fe2000fffe03f */
[----:B------:R-:W3:Y:S03]  /*12060*/  LDL.64 R248, [R1+0xb0] ;  /* 0x0000b00001f87983 */ /* 0x000ee60000100a00 */
[----:B------:R-:W-:Y:S01]  /*12070*/  USHF.R.S32.HI UR7, URZ, 0x1f, UR32 ;  /* 0x0000001f3f077899 */ /* 0x000fe20008011420 */
[----:B------:R1:W-:Y:S01]  /*12080*/  @P0 STS.128 [R246+0x4000], RZ ;  /* 0x004000fff6000388 */ /* 0x0003e20000000c00 */
[----:B------:R-:W-:Y:S02]  /*12090*/  UIMAD.WIDE.U32 UR54, UR32, UR4, URZ ;  /* 0x00000004203672a5 */ /* 0x000fe4000f8e003f */
[----:B------:R-:W-:Y:S04]  /*120a0*/  UIMAD UR7, UR7, UR4, URZ ;  /* 0x00000004070772a4 */ /* 0x000fe8000f8e023f */
[----:B------:R-:W-:Y:S01]  /*120b0*/  UIMAD UR7, UR32, UR5, UR7 ;  /* 0x00000005200772a4 */ /* 0x000fe2000f8e0207 */
[----:B------:R-:W-:Y:S03]  /*120c0*/  IMAD.U32 R0, RZ, RZ, UR54 ;  /* 0x00000036ff007e24 */ /* 0x000fe6000f8e00ff */
[----:B------:R-:W-:Y:S06]  /*120d0*/  UIADD3 UR7, UR55, UR7, URZ ;  /* 0x0000000737077290 */ /* 0x000fec000fffe03f */
[----:B------:R-:W-:Y:S02]  /*120e0*/  IMAD.U32 R2, RZ, RZ, UR7 ;  /* 0x00000007ff027e24 */ /* 0x000fe4000f8e00ff */
[----:B--2---:R-:W-:Y:S01]  /*120f0*/  IMAD.U32 R135, RZ, RZ, UR54 ;  /* 0x00000036ff877e24 */ /* 0x004fe2000f8e00ff */
[----:B------:R-:W-:Y:S04]  /*12100*/  LEA R0, P3, R0, R134, 0x7 ;  /* 0x0000008600007211 */ /* 0x000fe800078638ff */
[----:B------:R-:W-:Y:S02]  /*12110*/  @!P0 IADD3 R3, P2, R0, UR25, RZ ;  /* 0x0000001900038c10 */ /* 0x000fe4000ff5e0ff */
[----:B---3--:R-:W-:Y:S02]  /*12120*/  LEA.HI.X R2, R135, R249, R2, 0x7, P3 ;  /* 0x000000f987027211 */ /* 0x008fe400018f3c02 */
[C---:B------:R-:W-:Y:S02]  /*12130*/  @!P0 LEA R216, P6, R3.reuse, c[0x0][0x168], 0x1 ;  /* 0x00005a0003d88a11 */ /* 0x040fe400078c08ff */
[----:B------:R-:W-:Y:S02]  /*12140*/  @!P0 IADD3.X R136, R2, UR24, RZ, P2, !PT ;  /* 0x0000001802888c10 */ /* 0x000fe400097fe4ff */
[C---:B------:R-:W-:Y:S02]  /*12150*/  @!P0 IADD3 R134, P5, R0.reuse, UR17, RZ ;  /* 0x0000001100868c10 */ /* 0x040fe4000ffbe0ff */
[----:B------:R-:W-:Y:S02]  /*12160*/  @!P0 LEA.HI.X R217, R3, c[0x0][0x16c], R136, 0x1, P6 ;  /* 0x00005b0003d98a11 */ /* 0x000fe400030f0c88 */
[----:B------:R-:W-:Y:S02]  /*12170*/  @!P0 LEA R210, P6, R0, c[0x0][0x168], 0x1 ;  /* 0x00005a0000d28a11 */ /* 0x000fe400078c08ff */
[----:B------:R-:W-:Y:S02]  /*12180*/  @!P0 LEA R214, P4, R134, c[0x0][0x168], 0x1 ;  /* 0x00005a0086d68a11 */ /* 0x000fe400078808ff */
[----:B------:R-:W-:Y:S02]  /*12190*/  @!P0 LEA.HI.X R211, R0, c[0x0][0x16c], R2, 0x1, P6 ;  /* 0x00005b0000d38a11 */ /* 0x000fe400030f0c02 */
[----:B------:R-:W-:Y:S02]  /*121a0*/  @!P0 IADD3.X R204, R2, UR16, RZ, P5, !PT ;  /* 0x0000001002cc8c10 */ /* 0x000fe4000affe4ff */
[----:B------:R-:W-:Y:S01]  /*121b0*/  @!P0 IADD3 R135, P3, R0, UR42, RZ ;  /* 0x0000002a00878c10 */ /* 0x000fe2000ff7e0ff */
[----:B------:R-:W-:Y:S01]  /*121c0*/  @!PT LDS RZ, [RZ] ;  /* 0x00000000fffff984 */ /* 0x000fe20000000800 */
[----:B------:R-:W-:Y:S01]  /*121d0*/  @!PT LDS RZ, [RZ] ;  /* 0x00000000fffff984 */ /* 0x000fe20000000800 */
[----:B------:R-:W-:Y:S01]  /*121e0*/  @!PT LDS RZ, [RZ] ;  /* 0x00000000fffff984 */ /* 0x000fe20000000800 */
[----:B------:R1:W-:Y:S01]  /*121f0*/  @!P0 LDGSTS.E.BYPASS.LTC128B.128 [R246+0x4000], [R210.64] ;  /* 0x04000000d2f68fae */ /* 0x0003e2000b901d74 */
[----:B------:R-:W-:Y:S02]  /*12200*/  @!P0 LEA.HI.X R215, R134, c[0x0][0x16c], R204, 0x1, P4 ;  /* 0x00005b0086d78a11 */ /* 0x000fe400020f0ccc */
[C---:B------:R-:W-:Y:S01]  /*12210*/  @!P0 LEA R212, P2, R135.reuse, c[0x0][0x168], 0x1 ;  /* 0x00005a0087d48a11 */ /* 0x040fe200078408ff */
[----:B------:R1:W-:Y:S01]  /*12220*/  @P0 STS.128 [R246+0x4800], RZ ;  /* 0x004800fff6000388 */ /* 0x0003e20000000c00 */
[----:B------:R-:W-:Y:S02]  /*12230*/  @!P0 IADD3.X R205, R2, UR18, RZ, P3, !PT ;  /* 0x0000001202cd8c10 */ /* 0x000fe40009ffe4ff */
[C---:B------:R-:W-:Y:S01]  /*12240*/  @!P0 IADD3 R3, P5, R0.reuse, UR20, RZ ;  /* 0x0000001400038c10 */ /* 0x040fe2000ffbe0ff */
[----:B------:R-:W-:Y:S01]  /*12250*/  @!PT LDS RZ, [RZ] ;  /* 0x00000000fffff984 */ /* 0x000fe20000000800 */
[----:B------:R-:W-:Y:S01]  /*12260*/  @!PT LDS RZ, [RZ] ;  /* 0x00000000fffff984 */ /* 0x000fe20000000800 */
[----:B------:R-:W-:Y:S01]  /*12270*/  @!PT LDS RZ, [RZ] ;  /* 0x00000000fffff984 */ /* 0x000fe20000000800 */
[----:B------:R1:W-:Y:S01]  /*12280*/  @!P0 LDGSTS.E.BYPASS.LTC128B.128 [R246+0x4800], [R216.64] ;  /* 0x04800000d8f68fae */ /* 0x0003e2000b901d74 */
[----:B------:R-:W-:Y:S02]  /*12290*/  @!P0 LEA.HI.X R213, R135, c[0x0][0x16c], R205, 0x1, P2 ;  /* 0x00005b0087d58a11 */ /* 0x000fe400010f0ccd */
[----:B------:R-:W-:Y:S01]  /*122a0*/  @!P0 LEA R208, P6, R3, c[0x0][0x168], 0x1 ;  /* 0x00005a0003d08a11 */ /* 0x000fe200078c08ff */
[----:B------:R1:W-:Y:S01]  /*122b0*/  @P0 STS.128 [R246+0x5000], RZ ;  /* 0x005000fff6000388 */ /* 0x0003e20000000c00 */
[C---:B------:R-:W-:Y:S02]  /*122c0*/  @!P0 IADD3 R135, P4, R0.reuse, UR40, RZ ;  /* 0x0000002800878c10 */ /* 0x040fe4000ff9e0ff */
[C---:B------:R-:W-:Y:S01]  /*122d0*/  @!P0 IADD3 R136, P2, R0.reuse, UR38, RZ ;  /* 0x0000002600888c10 */ /* 0x040fe2000ff5e0ff */
[----:B------:R-:W-:Y:S01]  /*122e0*/  @!PT LDS RZ, [RZ] ;  /* 0x00000000fffff984 */ /* 0x000fe20000000800 */
[----:B------:R-:W-:Y:S01]  /*122f0*/  @!PT LDS RZ, [RZ] ;  /* 0x00000000fffff984 */ /* 0x000fe20000000800 */
[----:B------:R-:W-:Y:S01]  /*12300*/  @!PT LDS RZ, [RZ] ;  /* 0x00000000fffff984 */ /* 0x000fe20000000800 */
[----:B------:R1:W-:Y:S01]  /*12310*/  @!P0 LDGSTS.E.BYPASS.LTC128B.128 [R246+0x5000], [R214.64] ;  /* 0x05000000d6f68fae */ /* 0x0003e2000b901d74 */
[----:B------:R-:W-:Y:S02]  /*12320*/  @!P0 IADD3 R218, P3, R0, UR36, RZ ;  /* 0x0000002400da8c10 */ /* 0x000fe4000ff7e0ff */
[C---:B------:R-:W-:Y:S01]  /*12330*/  @!P0 IADD3.X R0, R2.reuse, UR19, RZ, P5, !PT ;  /* 0x0000001302008c10 */ /* 0x040fe2000affe4ff */
[----:B------:R1:W-:Y:S01]  /*12340*/  @P0 STS.128 [R246+0x5800], RZ ;  /* 0x005800fff6000388 */ /* 0x0003e20000000c00 */
[----:B------:R-:W-:Y:S02]  /*12350*/  @!P0 LEA R206, P5, R135, c[0x0][0x168], 0x1 ;  /* 0x00005a0087ce8a11 */ /* 0x000fe400078a08ff */
[----:B------:R-:W-:Y:S01]  /*12360*/  @!P0 LEA.HI.X R209, R3, c[0x0][0x16c], R0, 0x1, P6 ;  /* 0x00005b0003d18a11 */ /* 0x000fe200030f0c00 */
[----:B------:R-:W-:Y:S01]  /*12370*/  @!PT LDS RZ, [RZ] ;  /* 0x00000000fffff984 */ /* 0x000fe20000000800 */
[----:B------:R-:W-:Y:S01]  /*12380*/  @!PT LDS RZ, [RZ] ;  /* 0x00000000fffff984 */ /* 0x000fe20000000800 */
[----:B------:R-:W-:Y:S01]  /*12390*/  @!PT LDS RZ, [RZ] ;  /* 0x00000000fffff984 */ /* 0x000fe20000000800 */
[----:B------:R1:W-:Y:S01]  /*123a0*/  @!P0 LDGSTS.E.BYPASS.LTC128B.128 [R246+0x5800], [R212.64] ;  /* 0x05800000d4f68fae */ /* 0x0003e2000b901d74 */
[----:B------:R-:W-:Y:S02]  /*123b0*/  @!P0 IADD3.X R205, R2, UR21, RZ, P4, !PT ;  /* 0x0000001502cd8c10 */ /* 0x000fe4000a7fe4ff */
[----:B------:R-:W-:Y:S01]  /*123c0*/  @!P0 LEA R204, P4, R136, c[0x0][0x168], 0x1 ;  /* 0x00005a0088cc8a11 */ /* 0x000fe200078808ff */
[----:B------:R1:W-:Y:S01]  /*123d0*/  @P0 STS.128 [R246+0x6000], RZ ;  /* 0x006000fff6000388 */ /* 0x0003e20000000c00 */
[----:B------:R-:W-:Y:S02]  /*123e0*/  @!P0 LEA.HI.X R207, R135, c[0x0][0x16c], R205, 0x1, P5 ;  /* 0x00005b0087cf8a11 */ /* 0x000fe400028f0ccd */
[----:B------:R-:W-:Y:S01]  /*123f0*/  @!P0 IADD3.X R219, R2, UR22, RZ, P2, !PT ;  /* 0x0000001602db8c10 */ /* 0x000fe200097fe4ff */
[----:B------:R-:W-:Y:S01]  /*12400*/  @!PT LDS RZ, [RZ] ;  /* 0x00000000fffff984 */ /* 0x000fe20000000800 */
[----:B------:R-:W-:Y:S01]  /*12410*/  @!PT LDS RZ, [RZ] ;  /* 0x00000000fffff984 */ /* 0x000fe20000000800 */
[----:B------:R-:W-:Y:S01]  /*12420*/  @!PT LDS RZ, [RZ] ;  /* 0x00000000fffff984 */ /* 0x000fe20000000800 */
[----:B------:R1:W-:Y:S01]  /*12430*/  @!P0 LDGSTS.E.BYPASS.LTC128B.128 [R246+0x6000], [R208.64] ;  /* 0x06000000d0f68fae */ /* 0x0003e2000b901d74 */
[----:B------:R-:W-:Y:S02]  /*12440*/  @!P0 LEA R134, P2, R218, c[0x0][0x168], 0x1 ;  /* 0x00005a00da868a11 */ /* 0x000fe400078408ff */
[----:B------:R-:W-:Y:S01]  /*12450*/  @!P0 LEA.HI.X R205, R136, c[0x0][0x16c], R219, 0x1, P4 ;  /* 0x00005b0088cd8a11 */ /* 0x000fe200020f0cdb */
[----:B------:R1:W-:Y:S01]  /*12460*/  @P0 STS.128 [R246+0x6800], RZ ;  /* 0x006800fff6000388 */ /* 0x0003e20000000c00 */
[----:B------:R-:W-:Y:S03]  /*12470*/  @!P0 IADD3.X R2, R2, UR23, RZ, P3, !PT ;  /* 0x0000001702028c10 */ /* 0x000fe60009ffe4ff */
[----:B------:R-:W-:Y:S01]  /*12480*/  @!PT LDS RZ, [RZ] ;  /* 0x00000000fffff984 */ /* 0x000fe20000000800 */
[----:B------:R-:W-:Y:S01]  /*12490*/  @!PT LDS RZ, [RZ] ;  /* 0x00000000fffff984 */ /* 0x000fe20000000800 */
[----:B------:R-:W-:Y:S01]  /*124a0*/  @!PT LDS RZ, [RZ] ;  /* 0x00000000fffff984 */ /* 0x000fe20000000800 */
[----:B------:R1:W-:Y:S01]  /*124b0*/  @!P0 LDGSTS.E.BYPASS.LTC128B.128 [R246+0x6800], [R206.64] ;  /* 0x06800000cef68fae */ /* 0x0003e2000b901d74 */
[----:B------:R-:W-:Y:S03]  /*124c0*/  @!P0 LEA.HI.X R135, R218, c[0x0][0x16c], R2, 0x1, P2 ;  /* 0x00005b00da878a11 */ /* 0x000fe600010f0c02 */
        /* <DEDUP_REMOVED lines=10> */
[----:B------:R-:W0:Y:S01]  /*12570*/  LDGDEPBAR ;  /* 0x00000000000079af */ /* 0x000e220000000000 */
[----:B------:R-:W-:-:S05]  /*12580*/  BRA `(.L_x_173) ;  /* 0x00000fc000007947 */ /* 0x000fca0003800000 */
.L_x_172:
[----:B------:R-:W2:Y:S01]  /*12590*/  LDL.64 R4, [R1+0xa0] ;  /* 0x0000a00001047983 */ /* 0x000ea20000100a00 */
[----:B------:R-:W-:Y:S04]  /*125a0*/  DEPBAR.LE SB0, 0x0 ;  /* 0x000080000000791a */ /* 0x000fe80000000000 */
[----:B------:R-:W-:Y:S01]  /*125b0*/  USHF.R.S32.HI UR5, URZ, 0x1f, UR33 ;  /* 0x0000001f3f057899 */ /* 0x000fe20008011421 */
[----:B------:R-:W-:Y:S01]  /*125c0*/  BAR.SYNC.DEFER_BLOCKING 0x0 ;  /* 0x0000000000007b1d */ /* 0x000fe20000010000 */
[----:B------:R-:W-:Y:S01]  /*125d0*/  UIMAD UR4, UR26, UR33, URZ ;  /* 0x000000211a0472a4 */ /* 0x000fe2000f8e023f */
[----:B-1----:R-:W-:Y:S03]  /*125e0*/  IMAD.U32 R2, RZ, RZ, UR33 ;  /* 0x00000021ff027e24 */ /* 0x002fe6000f8e00ff */
[----:B------:R-:W-:Y:S01]  /*125f0*/  UIMAD UR4, UR5, UR27, UR4 ;  /* 0x0000001b050472a4 */ /* 0x000fe2000f8e0204 */
[----:B------:R-:W-:Y:S01]  /*12600*/  @P0 STS.128 [R246+0x8000], RZ ;  /* 0x008000fff6000388 */ /* 0x000fe20000000c00 */
[----:B--2---:R-:W-:Y:S05]  /*12610*/  IMAD.WIDE.U32 R2, R2, UR27, R4 ;  /* 0x0000001b02027c25 */ /* 0x004fea000f8e0004 */
[----:B------:R-:W-:Y:S02]  /*12620*/  IADD3 R0, R3, UR4, RZ ;  /* 0x0000000403007c10 */ /* 0x000fe4000fffe0ff */
[C---:B------:R-:W-:Y:S02]  /*12630*/  @!P0 IADD3 R3, P1, R2.reuse, UR29, RZ ;  /* 0x0000001d02038c10 */ /* 0x040fe4000ff3e0ff */
[----:B------:R-:W-:Y:S02]  /*12640*/  @!P0 IADD3 R4, P6, R2, UR9, RZ ;  /* 0x0000000902048c10 */ /* 0x000fe4000ffde0ff */
[----:B------:R-:W-:Y:S02]  /*12650*/  @!P0 IADD3.X R6, R0, UR28, RZ, P1, !PT ;  /* 0x0000001c00068c10 */ /* 0x000fe40008ffe4ff */
[C---:B------:R-:W-:Y:S02]  /*12660*/  @!P0 LEA R16, P1, R3.reuse, c[0x0][0x170], 0x1 ;  /* 0x00005c0003108a11 */ /* 0x040fe400078208ff */
[C---:B------:R-:W-:Y:S02]  /*12670*/  @!P0 IADD3 R5, P5, R2.reuse, UR50, RZ ;  /* 0x0000003202058c10 */ /* 0x040fe4000ffbe0ff */
[----:B------:R-:W-:Y:S02]  /*12680*/  @!P0 LEA.HI.X R17, R3, c[0x0][0x174], R6, 0x1, P1 ;  /* 0x00005d0003118a11 */ /* 0x000fe400008f0c06 */
[----:B------:R-:W-:Y:S02]  /*12690*/  @!P0 LEA R14, P1, R2, c[0x0][0x170], 0x1 ;  /* 0x00005c00020e8a11 */ /* 0x000fe400078208ff */
[----:B------:R-:W-:Y:S02]  /*126a0*/  @!P0 IADD3.X R6, R0, UR8, RZ, P6, !PT ;  /* 0x0000000800068c10 */ /* 0x000fe4000b7fe4ff */
[----:B------:R-:W-:Y:S02]  /*126b0*/  @!P0 LEA.HI.X R15, R2, c[0x0][0x174], R0, 0x1, P1 ;  /* 0x00005d00020f8a11 */ /* 0x000fe400008f0c00 */
[----:B------:R-:W-:Y:S02]  /*126c0*/  @!P0 LEA R12, P6, R4, c[0x0][0x170], 0x1 ;  /* 0x00005c00040c8a11 */ /* 0x000fe400078c08ff */
[----:B------:R-:W-:Y:S01]  /*126d0*/  @!P0 IADD3.X R8, R0, UR10, RZ, P5, !PT ;  /* 0x0000000a00088c10 */ /* 0x000fe2000affe4ff */
[----:B------:R-:W-:Y:S01]  /*126e0*/  @!PT LDS RZ, [RZ] ;  /* 0x00000000fffff984 */ /* 0x000fe20000000800 */
[----:B------:R-:W-:Y:S01]  /*126f0*/  @!PT LDS RZ, [RZ] ;  /* 0x00000000fffff984 */ /* 0x000fe20000000800 */
[----:B------:R-:W-:Y:S01]  /*12700*/  @!PT LDS RZ, [RZ] ;  /* 0x00000000fffff984 */ /* 0x000fe20000000800 */
[----:B------:R1:W-:Y:S01]  /*12710*/  @!P0 LDGSTS.E.BYPASS.LTC128B.128 [R246+0x8000], [R14.64] ;  /* 0x080000000ef68fae */ /* 0x0003e2000b901d74 */
[----:B------:R-:W-:Y:S02]  /*12720*/  @!P0 LEA.HI.X R13, R4, c[0x0][0x174], R6, 0x1, P6 ;  /* 0x00005d00040d8a11 */ /* 0x000fe400030f0c06 */
[C---:B------:R-:W-:Y:S02]  /*12730*/  @!P0 LEA R10, P5, R5.reuse, c[0x0][0x170], 0x1 ;  /* 0x00005c00050a8a11 */ /* 0x040fe400078a08ff */
[----:B------:R-:W-:Y:S01]  /*12740*/  @!P0 IADD3 R7, P4, R2, UR12, RZ ;  /* 0x0000000c02078c10 */ /* 0x000fe2000ff9e0ff */
[----:B------:R-:W-:Y:S01]  /*12750*/  @P0 STS.128 [R246+0x8800], RZ ;  /* 0x008800fff6000388 */ /* 0x000fe20000000c00 */
[----:B------:R-:W-:Y:S02]  /*12760*/  @!P0 LEA.HI.X R11, R5, c[0x0][0x174], R8, 0x1, P5 ;  /* 0x00005d00050b8a11 */ /* 0x000fe400028f0c08 */
[----:B------:R-:W-:Y:S02]  /*12770*/  @!P0 IADD3.X R5, R0, UR11, RZ, P4, !PT ;  /* 0x0000000b00058c10 */ /* 0x000fe4000a7fe4ff */
[C---:B------:R-:W-:Y:S01]  /*12780*/  @!P0 LEA R8, P4, R7.reuse, c[0x0][0x170], 0x1 ;  /* 0x00005c0007088a11 */ /* 0x040fe200078808ff */
[----:B------:R-:W-:Y:S01]  /*12790*/  @!PT LDS RZ, [RZ] ;  /* 0x00000000fffff984 */ /* 0x000fe20000000800 */
[----:B------:R-:W-:Y:S01]  /*127a0*/  @!PT LDS RZ, [RZ] ;  /* 0x00000000fffff984 */ /* 0x000fe20000000800 */
[----:B------:R-:W-:Y:S01]  /*127b0*/  @!PT LDS RZ, [RZ] ;  /* 0x00000000fffff984 */ /* 0x000fe20000000800 */
[----:B------:R2:W-:Y:S01]  /*127c0*/  @!P0 LDGSTS.E.BYPASS.LTC128B.128 [R246+0x8800], [R16.64] ;  /* 0x0880000010f68fae */ /* 0x0005e2000b901d74 */
[----:B------:R-:W-:Y:S02]  /*127d0*/  @!P0 IADD3 R18, P3, R2, UR48, RZ ;  /* 0x0000003002128c10 */ /* 0x000fe4000ff7e0ff */
[----:B------:R-:W-:Y:S02]  /*127e0*/  @!P0 LEA.HI.X R9, R7, c[0x0][0x174], R5, 0x1, P4 ;  /* 0x00005d0007098a11 */ /* 0x000fe400020f0c05 */
[----:B------:R-:W-:Y:S01]  /*127f0*/  @!P0 IADD3.X R20, R0, UR13, RZ, P3, !PT ;  /* 0x0000000d00148c10 */ /* 0x000fe20009ffe4ff */
[----:B------:R-:W-:Y:S01]  /*12800*/  @P0 STS.128 [R246+0x9000], RZ ;  /* 0x009000fff6000388 */ /* 0x000fe20000000c00 */
[----:B------:R-:W-:Y:S02]  /*12810*/  @!P0 LEA R6, P3, R18, c[0x0][0x170], 0x1 ;  /* 0x00005c0012068a11 */ /* 0x000fe400078608ff */
[----:B------:R-:W-:Y:S02]  /*12820*/  @!P0 IADD3 R19, P2, R2, UR46, RZ ;  /* 0x0000002e02138c10 */ /* 0x000fe4000ff5e0ff */
[----:B------:R-:W-:Y:S01]  /*12830*/  @!P0 LEA.HI.X R7, R18, c[0x0][0x174], R20, 0x1, P3 ;  /* 0x00005d0012078a11 */ /* 0x000fe200018f0c14 */
[----:B------:R-:W-:Y:S01]  /*12840*/  @!PT LDS RZ, [RZ] ;  /* 0x00000000fffff984 */ /* 0x000fe20000000800 */
[----:B------:R-:W-:Y:S01]  /*12850*/  @!PT LDS RZ, [RZ] ;  /* 0x00000000fffff984 */ /* 0x000fe20000000800 */
[----:B------:R-:W-:Y:S01]  /*12860*/  @!PT LDS RZ, [RZ] ;  /* 0x00000000fffff984 */ /* 0x000fe20000000800 */
[----:B------:R1:W-:Y:S01]  /*12870*/  @!P0 LDGSTS.E.BYPASS.LTC128B.128 [R246+0x9000], [R12.64] ;  /* 0x090000000cf68fae */ /* 0x0003e2000b901d74 */
[----:B------:R-:W-:Y:S02]  /*12880*/  @!P0 IADD3.X R21, R0, UR14, RZ, P2, !PT ;  /* 0x0000000e00158c10 */ /* 0x000fe400097fe4ff */
        /* <DEDUP_REMOVED lines=9> */
[----:B------:R3:W-:Y:S03]  /*12920*/  @!P0 LDGSTS.E.BYPASS.LTC128B.128 [R246+0x9800], [R10.64] ;  /* 0x098000000af68fae */ /* 0x0007e6000b901d74 */
[----:B------:R-:W-:Y:S02]  /*12930*/  @!P0 LEA.HI.X R3, R3, c[0x0][0x174], R0, 0x1, P1 ;  /* 0x00005d0003038a11 */ /* 0x000fe400008f0c00 */
[----:B------:R-:W-:Y:S01]  /*12940*/  ISETP.LT.AND P1, PT, RZ, UR33, PT ;  /* 0x00000021ff007c0c */ /* 0x000fe2000bf21270 */
[----:B------:R-:W-:Y:S06]  /*12950*/  @P0 STS.128 [R246+0xa000], RZ ;  /* 0x00a000fff6000388 */ /* 0x000fec0000000c00 */
[----:B------:R-:W-:Y:S01]  /*12960*/  @!PT LDS RZ, [RZ] ;  /* 0x00000000fffff984 */ /* 0x000fe20000000800 */
[----:B------:R-:W-:Y:S01]  /*12970*/  @!PT LDS RZ, [RZ] ;  /* 0x00000000fffff984 */ /* 0x000fe20000000800 */
[----:B------:R-:W-:Y:S01]  /*12980*/  @!PT LDS RZ, [RZ] ;  /* 0x00000000fffff984 */ /* 0x000fe20000000800 */
[----:B------:R3:W-:Y:S06]  /*12990*/  @!P0 LDGSTS.E.BYPASS.LTC128B.128 [R246+0xa000], [R8.64] ;  /* 0x0a00000008f68fae */ /* 0x0007ec000b901d74 */
        /* <DEDUP_REMOVED lines=15> */
[----:B------:R-:W-:Y:S06]  /*12a90*/  LDSM.16.M88.4 R128, [R234] ;  /* 0x00000000ea80783b */ /* 0x000fec0000000200 */
[----:B--2---:R-:W4:Y:S06]  /*12aa0*/  LDSM.16.M88.4 R16, [R139+0x4000] ;  /* 0x004000008b10783b */ /* 0x004f2c0000000200 */
[----:B------:R-:W3:Y:S06]  /*12ab0*/  LDSM.16.M88.4 R124, [R234+0x2000] ;  /* 0x00200000ea7c783b */ /* 0x000eec0000000200 */
[----:B------:R-:W2:Y:S06]  /*12ac0*/  LDSM.16.M88.4 R32, [R139+0x4800] ;  /* 0x004800008b20783b */ /* 0x000eac0000000200 */
[----:B------:R-:W0:Y:S06]  /*12ad0*/  LDGDEPBAR ;  /* 0x00000000000079af */ /* 0x000e2c0000000000 */
[----:B------:R-:W5:Y:S06]  /*12ae0*/  LDSM.16.M88.4 R48, [R139+0x5000] ;  /* 0x005000008b30783b */ /* 0x000f6c0000000200 */
[----:B------:R-:W2:Y:S06]  /*12af0*/  LDSM.16.M88.4 R64, [R139+0x5800] ;  /* 0x005800008b40783b */ /* 0x000eac0000000200 */
[----:B------:R-:W5:Y:S01]  /*12b00*/  LDSM.16.M88.4 R80, [R139+0x6000] ;  /* 0x006000008b50783b */ /* 0x000f620000000200 */
[-C--:B----4-:R-:W-:Y:S05]  /*12b10*/  HMMA.16816.F32.BF16 R4, R128, R16.reuse, RZ ;  /* 0x000000108004723c */ /* 0x090fea00000418ff */
[----:B------:R-:W4:Y:S03]  /*12b20*/  LDSM.16.M88.4 R96, [R139+0x6800] ;  /* 0x006800008b60783b */ /* 0x000f260000000200 */
[C---:B---3--:R-:W-:Y:S03]  /*12b30*/  HMMA.16816.F32.BF16 R8, R124.reuse, R16, RZ ;  /* 0x000000107c08723c */ /* 0x048fe600000418ff */
[----:B------:R-:W3:Y:S06]  /*12b40*/  LDSM.16.M88.4 R112, [R139+0x7000] ;  /* 0x007000008b70783b */ /* 0x000eec0000000200 */
[----:B------:R-:W3:Y:S01]  /*12b50*/  LDSM.16.M88.4 R204, [R139+0x7800] ;  /* 0x007800008bcc783b */ /* 0x000ee20000000200 */
[-C--:B-1----:R-:W-:Y:S05]  /*12b60*/  HMMA.16816.F32.BF16 R12, R124, R18.reuse, RZ ;  /* 0x000000127c0c723c */ /* 0x082fea00000418ff */
[----:B------:R-:W-:Y:S03]  /*12b70*/  LDSM.16.M88.4 R208, [R237] ;  /* 0x00000000edd0783b */ /* 0x000fe60000000200 */
[C---:B------:R-:W-:Y:S03]  /*12b80*/  HMMA.16816.F32.BF16 R16, R128.reuse, R18, RZ ;  /* 0x000000128010723c */ /* 0x040fe600000418ff */
[----:B------:R-:W1:Y:S05]  /*12b90*/  LDSM.16.M88.4 R212, [R233+0x4000] ;  /* 0x00400000e9d4783b */ /* 0x000e6a0000000200 */
[-C--:B--2---:R-:W-:Y:S01]  /*12ba0*/  HMMA.16816.F32.BF16 R20, R128, R32.reuse, RZ ;  /* 0x000000208014723c */ /* 0x084fe200000418ff */
[----:B------:R-:W2:Y:S06]  /*12bb0*/  LDSM.16.M88.4 R216, [R237+0x2000] ;  /* 0x00200000edd8783b */ /* 0x000eac0000000200 */
[----:B------:R-:W1:Y:S01]  /*12bc0*/  LDSM.16.M88.4 R220, [R233+0x4800] ;  /* 0x00480000e9dc783b */ /* 0x000e620000000200 */
[C---:B------:R-:W-:Y:S05]  /*12bd0*/  HMMA.16816.F32.BF16 R24, R124.reuse, R32, RZ ;  /* 0x000000207c18723c */ /* 0x040fea00000418ff */
[----:B------:R-:W-:Y:S03]  /*12be0*/  LDSM.16.M88.4 R224, [R233+0x6000] ;  /* 0x00600000e9e0783b */ /* 0x000fe60000000200 */
[-C--:B------:R-:W-:Y:S08]  /*12bf0*/  HMMA.16816.F32.BF16 R28, R124, R34.reuse, RZ ;  /* 0x000000227c1c723c */ /* 0x080ff000000418ff */
[C---:B------:R-:W-:Y:S08]  /*12c00*/  HMMA.16816.F32.BF16 R32, R128.reuse, R34, RZ ;  /* 0x000000228020723c */ /* 0x040ff000000418ff */
[-C--:B-----5:R-:W-:Y:S08]  /*12c10*/  HMMA.16816.F32.BF16 R36, R128, R48.reuse, RZ ;  /* 0x000000308024723c */ /* 0x0a0ff000000418ff */
        /* <DEDUP_REMOVED lines=23> */
[----:B------:R-:W3:Y:S07]  /*12d90*/  LDSM.16.M88.4 R204, [R233+0x5000] ;  /* 0x00500000e9cc783b */ /* 0x000eee0000000200 */
[-C--:B-1----:R-:W-:Y:S08]  /*12da0*/  HMMA.16816.F32.BF16 R4, R208, R212.reuse, R4 ;  /* 0x000000d4d004723c */ /* 0x082ff00000041804 */
[C---:B--2---:R-:W-:Y:S08]  /*12db0*/  HMMA.16816.F32.BF16 R8, R216.reuse, R212, R8 ;  /* 0x000000d4d808723c */ /* 0x044ff00000041808 */
[-C--:B------:R-:W-:Y:S08]  /*12dc0*/  HMMA.16816.F32.BF16 R12, R216, R214.reuse, R12 ;  /* 0x000000d6d80c723c */ /* 0x080ff0000004180c */
[C---:B------:R-:W-:Y:S01]  /*12dd0*/  HMMA.16816.F32.BF16 R16, R208.reuse, R214, R16 ;  /* 0x000000d6d010723c */ /* 0x040fe20000041810 */
[----:B------:R-:W1:Y:S07]  /*12de0*/  LDSM.16.M88.4 R212, [R233+0x5800] ;  /* 0x00580000e9d4783b */ /* 0x000e6e0000000200 */
[-C--:B------:R-:W-:Y:S08]  /*12df0*/  HMMA.16816.F32.BF16 R20, R208, R220.reuse, R20 ;  /* 0x000000dcd014723c */ /* 0x080ff00000041814 */
[C---:B------:R-:W-:Y:S08]  /*12e00*/  HMMA.16816.F32.BF16 R24, R216.reuse, R220, R24 ;  /* 0x000000dcd818723c */ /* 0x040ff00000041818 */
[-C--:B------:R-:W-:Y:S08]  /*12e10*/  HMMA.16816.F32.BF16 R28, R216, R222.reuse, R28 ;  /* 0x000000ded81c723c */ /* 0x080ff0000004181c */
[C---:B------:R-:W-:Y:S01]  /*12e20*/  HMMA.16816.F32.BF16 R32, R208.reuse, R222, R32 ;  /* 0x000000ded020723c */ /* 0x040fe20000041820 */
[----:B------:R-:W-:Y:S07]  /*12e30*/  LDSM.16.M88.4 R220, [R233+0x7800] ;  /* 0x00780000e9dc783b */ /* 0x000fee0000000200 */
        /* <DEDUP_REMOVED lines=15> */
[-C--:B--2---:R-:W-:Y:S08]  /*12f30*/  HMMA.16816.F32.BF16 R84, R208, R204.reuse, R84 ;  /* 0x000000ccd054723c */ /* 0x084ff00000041854 */
[C---:B------:R-:W-:Y:S08]  /*12f40*/  HMMA.16816.F32.BF16 R88, R216.reuse, R204, R88 ;  /* 0x000000ccd858723c */ /* 0x040ff00000041858 */
[-C--:B------:R-:W-:Y:S08]  /*12f50*/  HMMA.16816.F32.BF16 R92, R216, R206.reuse, R92 ;  /* 0x000000ced85c723c */ /* 0x080ff0000004185c */
[C---:B------:R-:W-:Y:S01]  /*12f60*/  HMMA.16816.F32.BF16 R96, R208.reuse, R206, R96 ;  /* 0x000000ced060723c */ /* 0x040fe20000041860 */
[----:B------:R-:W-:Y:S07]  /*12f70*/  LDSM.16.M88.4 R204, [R235] ;  /* 0x00000000ebcc783b */ /* 0x000fee0000000200 */
[-C--:B-1----:R-:W-:Y:S08]  /*12f80*/  HMMA.16816.F32.BF16 R100, R208, R212.reuse, R100 ;  /* 0x000000d4d064723c */ /* 0x082ff00000041864 */
[C---:B------:R-:W-:Y:S08]  /*12f90*/  HMMA.16816.F32.BF16 R104, R216.reuse, R212, R104 ;  /* 0x000000d4d868723c */ /* 0x040ff00000041868 */
[-C--:B------:R-:W-:Y:S08]  /*12fa0*/  HMMA.16816.F32.BF16 R108, R216, R214.reuse, R108 ;  /* 0x000000d6d86c723c */ /* 0x080ff0000004186c */
[C---:B------:R-:W-:Y:S01]  /*12fb0*/  HMMA.16816.F32.BF16 R112, R208.reuse, R214, R112 ;  /* 0x000000d6d070723c */ /* 0x040fe20000041870 */
[----:B------:R-:W1:Y:S07]  /*12fc0*/  LDSM.16.M88.4 R212, [R238] ;  /* 0x00000000eed4783b */ /* 0x000e6e0000000200 */
[-C--:B------:R-:W-:Y:S08]  /*12fd0*/  HMMA.16816.F32.BF16 R116, R208, R220.reuse, R116 ;  /* 0x000000dcd074723c */ /* 0x080ff00000041874 */
[C---:B------:R-:W-:Y:S08]  /*12fe0*/  HMMA.16816.F32.BF16 R120, R216.reuse, R220, R120 ;  /* 0x000000dcd878723c */ /* 0x040ff00000041878 */
[-C--:B------:R-:W-:Y:S01]  /*12ff0*/  HMMA.16816.F32.BF16 R124, R216, R222.reuse, R124 ;  /* 0x000000ded87c723c */ /* 0x080fe2000004187c */
[----:B------:R-:W2:Y:S07]  /*13000*/  LDSM.16.M88.4 R216, [R245] ;  /* 0x00000000f5d8783b */ /* 0x000eae0000000200 */
[----:B------:R-:W-:Y:S01]  /*13010*/  HMMA.16816.F32.BF16 R128, R208, R222, R128 ;  /* 0x000000ded080723c */ /* 0x000fe20000041880 */
[----:B------:R-:W3:Y:S06]  /*13020*/  LDSM.16.M88.4 R208, [R244] ;  /* 0x00000000f4d0783b */ /* 0x000eec0000000200 */
[----:B------:R-:W-:Y:S01]  /*13030*/  LDSM.16.M88.4 R220, [R242] ;  /* 0x00000000f2dc783b */ /* 0x000fe20000000200 */
        /* <DEDUP_REMOVED lines=9> */
[----:B------:R-:W-:Y:S07]  /*130d0*/  LDSM.16.M88.4 R216, [R239] ;  /* 0x00000000efd8783b */ /* 0x000fee0000000200 */
        /* <DEDUP_REMOVED lines=28> */
[----:B------:R-:W2:Y:S07]  /*132a0*/  LDSM.16.M88.4 R224, [R232+0x800] ;  /* 0x00080000e8e0783b */ /* 0x000eae0000000200 */
[----:B------:R-:W-:Y:S01]  /*132b0*/  HMMA.16816.F32.BF16 R128, R204, R218, R128 ;  /* 0x000000dacc80723c */ /* 0x000fe20000041880 */
[----:B------:R-:W3:Y:S06]  /*132c0*/  LDSM.16.M88.4 R204, [R232+0x1000] ;  /* 0x00100000e8cc783b */ /* 0x000eec0000000200 */
[----:B------:R-:W-:Y:S01]  /*132d0*/  LDSM.16.M88.4 R216, [R232+0x2000] ;  /* 0x00200000e8d8783b */ /* 0x000fe20000000200 */
        /* <DEDUP_REMOVED lines=19> */
[----:B------:R-:W1:Y:S01]  /*13410*/  LDSM.16.M88.4 R212, [R232+0x3000] ;  /* 0x00300000e8d4783b */ /* 0x000e620000000200 */
[----:B------:R-:W-:Y:S05]  /*13420*/  DEPBAR.LE SB0, 0x0 ;  /* 0x000080000000791a */ /* 0x000fea0000000000 */
[----:B------:R-:W-:Y:S01]  /*13430*/  BAR.SYNC.DEFER_BLOCKING 0x0 ;  /* 0x0000000000007b1d */ /* 0x000fe20000010000 */
[-C--:B------:R-:W-:Y:S08]  /*13440*/  HMMA.16816.F32.BF16 R68, R208, R216.reuse, R68 ;  /* 0x000000d8d044723c */ /* 0x080ff00000041844 */
[C---:B------:R-:W-:Y:S08]  /*13450*/  HMMA.16816.F32.BF16 R72, R220.reuse, R216, R72 ;  /* 0x000000d8dc48723c */ /* 0x040ff00000041848 */
[-C--:B------:R-:W-:Y:S08]  /*13460*/  HMMA.16816.F32.BF16 R76, R220, R218.reuse, R76 ;  /* 0x000000dadc4c723c */ /* 0x080ff0000004184c */
[C---:B------:R-:W-:Y:S08]  /*13470*/  HMMA.16816.F32.BF16 R80, R208.reuse, R218, R80 ;  /* 0x000000dad050723c */ /* 0x040ff00000041850 */
[-C--:B--2---:R-:W-:Y:S08]  /*13480*/  HMMA.16816.F32.BF16 R84, R208, R204.reuse, R84 ;  /* 0x000000ccd054723c */ /* 0x084ff00000041854 */
[C---:B------:R-:W-:Y:S08]  /*13490*/  HMMA.16816.F32.BF16 R88, R220.reuse, R204, R88 ;  /* 0x000000ccdc58723c */ /* 0x040ff00000041858 */
[-C--:B------:R-:W-:Y:S08]  /*134a0*/  HMMA.16816.F32.BF16 R92, R220, R206.reuse, R92 ;  /* 0x000000cedc5c723c */ /* 0x080ff0000004185c */
[C---:B------:R-:W-:Y:S08]  /*134b0*/  HMMA.16816.F32.BF16 R96, R208.reuse, R206, R96 ;  /* 0x000000ced060723c */ /* 0x040ff00000041860 */
[-C--:B-1----:R-:W-:Y:S08]  /*134c0*/  HMMA.16816.F32.BF16 R100, R208, R212.reuse, R100 ;  /* 0x000000d4d064723c */ /* 0x082ff00000041864 */
[C---:B------:R-:W-:Y:S08]  /*134d0*/  HMMA.16816.F32.BF16 R104, R220.reuse, R212, R104 ;  /* 0x000000d4dc68723c */ /* 0x040ff00000041868 */
[-C--:B------:R-:W-:Y:S08]  /*134e0*/  HMMA.16816.F32.BF16 R108, R220, R214.reuse, R108 ;  /* 0x000000d6dc6c723c */ /* 0x080ff0000004186c */
[C---:B------:R-:W-:Y:S08]  /*134f0*/  HMMA.16816.F32.BF16 R112, R208.reuse, R214, R112 ;  /* 0x000000d6d070723c */ /* 0x040ff00000041870 */
[-C--:B------:R-:W-:Y:S08]  /*13500*/  HMMA.16816.F32.BF16 R116, R208, R224.reuse, R116 ;  /* 0x000000e0d074723c */ /* 0x080ff00000041874 */
[C---:B------:R-:W-:Y:S08]  /*13510*/  HMMA.16816.F32.BF16 R120, R220.reuse, R224, R120 ;  /* 0x000000e0dc78723c */ /* 0x040ff00000041878 */
[-C--:B------:R-:W-:Y:S08]  /*13520*/  HMMA.16816.F32.BF16 R124, R220, R226.reuse, R124 ;  /* 0x000000e2dc7c723c */ /* 0x080ff0000004187c */
[----:B------:R-:W-:Y:S01]  /*13530*/  HMMA.16816.F32.BF16 R128, R208, R226, R128 ;  /* 0x000000e2d080723c */ /* 0x000fe20000041880 */
[----:B------:R-:W-:-:S07]  /*13540*/  @P1 BRA `(.L_x_174) ;  /* 0xffffeae000001947 */ /* 0x000fce000383ffff */
.L_x_173:
[----:B------:R-:W-:Y:S01]  /*13550*/  FMNMX.FTZ R0, R4, R132, !PT ;  /* 0x0000008404007209 */ /* 0x000fe20007810000 */
[----:B------:R-:W-:Y:S01]  /*13560*/  STL [R1+0x13c], R246 ;  /* 0x00013cf601007387 */ /* 0x000fe20000100800 */
[----:B------:R-:W-:Y:S02]  /*13570*/  UIADD3 UR33, UR33, -0x1, URZ ;  /* 0xffffffff21217890 */ /* 0x000fe4000fffe03f */
[----:B------:R-:W-:Y:S01]  /*13580*/  FMNMX.FTZ R2, R5, R0, !PT ;  /* 0x0000000005027209 */ /* 0x000fe20007810000 */
[----:B------:R-:W-:Y:S01]  /*13590*/  STL [R1+0x138], R245 ;  /* 0x000138f501007387 */ /* 0x000fe20000100800 */
[----:B------:R-:W-:Y:S02]  /*135a0*/  FMNMX.FTZ R0, R6, R133, !PT ;  /* 0x0000008506007209 */ /* 0x000fe40007810000 */
[----:B------:R-:W-:Y:S01]  /*135b0*/  FMNMX.FTZ R3, R16, R2, !PT ;  /* 0x0000000210037209 */ /* 0x000fe20007810000 */
[----:B------:R-:W-:Y:S01]  /*135c0*/  STL [R1+0x134], R244 ;  /* 0x000134f401007387 */ /* 0x000fe20000100800 */
[----:B------:R-:W-:Y:S02]  /*135d0*/  FMNMX.FTZ R2, R7, R0, !PT ;  /* 0x0000000007027209 */ /* 0x000fe40007810000 */
[----:B-1----:R-:W-:Y:S01]  /*135e0*/  FMNMX.FTZ R134, R17, R3, !PT ;  /* 0x0000000311867209 */ /* 0x002fe20007810000 */
        /* <DEDUP_REMOVED lines=144> */
[----:B------:R-:W-:Y:S04]  /*13ef0*/  STL [R1+0x140], R136 ;  /* 0x0001408801007387 */ /* 0x000fe80000100800 */
[----:B------:R-:W2:Y:S01]  /*13f00*/  SHFL.BFLY PT, R206, R135, 0x1, 0x1f ;  /* 0x0c201f0087ce7f89 */ /* 0x000ea200000e0000 */
[----:B---3--:R-:W-:Y:S01]  /*13f10*/  FMNMX.FTZ R2, R0, R2, !PT ;  /* 0x0000000200027209 */ /* 0x008fe20007810000 */
[----:B------:R-:W-:Y:S04]  /*13f20*/  FADD.FTZ R0, -R136, R132 ;  /* 0x0000008488007221 */ /* 0x000fe80000010100 */
[----:B------:R-:W-:Y:S02]  /*13f30*/  FMUL.FTZ R0, R0, c[0x0][0x23c] ;  /* 0x00008f0000007a20 */ /* 0x000fe40000410000 */
[----:B------:R-:W3:Y:S02]  /*13f40*/  SHFL.BFLY PT, R3, R2, 0x1, 0x1f ;  /* 0x0c201f0002037f89 */ /* 0x000ee400000e0000 */
[----:B------:R4:W4:Y:S01]  /*13f50*/  MUFU.EX2 R132, R0 ;  /* 0x0000000000847308 */ /* 0x0009220000000800 */
[----:B-1----:R-:W-:Y:S05]  /*13f60*/  FMNMX.FTZ R134, R134, R204, !PT ;  /* 0x000000cc86867209 */ /* 0x002fea0007810000 */
[----:B------:R-:W1:Y:S01]  /*13f70*/  SHFL.BFLY PT, R204, R134, 0x1, 0x1f ;  /* 0x0c201f0086cc7f89 */ /* 0x000e6200000e0000 */
[----:B--2---:R-:W-:Y:S07]  /*13f80*/  FMNMX.FTZ R135, R135, R206, !PT ;  /* 0x000000ce87877209 */ /* 0x004fee0007810000 */
[----:B------:R-:W-:Y:S01]  /*13f90*/  STL [R1+0x144], R135 ;  /* 0x0001448701007387 */ /* 0x000fe20000100800 */
[----:B---3--:R-:W-:Y:S01]  /*13fa0*/  FMNMX.FTZ R3, R2, R3, !PT ;  /* 0x0000000302037209 */ /* 0x008fe20007810000 */
[----:B----4-:R-:W-:Y:S04]  /*13fb0*/  FADD.FTZ R0, -R135, R133 ;  /* 0x0000008587007221 */ /* 0x010fe80000010100 */
[----:B------:R-:W-:Y:S02]  /*13fc0*/  FMUL.FTZ R205, R3, c[0x0][0x23c] ;  /* 0x00008f0003cd7a20 */ /* 0x000fe40000410000 */
[----:B------:R-:W-:Y:S01]  /*13fd0*/  FMUL.FTZ R0, R0, c[0x0][0x23c] ;  /* 0x00008f0000007a20 */ /* 0x000fe20000410000 */
[----:B-1----:R-:W-:Y:S03]  /*13fe0*/  FMNMX.FTZ R134, R134, R204, !PT ;  /* 0x000000cc86867209 */ /* 0x002fe60007810000 */
[----:B------:R1:W-:Y:S02]  /*13ff0*/  MUFU.EX2 R133, R0 ;  /* 0x0000000000857308 */ /* 0x0003e40000000800 */
[----:B------:R-:W-:Y:S01]  /*14000*/  STL [R1+0x148], R134 ;  /* 0x0001488601007387 */ /* 0x000fe20000100800 */
[C---:B------:R-:W-:Y:S03]  /*14010*/  FMUL.FTZ R204, R134.reuse, c[0x0][0x23c] ;  /* 0x00008f0086cc7a20 */ /* 0x040fe60000410000 */
[----:B------:R2:W-:Y:S01]  /*14020*/  STL [R1+0x14c], R3 ;  /* 0x00014c0301007387 */ /* 0x0005e20000100800 */
[----:B-1----:R-:W-:Y:S02]  /*14030*/  FADD.FTZ R0, -R134, R137 ;  /* 0x0000008986007221 */ /* 0x002fe40000010100 */
[----:B------:R-:W-:Y:S02]  /*14040*/  FMUL.FTZ R137, R136, c[0x0][0x23c] ;  /* 0x00008f0088897a20 */ /* 0x000fe40000410000 */
[----:B------:R-:W-:Y:S03]  /*14050*/  FMUL.FTZ R0, R0, c[0x0][0x23c] ;  /* 0x00008f0000007a20 */ /* 0x000fe60000410000 */
[----:B------:R-:W-:Y:S01]  /*14060*/  FSEL R137, R137, RZ, P2 ;  /* 0x000000ff89897208 */ /* 0x000fe20001000000 */
[----:B------:R1:W-:Y:S01]  /*14070*/  MUFU.EX2 R2, R0 ;  /* 0x0000000000027308 */ /* 0x0003e20000000800 */
[----:B------:R-:W-:Y:S03]  /*14080*/  FSETP.NEU.FTZ.AND P2, PT, R135, -INF , PT ;  /* 0xff8000008700780b */ /* 0x000fe60003f5d000 */
[--C-:B------:R-:W-:Y:S02]  /*14090*/  FFMA.FTZ R33, R33, c[0x0][0x23c], -R137.reuse ;  /* 0x00008f0021217a23 */ /* 0x100fe40000010889 */
        /* <DEDUP_REMOVED lines=11> */
[----:B-1----:R-:W-:Y:S02]  /*14150*/  FADD.FTZ R0, -R3, R138 ;  /* 0x0000008a03007221 */ /* 0x002fe40000010100 */
[----:B------:R-:W-:Y:S02]  /*14160*/  FMUL.FTZ R138, R135, c[0x0][0x23c] ;  /* 0x00008f00878a7a20 */ /* 0x000fe40000410000 */
[----:B------:R-:W-:Y:S01]  /*14170*/  FMUL.FTZ R0, R0, c[0x0][0x23c] ;  /* 0x00008f0000007a20 */ /* 0x000fe20000410000 */
[----:B------:R1:W-:Y:S01]  /*14180*/  MUFU.EX2 R246, R48 ;  /* 0x0000003000f67308 */ /* 0x0003e20000000800 */
[--C-:B------:R-:W-:Y:S01]  /*14190*/  FFMA.FTZ R80, R80, c[0x0][0x23c], -R137.reuse ;  /* 0x00008f0050507a23 */ /* 0x100fe20000010889 */
[----:B------:R-:W-:Y:S01]  /*141a0*/  FSEL R138, R138, RZ, P2 ;  /* 0x000000ff8a8a7208 */ /* 0x000fe20001000000 */
[--C-:B------:R-:W-:Y:S01]  /*141b0*/  FFMA.FTZ R81, R81, c[0x0][0x23c], -R137.reuse ;  /* 0x00008f0051517a23 */ /* 0x100fe20000010889 */
[----:B------:R-:W-:Y:S01]  /*141c0*/  FSETP.NEU.FTZ.AND P2, PT, R134, -INF , PT ;  /* 0xff8000008600780b */ /* 0x000fe20003f5d000 */
[----:B------:R-:W-:Y:S02]  /*141d0*/  FFMA.FTZ R84, R84, c[0x0][0x23c], -R137 ;  /* 0x00008f0054547a23 */ /* 0x000fe40000010889 */
[--C-:B------:R-:W-:Y:S01]  /*141e0*/  FFMA.FTZ R34, R34, c[0x0][0x23c], -R138.reuse ;  /* 0x00008f0022227a23 */ /* 0x100fe2000001088a */
[----:B------:R-:W-:Y:S01]  /*141f0*/  FSEL R204, R204, RZ, P2 ;  /* 0x000000ffcccc7208 */ /* 0x000fe20001000000 */
[--C-:B------:R-:W-:Y:S01]  /*14200*/  FFMA.FTZ R38, R38, c[0x0][0x23c], -R138.reuse ;  /* 0x00008f0026267a23 */ /* 0x100fe2000001088a */
[----:B------:R-:W-:Y:S01]  /*14210*/  MUFU.EX2 R0, R0 ;  /* 0x0000000000007308 */ /* 0x000fe20000000800 */
[----:B------:R-:W-:Y:S01]  /*14220*/  FSETP.NEU.FTZ.AND P2, PT, R3, -INF , PT ;  /* 0xff8000000300780b */ /* 0x000fe20003f5d000 */
[--C-:B------:R-:W-:Y:S02]  /*14230*/  FFMA.FTZ R22, R22, c[0x0][0x23c], -R138.reuse ;  /* 0x00008f0016167a23 */ /* 0x100fe4000001088a */
[----:B---3--:R-:W-:Y:S01]  /*14240*/  FMUL.FTZ R32, R132, R168 ;  /* 0x000000a884207220 */ /* 0x008fe20000410000 */
[----:B------:R-:W-:Y:S01]  /*14250*/  FSEL R205, R205, RZ, P2 ;  /* 0x000000ffcdcd7208 */ /* 0x000fe20001000000 */
[--C-:B------:R-:W-:Y:S02]  /*14260*/  FFMA.FTZ R23, R23, c[0x0][0x23c], -R138.reuse ;  /* 0x00008f0017177a23 */ /* 0x100fe4000001088a */
[--C-:B------:R-:W-:Y:S02]  /*14270*/  FFMA.FTZ R39, R39, c[0x0][0x23c], -R138.reuse ;  /* 0x00008f0027277a23 */ /* 0x100fe4000001088a */
[----:B--2---:R-:W2:Y:S01]  /*14280*/  MUFU.EX2 R3, R33 ;  /* 0x0000002100037308 */ /* 0x004ea20000000800 */
[--C-:B------:R-:W-:Y:S02]  /*14290*/  FFMA.FTZ R54, R54, c[0x0][0x23c], -R138.reuse ;  /* 0x00008f0036367a23 */ /* 0x100fe4000001088a */
[--C-:B------:R-:W-:Y:S02]  /*142a0*/  FFMA.FTZ R55, R55, c[0x0][0x23c], -R138.reuse ;  /* 0x00008f0037377a23 */ /* 0x100fe4000001088a */
[----:B-1----:R-:W-:Y:S02]  /*142b0*/  FMUL.FTZ R48, R132, R184 ;  /* 0x000000b884307220 */ /* 0x002fe40000410000 */
[--C-:B------:R-:W-:Y:S02]  /*142c0*/  FFMA.FTZ R82, R82, c[0x0][0x23c], -R138.reuse ;  /* 0x00008f0052527a23 */ /* 0x100fe4000001088a */
[--C-:B------:R-:W-:Y:S01]  /*142d0*/  FFMA.FTZ R83, R83, c[0x0][0x23c], -R138.reuse ;  /* 0x00008f0053537a23 */ /* 0x100fe2000001088a */
[----:B------:R-:W1:Y:S01]  /*142e0*/  MUFU.EX2 R4, R34 ;  /* 0x0000002200047308 */ /* 0x000e620000000800 */
[----:B------:R-:W-:Y:S02]  /*142f0*/  FFMA.FTZ R35, R35, c[0x0][0x23c], -R138 ;  /* 0x00008f0023237a23 */ /* 0x000fe4000001088a */
[--C-:B------:R-:W-:Y:S02]  /*14300*/  FFMA.FTZ R28, R28, c[0x0][0x23c], -R204.reuse ;  /* 0x00008f001c1c7a23 */ /* 0x100fe400000108cc */
[--C-:B------:R-:W-:Y:S02]  /*14310*/  FFMA.FTZ R29, R29, c[0x0][0x23c], -R204.reuse ;  /* 0x00008f001d1d7a23 */ /* 0x100fe400000108cc */
[--C-:B------:R-:W-:Y:S02]  /*14320*/  FFMA.FTZ R30, R30, c[0x0][0x23c], -R205.reuse ;  /* 0x00008f001e1e7a23 */ /* 0x100fe400000108cd */
[--C-:B------:R-:W-:Y:S01]  /*14330*/  FFMA.FTZ R31, R31, c[0x0][0x23c], -R205.reuse ;  /* 0x00008f001f1f7a23 */ /* 0x100fe200000108cd */
[----:B------:R-:W-:Y:S01]  /*14340*/  MUFU.EX2 R218, R20 ;  /* 0x0000001400da7308 */ /* 0x000fe20000000800 */
[--C-:B------:R-:W-:Y:S02]  /*14350*/  FFMA.FTZ R40, R40, c[0x0][0x23c], -R204.reuse ;  /* 0x00008f0028287a23 */ /* 0x100fe400000108cc */
[--C-:B------:R-:W-:Y:S01]  /*14360*/  FFMA.FTZ R42, R42, c[0x0][0x23c], -R205.reuse ;  /* 0x00008f002a2a7a23 */ /* 0x100fe200000108cd */
[----:B--2---:R2:W-:Y:S01]  /*14370*/  STL [R1+0x34], R3 ;  /* 0x0000340301007387 */ /* 0x0045e20000100800 */
[----:B------:R-:W-:Y:S02]  /*14380*/  FMUL.FTZ R33, R132, R169 ;  /* 0x000000a984217220 */ /* 0x000fe40000410000 */
[--C-:B------:R-:W-:Y:S02]  /*14390*/  FFMA.FTZ R72, R72, c[0x0][0x23c], -R204.reuse ;  /* 0x00008f0048487a23 */ /* 0x100fe400000108cc */
[--C-:B------:R-:W-:Y:S01]  /*143a0*/  FFMA.FTZ R73, R73, c[0x0][0x23c], -R204.reuse ;  /* 0x00008f0049497a23 */ /* 0x100fe200000108cc */
[----:B------:R-:W-:Y:S01]  /*143b0*/  MUFU.EX2 R248, R21 ;  /* 0x0000001500f87308 */ /* 0x000fe20000000800 */
[--C-:B------:R-:W-:Y:S02]  /*143c0*/  FFMA.FTZ R74, R74, c[0x0][0x23c], -R205.reuse ;  /* 0x00008f004a4a7a23 */ /* 0x100fe400000108cd */
[----:B------:R-:W-:Y:S01]  /*143d0*/  FFMA.FTZ R75, R75, c[0x0][0x23c], -R205 ;  /* 0x00008f004b4b7a23 */ /* 0x000fe200000108cd */
[----:B-1----:R1:W-:Y:S01]  /*143e0*/  STL [R1+0x20], R4 ;  /* 0x0000200401007387 */ /* 0x0023e20000100800 */
[----:B------:R-:W-:Y:S02]  /*143f0*/  FMUL.FTZ R34, R133, R170 ;  /* 0x000000aa85227220 */ /* 0x000fe40000410000 */
[----:B------:R-:W-:Y:S02]  /*14400*/  FFMA.FTZ R85, R85, c[0x0][0x23c], -R137 ;  /* 0x00008f0055557a23 */ /* 0x000fe40000010889 */
[--C-:B------:R-:W-:Y:S01]  /*14410*/  FFMA.FTZ R88, R88, c[0x0][0x23c], -R204.reuse ;  /* 0x00008f0058587a23 */ /* 0x100fe200000108cc */
[----:B------:R-:W-:Y:S01]  /*14420*/  MUFU.EX2 R226, R22 ;  /* 0x0000001600e27308 */ /* 0x000fe20000000800 */
[--C-:B------:R-:W-:Y:S02]  /*14430*/  FFMA.FTZ R89, R89, c[0x0][0x23c], -R204.reuse ;  /* 0x00008f0059597a23 */ /* 0x100fe400000108cc */
[--C-:B------:R-:W-:Y:S02]  /*14440*/  FFMA.FTZ R90, R90, c[0x0][0x23c], -R205.reuse ;  /* 0x00008f005a5a7a23 */ /* 0x100fe400000108cd */
[--C-:B------:R-:W-:Y:S02]  /*14450*/  FFMA.FTZ R91, R91, c[0x0][0x23c], -R205.reuse ;  /* 0x00008f005b5b7a23 */ /* 0x100fe400000108cd */
[--C-:B------:R-:W-:Y:S02]  /*14460*/  FFMA.FTZ R25, R25, c[0x0][0x23c], -R204.reuse ;  /* 0x00008f0019197a23 */ /* 0x100fe400000108cc */
[--C-:B------:R-:W-:Y:S01]  /*14470*/  FFMA.FTZ R26, R26, c[0x0][0x23c], -R205.reuse ;  /* 0x00008f001a1a7a23 */ /* 0x100fe200000108cd */
[----:B--2---:R-:W2:Y:S01]  /*14480*/  MUFU.EX2 R3, R35 ;  /* 0x0000002300037308 */ /* 0x004ea20000000800 */
[----:B------:R-:W-:Y:S02]  /*14490*/  FFMA.FTZ R27, R27, c[0x0][0x23c], -R205 ;  /* 0x00008f001b1b7a23 */ /* 0x000fe400000108cd */
[--C-:B------:R-:W-:Y:S02]  /*144a0*/  FFMA.FTZ R49, R49, c[0x0][0x23c], -R137.reuse ;  /* 0x00008f0031317a23 */ /* 0x100fe40000010889 */
[----:B------:R-:W-:Y:S02]  /*144b0*/  FFMA.FTZ R56, R56, c[0x0][0x23c], -R204 ;  /* 0x00008f0038387a23 */ /* 0x000fe400000108cc */
[----:B------:R-:W-:Y:S02]  /*144c0*/  FFMA.FTZ R17, R17, c[0x0][0x23c], -R137 ;  /* 0x00008f0011117a23 */ /* 0x000fe40000010889 */
[--C-:B------:R-:W-:Y:S01]  /*144d0*/  FFMA.FTZ R18, R18, c[0x0][0x23c], -R138.reuse ;  /* 0x00008f0012127a23 */ /* 0x100fe2000001088a */
[----:B-1----:R-:W1:Y:S01]  /*144e0*/  MUFU.EX2 R4, R28 ;  /* 0x0000001c00047308 */ /* 0x002e620000000800 */
[----:B------:R-:W-:Y:S02]  /*144f0*/  FFMA.FTZ R19, R19, c[0x0][0x23c], -R138 ;  /* 0x00008f0013137a23 */ /* 0x000fe4000001088a */
[--C-:B------:R-:W-:Y:S02]  /*14500*/  FFMA.FTZ R8, R8, c[0x0][0x23c], -R204.reuse ;  /* 0x00008f0008087a23 */ /* 0x100fe400000108cc */
[--C-:B------:R-:W-:Y:S02]  /*14510*/  FFMA.FTZ R9, R9, c[0x0][0x23c], -R204.reuse ;  /* 0x00008f0009097a23 */ /* 0x100fe400000108cc */
[--C-:B------:R-:W-:Y:S02]  /*14520*/  FFMA.FTZ R12, R12, c[0x0][0x23c], -R204.reuse ;  /* 0x00008f000c0c7a23 */ /* 0x100fe400000108cc */
[--C-:B------:R-:W-:Y:S01]  /*14530*/  FFMA.FTZ R13, R13, c[0x0][0x23c], -R204.reuse ;  /* 0x00008f000d0d7a23 */ /* 0x100fe200000108cc */
[----:B------:R3:W-:Y:S01]  /*14540*/  MUFU.EX2 R225, R25 ;  /* 0x0000001900e17308 */ /* 0x0007e20000000800 */
[--C-:B------:R-:W-:Y:S02]  /*14550*/  FFMA.FTZ R14, R14, c[0x0][0x23c], -R205.reuse ;  /* 0x00008f000e0e7a23 */ /* 0x100fe400000108cd */
[--C-:B------:R-:W-:Y:S01]  /*14560*/  FFMA.FTZ R15, R15, c[0x0][0x23c], -R205.reuse ;  /* 0x00008f000f0f7a23 */ /* 0x100fe200000108cd */
[----:B--2---:R2:W-:Y:S01]  /*14570*/  STL [R1+0x30], R3 ;  /* 0x0000300301007387 */ /* 0x0045e20000100800 */
[----:B------:R-:W-:Y:S02]  /*14580*/  FMUL.FTZ R35, R133, R171 ;  /* 0x000000ab85237220 */ /* 0x000fe40000410000 */
[--C-:B------:R-:W-:Y:S02]  /*14590*/  FFMA.FTZ R24, R24, c[0x0][0x23c], -R204.reuse ;  /* 0x00008f0018187a23 */ /* 0x100fe400000108cc */
[--C-:B------:R-:W-:Y:S01]  /*145a0*/  FFMA.FTZ R41, R41, c[0x0][0x23c], -R204.reuse ;  /* 0x00008f0029297a23 */ /* 0x100fe200000108cc */
[----:B------:R4:W-:Y:S01]  /*145b0*/  MUFU.EX2 R223, R26 ;  /* 0x0000001a00df7308 */ /* 0x0009e20000000800 */
[--C-:B------:R-:W-:Y:S02]  /*145c0*/  FFMA.FTZ R43, R43, c[0x0][0x23c], -R205.reuse ;  /* 0x00008f002b2b7a23 */ /* 0x100fe400000108cd */
[--C-:B------:R-:W-:Y:S01]  /*145d0*/  FFMA.FTZ R44, R44, c[0x0][0x23c], -R204.reuse ;  /* 0x00008f002c2c7a23 */ /* 0x100fe200000108cc */
[----:B-1----:R1:W-:Y:S01]  /*145e0*/  STL [R1+0x14], R4 ;  /* 0x0000140401007387 */ /* 0x0023e20000100800 */
[----:B------:R-:W-:Y:S02]  /*145f0*/  FMUL.FTZ R28, R2, R164 ;  /* 0x000000a4021c7220 */ /* 0x000fe40000410000 */
[----:B------:R-:W-:Y:S02]  /*14600*/  FFMA.FTZ R45, R45, c[0x0][0x23c], -R204 ;  /* 0x00008f002d2d7a23 */ /* 0x000fe400000108cc */
[--C-:B------:R-:W-:Y:S01]  /*14610*/  FFMA.FTZ R46, R46, c[0x0][0x23c], -R205.reuse ;  /* 0x00008f002e2e7a23 */ /* 0x100fe200000108cd */
[----:B------:R1:W-:Y:S01]  /*14620*/  MUFU.EX2 R227, R27 ;  /* 0x0000001b00e37308 */ /* 0x0003e20000000800 */
[--C-:B------:R-:W-:Y:S02]  /*14630*/  FFMA.FTZ R47, R47, c[0x0][0x23c], -R205.reuse ;  /* 0x00008f002f2f7a23 */ /* 0x100fe400000108cd */
[--C-:B------:R-:W-:Y:S02]  /*14640*/  FFMA.FTZ R50, R50, c[0x0][0x23c], -R138.reuse ;  /* 0x00008f0032327a23 */ /* 0x100fe4000001088a */
[----:B---3--:R-:W-:Y:S02]  /*14650*/  FMUL.FTZ R25, R2, R161 ;  /* 0x000000a102197220 */ /* 0x008fe40000410000 */
[----:B------:R-:W-:Y:S02]  /*14660*/  FFMA.FTZ R51, R51, c[0x0][0x23c], -R138 ;  /* 0x00008f0033337a23 */ /* 0x000fe4000001088a */
[--C-:B------:R-:W-:Y:S01]  /*14670*/  FFMA.FTZ R60, R60, c[0x0][0x23c], -R204.reuse ;  /* 0x00008f003c3c7a23 */ /* 0x100fe200000108cc */
[----:B--2---:R-:W2:Y:S01]  /*14680*/  MUFU.EX2 R3, R29 ;  /* 0x0000001d00037308 */ /* 0x004ea20000000800 */
[--C-:B------:R-:W-:Y:S02]  /*14690*/  FFMA.FTZ R63, R63, c[0x0][0x23c], -R205.reuse ;  /* 0x00008f003f3f7a23 */ /* 0x100fe400000108cd */
[--C-:B------:R-:W-:Y:S02]  /*146a0*/  FFMA.FTZ R57, R57, c[0x0][0x23c], -R204.reuse ;  /* 0x00008f0039397a23 */ /* 0x100fe400000108cc */
[----:B----4-:R-:W-:Y:S02]  /*146b0*/  FMUL.FTZ R26, R0, R162 ;  /* 0x000000a2001a7220 */ /* 0x010fe40000410000 */
[----:B------:R-:W-:Y:S02]  /*146c0*/  FFMA.FTZ R61, R61, c[0x0][0x23c], -R204 ;  /* 0x00008f003d3d7a23 */ /* 0x000fe400000108cc */
[----:B------:R-:W-:Y:S01]  /*146d0*/  FFMA.FTZ R59, R59, c[0x0][0x23c], -R205 ;  /* 0x00008f003b3b7a23 */ /* 0x000fe200000108cd */
[----:B-1----:R-:W1:Y:S01]  /*146e0*/  MUFU.EX2 R4, R30 ;  /* 0x0000001e00047308 */ /* 0x002e620000000800 */
[----:B------:R-:W-:Y:S02]  /*146f0*/  FFMA.FTZ R64, R64, c[0x0][0x23c], -R137 ;  /* 0x00008f0040407a23 */ /* 0x000fe40000010889 */
[--C-:B------:R-:W-:Y:S02]  /*14700*/  FFMA.FTZ R66, R66, c[0x0][0x23c], -R138.reuse ;  /* 0x00008f0042427a23 */ /* 0x100fe4000001088a */
[----:B------:R-:W-:Y:S02]  /*14710*/  FMUL.FTZ R27, R0, R163 ;  /* 0x000000a3001b7220 */ /* 0x000fe40000410000 */
[--C-:B------:R-:W-:Y:S02]  /*14720*/  FFMA.FTZ R70, R70, c[0x0][0x23c], -R138.reuse ;  /* 0x00008f0046467a23 */ /* 0x100fe4000001088a */
[----:B------:R-:W-:Y:S01]  /*14730*/  FFMA.FTZ R71, R71, c[0x0][0x23c], -R138 ;  /* 0x00008f0047477a23 */ /* 0x000fe2000001088a */
[----:B------:R3:W-:Y:S01]  /*14740*/  MUFU.EX2 R242, R49 ;  /* 0x0000003100f27308 */ /* 0x0007e20000000800 */
[--C-:B------:R-:W-:Y:S02]  /*14750*/  FFMA.FTZ R76, R76, c[0x0][0x23c], -R204.reuse ;  /* 0x00008f004c4c7a23 */ /* 0x100fe400000108cc */
[----:B------:R-:W-:Y:S01]  /*14760*/  FFMA.FTZ R77, R77, c[0x0][0x23c], -R204 ;  /* 0x00008f004d4d7a23 */ /* 0x000fe200000108cc */
[----:B--2---:R2:W-:Y:S01]  /*14770*/  STL [R1+0x18], R3 ;  /* 0x0000180301007387 */ /* 0x0045e20000100800 */
[----:B------:R-:W-:Y:S02]  /*14780*/  FMUL.FTZ R29, R2, R165 ;  /* 0x000000a5021d7220 */ /* 0x000fe40000410000 */
[--C-:B------:R-:W-:Y:S02]  /*14790*/  FFMA.FTZ R78, R78, c[0x0][0x23c], -R205.reuse ;  /* 0x00008f004e4e7a23 */ /* 0x100fe400000108cd */
[----:B------:R-:W-:Y:S01]  /*147a0*/  FFMA.FTZ R79, R79, c[0x0][0x23c], -R205 ;  /* 0x00008f004f4f7a23 */ /* 0x000fe200000108cd */
[----:B------:R4:W-:Y:S01]  /*147b0*/  MUFU.EX2 R165, R56 ;  /* 0x0000003800a57308 */ /* 0x0009e20000000800 */
[--C-:B------:R-:W-:Y:S02]  /*147c0*/  FFMA.FTZ R5, R5, c[0x0][0x23c], -R137.reuse ;  /* 0x00008f0005057a23 */ /* 0x100fe40000010889 */
[--C-:B------:R-:W-:Y:S01]  /*147d0*/  FFMA.FTZ R6, R6, c[0x0][0x23c], -R138.reuse ;  /* 0x00008f0006067a23 */ /* 0x100fe2000001088a */
[----:B-1----:R1:W-:Y:S01]  /*147e0*/  STL [R1+0x10], R4 ;  /* 0x0000100401007387 */ /* 0x0023e20000100800 */
[----:B------:R-:W-:Y:S02]  /*147f0*/  FMUL.FTZ R30, R0, R166 ;  /* 0x000000a6001e7220 */ /* 0x000fe40000410000 */
[--C-:B------:R-:W-:Y:S02]  /*14800*/  FFMA.FTZ R7, R7, c[0x0][0x23c], -R138.reuse ;  /* 0x00008f0007077a23 */ /* 0x100fe4000001088a */
[----:B------:R-:W-:Y:S01]  /*14810*/  FFMA.FTZ R16, R16, c[0x0][0x23c], -R137 ;  /* 0x00008f0010107a23 */ /* 0x000fe20000010889 */
[----:B------:R1:W-:Y:S01]  /*14820*/  MUFU.EX2 R247, R23 ;  /* 0x0000001700f77308 */ /* 0x0003e20000000800 */
[--C-:B------:R-:W-:Y:S02]  /*14830*/  FFMA.FTZ R62, R62, c[0x0][0x23c], -R205.reuse ;  /* 0x00008f003e3e7a23 */ /* 0x100fe400000108cd */
[----:B------:R-:W-:Y:S02]  /*14840*/  FFMA.FTZ R58, R58, c[0x0][0x23c], -R205 ;  /* 0x00008f003a3a7a23 */ /* 0x000fe400000108cd */
[----:B---3--:R-:W-:Y:S02]  /*14850*/  FMUL.FTZ R49, R132, R185 ;  /* 0x000000b984317220 */ /* 0x008fe40000410000 */
[--C-:B------:R-:W-:Y:S02]  /*14860*/  FFMA.FTZ R65, R65, c[0x0][0x23c], -R137.reuse ;  /* 0x00008f0041417a23 */ /* 0x100fe40000010889 */
[--C-:B------:R-:W-:Y:S01]  /*14870*/  FFMA.FTZ R67, R67, c[0x0][0x23c], -R138.reuse ;  /* 0x00008f0043437a23 */ /* 0x100fe2000001088a */
[----:B--2---:R-:W2:Y:S01]  /*14880*/  MUFU.EX2 R3, R31 ;  /* 0x0000001f00037308 */ /* 0x004ea20000000800 */
[--C-:B------:R-:W-:Y:S02]  /*14890*/  FFMA.FTZ R68, R68, c[0x0][0x23c], -R137.reuse ;  /* 0x00008f0044447a23 */ /* 0x100fe40000010889 */
[--C-:B------:R-:W-:Y:S02]  /*148a0*/  FFMA.FTZ R69, R69, c[0x0][0x23c], -R137.reuse ;  /* 0x00008f0045457a23 */ /* 0x100fe40000010889 */
[----:B----4-:R-:W-:Y:S02]  /*148b0*/  FMUL.FTZ R56, R2, R192 ;  /* 0x000000c002387220 */ /* 0x010fe40000410000 */
[--C-:B------:R-:W-:Y:S02]  /*148c0*/  FFMA.FTZ R113, R113, c[0x0][0x23c], -R137.reuse ;  /* 0x00008f0071717a23 */ /* 0x100fe40000010889 */
[--C-:B------:R-:W-:Y:S01]  /*148d0*/  FFMA.FTZ R116, R116, c[0x0][0x23c], -R137.reuse ;  /* 0x00008f0074747a23 */ /* 0x100fe20000010889 */
[----:B-1----:R-:W1:Y:S01]  /*148e0*/  MUFU.EX2 R4, R36 ;  /* 0x0000002400047308 */ /* 0x002e620000000800 */
[--C-:B------:R-:W-:Y:S02]  /*148f0*/  FFMA.FTZ R117, R117, c[0x0][0x23c], -R137.reuse ;  /* 0x00008f0075757a23 */ /* 0x100fe40000010889 */
[----:B------:R-:W-:Y:S01]  /*14900*/  FFMA.FTZ R128, R128, c[0x0][0x23c], -R137 ;  /* 0x00008f0080807a23 */ /* 0x000fe20000010889 */
[----:B------:R-:W3:Y:S01]  /*14910*/  LDSM.16.MT88.4 R20, [R228+0x8000] ;  /* 0x00800000e414783b */ /* 0x000ee20000004200 */
[--C-:B------:R-:W-:Y:S02]  /*14920*/  FFMA.FTZ R103, R103, c[0x0][0x23c], -R138.reuse ;  /* 0x00008f0067677a23 */ /* 0x100fe4000001088a */
[--C-:B------:R-:W-:Y:S02]  /*14930*/  FFMA.FTZ R114, R114, c[0x0][0x23c], -R138.reuse ;  /* 0x00008f0072727a23 */ /* 0x100fe4000001088a */
[--C-:B------:R-:W-:Y:S01]  /*14940*/  FFMA.FTZ R115, R115, c[0x0][0x23c], -R138.reuse ;  /* 0x00008f0073737a23 */ /* 0x100fe2000001088a */
[----:B------:R4:W-:Y:S01]  /*14950*/  MUFU.EX2 R213, R5 ;  /* 0x0000000500d57308 */ /* 0x0009e20000000800 */
[--C-:B------:R-:W-:Y:S02]  /*14960*/  FFMA.FTZ R118, R118, c[0x0][0x23c], -R138.reuse ;  /* 0x00008f0076767a23 */ /* 0x100fe4000001088a */
[--C-:B------:R-:W-:Y:S01]  /*14970*/  FFMA.FTZ R119, R119, c[0x0][0x23c], -R138.reuse ;  /* 0x00008f0077777a23 */ /* 0x100fe2000001088a */
[----:B--2---:R-:W-:Y:S01]  /*14980*/  STL [R1+0x28], R3 ;  /* 0x0000280301007387 */ /* 0x004fe20000100800 */
[----:B------:R-:W-:Y:S02]  /*14990*/  FMUL.FTZ R31, R0, R167 ;  /* 0x000000a7001f7220 */ /* 0x000fe40000410000 */
[----:B------:R-:W-:Y:S02]  /*149a0*/  FFMA.FTZ R130, R130, c[0x0][0x23c], -R138 ;  /* 0x00008f0082827a23 */ /* 0x000fe4000001088a */
[--C-:B------:R-:W-:Y:S01]  /*149b0*/  FFMA.FTZ R93, R93, c[0x0][0x23c], -R204.reuse ;  /* 0x00008f005d5d7a23 */ /* 0x100fe200000108cc */
[----:B------:R2:W-:Y:S01]  /*149c0*/  MUFU.EX2 R208, R6 ;  /* 0x0000000600d07308 */ /* 0x0005e20000000800 */
[--C-:B------:R-:W-:Y:S02]  /*149d0*/  FFMA.FTZ R104, R104, c[0x0][0x23c], -R204.reuse ;  /* 0x00008f0068687a23 */ /* 0x100fe400000108cc */
[--C-:B------:R-:W-:Y:S01]  /*149e0*/  FFMA.FTZ R105, R105, c[0x0][0x23c], -R204.reuse ;  /* 0x00008f0069697a23 */ /* 0x100fe200000108cc */
[----:B-1----:R1:W-:Y:S01]  /*149f0*/  STL [R1+0x24], R4 ;  /* 0x0000240401007387 */ /* 0x0023e20000100800 */
[--C-:B------:R-:W-:Y:S02]  /*14a00*/  FFMA.FTZ R108, R108, c[0x0][0x23c], -R204.reuse ;  /* 0x00008f006c6c7a23 */ /* 0x100fe400000108cc */
[--C-:B------:R-:W-:Y:S02]  /*14a10*/  FFMA.FTZ R109, R109, c[0x0][0x23c], -R204.reuse ;  /* 0x00008f006d6d7a23 */ /* 0x100fe400000108cc */
[--C-:B------:R-:W-:Y:S01]  /*14a20*/  FFMA.FTZ R120, R120, c[0x0][0x23c], -R204.reuse ;  /* 0x00008f0078787a23 */ /* 0x100fe200000108cc */
[----:B------:R-:W3:Y:S01]  /*14a30*/  MUFU.EX2 R212, R7 ;  /* 0x0000000700d47308 */ /* 0x000ee20000000800 */
[--C-:B------:R-:W-:Y:S02]  /*14a40*/  FFMA.FTZ R121, R121, c[0x0][0x23c], -R204.reuse ;  /* 0x00008f0079797a23 */ /* 0x100fe400000108cc */
[----:B------:R-:W-:Y:S02]  /*14a50*/  FFMA.FTZ R124, R124, c[0x0][0x23c], -R204 ;  /* 0x00008f007c7c7a23 */ /* 0x000fe400000108cc */
[----:B----4-:R-:W-:Y:S02]  /*14a60*/  FMUL.FTZ R5, R132, R145 ;  /* 0x0000009184057220 */ /* 0x010fe40000410000 */
[--C-:B------:R-:W-:Y:S02]  /*14a70*/  FFMA.FTZ R10, R10, c[0x0][0x23c], -R205.reuse ;  /* 0x00008f000a0a7a23 */ /* 0x100fe400000108cd */
[--C-:B------:R-:W-:Y:S01]  /*14a80*/  FFMA.FTZ R11, R11, c[0x0][0x23c], -R205.reuse ;  /* 0x00008f000b0b7a23 */ /* 0x100fe200000108cd */
[----:B------:R4:W-:Y:S01]  /*14a90*/  MUFU.EX2 R214, R16 ;  /* 0x0000001000d67308 */ /* 0x0009e20000000800 */
[--C-:B------:R-:W-:Y:S02]  /*14aa0*/  FFMA.FTZ R94, R94, c[0x0][0x23c], -R205.reuse ;  /* 0x00008f005e5e7a23 */ /* 0x100fe400000108cd */
[--C-:B------:R-:W-:Y:S02]  /*14ab0*/  FFMA.FTZ R95, R95, c[0x0][0x23c], -R205.reuse ;  /* 0x00008f005f5f7a23 */ /* 0x100fe400000108cd */
[----:B--2---:R-:W-:Y:S02]  /*14ac0*/  FMUL.FTZ R6, R133, R146 ;  /* 0x0000009285067220 */ /* 0x004fe40000410000 */
[--C-:B------:R-:W-:Y:S02]  /*14ad0*/  FFMA.FTZ R106, R106, c[0x0][0x23c], -R205.reuse ;  /* 0x00008f006a6a7a23 */ /* 0x100fe400000108cd */
[--C-:B------:R-:W-:Y:S01]  /*14ae0*/  FFMA.FTZ R107, R107, c[0x0][0x23c], -R205.reuse ;  /* 0x00008f006b6b7a23 */ /* 0x100fe200000108cd */
[----:B-1----:R-:W1:Y:S01]  /*14af0*/  MUFU.EX2 R4, R38 ;  /* 0x0000002600047308 */ /* 0x002e620000000800 */
[--C-:B------:R-:W-:Y:S02]  /*14b00*/  FFMA.FTZ R110, R110, c[0x0][0x23c], -R205.reuse ;  /* 0x00008f006e6e7a23 */ /* 0x100fe400000108cd */
[--C-:B------:R-:W-:Y:S01]  /*14b10*/  FFMA.FTZ R111, R111, c[0x0][0x23c], -R205.reuse ;  /* 0x00008f006f6f7a23 */ /* 0x100fe200000108cd */
[----:B---3--:R-:W-:Y:S01]  /*14b20*/  F2FP.BF16.PACK_AB R145, R212, R208 ;  /* 0x000000d0d491723e */ /* 0x008fe200000010ff */
[----:B------:R-:W-:Y:S02]  /*14b30*/  FMUL.FTZ R7, R133, R147 ;  /* 0x0000009385077220 */ /* 0x000fe40000410000 */
[--C-:B------:R-:W-:Y:S02]  /*14b40*/  FFMA.FTZ R122, R122, c[0x0][0x23c], -R205.reuse ;  /* 0x00008f007a7a7a23 */ /* 0x100fe400000108cd */
[--C-:B------:R-:W-:Y:S01]  /*14b50*/  FFMA.FTZ R123, R123, c[0x0][0x23c], -R205.reuse ;  /* 0x00008f007b7b7a23 */ /* 0x100fe200000108cd */
[----:B------:R-:W2:Y:S01]  /*14b60*/  MUFU.EX2 R222, R17 ;  /* 0x0000001100de7308 */ /* 0x000ea20000000800 */
[--C-:B------:R-:W-:Y:S02]  /*14b70*/  FFMA.FTZ R126, R126, c[0x0][0x23c], -R205.reuse ;  /* 0x00008f007e7e7a23 */ /* 0x100fe400000108cd */
[----:B------:R-:W-:Y:S02]  /*14b80*/  FFMA.FTZ R205, R127, c[0x0][0x23c], -R205 ;  /* 0x00008f007fcd7a23 */ /* 0x000fe400000108cd */
[----:B----4-:R-:W-:Y:S05]  /*14b90*/  FMUL.FTZ R16, R132, R152 ;  /* 0x0000009884107220 */ /* 0x010fea0000410000 */
[----:B------:R3:W-:Y:S01]  /*14ba0*/  MUFU.EX2 R220, R18 ;  /* 0x0000001200dc7308 */ /* 0x0007e20000000800 */
[----:B-1----:R1:W-:Y:S09]  /*14bb0*/  STL [R1+0x68], R4 ;  /* 0x0000680401007387 */ /* 0x0023f20000100800 */
[----:B------:R-:W4:Y:S01]  /*14bc0*/  MUFU.EX2 R221, R19 ;  /* 0x0000001300dd7308 */ /* 0x000f220000000800 */
[----:B--2---:R-:W-:Y:S01]  /*14bd0*/  F2FP.BF16.PACK_AB R146, R222, R214 ;  /* 0x000000d6de92723e */ /* 0x004fe200000010ff */
[----:B------:R-:W-:Y:S08]  /*14be0*/  FMUL.FTZ R17, R132, R153 ;  /* 0x0000009984117220 */ /* 0x000ff00000410000 */
[----:B------:R-:W-:Y:S01]  /*14bf0*/  MUFU.EX2 R3, R37 ;  /* 0x0000002500037308 */ /* 0x000fe20000000800 */
[----:B---3--:R-:W-:Y:S09]  /*14c00*/  FMUL.FTZ R18, R133, R154 ;  /* 0x0000009a85127220 */ /* 0x008ff20000410000 */
[----:B-1----:R-:W1:Y:S01]  /*14c10*/  MUFU.EX2 R4, R40 ;  /* 0x0000002800047308 */ /* 0x002e620000000800 */
[----:B----4-:R-:W-:Y:S01]  /*14c20*/  F2FP.BF16.PACK_AB R147, R221, R220 ;  /* 0x000000dcdd93723e */ /* 0x010fe200000010ff */
[----:B------:R-:W-:Y:S08]  /*14c30*/  FMUL.FTZ R19, R133, R155 ;  /* 0x0000009b85137220 */ /* 0x000ff00000410000 */
[----:B------:R2:W-:Y:S10]  /*14c40*/  MUFU.EX2 R134, R39 ;  /* 0x0000002700867308 */ /* 0x0005f40000000800 */
[----:B------:R3:W-:Y:S01]  /*14c50*/  MUFU.EX2 R206, R8 ;  /* 0x0000000800ce7308 */ /* 0x0007e20000000800 */
[----:B-1----:R1:W-:Y:S01]  /*14c60*/  STL [R1+0x48], R4 ;  /* 0x0000480401007387 */ /* 0x0023e20000100800 */
[C---:B------:R-:W-:Y:S08]  /*14c70*/  FMUL.FTZ R40, R2.reuse, R176 ;  /* 0x000000b002287220 */ /* 0x040ff00000410000 */
[----:B------:R4:W4:Y:S01]  /*14c80*/  MUFU.EX2 R210, R9 ;  /* 0x0000000900d27308 */ /* 0x0009220000000800 */
[----:B--2---:R-:W2:Y:S09]  /*14c90*/  LDSM.16.MT88.4 R36, [R231+0x8000] ;  /* 0x00800000e724783b */ /* 0x004eb20000004200 */
[----:B------:R2:W-:Y:S01]  /*14ca0*/  MUFU.EX2 R216, R12 ;  /* 0x0000000c00d87308 */ /* 0x0005e20000000800 */
[C---:B---3--:R-:W-:Y:S09]  /*14cb0*/  FMUL.FTZ R8, R2.reuse, R140 ;  /* 0x0000008c02087220 */ /* 0x048ff20000410000 */
[----:B-1----:R-:W1:Y:S01]  /*14cc0*/  MUFU.EX2 R4, R42 ;  /* 0x0000002a00047308 */ /* 0x002e620000000800 */
[----:B----4-:R-:W-:Y:S01]  /*14cd0*/  FMUL.FTZ R9, R2, R141 ;  /* 0x0000008d02097220 */ /* 0x010fe20000410000 */
[----:B------:R-:W-:Y:S08]  /*14ce0*/  F2FP.BF16.PACK_AB R140, R210, R206 ;  /* 0x000000ced28c723e */ /* 0x000ff000000010ff */
[----:B------:R3:W2:Y:S02]  /*14cf0*/  MUFU.EX2 R217, R13 ;  /* 0x0000000d00d97308 */ /* 0x0006a40000000800 */
[----:B--2---:R-:W-:Y:S08]  /*14d00*/  FMUL.FTZ R12, R2, R148 ;  /* 0x00000094020c7220 */ /* 0x004ff00000410000 */
[----:B------:R2:W-:Y:S01]  /*14d10*/  MUFU.EX2 R215, R14 ;  /* 0x0000000e00d77308 */ /* 0x0005e20000000800 */
[----:B-1----:R1:W-:Y:S01]  /*14d20*/  STL [R1+0x40], R4 ;  /* 0x0000400401007387 */ /* 0x0023e20000100800 */
[----:B------:R-:W-:Y:S03]  /*14d30*/  FMUL.FTZ R42, R0, R178 ;  /* 0x000000b2002a7220 */ /* 0x000fe60000410000 */
[----:B------:R-:W3:Y:S05]  /*14d40*/  LDL.LU R161, [R1+0x40] ;  /* 0x0000400001a17983 */ /* 0x000eea0000300800 */
[----:B------:R1:W-:Y:S01]  /*14d50*/  MUFU.EX2 R219, R15 ;  /* 0x0000000f00db7308 */ /* 0x0003e20000000800 */
[----:B------:R-:W3:Y:S02]  /*14d60*/  LDL.LU R162, [R1+0x48] ;  /* 0x0000480001a27983 */ /* 0x000ee40000300800 */
[----:B---3--:R-:W-:Y:S02]  /*14d70*/  FMUL.FTZ R13, R2, R149 ;  /* 0x00000095020d7220 */ /* 0x008fe40000410000 */
[----:B------:R-:W3:Y:S04]  /*14d80*/  LDL.LU R163, [R1+0x68] ;  /* 0x0000680001a37983 */ /* 0x000ee80000300800 */
[----:B------:R-:W3:Y:S01]  /*14d90*/  LDL.LU R166, [R1+0x24] ;  /* 0x0000240001a67983 */ /* 0x000ee20000300800 */
[----:B------:R1:W-:Y:S03]  /*14da0*/  MUFU.EX2 R209, R10 ;  /* 0x0000000a00d17308 */ /* 0x0003e60000000800 */
[----:B------:R-:W3:Y:S01]  /*14db0*/  LDL.LU R167, [R1+0x28] ;  /* 0x0000280001a77983 */ /* 0x000ee20000300800 */
[----:B--2---:R-:W-:Y:S03]  /*14dc0*/  FMUL.FTZ R14, R0, R150 ;  /* 0x00000096000e7220 */ /* 0x004fe60000410000 */
[----:B------:R-:W2:Y:S01]  /*14dd0*/  LDL.LU R168, [R1+0x18] ;  /* 0x0000180001a87983 */ /* 0x000ea20000300800 */
[----:B-1----:R-:W-:Y:S01]  /*14de0*/  FMUL.FTZ R4, R132, R144 ;  /* 0x0000009084047220 */ /* 0x002fe20000410000 */
[----:B------:R-:W-:Y:S01]  /*14df0*/  F2FP.BF16.PACK_AB R144, R213, R207 ;  /* 0x000000cfd590723e */ /* 0x000fe200000010ff */
[----:B------:R-:W1:Y:S01]  /*14e00*/  MUFU.EX2 R211, R11 ;  /* 0x0000000b00d37308 */ /* 0x000e620000000800 */
[----:B------:R-:W2:Y:S01]  /*14e10*/  LDL.LU R169, [R1+0x30] ;  /* 0x0000300001a97983 */ /* 0x000ea20000300800 */
[C---:B------:R-:W-:Y:S03]  /*14e20*/  FMUL.FTZ R15, R0.reuse, R151 ;  /* 0x00000097000f7220 */ /* 0x040fe60000410000 */
[----:B------:R-:W2:Y:S01]  /*14e30*/  LDL.LU R170, [R1+0x34] ;  /* 0x0000340001aa7983 */ /* 0x000ea20000300800 */
[-C--:B------:R-:W-:Y:S03]  /*14e40*/  HMMA.16816.F32.BF16 R4, R144, R20.reuse, R4 ;  /* 0x000000149004723c */ /* 0x080fe60000041804 */
[----:B------:R-:W3:Y:S01]  /*14e50*/  LDL.LU R171, [R1+0x10] ;  /* 0x0000100001ab7983 */ /* 0x000ee20000300800 */
[----:B------:R-:W-:Y:S03]  /*14e60*/  MUFU.EX2 R238, R52 ;  /* 0x0000003400ee7308 */ /* 0x000fe60000000800 */
[----:B------:R-:W3:Y:S01]  /*14e70*/  LDL.LU R184, [R1+0x14] ;  /* 0x0000140001b87983 */ /* 0x000ee20000300800 */
[C---:B------:R-:W-:Y:S01]  /*14e80*/  FMUL.FTZ R10, R0.reuse, R142 ;  /* 0x0000008e000a7220 */ /* 0x040fe20000410000 */
[----:B------:R-:W-:Y:S02]  /*14e90*/  F2FP.BF16.PACK_AB R142, R217, R216 ;  /* 0x000000d8d98e723e */ /* 0x000fe400000010ff */
[----:B------:R-:W3:Y:S03]  /*14ea0*/  LDL.LU R185, [R1+0x20] ;  /* 0x0000200001b97983 */ /* 0x000ee60000300800 */
[----:B------:R-:W-:Y:S01]  /*14eb0*/  MUFU.EX2 R236, R53 ;  /* 0x0000003500ec7308 */ /* 0x000fe20000000800 */
[----:B------:R-:W3:Y:S01]  /*14ec0*/  LDL.LU R192, [R1+0x8c] ;  /* 0x00008c0001c07983 */ /* 0x000ee20000300800 */
[----:B-1----:R-:W-:Y:S01]  /*14ed0*/  F2FP.BF16.PACK_AB R141, R211, R209 ;  /* 0x000000d1d38d723e */ /* 0x002fe200000010ff */
[----:B------:R-:W-:Y:S01]  /*14ee0*/  FMUL.FTZ R11, R0, R143 ;  /* 0x0000008f000b7220 */ /* 0x000fe20000410000 */
[----:B------:R-:W-:Y:S01]  /*14ef0*/  F2FP.BF16.PACK_AB R143, R219, R215 ;  /* 0x000000d7db8f723e */ /* 0x000fe200000010ff */
[----:B------:R-:W-:Y:S05]  /*14f00*/  LDSM.16.MT88.4 R148, [R230+0x8000] ;  /* 0x00800000e694783b */ /* 0x000fea0000004200 */
[----:B------:R-:W-:Y:S01]  /*14f10*/  MUFU.EX2 R237, R54 ;  /* 0x0000003600ed7308 */ /* 0x000fe20000000800 */
[C---:B------:R-:W-:Y:S09]  /*14f20*/  HMMA.16816.F32.BF16 R8, R140.reuse, R20, R8 ;  /* 0x000000148c08723c */ /* 0x040ff20000041808 */
[----:B------:R1:W-:Y:S01]  /*14f30*/  MUFU.EX2 R235, R55 ;  /* 0x0000003700eb7308 */ /* 0x0003e20000000800 */
[-C--:B------:R-:W-:Y:S03]  /*14f40*/  HMMA.16816.F32.BF16 R12, R140, R22.reuse, R12 ;  /* 0x000000168c0c723c */ /* 0x080fe6000004180c */
[----:B------:R-:W-:Y:S02]  /*14f50*/  FMUL.FTZ R20, R132, R156 ;  /* 0x0000009c84147220 */ /* 0x000fe40000410000 */
[--C-:B------:R-:W-:Y:S03]  /*14f60*/  FFMA.FTZ R156, R96, c[0x0][0x23c], -R137.reuse ;  /* 0x00008f00609c7a23 */ /* 0x100fe60000010889 */
[C---:B------:R-:W-:Y:S01]  /*14f70*/  HMMA.16816.F32.BF16 R16, R144.reuse, R22, R16 ;  /* 0x000000169010723c */ /* 0x040fe20000041810 */
[----:B------:R1:W-:Y:S03]  /*14f80*/  MUFU.EX2 R224, R24 ;  /* 0x0000001800e07308 */ /* 0x0003e60000000800 */
[----:B------:R-:W-:Y:S02]  /*14f90*/  FMUL.FTZ R21, R132, R157 ;  /* 0x0000009d84157220 */ /* 0x000fe40000410000 */
[--C-:B------:R-:W-:Y:S02]  /*14fa0*/  FFMA.FTZ R157, R97, c[0x0][0x23c], -R137.reuse ;  /* 0x00008f00619d7a23 */ /* 0x100fe40000010889 */
[C---:B------:R-:W-:Y:S03]  /*14fb0*/  FMUL.FTZ R22, R133.reuse, R158 ;  /* 0x0000009e85167220 */ /* 0x040fe60000410000 */
[----:B------:R1:W-:Y:S01]  /*14fc0*/  MUFU.EX2 R135, R41 ;  /* 0x0000002900877308 */ /* 0x0003e20000000800 */
[----:B------:R-:W-:Y:S02]  /*14fd0*/  FMUL.FTZ R23, R133, R159 ;  /* 0x0000009f85177220 */ /* 0x000fe40000410000 */
[--C-:B------:R-:W-:Y:S01]  /*14fe0*/  FFMA.FTZ R158, R100, c[0x0][0x23c], -R137.reuse ;  /* 0x00008f00649e7a23 */ /* 0x100fe20000010889 */
[----:B-1----:R-:W1:Y:S01]  /*14ff0*/  LDSM.16.MT88.4 R52, [R229+0x8000] ;  /* 0x00800000e534783b */ /* 0x002e620000004200 */
[--C-:B------:R-:W-:Y:S02]  /*15000*/  FFMA.FTZ R100, R98, c[0x0][0x23c], -R138.reuse ;  /* 0x00008f0062647a23 */ /* 0x100fe4000001088a */
[--C-:B------:R-:W-:Y:S01]  /*15010*/  FFMA.FTZ R159, R101, c[0x0][0x23c], -R137.reuse ;  /* 0x00008f00659f7a23 */ /* 0x100fe20000010889 */
[-C--:B------:R-:W-:Y:S02]  /*15020*/  HMMA.16816.F32.BF16 R20, R144, R36.reuse, R20 ;  /* 0x000000249014723c */ /* 0x080fe40000041814 */
[----:B------:R1:W-:Y:S01]  /*15030*/  MUFU.EX2 R136, R43 ;  /* 0x0000002b00887308 */ /* 0x0003e20000000800 */
[--C-:B------:R-:W-:Y:S02]  /*15040*/  FFMA.FTZ R101, R99, c[0x0][0x23c], -R138.reuse ;  /* 0x00008f0063657a23 */ /* 0x100fe4000001088a */
[----:B------:R-:W-:Y:S01]  /*15050*/  LDSM.16.MT88.4 R96, [R229+0x9000] ;  /* 0x00900000e560783b */ /* 0x000fe20000004200 */
[----:B------:R-:W-:Y:S02]  /*15060*/  FMUL.FTZ R24, R2, R160 ;  /* 0x000000a002187220 */ /* 0x000fe40000410000 */
[--C-:B------:R-:W-:Y:S04]  /*15070*/  FFMA.FTZ R160, R112, c[0x0][0x23c], -R137.reuse ;  /* 0x00008f0070a07a23 */ /* 0x100fe80000010889 */
[----:B------:R1:W-:Y:S01]  /*15080*/  MUFU.EX2 R244, R44 ;  /* 0x0000002c00f47308 */ /* 0x0003e20000000800 */
[C---:B------:R-:W-:Y:S04]  /*15090*/  HMMA.16816.F32.BF16 R24, R140.reuse, R36, R24 ;  /* 0x000000248c18723c */ /* 0x040fe80000041818 */
[----:B------:R-:W-:Y:S02]  /*150a0*/  FMUL.FTZ R41, R2, R177 ;  /* 0x000000b102297220 */ /* 0x000fe40000410000 */
[----:B------:R-:W-:Y:S02]  /*150b0*/  FFMA.FTZ R137, R129, c[0x0][0x23c], -R137 ;  /* 0x00008f0081897a23 */ /* 0x000fe40000010889 */
[-C--:B------:R-:W-:Y:S01]  /*150c0*/  HMMA.16816.F32.BF16 R28, R140, R38.reuse, R28 ;  /* 0x000000268c1c723c */ /* 0x080fe2000004181c */
[----:B------:R1:W-:Y:S03]  /*150d0*/  MUFU.EX2 R240, R45 ;  /* 0x0000002d00f07308 */ /* 0x0003e60000000800 */
[C---:B------:R-:W-:Y:S02]  /*150e0*/  FMUL.FTZ R36, R132.reuse, R172 ;  /* 0x000000ac84247220 */ /* 0x040fe40000410000 */
[----:B------:R-:W-:Y:S02]  /*150f0*/  FMUL.FTZ R37, R132, R173 ;  /* 0x000000ad84257220 */ /* 0x000fe40000410000 */
[C---:B------:R-:W-:Y:S03]  /*15100*/  HMMA.16816.F32.BF16 R32, R144.reuse, R38, R32 ;  /* 0x000000269020723c */ /* 0x040fe60000041820 */
[----:B------:R1:W-:Y:S02]  /*15110*/  MUFU.EX2 R243, R46 ;  /* 0x0000002e00f37308 */ /* 0x0003e40000000800 */
[----:B-1----:R-:W-:Y:S02]  /*15120*/  FMUL.FTZ R43, R0, R179 ;  /* 0x000000b3002b7220 */ /* 0x002fe40000410000 */
[----:B------:R-:W-:Y:S02]  /*15130*/  FFMA.FTZ R112, R102, c[0x0][0x23c], -R138 ;  /* 0x00008f0066707a23 */ /* 0x000fe4000001088a */
[C---:B------:R-:W-:Y:S03]  /*15140*/  FMUL.FTZ R38, R133.reuse, R174 ;  /* 0x000000ae85267220 */ /* 0x040fe60000410000 */
[----:B------:R-:W-:Y:S01]  /*15150*/  FMUL.FTZ R39, R133, R175 ;  /* 0x000000af85277220 */ /* 0x000fe20000410000 */
[----:B------:R1:W-:Y:S01]  /*15160*/  MUFU.EX2 R239, R47 ;  /* 0x0000002f00ef7308 */ /* 0x0003e20000000800 */
[----:B------:R-:W-:Y:S02]  /*15170*/  FMUL.FTZ R44, R2, R180 ;  /* 0x000000b4022c7220 */ /* 0x000fe40000410000 */
[--C-:B------:R-:W-:Y:S02]  /*15180*/  FFMA.FTZ R102, R92, c[0x0][0x23c], -R204.reuse ;  /* 0x00008f005c667a23 */ /* 0x100fe400000108cc */
[----:B------:R-:W-:Y:S01]  /*15190*/  FMUL.FTZ R45, R2, R181 ;  /* 0x000000b5022d7220 */ /* 0x000fe20000410000 */
[-C--:B------:R-:W-:Y:S03]  /*151a0*/  HMMA.16816.F32.BF16 R36, R144, R52.reuse, R36 ;  /* 0x000000349024723c */ /* 0x080fe60000041824 */
[----:B------:R-:W-:Y:S01]  /*151b0*/  FFMA.FTZ R204, R125, c[0x0][0x23c], -R204 ;  /* 0x00008f007dcc7a23 */ /* 0x000fe200000108cc */
[----:B------:R1:W-:Y:S04]  /*151c0*/  MUFU.EX2 R245, R50 ;  /* 0x0000003200f57308 */ /* 0x0003e80000000800 */
[C---:B------:R-:W-:Y:S04]  /*151d0*/  HMMA.16816.F32.BF16 R40, R140.reuse, R52, R40 ;  /* 0x000000348c28723c */ /* 0x040fe80000041828 */
[----:B------:R-:W-:Y:S02]  /*151e0*/  FMUL.FTZ R46, R0, R182 ;  /* 0x000000b6002e7220 */ /* 0x000fe40000410000 */
[----:B------:R1:W-:Y:S01]  /*151f0*/  MUFU.EX2 R241, R51 ;  /* 0x0000003300f17308 */ /* 0x0003e20000000800 */
[C---:B------:R-:W-:Y:S02]  /*15200*/  FMUL.FTZ R52, R132.reuse, R188 ;  /* 0x000000bc84347220 */ /* 0x040fe40000410000 */
[----:B------:R-:W-:Y:S03]  /*15210*/  FMUL.FTZ R53, R132, R189 ;  /* 0x000000bd84357220 */ /* 0x000fe60000410000 */
[----:B-1----:R-:W-:Y:S04]  /*15220*/  FMUL.FTZ R47, R0, R183 ;  /* 0x000000b7002f7220 */ /* 0x002fe80000410000 */
[----:B------:R1:W-:Y:S03]  /*15230*/  MUFU.EX2 R234, R57 ;  /* 0x0000003900ea7308 */ /* 0x0003e60000000800 */
[-C--:B------:R-:W-:Y:S03]  /*15240*/  HMMA.16816.F32.BF16 R44, R140, R54.reuse, R44 ;  /* 0x000000368c2c723c */ /* 0x080fe6000004182c */
[C---:B------:R-:W-:Y:S04]  /*15250*/  FMUL.FTZ R50, R133.reuse, R186 ;  /* 0x000000ba85327220 */ /* 0x040fe80000410000 */
[----:B------:R1:W1:Y:S01]  /*15260*/  MUFU.EX2 R249, R60 ;  /* 0x0000003c00f97308 */ /* 0x0002620000000800 */
[C---:B------:R-:W-:Y:S09]  /*15270*/  FMUL.FTZ R51, R133.reuse, R187 ;  /* 0x000000bb85337220 */ /* 0x040ff20000410000 */
[----:B------:R1:W1:Y:S01]  /*15280*/  MUFU.EX2 R152, R61 ;  /* 0x0000003d00987308 */ /* 0x0002620000000800 */
[C---:B------:R-:W-:Y:S04]  /*15290*/  HMMA.16816.F32.BF16 R48, R144.reuse, R54, R48 ;  /* 0x000000369030723c */ /* 0x040fe80000041830 */
[C---:B-1----:R-:W-:Y:S03]  /*152a0*/  FMUL.FTZ R57, R2.reuse, R193 ;  /* 0x000000c102397220 */ /* 0x042fe60000410000 */
[C---:B------:R-:W-:Y:S02]  /*152b0*/  FMUL.FTZ R55, R133.reuse, R191 ;  /* 0x000000bf85377220 */ /* 0x040fe40000410000 */
[----:B------:R1:W-:Y:S03]  /*152c0*/  MUFU.EX2 R233, R59 ;  /* 0x0000003b00e97308 */ /* 0x0003e60000000800 */
[C---:B------:R-:W-:Y:S02]  /*152d0*/  FMUL.FTZ R54, R133.reuse, R190 ;  /* 0x000000be85367220 */ /* 0x040fe40000410000 */
[C---:B------:R-:W-:Y:S01]  /*152e0*/  FMUL.FTZ R60, R2.reuse, R196 ;  /* 0x000000c4023c7220 */ /* 0x040fe20000410000 */
[----:B------:R-:W-:Y:S01]  /*152f0*/  MOV R186, R249 ;  /* 0x000000f900ba7202 */ /* 0x000fe20000000f00 */
[----:B------:R-:W4:Y:S03]  /*15300*/  LDL.LU R196, [R1+0x90] ;  /* 0x0000900001c47983 */ /* 0x000f260000300800 */
[-C--:B------:R-:W-:Y:S01]  /*15310*/  HMMA.16816.F32.BF16 R52, R144, R148.reuse, R52 ;  /* 0x000000949034723c */ /* 0x080fe20000041834 */
[----:B------:R1:W-:Y:S02]  /*15320*/  MUFU.EX2 R191, R63 ;  /* 0x0000003f00bf7308 */ /* 0x0003e40000000800 */
[----:B------:R-:W-:Y:S01]  /*15330*/  FMUL.FTZ R61, R2, R197 ;  /* 0x000000c5023d7220 */ /* 0x000fe20000410000 */
[----:B------:R-:W-:Y:S02]  /*15340*/  MOV R188, R152 ;  /* 0x0000009800bc7202 */ /* 0x000fe40000000f00 */
[----:B------:R-:W2:Y:S05]  /*15350*/  LDSM.16.MT88.4 R152, [R228+0x8800] ;  /* 0x00880000e498783b */ /* 0x000eaa0000004200 */
[----:B------:R1:W-:Y:S02]  /*15360*/  MUFU.EX2 R190, R62 ;  /* 0x0000003e00be7308 */ /* 0x0003e40000000800 */
[C---:B-1----:R-:W-:Y:S08]  /*15370*/  FMUL.FTZ R59, R0.reuse, R195 ;  /* 0x000000c3003b7220 */ /* 0x042ff00000410000 */
[----:B------:R1:W-:Y:S01]  /*15380*/  MUFU.EX2 R164, R58 ;  /* 0x0000003a00a47308 */ /* 0x0003e20000000800 */
[C---:B------:R-:W-:Y:S02]  /*15390*/  FMUL.FTZ R63, R0.reuse, R199 ;  /* 0x000000c7003f7220 */ /* 0x040fe40000410000 */
[----:B------:R-:W4:Y:S07]  /*153a0*/  LDL.LU R199, [R1+0x38] ;  /* 0x0000380001c77983 */ /* 0x000f2e0000300800 */
[----:B------:R1:W-:Y:S01]  /*153b0*/  MUFU.EX2 R232, R64 ;  /* 0x0000004000e87308 */ /* 0x0003e20000000800 */
[C---:B------:R-:W-:Y:S09]  /*153c0*/  FMUL.FTZ R62, R0.reuse, R198 ;  /* 0x000000c6003e7220 */ /* 0x040ff20000410000 */
[----:B------:R1:W-:Y:S02]  /*153d0*/  MUFU.EX2 R139, R66 ;  /* 0x00000042008b7308 */ /* 0x0003e40000000800 */
[----:B-1----:R-:W-:Y:S08]  /*153e0*/  FMUL.FTZ R58, R0, R194 ;  /* 0x000000c2003a7220 */ /* 0x002ff00000410000 */
[----:B------:R1:W1:Y:S01]  /*153f0*/  MUFU.EX2 R251, R65 ;  /* 0x0000004100fb7308 */ /* 0x0002620000000800 */
[C---:B------:R-:W-:Y:S04]  /*15400*/  HMMA.16816.F32.BF16 R56, R140.reuse, R148, R56 ;  /* 0x000000948c38723c */ /* 0x040fe80000041838 */
[C---:B------:R-:W-:Y:S01]  /*15410*/  FMUL.FTZ R64, R132.reuse, R200 ;  /* 0x000000c884407220 */ /* 0x040fe20000410000 */
[----:B------:R-:W-:Y:S03]  /*15420*/  MOV R200, R188 ;  /* 0x000000bc00c87202 */ /* 0x000fe60000000f00 */
[-C--:B------:R-:W-:Y:S01]  /*15430*/  HMMA.16816.F32.BF16 R60, R140, R150.reuse, R60 ;  /* 0x000000968c3c723c */ /* 0x080fe2000004183c */
[----:B------:R1:W1:Y:S03]  /*15440*/  MUFU.EX2 R252, R67 ;  /* 0x0000004300fc7308 */ /* 0x0002660000000800 */
[----:B------:R-:W-:Y:S01]  /*15450*/  MOV R127, R200 ;  /* 0x000000c8007f7202 */ /* 0x000fe20000000f00 */
[----:B------:R-:W-:Y:S02]  /*15460*/  FMUL.FTZ R66, R133, R202 ;  /* 0x000000ca85427220 */ /* 0x000fe40000410000 */
[----:B------:R-:W-:Y:S02]  /*15470*/  F2FP.BF16.PACK_AB R140, R225, R224 ;  /* 0x000000e0e18c723e */ /* 0x000fe400000010ff */
[----:B------:R-:W-:Y:S02]  /*15480*/  F2FP.BF16.PACK_AB R141, R227, R223 ;  /* 0x000000dfe38d723e */ /* 0x000fe400000010ff */
[----:B------:R-:W-:Y:S01]  /*15490*/  MUFU.EX2 R174, R70 ;  /* 0x0000004600ae7308 */ /* 0x000fe20000000800 */
[----:B-1----:R-:W-:Y:S01]  /*154a0*/  FMUL.FTZ R65, R132, R201 ;  /* 0x000000c984417220 */ /* 0x002fe20000410000 */
[----:B------:R-:W-:Y:S08]  /*154b0*/  MOV R187, R251 ;  /* 0x000000fb00bb7202 */ /* 0x000ff00000000f00 */
[----:B------:R-:W-:Y:S01]  /*154c0*/  MUFU.EX2 R198, R71 ;  /* 0x0000004700c67308 */ /* 0x000fe20000000800 */
[----:B------:R-:W-:Y:S01]  /*154d0*/  FMUL.FTZ R67, R133, R203 ;  /* 0x000000cb85437220 */ /* 0x000fe20000410000 */
[----:B------:R-:W-:Y:S08]  /*154e0*/  MOV R189, R252 ;  /* 0x000000fc00bd7202 */ /* 0x000ff00000000f00 */
[----:B------:R1:W-:Y:S01]  /*154f0*/  MUFU.EX2 R175, R68 ;  /* 0x0000004400af7308 */ /* 0x0003e20000000800 */
[----:B------:R-:W-:Y:S01]  /*15500*/  HMMA.16816.F32.BF16 R64, R144, R150, R64 ;  /* 0x000000969040723c */ /* 0x000fe20000041840 */
[----:B------:R-:W3:Y:S08]  /*15510*/  LDSM.16.MT88.4 R144, [R231+0x8800] ;  /* 0x00880000e790783b */ /* 0x000ef00000004200 */
[----:B------:R2:W2:Y:S01]  /*15520*/  MUFU.EX2 R197, R69 ;  /* 0x0000004500c57308 */ /* 0x0004a20000000800 */
[----:B------:R-:W3:Y:S09]  /*15530*/  LDSM.16.MT88.4 R148, [R229+0x8800] ;  /* 0x00880000e594783b */ /* 0x000ef20000004200 */
[----:B------:R-:W-:Y:S01]  /*15540*/  MUFU.EX2 R252, R80 ;  /* 0x0000005000fc7308 */ /* 0x000fe20000000800 */
[----:B-1----:R-:W-:Y:S09]  /*15550*/  F2FP.BF16.PACK_AB R68, R248, R218 ;  /* 0x000000daf844723e */ /* 0x002ff200000010ff */
[----:B------:R-:W-:Y:S01]  /*15560*/  MUFU.EX2 R251, R81 ;  /* 0x0000005100fb7308 */ /* 0x000fe20000000800 */
[----:B--2---:R-:W-:Y:S02]  /*15570*/  F2FP.BF16.PACK_AB R69, R247, R226 ;  /* 0x000000e2f745723e */ /* 0x004fe400000010ff */
[----:B------:R-:W-:Y:S02]  /*15580*/  F2FP.BF16.PACK_AB R70, R170, R250 ;  /* 0x000000faaa46723e */ /* 0x000fe400000010ff */
[----:B---3--:R-:W-:Y:S05]  /*15590*/  F2FP.BF16.PACK_AB R143, R167, R171 ;  /* 0x000000aba78f723e */ /* 0x008fea00000010ff */
[----:B------:R-:W-:Y:S01]  /*155a0*/  MUFU.EX2 R179, R82 ;  /* 0x0000005200b37308 */ /* 0x000fe20000000800 */
[----:B------:R-:W-:Y:S02]  /*155b0*/  F2FP.BF16.PACK_AB R142, R168, R184 ;  /* 0x000000b8a88e723e */ /* 0x000fe400000010ff */
[----:B------:R-:W-:Y:S07]  /*155c0*/  F2FP.BF16.PACK_AB R71, R169, R185 ;  /* 0x000000b9a947723e */ /* 0x000fee00000010ff */
[----:B------:R1:W-:Y:S01]  /*155d0*/  MUFU.EX2 R249, R83 ;  /* 0x0000005300f97308 */ /* 0x0003e20000000800 */
[----:B------:R-:W-:Y:S01]  /*155e0*/  FFMA.FTZ R92, R2, R192, R206 ;  /* 0x000000c0025c7223 */ /* 0x000fe200000100ce */
[----:B------:R-:W-:Y:S01]  /*155f0*/  MOV R206, R191 ;  /* 0x000000bf00ce7202 */ /* 0x000fe20000000f00 */
[----:B------:R-:W2:Y:S01]  /*15600*/  LDL.LU R2, [R1+0x94] ;  /* 0x0000940001027983 */ /* 0x000ea20000300800 */
[-C--:B------:R-:W-:Y:S05]  /*15610*/  HMMA.16816.F32.BF16 R4, R68, R152.reuse, R4 ;  /* 0x000000984404723c */ /* 0x080fea0000041804 */
[----:B------:R-:W-:Y:S01]  /*15620*/  FADD.FTZ R92, R210, R92 ;  /* 0x0000005cd25c7221 */ /* 0x000fe20000010000 */
[----:B------:R-:W-:Y:S02]  /*15630*/  MUFU.EX2 R173, R72 ;  /* 0x0000004800ad7308 */ /* 0x000fe40000000800 */
[C---:B------:R-:W-:Y:S08]  /*15640*/  HMMA.16816.F32.BF16 R8, R140.reuse, R152, R8 ;  /* 0x000000988c08723c */ /* 0x040ff00000041808 */
[-C--:B------:R-:W-:Y:S01]  /*15650*/  HMMA.16816.F32.BF16 R12, R140, R154.reuse, R12 ;  /* 0x0000009a8c0c723c */ /* 0x080fe2000004180c */
[----:B------:R-:W-:Y:S01]  /*15660*/  MUFU.EX2 R178, R73 ;  /* 0x0000004900b27308 */ /* 0x000fe20000000800 */
[----:B-1----:R-:W1:Y:S06]  /*15670*/  LDSM.16.MT88.4 R80, [R230+0x8800] ;  /* 0x00880000e650783b */ /* 0x002e6c0000004200 */
[C---:B------:R-:W-:Y:S03]  /*15680*/  HMMA.16816.F32.BF16 R16, R68.reuse, R154, R16 ;  /* 0x0000009a4410723c */ /* 0x040fe60000041810 */
[----:B------:R-:W-:Y:S01]  /*15690*/  MUFU.EX2 R172, R74 ;  /* 0x0000004a00ac7308 */ /* 0x000fe20000000800 */
[----:B------:R-:W-:Y:S04]  /*156a0*/  LDSM.16.MT88.4 R152, [R228+0xb800] ;  /* 0x00b80000e498783b */ /* 0x000fe80000004200 */
[-C--:B------:R-:W-:Y:S05]  /*156b0*/  HMMA.16816.F32.BF16 R20, R68, R144.reuse, R20 ;  /* 0x000000904414723c */ /* 0x080fea0000041814 */
[----:B------:R3:W-:Y:S03]  /*156c0*/  MUFU.EX2 R177, R75 ;  /* 0x0000004b00b17308 */ /* 0x0007e60000000800 */
[C---:B------:R-:W-:Y:S07]  /*156d0*/  HMMA.16816.F32.BF16 R24, R140.reuse, R144, R24 ;  /* 0x000000908c18723c */ /* 0x040fee0000041818 */
[----:B------:R-:W-:Y:S01]  /*156e0*/  MUFU.EX2 R181, R84 ;  /* 0x0000005400b57308 */ /* 0x000fe20000000800 */
[-C--:B------:R-:W-:Y:S08]  /*156f0*/  HMMA.16816.F32.BF16 R28, R140, R146.reuse, R28 ;  /* 0x000000928c1c723c */ /* 0x080ff0000004181c */
[C---:B------:R-:W-:Y:S01]  /*15700*/  HMMA.16816.F32.BF16 R32, R68.reuse, R146, R32 ;  /* 0x000000924420723c */ /* 0x040fe20000041820 */
[----:B------:R-:W-:Y:S01]  /*15710*/  MUFU.EX2 R194, R85 ;  /* 0x0000005500c27308 */ /* 0x000fe20000000800 */
[----:B---3--:R-:W3:Y:S06]  /*15720*/  LDSM.16.MT88.4 R72, [R228+0x9000] ;  /* 0x00900000e448783b */ /* 0x008eec0000004200 */
[-C--:B------:R-:W-:Y:S03]  /*15730*/  HMMA.16816.F32.BF16 R36, R68, R148.reuse, R36 ;  /* 0x000000944424723c */ /* 0x080fe60000041824 */
[----:B------:R-:W-:Y:S05]  /*15740*/  MUFU.EX2 R188, R88 ;  /* 0x0000005800bc7308 */ /* 0x000fea0000000800 */
[C---:B------:R-:W-:Y:S05]  /*15750*/  HMMA.16816.F32.BF16 R40, R140.reuse, R148, R40 ;  /* 0x000000948c28723c */ /* 0x040fea0000041828 */
[----:B------:R-:W-:Y:S03]  /*15760*/  MUFU.EX2 R129, R90 ;  /* 0x0000005a00817308 */ /* 0x000fe60000000800 */
[-C--:B------:R-:W-:Y:S07]  /*15770*/  HMMA.16816.F32.BF16 R44, R140, R150.reuse, R44 ;  /* 0x000000968c2c723c */ /* 0x080fee000004182c */
[----:B------:R3:W-:Y:S01]  /*15780*/  MUFU.EX2 R176, R76 ;  /* 0x0000004c00b07308 */ /* 0x0007e20000000800 */
[C---:B------:R-:W-:Y:S08]  /*15790*/  HMMA.16816.F32.BF16 R48, R68.reuse, R150, R48 ;  /* 0x000000964430723c */ /* 0x040ff00000041830 */
[-C--:B-1----:R-:W-:Y:S01]  /*157a0*/  HMMA.16816.F32.BF16 R52, R68, R80.reuse, R52 ;  /* 0x000000504434723c */ /* 0x082fe20000041834 */
[----:B------:R1:W-:Y:S07]  /*157b0*/  MUFU.EX2 R195, R77 ;  /* 0x0000004d00c37308 */ /* 0x0003ee0000000800 */
[C---:B------:R-:W-:Y:S03]  /*157c0*/  HMMA.16816.F32.BF16 R56, R140.reuse, R80, R56 ;  /* 0x000000508c38723c */ /* 0x040fe60000041838 */
[----:B------:R1:W-:Y:S01]  /*157d0*/  MUFU.EX2 R183, R78 ;  /* 0x0000004e00b77308 */ /* 0x0003e20000000800 */
[--C-:B---3--:R-:W-:Y:S04]  /*157e0*/  FFMA.FTZ R76, R86, c[0x0][0x23c], -R138.reuse ;  /* 0x00008f00564c7a23 */ /* 0x108fe8000001088a */
[-C--:B------:R-:W-:Y:S05]  /*157f0*/  HMMA.16816.F32.BF16 R60, R140, R82.reuse, R60 ;  /* 0x000000528c3c723c */ /* 0x080fea000004183c */
[----:B------:R3:W-:Y:S03]  /*15800*/  MUFU.EX2 R182, R79 ;  /* 0x0000004f00b67308 */ /* 0x0007e60000000800 */
[----:B------:R-:W-:Y:S01]  /*15810*/  HMMA.16816.F32.BF16 R64, R68, R82, R64 ;  /* 0x000000524440723c */ /* 0x000fe20000041840 */
[----:B------:R-:W-:Y:S03]  /*15820*/  LDSM.16.MT88.4 R80, [R230+0x9000] ;  /* 0x00900000e650783b */ /* 0x000fe60000004200 */
[--C-:B-1----:R-:W-:Y:S02]  /*15830*/  FFMA.FTZ R77, R87, c[0x0][0x23c], -R138.reuse ;  /* 0x00008f00574d7a23 */ /* 0x102fe4000001088a */
[----:B------:R-:W-:Y:S01]  /*15840*/  FFMA.FTZ R138, R131, c[0x0][0x23c], -R138 ;  /* 0x00008f00838a7a23 */ /* 0x000fe2000001088a */
[----:B------:R1:W-:Y:S01]  /*15850*/  MUFU.EX2 R180, R76 ;  /* 0x0000004c00b47308 */ /* 0x0003e20000000800 */
[----:B------:R-:W-:Y:S01]  /*15860*/  F2FP.BF16.PACK_AB R68, R3, R166 ;  /* 0x000000a60344723e */ /* 0x000fe200000010ff */
[----:B------:R-:W4:Y:S03]  /*15870*/  LDSM.16.MT88.4 R84, [R231+0x9000] ;  /* 0x00900000e754783b */ /* 0x000f260000004200 */
[----:B------:R-:W-:Y:S02]  /*15880*/  F2FP.BF16.PACK_AB R69, R134, R163 ;  /* 0x000000a38645723e */ /* 0x000fe400000010ff */
[----:B------:R-:W-:Y:S02]  /*15890*/  F2FP.BF16.PACK_AB R70, R242, R246 ;  /* 0x000000f6f246723e */ /* 0x000fe400000010ff */
[----:B------:R-:W-:Y:S01]  /*158a0*/  F2FP.BF16.PACK_AB R71, R241, R245 ;  /* 0x000000f5f147723e */ /* 0x000fe200000010ff */
[----:B------:R4:W-:Y:S01]  /*158b0*/  MUFU.EX2 R193, R77 ;  /* 0x0000004d00c17308 */ /* 0x0009e20000000800 */
[----:B------:R-:W-:Y:S02]  /*158c0*/  F2FP.BF16.PACK_AB R78, R240, R244 ;  /* 0x000000f4f04e723e */ /* 0x000fe400000010ff */
[----:B---3--:R-:W-:Y:S03]  /*158d0*/  F2FP.BF16.PACK_AB R79, R239, R243 ;  /* 0x000000f3ef4f723e */ /* 0x008fe600000010ff */
[-C--:B------:R-:W-:Y:S04]  /*158e0*/  HMMA.16816.F32.BF16 R4, R68, R72.reuse, R4 ;  /* 0x000000484404723c */ /* 0x080fe80000041804 */
[----:B------:R-:W-:Y:S01]  /*158f0*/  MUFU.EX2 R131, R89 ;  /* 0x0000005900837308 */ /* 0x000fe20000000800 */
[----:B-1----:R-:W-:Y:S01]  /*15900*/  F2FP.BF16.PACK_AB R76, R135, R162 ;  /* 0x000000a2874c723e */ /* 0x002fe200000010ff */
[----:B----4-:R-:W-:Y:S01]  /*15910*/  FFMA.FTZ R133, R133, R196, R208 ;  /* 0x000000c485857223 */ /* 0x010fe200000100d0 */
[----:B------:R-:W-:Y:S05]  /*15920*/  MOV R196, R190 ;  /* 0x000000be00c47202 */ /* 0x000fea0000000f00 */
[----:B------:R-:W-:Y:S01]  /*15930*/  FADD.FTZ R133, R212, R133 ;  /* 0x00000085d4857221 */ /* 0x000fe20000010000 */
[----:B------:R-:W-:Y:S01]  /*15940*/  MOV R212, R186 ;  /* 0x000000ba00d47202 */ /* 0x000fe20000000f00 */
[----:B------:R1:W-:Y:S01]  /*15950*/  MUFU.EX2 R125, R91 ;  /* 0x0000005b007d7308 */ /* 0x0003e20000000800 */
[----:B------:R-:W-:Y:S02]  /*15960*/  MOV R208, R197 ;  /* 0x000000c500d07202 */ /* 0x000fe40000000f00 */
[----:B------:R-:W-:Y:S07]  /*15970*/  F2FP.BF16.PACK_AB R77, R136, R161 ;  /* 0x000000a1884d723e */ /* 0x000fee00000010ff */
[C---:B------:R-:W-:Y:S01]  /*15980*/  HMMA.16816.F32.BF16 R8, R76.reuse, R72, R8 ;  /* 0x000000484c08723c */ /* 0x040fe20000041808 */
[----:B------:R-:W-:Y:S07]  /*15990*/  MUFU.EX2 R137, R137 ;  /* 0x0000008900897308 */ /* 0x000fee0000000800 */
[-C--:B------:R-:W-:Y:S03]  /*159a0*/  HMMA.16816.F32.BF16 R12, R76, R74.reuse, R12 ;  /* 0x0000004a4c0c723c */ /* 0x080fe6000004180c */
[----:B------:R-:W-:Y:S01]  /*159b0*/  MUFU.EX2 R138, R138 ;  /* 0x0000008a008a7308 */ /* 0x000fe20000000800 */
[----:B-1----:R-:W-:Y:S01]  /*159c0*/  LDSM.16.MT88.4 R88, [R229+0x9800] ;  /* 0x00980000e558783b */ /* 0x002fe20000004200 */
[----:B------:R-:W-:Y:S03]  /*159d0*/  FFMA.FTZ R132, R132, R199, R207 ;  /* 0x000000c784847223 */ /* 0x000fe600000100cf */
[C---:B------:R-:W-:Y:S04]  /*159e0*/  HMMA.16816.F32.BF16 R16, R68.reuse, R74, R16 ;  /* 0x0000004a4410723c */ /* 0x040fe80000041810 */
[----:B------:R-:W-:Y:S01]  /*159f0*/  MOV R199, R189 ;  /* 0x000000bd00c77202 */ /* 0x000fe20000000f00 */
[----:B------:R-:W-:Y:S01]  /*15a00*/  MUFU.EX2 R204, R204 ;  /* 0x000000cc00cc7308 */ /* 0x000fe20000000800 */
[----:B------:R-:W1:Y:S01]  /*15a10*/  LDSM.16.MT88.4 R72, [R228+0x9800] ;  /* 0x00980000e448783b */ /* 0x000e620000004200 */
[----:B------:R-:W-:Y:S01]  /*15a20*/  MOV R207, R198 ;  /* 0x000000c600cf7202 */ /* 0x000fe20000000f00 */
[-C--:B------:R-:W-:Y:S07]  /*15a30*/  HMMA.16816.F32.BF16 R20, R68, R84.reuse, R20 ;  /* 0x000000544414723c */ /* 0x080fee0000041814 */
[----:B------:R-:W-:Y:S01]  /*15a40*/  MUFU.EX2 R205, R205 ;  /* 0x000000cd00cd7308 */ /* 0x000fe20000000800 */
[C---:B------:R-:W-:Y:S08]  /*15a50*/  HMMA.16816.F32.BF16 R24, R76.reuse, R84, R24 ;  /* 0x000000544c18723c */ /* 0x040ff00000041818 */
[-C--:B------:R-:W-:Y:S01]  /*15a60*/  HMMA.16816.F32.BF16 R28, R76, R86.reuse, R28 ;  /* 0x000000564c1c723c */ /* 0x080fe2000004181c */
[----:B------:R-:W-:Y:S07]  /*15a70*/  MUFU.EX2 R190, R100 ;  /* 0x0000006400be7308 */ /* 0x000fee0000000800 */
[C---:B------:R-:W-:Y:S01]  /*15a80*/  HMMA.16816.F32.BF16 R32, R68.reuse, R86, R32 ;  /* 0x000000564420723c */ /* 0x040fe20000041820 */
[----:B------:R-:W3:Y:S02]  /*15a90*/  LDSM.16.MT88.4 R84, [R231+0x9800] ;  /* 0x00980000e754783b */ /* 0x000ee40000004200 */
[----:B------:R-:W-:Y:S05]  /*15aa0*/  MUFU.EX2 R100, R94 ;  /* 0x0000005e00647308 */ /* 0x000fea0000000800 */
[-C--:B------:R-:W-:Y:S05]  /*15ab0*/  HMMA.16816.F32.BF16 R36, R68, R96.reuse, R36 ;  /* 0x000000604424723c */ /* 0x080fea0000041824 */
[----:B------:R-:W-:Y:S03]  /*15ac0*/  MUFU.EX2 R192, R156 ;  /* 0x0000009c00c07308 */ /* 0x000fe60000000800 */
[C---:B------:R-:W-:Y:S07]  /*15ad0*/  HMMA.16816.F32.BF16 R40, R76.reuse, R96, R40 ;  /* 0x000000604c28723c */ /* 0x040fee0000041828 */
[----:B------:R-:W-:Y:S01]  /*15ae0*/  MUFU.EX2 R191, R157 ;  /* 0x0000009d00bf7308 */ /* 0x000fe20000000800 */
[-C--:B------:R-:W-:Y:S08]  /*15af0*/  HMMA.16816.F32.BF16 R44, R76, R98.reuse, R44 ;  /* 0x000000624c2c723c */ /* 0x080ff0000004182c */
[C---:B------:R-:W-:Y:S01]  /*15b00*/  HMMA.16816.F32.BF16 R48, R68.reuse, R98, R48 ;  /* 0x000000624430723c */ /* 0x040fe20000041830 */
[----:B------:R-:W-:Y:S07]  /*15b10*/  MUFU.EX2 R99, R95 ;  /* 0x0000005f00637308 */ /* 0x000fee0000000800 */
[-C--:B------:R-:W-:Y:S03]  /*15b20*/  HMMA.16816.F32.BF16 R52, R68, R80.reuse, R52 ;  /* 0x000000504434723c */ /* 0x080fe60000041834 */
[----:B------:R-:W-:Y:S05]  /*15b30*/  MUFU.EX2 R189, R101 ;  /* 0x0000006500bd7308 */ /* 0x000fea0000000800 */
[C---:B------:R-:W-:Y:S05]  /*15b40*/  HMMA.16816.F32.BF16 R56, R76.reuse, R80, R56 ;  /* 0x000000504c38723c */ /* 0x040fea0000041838 */
[----:B------:R4:W-:Y:S03]  /*15b50*/  MUFU.EX2 R101, R93 ;  /* 0x0000005d00657308 */ /* 0x0009e60000000800 */
[-C--:B------:R-:W-:Y:S07]  /*15b60*/  HMMA.16816.F32.BF16 R60, R76, R82.reuse, R60 ;  /* 0x000000524c3c723c */ /* 0x080fee000004183c */
[----:B------:R-:W-:Y:S01]  /*15b70*/  F2FP.BF16.PACK_AB R76, R234, R165 ;  /* 0x000000a5ea4c723e */ /* 0x000fe200000010ff */
[----:B------:R-:W-:Y:S01]  /*15b80*/  HMMA.16816.F32.BF16 R64, R68, R82, R64 ;  /* 0x000000524440723c */ /* 0x000fe20000041840 */
[----:B------:R-:W3:Y:S01]  /*15b90*/  LDSM.16.MT88.4 R80, [R230+0x9800] ;  /* 0x00980000e650783b */ /* 0x000ee20000004200 */
[----:B------:R-:W-:Y:S02]  /*15ba0*/  MUFU.EX2 R102, R102 ;  /* 0x0000006600667308 */ /* 0x000fe40000000800 */
[----:B------:R-:W-:Y:S02]  /*15bb0*/  F2FP.BF16.PACK_AB R77, R233, R164 ;  /* 0x000000a4e94d723e */ /* 0x000fe400000010ff */
[----:B------:R-:W-:Y:S02]  /*15bc0*/  F2FP.BF16.PACK_AB R78, R127, R212 ;  /* 0x000000d47f4e723e */ /* 0x000fe400000010ff */
[----:B------:R-:W-:Y:S04]  /*15bd0*/  F2FP.BF16.PACK_AB R68, R236, R238 ;  /* 0x000000eeec44723e */ /* 0x000fe800000010ff */
[----:B------:R-:W-:Y:S01]  /*15be0*/  F2FP.BF16.PACK_AB R69, R235, R237 ;  /* 0x000000edeb45723e */ /* 0x000fe200000010ff */
[----:B------:R-:W-:Y:S01]  /*15bf0*/  MUFU.EX2 R98, R158 ;  /* 0x0000009e00627308 */ /* 0x000fe20000000800 */
[----:B--2---:R-:W-:Y:S01]  /*15c00*/  FFMA.FTZ R0, R0, R2, R209 ;  /* 0x0000000200007223 */ /* 0x004fe200000100d1 */
[----:B------:R-:W-:Y:S01]  /*15c10*/  MOV R209, R199 ;  /* 0x000000c700d17202 */ /* 0x000fe20000000f00 */
[----:B------:R-:W-:Y:S01]  /*15c20*/  FADD.FTZ R2, R213, R132 ;  /* 0x00000084d5027221 */ /* 0x000fe20000010000 */
[----:B------:R-:W-:Y:S06]  /*15c30*/  MOV R132, R187 ;  /* 0x000000bb00847202 */ /* 0x000fec0000000f00 */
[----:B------:R-:W-:Y:S01]  /*15c40*/  MUFU.EX2 R97, R159 ;  /* 0x0000009f00617308 */ /* 0x000fe20000000800 */
[----:B------:R-:W-:Y:S01]  /*15c50*/  F2FP.BF16.PACK_AB R71, R209, R139 ;  /* 0x0000008bd147723e */ /* 0x000fe200000010ff */
[----:B------:R-:W-:Y:S01]  /*15c60*/  FADD.FTZ R0, R211, R0 ;  /* 0x00000000d3007221 */ /* 0x000fe20000010000 */
[----:B------:R-:W-:Y:S01]  /*15c70*/  F2FP.BF16.PACK_AB R70, R132, R232 ;  /* 0x000000e88446723e */ /* 0x000fe200000010ff */
[----:B------:R-:W-:Y:S01]  /*15c80*/  FADD.FTZ R2, R214, R2 ;  /* 0x00000002d6027221 */ /* 0x000fe20000010000 */
[----:B------:R-:W-:Y:S01]  /*15c90*/  MOV R213, R196 ;  /* 0x000000c400d57202 */ /* 0x000fe20000000f00 */
[----:B------:R-:W-:Y:S02]  /*15ca0*/  FADD.FTZ R0, R215, R0 ;  /* 0x00000000d7007221 */ /* 0x000fe40000010000 */
[----:B------:R-:W-:Y:S01]  /*15cb0*/  FADD.FTZ R2, R222, R2 ;  /* 0x00000002de027221 */ /* 0x000fe20000010000 */
[----:B------:R-:W-:Y:S01]  /*15cc0*/  F2FP.BF16.PACK_AB R79, R206, R213 ;  /* 0x000000d5ce4f723e */ /* 0x000fe200000010ff */
[-C--:B-1----:R-:W-:Y:S01]  /*15cd0*/  HMMA.16816.F32.BF16 R4, R68, R72.reuse, R4 ;  /* 0x000000484404723c */ /* 0x082fe20000041804 */
[----:B------:R-:W-:Y:S02]  /*15ce0*/  MUFU.EX2 R112, R112 ;  /* 0x0000007000707308 */ /* 0x000fe40000000800 */
[----:B----4-:R-:W-:Y:S05]  /*15cf0*/  FADD.FTZ R93, R218, R2 ;  /* 0x00000002da5d7221 */ /* 0x010fea0000010000 */
[C---:B------:R-:W-:Y:S03]  /*15d00*/  HMMA.16816.F32.BF16 R8, R76.reuse, R72, R8 ;  /* 0x000000484c08723c */ /* 0x040fe60000041808 */
[----:B------:R-:W-:Y:S05]  /*15d10*/  MUFU.EX2 R103, R103 ;  /* 0x0000006700677308 */ /* 0x000fea0000000800 */
[-C--:B------:R-:W-:Y:S05]  /*15d20*/  HMMA.16816.F32.BF16 R12, R76, R74.reuse, R12 ;  /* 0x0000004a4c0c723c */ /* 0x080fea000004180c */
[----:B------:R-:W-:Y:S03]  /*15d30*/  MUFU.EX2 R96, R160 ;  /* 0x000000a000607308 */ /* 0x000fe60000000800 */
[C---:B------:R-:W-:Y:S01]  /*15d40*/  HMMA.16816.F32.BF16 R16, R68.reuse, R74, R16 ;  /* 0x0000004a4410723c */ /* 0x040fe20000041810 */
[----:B------:R-:W1:Y:S06]  /*15d50*/  LDSM.16.MT88.4 R72, [R228+0xa000] ;  /* 0x00a00000e448783b */ /* 0x000e6c0000004200 */
[----:B------:R-:W-:Y:S01]  /*15d60*/  MUFU.EX2 R113, R113 ;  /* 0x0000007100717308 */ /* 0x000fe20000000800 */
[-C--:B---3--:R-:W-:Y:S08]  /*15d70*/  HMMA.16816.F32.BF16 R20, R68, R84.reuse, R20 ;  /* 0x000000544414723c */ /* 0x088ff00000041814 */
        /* <DEDUP_REMOVED lines=8> */
[----:B------:R-:W3:Y:S01]  /*15e00*/  MUFU.EX2 R117, R117 ;  /* 0x0000007500757308 */ /* 0x000ee20000000800 */
[C---:B------:R-:W-:Y:S08]  /*15e10*/  HMMA.16816.F32.BF16 R40, R76.reuse, R88, R40 ;  /* 0x000000584c28723c */ /* 0x040ff00000041828 */
[-C--:B------:R-:W-:Y:S01]  /*15e20*/  HMMA.16816.F32.BF16 R44, R76, R90.reuse, R44 ;  /* 0x0000005a4c2c723c */ /* 0x080fe2000004182c */
[----:B------:R-:W-:Y:S07]  /*15e30*/  MUFU.EX2 R118, R118 ;  /* 0x0000007600767308 */ /* 0x000fee0000000800 */
[C---:B------:R-:W-:Y:S01]  /*15e40*/  HMMA.16816.F32.BF16 R48, R68.reuse, R90, R48 ;  /* 0x0000005a4430723c */ /* 0x040fe20000041830 */
[----:B------:R-:W4:Y:S02]  /*15e50*/  LDSM.16.MT88.4 R88, [R229+0xa000] ;  /* 0x00a00000e558783b */ /* 0x000f240000004200 */
[----:B------:R-:W1:Y:S01]  /*15e60*/  MUFU.EX2 R119, R119 ;  /* 0x0000007700777308 */ /* 0x000e620000000800 */
[----:B---3--:R-:W-:Y:S04]  /*15e70*/  F2FP.BF16.PACK_AB R200, R117, R116 ;  /* 0x0000007475c8723e */ /* 0x008fe800000010ff */
[-C--:B------:R-:W-:Y:S05]  /*15e80*/  HMMA.16816.F32.BF16 R52, R68, R80.reuse, R52 ;  /* 0x000000504434723c */ /* 0x080fea0000041834 */
[----:B------:R-:W3:Y:S03]  /*15e90*/  MUFU.EX2 R128, R128 ;  /* 0x0000008000807308 */ /* 0x000ee60000000800 */
[C---:B------:R-:W-:Y:S07]  /*15ea0*/  HMMA.16816.F32.BF16 R56, R76.reuse, R80, R56 ;  /* 0x000000504c38723c */ /* 0x040fee0000041838 */
[----:B------:R-:W2:Y:S01]  /*15eb0*/  MUFU.EX2 R130, R130 ;  /* 0x0000008200827308 */ /* 0x000ea20000000800 */
[-C--:B------:R-:W-:Y:S04]  /*15ec0*/  HMMA.16816.F32.BF16 R60, R76, R82.reuse, R60 ;  /* 0x000000524c3c723c */ /* 0x080fe8000004183c */
[----:B-1----:R-:W-:Y:S03]  /*15ed0*/  F2FP.BF16.PACK_AB R201, R119, R118 ;  /* 0x0000007677c9723e */ /* 0x002fe600000010ff */
[----:B------:R-:W-:Y:S01]  /*15ee0*/  F2FP.BF16.PACK_AB R78, R195, R176 ;  /* 0x000000b0c34e723e */ /* 0x000fe200000010ff */
[----:B------:R-:W-:Y:S01]  /*15ef0*/  HMMA.16816.F32.BF16 R64, R68, R82, R64 ;  /* 0x000000524440723c */ /* 0x000fe20000041840 */
[----:B------:R-:W1:Y:S01]  /*15f00*/  LDSM.16.MT88.4 R80, [R230+0xa000] ;  /* 0x00a00000e650783b */ /* 0x000e620000004200 */
        /* <DEDUP_REMOVED lines=15> */
[----:B---3--:R-:W-:Y:S01]  /*16000*/  F2FP.BF16.PACK_AB R202, R137, R128 ;  /* 0x0000008089ca723e */ /* 0x008fe200000010ff */
[-C--:B------:R-:W-:Y:S01]  /*16010*/  HMMA.16816.F32.BF16 R4, R68, R72.reuse, R4 ;  /* 0x000000484404723c */ /* 0x080fe20000041804 */
[----:B------:R-:W-:Y:S02]  /*16020*/  MUFU.EX2 R104, R104 ;  /* 0x0000006800687308 */ /* 0x000fe40000000800 */
[----:B------:R-:W-:Y:S01]  /*16030*/  FADD.FTZ R2, R247, R2 ;  /* 0x00000002f7027221 */ /* 0x000fe20000010000 */
[----:B--2---:R-:W-:Y:S01]  /*16040*/  F2FP.BF16.PACK_AB R203, R138, R130 ;  /* 0x000000828acb723e */ /* 0x004fe200000010ff */
[----:B------:R-:W-:Y:S02]  /*16050*/  FADD.FTZ R0, R225, R0 ;  /* 0x00000000e1007221 */ /* 0x000fe40000010000 */
[----:B------:R-:W-:Y:S01]  /*16060*/  FADD.FTZ R2, R185, R2 ;  /* 0x00000002b9027221 */ /* 0x000fe20000010000 */
[C---:B------:R-:W-:Y:S03]  /*16070*/  HMMA.16816.F32.BF16 R8, R76.reuse, R72, R8 ;  /* 0x000000484c08723c */ /* 0x040fe60000041808 */
[----:B------:R-:W-:Y:S01]  /*16080*/  MUFU.EX2 R105, R105 ;  /* 0x0000006900697308 */ /* 0x000fe20000000800 */
[----:B------:R-:W-:Y:S02]  /*16090*/  FADD.FTZ R0, R184, R0 ;  /* 0x00000000b8007221 */ /* 0x000fe40000010000 */
[----:B------:R-:W-:Y:S01]  /*160a0*/  LDSM.16.MT88.4 R184, [R229+0xb800] ;  /* 0x00b80000e5b8783b */ /* 0x000fe20000004200 */
[----:B------:R-:W-:Y:S01]  /*160b0*/  FADD.FTZ R2, R169, R2 ;  /* 0x00000002a9027221 */ /* 0x000fe20000010000 */
[-C--:B------:R-:W-:Y:S04]  /*160c0*/  HMMA.16816.F32.BF16 R12, R76, R74.reuse, R12 ;  /* 0x0000004a4c0c723c */ /* 0x080fe8000004180c */
[----:B------:R-:W-:Y:S01]  /*160d0*/  FADD.FTZ R0, R168, R0 ;  /* 0x00000000a8007221 */ /* 0x000fe20000010000 */
[----:B------:R-:W-:Y:S01]  /*160e0*/  MUFU.EX2 R106, R106 ;  /* 0x0000006a006a7308 */ /* 0x000fe20000000800 */
[----:B------:R-:W-:Y:S02]  /*160f0*/  FADD.FTZ R2, R163, R2 ;  /* 0x00000002a3027221 */ /* 0x000fe40000010000 */
[C---:B------:R-:W-:Y:S01]  /*16100*/  HMMA.16816.F32.BF16 R16, R68.reuse, R74, R16 ;  /* 0x0000004a4410723c */ /* 0x040fe20000041810 */
[----:B------:R-:W2:Y:S03]  /*16110*/  LDSM.16.MT88.4 R72, [R228+0xa800] ;  /* 0x00a80000e448783b */ /* 0x000ea60000004200 */
[----:B------:R-:W-:Y:S02]  /*16120*/  FADD.FTZ R2, R134, R2 ;  /* 0x0000000286027221 */ /* 0x000fe40000010000 */
[----:B------:R-:W-:Y:S01]  /*16130*/  FADD.FTZ R0, R162, R0 ;  /* 0x00000000a2007221 */ /* 0x000fe20000010000 */
[----:B------:R-:W-:Y:S01]  /*16140*/  MUFU.EX2 R107, R107 ;  /* 0x0000006b006b7308 */ /* 0x000fe20000000800 */
[-C--:B------:R-:W-:Y:S04]  /*16150*/  HMMA.16816.F32.BF16 R20, R68, R84.reuse, R20 ;  /* 0x000000544414723c */ /* 0x080fe80000041814 */
[----:B------:R-:W-:Y:S02]  /*16160*/  FADD.FTZ R0, R135, R0 ;  /* 0x0000000087007221 */ /* 0x000fe40000010000 */
[----:B------:R-:W-:Y:S02]  /*16170*/  FADD.FTZ R2, R245, R2 ;  /* 0x00000002f5027221 */ /* 0x000fe40000010000 */
[C---:B------:R-:W-:Y:S01]  /*16180*/  HMMA.16816.F32.BF16 R24, R76.reuse, R84, R24 ;  /* 0x000000544c18723c */ /* 0x040fe20000041818 */
[----:B------:R-:W-:Y:S03]  /*16190*/  MUFU.EX2 R108, R108 ;  /* 0x0000006c006c7308 */ /* 0x000fe60000000800 */
[----:B------:R-:W-:Y:S04]  /*161a0*/  FADD.FTZ R2, R241, R2 ;  /* 0x00000002f1027221 */ /* 0x000fe80000010000 */
[-C--:B------:R-:W-:Y:S03]  /*161b0*/  HMMA.16816.F32.BF16 R28, R76, R86.reuse, R28 ;  /* 0x000000564c1c723c */ /* 0x080fe6000004181c */
[----:B------:R-:W-:Y:S01]  /*161c0*/  MUFU.EX2 R109, R109 ;  /* 0x0000006d006d7308 */ /* 0x000fe20000000800 */
[----:B------:R-:W-:Y:S04]  /*161d0*/  FADD.FTZ R2, R237, R2 ;  /* 0x00000002ed027221 */ /* 0x000fe80000010000 */
[C---:B------:R-:W-:Y:S01]  /*161e0*/  HMMA.16816.F32.BF16 R32, R68.reuse, R86, R32 ;  /* 0x000000564420723c */ /* 0x040fe20000041820 */
[----:B------:R-:W3:Y:S04]  /*161f0*/  LDSM.16.MT88.4 R84, [R231+0xa800] ;  /* 0x00a80000e754783b */ /* 0x000ee80000004200 */
[----:B------:R-:W-:Y:S03]  /*16200*/  MUFU.EX2 R110, R110 ;  /* 0x0000006e006e7308 */ /* 0x000fe60000000800 */
[-C--:B----4-:R-:W-:Y:S07]  /*16210*/  HMMA.16816.F32.BF16 R36, R68, R88.reuse, R36 ;  /* 0x000000584424723c */ /* 0x090fee0000041824 */
[----:B------:R-:W-:Y:S01]  /*16220*/  MUFU.EX2 R111, R111 ;  /* 0x0000006f006f7308 */ /* 0x000fe20000000800 */
[C---:B------:R-:W-:Y:S08]  /*16230*/  HMMA.16816.F32.BF16 R40, R76.reuse, R88, R40 ;  /* 0x000000584c28723c */ /* 0x040ff00000041828 */
[-C--:B------:R-:W-:Y:S01]  /*16240*/  HMMA.16816.F32.BF16 R44, R76, R90.reuse, R44 ;  /* 0x0000005a4c2c723c */ /* 0x080fe2000004182c */
[----:B------:R-:W-:Y:S07]  /*16250*/  MUFU.EX2 R95, R120 ;  /* 0x00000078005f7308 */ /* 0x000fee0000000800 */
[C---:B------:R-:W-:Y:S01]  /*16260*/  HMMA.16816.F32.BF16 R48, R68.reuse, R90, R48 ;  /* 0x0000005a4430723c */ /* 0x040fe20000041830 */
[----:B------:R-:W4:Y:S02]  /*16270*/  LDSM.16.MT88.4 R88, [R229+0xa800] ;  /* 0x00a80000e558783b */ /* 0x000f240000004200 */
[----:B------:R-:W2:Y:S05]  /*16280*/  MUFU.EX2 R94, R121 ;  /* 0x00000079005e7308 */ /* 0x000eaa0000000800 */
[-C--:B-1----:R-:W-:Y:S05]  /*16290*/  HMMA.16816.F32.BF16 R52, R68, R80.reuse, R52 ;  /* 0x000000504434723c */ /* 0x082fea0000041834 */
[----:B------:R-:W1:Y:S03]  /*162a0*/  MUFU.EX2 R122, R122 ;  /* 0x0000007a007a7308 */ /* 0x000e660000000800 */
[C---:B------:R-:W-:Y:S08]  /*162b0*/  HMMA.16816.F32.BF16 R56, R76.reuse, R80, R56 ;  /* 0x000000504c38723c */ /* 0x040ff00000041838 */
[-C--:B------:R-:W-:Y:S04]  /*162c0*/  HMMA.16816.F32.BF16 R60, R76, R82.reuse, R60 ;  /* 0x000000524c3c723c */ /* 0x080fe8000004183c */
[----:B--2---:R-:W-:Y:S03]  /*162d0*/  F2FP.BF16.PACK_AB R196, R94, R95 ;  /* 0x0000005f5ec4723e */ /* 0x004fe600000010ff */
[----:B------:R-:W-:Y:S01]  /*162e0*/  F2FP.BF16.PACK_AB R78, R101, R102 ;  /* 0x00000066654e723e */ /* 0x000fe200000010ff */
        /* <DEDUP_REMOVED lines=11> */
[----:B------:R-:W-:Y:S02]  /*163a0*/  F2FP.BF16.PACK_AB R76, R131, R188 ;  /* 0x000000bc834c723e */ /* 0x000fe400000010ff */
[----:B------:R-:W-:Y:S02]  /*163b0*/  F2FP.BF16.PACK_AB R77, R125, R129 ;  /* 0x000000817d4d723e */ /* 0x000fe400000010ff */
[----:B-1----:R-:W-:Y:S01]  /*163c0*/  F2FP.BF16.PACK_AB R197, R123, R122 ;  /* 0x0000007a7bc5723e */ /* 0x002fe200000010ff */
[-C--:B------:R-:W-:Y:S08]  /*163d0*/  HMMA.16816.F32.BF16 R4, R68, R72.reuse, R4 ;  /* 0x000000484404723c */ /* 0x080ff00000041804 */
        /* <DEDUP_REMOVED lines=9> */
[-C--:B----4-:R-:W-:Y:S08]  /*16470*/  HMMA.16816.F32.BF16 R36, R68, R88.reuse, R36 ;  /* 0x000000584424723c */ /* 0x090ff00000041824 */
[C---:B------:R-:W-:Y:S08]  /*16480*/  HMMA.16816.F32.BF16 R40, R76.reuse, R88, R40 ;  /* 0x000000584c28723c */ /* 0x040ff00000041828 */
[-C--:B------:R-:W-:Y:S08]  /*16490*/  HMMA.16816.F32.BF16 R44, R76, R90.reuse, R44 ;  /* 0x0000005a4c2c723c */ /* 0x080ff0000004182c */
[C---:B------:R-:W-:Y:S01]  /*164a0*/  HMMA.16816.F32.BF16 R48, R68.reuse, R90, R48 ;  /* 0x0000005a4430723c */ /* 0x040fe20000041830 */
[----:B------:R-:W4:Y:S07]  /*164b0*/  LDSM.16.MT88.4 R88, [R229+0xb000] ;  /* 0x00b00000e558783b */ /* 0x000f2e0000004200 */
[-C--:B--2---:R-:W-:Y:S08]  /*164c0*/  HMMA.16816.F32.BF16 R52, R68, R80.reuse, R52 ;  /* 0x000000504434723c */ /* 0x084ff00000041834 */
        /* <DEDUP_REMOVED lines=11> */
[----:B------:R-:W3:Y:S02]  /*16580*/  LDSM.16.MT88.4 R168, [R231+0xb800] ;  /* 0x00b80000e7a8783b */ /* 0x000ee40000004200 */
[----:B------:R-:W-:Y:S02]  /*16590*/  F2FP.BF16.PACK_AB R70, R113, R96 ;  /* 0x000000607146723e */ /* 0x000fe400000010ff */
[----:B------:R-:W-:Y:S02]  /*165a0*/  F2FP.BF16.PACK_AB R71, R115, R114 ;  /* 0x000000727347723e */ /* 0x000fe400000010ff */
[----:B------:R-:W-:Y:S02]  /*165b0*/  F2FP.BF16.PACK_AB R76, R105, R104 ;  /* 0x00000068694c723e */ /* 0x000fe400000010ff */
[----:B------:R-:W-:Y:S02]  /*165c0*/  F2FP.BF16.PACK_AB R77, R107, R106 ;  /* 0x0000006a6b4d723e */ /* 0x000fe400000010ff */
[----:B------:R-:W-:Y:S01]  /*165d0*/  F2FP.BF16.PACK_AB R79, R111, R110 ;  /* 0x0000006e6f4f723e */ /* 0x000fe200000010ff */
[-C--:B-1----:R-:W-:Y:S08]  /*165e0*/  HMMA.16816.F32.BF16 R4, R68, R72.reuse, R4 ;  /* 0x000000484404723c */ /* 0x082ff00000041804 */
[C---:B------:R-:W-:Y:S07]  /*165f0*/  HMMA.16816.F32.BF16 R8, R76.reuse, R72, R8 ;  /* 0x000000484c08723c */ /* 0x040fee0000041808 */
[----:B------:R-:W-:Y:S01]  /*16600*/  FADD.FTZ R72, R3, R93 ;  /* 0x0000005d03487221 */ /* 0x000fe20000010000 */
[-C--:B------:R-:W-:Y:S01]  /*16610*/  HMMA.16816.F32.BF16 R12, R76, R74.reuse, R12 ;  /* 0x0000004a4c0c723c */ /* 0x080fe2000004180c */
[----:B------:R-:W2:Y:S03]  /*16620*/  LDL.LU R3, [R1+0x14c] ;  /* 0x00014c0001037983 */ /* 0x000ea60000300800 */
[----:B------:R-:W-:Y:S01]  /*16630*/  FADD.FTZ R72, R246, R72 ;  /* 0x00000048f6487221 */ /* 0x000fe20000010000 */
[----:B------:R-:W2:Y:S01]  /*16640*/  LDL.LU R134, [R1+0x148] ;  /* 0x0001480001867983 */ /* 0x000ea20000300800 */
[----:B------:R-:W-:Y:S02]  /*16650*/  FADD.FTZ R73, R161, R92 ;  /* 0x0000005ca1497221 */ /* 0x000fe40000010000 */
[C---:B------:R-:W-:Y:S01]  /*16660*/  HMMA.16816.F32.BF16 R16, R68.reuse, R74, R16 ;  /* 0x0000004a4410723c */ /* 0x040fe20000041810 */
[----:B------:R-:W2:Y:S01]  /*16670*/  LDL.LU R135, [R1+0x144] ;  /* 0x0001440001877983 */ /* 0x000ea20000300800 */
[----:B------:R-:W1:Y:S02]  /*16680*/  MUFU.EX2 R75, R126 ;  /* 0x0000007e004b7308 */ /* 0x000e640000000800 */
[----:B------:R-:W-:Y:S02]  /*16690*/  FADD.FTZ R72, R242, R72 ;  /* 0x00000048f2487221 */ /* 0x000fe40000010000 */
[----:B------:R-:W-:Y:S02]  /*166a0*/  FADD.FTZ R73, R136, R73 ;  /* 0x0000004988497221 */ /* 0x000fe40000010000 */
[-C--:B---3--:R-:W-:Y:S01]  /*166b0*/  HMMA.16816.F32.BF16 R20, R68, R84.reuse, R20 ;  /* 0x000000544414723c */ /* 0x088fe20000041814 */
[----:B------:R-:W3:Y:S03]  /*166c0*/  LDL.LU R136, [R1+0x140] ;  /* 0x0001400001887983 */ /* 0x000ee60000300800 */
[----:B------:R-:W-:Y:S01]  /*166d0*/  FADD.FTZ R74, R244, R0 ;  /* 0x00000000f44a7221 */ /* 0x000fe20000010000 */
[----:B------:R2:W5:Y:S01]  /*166e0*/  LDL.LU R246, [R1+0x13c] ;  /* 0x00013c0001f67983 */ /* 0x0005620000300800 */
[----:B------:R-:W-:Y:S02]  /*166f0*/  FADD.FTZ R0, R243, R73 ;  /* 0x00000049f3007221 */ /* 0x000fe40000010000 */
[C---:B------:R-:W-:Y:S01]  /*16700*/  HMMA.16816.F32.BF16 R24, R76.reuse, R84, R24 ;  /* 0x000000544c18723c */ /* 0x040fe20000041818 */
[----:B------:R2:W5:Y:S01]  /*16710*/  LDL.LU R245, [R1+0x138] ;  /* 0x0001380001f57983 */ /* 0x0005620000300800 */
[----:B------:R-:W4:Y:S02]  /*16720*/  MUFU.EX2 R84, R124 ;  /* 0x0000007c00547308 */ /* 0x000f240000000800 */
[----:B------:R-:W-:Y:S01]  /*16730*/  FADD.FTZ R0, R239, R0 ;  /* 0x00000000ef007221 */ /* 0x000fe20000010000 */
[----:B------:R2:W5:Y:S03]  /*16740*/  LDL.LU R244, [R1+0x134] ;  /* 0x0001340001f47983 */ /* 0x0005660000300800 */
[-C--:B------:R-:W-:Y:S01]  /*16750*/  HMMA.16816.F32.BF16 R28, R76, R86.reuse, R28 ;  /* 0x000000564c1c723c */ /* 0x080fe2000004181c */
[----:B------:R2:W5:Y:S03]  /*16760*/  LDL.LU R243, [R1+0x130] ;  /* 0x0001300001f37983 */ /* 0x0005660000300800 */
[----:B------:R-:W-:Y:S01]  /*16770*/  FADD.FTZ R0, R164, R0 ;  /* 0x00000000a4007221 */ /* 0x000fe20000010000 */
[----:B------:R2:W5:Y:S01]  /*16780*/  LDL.LU R242, [R1+0x12c] ;  /* 0x00012c0001f27983 */ /* 0x0005620000300800 */
[----:B-1----:R-:W-:Y:S02]  /*16790*/  F2FP.BF16.PACK_AB R199, R205, R75 ;  /* 0x0000004bcdc7723e */ /* 0x002fe400000010ff */
[C---:B------:R-:W-:Y:S01]  /*167a0*/  HMMA.16816.F32.BF16 R32, R68.reuse, R86, R32 ;  /* 0x000000564420723c */ /* 0x040fe20000041820 */
[----:B------:R1:W5:Y:S03]  /*167b0*/  LDL.LU R241, [R1+0x128] ;  /* 0x0001280001f17983 */ /* 0x0003660000300800 */
[----:B------:R-:W-:Y:S04]  /*167c0*/  FADD.FTZ R0, R233, R0 ;  /* 0x00000000e9007221 */ /* 0x000fe80000010000 */
[-C--:B----4-:R-:W-:Y:S04]  /*167d0*/  HMMA.16816.F32.BF16 R36, R68, R88.reuse, R36 ;  /* 0x000000584424723c */ /* 0x090fe80000041824 */
[----:B------:R-:W-:Y:S01]  /*167e0*/  F2FP.BF16.PACK_AB R198, R204, R84 ;  /* 0x00000054ccc6723e */ /* 0x000fe200000010ff */
[----:B------:R-:W-:Y:S03]  /*167f0*/  FADD.FTZ R0, R213, R0 ;  /* 0x00000000d5007221 */ /* 0x000fe60000010000 */
[C---:B------:R-:W-:Y:S04]  /*16800*/  HMMA.16816.F32.BF16 R40, R76.reuse, R88, R40 ;  /* 0x000000584c28723c */ /* 0x040fe80000041828 */
[----:B------:R-:W-:Y:S04]  /*16810*/  FADD.FTZ R0, R206, R0 ;  /* 0x00000000ce007221 */ /* 0x000fe80000010000 */
        /* <DEDUP_REMOVED lines=8> */
[C---:B------:R-:W-:Y:S01]  /*168a0*/  HMMA.16816.F32.BF16 R140, R196.reuse, R152, R8 ;  /* 0x00000098c48c723c */ /* 0x040fe20000041808 */
[----:B------:R1:W5:Y:S03]  /*168b0*/  LDL.LU R240, [R1+0x124] ;  /* 0x0001240001f07983 */ /* 0x0003660000300800 */
[----:B------:R-:W-:Y:S01]  /*168c0*/  FADD.FTZ R4, R238, R72 ;  /* 0x00000048ee047221 */ /* 0x000fe20000010000 */
[----:B------:R1:W5:Y:S01]  /*168d0*/  LDL.LU R239, [R1+0x120] ;  /* 0x0001200001ef7983 */ /* 0x0003620000300800 */
[----:B------:R-:W-:Y:S02]  /*168e0*/  FADD.FTZ R5, R165, R5 ;  /* 0x00000005a5057221 */ /* 0x000fe40000010000 */
[----:B------:R-:W-:Y:S01]  /*168f0*/  FADD.FTZ R4, R236, R4 ;  /* 0x00000004ec047221 */ /* 0x000fe20000010000 */
[----:B------:R1:W5:Y:S01]  /*16900*/  LDL.LU R238, [R1+0x11c] ;  /* 0x00011c0001ee7983 */ /* 0x0003620000300800 */
[-C--:B------:R-:W-:Y:S03]  /*16910*/  HMMA.16816.F32.BF16 R148, R196, R154.reuse, R12 ;  /* 0x0000009ac494723c */ /* 0x080fe6000004180c */
[----:B------:R-:W-:Y:S01]  /*16920*/  FADD.FTZ R6, R235, R2 ;  /* 0x00000002eb067221 */ /* 0x000fe20000010000 */
[----:B------:R1:W5:Y:S01]  /*16930*/  LDL.LU R237, [R1+0x118] ;  /* 0x0001180001ed7983 */ /* 0x0003620000300800 */
[----:B------:R-:W-:Y:S02]  /*16940*/  FADD.FTZ R2, R234, R5 ;  /* 0x00000005ea027221 */ /* 0x000fe40000010000 */
[----:B------:R-:W-:Y:S01]  /*16950*/  FADD.FTZ R4, R232, R4 ;  /* 0x00000004e8047221 */ /* 0x000fe20000010000 */
[----:B------:R1:W5:Y:S01]  /*16960*/  LDL.LU R236, [R1+0x114] ;  /* 0x0001140001ec7983 */ /* 0x0003620000300800 */
[----:B------:R-:W-:Y:S01]  /*16970*/  FADD.FTZ R8, R139, R6 ;  /* 0x000000068b087221 */ /* 0x000fe20000010000 */
[C---:B------:R-:W-:Y:S02]  /*16980*/  HMMA.16816.F32.BF16 R152, R200.reuse, R154, R16 ;  /* 0x0000009ac898723c */ /* 0x040fe40000041810 */
[----:B------:R1:W5:Y:S02]  /*16990*/  LDL.LU R235, [R1+0x110] ;  /* 0x0001100001eb7983 */ /* 0x0003640000300800 */
[----:B------:R-:W-:Y:S02]  /*169a0*/  FADD.FTZ R12, R132, R4 ;  /* 0x00000004840c7221 */ /* 0x000fe40000010000 */
[----:B------:R-:W-:Y:S01]  /*169b0*/  FADD.FTZ R2, R212, R2 ;  /* 0x00000002d4027221 */ /* 0x000fe20000010000 */
[----:B------:R1:W5:Y:S01]  /*169c0*/  LDL.LU R234, [R1+0x10c] ;  /* 0x00010c0001ea7983 */ /* 0x0003620000300800 */
[----:B------:R-:W-:Y:S01]  /*169d0*/  FADD.FTZ R8, R209, R8 ;  /* 0x00000008d1087221 */ /* 0x000fe20000010000 */
[-C--:B------:R-:W-:Y:S02]  /*169e0*/  HMMA.16816.F32.BF16 R156, R200, R168.reuse, R20 ;  /* 0x000000a8c89c723c */ /* 0x080fe40000041814 */
        /* <DEDUP_REMOVED lines=9> */
[----:B------:R-:W4:Y:S01]  /*16a80*/  LDSM.16.MT88.4 R4, [R230+0xb800] ;  /* 0x00b80000e604783b */ /* 0x000f220000004200 */
        /* <DEDUP_REMOVED lines=16> */
[----:B------:R-:W-:Y:S04]  /*16b90*/  FADD.FTZ R8, R181, R8 ;  /* 0x00000008b5087221 */ /* 0x000fe80000010000 */
        /* <DEDUP_REMOVED lines=9> */
[----:B------:R-:W-:Y:S02]  /*16c30*/  FADD.FTZ R11, R189, R8 ;  /* 0x00000008bd0b7221 */ /* 0x000fe40000010000 */
[-C--:B----4-:R-:W-:Y:S03]  /*16c40*/  HMMA.16816.F32.BF16 R188, R200, R4.reuse, R52 ;  /* 0x00000004c8bc723c */ /* 0x090fe60000041834 */
        /* <DEDUP_REMOVED lines=38> */
[----:B------:R-:W-:Y:S01]  /*16eb0*/  FADD.FTZ R2, R84, R0 ;  /* 0x0000000054027221 */ /* 0x000fe20000010000 */
[----:B--2---:R-:W-:Y:S01]  /*16ec0*/  MOV R137, R134 ;  /* 0x0000008600897202 */ /* 0x004fe20000000f00 */
[----:B------:R-:W-:Y:S02]  /*16ed0*/  FADD.FTZ R0, R75, R4 ;  /* 0x000000044b007221 */ /* 0x000fe40000010000 */
[----:B------:R-:W-:Y:S01]  /*16ee0*/  FADD.FTZ R4, R138, R5 ;  /* 0x000000058a047221 */ /* 0x000fe20000010000 */
[----:B------:R-:W-:Y:S01]  /*16ef0*/  MOV R138, R3 ;  /* 0x00000003008a7202 */ /* 0x000fe20000000f00 */
[----:B------:R-:W-:Y:S01]  /*16f00*/  FADD.FTZ R2, R204, R2 ;  /* 0x00000002cc027221 */ /* 0x000fe20000010000 */
[----:B------:R-:W-:Y:S01]  /*16f10*/  MOV R133, R135 ;  /* 0x0000008700857202 */ /* 0x000fe20000000f00 */
[----:B------:R-:W-:Y:S01]  /*16f20*/  FADD.FTZ R0, R205, R0 ;  /* 0x00000000cd007221 */ /* 0x000fe20000010000 */
[----:B------:R1:W-:Y:S01]  /*16f30*/  STL [R1+0x90], R4 ;  /* 0x0000900401007387 */ /* 0x0003e20000100800 */
[----:B---3--:R-:W-:Y:S03]  /*16f40*/  MOV R132, R136 ;  /* 0x0000008800847202 */ /* 0x008fe60000000f00 */
[----:B------:R1:W-:Y:S04]  /*16f50*/  STL [R1+0x8c], R2 ;  /* 0x00008c0201007387 */ /* 0x0003e80000100800 */
[----:B------:R1:W-:Y:S02]  /*16f60*/  STL [R1+0x94], R0 ;  /* 0x0000940001007387 */ /* 0x0003e40000100800 */
[----:B-1---5:R-:W-:-:S05]  /*16f70*/  @P1 BRA `(.L_x_172) ;  /* 0xffffb61000001947 */ /* 0x022fca000383ffff */
.L_x_171:
        /* <DEDUP_REMOVED lines=19> */
[----:B------:R-:W-:Y:S01]  /*170b0*/  @!UP0 UIMAD.WIDE.U32 UR18, UR7, UR4, URZ ;  /* 0x00000004071282a5 */ /* 0x000fe2000f8e003f */
[----:B------:R-:W-:Y:S01]  /*170c0*/  LEA.HI R42, R52, R43, RZ, 0x5 ;  /* 0x0000002b342a7211 */ /* 0x000fe200078f28ff */
[----:B------:R-:W-:-:S03]  /*170d0*/  @!UP0 UIMAD UR12, UR12, UR4, URZ ;  /* 0x000000040c0c82a4 */ /* 0x000fc6000f8e023f */
[----:B------:R-:W-:Y:S01]  /*170e0*/  SHF.R.S32.HI R33, RZ, 0x5, R42 ;  /* 0x00000005ff217819 */ /* 0x000fe2000001142a */
        /* <DEDUP_REMOVED lines=104> */
[----:B------:R-:W-:Y:S01]  /*17770*/  LEA.HI R4, R52, R43, RZ, 0x2 ;  /* 0x0000002b34047211 */ /* 0x000fe200078f10ff */
[C---:B--2---:R-:W-:Y:S01]  /*17780*/  FMUL.FTZ R140, R2.reuse, R140 ;  /* 0x0000008c028c7220 */ /* 0x044fe20000410000 */
[----:B------:R-:W-:Y:S01]  /*17790*/  F2FP.BF16.PACK_AB R25, R25, R190 ;  /* 0x000000be1919723e */ /* 0x000fe200000010ff */
[C---:B------:R-:W-:Y:S01]  /*177a0*/  FMUL.FTZ R37, R2.reuse, R141 ;  /* 0x0000008d02257220 */ /* 0x040fe20000410000 */
[----:B------:R-:W-:Y:S01]  /*177b0*/  SHF.R.S32.HI R6, RZ, 0x2, R4 ;  /* 0x00000002ff067819 */ /* 0x000fe20000011404 */
[C---:B------:R-:W-:Y:S01]  /*177c0*/  FMUL.FTZ R148, R2.reuse, R148 ;  /* 0x0000009402947220 */ /* 0x040fe20000410000 */
[----:B------:R-:W-:Y:S01]  /*177d0*/  F2FP.BF16.PACK_AB R11, R11, R202 ;  /* 0x000000ca0b0b723e */ /* 0x000fe200000010ff */
        /* <DEDUP_REMOVED lines=91> */
[----:B------:R-:W-:Y:S02]  /*17d90*/  @P5 MUFU.LG2 R6, R39 ;  /* 0x0000002700065308 */ /* 0x000fe40000000c00 */
[C---:B------:R-:W-:Y:S01]  /*17da0*/  IADD3 R4, R7.reuse, R2, RZ ;  /* 0x0000000207047210 */ /* 0x040fe20007ffe0ff */
[----:B------:R-:W-:Y:S04]  /*17db0*/  STS [R2], R28 ;  /* 0x0000001c02007388 */ /* 0x000fe80000000800 */
[----:B------:R-:W-:Y:S04]  /*17dc0*/  STS [R2+0x400], R27 ;  /* 0x0004001b02007388 */ /* 0x000fe80000000800 */
[----:B------:R-:W-:Y:S04]  /*17dd0*/  STS [R0+0x2000], R30 ;  /* 0x0020001e00007388 */ /* 0x000fe80000000800 */
[----:B------:R1:W-:Y:S04]  /*17de0*/  STS [R0+0x2400], R29 ;  /* 0x0024001d00007388 */ /* 0x0003e80000000800 */
[----:B------:R-:W-:Y:S04]  /*17df0*/  STS [R2+0x2000], R26 ;  /* 0x0020001a02007388 */ /* 0x000fe80000000800 */
[----:B------:R2:W-:Y:S01]  /*17e00*/  STS [R2+0x2400], R35 ;  /* 0x0024002302007388 */ /* 0x0005e20000000800 */
[----:B-1----:R-:W-:-:S05]  /*17e10*/  IADD3 R0, R7, R0, RZ ;  /* 0x0000000007007210 */ /* 0x002fca0007ffe0ff */
[----:B------:R-:W-:Y:S01]  /*17e20*/  STS [R0], R34 ;  /* 0x0000002200007388 */ /* 0x000fe20000000800 */
[----:B--2---:R-:W1:Y:S03]  /*17e30*/  @P3 MUFU.LG2 R2, R41 ;  /* 0x0000002900023308 */ /* 0x004e660000000c00 */
[----:B------:R-:W-:Y:S04]  /*17e40*/  STS [R0+0x400], R25 ;  /* 0x0004001900007388 */ /* 0x000fe80000000800 */
[----:B------:R2:W-:Y:S04]  /*17e50*/  STS [R4], R13 ;  /* 0x0000000d04007388 */ /* 0x0005e80000000800 */
[----:B------:R-:W-:Y:S04]  /*17e60*/  STS [R5], R11 ;  /* 0x0000000b05007388 */ /* 0x000fe80000000800 */
[----:B------:R-:W-:Y:S01]  /*17e70*/  STS [R0+0x2000], R23 ;  /* 0x0020001700007388 */ /* 0x000fe20000000800 */
[----:B-1----:R-:W-:-:S03]  /*17e80*/  @P3 FMUL.FTZ R2, R2, 0.69314718246459960938 ;  /* 0x3f31721802023820 */ /* 0x002fc60000410000 */
[----:B------:R1:W-:Y:S01]  /*17e90*/  STS [R0+0x2400], R14 ;  /* 0x0024000e00007388 */ /* 0x0003e20000000800 */
[----:B------:R-:W-:-:S03]  /*17ea0*/  @P3 FFMA.FTZ R9, R134, c[0x0][0x238], R2 ;  /* 0x00008e0086093a23 */ /* 0x000fc60000010002 */
[----:B------:R3:W-:Y:S04]  /*17eb0*/  STS [R4+0x2000], R12 ;  /* 0x0020000c04007388 */ /* 0x0007e80000000800 */
[----:B------:R4:W-:Y:S04]  /*17ec0*/  STS [R5+0x2000], R10 ;  /* 0x0020000a05007388 */ /* 0x0009e80000000800 */
[----:B------:R-:W-:Y:S01]  /*17ed0*/  BAR.SYNC.DEFER_BLOCKING 0x0 ;  /* 0x0000000000007b1d */ /* 0x000fe20000010000 */
[----:B--2---:R-:W-:Y:S02]  /*17ee0*/  MOV R13, 0x7f800000 ;  /* 0x7f800000000d7802 */ /* 0x004fe40000000f00 */
[----:B-1----:R-:W-:-:S02]  /*17ef0*/  LOP3.LUT R0, R42, 0xffffffe0, RZ, 0xc0, !PT ;  /* 0xffffffe02a007812 */ /* 0x002fc400078ec0ff */
[----:B------:R-:W-:Y:S01]  /*17f00*/  MOV R14, 0x7f800000 ;  /* 0x7f800000000e7802 */ /* 0x000fe20000000f00 */
[----:B---3--:R-:W1:Y:S01]  /*17f10*/  @P4 MUFU.LG2 R4, R38 ;  /* 0x0000002600044308 */ /* 0x008e620000000c00 */
[----:B------:R-:W-:Y:S02]  /*17f20*/  IADD3 R0, -R0, R43, RZ ;  /* 0x0000002b00007210 */ /* 0x000fe40007ffe1ff */
[----:B------:R-:W-:Y:S01]  /*17f30*/  MOV R12, 0x7f800000 ;  /* 0x7f800000000c7802 */ /* 0x000fe20000000f00 */
[----:B----4-:R-:W-:Y:S01]  /*17f40*/  @P5 FMUL.FTZ R5, R6, 0.69314718246459960938 ;  /* 0x3f31721806055820 */ /* 0x010fe20000410000 */
[----:B------:R-:W-:Y:S01]  /*17f50*/  LOP3.LUT P1, RZ, R0, 0x3, RZ, 0xc0, !PT ;  /* 0x0000000300ff7812 */ /* 0x000fe2000782c0ff */
[----:B------:R2:W3:Y:S02]  /*17f60*/  LDS.128 R16, [R246] ;  /* 0x00000000f6107984 */ /* 0x0004e40000000c00 */
[----:B------:R-:W4:Y:S01]  /*17f70*/  @P0 MUFU.LG2 R0, R40 ;  /* 0x0000002800000308 */ /* 0x000f220000000c00 */
[----:B------:R-:W-:Y:S01]  /*17f80*/  @P5 FFMA.FTZ R13, R136, c[0x0][0x238], R5 ;  /* 0x00008e00880d5a23 */ /* 0x000fe20000010005 */
[----:B------:R2:W2:Y:S04]  /*17f90*/  LDS.128 R20, [R246+0x800] ;  /* 0x00080000f6147984 */ /* 0x0004a80000000c00 */
[----:B------:R2:W2:Y:S01]  /*17fa0*/  LDS.128 R24, [R246+0x1000] ;  /* 0x00100000f6187984 */ /* 0x0004a20000000c00 */
[----:B-1----:R-:W-:-:S03]  /*17fb0*/  @P4 FMUL.FTZ R4, R4, 0.69314718246459960938 ;  /* 0x3f31721804044820 */ /* 0x002fc60000410000 */
[----:B------:R1:W1:Y:S01]  /*17fc0*/  LDS.128 R28, [R246+0x1800] ;  /* 0x00180000f61c7984 */ /* 0x0002620000000c00 */
[----:B------:R-:W-:-:S03]  /*17fd0*/  @P4 FFMA.FTZ R14, R135, c[0x0][0x238], R4 ;  /* 0x00008e00870e4a23 */ /* 0x000fc60000010004 */
[----:B------:R1:W1:Y:S01]  /*17fe0*/  LDS.128 R36, [R246+0x2000] ;  /* 0x00200000f6247984 */ /* 0x0002620000000c00 */
[----:B----4-:R-:W-:-:S03]  /*17ff0*/  @P0 FMUL.FTZ R0, R0, 0.69314718246459960938 ;  /* 0x3f31721800000820 */ /* 0x010fc60000410000 */
[----:B------:R4:W1:Y:S01]  /*18000*/  LDS.128 R44, [R246+0x2800] ;  /* 0x00280000f62c7984 */ /* 0x0008620000000c00 */
[----:B------:R-:W-:-:S03]  /*18010*/  @P0 FFMA.FTZ R12, R3, c[0x0][0x238], R0 ;  /* 0x00008e00030c0a23 */ /* 0x000fc60000010000 */
[----:B------:R4:W1:Y:S04]  /*18020*/  LDS.128 R48, [R246+0x3000] ;  /* 0x00300000f6307984 */ /* 0x0008680000000c00 */
[----:B------:R-:W1:Y:S01]  /*18030*/  LDS.128 R244, [R246+0x3800] ;  /* 0x00380000f6f47984 */ /* 0x000e620000000c00 */
[----:B------:R-:W-:Y:S05]  /*18040*/  @P1 BRA `(.L_x_176) ;  /* 0x000002c000001947 */ /* 0x000fea0003800000 */
[----:B------:R-:W5:Y:S01]  /*18050*/  S2R R3, SR_TID.X ;  /* 0x0000000000037919 */ /* 0x000f620000002100 */
[----:B------:R-:W-:-:S04]  /*18060*/  SHF.R.S32.HI R2, RZ, 0x1f, R33 ;  /* 0x0000001fff027819 */ /* 0x000fc80000011421 */
[----:B------:R-:W-:-:S04]  /*18070*/  LEA.HI R2, R2, R33, RZ, 0x2 ;  /* 0x0000002102027211 */ /* 0x000fc800078f10ff */
[----:B------:R-:W-:-:S05]  /*18080*/  LOP3.LUT R2, R2, 0xffffffc, RZ, 0xc0, !PT ;  /* 0x0ffffffc02027812 */ /* 0x000fca00078ec0ff */
[----:B------:R-:W-:Y:S01]  /*18090*/  IMAD.IADD R2, R33, 0x1, -R2 ;  /* 0x0000000121027824 */ /* 0x000fe200078e0a02 */
[----:B-----5:R-:W-:-:S04]  /*180a0*/  SHF.R.S32.HI R0, RZ, 0x1f, R3 ;  /* 0x0000001fff007819 */ /* 0x020fc80000011403 */
[----:B------:R-:W-:-:S04]  /*180b0*/  LEA.HI R0, R0, R3, RZ, 0x5 ;  /* 0x0000000300007211 */ /* 0x000fc800078f28ff */
[----:B------:R-:W-:-:S05]  /*180c0*/  LOP3.LUT R0, R0, 0xffffffe0, RZ, 0xc0, !PT ;  /* 0xffffffe000007812 */ /* 0x000fca00078ec0ff */
[----:B------:R-:W-:-:S05]  /*180d0*/  IMAD.IADD R0, R3, 0x1, -R0 ;  /* 0x0000000103007824 */ /* 0x000fca00078e0a00 */
[----:B------:R-:W-:-:S04]  /*180e0*/  SHF.R.S32.HI R3, RZ, 0x1f, R0 ;  /* 0x0000001fff037819 */ /* 0x000fc80000011400 */
[----:B------:R-:W-:-:S04]  /*180f0*/  LEA.HI R0, R3, R0, RZ, 0x2 ;  /* 0x0000000003007211 */ /* 0x000fc800078f10ff */
[----:B------:R-:W-:-:S05]  /*18100*/  SHF.R.S32.HI R0, RZ, 0x2, R0 ;  /* 0x00000002ff007819 */ /* 0x000fca0000011400 */
[----:B------:R-:W-:-:S05]  /*18110*/  IMAD R0, R2, 0x10, R0 ;  /* 0x0000001002007824 */ /* 0x000fca00078e0200 */
        /* <DEDUP_REMOVED lines=31> */
.L_x_176:
[----:B------:R-:W-:Y:S05]  /*18310*/  BSYNC B0 ;  /* 0x0000000000007941 */ /* 0x000fea0003800000 */
.L_x_175:
[----:B----4-:R-:W4:Y:S01]  /*18320*/  LDL.LU.64 R4, [R1+0xa8] ;  /* 0x0000a80001047983 */ /* 0x010f220000300a00 */
[----:B------:R-:W-:Y:S01]  /*18330*/  LEA.HI R12, R52, R43, RZ, 0x3 ;  /* 0x0000002b340c7211 */ /* 0x000fe200078f18ff */
[----:B------:R-:W-:Y:S01]  /*18340*/  UIMAD UR10, UR10, -0x80, UR34 ;  /* 0xffffff800a0a78a4 */ /* 0x000fe2000f8e0222 */
[----:B------:R-:W-:Y:S01]  /*18350*/  BSSY B0, `(.L_x_177) ;  /* 0x0000021000007945 */ /* 0x000fe20003800000 */
[----:B------:R-:W5:Y:S01]  /*18360*/  S2R R3, SR_TID.X ;  /* 0x0000000000037919 */ /* 0x000f620000002100 */
[----:B------:R-:W-:Y:S02]  /*18370*/  USHF.R.S32.HI UR6, URZ, 0x1f, UR11 ;  /* 0x0000001f3f067899 */ /* 0x000fe4000801140b */
[----:B------:R-:W-:Y:S01]  /*18380*/  ULDC.64 UR4, c[0x0][0x1f0] ;  /* 0x00007c0000047ab9 */ /* 0x000fe20000000a00 */
[----:B------:R-:W3:Y:S01]  /*18390*/  S2R R10, SR_CTAID.Z ;  /* 0x00000000000a7919 */ /* 0x000ee20000002700 */
[----:B------:R-:W-:-:S04]  /*183a0*/  UIMAD UR4, UR6, UR4, URZ ;  /* 0x00000004060472a4 */ /* 0x000fc8000f8e023f */
[----:B------:R-:W-:Y:S01]  /*183b0*/  UIMAD UR4, UR11, UR5, UR4 ;  /* 0x000000050b0472a4 */ /* 0x000fe2000f8e0204 */
[----:B-----5:R-:W-:-:S04]  /*183c0*/  SHF.R.S32.HI R2, RZ, 0x1f, R3 ;  /* 0x0000001fff027819 */ /* 0x020fc80000011403 */
[----:B------:R-:W-:-:S04]  /*183d0*/  LEA.HI R2, R2, R3, RZ, 0x3 ;  /* 0x0000000302027211 */ /* 0x000fc800078f18ff */
[----:B------:R-:W-:Y:S02]  /*183e0*/  LOP3.LUT R0, R2, 0xfffffff8, RZ, 0xc0, !PT ;  /* 0xfffffff802007812 */ /* 0x000fe400078ec0ff */
[----:B------:R-:W-:-:S03]  /*183f0*/  SHF.R.S32.HI R2, RZ, 0x3, R2 ;  /* 0x00000003ff027819 */ /* 0x000fc60000011402 */
[----:B------:R-:W-:Y:S01]  /*18400*/  IMAD.IADD R0, R3, 0x1, -R0 ;  /* 0x0000000103007824 */ /* 0x000fe200078e0a00 */
[----:B------:R-:W-:-:S03]  /*18410*/  SHF.R.S32.HI R3, RZ, 0x3, R12 ;  /* 0x00000003ff037819 */ /* 0x000fc6000001140c */
[----:B------:R-:W-:-:S05]  /*18420*/  IMAD.SHL.U32 R0, R0, 0x8, RZ ;  /* 0x0000000800007824 */ /* 0x000fca00078e00ff */
[----:B------:R-:W-:Y:S02]  /*18430*/  SHF.R.S32.HI R0, RZ, 0x1f, R0 ;  /* 0x0000001fff007819 */ /* 0x000fe40000011400 */
[C---:B----4-:R-:W-:Y:S02]  /*18440*/  ISETP.GE.AND P1, PT, R4.reuse, c[0x0][0x220], PT ;  /* 0x0000880004007a0c */ /* 0x050fe40003f26270 */
[----:B------:R-:W-:-:S04]  /*18450*/  IADD3 R4, P0, R4, UR14, RZ ;  /* 0x0000000e04047c10 */ /* 0x000fc8000ff1e0ff */
[----:B------:R-:W-:Y:S01]  /*18460*/  IADD3.X R5, R0, UR8, RZ, P0, !PT ;  /* 0x0000000800057c10 */ /* 0x000fe200087fe4ff */
[----:B------:R-:W-:Y:S01]  /*18470*/  IMAD.U32 R0, RZ, RZ, UR31 ;  /* 0x0000001fff007e24 */ /* 0x000fe2000f8e00ff */
[----:B------:R-:W-:Y:S02]  /*18480*/  ISETP.GE.OR P0, PT, R3, UR10, P1 ;  /* 0x0000000a03007c0c */ /* 0x000fe40008f06670 */
[----:B------:R-:W-:Y:S01]  /*18490*/  SHF.R.S32.HI R3, RZ, 0x1f, R2 ;  /* 0x0000001fff037819 */ /* 0x000fe20000011402 */
[----:B---3--:R-:W-:-:S04]  /*184a0*/  IMAD.WIDE.U32 R10, R10, c[0x0][0x1f0], R4 ;  /* 0x00007c000a0a7a25 */ /* 0x008fc800078e0004 */
[----:B------:R-:W-:Y:S01]  /*184b0*/  IMAD.WIDE R6, R0, 0x80, R2 ;  /* 0x0000008000067825 */ /* 0x000fe200078e0202 */
[----:B------:R-:W-:-:S05]  /*184c0*/  IADD3 R9, R11, UR4, RZ ;  /* 0x000000040b097c10 */ /* 0x000fca000fffe0ff */
        /* <DEDUP_REMOVED lines=8> */
[----:B------:R3:W-:Y:S02]  /*18550*/  STG.E.128 [R4.64], R16 ;  /* 0x0000001004007986 */ /* 0x0007e4000c101d34 */
.L_x_178:
[----:B------:R-:W-:Y:S05]  /*18560*/  BSYNC B0 ;  /* 0x0000000000007941 */ /* 0x000fea0003800000 */
.L_x_177:
[----:B------:R-:W-:Y:S01]  /*18570*/  LEA.HI.SX32 R0, R12, 0x10, 0x1d ;  /* 0x000000100c007811 */ /* 0x000fe200078feaff */
[----:B------:R-:W-:Y:S03]  /*18580*/  BSSY B0, `(.L_x_179) ;  /* 0x000000e000007945 */ /* 0x000fe60003800000 */
[----:B------:R-:W-:-:S13]  /*18590*/  ISETP.GE.OR P0, PT, R0, UR10, P1 ;  /* 0x0000000a00007c0c */ /* 0x000fda0008f06670 */
[----:B------:R-:W-:Y:S05]  /*185a0*/  @P0 BRA `(.L_x_180) ;  /* 0x000000b000000947 */ /* 0x000fea0003800000 */
[----:B---3--:R-:W-:Y:S01]  /*185b0*/  IADD3 R4, P0, R6, 0x10, RZ ;  /* 0x0000001006047810 */ /* 0x008fe20007f1e0ff */
        /* <DEDUP_REMOVED lines=9> */
[----:B--2---:R2:W-:Y:S02]  /*18650*/  STG.E.128 [R4.64], R20 ;  /* 0x0000001404007986 */ /* 0x0045e4000c101d34 */
.L_x_180:
[----:B------:R-:W-:Y:S05]  /*18660*/  BSYNC B0 ;  /* 0x0000000000007941 */ /* 0x000fea0003800000 */
.L_x_179:
[----:B------:R-:W-:Y:S01]  /*18670*/  LEA.HI.SX32 R0, R12, 0x20, 0x1d ;  /* 0x000000200c007811 */ /* 0x000fe200078feaff */
[----:B------:R-:W-:Y:S03]  /*18680*/  BSSY B0, `(.L_x_181) ;  /* 0x000000e000007945 */ /* 0x000fe60003800000 */
[----:B------:R-:W-:-:S13]  /*18690*/  ISETP.GE.OR P0, PT, R0, UR10, P1 ;  /* 0x0000000a00007c0c */ /* 0x000fda0008f06670 */
[----:B------:R-:W-:Y:S05]  /*186a0*/  @P0 BRA `(.L_x_182) ;  /* 0x000000b000000947 */ /* 0x000fea0003800000 */
[----:B--23--:R-:W-:Y:S01]  /*186b0*/  IADD3 R4, P0, R6, 0x20, RZ ;  /* 0x0000002006047810 */ /* 0x00cfe20007f1e0ff */
        /* <DEDUP_REMOVED lines=10> */
.L_x_182:
[----:B------:R-:W-:Y:S05]  /*18760*/  BSYNC B0 ;  /* 0x0000000000007941 */ /* 0x000fea0003800000 */
.L_x_181:
        /* <DEDUP_REMOVED lines=14> */
[----:B-1----:R1:W-:Y:S02]  /*18850*/  STG.E.128 [R4.64], R28 ;  /* 0x0000001c04007986 */ /* 0x0023e4000c101d34 */
.L_x_184:
[----:B------:R-:W-:Y:S05]  /*18860*/  BSYNC B0 ;  /* 0x0000000000007941 */ /* 0x000fea0003800000 */
.L_x_183:
[----:B------:R-:W-:Y:S01]  /*18870*/  LEA.HI.SX32 R0, R12, 0x40, 0x1d ;  /* 0x000000400c007811 */ /* 0x000fe200078feaff */
[----:B------:R-:W-:Y:S03]  /*18880*/  BSSY B0, `(.L_x_185) ;  /* 0x000000e000007945 */ /* 0x000fe60003800000 */
[----:B------:R-:W-:-:S13]  /*18890*/  ISETP.GE.OR P0, PT, R0, UR10, P1 ;  /* 0x0000000a00007c0c */ /* 0x000fda0008f06670 */
[----:B------:R-:W-:Y:S05]  /*188a0*/  @P0 BRA `(.L_x_186) ;  /* 0x000000b000000947 */ /* 0x000fea0003800000 */
[----:B-123--:R-:W-:Y:S01]  /*188b0*/  IADD3 R4, P0, R6, 0x40, RZ ;  /* 0x0000004006047810 */ /* 0x00efe20007f1e0ff */
        /* <DEDUP_REMOVED lines=10> */
.L_x_186:
[----:B------:R-:W-:Y:S05]  /*18960*/  BSYNC B0 ;  /* 0x0000000000007941 */ /* 0x000fea0003800000 */
.L_x_185:
        /* <DEDUP_REMOVED lines=15> */
.L_x_188:
[----:B------:R-:W-:Y:S05]  /*18a60*/  BSYNC B0 ;  /* 0x0000000000007941 */ /* 0x000fea0003800000 */
.L_x_187:
        /* <DEDUP_REMOVED lines=15> */
.L_x_190:
[----:B------:R-:W-:Y:S05]  /*18b60*/  BSYNC B0 ;  /* 0x0000000000007941 */ /* 0x000fea0003800000 */
.L_x_189:
[----:B------:R-:W-:-:S04]  /*18b70*/  LEA.HI.SX32 R0, R12, 0x70, 0x1d ;  /* 0x000000700c007811 */ /* 0x000fc800078feaff */
[----:B------:R-:W-:-:S13]  /*18b80*/  ISETP.GE.OR P1, PT, R0, UR10, P1 ;  /* 0x0000000a00007c0c */ /* 0x000fda0008f26670 */
[----:B------:R-:W-:Y:S05]  /*18b90*/  @P1 EXIT ;  /* 0x000000000000194d */ /* 0x000fea0003800000 */
[----:B------:R-:W-:Y:S01]  /*18ba0*/  IADD3 R6, P0, R6, 0x70, RZ ;  /* 0x0000007006067810 */ /* 0x000fe20007f1e0ff */
[----:B------:R-:W-:Y:S01]  /*18bb0*/  IMAD.MOV.U32 R2, RZ, RZ, R10 ;  /* 0x000000ffff027224 */ /* 0x000fe200078e000a */
[----:B------:R-:W-:-:S03]  /*18bc0*/  MOV R3, R9 ;  /* 0x0000000900037202 */ /* 0x000fc60000000f00 */
[----:B------:R-:W-:Y:S02]  /*18bd0*/  IMAD.X R0, RZ, RZ, R7, P0 ;  /* 0x000000ffff007224 */ /* 0x000fe400000e0607 */
[----:B-123--:R-:W-:-:S04]  /*18be0*/  IMAD.WIDE.U32 R4, R6, c[0x0][0x1e8], R2 ;  /* 0x00007a0006047a25 */ /* 0x00efc800078e0002 */
[----:B------:R-:W-:Y:S01]  /*18bf0*/  IMAD R0, R0, c[0x0][0x1e8], RZ ;  /* 0x00007a0000007a24 */ /* 0x000fe200078e02ff */
[----:B------:R-:W-:-:S03]  /*18c00*/  LEA R2, P0, R4, c[0x0][0x1d0], 0x1 ;  /* 0x0000740004027a11 */ /* 0x000fc600078008ff */
[----:B------:R-:W-:-:S05]  /*18c10*/  IMAD R0, R6, c[0x0][0x1ec], R0 ;  /* 0x00007b0006007a24 */ /* 0x000fca00078e0200 */
[----:B------:R-:W-:-:S04]  /*18c20*/  IADD3 R0, R5, R0, RZ ;  /* 0x0000000005007210 */ /* 0x000fc80007ffe0ff */
[----:B------:R-:W-:-:S05]  /*18c30*/  LEA.HI.X R3, R4, c[0x0][0x1d4], R0, 0x1, P0 ;  /* 0x0000750004037a11 */ /* 0x000fca00000f0c00 */
[----:B------:R-:W-:Y:S01]  /*18c40*/  STG.E.128 [R2.64], R244 ;  /* 0x000000f402007986 */ /* 0x000fe2000c101d34 */
[----:B------:R-:W-:Y:S05]  /*18c50*/  EXIT ;  /* 0x000000000000794d */ /* 0x000fea0003800000 */
.L_x_112:
[----:B-1----:R-:W-:Y:S01]  /*18c60*/  UISETP.NE.AND UP4, UPT, UR30, -0x1, UPT ;  /* 0xffffffff1e00788c */ /* 0x002fe2000bf85270 */
[----:B------:R-:W-:Y:S01]  /*18c70*/  SHF.R.S32.HI R4, RZ, 0x1f, R26 ;  /* 0x0000001fff047819 */ /* 0x000fe2000001141a */
[----:B------:R-:W-:Y:S01]  /*18c80*/  ULDC.64 UR4, c[0x0][0x1e8] ;  /* 0x00007a0000047ab9 */ /* 0x000fe20000000a00 */
[----:B------:R-:W1:Y:S01]  /*18c90*/  S2R R8, SR_CTAID.Z ;  /* 0x0000000000087919 */ /* 0x000e620000002700 */
[----:B------:R-:W-:Y:S01]  /*18ca0*/  USHF.R.S32.HI UR11, URZ, 0x1f, UR10 ;  /* 0x0000001f3f0b7899 */ /* 0x000fe2000801140a */
[----:B------:R-:W-:Y:S01]  /*18cb0*/  LEA.HI R4, R4, R26, RZ, 0x3 ;  /* 0x0000001a04047211 */ /* 0x000fe200078f18ff */
[----:B------:R-:W-:Y:S01]  /*18cc0*/  ULDC.64 UR8, c[0x0][0x1e0] ;  /* 0x0000780000087ab9 */ /* 0x000fe20000000a00 */
[----:B------:R-:W-:Y:S01]  /*18cd0*/  BSSY B0, `(.L_x_191) ;  /* 0x0000042000007945 */ /* 0x000fe20003800000 */
[----:B------:R-:W-:Y:S01]  /*18ce0*/  ULDC.U8 UR13, c[0x0][0x328] ;  /* 0x0000ca00000d7ab9 */ /* 0x000fe20000000000 */
[----:B------:R-:W-:Y:S01]  /*18cf0*/  LOP3.LUT R0, R4, 0xfffffff8, RZ, 0xc0, !PT ;  /* 0xfffffff804007812 */ /* 0x000fe200078ec0ff */
[----:B------:R-:W-:Y:S01]  /*18d00*/  UISETP.NE.AND UP3, UPT, UR13, URZ, UPT ;  /* 0x0000003f0d00728c */ /* 0x000fe2000bf65270 */
[----:B------:R-:W-:Y:S01]  /*18d10*/  SHF.R.S32.HI R4, RZ, 0x3, R4 ;  /* 0x00000003ff047819 */ /* 0x000fe20000011404 */
[----:B------:R-:W-:-:S02]  /*18d20*/  @UP4 UIMAD.WIDE.U32 UR14, UR30, UR4, URZ ;  /* 0x000000041e0e42a5 */ /* 0x000fc4000f8e003f */
[----:B------:R-:W-:Y:S01]  /*18d30*/  @!UP4 UIMAD.WIDE.U32 UR16, UR6, UR8, URZ ;  /* 0x000000080610c2a5 */ /* 0x000fe2000f8e003f */
[----:B------:R-:W-:Y:S01]  /*18d40*/  IMAD.IADD R14, R26, 0x1, -R0 ;  /* 0x000000011a0e7824 */ /* 0x000fe200078e0a00 */
[----:B------:R-:W-:Y:S01]  /*18d50*/  @UP4 UIMAD UR7, UR30, UR5, UR15 ;  /* 0x000000051e0742a4 */ /* 0x000fe2000f8e020f */
[----:B------:R-:W-:Y:S01]  /*18d60*/  SHF.R.S32.HI R5, RZ, 0x1f, R4 ;  /* 0x0000001fff057819 */ /* 0x000fe20000011404 */
[----:B------:R-:W-:Y:S01]  /*18d70*/  @!UP4 USHF.R.S32.HI UR15, URZ, 0x1f, UR6 ;  /* 0x0000001f3f0fc899 */ /* 0x000fe20008011406 */
[----:B------:R-:W-:Y:S01]  /*18d80*/  IMAD.SHL.U32 R0, R14, 0x8, RZ ;  /* 0x000000080e007824 */ /* 0x000fe200078e00ff */
[----:B------:R-:W-:Y:S02]  /*18d90*/  ULDC.64 UR4, c[0x0][0x1f0] ;  /* 0x00007c0000047ab9 */ /* 0x000fe40000000a00 */
[----:B------:R-:W-:Y:S02]  /*18da0*/  UIMAD UR4, UR11, UR4, URZ ;  /* 0x000000040b0472a4 */ /* 0x000fe4000f8e023f */
[----:B------:R-:W-:Y:S01]  /*18db0*/  @!UP4 UIMAD UR15, UR15, UR8, URZ ;  /* 0x000000080f0fc2a4 */ /* 0x000fe2000f8e023f */
[----:B------:R-:W-:Y:S01]  /*18dc0*/  ISETP.GE.AND P1, PT, R0, c[0x0][0x220], PT ;  /* 0x0000880000007a0c */ /* 0x000fe20003f26270 */
[----:B------:R-:W-:-:S02]  /*18dd0*/  ULDC.U8 UR11, c[0x0][0x329] ;  /* 0x0000ca40000b7ab9 */ /* 0x000fc40000000000 */
[----:B------:R-:W-:Y:S02]  /*18de0*/  UISETP.NE.AND UP1, UPT, UR11, URZ, UPT ;  /* 0x0000003f0b00728c */ /* 0x000fe4000bf25270 */
[----:B------:R-:W-:Y:S02]  /*18df0*/  @!UP4 UIMAD UR15, UR6, UR9, UR15 ;  /* 0x00000009060fc2a4 */ /* 0x000fe4000f8e020f */
[----:B------:R-:W-:Y:S02]  /*18e00*/  UISETP.NE.OR UP2, UPT, UR11, URZ, !UP3 ;  /* 0x0000003f0b00728c */ /* 0x000fe4000df45670 */
[----:B------:R-:W-:Y:S02]  /*18e10*/  ULDC UR9, c[0x0][0x214] ;  /* 0x0000850000097ab9 */ /* 0x000fe40000000800 */
[----:B------:R-:W-:Y:S02]  /*18e20*/  ULDC UR8, c[0x0][0x234] ;  /* 0x00008d0000087ab9 */ /* 0x000fe40000000800 */
[----:B------:R-:W-:-:S02]  /*18e30*/  UISETP.NE.OR UP0, UPT, UR30, -0x1, UP2 ;  /* 0xffffffff1e00788c */ /* 0x000fc40009705670 */
[----:B------:R-:W-:Y:S02]  /*18e40*/  @UP1 ULDC UR11, c[0x0][0x210] ;  /* 0x00008400000b1ab9 */ /* 0x000fe40000000800 */
[----:B------:R-:W-:Y:S02]  /*18e50*/  @UP1 UIMAD UR11, UR11, UR9, URZ ;  /* 0x000000090b0b12a4 */ /* 0x000fe4000f8e023f */
[----:B------:R-:W-:Y:S02]  /*18e60*/  @!UP1 USEL UR11, UR9, UR8, !UP3 ;  /* 0x00000008090b9287 */ /* 0x000fe4000d800000 */
[----:B------:R-:W-:Y:S02]  /*18e70*/  UIMAD UR5, UR10, UR5, UR4 ;  /* 0x000000050a0572a4 */ /* 0x000fe4000f8e0204 */
[----:B------:R-:W-:Y:S02]  /*18e80*/  @UP1 UMOV UR13, 0x1 ;  /* 0x00000001000d1882 */ /* 0x000fe40000000000 */
[----:B------:R-:W-:-:S02]  /*18e90*/  ULDC UR4, c[0x0][0x1c0] ;  /* 0x0000700000047ab9 */ /* 0x000fc40000000800 */
[----:B------:R-:W-:Y:S02]  /*18ea0*/  @!UP1 UIMAD UR13, UR11, UR4, URZ ;  /* 0x000000040b0d92a4 */ /* 0x000fe4000f8e023f */
[----:B------:R-:W-:Y:S02]  /*18eb0*/  @!UP4 UMOV UR14, UR16 ;  /* 0x00000010000ecc82 */ /* 0x000fe40008000000 */
[----:B------:R-:W-:Y:S01]  /*18ec0*/  @!UP4 UIADD3 UR7, UR17, UR15, URZ ;  /* 0x0000000f1107c290 */ /* 0x000fe2000fffe03f */
[C---:B------:R-:W-:Y:S01]  /*18ed0*/  IADD3 R2, P0, R0.reuse, UR14, RZ ;  /* 0x0000000e00027c10 */ /* 0x040fe2000ff1e0ff */
[----:B------:R-:W-:Y:S02]  /*18ee0*/  UIADD3 UR34, -UR12, UR34, URZ ;  /* 0x000000220c227290 */ /* 0x000fe4000fffe13f */
[----:B------:R-:W-:Y:S02]  /*18ef0*/  UIMAD UR13, UR6, UR13, URZ ;  /* 0x0000000d060d72a4 */ /* 0x000fe4000f8e023f */
[----:B------:R-:W-:Y:S01]  /*18f00*/  @!UP0 UIMAD UR30, UR6, UR9, URZ ;  /* 0x00000009061e82a4 */ /* 0x000fe2000f8e023f */
[----:B------:R-:W-:Y:S01]  /*18f10*/  LEA.HI.X.SX32 R3, R0, UR7, 0x1, P0 ;  /* 0x0000000700037c11 */ /* 0x000fe200080f0eff */
[----:B------:R-:W-:Y:S01]  /*18f20*/  @UP1 ULDC UR20, c[0x0][0x210] ;  /* 0x0000840000141ab9 */ /* 0x000fe20000000800 */
[C---:B------:R-:W-:Y:S01]  /*18f30*/  ISETP.GE.OR P0, PT, R4.reuse, UR34, P1 ;  /* 0x0000002204007c0c */ /* 0x040fe20008f06670 */
[----:B------:R-:W-:Y:S01]  /*18f40*/  USEL UR13, UR13, URZ, UP2 ;  /* 0x0000003f0d0d7287 */ /* 0x000fe20009000000 */
[----:B------:R-:W-:Y:S01]  /*18f50*/  ISETP.GE.AND P2, PT, R4, UR34, PT ;  /* 0x0000002204007c0c */ /* 0x000fe2000bf46270 */
[----:B------:R-:W-:Y:S01]  /*18f60*/  @!UP1 UMOV UR20, 0x1 ;  /* 0x0000000100149882 */ /* 0x000fe20000000000 */
[----:B-1----:R-:W-:Y:S01]  /*18f70*/  IMAD.WIDE.U32 R8, R8, c[0x0][0x1f0], R2 ;  /* 0x00007c0008087a25 */ /* 0x002fe200078e0002 */
[----:B------:R-:W-:Y:S01]  /*18f80*/  UIMAD UR12, UR12, UR20, URZ ;  /* 0x000000140c0c72a4 */ /* 0x000fe2000f8e023f */
[----:B------:R-:W-:Y:S01]  /*18f90*/  P2R R22, PR, RZ, 0x4 ;  /* 0x00000004ff167803 */ /* 0x000fe20000000000 */
[----:B------:R-:W-:Y:S01]  /*18fa0*/  UIMAD UR13, UR10, UR11, UR13 ;  /* 0x0000000b0a0d72a4 */ /* 0x000fe2000f8e020d */
[----:B------:R-:W-:Y:S01]  /*18fb0*/  IMAD.U32 R2, RZ, RZ, UR31 ;  /* 0x0000001fff027e24 */ /* 0x000fe2000f8e00ff */
[----:B------:R-:W-:Y:S01]  /*18fc0*/  UMOV UR18, URZ ;  /* 0x0000003f00127c82 */ /* 0x000fe20008000000 */
[----:B------:R-:W-:Y:S01]  /*18fd0*/  IADD3 R7, R9, UR5, RZ ;  /* 0x0000000509077c10 */ /* 0x000fe2000fffe0ff */
[----:B------:R-:W-:Y:S01]  /*18fe0*/  @!UP2 UMOV UR18, UR30 ;  /* 0x0000001e0012ac82 */ /* 0x000fe20008000000 */
[----:B------:R-:W-:Y:S01]  /*18ff0*/  IMAD.WIDE R2, R2, 0x80, R4 ;  /* 0x0000008002027825 */ /* 0x000fe200078e0204 */
[----:B------:R-:W-:-:S02]  /*19000*/  UMOV UR19, URZ ;  /* 0x0000003f00137c82 */ /* 0x000fc40008000000 */
[----:B------:R-:W-:Y:S02]  /*19010*/  USHF.R.S32.HI UR4, URZ, 0x1f, UR12 ;  /* 0x0000001f3f047899 */ /* 0x000fe4000801140c */
[----:B------:R-:W-:Y:S02]  /*19020*/  @!UP2 USHF.R.S32.HI UR19, URZ, 0x1f, UR30 ;  /* 0x0000001f3f13a899 */ /* 0x000fe4000801141e */
        /* <DEDUP_REMOVED lines=12> */
.L_x_192:
[----:B------:R-:W-:Y:S05]  /*190f0*/  BSYNC B0 ;  /* 0x0000000000007941 */ /* 0x000fea0003800000 */
.L_x_191:
[----:B------:R-:W-:Y:S01]  /*19100*/  IADD3 R20, R4, 0x10, RZ ;  /* 0x0000001004147810 */ /* 0x000fe20007ffe0ff */
[----:B------:R-:W-:Y:S03]  /*19110*/  BSSY B0, `(.L_x_193) ;  /* 0x0000010000007945 */ /* 0x000fe60003800000 */
[C---:B------:R-:W-:Y:S02]  /*19120*/  ISETP.GE.OR P0, PT, R20.reuse, UR34, P1 ;  /* 0x0000002214007c0c */ /* 0x040fe40008f06670 */
[----:B------:R-:W-:-:S04]  /*19130*/  ISETP.GE.AND P2, PT, R20, UR34, PT ;  /* 0x0000002214007c0c */ /* 0x000fc8000bf46270 */
[----:B------:R-:W-:-:S07]  /*19140*/  P2R R21, PR, RZ, 0x4 ;  /* 0x00000004ff157803 */ /* 0x000fce0000000000 */
        /* <DEDUP_REMOVED lines=12> */
.L_x_194:
[----:B------:R-:W-:Y:S05]  /*19210*/  BSYNC B0 ;  /* 0x0000000000007941 */ /* 0x000fea0003800000 */
.L_x_193:
[----:B------:R-:W-:Y:S01]  /*19220*/  IADD3 R19, R4, 0x20, RZ ;  /* 0x0000002004137810 */ /* 0x000fe20007ffe0ff */
[----:B------:R-:W-:Y:S03]  /*19230*/  BSSY B0, `(.L_x_195) ;  /* 0x000000f000007945 */ /* 0x000fe60003800000 */
[C---:B------:R-:W-:Y:S02]  /*19240*/  ISETP.GE.OR P0, PT, R19.reuse, UR34, P1 ;  /* 0x0000002213007c0c */ /* 0x040fe40008f06670 */
[----:B------:R-:W-:-:S11]  /*19250*/  ISETP.GE.AND P6, PT, R19, UR34, PT ;  /* 0x0000002213007c0c */ /* 0x000fd6000bfc6270 */
        /* <DEDUP_REMOVED lines=12> */
.L_x_196:
[----:B------:R-:W-:Y:S05]  /*19320*/  BSYNC B0 ;  /* 0x0000000000007941 */ /* 0x000fea0003800000 */
.L_x_195:
        /* <DEDUP_REMOVED lines=16> */
.L_x_198:
[----:B------:R-:W-:Y:S05]  /*19430*/  BSYNC B0 ;  /* 0x0000000000007941 */ /* 0x000fea0003800000 */
.L_x_197:
        /* <DEDUP_REMOVED lines=16> */
.L_x_200:
[----:B------:R-:W-:Y:S05]  /*19540*/  BSYNC B0 ;  /* 0x0000000000007941 */ /* 0x000fea0003800000 */
.L_x_199:
        /* <DEDUP_REMOVED lines=16> */
.L_x_202:
[----:B------:R-:W-:Y:S05]  /*19650*/  BSYNC B0 ;  /* 0x0000000000007941 */ /* 0x000fea0003800000 */
.L_x_201:
        /* <DEDUP_REMOVED lines=16> */
.L_x_204:
[----:B------:R-:W-:Y:S05]  /*19760*/  BSYNC B0 ;  /* 0x0000000000007941 */ /* 0x000fea0003800000 */
.L_x_203:
[----:B-1----:R-:W-:Y:S01]  /*19770*/  IADD3 R13, R4, 0x70, RZ ;  /* 0x00000070040d7810 */ /* 0x002fe20007ffe0ff */
[----:B------:R-:W-:Y:S03]  /*19780*/  BSSY B0, `(.L_x_205) ;  /* 0x000000e000007945 */ /* 0x000fe60003800000 */
[C---:B------:R-:W-:Y:S02]  /*19790*/  ISETP.GE.OR P0, PT, R13.reuse, UR34, P1 ;  /* 0x000000220d007c0c */ /* 0x040fe40008f06670 */
[----:B------:R-:W-:-:S11]  /*197a0*/  ISETP.GE.AND P1, PT, R13, UR34, PT ;  /* 0x000000220d007c0c */ /* 0x000fd6000bf26270 */
        /* <DEDUP_REMOVED lines=11> */
.L_x_206:
[----:B------:R-:W-:Y:S05]  /*19860*/  BSYNC B0 ;  /* 0x0000000000007941 */ /* 0x000fea0003800000 */
.L_x_205:
[----:B------:R-:W-:Y:S02]  /*19870*/  ISETP.NE.AND P0, PT, R22, RZ, PT ;  /* 0x000000ff1600720c */ /* 0x000fe40003f05270 */
[----:B------:R-:W-:Y:S02]  /*19880*/  P2R R7, PR, RZ, 0x2 ;  /* 0x00000002ff077803 */ /* 0x000fe40000000000 */
[C---:B------:R-:W-:Y:S02]  /*19890*/  ISETP.NE.OR P0, PT, R14.reuse, RZ, P0 ;  /* 0x000000ff0e00720c */ /* 0x040fe40000705670 */
[----:B------:R-:W-:Y:S02]  /*198a0*/  P2R R6, PR, RZ, 0x4 ;  /* 0x00000004ff067803 */ /* 0x000fe40000000000 */
[----:B------:R-:W-:Y:S02]  /*198b0*/  ISETP.NE.AND P2, PT, R21, RZ, PT ;  /* 0x000000ff1500720c */ /* 0x000fe40003f45270 */
[----:B------:R-:W-:-:S02]  /*198c0*/  ISETP.NE.OR P6, PT, R14, RZ, P6 ;  /* 0x000000ff0e00720c */ /* 0x000fc400037c5670 */
[C---:B------:R-:W-:Y:S02]  /*198d0*/  ISETP.NE.OR P5, PT, R14.reuse, RZ, P5 ;  /* 0x000000ff0e00720c */ /* 0x040fe40002fa5670 */
[C---:B------:R-:W-:Y:S02]  /*198e0*/  ISETP.NE.OR P4, PT, R14.reuse, RZ, P4 ;  /* 0x000000ff0e00720c */ /* 0x040fe40002785670 */
[----:B------:R-:W-:Y:S01]  /*198f0*/  ISETP.NE.OR P3, PT, R14, RZ, P3 ;  /* 0x000000ff0e00720c */ /* 0x000fe20001f65670 */
[----:B------:R-:W-:-:S05]  /*19900*/  @!P0 IMAD R4, R4, UR20, RZ ;  /* 0x0000001404048c24 */ /* 0x000fca000f8e02ff */
[----:B-1----:R-:W-:Y:S01]  /*19910*/  @!P0 IADD3 R2, P1, R4, UR12, RZ ;  /* 0x0000000c04028c10 */ /* 0x002fe2000ff3e0ff */
[----:B------:R-:W-:-:S03]  /*19920*/  @!P6 IMAD.MOV.U32 R12, RZ, RZ, 0x7f800000 ;  /* 0x7f800000ff0ce424 */ /* 0x000fc600078e00ff */
[----:B------:R-:W-:Y:S02]  /*19930*/  @!P0 LEA.HI.X.SX32 R5, R4, UR4, 0x1, P1 ;  /* 0x0000000404058c11 */ /* 0x000fe400088f0eff */
[----:B------:R-:W-:-:S13]  /*19940*/  ISETP.NE.OR P1, PT, R14, RZ, P2 ;  /* 0x000000ff0e00720c */ /* 0x000fda0001725670 */
[----:B------:R-:W-:-:S05]  /*19950*/  @!P1 IMAD R0, R20, UR20, RZ ;  /* 0x0000001414009c24 */ /* 0x000fca000f8e02ff */
[----:B------:R-:W-:-:S04]  /*19960*/  @!P1 IADD3 R3, P2, R0, UR12, RZ ;  /* 0x0000000c00039c10 */ /* 0x000fc8000ff5e0ff */
[----:B------:R-:W-:Y:S02]  /*19970*/  @!P1 LEA.HI.X.SX32 R0, R0, UR4, 0x1, P2 ;  /* 0x0000000400009c11 */ /* 0x000fe400090f0eff */
[----:B------:R-:W-:-:S04]  /*19980*/  @!P0 LEA R4, P2, R2, c[0x0][0x200], 0x2 ;  /* 0x0000800002048a11 */ /* 0x000fc800078410ff */
[----:B------:R-:W-:Y:S02]  /*19990*/  @!P0 LEA.HI.X R5, R2, c[0x0][0x204], R5, 0x2, P2 ;  /* 0x0000810002058a11 */ /* 0x000fe400010f1405 */
[----:B------:R-:W-:-:S04]  /*199a0*/  @!P1 LEA R2, P2, R3, c[0x0][0x200], 0x2 ;  /* 0x0000800003029a11 */ /* 0x000fc800078410ff */
[----:B------:R-:W-:Y:S01]  /*199b0*/  @!P1 LEA.HI.X R3, R3, c[0x0][0x204], R0, 0x2, P2 ;  /* 0x0000810003039a11 */ /* 0x000fe200010f1400 */
[----:B------:R-:W-:Y:S01]  /*199c0*/  @!P0 IMAD.MOV.U32 R0, RZ, RZ, 0x7f800000 ;  /* 0x7f800000ff008424 */ /* 0x000fe200078e00ff */
[----:B------:R-:W-:-:S04]  /*199d0*/  ISETP.NE.AND P2, PT, R6, RZ, PT ;  /* 0x000000ff0600720c */ /* 0x000fc80003f45270 */
[----:B------:R1:W-:Y:S01]  /*199e0*/  @!P0 STG.E [R4.64], R0 ;  /* 0x0000000004008986 */ /* 0x0003e2000c101934 */
[----:B------:R-:W-:Y:S01]  /*199f0*/  ISETP.NE.OR P2, PT, R14, RZ, P2 ;  /* 0x000000ff0e00720c */ /* 0x000fe20001745670 */
[----:B-1----:R-:W-:Y:S02]  /*19a00*/  @!P1 IMAD.MOV.U32 R0, RZ, RZ, 0x7f800000 ;  /* 0x7f800000ff009424 */ /* 0x002fe400078e00ff */
[----:B------:R-:W-:-:S03]  /*19a10*/  @!P6 IMAD R4, R19, UR20, RZ ;  /* 0x000000141304ec24 */ /* 0x000fc6000f8e02ff */
[----:B------:R1:W-:Y:S01]  /*19a20*/  @!P1 STG.E [R2.64], R0 ;  /* 0x0000000002009986 */ /* 0x0003e2000c101934 */
[----:B------:R-:W-:-:S04]  /*19a30*/  ISETP.NE.AND P1, PT, R7, RZ, PT ;  /* 0x000000ff0700720c */ /* 0x000fc80003f25270 */
[----:B------:R-:W-:Y:S02]  /*19a40*/  ISETP.NE.OR P1, PT, R14, RZ, P1 ;  /* 0x000000ff0e00720c */ /* 0x000fe40000f25670 */
[----:B-1----:R-:W-:Y:S01]  /*19a50*/  @!P6 IADD3 R0, P0, R4, UR12, RZ ;  /* 0x0000000c0400ec10 */ /* 0x002fe2000ff1e0ff */
[----:B------:R-:W-:-:S03]  /*19a60*/  @!P5 IMAD R2, R18, UR20, RZ ;  /* 0x000000141202dc24 */ /* 0x000fc6000f8e02ff */
[----:B------:R-:W-:Y:S02]  /*19a70*/  @!P6 LEA.HI.X.SX32 R3, R4, UR4, 0x1, P0 ;  /* 0x000000040403ec11 */ /* 0x000fe400080f0eff */
[----:B------:R-:W-:-:S04]  /*19a80*/  @!P6 LEA R10, P0, R0, c[0x0][0x200], 0x2 ;  /* 0x00008000000aea11 */ /* 0x000fc800078010ff */
[----:B------:R-:W-:Y:S02]  /*19a90*/  @!P6 LEA.HI.X R11, R0, c[0x0][0x204], R3, 0x2, P0 ;  /* 0x00008100000bea11 */ /* 0x000fe400000f1403 */
[----:B------:R-:W-:-:S03]  /*19aa0*/  @!P5 IADD3 R0, P0, R2, UR12, RZ ;  /* 0x0000000c0200dc10 */ /* 0x000fc6000ff1e0ff */
[----:B------:R1:W-:Y:S01]  /*19ab0*/  @!P6 STG.E [R10.64], R12 ;  /* 0x0000000c0a00e986 */ /* 0x0003e2000c101934 */
[----:B------:R-:W-:Y:S01]  /*19ac0*/  @!P5 LEA.HI.X.SX32 R3, R2, UR4, 0x1, P0 ;  /* 0x000000040203dc11 */ /* 0x000fe200080f0eff */
[----:B------:R-:W-:Y:S01]  /*19ad0*/  @!P4 IMAD R2, R17, UR20, RZ ;  /* 0x000000141102cc24 */ /* 0x000fe2000f8e02ff */
[----:B------:R-:W-:-:S04]  /*19ae0*/  @!P5 LEA R8, P0, R0, c[0x0][0x200], 0x2 ;  /* 0x000080000008da11 */ /* 0x000fc800078010ff */
[----:B------:R-:W-:Y:S01]  /*19af0*/  @!P5 LEA.HI.X R9, R0, c[0x0][0x204], R3, 0x2, P0 ;  /* 0x000081000009da11 */ /* 0x000fe200000f1403 */
[----:B------:R-:W-:Y:S01]  /*19b00*/  @!P3 IMAD R3, R16, UR20, RZ ;  /* 0x000000141003bc24 */ /* 0x000fe2000f8e02ff */
[----:B------:R-:W-:-:S04]  /*19b10*/  @!P4 IADD3 R0, P0, R2, UR12, RZ ;  /* 0x0000000c0200cc10 */ /* 0x000fc8000ff1e0ff */
[----:B------:R-:W-:Y:S02]  /*19b20*/  @!P4 LEA.HI.X.SX32 R2, R2, UR4, 0x1, P0 ;  /* 0x000000040202cc11 */ /* 0x000fe400080f0eff */
[----:B------:R-:W-:-:S04]  /*19b30*/  @!P4 LEA R6, P0, R0, c[0x0][0x200], 0x2 ;  /* 0x000080000006ca11 */ /* 0x000fc800078010ff */
[----:B------:R-:W-:Y:S01]  /*19b40*/  @!P4 LEA.HI.X R7, R0, c[0x0][0x204], R2, 0x2, P0 ;  /* 0x000081000007ca11 */ /* 0x000fe200000f1402 */
[----:B------:R-:W-:Y:S01]  /*19b50*/  @!P2 IMAD R2, R15, UR20, RZ ;  /* 0x000000140f02ac24 */ /* 0x000fe2000f8e02ff */
[----:B------:R-:W-:-:S04]  /*19b60*/  @!P3 IADD3 R0, P0, R3, UR12, RZ ;  /* 0x0000000c0300bc10 */ /* 0x000fc8000ff1e0ff */
[----:B------:R-:W-:Y:S02]  /*19b70*/  @!P3 LEA.HI.X.SX32 R3, R3, UR4, 0x1, P0 ;  /* 0x000000040303bc11 */ /* 0x000fe400080f0eff */
[----:B------:R-:W-:Y:S01]  /*19b80*/  @!P3 LEA R4, P0, R0, c[0x0][0x200], 0x2 ;  /* 0x000080000004ba11 */ /* 0x000fe200078010ff */
[----:B-1----:R-:W-:-:S03]  /*19b90*/  @!P4 IMAD.MOV.U32 R10, RZ, RZ, 0x7f800000 ;  /* 0x7f800000ff0ac424 */ /* 0x002fc600078e00ff */
        /* <DEDUP_REMOVED lines=21> */
.L_x_207:
        /* <DEDUP_REMOVED lines=9> */
.L_x_1134:


//--------------------- .text._ZN5flash16flash_fwd_kernelI23Flash_fwd_kernel_traitsILi64ELi128ELi128ELi4ELb0ELb0EN7cutlass10bfloat16_tE19Flash_kernel_traitsILi64ELi128ELi128ELi4ES3_EELb0ELb1ELb0ELb0ELb0ELb0ELb1ELb0EEEvNS_16Flash_fwd_paramsE --------------------------
	.section	.text._ZN5flash16flash_fwd_kernelI23Flash_fwd_kernel_traitsILi64ELi128ELi128ELi4ELb0ELb0EN7cutlass10bfloat16_tE19Flash_kernel_traitsILi64ELi128ELi128ELi4ES3_EELb0ELb1ELb0ELb0ELb0ELb0ELb1ELb0EEEvNS_16Flash_fwd_paramsE,"ax",@progbits
	.sectioninfo	@"SHI_REGISTERS=255"
	.align	128
        .global         _ZN5flash16flash_fwd_kernelI23Flash_fwd_kernel_traitsILi64ELi128ELi128ELi4ELb0ELb0EN7cutlass10bfloat16_tE19Flash_kernel_traitsILi64ELi128ELi128ELi4ES3_EELb0ELb1ELb0ELb0ELb0ELb0ELb1ELb0EEEvNS_16Flash_fwd_paramsE
        .type           _ZN5flash16flash_fwd_kernelI23Flash_fwd_kernel_traitsILi64ELi128ELi128ELi4ELb0ELb0EN7cutlass10bfloat16_tE19Flash_kernel_traitsILi64ELi128ELi128ELi4ES3_EELb0ELb1ELb0ELb0ELb0ELb0ELb1ELb0EEEvNS_16Flash_fwd_paramsE,@function
        .size           _ZN5flash16flash_fwd_kernelI23Flash_fwd_kernel_traitsILi64ELi128ELi128ELi4ELb0ELb0EN7cutlass10bfloat16_tE19Flash_kernel_traitsILi64ELi128ELi128ELi4ES3_EELb0ELb1ELb0ELb0ELb0ELb0ELb1ELb0EEEvNS_16Flash_fwd_paramsE,(.L_x_1135 - _ZN5flash16flash_fwd_kernelI23Flash_fwd_kernel_traitsILi64ELi128ELi128ELi4ELb0ELb0EN7cutlass10bfloat16_tE19Flash_kernel_traitsILi64ELi128ELi128ELi4ES3_EELb0ELb1ELb0ELb0ELb0ELb0ELb1ELb0EEEvNS_16Flash_fwd_paramsE)
        .other          _ZN5flash16flash_fwd_kernelI23Flash_fwd_kernel_traitsILi64ELi128ELi128ELi4ELb0ELb0EN7cutlass10bfloat16_tE19Flash_kernel_traitsILi64ELi128ELi128ELi4ES3_EELb0ELb1ELb0ELb0ELb0ELb0ELb1ELb0EEEvNS_16Flash_fwd_paramsE,@"STO_CUDA_ENTRY STV_DEFAULT"
_ZN5flash16flash_fwd_kernelI23Flash_fwd_kernel_traitsILi64ELi128ELi128ELi4ELb0ELb0EN7cutlass10bfloat16_tE19Flash_kernel_traitsILi64ELi128ELi128ELi4ES3_EELb0ELb1ELb0ELb0ELb0ELb0ELb1ELb0EEEvNS_16Flash_fwd_paramsE:
.text._ZN5flash16flash_fwd_kernelI23Flash_fwd_kernel_traitsILi64ELi128ELi128ELi4ELb0ELb0EN7cutlass10bfloat16_tE19Flash_kernel_traitsILi64ELi128ELi128ELi4ES3_EELb0ELb1ELb0ELb0ELb0ELb0ELb1ELb0EEEvNS_16Flash_fwd_paramsE:
        /* <DEDUP_REMOVED lines=56> */
.L_x_208:
[----:B------:R-:W-:Y:S02]  /*0380*/  ULDC UR8, c[0x0][0x218] ;  /* 0x0000860000087ab9 */ /* 0x000fe40000000800 */
.L_x_209:
        /* <DEDUP_REMOVED lines=70> */
.L_x_211:
        /* <DEDUP_REMOVED lines=46> */
.L_x_212:
        /* <DEDUP_REMOVED lines=49> */
.L_x_214:
[----:B------:R-:W-:Y:S05]  /*0de0*/  BSYNC B0 ;  /* 0x0000000000007941 */ /* 0x000fea0003800000 */
.L_x_213:
        /* <DEDUP_REMOVED lines=21> */
.L_x_216:
[----:B------:R-:W-:Y:S05]  /*0f40*/  BSYNC B0 ;  /* 0x0000000000007941 */ /* 0x000fea0003800000 */
.L_x_215:
        /* <DEDUP_REMOVED lines=21> */
.L_x_218:
[----:B------:R-:W-:Y:S05]  /*10a0*/  BSYNC B0 ;  /* 0x0000000000007941 */ /* 0x000fea0003800000 */
.L_x_217:
        /* <DEDUP_REMOVED lines=21> */
.L_x_220:
[----:B------:R-:W-:Y:S05]  /*1200*/  BSYNC B0 ;  /* 0x0000000000007941 */ /* 0x000fea0003800000 */
.L_x_219:
        /* <DEDUP_REMOVED lines=21> */
.L_x_222:
[----:B------:R-:W-:Y:S05]  /*1360*/  BSYNC B0 ;  /* 0x0000000000007941 */ /* 0x000fea0003800000 */
.L_x_221:
        /* <DEDUP_REMOVED lines=21> */
.L_x_224:
[----:B------:R-:W-:Y:S05]  /*14c0*/  BSYNC B0 ;  /* 0x0000000000007941 */ /* 0x000fea0003800000 */
.L_x_223:
        /* <DEDUP_REMOVED lines=21> */
.L_x_226:
[----:B------:R-:W-:Y:S05]  /*1620*/  BSYNC B0 ;  /* 0x0000000000007941 */ /* 0x000fea0003800000 */
.L_x_225:
        /* <DEDUP_REMOVED lines=24> */
.L_x_228:
[----:B------:R-:W-:Y:S05]  /*17b0*/  BSYNC B0 ;  /* 0x0000000000007941 */ /* 0x000fea0003800000 */
.L_x_227:
        /* <DEDUP_REMOVED lines=19> */
[C---:B------:R-:W-:Y:S01]  /*18f0*/  IMAD.WIDE.U32 R36, R14.reuse, c[0x0][0x1b0], R4 ;  /* 0x00006c000e247a25 */ /* 0x040fe200078e0004 */
[----:B------:R-:W-:Y:S01]  /*1900*/  UIMAD UR13, UR8, -0x80, UR7 ;  /* 0xffffff80080d78a4 */ /* 0x000fe2000f8e0207 */
[----:B------:R-:W-:Y:S01]  /*1910*/  MOV R4, 0x20 ;  /* 0x0000002000047802 */ /* 0x000fe20000000f00 */
[----:B------:R-:W-:Y:S01]  /*1920*/  USHF.R.S32.HI UR14, URZ, 0x1f, UR8 ;  /* 0x0000001f3f0e7899 */ /* 0x000fe20008011408 */
[C---:B------:R-:W-:Y:S01]  /*1930*/  IMAD R11, R14.reuse, c[0x0][0x1bc], R9 ;  /* 0x00006f000e0b7a24 */ /* 0x040fe200078e0209 */
[----:B---3--:R-:W-:Y:S01]  /*1940*/  IADD3 R13, R37, R10, RZ ;  /* 0x0000000a250d7210 */ /* 0x008fe20007ffe0ff */
        /* <DEDUP_REMOVED lines=34> */
.L_x_230:
[----:B------:R-:W-:Y:S05]  /*1b70*/  BSYNC B0 ;  /* 0x0000000000007941 */ /* 0x000fea0003800000 */
.L_x_229:
        /* <DEDUP_REMOVED lines=17> */
.L_x_232:
[----:B------:R-:W-:Y:S05]  /*1c90*/  BSYNC B0 ;  /* 0x0000000000007941 */ /* 0x000fea0003800000 */
.L_x_231:
        /* <DEDUP_REMOVED lines=17> */
.L_x_234:
[----:B------:R-:W-:Y:S05]  /*1db0*/  BSYNC B0 ;  /* 0x0000000000007941 */ /* 0x000fea0003800000 */
.L_x_233:
        /* <DEDUP_REMOVED lines=18> */
.L_x_236:
[----:B------:R-:W-:Y:S05]  /*1ee0*/  BSYNC B0 ;  /* 0x0000000000007941 */ /* 0x000fea0003800000 */
.L_x_235:
        /* <DEDUP_REMOVED lines=17> */
.L_x_238:
[----:B------:R-:W-:Y:S05]  /*2000*/  BSYNC B0 ;  /* 0x0000000000007941 */ /* 0x000fea0003800000 */
.L_x_237:
        /* <DEDUP_REMOVED lines=19> */
.L_x_240:
[----:B------:R-:W-:Y:S05]  /*2140*/  BSYNC B0 ;  /* 0x0000000000007941 */ /* 0x000fea0003800000 */
.L_x_239:
        /* <DEDUP_REMOVED lines=19> */
.L_x_242:
[----:B------:R-:W-:Y:S05]  /*2280*/  BSYNC B0 ;  /* 0x0000000000007941 */ /* 0x000fea0003800000 */
.L_x_241:
        /* <DEDUP_REMOVED lines=21> */
.L_x_244:
[----:B------:R-:W-:Y:S05]  /*23e0*/  BSYNC B0 ;  /* 0x0000000000007941 */ /* 0x000fea0003800000 */
.L_x_243:
        /* <DEDUP_REMOVED lines=57> */
.L_x_246:
[----:B------:R-:W-:Y:S05]  /*2780*/  BSYNC B0 ;  /* 0x0000000000007941 */ /* 0x000fea0003800000 */
.L_x_245:
        /* <DEDUP_REMOVED lines=18> */
.L_x_248:
[----:B------:R-:W-:Y:S05]  /*28b0*/  BSYNC B0 ;  /* 0x0000000000007941 */ /* 0x000fea0003800000 */
.L_x_247:
        /* <DEDUP_REMOVED lines=18> */
.L_x_250:
[----:B------:R-:W-:Y:S05]  /*29e0*/  BSYNC B0 ;  /* 0x0000000000007941 */ /* 0x000fea0003800000 */
.L_x_249:
        /* <DEDUP_REMOVED lines=19> */
.L_x_252:
[----:B------:R-:W-:Y:S05]  /*2b20*/  BSYNC B0 ;  /* 0x0000000000007941 */ /* 0x000fea0003800000 */
.L_x_251:
        /* <DEDUP_REMOVED lines=18> */
.L_x_254:
[----:B------:R-:W-:Y:S05]  /*2c50*/  BSYNC B0 ;  /* 0x0000000000007941 */ /* 0x000fea0003800000 */
.L_x_253:
        /* <DEDUP_REMOVED lines=20> */
.L_x_256:
[----:B------:R-:W-:Y:S05]  /*2da0*/  BSYNC B0 ;  /* 0x0000000000007941 */ /* 0x000fea0003800000 */
.L_x_255:
        /* <DEDUP_REMOVED lines=20> */
.L_x_258:
[----:B------:R-:W-:Y:S05]  /*2ef0*/  BSYNC B0 ;  /* 0x0000000000007941 */ /* 0x000fea0003800000 */
.L_x_257:
        /* <DEDUP_REMOVED lines=19> */
.L_x_260:
[----:B------:R-:W-:Y:S05]  /*3030*/  BSYNC B0 ;  /* 0x0000000000007941 */ /* 0x000fea0003800000 */
.L_x_259:
[----:B------:R-:W-:Y:S01]  /*3040*/  IMAD.SHL.U32 R231, R5, 0x2, RZ ;  /* 0x0000000205e77824 */ /* 0x000fe200078e00ff */
[----:B------:R-:W-:Y:S01]  /*3050*/  LOP3.LUT P0, RZ, R28, 0x4, RZ, 0xc0, !PT ;  /* 0x000000041cff7812 */ /* 0x000fe2000780c0ff */
[----:B------:R-:W-:Y:S01]  /*3060*/  IMAD.SHL.U32 R224, R3, 0x2, RZ ;  /* 0x0000000203e07824 */ /* 0x000fe200078e00ff */
[----:B------:R-:W-:Y:S01]  /*3070*/  IADD3 R5, R128, 0x40, RZ ;  /* 0x0000004080057810 */ /* 0x000fe20007ffe0ff */
[--C-:B------:R-:W-:Y:S01]  /*3080*/  IMAD R234, R0, 0x2, R231.reuse ;  /* 0x0000000200ea7824 */ /* 0x100fe200078e02e7 */
[----:B------:R-:W-:Y:S01]  /*3090*/  LDSM.16.M88.4 R16, [R231+0x2000] ;  /* 0x00200000e710783b */ /* 0x000fe20000000200 */
[----:B------:R-:W-:Y:S01]  /*30a0*/  IMAD R230, R2, 0x2, R224 ;  /* 0x0000000202e67824 */ /* 0x000fe200078e02e0 */
[----:B------:R-:W-:Y:S01]  /*30b0*/  IADD3 R3, R224, 0x4000, RZ ;  /* 0x00004000e0037810 */ /* 0x000fe20007ffe0ff */
[----:B------:R-:W-:Y:S01]  /*30c0*/  IMAD R232, R4, 0x2, R231 ;  /* 0x0000000204e87824 */ /* 0x000fe200078e02e7 */
[----:B------:R-:W5:Y:S01]  /*30d0*/  LDSM.16.M88.4 R24, [R224+0x4000] ;  /* 0x00400000e018783b */ /* 0x000f620000000200 */
[----:B------:R-:W-:Y:S01]  /*30e0*/  IADD3 R235, R224, 0x4040, RZ ;  /* 0x00004040e0eb7810 */ /* 0x000fe20007ffe0ff */
[----:B------:R-:W-:Y:S01]  /*30f0*/  UISETP.GE.AND UP0, UPT, UR33, 0x2, UPT ;  /* 0x000000022100788c */ /* 0x000fe2000bf06270 */
[----:B------:R-:W-:Y:S01]  /*3100*/  IMAD R233, R0, 0x2, R232 ;  /* 0x0000000200e97824 */ /* 0x000fe200078e02e8 */
[----:B------:R-:W1:Y:S01]  /*3110*/  LDSM.16.M88.4 R20, [R231] ;  /* 0x00000000e714783b */ /* 0x000e620000000200 */
[----:B------:R-:W-:-:S02]  /*3120*/  @P0 IADD3 R235, R3, -0x40, RZ ;  /* 0xffffffc003eb0810 */ /* 0x000fc40007ffe0ff */
[----:B------:R-:W-:Y:S01]  /*3130*/  IADD3 R7, R128, 0x48, RZ ;  /* 0x0000004880077810 */ /* 0x000fe20007ffe0ff */
[----:B------:R-:W-:Y:S01]  /*3140*/  LDSM.16.M88.4 R48, [R230+0x4000] ;  /* 0x00400000e630783b */ /* 0x000fe20000000200 */
[C---:B------:R-:W-:Y:S01]  /*3150*/  IADD3 R242, R235.reuse, 0x800, RZ ;  /* 0x00000800ebf27810 */ /* 0x040fe20007ffe0ff */
[----:B------:R-:W-:Y:S01]  /*3160*/  IMAD R229, R2, 0x2, R235 ;  /* 0x0000000202e57824 */ /* 0x000fe200078e02eb */
[C---:B------:R-:W-:Y:S01]  /*3170*/  IADD3 R241, R235.reuse, 0x1000, RZ ;  /* 0x00001000ebf17810 */ /* 0x040fe20007ffe0ff */
[----:B-1----:R-:W-:Y:S01]  /*3180*/  LDSM.16.M88.4 R8, [R234+0x2000] ;  /* 0x00200000ea08783b */ /* 0x002fe20000000200 */
[C---:B------:R-:W-:Y:S02]  /*3190*/  IADD3 R240, R235.reuse, 0x1800, RZ ;  /* 0x00001800ebf07810 */ /* 0x040fe40007ffe0ff */
[C---:B------:R-:W-:Y:S01]  /*31a0*/  IADD3 R239, R235.reuse, 0x2000, RZ ;  /* 0x00002000ebef7810 */ /* 0x040fe20007ffe0ff */
[----:B------:R-:W1:Y:S01]  /*31b0*/  LDSM.16.M88.4 R56, [R224+0x4800] ;  /* 0x00480000e038783b */ /* 0x000e620000000200 */
[----:B------:R-:W-:-:S02]  /*31c0*/  IADD3 R238, R235, 0x2800, RZ ;  /* 0x00002800ebee7810 */ /* 0x000fc40007ffe0ff */
[----:B------:R-:W-:Y:S01]  /*31d0*/  IADD3 R237, R235, 0x3000, RZ ;  /* 0x00003000ebed7810 */ /* 0x000fe20007ffe0ff */
[----:B------:R-:W2:Y:S04]  /*31e0*/  LDSM.16.M88.4 R12, [R234] ;  /* 0x00000000ea0c783b */ /* 0x000ea80000000200 */
[----:B------:R-:W3:Y:S04]  /*31f0*/  LDSM.16.M88.4 R44, [R230+0x4800] ;  /* 0x00480000e62c783b */ /* 0x000ee80000000200 */
[----:B------:R-:W-:Y:S04]  /*3200*/  LDSM.16.M88.4 R40, [R235] ;  /* 0x00000000eb28783b */ /* 0x000fe80000000200 */
[----:B------:R-:W4:Y:S04]  /*3210*/  LDSM.16.M88.4 R36, [R232] ;  /* 0x00000000e824783b */ /* 0x000f280000000200 */
[----:B------:R-:W3:Y:S01]  /*3220*/  LDSM.16.M88.4 R32, [R232+0x2000] ;  /* 0x00200000e820783b */ /* 0x000ee20000000200 */
[-C--:B--2--5:R-:W-:Y:S03]  /*3230*/  HMMA.16816.F32.BF16 R28, R16, R24.reuse, RZ ;  /* 0x00000018101c723c */ /* 0x0a4fe600000418ff */
[----:B------:R-:W2:Y:S04]  /*3240*/  LDSM.16.M88.4 R100, [R224+0x5800] ;  /* 0x00580000e064783b */ /* 0x000ea80000000200 */
[----:B------:R-:W5:Y:S01]  /*3250*/  LDSM.16.M88.4 R64, [R224+0x5000] ;  /* 0x00500000e040783b */ /* 0x000f620000000200 */
[----:B------:R-:W-:Y:S03]  /*3260*/  HMMA.16816.F32.BF16 R68, R20, R24, RZ ;  /* 0x000000181444723c */ /* 0x000fe600000418ff */
[----:B------:R-:W-:Y:S04]  /*3270*/  LDSM.16.M88.4 R108, [R230+0x5800] ;  /* 0x00580000e66c783b */ /* 0x000fe80000000200 */
[----:B------:R-:W0:Y:S01]  /*3280*/  LDGDEPBAR ;  /* 0x00000000000079af */ /* 0x000e220000000000 */
[----:B-1----:R-:W-:Y:S08]  /*3290*/  HMMA.16816.F32.BF16 R60, R16, R56, RZ ;  /* 0x00000038103c723c */ /* 0x002ff000000418ff */
[-C--:B------:R-:W-:Y:S08]  /*32a0*/  HMMA.16816.F32.BF16 R52, R8, R48.reuse, R28 ;  /* 0x000000300834723c */ /* 0x080ff0000004181c */
[----:B------:R-:W-:Y:S08]  /*32b0*/  HMMA.16816.F32.BF16 R28, R12, R48, R68 ;  /* 0x000000300c1c723c */ /* 0x000ff00000041844 */
[----:B---3--:R-:W-:Y:S01]  /*32c0*/  HMMA.16816.F32.BF16 R120, R8, R44, R60 ;  /* 0x0000002c0878723c */ /* 0x008fe2000004183c */
[----:B------:R-:W-:Y:S07]  /*32d0*/  LDSM.16.M88.4 R60, [R229] ;  /* 0x00000000e53c783b */ /* 0x000fee0000000200 */
[----:B------:R-:W-:Y:S08]  /*32e0*/  HMMA.16816.F32.BF16 R80, R20, R26, RZ ;  /* 0x0000001a1450723c */ /* 0x000ff000000418ff */
[----:B----4-:R-:W-:Y:S01]  /*32f0*/  HMMA.16816.F32.BF16 R96, R36, R40, R28 ;  /* 0x000000282460723c */ /* 0x010fe2000004181c */
[----:B------:R-:W1:Y:S07]  /*3300*/  LDSM.16.M88.4 R28, [R233] ;  /* 0x00000000e91c783b */ /* 0x000e6e0000000200 */
[----:B------:R-:W-:Y:S08]  /*3310*/  HMMA.16816.F32.BF16 R72, R20, R56, RZ ;  /* 0x000000381448723c */ /* 0x000ff000000418ff */
[----:B------:R-:W-:Y:S01]  /*3320*/  HMMA.16816.F32.BF16 R104, R32, R40, R52 ;  /* 0x000000282068723c */ /* 0x000fe20000041834 */
[----:B------:R-:W3:Y:S07]  /*3330*/  LDSM.16.M88.4 R52, [R230+0x5000] ;  /* 0x00500000e634783b */ /* 0x000eee0000000200 */
[C---:B------:R-:W-:Y:S01]  /*3340*/  HMMA.16816.F32.BF16 R92, R16.reuse, R26, RZ ;  /* 0x0000001a105c723c */ /* 0x040fe200000418ff */
[----:B------:R-:W4:Y:S07]  /*3350*/  LDSM.16.M88.4 R24, [R233+0x2000] ;  /* 0x00200000e918783b */ /* 0x000f2e0000000200 */
[----:B--2---:R-:W-:Y:S08]  /*3360*/  HMMA.16816.F32.BF16 R68, R16, R100, RZ ;  /* 0x000000641044723c */ /* 0x004ff000000418ff */
[----:B-----5:R-:W-:Y:S08]  /*3370*/  HMMA.16816.F32.BF16 R84, R20, R64, RZ ;  /* 0x000000401454723c */ /* 0x020ff000000418ff */
[-C--:B------:R-:W-:Y:S08]  /*3380*/  HMMA.16816.F32.BF16 R88, R16, R58.reuse, RZ ;  /* 0x0000003a1058723c */ /* 0x080ff000000418ff */
[----:B------:R-:W-:Y:S08]  /*3390*/  HMMA.16816.F32.BF16 R56, R20, R58, RZ ;  /* 0x0000003a1438723c */ /* 0x000ff000000418ff */
[C---:B------:R-:W-:Y:S08]  /*33a0*/  HMMA.16816.F32.BF16 R80, R12.reuse, R50, R80 ;  /* 0x000000320c50723c */ /* 0x040ff00000041850 */
[----:B------:R-:W-:Y:S08]  /*33b0*/  HMMA.16816.F32.BF16 R124, R12, R44, R72 ;  /* 0x0000002c0c7c723c */ /* 0x000ff00000041848 */
[----:B------:R-:W-:Y:S08]  /*33c0*/  HMMA.16816.F32.BF16 R72, R20, R100, RZ ;  /* 0x000000641448723c */ /* 0x000ff000000418ff */
[----:B-1----:R-:W-:Y:S08]  /*33d0*/  HMMA.16816.F32.BF16 R96, R28, R60, R96 ;  /* 0x0000003c1c60723c */ /* 0x002ff00000041860 */
[----:B------:R-:W-:Y:S08]  /*33e0*/  HMMA.16816.F32.BF16 R76, R16, R64, RZ ;  /* 0x00000040104c723c */ /* 0x000ff000000418ff */
[C---:B------:R-:W-:Y:S08]  /*33f0*/  HMMA.16816.F32.BF16 R160, R8.reuse, R108, R68 ;  /* 0x0000006c08a0723c */ /* 0x040ff00000041844 */
[----:B------:R-:W-:Y:S01]  /*3400*/  HMMA.16816.F32.BF16 R68, R8, R50, R92 ;  /* 0x000000320844723c */ /* 0x000fe2000004185c */
[----:B------:R-:W1:Y:S01]  /*3410*/  LDSM.16.M88.4 R48, [R235+0x800] ;  /* 0x00080000eb30783b */ /* 0x000e620000000200 */
[----:B------:R-:W-:-:S04]  /*3420*/  FMUL.FTZ R2, R96, c[0x0][0x2ec] ;  /* 0x0000bb0060027a20 */ /* 0x000fc80000410000 */
[----:B------:R2:W-:Y:S02]  /*3430*/  MUFU.TANH R228, R2 ;  /* 0x0000000200e47308 */ /* 0x0005e40000002400 */
[C---:B---3--:R-:W-:Y:S08]  /*3440*/  HMMA.16816.F32.BF16 R116, R12.reuse, R52, R84 ;  /* 0x000000340c74723c */ /* 0x048ff00000041854 */
[----:B------:R-:W-:Y:S01]  /*3450*/  HMMA.16816.F32.BF16 R84, R12, R46, R56 ;  /* 0x0000002e0c54723c */ /* 0x000fe20000041838 */
[----:B--2---:R-:W-:-:S07]  /*3460*/  FMUL.FTZ R2, R97, c[0x0][0x2ec] ;  /* 0x0000bb0061027a20 */ /* 0x004fce0000410000 */
[----:B------:R-:W-:Y:S01]  /*3470*/  HMMA.16816.F32.BF16 R92, R8, R46, R88 ;  /* 0x0000002e085c723c */ /* 0x000fe20000041858 */
[----:B------:R2:W3:Y:S07]  /*3480*/  MUFU.TANH R223, R2 ;  /* 0x0000000200df7308 */ /* 0x0004ee0000002400 */
[----:B------:R-:W-:Y:S08]  /*3490*/  HMMA.16816.F32.BF16 R56, R16, R66, RZ ;  /* 0x000000421038723c */ /* 0x000ff000000418ff */
[----:B------:R-:W-:Y:S01]  /*34a0*/  HMMA.16816.F32.BF16 R44, R36, R42, R80 ;  /* 0x0000002a242c723c */ /* 0x000fe20000041850 */
[----:B--2---:R-:W-:-:S04]  /*34b0*/  FMUL.FTZ R2, R98, c[0x0][0x2ec] ;  /* 0x0000bb0062027a20 */ /* 0x004fc80000410000 */
[----:B------:R2:W-:Y:S03]  /*34c0*/  MUFU.TANH R227, R2 ;  /* 0x0000000200e37308 */ /* 0x0005e60000002400 */
[----:B------:R-:W-:Y:S08]  /*34d0*/  HMMA.16816.F32.BF16 R148, R12, R108, R72 ;  /* 0x0000006c0c94723c */ /* 0x000ff00000041848 */
[----:B----4-:R-:W-:Y:S01]  /*34e0*/  HMMA.16816.F32.BF16 R72, R24, R60, R104 ;  /* 0x0000003c1848723c */ /* 0x010fe20000041868 */
[----:B--2---:R-:W-:-:S07]  /*34f0*/  FMUL.FTZ R2, R99, c[0x0][0x2ec] ;  /* 0x0000bb0063027a20 */ /* 0x004fce0000410000 */
[----:B------:R-:W-:Y:S01]  /*3500*/  HMMA.16816.F32.BF16 R64, R20, R66, RZ ;  /* 0x000000421440723c */ /* 0x000fe200000418ff */
[----:B------:R2:W4:Y:S07]  /*3510*/  MUFU.TANH R222, R2 ;  /* 0x0000000200de7308 */ /* 0x00052e0000002400 */
[----:B------:R-:W-:Y:S08]  /*3520*/  HMMA.16816.F32.BF16 R112, R8, R52, R76 ;  /* 0x000000340870723c */ /* 0x000ff0000004184c */
[----:B------:R-:W-:Y:S01]  /*3530*/  HMMA.16816.F32.BF16 R76, R32, R42, R68 ;  /* 0x0000002a204c723c */ /* 0x000fe20000041844 */
[----:B------:R-:W5:Y:S01]  /*3540*/  LDSM.16.M88.4 R40, [R229+0x800] ;  /* 0x00080000e528783b */ /* 0x000f620000000200 */
[----:B--2---:R-:W-:-:S04]  /*3550*/  FMUL.FTZ R2, R72, c[0x0][0x2ec] ;  /* 0x0000bb0048027a20 */ /* 0x004fc80000410000 */
[----:B------:R2:W-:Y:S02]  /*3560*/  MUFU.TANH R226, R2 ;  /* 0x0000000200e27308 */ /* 0x0005e40000002400 */
[----:B------:R-:W-:Y:S08]  /*3570*/  HMMA.16816.F32.BF16 R88, R8, R54, R56 ;  /* 0x000000360858723c */ /* 0x000ff00000041838 */
[----:B------:R-:W-:Y:S01]  /*3580*/  HMMA.16816.F32.BF16 R56, R28, R62, R44 ;  /* 0x0000003e1c38723c */ /* 0x000fe2000004182c */
[----:B------:R-:W3:Y:S01]  /*3590*/  LDSM.16.M88.4 R44, [R235+0x1000] ;  /* 0x00100000eb2c783b */ /* 0x000ee20000000200 */
[----:B--2---:R-:W-:-:S06]  /*35a0*/  FMUL.FTZ R2, R73, c[0x0][0x2ec] ;  /* 0x0000bb0049027a20 */ /* 0x004fcc0000410000 */
[----:B------:R-:W-:Y:S01]  /*35b0*/  HMMA.16816.F32.BF16 R80, R12, R54, R64 ;  /* 0x000000360c50723c */ /* 0x000fe20000041840 */
[----:B------:R2:W2:Y:S07]  /*35c0*/  MUFU.TANH R221, R2 ;  /* 0x0000000200dd7308 */ /* 0x0004ae0000002400 */
[----:B-1----:R-:W-:Y:S08]  /*35d0*/  HMMA.16816.F32.BF16 R52, R36, R48, R124 ;  /* 0x000000302434723c */ /* 0x002ff0000004187c */
[----:B------:R-:W-:Y:S01]  /*35e0*/  HMMA.16816.F32.BF16 R64, R24, R62, R76 ;  /* 0x0000003e1840723c */ /* 0x000fe2000004184c */
[----:B--2---:R-:W-:-:S04]  /*35f0*/  FMUL.FTZ R2, R74, c[0x0][0x2ec] ;  /* 0x0000bb004a027a20 */ /* 0x004fc80000410000 */
[----:B------:R1:W-:Y:S03]  /*3600*/  MUFU.TANH R225, R2 ;  /* 0x0000000200e17308 */ /* 0x0003e60000002400 */
[----:B------:R-:W-:Y:S08]  /*3610*/  HMMA.16816.F32.BF16 R68, R32, R48, R120 ;  /* 0x000000302044723c */ /* 0x000ff00000041878 */
[----:B-----5:R-:W-:Y:S01]  /*3620*/  HMMA.16816.F32.BF16 R60, R28, R40, R52 ;  /* 0x000000281c3c723c */ /* 0x020fe20000041834 */
[----:B------:R-:W2:Y:S01]  /*3630*/  LDSM.16.M88.4 R52, [R224+0x6800] ;  /* 0x00680000e034783b */ /* 0x000ea20000000200 */
[----:B-1----:R-:W-:-:S06]  /*3640*/  FMUL.FTZ R2, R75, c[0x0][0x2ec] ;  /* 0x0000bb004b027a20 */ /* 0x002fcc0000410000 */
[-C--:B------:R-:W-:Y:S01]  /*3650*/  HMMA.16816.F32.BF16 R72, R32, R50.reuse, R92 ;  /* 0x000000322048723c */ /* 0x080fe2000004185c */
[----:B------:R1:W5:Y:S07]  /*3660*/  MUFU.TANH R220, R2 ;  /* 0x0000000200dc7308 */ /* 0x00036e0000002400 */
[----:B------:R-:W-:Y:S01]  /*3670*/  HMMA.16816.F32.BF16 R84, R36, R50, R84 ;  /* 0x000000322454723c */ /* 0x000fe20000041854 */
[----:B------:R-:W2:Y:S07]  /*3680*/  LDSM.16.M88.4 R48, [R224+0x6000] ;  /* 0x00600000e030783b */ /* 0x000eae0000000200 */
[----:B------:R-:W-:Y:S01]  /*3690*/  HMMA.16816.F32.BF16 R76, R24, R40, R68 ;  /* 0x00000028184c723c */ /* 0x000fe20000041844 */
[----:B-1----:R-:W-:-:S04]  /*36a0*/  FMUL.FTZ R2, R56, c[0x0][0x2ec] ;  /* 0x0000bb0038027a20 */ /* 0x002fc80000410000 */
[----:B------:R1:W1:Y:S03]  /*36b0*/  MUFU.TANH R218, R2 ;  /* 0x0000000200da7308 */ /* 0x0002660000002400 */
[-C--:B------:R-:W-:Y:S08]  /*36c0*/  HMMA.16816.F32.BF16 R72, R24, R42.reuse, R72 ;  /* 0x0000002a1848723c */ /* 0x080ff00000041848 */
[----:B------:R-:W-:Y:S01]  /*36d0*/  HMMA.16816.F32.BF16 R40, R28, R42, R84 ;  /* 0x0000002a1c28723c */ /* 0x000fe20000041854 */
[----:B-1----:R-:W-:-:S07]  /*36e0*/  FMUL.FTZ R2, R57, c[0x0][0x2ec] ;  /* 0x0000bb0039027a20 */ /* 0x002fce0000410000 */
[-C--:B---3--:R-:W-:Y:S01]  /*36f0*/  HMMA.16816.F32.BF16 R96, R36, R44.reuse, R116 ;  /* 0x0000002c2460723c */ /* 0x088fe20000041874 */
[----:B------:R1:W-:Y:S07]  /*3700*/  MUFU.TANH R219, R2 ;  /* 0x0000000200db7308 */ /* 0x0003ee0000002400 */
[C---:B------:R-:W-:Y:S08]  /*3710*/  HMMA.16816.F32.BF16 R92, R32.reuse, R44, R112 ;  /* 0x0000002c205c723c */ /* 0x040ff00000041870 */
[----:B------:R-:W-:Y:S01]  /*3720*/  HMMA.16816.F32.BF16 R88, R32, R46, R88 ;  /* 0x0000002e2058723c */ /* 0x000fe20000041858 */
[----:B-1----:R-:W-:-:S04]  /*3730*/  FMUL.FTZ R2, R58, c[0x0][0x2ec] ;  /* 0x0000bb003a027a20 */ /* 0x002fc80000410000 */
[----:B------:R1:W3:Y:S03]  /*3740*/  MUFU.TANH R216, R2 ;  /* 0x0000000200d87308 */ /* 0x0002e60000002400 */
[----:B------:R-:W-:Y:S01]  /*3750*/  HMMA.16816.F32.BF16 R80, R36, R46, R80 ;  /* 0x0000002e2450723c */ /* 0x000fe20000041850 */
[----:B------:R-:W3:Y:S07]  /*3760*/  LDSM.16.M88.4 R44, [R224+0x7000] ;  /* 0x00700000e02c783b */ /* 0x000eee0000000200 */
[----:B--2---:R-:W-:Y:S01]  /*3770*/  HMMA.16816.F32.BF16 R112, R16, R52, RZ ;  /* 0x000000341070723c */ /* 0x004fe200000418ff */
[----:B-1----:R-:W-:-:S02]  /*3780*/  FMUL.FTZ R2, R59, c[0x0][0x2ec] ;  /* 0x0000bb003b027a20 */ /* 0x002fc40000410000 */
[----:B------:R-:W1:Y:S05]  /*3790*/  LDSM.16.M88.4 R56, [R229+0x1000] ;  /* 0x00100000e538783b */ /* 0x000e6a0000000200 */
[C---:B------:R-:W-:Y:S01]  /*37a0*/  HMMA.16816.F32.BF16 R84, R16.reuse, R102, RZ ;  /* 0x000000661054723c */ /* 0x040fe200000418ff */
[----:B------:R2:W-:Y:S07]  /*37b0*/  MUFU.TANH R217, R2 ;  /* 0x0000000200d97308 */ /* 0x0005ee0000002400 */
[C---:B------:R-:W-:Y:S08]  /*37c0*/  HMMA.16816.F32.BF16 R104, R16.reuse, R50, RZ ;  /* 0x000000321068723c */ /* 0x040ff000000418ff */
[----:B------:R-:W-:Y:S01]  /*37d0*/  HMMA.16816.F32.BF16 R120, R16, R54, RZ ;  /* 0x000000361078723c */ /* 0x000fe200000418ff */
[----:B--2---:R-:W-:-:S04]  /*37e0*/  FMUL.FTZ R2, R64, c[0x0][0x2ec] ;  /* 0x0000bb0040027a20 */ /* 0x004fc80000410000 */
[----:B------:R2:W1:Y:S03]  /*37f0*/  MUFU.TANH R214, R2 ;  /* 0x0000000200d67308 */ /* 0x0004660000002400 */
[C---:B---3--:R-:W-:Y:S08]  /*3800*/  HMMA.16816.F32.BF16 R124, R16.reuse, R44, RZ ;  /* 0x0000002c107c723c */ /* 0x048ff000000418ff */
[----:B------:R-:W-:Y:S01]  /*3810*/  HMMA.16816.F32.BF16 R132, R16, R46, RZ ;  /* 0x0000002e1084723c */ /* 0x000fe200000418ff */
[----:B--2---:R-:W-:-:S07]  /*3820*/  FMUL.FTZ R2, R65, c[0x0][0x2ec] ;  /* 0x0000bb0041027a20 */ /* 0x004fce0000410000 */
[C---:B-1----:R-:W-:Y:S01]  /*3830*/  HMMA.16816.F32.BF16 R68, R24.reuse, R56, R92 ;  /* 0x000000381844723c */ /* 0x042fe2000004185c */
[----:B------:R1:W-:Y:S07]  /*3840*/  MUFU.TANH R215, R2 ;  /* 0x0000000200d77308 */ /* 0x0003ee0000002400 */
[-C--:B------:R-:W-:Y:S08]  /*3850*/  HMMA.16816.F32.BF16 R88, R24, R58.reuse, R88 ;  /* 0x0000003a1858723c */ /* 0x080ff00000041858 */
[----:B------:R-:W-:Y:S01]  /*3860*/  HMMA.16816.F32.BF16 R80, R28, R58, R80 ;  /* 0x0000003a1c50723c */ /* 0x000fe20000041850 */
[----:B-1----:R-:W-:-:S04]  /*3870*/  FMUL.FTZ R2, R66, c[0x0][0x2ec] ;  /* 0x0000bb0042027a20 */ /* 0x002fc80000410000 */
[----:B------:R1:W2:Y:S03]  /*3880*/  MUFU.TANH R108, R2 ;  /* 0x00000002006c7308 */ /* 0x0002a60000002400 */
[----:B------:R-:W-:Y:S08]  /*3890*/  HMMA.16816.F32.BF16 R92, R16, R48, RZ ;  /* 0x00000030105c723c */ /* 0x000ff000000418ff */
[----:B------:R-:W-:Y:S01]  /*38a0*/  HMMA.16816.F32.BF16 R152, R20, R54, RZ ;  /* 0x000000361498723c */ /* 0x000fe200000418ff */
[----:B-1----:R-:W-:-:S07]  /*38b0*/  FMUL.FTZ R2, R67, c[0x0][0x2ec] ;  /* 0x0000bb0043027a20 */ /* 0x002fce0000410000 */
[----:B------:R-:W-:Y:S01]  /*38c0*/  HMMA.16816.F32.BF16 R64, R28, R56, R96 ;  /* 0x000000381c40723c */ /* 0x000fe20000041860 */
[----:B------:R1:W-:Y:S01]  /*38d0*/  MUFU.TANH R109, R2 ;  /* 0x00000002006d7308 */ /* 0x0003e20000002400 */
[----:B------:R-:W-:Y:S06]  /*38e0*/  LDSM.16.M88.4 R56, [R229+0x1800] ;  /* 0x00180000e538783b */ /* 0x000fec0000000200 */
[C---:B------:R-:W-:Y:S08]  /*38f0*/  HMMA.16816.F32.BF16 R96, R20.reuse, R50, RZ ;  /* 0x000000321460723c */ /* 0x040ff000000418ff */
[----:B------:R-:W-:Y:S01]  /*3900*/  HMMA.16816.F32.BF16 R136, R20, R44, RZ ;  /* 0x0000002c1488723c */ /* 0x000fe200000418ff */
[----:B-1----:R-:W-:-:S04]  /*3910*/  FMUL.FTZ R2, R60, c[0x0][0x2ec] ;  /* 0x0000bb003c027a20 */ /* 0x002fc80000410000 */
[----:B------:R1:W-:Y:S03]  /*3920*/  MUFU.TANH R129, R2 ;  /* 0x0000000200817308 */ /* 0x0003e60000002400 */
[----:B------:R-:W-:Y:S01]  /*3930*/  HMMA.16816.F32.BF16 R156, R20, R46, RZ ;  /* 0x0000002e149c723c */ /* 0x000fe200000418ff */
[----:B-1----:R-:W-:-:S04]  /*3940*/  FMUL.FTZ R2, R61, c[0x0][0x2ec] ;  /* 0x0000bb003d027a20 */ /* 0x002fc80000410000 */
[----:B------:R1:W-:Y:S02]  /*3950*/  MUFU.TANH R213, R2 ;  /* 0x0000000200d57308 */ /* 0x0003e40000002400 */
[----:B-1----:R-:W-:-:S06]  /*3960*/  FMUL.FTZ R2, R62, c[0x0][0x2ec] ;  /* 0x0000bb003e027a20 */ /* 0x002fcc0000410000 */
[----:B------:R1:W3:Y:S02]  /*3970*/  MUFU.TANH R131, R2 ;  /* 0x0000000200837308 */ /* 0x0002e40000002400 */
        /* <DEDUP_REMOVED lines=11> */
[----:B------:R1:W2:Y:S02]  /*3a30*/  MUFU.TANH R130, R2 ;  /* 0x0000000200827308 */ /* 0x0002a40000002400 */
[----:B-1----:R-:W-:Y:S02]  /*3a40*/  FMUL.FTZ R2, R79, c[0x0][0x2ec] ;  /* 0x0000bb004f027a20 */ /* 0x002fe40000410000 */
[----:B------:R-:W-:Y:S01]  /*3a50*/  HMMA.16816.F32.BF16 R76, R20, R48, RZ ;  /* 0x00000030144c723c */ /* 0x000fe200000418ff */
[----:B------:R-:W-:Y:S03]  /*3a60*/  LDSM.16.M88.4 R48, [R230+0x6000] ;  /* 0x00600000e630783b */ /* 0x000fe60000000200 */
[----:B------:R1:W1:Y:S02]  /*3a70*/  MUFU.TANH R191, R2 ;  /* 0x0000000200bf7308 */ /* 0x0002640000002400 */
[----:B-1----:R-:W-:-:S06]  /*3a80*/  FMUL.FTZ R2, R40, c[0x0][0x2ec] ;  /* 0x0000bb0028027a20 */ /* 0x002fcc0000410000 */
[----:B------:R1:W1:Y:S02]  /*3a90*/  MUFU.TANH R189, R2 ;  /* 0x0000000200bd7308 */ /* 0x0002640000002400 */
[----:B-1----:R-:W-:-:S06]  /*3aa0*/  FMUL.FTZ R2, R41, c[0x0][0x2ec] ;  /* 0x0000bb0029027a20 */ /* 0x002fcc0000410000 */
[----:B------:R1:W-:Y:S02]  /*3ab0*/  MUFU.TANH R209, R2 ;  /* 0x0000000200d17308 */ /* 0x0003e40000002400 */
[----:B-1----:R-:W-:-:S06]  /*3ac0*/  FMUL.FTZ R2, R42, c[0x0][0x2ec] ;  /* 0x0000bb002a027a20 */ /* 0x002fcc0000410000 */
[----:B------:R1:W1:Y:S02]  /*3ad0*/  MUFU.TANH R197, R2 ;  /* 0x0000000200c57308 */ /* 0x0002640000002400 */
[----:B-1----:R-:W-:Y:S02]  /*3ae0*/  FMUL.FTZ R2, R43, c[0x0][0x2ec] ;  /* 0x0000bb002b027a20 */ /* 0x002fe40000410000 */
[----:B------:R-:W1:Y:S04]  /*3af0*/  LDSM.16.M88.4 R40, [R235+0x1800] ;  /* 0x00180000eb28783b */ /* 0x000e680000000200 */
[----:B------:R2:W-:Y:S02]  /*3b00*/  MUFU.TANH R211, R2 ;  /* 0x0000000200d37308 */ /* 0x0005e40000002400 */
[----:B--2---:R-:W-:-:S06]  /*3b10*/  FMUL.FTZ R2, R72, c[0x0][0x2ec] ;  /* 0x0000bb0048027a20 */ /* 0x004fcc0000410000 */
[----:B------:R2:W1:Y:S02]  /*3b20*/  MUFU.TANH R194, R2 ;  /* 0x0000000200c27308 */ /* 0x0004640000002400 */
[----:B--2---:R-:W-:Y:S01]  /*3b30*/  FMUL.FTZ R2, R73, c[0x0][0x2ec] ;  /* 0x0000bb0049027a20 */ /* 0x004fe20000410000 */
[----:B-1----:R-:W-:Y:S05]  /*3b40*/  HMMA.16816.F32.BF16 R16, R36, R40, R148 ;  /* 0x000000282410723c */ /* 0x002fea0000041894 */
[----:B------:R1:W-:Y:S03]  /*3b50*/  MUFU.TANH R210, R2 ;  /* 0x0000000200d27308 */ /* 0x0003e60000002400 */
[----:B------:R-:W-:Y:S08]  /*3b60*/  HMMA.16816.F32.BF16 R148, R20, R62, RZ ;  /* 0x0000003e1494723c */ /* 0x000ff000000418ff */
[----:B------:R-:W-:Y:S01]  /*3b70*/  HMMA.16816.F32.BF16 R60, R8, R48, R92 ;  /* 0x00000030083c723c */ /* 0x000fe2000004185c */
[----:B-1----:R-:W-:-:S04]  /*3b80*/  FMUL.FTZ R2, R74, c[0x0][0x2ec] ;  /* 0x0000bb004a027a20 */ /* 0x002fc80000410000 */
[----:B------:R1:W2:Y:S02]  /*3b90*/  MUFU.TANH R192, R2 ;  /* 0x0000000200c07308 */ /* 0x0002a40000002400 */
[----:B-1----:R-:W-:Y:S02]  /*3ba0*/  FMUL.FTZ R2, R75, c[0x0][0x2ec] ;  /* 0x0000bb004b027a20 */ /* 0x002fe40000410000 */
[C---:B------:R-:W-:Y:S04]  /*3bb0*/  HMMA.16816.F32.BF16 R72, R20.reuse, R102, RZ ;  /* 0x000000661448723c */ /* 0x040fe800000418ff */
[----:B------:R1:W1:Y:S04]  /*3bc0*/  MUFU.TANH R203, R2 ;  /* 0x0000000200cb7308 */ /* 0x0002680000002400 */
[----:B------:R-:W-:Y:S08]  /*3bd0*/  HMMA.16816.F32.BF16 R100, R20, R52, RZ ;  /* 0x000000341464723c */ /* 0x000ff000000418ff */
[----:B------:R-:W-:Y:S01]  /*3be0*/  HMMA.16816.F32.BF16 R20, R32, R40, R160 ;  /* 0x000000282014723c */ /* 0x000fe200000418a0 */
[----:B-1----:R-:W-:-:S04]  /*3bf0*/  FMUL.FTZ R2, R64, c[0x0][0x2ec] ;  /* 0x0000bb0040027a20 */ /* 0x002fc80000410000 */
[----:B------:R1:W1:Y:S03]  /*3c00*/  MUFU.TANH R195, R2 ;  /* 0x0000000200c37308 */ /* 0x0002660000002400 */
[C---:B------:R-:W-:Y:S08]  /*3c10*/  HMMA.16816.F32.BF16 R44, R12.reuse, R110, R72 ;  /* 0x0000006e0c2c723c */ /* 0x040ff00000041848 */
        /* <DEDUP_REMOVED lines=8> */
[----:B------:R2:W-:Y:S02]  /*3ca0*/  MUFU.TANH R205, R2 ;  /* 0x0000000200cd7308 */ /* 0x0005e40000002400 */
[----:B--2---:R-:W-:-:S06]  /*3cb0*/  FMUL.FTZ R2, R68, c[0x0][0x2ec] ;  /* 0x0000bb0044027a20 */ /* 0x004fcc0000410000 */
[----:B------:R2:W1:Y:S02]  /*3cc0*/  MUFU.TANH R188, R2 ;  /* 0x0000000200bc7308 */ /* 0x0004640000002400 */
[----:B--2---:R-:W-:Y:S01]  /*3cd0*/  FMUL.FTZ R2, R69, c[0x0][0x2ec] ;  /* 0x0000bb0045027a20 */ /* 0x004fe20000410000 */
[-C--:B-1----:R-:W-:Y:S05]  /*3ce0*/  HMMA.16816.F32.BF16 R72, R36, R16.reuse, R52 ;  /* 0x000000102448723c */ /* 0x082fea0000041834 */
[----:B------:R1:W-:Y:S01]  /*3cf0*/  MUFU.TANH R196, R2 ;  /* 0x0000000200c47308 */ /* 0x0003e20000002400 */
[----:B------:R-:W2:Y:S02]  /*3d00*/  LDSM.16.M88.4 R52, [R230+0x6800] ;  /* 0x00680000e634783b */ /* 0x000ea40000000200 */
[----:B------:R-:W-:Y:S01]  /*3d10*/  HMMA.16816.F32.BF16 R60, R32, R16, R60 ;  /* 0x00000010203c723c */ /* 0x000fe2000004183c */
[----:B-1----:R-:W-:-:S04]  /*3d20*/  FMUL.FTZ R2, R70, c[0x0][0x2ec] ;  /* 0x0000bb0046027a20 */ /* 0x002fc80000410000 */
[----:B------:R1:W1:Y:S02]  /*3d30*/  MUFU.TANH R185, R2 ;  /* 0x0000000200b97308 */ /* 0x0002640000002400 */
[----:B-1----:R-:W-:Y:S02]  /*3d40*/  FMUL.FTZ R2, R71, c[0x0][0x2ec] ;  /* 0x0000bb0047027a20 */ /* 0x002fe40000410000 */
[C---:B------:R-:W-:Y:S04]  /*3d50*/  HMMA.16816.F32.BF16 R68, R8.reuse, R110, R84 ;  /* 0x0000006e0844723c */ /* 0x040fe80000041854 */
[----:B------:R1:W1:Y:S04]  /*3d60*/  MUFU.TANH R190, R2 ;  /* 0x0000000200be7308 */ /* 0x0002680000002400 */
[-C--:B------:R-:W-:Y:S08]  /*3d70*/  HMMA.16816.F32.BF16 R84, R8, R50.reuse, R104 ;  /* 0x000000320854723c */ /* 0x080ff00000041868 */
[----:B------:R-:W-:Y:S01]  /*3d80*/  HMMA.16816.F32.BF16 R48, R12, R50, R96 ;  /* 0x000000320c30723c */ /* 0x000fe20000041860 */
[----:B-1----:R-:W-:-:S04]  /*3d90*/  FMUL.FTZ R2, R80, c[0x0][0x2ec] ;  /* 0x0000bb0050027a20 */ /* 0x002fc80000410000 */
[----:B------:R1:W1:Y:S03]  /*3da0*/  MUFU.TANH R187, R2 ;  /* 0x0000000200bb7308 */ /* 0x0002660000002400 */
[----:B------:R-:W-:Y:S01]  /*3db0*/  HMMA.16816.F32.BF16 R76, R32, R42, R68 ;  /* 0x0000002a204c723c */ /* 0x000fe20000041844 */
[----:B-1----:R-:W-:-:S04]  /*3dc0*/  FMUL.FTZ R2, R81, c[0x0][0x2ec] ;  /* 0x0000bb0051027a20 */ /* 0x002fc80000410000 */
[----:B------:R1:W-:Y:S02]  /*3dd0*/  MUFU.TANH R186, R2 ;  /* 0x0000000200ba7308 */ /* 0x0003e40000002400 */
[----:B-1----:R-:W-:-:S06]  /*3de0*/  FMUL.FTZ R2, R82, c[0x0][0x2ec] ;  /* 0x0000bb0052027a20 */ /* 0x002fcc0000410000 */
[----:B------:R1:W1:Y:S02]  /*3df0*/  MUFU.TANH R183, R2 ;  /* 0x0000000200b77308 */ /* 0x0002640000002400 */
[----:B-1----:R-:W-:Y:S02]  /*3e00*/  FMUL.FTZ R2, R83, c[0x0][0x2ec] ;  /* 0x0000bb0053027a20 */ /* 0x002fe40000410000 */
[----:B------:R-:W-:Y:S04]  /*3e10*/  HMMA.16816.F32.BF16 R80, R24, R56, R20 ;  /* 0x000000381850723c */ /* 0x000fe80000041814 */
[----:B------:R1:W-:Y:S04]  /*3e20*/  MUFU.TANH R184, R2 ;  /* 0x0000000200b87308 */ /* 0x0003e80000002400 */
[----:B------:R-:W-:Y:S01]  /*3e30*/  HMMA.16816.F32.BF16 R20, R36, R42, R44 ;  /* 0x0000002a2414723c */ /* 0x000fe2000004182c */
[----:B------:R-:W-:Y:S04]  /*3e40*/  LDSM.16.M88.4 R44, [R229+0x2000] ;  /* 0x00200000e52c783b */ /* 0x000fe80000000200 */
[----:B------:R-:W3:Y:S01]  /*3e50*/  LDSM.16.M88.4 R40, [R230+0x7000] ;  /* 0x00700000e628783b */ /* 0x000ee20000000200 */
[----:B-1----:R-:W-:-:S04]  /*3e60*/  FMUL.FTZ R2, R88, c[0x0][0x2ec] ;  /* 0x0000bb0058027a20 */ /* 0x002fc80000410000 */
[----:B------:R1:W1:Y:S11]  /*3e70*/  MUFU.TANH R180, R2 ;  /* 0x0000000200b47308 */ /* 0x0002760000002400 */
[----:B------:R-:W-:Y:S03]  /*3e80*/  @!UPT UIADD3 URZ, URZ, URZ, URZ ;  /* 0x0000003f3f3ff290 */ /* 0x000fe6000fffe03f */
[----:B------:R-:W-:Y:S01]  /*3e90*/  HMMA.16816.F32.BF16 R68, R28, R58, R20 ;  /* 0x0000003a1c44723c */ /* 0x000fe20000041814 */
[----:B------:R-:W4:Y:S01]  /*3ea0*/  LDSM.16.M88.4 R20, [R230+0x7800] ;  /* 0x00780000e614783b */ /* 0x000f220000000200 */
[----:B-1----:R-:W-:-:S06]  /*3eb0*/  FMUL.FTZ R2, R89, c[0x0][0x2ec] ;  /* 0x0000bb0059027a20 */ /* 0x002fcc0000410000 */
[----:B------:R-:W-:Y:S01]  /*3ec0*/  HMMA.16816.F32.BF16 R56, R24, R58, R76 ;  /* 0x0000003a1838723c */ /* 0x000fe2000004184c */
[----:B------:R1:W-:Y:S07]  /*3ed0*/  MUFU.TANH R181, R2 ;  /* 0x0000000200b57308 */ /* 0x0003ee0000002400 */
[C---:B--2---:R-:W-:Y:S08]  /*3ee0*/  HMMA.16816.F32.BF16 R76, R8.reuse, R52, R112 ;  /* 0x00000034084c723c */ /* 0x044ff00000041870 */
[----:B---3--:R-:W-:Y:S01]  /*3ef0*/  HMMA.16816.F32.BF16 R92, R8, R42, R132 ;  /* 0x0000002a085c723c */ /* 0x008fe20000041884 */
[----:B-1----:R-:W-:-:S04]  /*3f00*/  FMUL.FTZ R2, R90, c[0x0][0x2ec] ;  /* 0x0000bb005a027a20 */ /* 0x002fc80000410000 */
[----:B------:R1:W2:Y:S03]  /*3f10*/  MUFU.TANH R172, R2 ;  /* 0x0000000200ac7308 */ /* 0x0002a60000002400 */
[----:B----4-:R-:W-:Y:S01]  /*3f20*/  HMMA.16816.F32.BF16 R140, R8, R20, R140 ;  /* 0x00000014088c723c */ /* 0x010fe2000004188c */
[----:B-1----:R-:W-:-:S07]  /*3f30*/  FMUL.FTZ R2, R91, c[0x0][0x2ec] ;  /* 0x0000bb005b027a20 */ /* 0x002fce0000410000 */
[C---:B------:R-:W-:Y:S01]  /*3f40*/  HMMA.16816.F32.BF16 R88, R8.reuse, R40, R124 ;  /* 0x000000280858723c */ /* 0x040fe2000004187c */
[----:B------:R1:W3:Y:S07]  /*3f50*/  MUFU.TANH R179, R2 ;  /* 0x0000000200b37308 */ /* 0x0002ee0000002400 */
[----:B------:R-:W-:Y:S01]  /*3f60*/  HMMA.16816.F32.BF16 R144, R8, R22, R144 ;  /* 0x000000160890723c */ /* 0x000fe20000041890 */
[----:B-1----:R-:W-:-:S04]  /*3f70*/  FMUL.FTZ R2, R64, c[0x0][0x2ec] ;  /* 0x0000bb0040027a20 */ /* 0x002fc80000410000 */
[----:B------:R1:W4:Y:S02]  /*3f80*/  MUFU.TANH R174, R2 ;  /* 0x0000000200ae7308 */ /* 0x0003240000002400 */
[----:B-1----:R-:W-:-:S06]  /*3f90*/  FMUL.FTZ R2, R65, c[0x0][0x2ec] ;  /* 0x0000bb0041027a20 */ /* 0x002fcc0000410000 */
[----:B------:R1:W-:Y:S02]  /*3fa0*/  MUFU.TANH R178, R2 ;  /* 0x0000000200b27308 */ /* 0x0003e40000002400 */
[----:B-1----:R-:W-:-:S06]  /*3fb0*/  FMUL.FTZ R2, R66, c[0x0][0x2ec] ;  /* 0x0000bb0042027a20 */ /* 0x002fcc0000410000 */
[----:B------:R1:W1:Y:S02]  /*3fc0*/  MUFU.TANH R176, R2 ;  /* 0x0000000200b07308 */ /* 0x0002640000002400 */
[----:B-1----:R-:W-:Y:S02]  /*3fd0*/  FMUL.FTZ R2, R67, c[0x0][0x2ec] ;  /* 0x0000bb0043027a20 */ /* 0x002fe40000410000 */
[-C--:B------:R-:W-:Y:S04]  /*3fe0*/  HMMA.16816.F32.BF16 R64, R28, R44.reuse, R72 ;  /* 0x0000002c1c40723c */ /* 0x080fe80000041848 */
[----:B------:R1:W-:Y:S04]  /*3ff0*/  MUFU.TANH R169, R2 ;  /* 0x0000000200a97308 */ /* 0x0003e80000002400 */
        /* <DEDUP_REMOVED lines=8> */
[----:B------:R-:W-:Y:S04]  /*4080*/  HMMA.16816.F32.BF16 R80, R8, R54, R120 ;  /* 0x000000360850723c */ /* 0x000fe80000041878 */
[----:B------:R1:W-:Y:S04]  /*4090*/  MUFU.TANH R173, R2 ;  /* 0x0000000200ad7308 */ /* 0x0003e80000002400 */
[C---:B------:R-:W-:Y:S08]  /*40a0*/  HMMA.16816.F32.BF16 R8, R12.reuse, R52, R100 ;  /* 0x000000340c08723c */ /* 0x040ff00000041864 */
        /* <DEDUP_REMOVED lines=9> */
[----:B------:R1:W-:Y:S02]  /*4140*/  MUFU.TANH R163, R2 ;  /* 0x0000000200a37308 */ /* 0x0003e40000002400 */
[----:B-1----:R-:W-:-:S06]  /*4150*/  FMUL.FTZ R2, R56, c[0x0][0x2ec] ;  /* 0x0000bb0038027a20 */ /* 0x002fcc0000410000 */
        /* <DEDUP_REMOVED lines=8> */
[----:B------:R2:W1:Y:S04]  /*41e0*/  MUFU.TANH R168, R2 ;  /* 0x0000000200a87308 */ /* 0x0004680000002400 */
[----:B------:R-:W-:Y:S08]  /*41f0*/  HMMA.16816.F32.BF16 R16, R32, R18, R84 ;  /* 0x000000122010723c */ /* 0x000ff00000041854 */
[----:B------:R-:W-:Y:S01]  /*4200*/  HMMA.16816.F32.BF16 R84, R12, R20, R116 ;  /* 0x000000140c54723c */ /* 0x000fe20000041874 */
[----:B--2---:R-:W-:-:S04]  /*4210*/  FMUL.FTZ R2, R64, c[0x0][0x2ec] ;  /* 0x0000bb0040027a20 */ /* 0x004fc80000410000 */
[----:B------:R2:W1:Y:S03]  /*4220*/  MUFU.TANH R208, R2 ;  /* 0x0000000200d07308 */ /* 0x0004660000002400 */
[-C--:B------:R-:W-:Y:S01]  /*4230*/  HMMA.16816.F32.BF16 R60, R28, R46.reuse, R56 ;  /* 0x0000002e1c3c723c */ /* 0x080fe20000041838 */
[----:B------:R-:W3:Y:S07]  /*4240*/  LDSM.16.M88.4 R56, [R229+0x2800] ;  /* 0x00280000e538783b */ /* 0x000eee0000000200 */
[----:B------:R-:W-:Y:S01]  /*4250*/  HMMA.16816.F32.BF16 R44, R24, R46, R16 ;  /* 0x0000002e182c723c */ /* 0x000fe20000041810 */
[----:B--2---:R-:W-:-:S07]  /*4260*/  FMUL.FTZ R2, R65, c[0x0][0x2ec] ;  /* 0x0000bb0041027a20 */ /* 0x004fce0000410000 */
[-C--:B-1----:R-:W-:Y:S01]  /*4270*/  HMMA.16816.F32.BF16 R8, R36, R48.reuse, R8 ;  /* 0x000000302408723c */ /* 0x082fe20000041808 */
[----:B------:R1:W-:Y:S07]  /*4280*/  MUFU.TANH R199, R2 ;  /* 0x0000000200c77308 */ /* 0x0003ee0000002400 */
[----:B------:R-:W-:Y:S08]  /*4290*/  HMMA.16816.F32.BF16 R16, R32, R48, R76 ;  /* 0x000000302010723c */ /* 0x000ff0000004184c */
[----:B------:R-:W-:-:S02]  /*42a0*/  FMUL.FTZ R3, R45, c[0x0][0x2ec] ;  /* 0x0000bb002d037a20 */ /* 0x000fc40000410000 */
[----:B-1----:R-:W-:Y:S02]  /*42b0*/  FMUL.FTZ R2, R66, c[0x0][0x2ec] ;  /* 0x0000bb0042027a20 */ /* 0x002fe40000410000 */
[----:B------:R1:W-:Y:S01]  /*42c0*/  MUFU.TANH R116, R3 ;  /* 0x0000000300747308 */ /* 0x0003e20000002400 */
[----:B------:R-:W-:-:S07]  /*42d0*/  FMUL.FTZ R20, R47, c[0x0][0x2ec] ;  /* 0x0000bb002f147a20 */ /* 0x000fce0000410000 */
[----:B------:R2:W2:Y:S04]  /*42e0*/  MUFU.TANH R204, R2 ;  /* 0x0000000200cc7308 */ /* 0x0004a80000002400 */
[----:B---3--:R-:W-:Y:S01]  /*42f0*/  HMMA.16816.F32.BF16 R16, R24, R56, R16 ;  /* 0x000000381810723c */ /* 0x008fe20000041810 */
[----:B-1----:R-:W-:-:S03]  /*4300*/  IADD3 R3, R128, 0x8, RZ ;  /* 0x0000000880037810 */ /* 0x002fc60007ffe0ff */
[----:B------:R-:W-:Y:S01]  /*4310*/  MUFU.TANH R115, R20 ;  /* 0x0000001400737308 */ /* 0x000fe20000002400 */
[----:B--2---:R-:W-:-:S03]  /*4320*/  FMUL.FTZ R2, R67, c[0x0][0x2ec] ;  /* 0x0000bb0043027a20 */ /* 0x004fc60000410000 */
[----:B------:R-:W-:Y:S04]  /*4330*/  HMMA.16816.F32.BF16 R64, R12, R40, R136 ;  /* 0x000000280c40723c */ /* 0x000fe80000041888 */
[----:B------:R1:W-:Y:S02]  /*4340*/  MUFU.TANH R201, R2 ;  /* 0x0000000200c97308 */ /* 0x0003e40000002400 */
[----:B-1----:R-:W-:-:S06]  /*4350*/  FMUL.FTZ R2, R72, c[0x0][0x2ec] ;  /* 0x0000bb0048027a20 */ /* 0x002fcc0000410000 */
[----:B------:R1:W2:Y:S02]  /*4360*/  MUFU.TANH R207, R2 ;  /* 0x0000000200cf7308 */ /* 0x0002a40000002400 */
[----:B-1----:R-:W-:-:S06]  /*4370*/  FMUL.FTZ R2, R73, c[0x0][0x2ec] ;  /* 0x0000bb0049027a20 */ /* 0x002fcc0000410000 */
[----:B------:R1:W-:Y:S02]  /*4380*/  MUFU.TANH R200, R2 ;  /* 0x0000000200c87308 */ /* 0x0003e40000002400 */
[----:B-1----:R-:W-:-:S06]  /*4390*/  FMUL.FTZ R2, R74, c[0x0][0x2ec] ;  /* 0x0000bb004a027a20 */ /* 0x002fcc0000410000 */
[----:B------:R1:W3:Y:S02]  /*43a0*/  MUFU.TANH R122, R2 ;  /* 0x00000002007a7308 */ /* 0x0002e40000002400 */
[----:B-1----:R-:W-:Y:S02]  /*43b0*/  FMUL.FTZ R2, R75, c[0x0][0x2ec] ;  /* 0x0000bb004b027a20 */ /* 0x002fe40000410000 */
[----:B------:R-:W-:Y:S04]  /*43c0*/  HMMA.16816.F32.BF16 R72, R12, R22, R148 ;  /* 0x000000160c48723c */ /* 0x000fe80000041894 */
[----:B------:R1:W-:Y:S04]  /*43d0*/  MUFU.TANH R121, R2 ;  /* 0x0000000200797308 */ /* 0x0003e80000002400 */
[----:B------:R-:W-:Y:S07]  /*43e0*/  HMMA.16816.F32.BF16 R12, R28, R56, R8 ;  /* 0x000000381c0c723c */ /* 0x000fee0000041808 */
[----:B------:R-:W-:Y:S01]  /*43f0*/  FMUL.FTZ R10, R46, c[0x0][0x2ec] ;  /* 0x0000bb002e0a7a20 */ /* 0x000fe20000410000 */
[----:B------:R-:W-:Y:S01]  /*4400*/  IMNMX R11, R5, UR7, PT ;  /* 0x00000007050b7c17 */ /* 0x000fe2000b800200 */
[----:B-1----:R-:W-:-:S02]  /*4410*/  FMUL.FTZ R2, R60, c[0x0][0x2ec] ;  /* 0x0000bb003c027a20 */ /* 0x002fc40000410000 */
[----:B------:R1:W-:Y:S01]  /*4420*/  MUFU.TANH R114, R10 ;  /* 0x0000000a00727308 */ /* 0x0003e20000002400 */
[----:B------:R-:W-:Y:S02]  /*4430*/  IMNMX R8, R128, UR7, PT ;  /* 0x0000000780087c17 */ /* 0x000fe4000b800200 */
[----:B------:R-:W-:-:S05]  /*4440*/  IMNMX R9, R3, UR7, PT ;  /* 0x0000000703097c17 */ /* 0x000fca000b800200 */
[----:B------:R2:W-:Y:S01]  /*4450*/  MUFU.TANH R120, R2 ;  /* 0x0000000200787308 */ /* 0x0005e20000002400 */
[----:B-1----:R-:W-:-:S04]  /*4460*/  IMNMX R10, R7, UR7, PT ;  /* 0x00000007070a7c17 */ /* 0x002fc8000b800200 */
[----:B------:R-:W-:-:S04]  /*4470*/  FMUL.FTZ R7, R15, c[0x0][0x2ec] ;  /* 0x0000bb000f077a20 */ /* 0x000fc80000410000 */
[----:B------:R1:W-:Y:S01]  /*4480*/  MUFU.TANH R110, R7 ;  /* 0x00000007006e7308 */ /* 0x0003e20000002400 */
[----:B--2---:R-:W-:-:S07]  /*4490*/  FMUL.FTZ R2, R61, c[0x0][0x2ec] ;  /* 0x0000bb003d027a20 */ /* 0x004fce0000410000 */
[----:B------:R2:W-:Y:S01]  /*44a0*/  MUFU.TANH R182, R2 ;  /* 0x0000000200b67308 */ /* 0x0005e20000002400 */
[----:B-1----:R-:W-:Y:S02]  /*44b0*/  FMUL.FTZ R7, R17, c[0x0][0x2ec] ;  /* 0x0000bb0011077a20 */ /* 0x002fe40000410000 */
[----:B--2---:R-:W-:-:S05]  /*44c0*/  FMUL.FTZ R2, R62, c[0x0][0x2ec] ;  /* 0x0000bb003e027a20 */ /* 0x004fca0000410000 */
[----:B------:R1:W2:Y:S02]  /*44d0*/  MUFU.TANH R119, R2 ;  /* 0x0000000200777308 */ /* 0x0002a40000002400 */
[----:B-1----:R-:W-:-:S06]  /*44e0*/  FMUL.FTZ R2, R63, c[0x0][0x2ec] ;  /* 0x0000bb003f027a20 */ /* 0x002fcc0000410000 */
[----:B------:R1:W-:Y:S02]  /*44f0*/  MUFU.TANH R118, R2 ;  /* 0x0000000200767308 */ /* 0x0003e40000002400 */
[----:B-1----:R-:W-:-:S06]  /*4500*/  FMUL.FTZ R2, R44, c[0x0][0x2ec] ;  /* 0x0000bb002c027a20 */ /* 0x002fcc0000410000 */
[----:B------:R1:W1:Y:S02]  /*4510*/  MUFU.TANH R117, R2 ;  /* 0x0000000200757308 */ /* 0x0002640000002400 */
[----:B-1----:R-:W-:-:S04]  /*4520*/  IMAD.U32 R2, RZ, RZ, UR8 ;  /* 0x00000008ff027e24 */ /* 0x002fc8000f8e00ff */
[----:B------:R-:W-:Y:S01]  /*4530*/  IMAD R2, R2, 0x80, R236 ;  /* 0x0000008002027824 */ /* 0x000fe200078e02ec */
[----:B------:R-:W-:-:S04]  /*4540*/  IADD3 R236, R235, 0x3800, RZ ;  /* 0x00003800ebec7810 */ /* 0x000fc80007ffe0ff */
[C---:B------:R-:W-:Y:S02]  /*4550*/  IADD3 R5, R2.reuse, 0x1, RZ ;  /* 0x0000000102057810 */ /* 0x040fe40007ffe0ff */
[----:B------:R-:W-:Y:S02]  /*4560*/  IADD3 R3, R2, 0x8, RZ ;  /* 0x0000000802037810 */ /* 0x000fe40007ffe0ff */
[C---:B------:R-:W-:Y:S02]  /*4570*/  ISETP.GE.AND P3, PT, R5.reuse, R8, PT ;  /* 0x000000080500720c */ /* 0x040fe40003f66270 */
[C---:B------:R-:W-:Y:S02]  /*4580*/  ISETP.GE.AND P1, PT, R5.reuse, R9, PT ;  /* 0x000000090500720c */ /* 0x040fe40003f26270 */
[C---:B------:R-:W-:Y:S02]  /*4590*/  ISETP.GE.AND P0, PT, R5.reuse, R11, PT ;  /* 0x0000000b0500720c */ /* 0x040fe40003f06270 */
[----:B------:R-:W-:Y:S01]  /*45a0*/  ISETP.GE.AND P4, PT, R5, R10, PT ;  /* 0x0000000a0500720c */ /* 0x000fe20003f86270 */
[----:B------:R-:W-:Y:S01]  /*45b0*/  FMUL.FTZ R5, R12, c[0x0][0x2ec] ;  /* 0x0000bb000c057a20 */ /* 0x000fe20000410000 */
[----:B------:R-:W-:-:S02]  /*45c0*/  FSEL R133, R223, -INF , !P3 ;  /* 0xff800000df857808 */ /* 0x000fc40005800000 */
[C---:B------:R-:W-:Y:S01]  /*45d0*/  ISETP.GE.AND P2, PT, R3.reuse, R8, PT ;  /* 0x000000080300720c */ /* 0x040fe20003f46270 */
[----:B------:R1:W-:Y:S01]  /*45e0*/  MUFU.TANH R112, R5 ;  /* 0x0000000500707308 */ /* 0x0003e20000002400 */
[C---:B------:R-:W-:Y:S02]  /*45f0*/  ISETP.GE.AND P6, PT, R3.reuse, R9, PT ;  /* 0x000000090300720c */ /* 0x040fe40003fc6270 */
[C---:B------:R-:W-:Y:S02]  /*4600*/  ISETP.GE.AND P5, PT, R3.reuse, R11, PT ;  /* 0x0000000b0300720c */ /* 0x040fe40003fa6270 */
[----:B------:R-:W-:Y:S02]  /*4610*/  ISETP.GE.AND P3, PT, R3, R10, PT ;  /* 0x0000000a0300720c */ /* 0x000fe40003f66270 */
[----:B------:R-:W-:Y:S02]  /*4620*/  IADD3 R3, R2, 0x9, RZ ;  /* 0x0000000902037810 */ /* 0x000fe40007ffe0ff */
[----:B------:R-:W-:-:S02]  /*4630*/  FSEL R135, R222, -INF , !P1 ;  /* 0xff800000de877808 */ /* 0x000fc40004800000 */
[----:B------:R-:W-:Y:S02]  /*4640*/  FSEL R77, R221, -INF , !P0 ;  /* 0xff800000dd4d7808 */ /* 0x000fe40004000000 */
[----:B-----5:R-:W-:Y:S02]  /*4650*/  FSEL R79, R220, -INF , !P4 ;  /* 0xff800000dc4f7808 */ /* 0x020fe40006000000 */
[----:B------:R-:W-:Y:S01]  /*4660*/  FSEL R136, R218, -INF , !P2 ;  /* 0xff800000da887808 */ /* 0x000fe20005000000 */
[----:B-1----:R-:W-:Y:S01]  /*4670*/  FMUL.FTZ R5, R13, c[0x0][0x2ec] ;  /* 0x0000bb000d057a20 */ /* 0x002fe20000410000 */
[C---:B------:R-:W-:Y:S02]  /*4680*/  ISETP.GE.AND P1, PT, R3.reuse, R8, PT ;  /* 0x000000080300720c */ /* 0x040fe40003f26270 */
[C---:B------:R-:W-:Y:S01]  /*4690*/  ISETP.GE.AND P0, PT, R3.reuse, R9, PT ;  /* 0x000000090300720c */ /* 0x040fe20003f06270 */
[----:B------:R1:W-:Y:S01]  /*46a0*/  MUFU.TANH R113, R5 ;  /* 0x0000000500717308 */ /* 0x0003e20000002400 */
[----:B------:R-:W-:-:S02]  /*46b0*/  ISETP.GE.AND P4, PT, R3, R11, PT ;  /* 0x0000000b0300720c */ /* 0x000fc40003f86270 */
[----:B------:R-:W-:Y:S02]  /*46c0*/  ISETP.GE.AND P2, PT, R3, R10, PT ;  /* 0x0000000a0300720c */ /* 0x000fe40003f46270 */
[----:B------:R-:W-:Y:S02]  /*46d0*/  IADD3 R3, R2, 0x10, RZ ;  /* 0x0000001002037810 */ /* 0x000fe40007ffe0ff */
[----:B------:R-:W-:Y:S02]  /*46e0*/  FSEL R137, R216, -INF , !P6 ;  /* 0xff800000d8897808 */ /* 0x000fe40007000000 */
[----:B------:R-:W-:Y:S02]  /*46f0*/  FSEL R78, R214, -INF , !P5 ;  /* 0xff800000d64e7808 */ /* 0x000fe40006800000 */
[----:B------:R-:W-:Y:S02]  /*4700*/  FSEL R99, R108, -INF , !P3 ;  /* 0xff8000006c637808 */ /* 0x000fe40005800000 */
[----:B------:R-:W-:Y:S01]  /*4710*/  FSEL R132, R219, -INF , !P1 ;  /* 0xff800000db847808 */ /* 0x000fe20004800000 */
[----:B------:R5:W-:Y:S01]  /*4720*/  MUFU.TANH R108, R7 ;  /* 0x00000007006c7308 */ /* 0x000be20000002400 */
[C---:B------:R-:W-:Y:S01]  /*4730*/  ISETP.GE.AND P6, PT, R3.reuse, R8, PT ;  /* 0x000000080300720c */ /* 0x040fe20003fc6270 */
[----:B-1----:R-:W-:Y:S01]  /*4740*/  FMUL.FTZ R5, R14, c[0x0][0x2ec] ;  /* 0x0000bb000e057a20 */ /* 0x002fe20000410000 */
[C---:B------:R-:W-:Y:S01]  /*4750*/  ISETP.GE.AND P5, PT, R3.reuse, R9, PT ;  /* 0x000000090300720c */ /* 0x040fe20003fa6270 */
[----:B------:R-:W-:Y:S01]  /*4760*/  HMMA.16816.F32.BF16 R12, R36, R50, R52 ;  /* 0x00000032240c723c */ /* 0x000fe20000041834 */
[----:B------:R-:W-:-:S02]  /*4770*/  ISETP.GE.AND P3, PT, R3, R11, PT ;  /* 0x0000000b0300720c */ /* 0x000fc40003f66270 */
[----:B------:R-:W-:Y:S01]  /*4780*/  ISETP.GE.AND P1, PT, R3, R10, PT ;  /* 0x0000000a0300720c */ /* 0x000fe20003f26270 */
[----:B------:R1:W1:Y:S01]  /*4790*/  MUFU.TANH R111, R5 ;  /* 0x00000005006f7308 */ /* 0x0002620000002400 */
[----:B------:R-:W-:Y:S02]  /*47a0*/  IADD3 R3, R2, 0x11, RZ ;  /* 0x0000001102037810 */ /* 0x000fe40007ffe0ff */
[----:B------:R-:W-:Y:S01]  /*47b0*/  FSEL R134, R217, -INF , !P0 ;  /* 0xff800000d9867808 */ /* 0x000fe20004000000 */
[----:B------:R-:W-:Y:S01]  /*47c0*/  HMMA.16816.F32.BF16 R48, R32, R50, R80 ;  /* 0x000000322030723c */ /* 0x000fe20000041850 */
[----:B------:R-:W-:Y:S02]  /*47d0*/  ISETP.GE.AND P0, PT, R3, R8, PT ;  /* 0x000000080300720c */ /* 0x000fe40003f06270 */
[----:B------:R-:W-:Y:S01]  /*47e0*/  FSEL R131, R131, -INF , !P5 ;  /* 0xff80000083837808 */ /* 0x000fe20006800000 */
[----:B-----5:R-:W-:Y:S01]  /*47f0*/  FMUL.FTZ R7, R18, c[0x0][0x2ec] ;  /* 0x0000bb0012077a20 */ /* 0x020fe20000410000 */
[----:B------:R-:W-:-:S02]  /*4800*/  FSEL R97, R202, -INF , !P3 ;  /* 0xff800000ca617808 */ /* 0x000fc40005800000 */
[----:B------:R-:W-:Y:S01]  /*4810*/  FSEL R80, R109, -INF , !P2 ;  /* 0xff8000006d507808 */ /* 0x000fe20005000000 */
[----:B------:R-:W5:Y:S01]  /*4820*/  MUFU.TANH R105, R7 ;  /* 0x0000000700697308 */ /* 0x000f620000002400 */
[----:B------:R-:W-:Y:S02]  /*4830*/  FSEL R100, R130, -INF , !P1 ;  /* 0xff80000082647808 */ /* 0x000fe40004800000 */
[----:B------:R-:W-:Y:S01]  /*4840*/  FSEL R127, R213, -INF , !P0 ;  /* 0xff800000d57f7808 */ /* 0x000fe20004000000 */
[----:B-1----:R-:W-:Y:S01]  /*4850*/  FMUL.FTZ R5, R16, c[0x0][0x2ec] ;  /* 0x0000bb0010057a20 */ /* 0x002fe20000410000 */
[----:B------:R-:W-:Y:S02]  /*4860*/  FSEL R76, R215, -INF , !P4 ;  /* 0xff800000d74c7808 */ /* 0x000fe40006000000 */
[----:B------:R-:W-:Y:S01]  /*4870*/  FSEL R129, R129, -INF , !P6 ;  /* 0xff80000081817808 */ /* 0x000fe20007000000 */
[----:B------:R-:W-:Y:S01]  /*4880*/  HMMA.16816.F32.BF16 R20, R28, R58, R12 ;  /* 0x0000003a1c14723c */ /* 0x000fe2000004180c */
[----:B------:R-:W1:Y:S01]  /*4890*/  LDSM.16.M88.4 R12, [R235+0x3000] ;  /* 0x00300000eb0c783b */ /* 0x000e620000000200 */
[----:B------:R2:W1:Y:S01]  /*48a0*/  MUFU.TANH R109, R5 ;  /* 0x00000005006d7308 */ /* 0x0004620000002400 */
[----:B------:R-:W-:-:S02]  /*48b0*/  ISETP.GE.AND P4, PT, R3, R9, PT ;  /* 0x000000090300720c */ /* 0x000fc40003f86270 */
[C---:B------:R-:W-:Y:S02]  /*48c0*/  ISETP.GE.AND P2, PT, R3.reuse, R11, PT ;  /* 0x0000000b0300720c */ /* 0x040fe40003f46270 */
[----:B------:R-:W-:Y:S01]  /*48d0*/  ISETP.GE.AND P6, PT, R3, R10, PT ;  /* 0x0000000a0300720c */ /* 0x000fe20003fc6270 */
[----:B------:R-:W-:Y:S01]  /*48e0*/  HMMA.16816.F32.BF16 R48, R24, R58, R48 ;  /* 0x0000003a1830723c */ /* 0x000fe20000041830 */
[----:B------:R-:W-:Y:S02]  /*48f0*/  IADD3 R3, R2, 0x19, RZ ;  /* 0x0000001902037810 */ /* 0x000fe40007ffe0ff */
[----:B------:R-:W-:Y:S02]  /*4900*/  FSEL R130, R212, -INF , !P4 ;  /* 0xff800000d4827808 */ /* 0x000fe40006000000 */
[----:B------:R-:W-:Y:S02]  /*4910*/  FSEL R98, R198, -INF , !P2 ;  /* 0xff800000c6627808 */ /* 0x000fe40005000000 */
[----:B------:R-:W-:-:S02]  /*4920*/  FSEL R103, R191, -INF , !P6 ;  /* 0xff800000bf677808 */ /* 0x000fc40007000000 */
[CC--:B------:R-:W-:Y:S02]  /*4930*/  ISETP.GE.AND P4, PT, R3.reuse, R8.reuse, PT ;  /* 0x000000080300720c */ /* 0x0c0fe40003f86270 */
[----:B--2---:R-:W-:Y:S02]  /*4940*/  IADD3 R5, R2, 0x18, RZ ;  /* 0x0000001802057810 */ /* 0x004fe40007ffe0ff */
[-C--:B------:R-:W-:Y:S02]  /*4950*/  ISETP.GE.AND P2, PT, R3, R9.reuse, PT ;  /* 0x000000090300720c */ /* 0x080fe40003f46270 */
[----:B------:R-:W-:Y:S01]  /*4960*/  ISETP.GE.AND P5, PT, R5, R8, PT ;  /* 0x000000080500720c */ /* 0x000fe20003fa6270 */
[----:B------:R-:W-:Y:S01]  /*4970*/  FMUL.FTZ R7, R23, c[0x0][0x2ec] ;  /* 0x0000bb0017077a20 */ /* 0x000fe20000410000 */
[C---:B------:R-:W-:Y:S02]  /*4980*/  ISETP.GE.AND P3, PT, R5.reuse, R9, PT ;  /* 0x000000090500720c */ /* 0x040fe40003f66270 */
[CC--:B------:R-:W-:Y:S01]  /*4990*/  ISETP.GE.AND P1, PT, R5.reuse, R11.reuse, PT ;  /* 0x0000000b0500720c */ /* 0x0c0fe20003f26270 */
[----:B------:R-:W-:Y:S01]  /*49a0*/  MUFU.TANH R83, R7 ;  /* 0x0000000700537308 */ /* 0x000fe20000002400 */
[----:B------:R-:W-:Y:S01]  /*49b0*/  ISETP.GE.AND P0, PT, R5, R10, PT ;  /* 0x0000000a0500720c */ /* 0x000fe20003f06270 */
[----:B------:R-:W-:Y:S01]  /*49c0*/  FMUL.FTZ R5, R19, c[0x0][0x2ec] ;  /* 0x0000bb0013057a20 */ /* 0x000fe20000410000 */
[----:B------:R-:W-:Y:S01]  /*49d0*/  FSEL R125, R189, -INF , !P5 ;  /* 0xff800000bd7d7808 */ /* 0x000fe20006800000 */
[----:B------:R-:W2:Y:S01]  /*49e0*/  LDSM.16.M88.4 R16, [R229+0x3000] ;  /* 0x00300000e510783b */ /* 0x000ea20000000200 */
[----:B------:R-:W-:-:S02]  /*49f0*/  ISETP.GE.AND P6, PT, R3, R11, PT ;  /* 0x0000000b0300720c */ /* 0x000fc40003fc6270 */
[----:B------:R-:W-:Y:S01]  /*4a00*/  ISETP.GE.AND P5, PT, R3, R10, PT ;  /* 0x0000000a0300720c */ /* 0x000fe20003fa6270 */
[----:B------:R3:W-:Y:S01]  /*4a10*/  MUFU.TANH R107, R5 ;  /* 0x00000005006b7308 */ /* 0x0007e20000002400 */
[----:B------:R-:W-:Y:S02]  /*4a20*/  IADD3 R3, R2, 0x20, RZ ;  /* 0x0000002002037810 */ /* 0x000fe40007ffe0ff */
[----:B------:R-:W-:Y:S01]  /*4a30*/  FSEL R128, R197, -INF , !P3 ;  /* 0xff800000c5807808 */ /* 0x000fe20005800000 */
[----:B-1----:R-:W-:Y:S01]  /*4a40*/  HMMA.16816.F32.BF16 R40, R36, R12, R64 ;  /* 0x0000000c2428723c */ /* 0x002fe20000041840 */
[----:B------:R-:W-:Y:S02]  /*4a50*/  FSEL R96, R194, -INF , !P1 ;  /* 0xff800000c2607808 */ /* 0x000fe40004800000 */
[----:B------:R-:W-:Y:S02]  /*4a60*/  FSEL R102, R192, -INF , !P0 ;  /* 0xff800000c0667808 */ /* 0x000fe40004000000 */
[----:B------:R-:W-:-:S02]  /*4a70*/  FSEL R124, R209, -INF , !P4 ;  /* 0xff800000d17c7808 */ /* 0x000fc40006000000 */
[C---:B------:R-:W-:Y:S01]  /*4a80*/  ISETP.GE.AND P3, PT, R3.reuse, R8, PT ;  /* 0x000000080300720c */ /* 0x040fe20003f66270 */
[----:B------:R-:W-:Y:S01]  /*4a90*/  HMMA.16816.F32.BF16 R44, R36, R14, R68 ;  /* 0x0000000e242c723c */ /* 0x000fe20000041844 */
[C---:B------:R-:W-:Y:S01]  /*4aa0*/  ISETP.GE.AND P1, PT, R3.reuse, R9, PT ;  /* 0x000000090300720c */ /* 0x040fe20003f26270 */
[----:B---3--:R-:W-:Y:S01]  /*4ab0*/  FMUL.FTZ R5, R20, c[0x0][0x2ec] ;  /* 0x0000bb0014057a20 */ /* 0x008fe20000410000 */
[C---:B------:R-:W-:Y:S02]  /*4ac0*/  ISETP.GE.AND P0, PT, R3.reuse, R11, PT ;  /* 0x0000000b0300720c */ /* 0x040fe40003f06270 */
[----:B------:R-:W-:Y:S01]  /*4ad0*/  ISETP.GE.AND P4, PT, R3, R10, PT ;  /* 0x0000000a0300720c */ /* 0x000fe20003f86270 */
[----:B------:R1:W3:Y:S01]  /*4ae0*/  MUFU.TANH R104, R5 ;  /* 0x0000000500687308 */ /* 0x0002e20000002400 */
[----:B------:R-:W-:Y:S02]  /*4af0*/  IADD3 R3, R2, 0x21, RZ ;  /* 0x0000002102037810 */ /* 0x000fe40007ffe0ff */
[----:B------:R-:W-:-:S02]  /*4b00*/  FSEL R126, R211, -INF , !P2 ;  /* 0xff800000d37e7808 */ /* 0x000fc40005000000 */
[----:B------:R-:W-:Y:S02]  /*4b10*/  FSEL R64, R210, -INF , !P6 ;  /* 0xff800000d2407808 */ /* 0x000fe40007000000 */
[----:B------:R-:W-:Y:S02]  /*4b20*/  FSEL R101, R203, -INF , !P5 ;  /* 0xff800000cb657808 */ /* 0x000fe40006800000 */
[----:B------:R-:W-:Y:S02]  /*4b30*/  FSEL R160, R195, -INF , !P3 ;  /* 0xff800000c3a07808 */ /* 0x000fe40005800000 */
[C---:B------:R-:W-:Y:S02]  /*4b40*/  ISETP.GE.AND P2, PT, R3.reuse, R8, PT ;  /* 0x000000080300720c */ /* 0x040fe40003f46270 */
[C---:B------:R-:W-:Y:S02]  /*4b50*/  ISETP.GE.AND P6, PT, R3.reuse, R9, PT ;  /* 0x000000090300720c */ /* 0x040fe40003fc6270 */
[----:B------:R-:W-:Y:S01]  /*4b60*/  ISETP.GE.AND P5, PT, R3, R11, PT ;  /* 0x0000000b0300720c */ /* 0x000fe20003fa6270 */
[----:B-1----:R-:W-:Y:S01]  /*4b70*/  FMUL.FTZ R5, R21, c[0x0][0x2ec] ;  /* 0x0000bb0015057a20 */ /* 0x002fe20000410000 */
[----:B--2---:R-:W-:Y:S01]  /*4b80*/  HMMA.16816.F32.BF16 R40, R28, R16, R40 ;  /* 0x000000101c28723c */ /* 0x004fe20000041828 */
[----:B------:R-:W-:-:S02]  /*4b90*/  ISETP.GE.AND P3, PT, R3, R10, PT ;  /* 0x0000000a0300720c */ /* 0x000fc40003f66270 */
[----:B------:R1:W-:Y:S01]  /*4ba0*/  MUFU.TANH R106, R5 ;  /* 0x00000005006a7308 */ /* 0x0003e20000002400 */
[----:B------:R-:W-:Y:S02]  /*4bb0*/  IADD3 R3, R2, 0x28, RZ ;  /* 0x0000002802037810 */ /* 0x000fe40007ffe0ff */
[----:B------:R-:W-:Y:S02]  /*4bc0*/  FSEL R156, R193, -INF , !P1 ;  /* 0xff800000c19c7808 */ /* 0x000fe40004800000 */
[----:B------:R-:W-:Y:S01]  /*4bd0*/  FSEL R158, R188, -INF , !P0 ;  /* 0xff800000bc9e7808 */ /* 0x000fe20004000000 */
[----:B------:R-:W-:Y:S01]  /*4be0*/  HMMA.16816.F32.BF16 R44, R28, R18, R44 ;  /* 0x000000121c2c723c */ /* 0x000fe2000004182c */
[----:B------:R-:W-:Y:S02]  /*4bf0*/  FSEL R161, R185, -INF , !P4 ;  /* 0xff800000b9a17808 */ /* 0x000fe40006000000 */
[----:B------:R-:W-:Y:S02]  /*4c00*/  FSEL R154, R206, -INF , !P2 ;  /* 0xff800000ce9a7808 */ /* 0x000fe40005000000 */
[----:B------:R-:W-:-:S02]  /*4c10*/  ISETP.GE.AND P1, PT, R3, R8, PT ;  /* 0x000000080300720c */ /* 0x000fc40003f26270 */
[C---:B------:R-:W-:Y:S02]  /*4c20*/  ISETP.GE.AND P0, PT, R3.reuse, R9, PT ;  /* 0x000000090300720c */ /* 0x040fe40003f06270 */
[C---:B------:R-:W-:Y:S01]  /*4c30*/  ISETP.GE.AND P4, PT, R3.reuse, R11, PT ;  /* 0x0000000b0300720c */ /* 0x040fe20003f86270 */
[----:B-1----:R-:W-:Y:S01]  /*4c40*/  FMUL.FTZ R5, R22, c[0x0][0x2ec] ;  /* 0x0000bb0016057a20 */ /* 0x002fe20000410000 */
[----:B------:R-:W-:Y:S01]  /*4c50*/  ISETP.GE.AND P2, PT, R3, R10, PT ;  /* 0x0000000a0300720c */ /* 0x000fe20003f46270 */
[----:B------:R-:W-:Y:S01]  /*4c60*/  HMMA.16816.F32.BF16 R20, R32, R12, R88 ;  /* 0x0000000c2014723c */ /* 0x000fe20000041858 */
[----:B------:R-:W-:Y:S01]  /*4c70*/  IADD3 R3, R2, 0x29, RZ ;  /* 0x0000002902037810 */ /* 0x000fe20007ffe0ff */
[----:B------:R1:W2:Y:S01]  /*4c80*/  MUFU.TANH R82, R5 ;  /* 0x0000000500527308 */ /* 0x0002a20000002400 */
[----:B------:R-:W-:Y:S01]  /*4c90*/  FSEL R153, R205, -INF , !P6 ;  /* 0xff800000cd997808 */ /* 0x000fe20007000000 */
[----:B------:R-:W-:Y:S01]  /*4ca0*/  FMUL.FTZ R7, R40, c[0x0][0x2ec] ;  /* 0x0000bb0028077a20 */ /* 0x000fe20000410000 */
[----:B------:R-:W-:-:S02]  /*4cb0*/  FSEL R155, R196, -INF , !P5 ;  /* 0xff800000c49b7808 */ /* 0x000fc40006800000 */
[----:B------:R-:W-:Y:S02]  /*4cc0*/  FSEL R159, R190, -INF , !P3 ;  /* 0xff800000be9f7808 */ /* 0x000fe40005800000 */
[----:B------:R-:W-:Y:S01]  /*4cd0*/  FSEL R149, R187, -INF , !P1 ;  /* 0xff800000bb957808 */ /* 0x000fe20004800000 */
[----:B------:R2:W-:Y:S01]  /*4ce0*/  MUFU.TANH R62, R7 ;  /* 0x00000007003e7308 */ /* 0x0005e20000002400 */
[C---:B------:R-:W-:Y:S02]  /*4cf0*/  ISETP.GE.AND P6, PT, R3.reuse, R8, PT ;  /* 0x000000080300720c */ /* 0x040fe40003fc6270 */
[C---:B------:R-:W-:Y:S02]  /*4d00*/  ISETP.GE.AND P5, PT, R3.reuse, R9, PT ;  /* 0x000000090300720c */ /* 0x040fe40003fa6270 */
[C---:B------:R-:W-:Y:S02]  /*4d10*/  ISETP.GE.AND P3, PT, R3.reuse, R11, PT ;  /* 0x0000000b0300720c */ /* 0x040fe40003f66270 */
[----:B------:R-:W-:Y:S01]  /*4d20*/  ISETP.GE.AND P1, PT, R3, R10, PT ;  /* 0x0000000a0300720c */ /* 0x000fe20003f26270 */
[----:B-1----:R-:W-:Y:S01]  /*4d30*/  FMUL.FTZ R5, R48, c[0x0][0x2ec] ;  /* 0x0000bb0030057a20 */ /* 0x002fe20000410000 */
[----:B------:R-:W-:-:S02]  /*4d40*/  IADD3 R3, R2, 0x30, RZ ;  /* 0x0000003002037810 */ /* 0x000fc40007ffe0ff */
[----:B------:R-:W-:Y:S01]  /*4d50*/  FSEL R150, R183, -INF , !P0 ;  /* 0xff800000b7967808 */ /* 0x000fe20004000000 */
[----:B------:R1:W1:Y:S01]  /*4d60*/  MUFU.TANH R67, R5 ;  /* 0x0000000500437308 */ /* 0x0002620000002400 */
[----:B------:R-:W-:Y:S02]  /*4d70*/  FSEL R152, R180, -INF , !P4 ;  /* 0xff800000b4987808 */ /* 0x000fe40006000000 */
[----:B------:R-:W-:Y:S01]  /*4d80*/  FSEL R157, R172, -INF , !P2 ;  /* 0xff800000ac9d7808 */ /* 0x000fe20005000000 */
[----:B--2---:R-:W-:Y:S01]  /*4d90*/  FMUL.FTZ R7, R41, c[0x0][0x2ec] ;  /* 0x0000bb0029077a20 */ /* 0x004fe20000410000 */
[----:B------:R-:W-:Y:S02]  /*4da0*/  FSEL R148, R186, -INF , !P6 ;  /* 0xff800000ba947808 */ /* 0x000fe40007000000 */
[----:B------:R-:W-:Y:S01]  /*4db0*/  FSEL R138, R184, -INF , !P5 ;  /* 0xff800000b88a7808 */ /* 0x000fe20006800000 */
[----:B------:R2:W-:Y:S01]  /*4dc0*/  MUFU.TANH R65, R7 ;  /* 0x0000000700417308 */ /* 0x0005e20000002400 */
[----:B------:R-:W-:-:S02]  /*4dd0*/  ISETP.GE.AND P0, PT, R3, R8, PT ;  /* 0x000000080300720c */ /* 0x000fc40003f06270 */
[C---:B------:R-:W-:Y:S02]  /*4de0*/  ISETP.GE.AND P4, PT, R3.reuse, R9, PT ;  /* 0x000000090300720c */ /* 0x040fe40003f86270 */
[C---:B------:R-:W-:Y:S02]  /*4df0*/  ISETP.GE.AND P2, PT, R3.reuse, R11, PT ;  /* 0x0000000b0300720c */ /* 0x040fe40003f46270 */
[----:B------:R-:W-:Y:S01]  /*4e00*/  ISETP.GE.AND P6, PT, R3, R10, PT ;  /* 0x0000000a0300720c */ /* 0x000fe20003fc6270 */
[----:B-1----:R-:W-:Y:S01]  /*4e10*/  FMUL.FTZ R5, R49, c[0x0][0x2ec] ;  /* 0x0000bb0031057a20 */ /* 0x002fe20000410000 */
[----:B------:R-:W-:Y:S02]  /*4e20*/  IADD3 R3, R2, 0x38, RZ ;  /* 0x0000003802037810 */ /* 0x000fe40007ffe0ff */
[----:B------:R-:W-:Y:S01]  /*4e30*/  FSEL R139, R181, -INF , !P3 ;  /* 0xff800000b58b7808 */ /* 0x000fe20005800000 */
[----:B------:R1:W-:Y:S01]  /*4e40*/  MUFU.TANH R81, R5 ;  /* 0x0000000500517308 */ /* 0x0003e20000002400 */
[----:B------:R-:W-:-:S02]  /*4e50*/  FSEL R151, R179, -INF , !P1 ;  /* 0xff800000b3977808 */ /* 0x000fc40004800000 */
[----:B----4-:R-:W-:Y:S01]  /*4e60*/  FSEL R174, R174, -INF , !P0 ;  /* 0xff800000aeae7808 */ /* 0x010fe20004000000 */
[----:B--2---:R-:W-:Y:S01]  /*4e70*/  FMUL.FTZ R7, R43, c[0x0][0x2ec] ;  /* 0x0000bb002b077a20 */ /* 0x004fe20000410000 */
[----:B------:R-:W-:Y:S02]  /*4e80*/  FSEL R176, R176, -INF , !P4 ;  /* 0xff800000b0b07808 */ /* 0x000fe40006000000 */
[----:B------:R-:W-:Y:S01]  /*4e90*/  FSEL R175, R175, -INF , !P2 ;  /* 0xff800000afaf7808 */ /* 0x000fe20005000000 */
[----:B------:R-:W-:Y:S01]  /*4ea0*/  MUFU.TANH R60, R7 ;  /* 0x00000007003c7308 */ /* 0x000fe20000002400 */
[----:B------:R-:W-:Y:S02]  /*4eb0*/  FSEL R177, R177, -INF , !P6 ;  /* 0xff800000b1b17808 */ /* 0x000fe40007000000 */
[C---:B------:R-:W-:Y:S02]  /*4ec0*/  ISETP.GE.AND P4, PT, R3.reuse, R8, PT ;  /* 0x000000080300720c */ /* 0x040fe40003f86270 */
[----:B------:R-:W-:-:S02]  /*4ed0*/  ISETP.GE.AND P2, PT, R3, R9, PT ;  /* 0x000000090300720c */ /* 0x000fc40003f46270 */
[----:B------:R-:W-:Y:S01]  /*4ee0*/  ISETP.GE.AND P6, PT, R3, R11, PT ;  /* 0x0000000b0300720c */ /* 0x000fe20003fc6270 */
[----:B-1----:R-:W-:Y:S01]  /*4ef0*/  FMUL.FTZ R5, R50, c[0x0][0x2ec] ;  /* 0x0000bb0032057a20 */ /* 0x002fe20000410000 */
[----:B------:R-:W-:Y:S02]  /*4f00*/  FSEL R165, R165, -INF , !P4 ;  /* 0xff800000a5a57808 */ /* 0x000fe40006000000 */
[----:B------:R-:W-:Y:S01]  /*4f10*/  FSEL R167, R167, -INF , !P2 ;  /* 0xff800000a7a77808 */ /* 0x000fe20005000000 */
[----:B------:R1:W2:Y:S01]  /*4f20*/  MUFU.TANH R63, R5 ;  /* 0x00000005003f7308 */ /* 0x0002a20000002400 */
[----:B------:R-:W-:Y:S01]  /*4f30*/  FSEL R166, R166, -INF , !P6 ;  /* 0xff800000a6a67808 */ /* 0x000fe20007000000 */
[----:B-1----:R-:W-:Y:S02]  /*4f40*/  FMUL.FTZ R5, R51, c[0x0][0x2ec] ;  /* 0x0000bb0033057a20 */ /* 0x002fe40000410000 */
[----:B------:R-:W-:Y:S04]  /*4f50*/  HMMA.16816.F32.BF16 R48, R24, R16, R20 ;  /* 0x000000101830723c */ /* 0x000fe80000041814 */
[----:B------:R1:W4:Y:S04]  /*4f60*/  MUFU.TANH R66, R5 ;  /* 0x0000000500427308 */ /* 0x0003280000002400 */
[----:B------:R-:W-:Y:S01]  /*4f70*/  HMMA.16816.F32.BF16 R20, R32, R14, R92 ;  /* 0x0000000e2014723c */ /* 0x000fe2000004185c */
[----:B------:R-:W2:Y:S01]  /*4f80*/  LDSM.16.M88.4 R12, [R235+0x3800] ;  /* 0x00380000eb0c783b */ /* 0x000ea20000000200 */
[----:B-1----:R-:W-:-:S04]  /*4f90*/  IADD3 R5, R2, 0x31, RZ ;  /* 0x0000003102057810 */ /* 0x002fc80007ffe0ff */
[C---:B------:R-:W-:Y:S02]  /*4fa0*/  ISETP.GE.AND P5, PT, R5.reuse, R8, PT ;  /* 0x000000080500720c */ /* 0x040fe40003fa6270 */
[----:B------:R-:W-:-:S08]  /*4fb0*/  ISETP.GE.AND P3, PT, R5, R9, PT ;  /* 0x000000090500720c */ /* 0x000fd00003f66270 */
[----:B------:R-:W-:Y:S01]  /*4fc0*/  FMUL.FTZ R7, R48, c[0x0][0x2ec] ;  /* 0x0000bb0030077a20 */ /* 0x000fe20000410000 */
[----:B------:R-:W-:Y:S02]  /*4fd0*/  FSEL R172, R178, -INF , !P5 ;  /* 0xff800000b2ac7808 */ /* 0x000fe40006800000 */
[C---:B------:R-:W-:Y:S01]  /*4fe0*/  ISETP.GE.AND P1, PT, R5.reuse, R11, PT ;  /* 0x0000000b0500720c */ /* 0x040fe20003f26270 */
[----:B------:R1:W-:Y:S01]  /*4ff0*/  MUFU.TANH R59, R7 ;  /* 0x00000007003b7308 */ /* 0x0003e20000002400 */
[-C--:B------:R-:W-:Y:S01]  /*5000*/  ISETP.GE.AND P0, PT, R5, R10.reuse, PT ;  /* 0x0000000a0500720c */ /* 0x080fe20003f06270 */
[----:B------:R-:W-:Y:S01]  /*5010*/  FMUL.FTZ R5, R42, c[0x0][0x2ec] ;  /* 0x0000bb002a057a20 */ /* 0x000fe20000410000 */
[----:B------:R-:W-:Y:S02]  /*5020*/  ISETP.GE.AND P5, PT, R3, R10, PT ;  /* 0x0000000a0300720c */ /* 0x000fe40003fa6270 */
[----:B------:R-:W-:Y:S02]  /*5030*/  IADD3 R3, R2, 0x39, RZ ;  /* 0x0000003902037810 */ /* 0x000fe40007ffe0ff */
[----:B------:R-:W-:Y:S01]  /*5040*/  FSEL R169, R169, -INF , !P3 ;  /* 0xff800000a9a97808 */ /* 0x000fe20005800000 */
[----:B------:R3:W3:Y:S01]  /*5050*/  MUFU.TANH R61, R5 ;  /* 0x00000005003d7308 */ /* 0x0006e20000002400 */
[----:B------:R-:W-:-:S02]  /*5060*/  ISETP.GE.AND P3, PT, R3, R8, PT ;  /* 0x000000080300720c */ /* 0x000fc40003f66270 */
[----:B------:R-:W-:Y:S02]  /*5070*/  FSEL R171, R171, -INF , !P1 ;  /* 0xff800000abab7808 */ /* 0x000fe40004800000 */
[----:B------:R-:W-:Y:S02]  /*5080*/  FSEL R173, R173, -INF , !P0 ;  /* 0xff800000adad7808 */ /* 0x000fe40004000000 */
[----:B------:R-:W-:Y:S01]  /*5090*/  FSEL R170, R170, -INF , !P5 ;  /* 0xff800000aaaa7808 */ /* 0x000fe20006800000 */
[----:B-1----:R-:W-:Y:S01]  /*50a0*/  FMUL.FTZ R7, R50, c[0x0][0x2ec] ;  /* 0x0000bb0032077a20 */ /* 0x002fe20000410000 */
[----:B------:R-:W-:Y:S02]  /*50b0*/  FSEL R162, R162, -INF , !P3 ;  /* 0xff800000a2a27808 */ /* 0x000fe40005800000 */
[C---:B------:R-:W-:Y:S01]  /*50c0*/  ISETP.GE.AND P1, PT, R3.reuse, R9, PT ;  /* 0x000000090300720c */ /* 0x040fe20003f26270 */
[----:B--2---:R-:W-:Y:S01]  /*50d0*/  HMMA.16816.F32.BF16 R40, R32, R12, R140 ;  /* 0x0000000c2028723c */ /* 0x004fe2000004188c */
[C---:B------:R-:W-:Y:S01]  /*50e0*/  ISETP.GE.AND P0, PT, R3.reuse, R11, PT ;  /* 0x0000000b0300720c */ /* 0x040fe20003f06270 */
[----:B------:R1:W2:Y:S01]  /*50f0*/  MUFU.TANH R56, R7 ;  /* 0x0000000700387308 */ /* 0x0002a20000002400 */
[----:B------:R-:W-:Y:S01]  /*5100*/  ISETP.GE.AND P4, PT, R3, R10, PT ;  /* 0x0000000a0300720c */ /* 0x000fe20003f86270 */
[----:B------:R-:W-:Y:S01]  /*5110*/  FMUL.FTZ R3, R49, c[0x0][0x2ec] ;  /* 0x0000bb0031037a20 */ /* 0x000fe20000410000 */
[----:B---3--:R-:W-:-:S02]  /*5120*/  IADD3 R5, R2, 0x40, RZ ;  /* 0x0000004002057810 */ /* 0x008fc40007ffe0ff */
[----:B------:R-:W-:Y:S01]  /*5130*/  FSEL R163, R163, -INF , !P1 ;  /* 0xff800000a3a37808 */ /* 0x000fe20004800000 */
[----:B------:R-:W-:Y:S01]  /*5140*/  HMMA.16816.F32.BF16 R32, R32, R14, R144 ;  /* 0x0000000e2020723c */ /* 0x000fe20000041890 */
[C---:B------:R-:W-:Y:S01]  /*5150*/  ISETP.GE.AND P2, PT, R5.reuse, R8, PT ;  /* 0x000000080500720c */ /* 0x040fe20003f46270 */
[----:B------:R3:W-:Y:S01]  /*5160*/  MUFU.TANH R58, R3 ;  /* 0x00000003003a7308 */ /* 0x0007e20000002400 */
[C---:B------:R-:W-:Y:S02]  /*5170*/  ISETP.GE.AND P6, PT, R5.reuse, R9, PT ;  /* 0x000000090500720c */ /* 0x040fe40003fc6270 */
[C---:B------:R-:W-:Y:S02]  /*5180*/  ISETP.GE.AND P5, PT, R5.reuse, R11, PT ;  /* 0x0000000b0500720c */ /* 0x040fe40003fa6270 */
[----:B------:R-:W-:Y:S01]  /*5190*/  ISETP.GE.AND P3, PT, R5, R10, PT ;  /* 0x0000000a0500720c */ /* 0x000fe20003f66270 */
[----:B------:R-:W-:Y:S01]  /*51a0*/  FMUL.FTZ R5, R51, c[0x0][0x2ec] ;  /* 0x0000bb0033057a20 */ /* 0x000fe20000410000 */
[----:B------:R-:W-:Y:S01]  /*51b0*/  FSEL R164, R164, -INF , !P0 ;  /* 0xff800000a4a47808 */ /* 0x000fe20004000000 */
[----:B------:R-:W-:Y:S01]  /*51c0*/  HMMA.16816.F32.BF16 R48, R24, R18, R20 ;  /* 0x000000121830723c */ /* 0x000fe20000041814 */
[----:B------:R-:W2:Y:S01]  /*51d0*/  LDSM.16.M88.4 R16, [R229+0x3800] ;  /* 0x00380000e510783b */ /* 0x000ea20000000200 */
[----:B------:R4:W-:Y:S01]  /*51e0*/  MUFU.TANH R57, R5 ;  /* 0x0000000500397308 */ /* 0x0009e20000002400 */
[----:B-1----:R-:W-:Y:S01]  /*51f0*/  FMUL.FTZ R7, R44, c[0x0][0x2ec] ;  /* 0x0000bb002c077a20 */ /* 0x002fe20000410000 */
[----:B------:R-:W-:Y:S01]  /*5200*/  FSEL R168, R168, -INF , !P4 ;  /* 0xff800000a8a87808 */ /* 0x000fe20006000000 */
[----:B------:R-:W-:-:S04]  /*5210*/  DEPBAR.LE SB0, 0x0 ;  /* 0x000080000000791a */ /* 0x000fc80000000000 */
[C---:B------:R-:W-:Y:S01]  /*5220*/  HMMA.16816.F32.BF16 R20, R36.reuse, R12, R84 ;  /* 0x0000000c2414723c */ /* 0x040fe20000041854 */
[----:B---3--:R-:W-:Y:S01]  /*5230*/  IADD3 R3, R2, 0x41, RZ ;  /* 0x0000004102037810 */ /* 0x008fe20007ffe0ff */
[----:B------:R1:W3:Y:S01]  /*5240*/  MUFU.TANH R52, R7 ;  /* 0x0000000700347308 */ /* 0x0002e20000002400 */
[----:B------:R-:W-:Y:S02]  /*5250*/  FSEL R208, R208, -INF , !P2 ;  /* 0xff800000d0d07808 */ /* 0x000fe40005000000 */
[----:B------:R-:W-:Y:S02]  /*5260*/  ISETP.GE.AND P1, PT, R3, R8, PT ;  /* 0x000000080300720c */ /* 0x000fe40003f26270 */
[----:B------:R-:W-:Y:S01]  /*5270*/  FSEL R204, R204, -INF , !P6 ;  /* 0xff800000cccc7808 */ /* 0x000fe20007000000 */
[----:B------:R-:W-:Y:S01]  /*5280*/  HMMA.16816.F32.BF16 R36, R36, R14, R72 ;  /* 0x0000000e2424723c */ /* 0x000fe20000041848 */
[----:B----4-:R-:W-:Y:S02]  /*5290*/  IADD3 R5, R2, 0x48, RZ ;  /* 0x0000004802057810 */ /* 0x010fe40007ffe0ff */
[----:B------:R-:W-:-:S02]  /*52a0*/  FSEL R207, R207, -INF , !P5 ;  /* 0xff800000cfcf7808 */ /* 0x000fc40006800000 */
[----:B------:R-:W-:Y:S02]  /*52b0*/  FSEL R212, R122, -INF , !P3 ;  /* 0xff8000007ad47808 */ /* 0x000fe40005800000 */
[----:B------:R-:W-:Y:S02]  /*52c0*/  FSEL R199, R199, -INF , !P1 ;  /* 0xff800000c7c77808 */ /* 0x000fe40004800000 */
[----:B------:R-:W-:Y:S01]  /*52d0*/  ISETP.GE.AND P0, PT, R3, R9, PT ;  /* 0x000000090300720c */ /* 0x000fe20003f06270 */
[----:B-1----:R-:W-:Y:S01]  /*52e0*/  FMUL.FTZ R7, R45, c[0x0][0x2ec] ;  /* 0x0000bb002d077a20 */ /* 0x002fe20000410000 */
[C---:B------:R-:W-:Y:S02]  /*52f0*/  ISETP.GE.AND P4, PT, R3.reuse, R11, PT ;  /* 0x0000000b0300720c */ /* 0x040fe40003f86270 */
[----:B------:R-:W-:Y:S01]  /*5300*/  ISETP.GE.AND P2, PT, R3, R10, PT ;  /* 0x0000000a0300720c */ /* 0x000fe20003f46270 */
[----:B------:R1:W-:Y:S01]  /*5310*/  MUFU.TANH R55, R7 ;  /* 0x0000000700377308 */ /* 0x0003e20000002400 */
[----:B------:R-:W-:-:S02]  /*5320*/  ISETP.GE.AND P6, PT, R5, R8, PT ;  /* 0x000000080500720c */ /* 0x000fc40003fc6270 */
[C---:B------:R-:W-:Y:S02]  /*5330*/  ISETP.GE.AND P5, PT, R5.reuse, R9, PT ;  /* 0x000000090500720c */ /* 0x040fe40003fa6270 */
[C---:B------:R-:W-:Y:S02]  /*5340*/  ISETP.GE.AND P3, PT, R5.reuse, R11, PT ;  /* 0x0000000b0500720c */ /* 0x040fe40003f66270 */
[----:B------:R-:W-:Y:S01]  /*5350*/  ISETP.GE.AND P1, PT, R5, R10, PT ;  /* 0x0000000a0500720c */ /* 0x000fe20003f26270 */
[----:B------:R-:W-:Y:S01]  /*5360*/  FMUL.FTZ R5, R46, c[0x0][0x2ec] ;  /* 0x0000bb002e057a20 */ /* 0x000fe20000410000 */
[----:B------:R-:W-:Y:S01]  /*5370*/  IADD3 R3, R2, 0x49, RZ ;  /* 0x0000004902037810 */ /* 0x000fe20007ffe0ff */
[----:B--2---:R-:W-:Y:S01]  /*5380*/  HMMA.16816.F32.BF16 R20, R28, R16, R20 ;  /* 0x000000101c14723c */ /* 0x004fe20000041814 */
[----:B------:R-:W-:Y:S01]  /*5390*/  FSEL R201, R201, -INF , !P0 ;  /* 0xff800000c9c97808 */ /* 0x000fe20004000000 */
[----:B------:R2:W-:Y:S01]  /*53a0*/  MUFU.TANH R54, R5 ;  /* 0x0000000500367308 */ /* 0x0005e20000002400 */
[----:B------:R-:W-:-:S02]  /*53b0*/  ISETP.GE.AND P0, PT, R3, R8, PT ;  /* 0x000000080300720c */ /* 0x000fc40003f06270 */
[----:B------:R-:W-:Y:S01]  /*53c0*/  FSEL R188, R119, -INF , !P5 ;  /* 0xff80000077bc7808 */ /* 0x000fe20006800000 */
[----:B-1----:R-:W-:Y:S01]  /*53d0*/  FMUL.FTZ R7, R47, c[0x0][0x2ec] ;  /* 0x0000bb002f077a20 */ /* 0x002fe20000410000 */
[----:B------:R-:W-:Y:S01]  /*53e0*/  FSEL R189, R117, -INF , !P3 ;  /* 0xff80000075bd7808 */ /* 0x000fe20005800000 */
[----:B------:R-:W-:Y:S01]  /*53f0*/  HMMA.16816.F32.BF16 R40, R24, R16, R40 ;  /* 0x000000101828723c */ /* 0x000fe20000041828 */
[----:B------:R-:W-:Y:S01]  /*5400*/  FSEL R194, R114, -INF , !P1 ;  /* 0xff80000072c27808 */ /* 0x000fe20004800000 */
[----:B------:R1:W-:Y:S01]  /*5410*/  MUFU.TANH R53, R7 ;  /* 0x0000000700357308 */ /* 0x0003e20000002400 */
[----:B------:R-:W-:Y:S02]  /*5420*/  FSEL R182, R182, -INF , !P0 ;  /* 0xff800000b6b67808 */ /* 0x000fe40004000000 */
[----:B------:R-:W-:Y:S02]  /*5430*/  FSEL R200, R200, -INF , !P4 ;  /* 0xff800000c8c87808 */ /* 0x000fe40006000000 */
[----:B------:R-:W-:Y:S01]  /*5440*/  FSEL R206, R121, -INF , !P2 ;  /* 0xff80000079ce7808 */ /* 0x000fe20005000000 */
[----:B------:R-:W-:Y:S01]  /*5450*/  HMMA.16816.F32.BF16 R28, R28, R18, R36 ;  /* 0x000000121c1c723c */ /* 0x000fe20000041824 */
[----:B------:R-:W-:-:S02]  /*5460*/  FSEL R191, R120, -INF , !P6 ;  /* 0xff80000078bf7808 */ /* 0x000fc40007000000 */
[----:B--2---:R-:W-:Y:S02]  /*5470*/  IADD3 R5, R2, 0x50, RZ ;  /* 0x0000005002057810 */ /* 0x004fe40007ffe0ff */
[-C--:B------:R-:W-:Y:S02]  /*5480*/  ISETP.GE.AND P4, PT, R3, R9.reuse, PT ;  /* 0x000000090300720c */ /* 0x080fe40003f86270 */
[C---:B------:R-:W-:Y:S01]  /*5490*/  ISETP.GE.AND P5, PT, R5.reuse, R8, PT ;  /* 0x000000080500720c */ /* 0x040fe20003fa6270 */
[----:B------:R-:W-:Y:S01]  /*54a0*/  HMMA.16816.F32.BF16 R24, R24, R18, R32 ;  /* 0x000000121818723c */ /* 0x000fe20000041820 */
[C---:B------:R-:W-:Y:S01]  /*54b0*/  ISETP.GE.AND P3, PT, R5.reuse, R9, PT ;  /* 0x000000090500720c */ /* 0x040fe20003f66270 */
[----:B-1----:R-:W-:Y:S01]  /*54c0*/  FMUL.FTZ R7, R48, c[0x0][0x2ec] ;  /* 0x0000bb0030077a20 */ /* 0x002fe20000410000 */
[-C--:B------:R-:W-:Y:S01]  /*54d0*/  ISETP.GE.AND P1, PT, R5, R11.reuse, PT ;  /* 0x0000000b0500720c */ /* 0x080fe20003f26270 */
[----:B------:R-:W-:Y:S01]  /*54e0*/  FMUL.FTZ R23, R23, c[0x0][0x2ec] ;  /* 0x0000bb0017177a20 */ /* 0x000fe20000410000 */
[-C--:B------:R-:W-:Y:S01]  /*54f0*/  ISETP.GE.AND P0, PT, R5, R10.reuse, PT ;  /* 0x0000000a0500720c */ /* 0x080fe20003f06270 */
[----:B------:R-:W-:Y:S01]  /*5500*/  FMUL.FTZ R5, R49, c[0x0][0x2ec] ;  /* 0x0000bb0031057a20 */ /* 0x000fe20000410000 */
[C---:B------:R-:W-:Y:S01]  /*5510*/  ISETP.GE.AND P2, PT, R3.reuse, R11, PT ;  /* 0x0000000b0300720c */ /* 0x040fe20003f46270 */
[----:B------:R1:W-:Y:S01]  /*5520*/  MUFU.TANH R47, R7 ;  /* 0x00000007002f7308 */ /* 0x0003e20000002400 */
[----:B------:R-:W-:Y:S01]  /*5530*/  ISETP.GE.AND P6, PT, R3, R10, PT ;  /* 0x0000000a0300720c */ /* 0x000fe20003fc6270 */
[----:B------:R-:W-:Y:S01]  /*5540*/  FMUL.FTZ R41, R41, c[0x0][0x2ec] ;  /* 0x0000bb0029297a20 */ /* 0x000fe20000410000 */
[----:B------:R-:W-:Y:S01]  /*5550*/  IADD3 R3, R2, 0x51, RZ ;  /* 0x0000005102037810 */ /* 0x000fe20007ffe0ff */
[----:B------:R-:W-:Y:S01]  /*5560*/  FMUL.FTZ R40, R40, c[0x0][0x2ec] ;  /* 0x0000bb0028287a20 */ /* 0x000fe20000410000 */
[----:B------:R-:W-:-:S02]  /*5570*/  FSEL R181, R116, -INF , !P2 ;  /* 0xff80000074b57808 */ /* 0x000fc40005000000 */
[----:B------:R-:W-:Y:S01]  /*5580*/  FSEL R183, R118, -INF , !P4 ;  /* 0xff80000076b77808 */ /* 0x000fe20006000000 */
[----:B------:R2:W-:Y:S01]  /*5590*/  MUFU.TANH R46, R5 ;  /* 0x00000005002e7308 */ /* 0x0005e20000002400 */
[----:B------:R-:W-:Y:S01]  /*55a0*/  ISETP.GE.AND P2, PT, R3, R9, PT ;  /* 0x000000090300720c */ /* 0x000fe20003f46270 */
[----:B------:R-:W-:Y:S01]  /*55b0*/  FMUL.FTZ R28, R28, c[0x0][0x2ec] ;  /* 0x0000bb001c1c7a20 */ /* 0x000fe20000410000 */
[----:B------:R-:W-:Y:S01]  /*55c0*/  FSEL R186, R115, -INF , !P6 ;  /* 0xff80000073ba7808 */ /* 0x000fe20007000000 */
[----:B------:R-:W-:Y:S01]  /*55d0*/  FMUL.FTZ R30, R30, c[0x0][0x2ec] ;  /* 0x0000bb001e1e7a20 */ /* 0x000fe20000410000 */
[----:B------:R-:W-:Y:S01]  /*55e0*/  ISETP.GE.AND P4, PT, R3, R8, PT ;  /* 0x000000080300720c */ /* 0x000fe20003f86270 */
[----:B------:R-:W-:Y:S01]  /*55f0*/  FMUL.FTZ R29, R29, c[0x0][0x2ec] ;  /* 0x0000bb001d1d7a20 */ /* 0x000fe20000410000 */
[----:B------:R-:W-:Y:S01]  /*5600*/  ISETP.GE.AND P6, PT, R3, R11, PT ;  /* 0x0000000b0300720c */ /* 0x000fe20003fc6270 */
[----:B-1----:R-:W-:Y:S01]  /*5610*/  FMUL.FTZ R7, R51, c[0x0][0x2ec] ;  /* 0x0000bb0033077a20 */ /* 0x002fe20000410000 */
[----:B------:R-:W-:Y:S01]  /*5620*/  FSEL R12, R111, -INF , !P3 ;  /* 0xff8000006f0c7808 */ /* 0x000fe20005800000 */
[----:B------:R-:W-:Y:S01]  /*5630*/  MUFU.TANH R41, R41 ;  /* 0x0000002900297308 */ /* 0x000fe20000002400 */
[----:B-----5:R-:W-:Y:S01]  /*5640*/  FSEL R48, R105, -INF , !P0 ;  /* 0xff80000069307808 */ /* 0x020fe20004000000 */
[----:B------:R-:W-:Y:S01]  /*5650*/  FMUL.FTZ R24, R24, c[0x0][0x2ec] ;  /* 0x0000bb0018187a20 */ /* 0x000fe20000410000 */
[----:B------:R-:W-:Y:S01]  /*5660*/  FSEL R251, R109, -INF , !P1 ;  /* 0xff8000006dfb7808 */ /* 0x000fe20004800000 */
[----:B------:R-:W-:Y:S01]  /*5670*/  FMUL.FTZ R26, R26, c[0x0][0x2ec] ;  /* 0x0000bb001a1a7a20 */ /* 0x000fe20000410000 */
[----:B------:R-:W-:Y:S01]  /*5680*/  FSEL R252, R113, -INF , !P4 ;  /* 0xff80000071fc7808 */ /* 0x000fe20006000000 */
[----:B------:R-:W-:Y:S01]  /*5690*/  FMUL.FTZ R31, R31, c[0x0][0x2ec] ;  /* 0x0000bb001f1f7a20 */ /* 0x000fe20000410000 */
[----:B--2---:R-:W-:Y:S01]  /*56a0*/  FSEL R5, R112, -INF , !P5 ;  /* 0xff80000070057808 */ /* 0x004fe20006800000 */
[----:B------:R1:W2:Y:S01]  /*56b0*/  MUFU.TANH R44, R7 ;  /* 0x00000007002c7308 */ /* 0x0002a20000002400 */
[----:B------:R-:W-:Y:S01]  /*56c0*/  ISETP.GE.AND P5, PT, R3, R10, PT ;  /* 0x0000000a0300720c */ /* 0x000fe20003fa6270 */
[----:B------:R-:W-:Y:S01]  /*56d0*/  FMUL.FTZ R25, R25, c[0x0][0x2ec] ;  /* 0x0000bb0019197a20 */ /* 0x000fe20000410000 */
[----:B------:R-:W-:Y:S01]  /*56e0*/  IADD3 R3, R2, 0x58, RZ ;  /* 0x0000005802037810 */ /* 0x000fe20007ffe0ff */
[----:B------:R4:W-:Y:S01]  /*56f0*/  STL [R1+0x8], R5 ;  /* 0x0000080501007387 */ /* 0x0009e20000100800 */
[----:B------:R-:W-:Y:S01]  /*5700*/  FSEL R246, R108, -INF , !P6 ;  /* 0xff8000006cf67808 */ /* 0x000fe20007000000 */
[----:B------:R-:W-:Y:S01]  /*5710*/  FMUL.FTZ R27, R27, c[0x0][0x2ec] ;  /* 0x0000bb001b1b7a20 */ /* 0x000fe20000410000 */
[C---:B------:R-:W-:Y:S01]  /*5720*/  ISETP.GE.AND P3, PT, R3.reuse, R8, PT ;  /* 0x000000080300720c */ /* 0x040fe20003f66270 */
[----:B------:R-:W-:Y:S01]  /*5730*/  STL [R1+0x10], R12 ;  /* 0x0000100c01007387 */ /* 0x000fe20000100800 */
[C---:B------:R-:W-:Y:S01]  /*5740*/  ISETP.GE.AND P1, PT, R3.reuse, R9, PT ;  /* 0x000000090300720c */ /* 0x040fe20003f26270 */
[----:B------:R-:W-:Y:S01]  /*5750*/  MUFU.TANH R23, R23 ;  /* 0x0000001700177308 */ /* 0x000fe20000002400 */
[C---:B------:R-:W-:Y:S01]  /*5760*/  ISETP.GE.AND P0, PT, R3.reuse, R11, PT ;  /* 0x0000000b0300720c */ /* 0x040fe20003f06270 */
[----:B------:R-:W-:Y:S01]  /*5770*/  STL [R1+0xc], R48 ;  /* 0x00000c3001007387 */ /* 0x000fe20000100800 */
[----:B------:R-:W-:-:S02]  /*5780*/  ISETP.GE.AND P4, PT, R3, R10, PT ;  /* 0x0000000a0300720c */ /* 0x000fc40003f86270 */
[----:B------:R-:W-:Y:S02]  /*5790*/  IADD3 R3, R2, 0x59, RZ ;  /* 0x0000005902037810 */ /* 0x000fe40007ffe0ff */
[----:B-1----:R-:W-:Y:S01]  /*57a0*/  FSEL R7, R110, -INF , !P2 ;  /* 0xff8000006e077808 */ /* 0x002fe20005000000 */
[----:B------:R-:W-:Y:S01]  /*57b0*/  MUFU.TANH R40, R40 ;  /* 0x0000002800287308 */ /* 0x000fe20000002400 */
[----:B------:R-:W-:Y:S02]  /*57c0*/  FSEL R247, R104, -INF , !P3 ;  /* 0xff80000068f77808 */ /* 0x000fe40005800000 */
[C---:B------:R-:W-:Y:S01]  /*57d0*/  ISETP.GE.AND P2, PT, R3.reuse, R8, PT ;  /* 0x000000080300720c */ /* 0x040fe20003f46270 */
[----:B------:R1:W-:Y:S01]  /*57e0*/  STL [R1], R7 ;  /* 0x0000000701007387 */ /* 0x0003e20000100800 */
[C---:B------:R-:W-:Y:S02]  /*57f0*/  ISETP.GE.AND P6, PT, R3.reuse, R9, PT ;  /* 0x000000090300720c */ /* 0x040fe40003fc6270 */
[----:B------:R-:W-:Y:S01]  /*5800*/  ISETP.GE.AND P3, PT, R3, R10, PT ;  /* 0x0000000a0300720c */ /* 0x000fe20003f66270 */
[----:B------:R-:W-:Y:S01]  /*5810*/  MUFU.TANH R28, R28 ;  /* 0x0000001c001c7308 */ /* 0x000fe20000002400 */
[----:B------:R-:W-:Y:S01]  /*5820*/  FSEL R249, R82, -INF , !P1 ;  /* 0xff80000052f97808 */ /* 0x000fe20004800000 */
[----:B----4-:R-:W-:Y:S01]  /*5830*/  FMUL.FTZ R5, R50, c[0x0][0x2ec] ;  /* 0x0000bb0032057a20 */ /* 0x010fe20000410000 */
[----:B------:R-:W-:-:S02]  /*5840*/  FSEL R221, R67, -INF , !P0 ;  /* 0xff80000043dd7808 */ /* 0x000fc40004000000 */
[----:B------:R-:W-:-:S03]  /*5850*/  FSEL R250, R63, -INF , !P4 ;  /* 0xff8000003ffa7808 */ /* 0x000fc60006000000 */
[----:B------:R4:W5:Y:S01]  /*5860*/  MUFU.TANH R45, R5 ;  /* 0x00000005002d7308 */ /* 0x0009620000002400 */
[----:B------:R-:W-:Y:S02]  /*5870*/  FSEL R223, R106, -INF , !P2 ;  /* 0xff8000006adf7808 */ /* 0x000fe40005000000 */
[----:B------:R-:W-:Y:S02]  /*5880*/  FSEL R222, R83, -INF , !P6 ;  /* 0xff80000053de7808 */ /* 0x000fe40007000000 */
[----:B------:R-:W-:-:S03]  /*5890*/  FSEL R245, R66, -INF , !P3 ;  /* 0xff80000042f57808 */ /* 0x000fc60005800000 */
[----:B------:R-:W-:Y:S01]  /*58a0*/  MUFU.TANH R30, R30 ;  /* 0x0000001e001e7308 */ /* 0x000fe20000002400 */
[----:B-1----:R-:W-:Y:S02]  /*58b0*/  FSEL R7, R107, -INF , !P5 ;  /* 0xff8000006b077808 */ /* 0x002fe40006800000 */
[----:B------:R-:W-:Y:S01]  /*58c0*/  ISETP.GE.AND P5, PT, R3, R11, PT ;  /* 0x0000000b0300720c */ /* 0x000fe20003fa6270 */
[----:B----4-:R-:W-:Y:S01]  /*58d0*/  FMUL.FTZ R5, R20, c[0x0][0x2ec] ;  /* 0x0000bb0014057a20 */ /* 0x010fe20000410000 */
[----:B------:R-:W-:Y:S01]  /*58e0*/  IADD3 R3, R2, 0x60, RZ ;  /* 0x0000006002037810 */ /* 0x000fe20007ffe0ff */
[----:B------:R1:W-:Y:S01]  /*58f0*/  STL [R1+0x4], R7 ;  /* 0x0000040701007387 */ /* 0x0003e20000100800 */
[----:B------:R-:W-:Y:S01]  /*5900*/  FSEL R218, R81, -INF , !P5 ;  /* 0xff80000051da7808 */ /* 0x000fe20006800000 */
[----:B------:R4:W1:Y:S01]  /*5910*/  MUFU.TANH R17, R5 ;  /* 0x0000000500117308 */ /* 0x0008620000002400 */
[C---:B------:R-:W-:Y:S02]  /*5920*/  ISETP.GE.AND P1, PT, R3.reuse, R8, PT ;  /* 0x000000080300720c */ /* 0x040fe40003f26270 */
[----:B------:R-:W-:-:S02]  /*5930*/  ISETP.GE.AND P0, PT, R3, R9, PT ;  /* 0x000000090300720c */ /* 0x000fc40003f06270 */
[C---:B------:R-:W-:Y:S02]  /*5940*/  ISETP.GE.AND P4, PT, R3.reuse, R11, PT ;  /* 0x0000000b0300720c */ /* 0x040fe40003f86270 */
[----:B------:R-:W-:Y:S01]  /*5950*/  ISETP.GE.AND P2, PT, R3, R10, PT ;  /* 0x0000000a0300720c */ /* 0x000fe20003f46270 */
[----:B------:R-:W-:Y:S01]  /*5960*/  MUFU.TANH R24, R24 ;  /* 0x0000001800187308 */ /* 0x000fe20000002400 */
[----:B------:R-:W-:Y:S02]  /*5970*/  IADD3 R3, R2, 0x61, RZ ;  /* 0x0000006102037810 */ /* 0x000fe40007ffe0ff */
[----:B------:R-:W-:Y:S02]  /*5980*/  FSEL R213, R62, -INF , !P1 ;  /* 0xff8000003ed57808 */ /* 0x000fe40004800000 */
[C---:B------:R-:W-:Y:S02]  /*5990*/  ISETP.GE.AND P6, PT, R3.reuse, R8, PT ;  /* 0x000000080300720c */ /* 0x040fe40003fc6270 */
[----:B------:R-:W-:Y:S01]  /*59a0*/  ISETP.GE.AND P5, PT, R3, R9, PT ;  /* 0x000000090300720c */ /* 0x000fe20003fa6270 */
[----:B----4-:R-:W-:Y:S01]  /*59b0*/  FMUL.FTZ R5, R21, c[0x0][0x2ec] ;  /* 0x0000bb0015057a20 */ /* 0x010fe20000410000 */
[C---:B------:R-:W-:Y:S01]  /*59c0*/  ISETP.GE.AND P3, PT, R3.reuse, R11, PT ;  /* 0x0000000b0300720c */ /* 0x040fe20003f66270 */
[----:B------:R-:W-:Y:S01]  /*59d0*/  MUFU.TANH R26, R26 ;  /* 0x0000001a001a7308 */ /* 0x000fe20000002400 */
[----:B------:R-:W-:-:S02]  /*59e0*/  ISETP.GE.AND P1, PT, R3, R10, PT ;  /* 0x0000000a0300720c */ /* 0x000fc40003f26270 */
[----:B------:R-:W-:Y:S02]  /*59f0*/  IADD3 R3, R2, 0x68, RZ ;  /* 0x0000006802037810 */ /* 0x000fe40007ffe0ff */
[----:B------:R-:W-:Y:S01]  /*5a00*/  FSEL R216, R61, -INF , !P0 ;  /* 0xff8000003dd87808 */ /* 0x000fe20004000000 */
[----:B-1----:R-:W-:Y:S01]  /*5a10*/  FMUL.FTZ R7, R43, c[0x0][0x2ec] ;  /* 0x0000bb002b077a20 */ /* 0x002fe20000410000 */
[----:B------:R-:W-:Y:S01]  /*5a20*/  FSEL R220, R59, -INF , !P4 ;  /* 0xff8000003bdc7808 */ /* 0x000fe20006000000 */
[----:B------:R1:W-:Y:S01]  /*5a30*/  MUFU.TANH R16, R5 ;  /* 0x0000000500107308 */ /* 0x0003e20000002400 */
[----:B------:R-:W-:Y:S02]  /*5a40*/  FSEL R248, R56, -INF , !P2 ;  /* 0xff80000038f87808 */ /* 0x000fe40005000000 */
[----:B------:R-:W-:Y:S02]  /*5a50*/  FSEL R202, R65, -INF , !P6 ;  /* 0xff80000041ca7808 */ /* 0x000fe40007000000 */
[----:B------:R-:W-:-:S02]  /*5a60*/  ISETP.GE.AND P0, PT, R3, R8, PT ;  /* 0x000000080300720c */ /* 0x000fc40003f06270 */
[C---:B------:R-:W-:Y:S01]  /*5a70*/  ISETP.GE.AND P4, PT, R3.reuse, R9, PT ;  /* 0x000000090300720c */ /* 0x040fe20003f86270 */
[----:B------:R-:W-:Y:S01]  /*5a80*/  MUFU.TANH R7, R7 ;  /* 0x0000000700077308 */ /* 0x000fe20000002400 */
[C---:B------:R-:W-:Y:S02]  /*5a90*/  ISETP.GE.AND P2, PT, R3.reuse, R11, PT ;  /* 0x0000000b0300720c */ /* 0x040fe40003f46270 */
[-C--:B------:R-:W-:Y:S02]  /*5aa0*/  ISETP.GE.AND P6, PT, R3, R10.reuse, PT ;  /* 0x0000000a0300720c */ /* 0x080fe40003fc6270 */
[----:B------:R-:W-:Y:S02]  /*5ab0*/  IADD3 R3, R2, 0x69, RZ ;  /* 0x0000006902037810 */ /* 0x000fe40007ffe0ff */
[----:B---3--:R-:W-:Y:S01]  /*5ac0*/  FSEL R195, R52, -INF , !P0 ;  /* 0xff80000034c37808 */ /* 0x008fe20004000000 */
[----:B-1----:R-:W-:Y:S01]  /*5ad0*/  FMUL.FTZ R5, R22, c[0x0][0x2ec] ;  /* 0x0000bb0016057a20 */ /* 0x002fe20000410000 */
[----:B------:R-:W-:Y:S01]  /*5ae0*/  ISETP.GE.AND P0, PT, R3, R10, PT ;  /* 0x0000000a0300720c */ /* 0x000fe20003f06270 */
[----:B------:R-:W-:Y:S01]  /*5af0*/  MUFU.TANH R29, R29 ;  /* 0x0000001d001d7308 */ /* 0x000fe20000002400 */
[----:B------:R-:W-:-:S02]  /*5b00*/  FSEL R209, R60, -INF , !P5 ;  /* 0xff8000003cd17808 */ /* 0x000fc40006800000 */
[----:B--2---:R-:W-:Y:S02]  /*5b10*/  FSEL R214, R44, -INF , !P0 ;  /* 0xff8000002cd67808 */ /* 0x004fe40004000000 */
[----:B------:R-:W-:Y:S02]  /*5b20*/  FSEL R215, R58, -INF , !P3 ;  /* 0xff8000003ad77808 */ /* 0x000fe40005800000 */
[----:B------:R-:W-:Y:S01]  /*5b30*/  FSEL R244, R57, -INF , !P1 ;  /* 0xff80000039f47808 */ /* 0x000fe20004800000 */
[----:B------:R1:W2:Y:S01]  /*5b40*/  MUFU.TANH R13, R5 ;  /* 0x00000005000d7308 */ /* 0x0002a20000002400 */
[C---:B------:R-:W-:Y:S02]  /*5b50*/  ISETP.GE.AND P5, PT, R3.reuse, R8, PT ;  /* 0x000000080300720c */ /* 0x040fe40003fa6270 */
[C---:B------:R-:W-:Y:S02]  /*5b60*/  ISETP.GE.AND P3, PT, R3.reuse, R9, PT ;  /* 0x000000090300720c */ /* 0x040fe40003f66270 */
[----:B------:R-:W-:-:S02]  /*5b70*/  ISETP.GE.AND P1, PT, R3, R11, PT ;  /* 0x0000000b0300720c */ /* 0x000fc40003f26270 */
[----:B------:R-:W-:Y:S01]  /*5b80*/  IADD3 R3, R2, 0x70, RZ ;  /* 0x0000007002037810 */ /* 0x000fe20007ffe0ff */
[----:B------:R-:W-:Y:S01]  /*5b90*/  MUFU.TANH R31, R31 ;  /* 0x0000001f001f7308 */ /* 0x000fe20000002400 */
[----:B------:R-:W-:Y:S02]  /*5ba0*/  FSEL R196, R54, -INF , !P4 ;  /* 0xff80000036c47808 */ /* 0x000fe40006000000 */
[----:B------:R-:W-:Y:S02]  /*5bb0*/  FSEL R217, R47, -INF , !P2 ;  /* 0xff8000002fd97808 */ /* 0x000fe40005000000 */
[----:B-----5:R-:W-:Y:S02]  /*5bc0*/  FSEL R219, R45, -INF , !P6 ;  /* 0xff8000002ddb7808 */ /* 0x020fe40007000000 */
[----:B------:R-:W-:Y:S01]  /*5bd0*/  FSEL R184, R55, -INF , !P5 ;  /* 0xff80000037b87808 */ /* 0x000fe20006800000 */
[----:B-1----:R-:W-:Y:S01]  /*5be0*/  FMUL.FTZ R5, R42, c[0x0][0x2ec] ;  /* 0x0000bb002a057a20 */ /* 0x002fe20000410000 */
[C---:B------:R-:W-:Y:S01]  /*5bf0*/  ISETP.GE.AND P4, PT, R3.reuse, R8, PT ;  /* 0x000000080300720c */ /* 0x040fe20003f86270 */
[----:B------:R-:W-:Y:S01]  /*5c00*/  MUFU.TANH R25, R25 ;  /* 0x0000001900197308 */ /* 0x000fe20000002400 */
[----:B------:R-:W-:-:S02]  /*5c10*/  ISETP.GE.AND P2, PT, R3, R9, PT ;  /* 0x000000090300720c */ /* 0x000fc40003f46270 */
[C---:B------:R-:W-:Y:S02]  /*5c20*/  ISETP.GE.AND P6, PT, R3.reuse, R11, PT ;  /* 0x0000000b0300720c */ /* 0x040fe40003fc6270 */
[----:B------:R-:W-:Y:S02]  /*5c30*/  ISETP.GE.AND P5, PT, R3, R10, PT ;  /* 0x0000000a0300720c */ /* 0x000fe40003fa6270 */
[----:B------:R-:W-:Y:S01]  /*5c40*/  IADD3 R3, R2, 0x78, RZ ;  /* 0x0000007802037810 */ /* 0x000fe20007ffe0ff */
[----:B------:R1:W3:Y:S01]  /*5c50*/  MUFU.TANH R12, R5 ;  /* 0x00000005000c7308 */ /* 0x0002e20000002400 */
[----:B------:R-:W-:Y:S02]  /*5c60*/  FSEL R190, R53, -INF , !P3 ;  /* 0xff80000035be7808 */ /* 0x000fe40005800000 */
[----:B------:R-:W-:Y:S02]  /*5c70*/  FSEL R211, R46, -INF , !P1 ;  /* 0xff8000002ed37808 */ /* 0x000fe40004800000 */
[----:B------:R-:W-:-:S02]  /*5c80*/  FSEL R179, R17, -INF , !P4 ;  /* 0xff80000011b37808 */ /* 0x000fc40006000000 */
[----:B--2---:R-:W-:Y:S01]  /*5c90*/  FSEL R185, R13, -INF , !P2 ;  /* 0xff8000000db97808 */ /* 0x004fe20005000000 */
[----:B------:R-:W2:Y:S01]  /*5ca0*/  MUFU.TANH R27, R27 ;  /* 0x0000001b001b7308 */ /* 0x000ea20000002400 */
[----:B------:R-:W-:Y:S01]  /*5cb0*/  BAR.SYNC.DEFER_BLOCKING 0x0 ;  /* 0x0000000000007b1d */ /* 0x000fe20000010000 */
[----:B------:R-:W-:Y:S02]  /*5cc0*/  ISETP.GE.AND P2, PT, R3, R8, PT ;  /* 0x000000080300720c */ /* 0x000fe40003f46270 */
[----:B------:R-:W-:Y:S02]  /*5cd0*/  FSEL R205, R40, -INF , !P6 ;  /* 0xff80000028cd7808 */ /* 0x000fe40007000000 */
[----:B------:R-:W-:Y:S02]  /*5ce0*/  FSEL R141, R28, -INF , !P2 ;  /* 0xff8000001c8d7808 */ /* 0x000fe40005000000 */
[----:B-1----:R-:W-:Y:S02]  /*5cf0*/  IADD3 R5, R2, 0x71, RZ ;  /* 0x0000007102057810 */ /* 0x002fe40007ffe0ff */
[----:B---3--:R-:W-:-:S02]  /*5d00*/  FSEL R210, R12, -INF , !P5 ;  /* 0xff8000000cd27808 */ /* 0x008fc40006800000 */
[C---:B------:R-:W-:Y:S02]  /*5d10*/  ISETP.GE.AND P0, PT, R5.reuse, R11, PT ;  /* 0x0000000b0500720c */ /* 0x040fe40003f06270 */
[----:B------:R-:W-:Y:S02]  /*5d20*/  ISETP.GE.AND P3, PT, R5, R8, PT ;  /* 0x000000080500720c */ /* 0x000fe40003f66270 */
[----:B------:R-:W-:Y:S02]  /*5d30*/  FSEL R198, R41, -INF , !P0 ;  /* 0xff80000029c67808 */ /* 0x000fe40004000000 */
[-C--:B------:R-:W-:Y:S02]  /*5d40*/  ISETP.GE.AND P0, PT, R2, R9.reuse, PT ;  /* 0x000000090200720c */ /* 0x080fe40003f06270 */
[----:B------:R-:W-:Y:S02]  /*5d50*/  ISETP.GE.AND P1, PT, R5, R9, PT ;  /* 0x000000090500720c */ /* 0x000fe40003f26270 */
[----:B------:R-:W-:-:S02]  /*5d60*/  FSEL R75, R227, -INF , !P0 ;  /* 0xff800000e34b7808 */ /* 0x000fc40004000000 */
[----:B------:R-:W-:Y:S02]  /*5d70*/  PLOP3.LUT P0, PT, PT, PT, UP0, 0x80, 0x0 ;  /* 0x000000000000781c */ /* 0x000fe40003f0f008 */
[----:B------:R-:W-:Y:S02]  /*5d80*/  ISETP.GE.AND P4, PT, R5, R10, PT ;  /* 0x0000000a0500720c */ /* 0x000fe40003f86270 */
[----:B------:R-:W-:Y:S02]  /*5d90*/  FSEL R143, R16, -INF , !P3 ;  /* 0xff800000108f7808 */ /* 0x000fe40005800000 */
[----:B------:R-:W-:Y:S02]  /*5da0*/  FSEL R180, R23, -INF , !P1 ;  /* 0xff80000017b47808 */ /* 0x000fe40004800000 */
[----:B------:R-:W-:Y:S02]  /*5db0*/  FSEL R203, R7, -INF , !P4 ;  /* 0xff80000007cb7808 */ /* 0x000fe40006000000 */
[----:B------:R-:W-:-:S02]  /*5dc0*/  ISETP.GE.AND P6, PT, R3, R9, PT ;  /* 0x000000090300720c */ /* 0x000fc40003fc6270 */
[CC--:B------:R-:W-:Y:S02]  /*5dd0*/  ISETP.GE.AND P5, PT, R3.reuse, R11.reuse, PT ;  /* 0x0000000b0300720c */ /* 0x0c0fe40003fa6270 */
[----:B------:R-:W-:Y:S02]  /*5de0*/  ISETP.GE.AND P3, PT, R3, R10, PT ;  /* 0x0000000a0300720c */ /* 0x000fe40003f66270 */
[C---:B------:R-:W-:Y:S02]  /*5df0*/  ISETP.GE.AND P1, PT, R2.reuse, R8, PT ;  /* 0x000000080200720c */ /* 0x040fe40003f26270 */
[C---:B------:R-:W-:Y:S02]  /*5e00*/  ISETP.GE.AND P4, PT, R2.reuse, R11, PT ;  /* 0x0000000b0200720c */ /* 0x040fe40003f86270 */
[C---:B------:R-:W-:Y:S02]  /*5e10*/  ISETP.GE.AND P2, PT, R2.reuse, R10, PT ;  /* 0x0000000a0200720c */ /* 0x040fe40003f46270 */
[----:B------:R-:W-:-:S02]  /*5e20*/  IADD3 R2, R2, 0x79, RZ ;  /* 0x0000007902027810 */ /* 0x000fc40007ffe0ff */
        /* <DEDUP_REMOVED lines=8> */
[----:B------:R-:W-:Y:S02]  /*5eb0*/  FSEL R34, R226, -INF , !P4 ;  /* 0xff800000e2227808 */ /* 0x000fe40006000000 */
[----:B------:R-:W-:Y:S02]  /*5ec0*/  FSEL R35, R225, -INF , !P2 ;  /* 0xff800000e1237808 */ /* 0x000fe40005000000 */
[----:B------:R-:W-:Y:S02]  /*5ed0*/  FSEL R140, R29, -INF , !P6 ;  /* 0xff8000001d8c7808 */ /* 0x000fe40007000000 */
[----:B------:R-:W-:-:S02]  /*5ee0*/  FSEL R142, R31, -INF , !P5 ;  /* 0xff8000001f8e7808 */ /* 0x000fc40006800000 */
[----:B------:R-:W-:Y:S02]  /*5ef0*/  FSEL R187, R25, -INF , !P3 ;  /* 0xff80000019bb7808 */ /* 0x000fe40005800000 */
[----:B--2---:R-:W-:Y:S01]  /*5f00*/  FSEL R193, R27, -INF , !P1 ;  /* 0xff8000001bc17808 */ /* 0x004fe20004800000 */
[----:B------:R-:W-:Y:S05]  /*5f10*/  @!P0 BRA `(.L_x_261) ;  /* 0x000006b000008947 */ /* 0x000fea0003800000 */
[----:B------:R-:W2:Y:S04]  /*5f20*/  LDL.64 R88, [R1+0xc8] ;  /* 0x0000c80001587983 */ /* 0x000ea80000100a00 */
[----:B------:R-:W3:Y:S01]  /*5f30*/  LDL.64 R90, [R1+0xd0] ;  /* 0x0000d000015a7983 */ /* 0x000ee20000100a00 */
        /* <DEDUP_REMOVED lines=10> */
[----:B------:R-:W-:Y:S01]  /*5fe0*/  IMAD.U32 R21, RZ, RZ, UR4 ;  /* 0x00000004ff157e24 */ /* 0x000fe2000f8e00ff */
[----:B--2---:R-:W-:Y:S01]  /*5ff0*/  ISETP.GE.AND P1, PT, R88, c[0x0][0x220], PT ;  /* 0x0000880058007a0c */ /* 0x004fe20003f26270 */
[----:B---3--:R-:W-:-:S05]  /*6000*/  IMAD.WIDE.U32 R12, R12, UR9, R90 ;  /* 0x000000090c0c7c25 */ /* 0x008fca000f8e005a */
[----:B------:R-:W-:-:S07]  /*6010*/  IADD3 R3, R13, UR5, RZ ;  /* 0x000000050d037c10 */ /* 0x000fce000fffe0ff */
        /* <DEDUP_REMOVED lines=89> */
.L_x_263:
[----:B------:R-:W-:Y:S05]  /*65b0*/  BSYNC B0 ;  /* 0x0000000000007941 */ /* 0x000fea0003800000 */
.L_x_262:
[----:B------:R-:W0:Y:S02]  /*65c0*/  LDGDEPBAR ;  /* 0x00000000000079af */ /* 0x000e240000000000 */
.L_x_261:
        /* <DEDUP_REMOVED lines=65> */
[----:B---3--:R-:W3:Y:S01]  /*69e0*/  LDL.LU R220, [R1+0x4] ;  /* 0x0000040001dc7983 */ /* 0x008ee20000300800 */
[----:B------:R-:W-:Y:S02]  /*69f0*/  FMNMX.FTZ R2, R48, R2, !PT ;  /* 0x0000000230027209 */ /* 0x000fe40007810000 */
[----:B------:R-:W-:Y:S01]  /*6a00*/  FMNMX.FTZ R72, R215, R72, !PT ;  /* 0x00000048d7487209 */ /* 0x000fe20007810000 */
[----:B------:R-:W-:Y:S01]  /*6a10*/  STL [R1+0x150], R215 ;  /* 0x000150d701007387 */ /* 0x000fe20000100800 */
[----:B------:R-:W-:Y:S02]  /*6a20*/  SHF.L.U32 R225, R6, 0x1, RZ ;  /* 0x0000000106e17819 */ /* 0x000fe400000006ff */
[----:B------:R-:W-:Y:S01]  /*6a30*/  FMNMX.FTZ R72, R217, R72, !PT ;  /* 0x00000048d9487209 */ /* 0x000fe20007810000 */
[----:B------:R-:W-:Y:S01]  /*6a40*/  STL [R1+0x154], R217 ;  /* 0x000154d901007387 */ /* 0x000fe20000100800 */
[----:B------:R-:W-:Y:S01]  /*6a50*/  LEA R226, R4, R225, 0x1 ;  /* 0x000000e104e27211 */ /* 0x000fe200078e08ff */
[C---:B------:R-:W-:Y:S01]  /*6a60*/  IMAD R228, R0.reuse, 0x2, R225 ;  /* 0x0000000200e47824 */ /* 0x040fe200078e02e1 */
[----:B------:R-:W-:Y:S01]  /*6a70*/  FMNMX.FTZ R72, R211, R72, !PT ;  /* 0x00000048d3487209 */ /* 0x000fe20007810000 */
[----:B------:R-:W-:Y:S02]  /*6a80*/  LDSM.16.MT88.4 R48, [R225+0x8000] ;  /* 0x00800000e130783b */ /* 0x000fe40000004200 */
[----:B------:R-:W-:Y:S01]  /*6a90*/  IMAD R227, R0, 0x2, R226 ;  /* 0x0000000200e37824 */ /* 0x000fe200078e02e2 */
[----:B------:R-:W-:Y:S01]  /*6aa0*/  FMNMX.FTZ R72, R205, R72, !PT ;  /* 0x00000048cd487209 */ /* 0x000fe20007810000 */
[----:B------:R-:W-:Y:S03]  /*6ab0*/  LDSM.16.MT88.4 R52, [R228+0x8000] ;  /* 0x00800000e434783b */ /* 0x000fe60000004200 */
[----:B------:R-:W-:Y:S01]  /*6ac0*/  FMNMX.FTZ R72, R198, R72, !PT ;  /* 0x00000048c6487209 */ /* 0x000fe20007810000 */
[----:B------:R-:W-:Y:S03]  /*6ad0*/  LDSM.16.MT88.4 R56, [R226+0x8000] ;  /* 0x00800000e238783b */ /* 0x000fe60000004200 */
[----:B------:R-:W-:Y:S01]  /*6ae0*/  FMNMX.FTZ R72, R192, R72, !PT ;  /* 0x00000048c0487209 */ /* 0x000fe20007810000 */
[----:B------:R-:W-:Y:S03]  /*6af0*/  LDSM.16.MT88.4 R60, [R225+0x8800] ;  /* 0x00880000e13c783b */ /* 0x000fe60000004200 */
[----:B------:R-:W-:Y:S01]  /*6b00*/  FMNMX.FTZ R72, R187, R72, !PT ;  /* 0x00000048bb487209 */ /* 0x000fe20007810000 */
[----:B------:R-:W-:Y:S04]  /*6b10*/  LDSM.16.MT88.4 R68, [R226+0x8800] ;  /* 0x00880000e244783b */ /* 0x000fe80000004200 */
[----:B------:R-:W4:Y:S04]  /*6b20*/  SHFL.BFLY PT, R5, R72, 0x2, 0x1f ;  /* 0x0c401f0048057f89 */ /* 0x000f2800000e0000 */
[----:B------:R-:W-:Y:S01]  /*6b30*/  LDSM.16.MT88.4 R84, [R227+0x8800] ;  /* 0x00880000e354783b */ /* 0x000fe20000004200 */
[----:B----4-:R-:W-:-:S05]  /*6b40*/  FMNMX.FTZ R72, R72, R5, !PT ;  /* 0x0000000548487209 */ /* 0x010fca0007810000 */
[----:B------:R-:W4:Y:S02]  /*6b50*/  SHFL.BFLY PT, R5, R72, 0x1, 0x1f ;  /* 0x0c201f0048057f89 */ /* 0x000f2400000e0000 */
[----:B----4-:R-:W-:-:S04]  /*6b60*/  FMNMX.FTZ R72, R72, R5, !PT ;  /* 0x0000000548487209 */ /* 0x010fc80007810000 */
[C---:B------:R-:W-:Y:S01]  /*6b70*/  FSETP.NEU.FTZ.AND P1, PT, R72.reuse, -INF , PT ;  /* 0xff8000004800780b */ /* 0x040fe20003f3d000 */
[----:B------:R-:W-:Y:S01]  /*6b80*/  FMUL.FTZ R7, R72, c[0x0][0x23c] ;  /* 0x00008f0048077a20 */ /* 0x000fe20000410000 */
[----:B------:R-:W-:Y:S04]  /*6b90*/  STL [R1+0x140], R72 ;  /* 0x0001404801007387 */ /* 0x000fe80000100800 */
[----:B------:R-:W-:Y:S02]  /*6ba0*/  FSEL R7, R7, RZ, P1 ;  /* 0x000000ff07077208 */ /* 0x000fe40000800000 */
        /* <DEDUP_REMOVED lines=11> */
[----:B------:R-:W3:Y:S02]  /*6c60*/  SHFL.BFLY PT, R3, R2, 0x2, 0x1f ;  /* 0x0c401f0002037f89 */ /* 0x000ee400000e0000 */
[----:B---3--:R-:W-:Y:S01]  /*6c70*/  FMNMX.FTZ R2, R2, R3, !PT ;  /* 0x0000000302027209 */ /* 0x008fe20007810000 */
[----:B------:R-:W-:-:S04]  /*6c80*/  FFMA.FTZ R3, R34, c[0x0][0x23c], -R7 ;  /* 0x00008f0022037a23 */ /* 0x000fc80000010807 */
[----:B--2---:R-:W2:Y:S01]  /*6c90*/  SHFL.BFLY PT, R12, R2, 0x1, 0x1f ;  /* 0x0c201f00020c7f89 */ /* 0x004ea200000e0000 */
[----:B------:R-:W3:Y:S03]  /*6ca0*/  MUFU.EX2 R9, R3 ;  /* 0x0000000300097308 */ /* 0x000ee60000000800 */
[----:B---3--:R-:W-:Y:S01]  /*6cb0*/  STL [R1+0xa8], R9 ;  /* 0x0000a80901007387 */ /* 0x008fe20000100800 */
[----:B--2---:R-:W-:Y:S01]  /*6cc0*/  FMNMX.FTZ R3, R2, R12, !PT ;  /* 0x0000000c02037209 */ /* 0x004fe20007810000 */
[----:B------:R-:W-:-:S03]  /*6cd0*/  FFMA.FTZ R2, R77, c[0x0][0x23c], -R7 ;  /* 0x00008f004d027a23 */ /* 0x000fc60000010807 */
[C---:B------:R-:W-:Y:S01]  /*6ce0*/  FSETP.NEU.FTZ.AND P1, PT, R3.reuse, -INF , PT ;  /* 0xff8000000300780b */ /* 0x040fe20003f3d000 */
[----:B------:R2:W3:Y:S01]  /*6cf0*/  MUFU.EX2 R10, R2 ;  /* 0x00000002000a7308 */ /* 0x0004e20000000800 */
[----:B------:R-:W-:-:S05]  /*6d00*/  FMUL.FTZ R5, R3, c[0x0][0x23c] ;  /* 0x00008f0003057a20 */ /* 0x000fca0000410000 */
[----:B------:R-:W-:-:S05]  /*6d10*/  FSEL R5, R5, RZ, P1 ;  /* 0x000000ff05057208 */ /* 0x000fca0000800000 */
[----:B------:R-:W-:Y:S02]  /*6d20*/  FFMA.FTZ R0, R80, c[0x0][0x23c], -R5 ;  /* 0x00008f0050007a23 */ /* 0x000fe40000010805 */
[----:B------:R-:W4:Y:S02]  /*6d30*/  LDSM.16.MT88.4 R80, [R227+0x8000] ;  /* 0x00800000e350783b */ /* 0x000f240000004200 */
[----:B------:R1:W-:Y:S01]  /*6d40*/  MUFU.EX2 R8, R0 ;  /* 0x0000000000087308 */ /* 0x0003e20000000800 */
[----:B--2---:R-:W-:Y:S01]  /*6d50*/  FFMA.FTZ R2, R78, c[0x0][0x23c], -R7 ;  /* 0x00008f004e027a23 */ /* 0x004fe20000010807 */
[----:B---3--:R-:W-:Y:S01]  /*6d60*/  STL [R1+0xa4], R10 ;  /* 0x0000a40a01007387 */ /* 0x008fe20000100800 */
[----:B------:R-:W-:-:S03]  /*6d70*/  F2FP.BF16.PACK_AB R12, R10, R9 ;  /* 0x000000090a0c723e */ /* 0x000fc600000010ff */
[----:B------:R-:W-:Y:S02]  /*6d80*/  STL [R1+0x144], R3 ;  /* 0x0001440301007387 */ /* 0x000fe40000100800 */
[----:B------:R2:W-:Y:S02]  /*6d90*/  MUFU.EX2 R224, R2 ;  /* 0x0000000200e07308 */ /* 0x0005e40000000800 */
[----:B------:R-:W3:Y:S04]  /*6da0*/  LDL.LU R218, [R1+0x8] ;  /* 0x0000080001da7983 */ /* 0x000ee80000300800 */
[----:B------:R-:W4:Y:S01]  /*6db0*/  LDL.LU R217, [R1+0x10] ;  /* 0x0000100001d97983 */ /* 0x000f220000300800 */
[----:B-1----:R-:W-:-:S03]  /*6dc0*/  FFMA.FTZ R0, R97, c[0x0][0x23c], -R7 ;  /* 0x00008f0061007a23 */ /* 0x002fc60000010807 */
[----:B------:R-:W4:Y:S01]  /*6dd0*/  LDL.LU R215, [R1] ;  /* 0x0000000001d77983 */ /* 0x000f220000300800 */
[----:B------:R1:W-:Y:S01]  /*6de0*/  MUFU.EX2 R72, R0 ;  /* 0x0000000000487308 */ /* 0x0003e20000000800 */
[----:B--2---:R-:W-:-:S07]  /*6df0*/  FFMA.FTZ R2, R76, c[0x0][0x23c], -R7 ;  /* 0x00008f004c027a23 */ /* 0x004fce0000010807 */
[----:B------:R2:W2:Y:S01]  /*6e00*/  MUFU.EX2 R147, R2 ;  /* 0x0000000200937308 */ /* 0x0004a20000000800 */
[----:B-1----:R-:W-:-:S07]  /*6e10*/  FFMA.FTZ R0, R98, c[0x0][0x23c], -R7 ;  /* 0x00008f0062007a23 */ /* 0x002fce0000010807 */
[----:B------:R1:W-:Y:S01]  /*6e20*/  MUFU.EX2 R145, R0 ;  /* 0x0000000000917308 */ /* 0x0003e20000000800 */
[----:B--2---:R-:W-:-:S07]  /*6e30*/  FFMA.FTZ R2, R35, c[0x0][0x23c], -R5 ;  /* 0x00008f0023027a23 */ /* 0x004fce0000010805 */
[----:B------:R2:W-:Y:S01]  /*6e40*/  MUFU.EX2 R232, R2 ;  /* 0x0000000200e87308 */ /* 0x0005e20000000800 */
[----:B-1----:R-:W-:-:S07]  /*6e50*/  FFMA.FTZ R0, R96, c[0x0][0x23c], -R7 ;  /* 0x00008f0060007a23 */ /* 0x002fce0000010807 */
[----:B------:R1:W-:Y:S01]  /*6e60*/  MUFU.EX2 R240, R0 ;  /* 0x0000000000f07308 */ /* 0x0003e20000000800 */
[----:B--2---:R-:W-:-:S07]  /*6e70*/  FFMA.FTZ R2, R79, c[0x0][0x23c], -R5 ;  /* 0x00008f004f027a23 */ /* 0x004fce0000010805 */
[----:B------:R2:W2:Y:S01]  /*6e80*/  MUFU.EX2 R230, R2 ;  /* 0x0000000200e67308 */ /* 0x0004a20000000800 */
[----:B-1----:R-:W-:Y:S02]  /*6e90*/  FFMA.FTZ R0, R64, c[0x0][0x23c], -R7 ;  /* 0x00008f0040007a23 */ /* 0x002fe40000010807 */
[----:B------:R-:W-:Y:S05]  /*6ea0*/  LDSM.16.MT88.4 R64, [R228+0x8800] ;  /* 0x00880000e440783b */ /* 0x000fea0000004200 */
[----:B------:R1:W-:Y:S01]  /*6eb0*/  MUFU.EX2 R237, R0 ;  /* 0x0000000000ed7308 */ /* 0x0003e20000000800 */
[----:B--2---:R-:W-:-:S07]  /*6ec0*/  FFMA.FTZ R2, R99, c[0x0][0x23c], -R5 ;  /* 0x00008f0063027a23 */ /* 0x004fce0000010805 */
[----:B------:R-:W2:Y:S01]  /*6ed0*/  MUFU.EX2 R11, R2 ;  /* 0x00000002000b7308 */ /* 0x000ea20000000800 */
[----:B-1----:R-:W-:-:S07]  /*6ee0*/  FFMA.FTZ R0, R100, c[0x0][0x23c], -R5 ;  /* 0x00008f0064007a23 */ /* 0x002fce0000010805 */
[----:B------:R1:W-:Y:S02]  /*6ef0*/  MUFU.EX2 R243, R0 ;  /* 0x0000000000f37308 */ /* 0x0003e40000000800 */
[----:B-1----:R-:W-:-:S06]  /*6f00*/  FFMA.FTZ R0, R103, c[0x0][0x23c], -R5 ;  /* 0x00008f0067007a23 */ /* 0x002fcc0000010805 */
[----:B------:R1:W1:Y:S02]  /*6f10*/  MUFU.EX2 R146, R0 ;  /* 0x0000000000927308 */ /* 0x0002640000000800 */
[----:B-1----:R-:W-:-:S06]  /*6f20*/  FFMA.FTZ R0, R102, c[0x0][0x23c], -R5 ;  /* 0x00008f0066007a23 */ /* 0x002fcc0000010805 */
[----:B------:R1:W-:Y:S02]  /*6f30*/  MUFU.EX2 R239, R0 ;  /* 0x0000000000ef7308 */ /* 0x0003e40000000800 */
[----:B-1----:R-:W-:-:S06]  /*6f40*/  FFMA.FTZ R0, R101, c[0x0][0x23c], -R5 ;  /* 0x00008f0065007a23 */ /* 0x002fcc0000010805 */
[----:B------:R1:W1:Y:S02]  /*6f50*/  MUFU.EX2 R236, R0 ;  /* 0x0000000000ec7308 */ /* 0x0002640000000800 */
[----:B-1----:R-:W-:-:S04]  /*6f60*/  FMNMX.FTZ R0, R73, R133, !PT ;  /* 0x0000008549007209 */ /* 0x002fc80007810000 */
        /* <DEDUP_REMOVED lines=34> */
[----:B---3--:R-:W-:-:S04]  /*7190*/  FMNMX.FTZ R2, R218, R2, !PT ;  /* 0x00000002da027209 */ /* 0x008fc80007810000 */
        /* <DEDUP_REMOVED lines=13> */
[----:B----4-:R-:W-:Y:S02]  /*7270*/  FMNMX.FTZ R2, R217, R0, !PT ;  /* 0x00000000d9027209 */ /* 0x010fe40007810000 */
[----:B------:R-:W-:Y:S02]  /*7280*/  FMNMX.FTZ R0, R140, R4, !PT ;  /* 0x000000048c007209 */ /* 0x000fe40007810000 */
[----:B------:R-:W-:Y:S02]  /*7290*/  F2FP.BF16.PACK_AB R14, R147, R224 ;  /* 0x000000e0930e723e */ /* 0x000fe400000010ff */
[----:B------:R-:W-:Y:S02]  /*72a0*/  F2FP.BF16.PACK_AB R13, R230, R232 ;  /* 0x000000e8e60d723e */ /* 0x000fe400000010ff */
[----:B--2---:R-:W-:-:S02]  /*72b0*/  F2FP.BF16.PACK_AB R15, R8, R11 ;  /* 0x0000000b080f723e */ /* 0x004fc400000010ff */
[----:B------:R-:W-:Y:S01]  /*72c0*/  FMNMX.FTZ R2, R215, R2, !PT ;  /* 0x00000002d7027209 */ /* 0x000fe20007810000 */
[----:B------:R-:W1:Y:S03]  /*72d0*/  SHFL.BFLY PT, R4, R0, 0x2, 0x1f ;  /* 0x0c401f0000047f89 */ /* 0x000e6600000e0000 */
        /* <DEDUP_REMOVED lines=30> */
[----:B------:R-:W1:Y:S01]  /*74c0*/  SHFL.BFLY PT, R12, R0, 0x1, 0x1f ;  /* 0x0c201f00000c7f89 */ /* 0x000e6200000e0000 */
[----:B------:R-:W-:-:S05]  /*74d0*/  FMNMX.FTZ R4, R142, R2, !PT ;  /* 0x000000028e047209 */ /* 0x000fca0007810000 */
[----:B------:R-:W2:Y:S01]  /*74e0*/  SHFL.BFLY PT, R6, R4, 0x2, 0x1f ;  /* 0x0c401f0004067f89 */ /* 0x000ea200000e0000 */
[----:B-1----:R-:W-:-:S04]  /*74f0*/  FMNMX.FTZ R74, R0, R12, !PT ;  /* 0x0000000c004a7209 */ /* 0x002fc80007810000 */
[C---:B------:R-:W-:Y:S01]  /*7500*/  FSETP.NEU.FTZ.AND P1, PT, R74.reuse, -INF , PT ;  /* 0xff8000004a00780b */ /* 0x040fe20003f3d000 */
[----:B------:R-:W-:Y:S01]  /*7510*/  FMUL.FTZ R2, R74, c[0x0][0x23c] ;  /* 0x00008f004a027a20 */ /* 0x000fe20000410000 */
[----:B--2---:R-:W-:-:S04]  /*7520*/  FMNMX.FTZ R0, R4, R6, !PT ;  /* 0x0000000604007209 */ /* 0x004fc80007810000 */
[----:B------:R-:W-:-:S05]  /*7530*/  FSEL R2, R2, RZ, P1 ;  /* 0x000000ff02027208 */ /* 0x000fca0000800000 */
[----:B------:R-:W-:-:S04]  /*7540*/  FFMA.FTZ R4, R73, c[0x0][0x23c], -R2 ;  /* 0x00008f0049047a23 */ /* 0x000fc80000010802 */
[----:B------:R1:W-:Y:S01]  /*7550*/  MUFU.EX2 R3, R4 ;  /* 0x0000000400037308 */ /* 0x0003e20000000800 */
[----:B------:R-:W2:Y:S01]  /*7560*/  SHFL.BFLY PT, R6, R0, 0x1, 0x1f ;  /* 0x0c201f0000067f89 */ /* 0x000ea200000e0000 */
[----:B-1----:R-:W-:-:S06]  /*7570*/  FFMA.FTZ R4, R133, c[0x0][0x23c], -R2 ;  /* 0x00008f0085047a23 */ /* 0x002fcc0000010802 */
[----:B------:R1:W-:Y:S02]  /*7580*/  MUFU.EX2 R133, R4 ;  /* 0x0000000400857308 */ /* 0x0003e40000000800 */
[----:B-1----:R-:W-:-:S06]  /*7590*/  FFMA.FTZ R4, R136, c[0x0][0x23c], -R2 ;  /* 0x00008f0088047a23 */ /* 0x002fcc0000010802 */
[----:B------:R1:W-:Y:S02]  /*75a0*/  MUFU.EX2 R229, R4 ;  /* 0x0000000400e57308 */ /* 0x0003e40000000800 */
[----:B-1----:R-:W-:-:S06]  /*75b0*/  FFMA.FTZ R4, R132, c[0x0][0x23c], -R2 ;  /* 0x00008f0084047a23 */ /* 0x002fcc0000010802 */
[----:B------:R1:W3:Y:S01]  /*75c0*/  MUFU.EX2 R10, R4 ;  /* 0x00000004000a7308 */ /* 0x0002e20000000800 */
[----:B--2---:R-:W-:Y:S01]  /*75d0*/  FMNMX.FTZ R73, R0, R6, !PT ;  /* 0x0000000600497209 */ /* 0x004fe20007810000 */
[----:B-1----:R-:W-:-:S06]  /*75e0*/  FFMA.FTZ R4, R129, c[0x0][0x23c], -R2 ;  /* 0x00008f0081047a23 */ /* 0x002fcc0000010802 */
[----:B------:R1:W2:Y:S01]  /*75f0*/  MUFU.EX2 R9, R4 ;  /* 0x0000000400097308 */ /* 0x0002a20000000800 */
[C---:B------:R-:W-:Y:S01]  /*7600*/  FMUL.FTZ R0, R73.reuse, c[0x0][0x23c] ;  /* 0x00008f0049007a20 */ /* 0x040fe20000410000 */
[----:B------:R-:W-:-:S04]  /*7610*/  FSETP.NEU.FTZ.AND P1, PT, R73, -INF , PT ;  /* 0xff8000004900780b */ /* 0x000fc80003f3d000 */
[----:B------:R-:W-:Y:S01]  /*7620*/  FSEL R0, R0, RZ, P1 ;  /* 0x000000ff00007208 */ /* 0x000fe20000800000 */
[----:B-1----:R-:W-:-:S04]  /*7630*/  FFMA.FTZ R4, R127, c[0x0][0x23c], -R2 ;  /* 0x00008f007f047a23 */ /* 0x002fc80000010802 */
[----:B------:R1:W-:Y:S01]  /*7640*/  MUFU.EX2 R242, R4 ;  /* 0x0000000400f27308 */ /* 0x0003e20000000800 */
[----:B---3--:R-:W-:Y:S01]  /*7650*/  MOV R127, R10 ;  /* 0x0000000a007f7202 */ /* 0x008fe20000000f00 */
[----:B-1----:R-:W-:Y:S02]  /*7660*/  FFMA.FTZ R4, R125, c[0x0][0x23c], -R2 ;  /* 0x00008f007d047a23 */ /* 0x002fe40000010802 */
[----:B--2---:R-:W-:-:S04]  /*7670*/  IMAD.MOV.U32 R125, RZ, RZ, R9 ;  /* 0x000000ffff7d7224 */ /* 0x004fc800078e0009 */
[----:B------:R1:W-:Y:S02]  /*7680*/  MUFU.EX2 R9, R4 ;  /* 0x0000000400097308 */ /* 0x0003e40000000800 */
[----:B-1----:R-:W-:-:S06]  /*7690*/  FFMA.FTZ R4, R124, c[0x0][0x23c], -R2 ;  /* 0x00008f007c047a23 */ /* 0x002fcc0000010802 */
[----:B------:R1:W-:Y:S02]  /*76a0*/  MUFU.EX2 R238, R4 ;  /* 0x0000000400ee7308 */ /* 0x0003e40000000800 */
[----:B-1----:R-:W-:-:S06]  /*76b0*/  FFMA.FTZ R4, R75, c[0x0][0x23c], -R0 ;  /* 0x00008f004b047a23 */ /* 0x002fcc0000010800 */
[----:B------:R1:W-:Y:S02]  /*76c0*/  MUFU.EX2 R10, R4 ;  /* 0x00000004000a7308 */ /* 0x0003e40000000800 */
[----:B-1----:R-:W-:-:S06]  /*76d0*/  FFMA.FTZ R4, R135, c[0x0][0x23c], -R0 ;  /* 0x00008f0087047a23 */ /* 0x002fcc0000010800 */
[----:B------:R1:W-:Y:S01]  /*76e0*/  MUFU.EX2 R124, R4 ;  /* 0x00000004007c7308 */ /* 0x0003e20000000800 */
[----:B------:R-:W-:Y:S01]  /*76f0*/  MOV R75, R3 ;  /* 0x00000003004b7202 */ /* 0x000fe20000000f00 */
[----:B-1----:R-:W-:-:S06]  /*7700*/  FFMA.FTZ R4, R137, c[0x0][0x23c], -R0 ;  /* 0x00008f0089047a23 */ /* 0x002fcc0000010800 */
[----:B------:R1:W2:Y:S02]  /*7710*/  MUFU.EX2 R6, R4 ;  /* 0x0000000400067308 */ /* 0x0002a40000000800 */
[----:B-1----:R-:W-:-:S06]  /*7720*/  FFMA.FTZ R4, R134, c[0x0][0x23c], -R0 ;  /* 0x00008f0086047a23 */ /* 0x002fcc0000010800 */
[----:B------:R1:W3:Y:S02]  /*7730*/  MUFU.EX2 R144, R4 ;  /* 0x0000000400907308 */ /* 0x0002e40000000800 */
[----:B-1----:R-:W-:-:S06]  /*7740*/  FFMA.FTZ R4, R131, c[0x0][0x23c], -R0 ;  /* 0x00008f0083047a23 */ /* 0x002fcc0000010800 */
[----:B------:R1:W-:Y:S02]  /*7750*/  MUFU.EX2 R3, R4 ;  /* 0x0000000400037308 */ /* 0x0003e40000000800 */
[----:B-1----:R-:W-:-:S06]  /*7760*/  FFMA.FTZ R4, R130, c[0x0][0x23c], -R0 ;  /* 0x00008f0082047a23 */ /* 0x002fcc0000010800 */
[----:B------:R1:W-:Y:S01]  /*7770*/  MUFU.EX2 R136, R4 ;  /* 0x0000000400887308 */ /* 0x0003e20000000800 */
[----:B--2---:R-:W-:Y:S02]  /*7780*/  IMAD.MOV.U32 R130, RZ, RZ, R6 ;  /* 0x000000ffff827224 */ /* 0x004fe400078e0006 */
[----:B-1----:R-:W-:-:S05]  /*7790*/  FFMA.FTZ R4, R128, c[0x0][0x23c], -R0 ;  /* 0x00008f0080047a23 */ /* 0x002fca0000010800 */
[----:B------:R1:W-:Y:S02]  /*77a0*/  MUFU.EX2 R241, R4 ;  /* 0x0000000400f17308 */ /* 0x0003e40000000800 */
[----:B-1----:R-:W-:-:S06]  /*77b0*/  FFMA.FTZ R4, R126, c[0x0][0x23c], -R0 ;  /* 0x00008f007e047a23 */ /* 0x002fcc0000010800 */
[----:B------:R1:W-:Y:S01]  /*77c0*/  MUFU.EX2 R135, R4 ;  /* 0x0000000400877308 */ /* 0x0003e20000000800 */
[----:B------:R-:W-:Y:S02]  /*77d0*/  F2FP.BF16.PACK_AB R16, R133, R75 ;  /* 0x0000004b8510723e */ /* 0x000fe400000010ff */
[----:B------:R-:W-:Y:S01]  /*77e0*/  F2FP.BF16.PACK_AB R18, R127, R229 ;  /* 0x000000e57f12723e */ /* 0x000fe200000010ff */
[----:B-1----:R-:W-:-:S04]  /*77f0*/  FFMA.FTZ R4, R160, c[0x0][0x23c], -R2 ;  /* 0x00008f00a0047a23 */ /* 0x002fc80000010802 */
[----:B------:R1:W2:Y:S01]  /*7800*/  MUFU.EX2 R6, R4 ;  /* 0x0000000400067308 */ /* 0x0002a20000000800 */
[----:B------:R-:W-:Y:S02]  /*7810*/  F2FP.BF16.PACK_AB R17, R124, R10 ;  /* 0x0000000a7c11723e */ /* 0x000fe400000010ff */
[----:B---3--:R-:W-:Y:S01]  /*7820*/  F2FP.BF16.PACK_AB R19, R144, R130 ;  /* 0x000000829013723e */ /* 0x008fe200000010ff */
[----:B-1----:R-:W-:-:S06]  /*7830*/  FFMA.FTZ R4, R154, c[0x0][0x23c], -R2 ;  /* 0x00008f009a047a23 */ /* 0x002fcc0000010802 */
[C---:B------:R-:W-:Y:S01]  /*7840*/  HMMA.16816.F32.BF16 R24, R16.reuse, R52, RZ ;  /* 0x000000341018723c */ /* 0x040fe200000418ff */
[----:B------:R1:W-:Y:S07]  /*7850*/  MUFU.EX2 R231, R4 ;  /* 0x0000000400e77308 */ /* 0x0003ee0000000800 */
[----:B------:R-:W-:Y:S01]  /*7860*/  HMMA.16816.F32.BF16 R20, R16, R56, RZ ;  /* 0x000000381014723c */ /* 0x000fe200000418ff */
[----:B-1----:R-:W-:Y:S01]  /*7870*/  FFMA.FTZ R4, R149, c[0x0][0x23c], -R2 ;  /* 0x00008f0095047a23 */ /* 0x002fe20000010802 */
[----:B--2---:R-:W-:Y:S01]  /*7880*/  MOV R149, R6 ;  /* 0x0000000600957202 */ /* 0x004fe20000000f00 */
[----:B------:R-:W-:-:S02]  /*7890*/  IMAD.MOV.U32 R6, RZ, RZ, R11 ;  /* 0x000000ffff067224 */ /* 0x000fc400078e000b */
[----:B------:R1:W-:Y:S01]  /*78a0*/  MUFU.EX2 R11, R4 ;  /* 0x00000004000b7308 */ /* 0x0003e20000000800 */
[----:B------:R-:W-:Y:S01]  /*78b0*/  F2FP.BF16.PACK_AB R12, R242, R125 ;  /* 0x0000007df20c723e */ /* 0x000fe200000010ff */
[----:B-1----:R-:W-:-:S06]  /*78c0*/  FFMA.FTZ R4, R148, c[0x0][0x23c], -R2 ;  /* 0x00008f0094047a23 */ /* 0x002fcc0000010802 */
[----:B------:R1:W-:Y:S01]  /*78d0*/  MUFU.EX2 R129, R4 ;  /* 0x0000000400817308 */ /* 0x0003e20000000800 */
[----:B------:R-:W-:Y:S02]  /*78e0*/  F2FP.BF16.PACK_AB R13, R136, R3 ;  /* 0x00000003880d723e */ /* 0x000fe400000010ff */
[----:B------:R-:W-:Y:S02]  /*78f0*/  F2FP.BF16.PACK_AB R14, R238, R9 ;  /* 0x00000009ee0e723e */ /* 0x000fe400000010ff */
[----:B------:R-:W-:Y:S01]  /*7900*/  F2FP.BF16.PACK_AB R15, R135, R241 ;  /* 0x000000f1870f723e */ /* 0x000fe200000010ff */
[----:B-1----:R-:W-:-:S04]  /*7910*/  FFMA.FTZ R4, R156, c[0x0][0x23c], -R0 ;  /* 0x00008f009c047a23 */ /* 0x002fc80000010800 */
[----:B------:R1:W-:Y:S01]  /*7920*/  MUFU.EX2 R234, R4 ;  /* 0x0000000400ea7308 */ /* 0x0003e20000000800 */
[----:B------:R-:W-:Y:S01]  /*7930*/  HMMA.16816.F32.BF16 R28, R16, R48, RZ ;  /* 0x00000030101c723c */ /* 0x000fe200000418ff */
[----:B------:R-:W-:Y:S02]  /*7940*/  IMAD.MOV.U32 R156, RZ, RZ, R10 ;  /* 0x000000ffff9c7224 */ /* 0x000fe400078e000a */
[----:B-1----:R-:W-:-:S04]  /*7950*/  FFMA.FTZ R4, R153, c[0x0][0x23c], -R0 ;  /* 0x00008f0099047a23 */ /* 0x002fc80000010800 */
[----:B------:R1:W-:Y:S01]  /*7960*/  MUFU.EX2 R137, R4 ;  /* 0x0000000400897308 */ /* 0x0003e20000000800 */
[----:B------:R-:W-:Y:S08]  /*7970*/  HMMA.16816.F32.BF16 R76, R12, R64, R24 ;  /* 0x000000400c4c723c */ /* 0x000ff00000041818 */
[----:B------:R-:W-:Y:S01]  /*7980*/  HMMA.16816.F32.BF16 R24, R16, R58, RZ ;  /* 0x0000003a1018723c */ /* 0x000fe200000418ff */
[----:B-1----:R-:W-:-:S04]  /*7990*/  FFMA.FTZ R4, R150, c[0x0][0x23c], -R0 ;  /* 0x00008f0096047a23 */ /* 0x002fc80000010800 */
[----:B------:R1:W-:Y:S03]  /*79a0*/  MUFU.EX2 R10, R4 ;  /* 0x00000004000a7308 */ /* 0x0003e60000000800 */
[----:B------:R-:W-:Y:S01]  /*79b0*/  HMMA.16816.F32.BF16 R88, R12, R68, R20 ;  /* 0x000000440c58723c */ /* 0x000fe20000041814 */
[----:B------:R-:W-:Y:S02]  /*79c0*/  IMAD.MOV.U32 R128, RZ, RZ, R229 ;  /* 0x000000ffff807224 */ /* 0x000fe400078e00e5 */
[----:B-1----:R-:W-:-:S04]  /*79d0*/  FFMA.FTZ R4, R138, c[0x0][0x23c], -R0 ;  /* 0x00008f008a047a23 */ /* 0x002fc80000010800 */
[----:B------:R1:W-:Y:S01]  /*79e0*/  MUFU.EX2 R134, R4 ;  /* 0x0000000400867308 */ /* 0x0003e20000000800 */
[----:B------:R-:W-:Y:S01]  /*79f0*/  HMMA.16816.F32.BF16 R20, R16, R80, RZ ;  /* 0x000000501014723c */ /* 0x000fe200000418ff */
[----:B-1----:R-:W-:-:S06]  /*7a00*/  FFMA.FTZ R4, R158, c[0x0][0x23c], -R7 ;  /* 0x00008f009e047a23 */ /* 0x002fcc0000010807 */
[----:B------:R1:W-:Y:S01]  /*7a10*/  MUFU.EX2 R233, R4 ;  /* 0x0000000400e97308 */ /* 0x0003e20000000800 */
[----:B------:R-:W-:Y:S01]  /*7a20*/  HMMA.16816.F32.BF16 R44, R12, R60, R28 ;  /* 0x0000003c0c2c723c */ /* 0x000fe2000004181c */
[----:B------:R-:W-:Y:S01]  /*7a30*/  MOV R154, R9 ;  /* 0x00000009009a7202 */ /* 0x000fe20000000f00 */
[----:B-1----:R-:W-:-:S05]  /*7a40*/  FFMA.FTZ R4, R155, c[0x0][0x23c], -R7 ;  /* 0x00008f009b047a23 */ /* 0x002fca0000010807 */
[----:B------:R1:W2:Y:S01]  /*7a50*/  MUFU.EX2 R229, R4 ;  /* 0x0000000400e57308 */ /* 0x0002a20000000800 */
[----:B------:R-:W-:Y:S01]  /*7a60*/  HMMA.16816.F32.BF16 R28, R16, R54, RZ ;  /* 0x00000036101c723c */ /* 0x000fe200000418ff */
[----:B------:R3:W-:Y:S01]  /*7a70*/  STL [R1+0x148], R72 ;  /* 0x0001484801007387 */ /* 0x0007e20000100800 */
[----:B-1----:R-:W-:-:S05]  /*7a80*/  FFMA.FTZ R4, R152, c[0x0][0x23c], -R7 ;  /* 0x00008f0098047a23 */ /* 0x002fca0000010807 */
[----:B------:R1:W-:Y:S01]  /*7a90*/  MUFU.EX2 R153, R4 ;  /* 0x0000000400997308 */ /* 0x0003e20000000800 */
[----:B------:R-:W-:Y:S01]  /*7aa0*/  HMMA.16816.F32.BF16 R32, R16, R50, RZ ;  /* 0x000000321020723c */ /* 0x000fe200000418ff */
[----:B------:R-:W-:Y:S01]  /*7ab0*/  MOV R131, R224 ;  /* 0x000000e000837202 */ /* 0x000fe20000000f00 */
[----:B---3--:R-:W-:-:S06]  /*7ac0*/  IMAD.MOV.U32 R72, RZ, RZ, R232 ;  /* 0x000000ffff487224 */ /* 0x008fcc00078e00e8 */
[----:B------:R-:W-:Y:S01]  /*7ad0*/  HMMA.16816.F32.BF16 R36, R12, R70, R24 ;  /* 0x000000460c24723c */ /* 0x000fe20000041818 */
[----:B------:R-:W3:Y:S01]  /*7ae0*/  LDSM.16.MT88.4 R24, [R226+0x9000] ;  /* 0x00900000e218783b */ /* 0x000ee20000004200 */
[----:B-1----:R-:W-:-:S04]  /*7af0*/  FFMA.FTZ R4, R139, c[0x0][0x23c], -R7 ;  /* 0x00008f008b047a23 */ /* 0x002fc80000010807 */
[----:B------:R1:W-:Y:S02]  /*7b00*/  MUFU.EX2 R9, R4 ;  /* 0x0000000400097308 */ /* 0x0003e40000000800 */
[----:B------:R-:W-:Y:S01]  /*7b10*/  HMMA.16816.F32.BF16 R56, R12, R84, R20 ;  /* 0x000000540c38723c */ /* 0x000fe20000041814 */
[----:B------:R-:W4:Y:S01]  /*7b20*/  LDSM.16.MT88.4 R20, [R225+0x9000] ;  /* 0x00900000e114783b */ /* 0x000f220000004200 */
[----:B-1----:R-:W-:-:S04]  /*7b30*/  FFMA.FTZ R4, R161, c[0x0][0x23c], -R5 ;  /* 0x00008f00a1047a23 */ /* 0x002fc80000010805 */
[----:B------:R1:W-:Y:S02]  /*7b40*/  MUFU.EX2 R232, R4 ;  /* 0x0000000400e87308 */ /* 0x0003e40000000800 */
[----:B------:R-:W-:Y:S01]  /*7b50*/  HMMA.16816.F32.BF16 R16, R16, R82, RZ ;  /* 0x000000521010723c */ /* 0x000fe200000418ff */
[----:B------:R-:W-:Y:S01]  /*7b60*/  MOV R148, R124 ;  /* 0x0000007c00947202 */ /* 0x000fe20000000f00 */
[----:B-1----:R-:W-:-:S04]  /*7b70*/  FFMA.FTZ R4, R159, c[0x0][0x23c], -R5 ;  /* 0x00008f009f047a23 */ /* 0x002fc80000010805 */
[----:B------:R1:W1:Y:S01]  /*7b80*/  MUFU.EX2 R224, R4 ;  /* 0x0000000400e07308 */ /* 0x0002620000000800 */
[----:B------:R-:W-:Y:S01]  /*7b90*/  MOV R124, R8 ;  /* 0x00000008007c7202 */ /* 0x000fe20000000f00 */
[----:B------:R-:W-:Y:S01]  /*7ba0*/  HMMA.16816.F32.BF16 R48, R12, R66, R28 ;  /* 0x000000420c30723c */ /* 0x000fe2000004181c */
[----:B------:R-:W2:Y:S01]  /*7bb0*/  LDSM.16.MT88.4 R28, [R228+0x9000] ;  /* 0x00900000e41c783b */ /* 0x000ea20000004200 */
[----:B-1----:R-:W-:-:S04]  /*7bc0*/  FFMA.FTZ R4, R157, c[0x0][0x23c], -R5 ;  /* 0x00008f009d047a23 */ /* 0x002fc80000010805 */
[----:B------:R1:W-:Y:S02]  /*7bd0*/  MUFU.EX2 R132, R4 ;  /* 0x0000000400847308 */ /* 0x0003e40000000800 */
[----:B------:R-:W-:Y:S01]  /*7be0*/  HMMA.16816.F32.BF16 R40, R12, R62, R32 ;  /* 0x0000003e0c28723c */ /* 0x000fe20000041820 */
[----:B-1----:R-:W-:-:S05]  /*7bf0*/  FFMA.FTZ R4, R151, c[0x0][0x23c], -R5 ;  /* 0x00008f0097047a23 */ /* 0x002fca0000010805 */
[----:B------:R1:W1:Y:S02]  /*7c00*/  MUFU.EX2 R8, R4 ;  /* 0x0000000400087308 */ /* 0x0002640000000800 */
[----:B------:R-:W-:Y:S07]  /*7c10*/  HMMA.16816.F32.BF16 R32, R12, R86, R16 ;  /* 0x000000560c20723c */ /* 0x000fee0000041810 */
[----:B--2---:R-:W-:Y:S02]  /*7c20*/  F2FP.BF16.PACK_AB R12, R229, R233 ;  /* 0x000000e9e50c723e */ /* 0x004fe400000010ff */
[----:B------:R-:W-:Y:S01]  /*7c30*/  F2FP.BF16.PACK_AB R13, R224, R232 ;  /* 0x000000e8e00d723e */ /* 0x000fe200000010ff */
[----:B-1----:R-:W-:Y:S01]  /*7c40*/  FFMA.FTZ R4, R174, c[0x0][0x23c], -R2 ;  /* 0x00008f00ae047a23 */ /* 0x002fe20000010802 */
[----:B------:R-:W-:-:S03]  /*7c50*/  F2FP.BF16.PACK_AB R14, R9, R153 ;  /* 0x00000099090e723e */ /* 0x000fc600000010ff */
[----:B------:R1:W-:Y:S01]  /*7c60*/  MUFU.EX2 R160, R4 ;  /* 0x0000000400a07308 */ /* 0x0003e20000000800 */
[----:B------:R-:W-:Y:S02]  /*7c70*/  F2FP.BF16.PACK_AB R15, R8, R132 ;  /* 0x00000084080f723e */ /* 0x000fe400000010ff */
[----:B------:R-:W-:Y:S02]  /*7c80*/  F2FP.BF16.PACK_AB R16, R231, R149 ;  /* 0x00000095e710723e */ /* 0x000fe400000010ff */
[----:B------:R-:W-:Y:S02]  /*7c90*/  F2FP.BF16.PACK_AB R17, R137, R234 ;  /* 0x000000ea8911723e */ /* 0x000fe400000010ff */
[----:B------:R-:W-:Y:S01]  /*7ca0*/  F2FP.BF16.PACK_AB R18, R129, R11 ;  /* 0x0000000b8112723e */ /* 0x000fe200000010ff */
[----:B---3--:R-:W-:Y:S01]  /*7cb0*/  HMMA.16816.F32.BF16 R84, R12, R24, R120 ;  /* 0x000000180c54723c */ /* 0x008fe20000041878 */
[----:B------:R-:W-:Y:S01]  /*7cc0*/  F2FP.BF16.PACK_AB R19, R134, R10 ;  /* 0x0000000a8613723e */ /* 0x000fe200000010ff */
[----:B-1----:R-:W-:-:S04]  /*7cd0*/  FFMA.FTZ R4, R172, c[0x0][0x23c], -R2 ;  /* 0x00008f00ac047a23 */ /* 0x002fc80000010802 */
[----:B------:R1:W-:Y:S01]  /*7ce0*/  MUFU.EX2 R138, R4 ;  /* 0x00000004008a7308 */ /* 0x0003e20000000800 */
[----:B------:R-:W-:Y:S01]  /*7cf0*/  MOV R126, R230 ;  /* 0x000000e6007e7202 */ /* 0x000fe20000000f00 */
[----:B----4-:R-:W-:Y:S01]  /*7d00*/  HMMA.16816.F32.BF16 R44, R16, R20, R44 ;  /* 0x00000014102c723c */ /* 0x010fe2000004182c */
[----:B-1----:R-:W-:-:S05]  /*7d10*/  FFMA.FTZ R4, R165, c[0x0][0x23c], -R2 ;  /* 0x00008f00a5047a23 */ /* 0x002fca0000010802 */
[----:B------:R1:W-:Y:S02]  /*7d20*/  MUFU.EX2 R122, R4 ;  /* 0x00000004007a7308 */ /* 0x0003e40000000800 */
[C---:B------:R-:W-:Y:S08]  /*7d30*/  HMMA.16816.F32.BF16 R52, R12.reuse, R20, R96 ;  /* 0x000000140c34723c */ /* 0x040ff00000041860 */
[----:B------:R-:W-:Y:S01]  /*7d40*/  HMMA.16816.F32.BF16 R60, R12, R22, R92 ;  /* 0x000000160c3c723c */ /* 0x000fe2000004185c */
[----:B-1----:R-:W-:-:S07]  /*7d50*/  FFMA.FTZ R4, R162, c[0x0][0x23c], -R2 ;  /* 0x00008f00a2047a23 */ /* 0x002fce0000010802 */
[----:B------:R-:W-:Y:S01]  /*7d60*/  HMMA.16816.F32.BF16 R40, R16, R22, R40 ;  /* 0x000000161028723c */ /* 0x000fe20000041828 */
[----:B------:R-:W1:Y:S01]  /*7d70*/  LDSM.16.MT88.4 R20, [R227+0x9000] ;  /* 0x00900000e314783b */ /* 0x000e620000004200 */
[----:B------:R2:W-:Y:S02]  /*7d80*/  MUFU.EX2 R230, R4 ;  /* 0x0000000400e67308 */ /* 0x0005e40000000800 */
[----:B--2---:R-:W-:-:S06]  /*7d90*/  FFMA.FTZ R4, R176, c[0x0][0x23c], -R0 ;  /* 0x00008f00b0047a23 */ /* 0x004fcc0000010800 */
[----:B------:R2:W-:Y:S01]  /*7da0*/  MUFU.EX2 R150, R4 ;  /* 0x0000000400967308 */ /* 0x0005e20000000800 */
[----:B------:R-:W-:Y:S01]  /*7db0*/  HMMA.16816.F32.BF16 R80, R12, R30, R116 ;  /* 0x0000001e0c50723c */ /* 0x000fe20000041874 */
[----:B--2---:R-:W-:-:S06]  /*7dc0*/  FFMA.FTZ R4, R169, c[0x0][0x23c], -R0 ;  /* 0x00008f00a9047a23 */ /* 0x004fcc0000010800 */
[----:B------:R2:W3:Y:S02]  /*7dd0*/  MUFU.EX2 R235, R4 ;  /* 0x0000000400eb7308 */ /* 0x0004e40000000800 */
        /* <DEDUP_REMOVED lines=10> */
[----:B---3--:R-:W-:Y:S01]  /*7e80*/  IMAD.MOV.U32 R171, RZ, RZ, R235 ;  /* 0x000000ffffab7224 */ /* 0x008fe200078e00eb */
[----:B-1----:R-:W-:Y:S01]  /*7e90*/  HMMA.16816.F32.BF16 R108, R12, R20, R108 ;  /* 0x000000140c6c723c */ /* 0x002fe2000004186c */
[----:B--2---:R-:W-:-:S05]  /*7ea0*/  FFMA.FTZ R4, R166, c[0x0][0x23c], -R7 ;  /* 0x00008f00a6047a23 */ /* 0x004fca0000010807 */
[----:B------:R1:W-:Y:S02]  /*7eb0*/  MUFU.EX2 R115, R4 ;  /* 0x0000000400737308 */ /* 0x0003e40000000800 */
[----:B------:R-:W-:Y:S08]  /*7ec0*/  HMMA.16816.F32.BF16 R104, R12, R22, R104 ;  /* 0x000000160c68723c */ /* 0x000ff00000041868 */
[----:B------:R-:W-:Y:S01]  /*7ed0*/  HMMA.16816.F32.BF16 R76, R16, R20, R56 ;  /* 0x00000014104c723c */ /* 0x000fe20000041838 */
[----:B-1----:R-:W-:-:S07]  /*7ee0*/  FFMA.FTZ R4, R164, c[0x0][0x23c], -R7 ;  /* 0x00008f00a4047a23 */ /* 0x002fce0000010807 */
[----:B------:R-:W-:Y:S01]  /*7ef0*/  HMMA.16816.F32.BF16 R32, R16, R22, R32 ;  /* 0x000000161020723c */ /* 0x000fe20000041820 */
[----:B------:R-:W1:Y:S01]  /*7f00*/  LDSM.16.MT88.4 R20, [R225+0x9800] ;  /* 0x00980000e114783b */ /* 0x000e620000004200 */
[----:B------:R2:W-:Y:S06]  /*7f10*/  MUFU.EX2 R235, R4 ;  /* 0x0000000400eb7308 */ /* 0x0005ec0000000800 */
[----:B------:R-:W-:Y:S01]  /*7f20*/  HMMA.16816.F32.BF16 R68, R12, R28, R100 ;  /* 0x0000001c0c44723c */ /* 0x000fe20000041864 */
[----:B--2---:R-:W-:-:S04]  /*7f30*/  FFMA.FTZ R4, R177, c[0x0][0x23c], -R5 ;  /* 0x00008f00b1047a23 */ /* 0x004fc80000010805 */
[----:B------:R2:W3:Y:S02]  /*7f40*/  MUFU.EX2 R12, R4 ;  /* 0x00000004000c7308 */ /* 0x0004e40000000800 */
[----:B--2---:R-:W-:-:S06]  /*7f50*/  FFMA.FTZ R4, R173, c[0x0][0x23c], -R5 ;  /* 0x00008f00ad047a23 */ /* 0x004fcc0000010805 */
[----:B------:R2:W4:Y:S02]  /*7f60*/  MUFU.EX2 R114, R4 ;  /* 0x0000000400727308 */ /* 0x0005240000000800 */
[----:B--2---:R-:W-:-:S06]  /*7f70*/  FFMA.FTZ R4, R170, c[0x0][0x23c], -R5 ;  /* 0x00008f00aa047a23 */ /* 0x004fcc0000010805 */
[----:B------:R2:W-:Y:S01]  /*7f80*/  MUFU.EX2 R116, R4 ;  /* 0x0000000400747308 */ /* 0x0005e20000000800 */
[----:B------:R-:W-:Y:S01]  /*7f90*/  MOV R170, R138 ;  /* 0x0000008a00aa7202 */ /* 0x000fe20000000f00 */
[----:B--2---:R-:W-:-:S06]  /*7fa0*/  FFMA.FTZ R4, R168, c[0x0][0x23c], -R5 ;  /* 0x00008f00a8047a23 */ /* 0x004fcc0000010805 */
[----:B------:R-:W2:Y:S01]  /*7fb0*/  MUFU.EX2 R158, R4 ;  /* 0x00000004009e7308 */ /* 0x000ea20000000800 */
[----:B---3--:R-:W-:Y:S01]  /*7fc0*/  MOV R168, R12 ;  /* 0x0000000c00a87202 */ /* 0x008fe20000000f00 */
[----:B------:R-:W-:Y:S01]  /*7fd0*/  HMMA.16816.F32.BF16 R100, R16, R30, R48 ;  /* 0x0000001e1064723c */ /* 0x000fe20000041830 */
[----:B------:R-:W-:Y:S01]  /*7fe0*/  F2FP.BF16.PACK_AB R12, R169, R151 ;  /* 0x00000097a90c723e */ /* 0x000fe200000010ff */
[----:B------:R-:W3:Y:S01]  /*7ff0*/  LDSM.16.MT88.4 R28, [R228+0x9800] ;  /* 0x00980000e41c783b */ /* 0x000ee20000004200 */
[----:B----4-:R-:W-:Y:S02]  /*8000*/  F2FP.BF16.PACK_AB R13, R114, R168 ;  /* 0x000000a8720d723e */ /* 0x010fe400000010ff */
[----:B------:R-:W-:-:S03]  /*8010*/  F2FP.BF16.PACK_AB R14, R235, R115 ;  /* 0x00000073eb0e723e */ /* 0x000fc600000010ff */
[----:B------:R-:W-:Y:S01]  /*8020*/  HMMA.16816.F32.BF16 R88, R16, R24, R88 ;  /* 0x000000181058723c */ /* 0x000fe20000041858 */
[----:B--2---:R-:W-:-:S07]  /*8030*/  F2FP.BF16.PACK_AB R15, R158, R116 ;  /* 0x000000749e0f723e */ /* 0x004fce00000010ff */
[----:B------:R-:W-:Y:S01]  /*8040*/  HMMA.16816.F32.BF16 R96, R16, R26, R36 ;  /* 0x0000001a1060723c */ /* 0x000fe20000041824 */
[----:B------:R-:W2:Y:S06]  /*8050*/  LDSM.16.MT88.4 R24, [R226+0x9800] ;  /* 0x00980000e218783b */ /* 0x000eac0000004200 */
[----:B------:R-:W-:Y:S02]  /*8060*/  F2FP.BF16.PACK_AB R16, R170, R160 ;  /* 0x000000a0aa10723e */ /* 0x000fe400000010ff */
[----:B------:R-:W-:Y:S02]  /*8070*/  F2FP.BF16.PACK_AB R17, R171, R150 ;  /* 0x00000096ab11723e */ /* 0x000fe400000010ff */
[----:B------:R-:W-:-:S02]  /*8080*/  F2FP.BF16.PACK_AB R18, R230, R122 ;  /* 0x0000007ae612723e */ /* 0x000fc400000010ff */
[----:B------:R-:W-:Y:S01]  /*8090*/  F2FP.BF16.PACK_AB R19, R167, R117 ;  /* 0x00000075a713723e */ /* 0x000fe200000010ff */
[----:B-1----:R-:W-:Y:S01]  /*80a0*/  HMMA.16816.F32.BF16 R56, R12, R22, R60 ;  /* 0x000000160c38723c */ /* 0x002fe2000004183c */
[----:B------:R-:W-:-:S07]  /*80b0*/  FFMA.FTZ R4, R208, c[0x0][0x23c], -R2 ;  /* 0x00008f00d0047a23 */ /* 0x000fce0000010802 */
[-C--:B------:R-:W-:Y:S01]  /*80c0*/  HMMA.16816.F32.BF16 R36, R16, R20.reuse, R44 ;  /* 0x000000141024723c */ /* 0x080fe2000004182c */
[----:B------:R1:W-:Y:S07]  /*80d0*/  MUFU.EX2 R157, R4 ;  /* 0x00000004009d7308 */ /* 0x0003ee0000000800 */
[----:B------:R-:W-:Y:S08]  /*80e0*/  HMMA.16816.F32.BF16 R44, R12, R20, R52 ;  /* 0x000000140c2c723c */ /* 0x000ff00000041834 */
[----:B------:R-:W-:Y:S01]  /*80f0*/  HMMA.16816.F32.BF16 R52, R16, R22, R40 ;  /* 0x000000161034723c */ /* 0x000fe20000041828 */
[----:B------:R-:W4:Y:S01]  /*8100*/  LDSM.16.MT88.4 R20, [R227+0x9800] ;  /* 0x00980000e314783b */ /* 0x000f220000004200 */
[----:B-1----:R-:W-:-:S04]  /*8110*/  FFMA.FTZ R4, R199, c[0x0][0x23c], -R2 ;  /* 0x00008f00c7047a23 */ /* 0x002fc80000010802 */
[----:B------:R1:W-:Y:S01]  /*8120*/  MUFU.EX2 R113, R4 ;  /* 0x0000000400717308 */ /* 0x0003e20000000800 */
[----:B------:R-:W-:Y:S02]  /*8130*/  IMAD.MOV.U32 R138, RZ, RZ, R156 ;  /* 0x000000ffff8a7224 */ /* 0x000fe400078e009c */
[----:B-1----:R-:W-:-:S05]  /*8140*/  FFMA.FTZ R4, R191, c[0x0][0x23c], -R2 ;  /* 0x00008f00bf047a23 */ /* 0x002fca0000010802 */
[----:B------:R1:W-:Y:S02]  /*8150*/  MUFU.EX2 R118, R4 ;  /* 0x0000000400767308 */ /* 0x0003e40000000800 */
[----:B-1----:R-:W-:-:S06]  /*8160*/  FFMA.FTZ R4, R182, c[0x0][0x23c], -R2 ;  /* 0x00008f00b6047a23 */ /* 0x002fcc0000010802 */
[----:B------:R1:W-:Y:S02]  /*8170*/  MUFU.EX2 R199, R4 ;  /* 0x0000000400c77308 */ /* 0x0003e40000000800 */
[----:B-1----:R-:W-:-:S06]  /*8180*/  FFMA.FTZ R4, R204, c[0x0][0x23c], -R0 ;  /* 0x00008f00cc047a23 */ /* 0x002fcc0000010800 */
[----:B------:R1:W-:Y:S01]  /*8190*/  MUFU.EX2 R156, R4 ;  /* 0x00000004009c7308 */ /* 0x0003e20000000800 */
[----:B---3--:R-:W-:Y:S01]  /*81a0*/  HMMA.16816.F32.BF16 R48, R16, R28, R64 ;  /* 0x0000001c1030723c */ /* 0x008fe20000041840 */
[----:B-1----:R-:W-:-:S06]  /*81b0*/  FFMA.FTZ R4, R201, c[0x0][0x23c], -R0 ;  /* 0x00008f00c9047a23 */ /* 0x002fcc0000010800 */
[----:B------:R1:W-:Y:S01]  /*81c0*/  MUFU.EX2 R112, R4 ;  /* 0x0000000400707308 */ /* 0x0003e20000000800 */
[----:B------:R-:W-:Y:S01]  /*81d0*/  HMMA.16816.F32.BF16 R60, R12, R30, R80 ;  /* 0x0000001e0c3c723c */ /* 0x000fe20000041850 */
[----:B-1----:R-:W-:-:S06]  /*81e0*/  FFMA.FTZ R4, R188, c[0x0][0x23c], -R0 ;  /* 0x00008f00bc047a23 */ /* 0x002fcc0000010800 */
[----:B------:R1:W3:Y:S01]  /*81f0*/  MUFU.EX2 R119, R4 ;  /* 0x0000000400777308 */ /* 0x0002e20000000800 */
[----:B--2---:R-:W-:Y:S01]  /*8200*/  HMMA.16816.F32.BF16 R64, R12, R24, R84 ;  /* 0x000000180c40723c */ /* 0x004fe20000041854 */
[----:B------:R-:W-:-:S07]  /*8210*/  MOV R152, R72 ;  /* 0x0000004800987202 */ /* 0x000fce0000000f00 */
[----:B----4-:R-:W-:Y:S01]  /*8220*/  HMMA.16816.F32.BF16 R84, R12, R20, R108 ;  /* 0x000000140c54723c */ /* 0x010fe2000004186c */
[----:B-1----:R-:W-:-:S07]  /*8230*/  FFMA.FTZ R4, R183, c[0x0][0x23c], -R0 ;  /* 0x00008f00b7047a23 */ /* 0x002fce0000010800 */
[----:B------:R-:W-:Y:S01]  /*8240*/  HMMA.16816.F32.BF16 R80, R12, R22, R104 ;  /* 0x000000160c50723c */ /* 0x000fe20000041868 */
[----:B------:R1:W-:Y:S07]  /*8250*/  MUFU.EX2 R164, R4 ;  /* 0x0000000400a47308 */ /* 0x0003ee0000000800 */
[C---:B------:R-:W-:Y:S08]  /*8260*/  HMMA.16816.F32.BF16 R76, R16.reuse, R20, R76 ;  /* 0x00000014104c723c */ /* 0x040ff0000004184c */
[----:B------:R-:W-:Y:S01]  /*8270*/  HMMA.16816.F32.BF16 R32, R16, R22, R32 ;  /* 0x000000161020723c */ /* 0x000fe20000041820 */
[----:B------:R-:W2:Y:S01]  /*8280*/  LDSM.16.MT88.4 R20, [R225+0xa000] ;  /* 0x00a00000e114783b */ /* 0x000ea20000004200 */
[----:B-1----:R-:W-:-:S04]  /*8290*/  FFMA.FTZ R4, R207, c[0x0][0x23c], -R7 ;  /* 0x00008f00cf047a23 */ /* 0x002fc80000010807 */
[----:B------:R1:W-:Y:S01]  /*82a0*/  MUFU.EX2 R159, R4 ;  /* 0x00000004009f7308 */ /* 0x0003e20000000800 */
[----:B------:R-:W-:Y:S01]  /*82b0*/  MOV R155, R148 ;  /* 0x00000094009b7202 */ /* 0x000fe20000000f00 */
[----:B-1----:R-:W-:-:S06]  /*82c0*/  FFMA.FTZ R4, R200, c[0x0][0x23c], -R7 ;  /* 0x00008f00c8047a23 */ /* 0x002fcc0000010807 */
[----:B------:R1:W4:Y:S02]  /*82d0*/  MUFU.EX2 R72, R4 ;  /* 0x0000000400487308 */ /* 0x0003240000000800 */
[----:B-1----:R-:W-:-:S06]  /*82e0*/  FFMA.FTZ R4, R189, c[0x0][0x23c], -R7 ;  /* 0x00008f00bd047a23 */ /* 0x002fcc0000010807 */
[----:B------:R1:W-:Y:S02]  /*82f0*/  MUFU.EX2 R183, R4 ;  /* 0x0000000400b77308 */ /* 0x0003e40000000800 */
[----:B-1----:R-:W-:-:S06]  /*8300*/  FFMA.FTZ R4, R181, c[0x0][0x23c], -R7 ;  /* 0x00008f00b5047a23 */ /* 0x002fcc0000010807 */
[----:B------:R1:W1:Y:S01]  /*8310*/  MUFU.EX2 R148, R4 ;  /* 0x0000000400947308 */ /* 0x0002620000000800 */
[----:B---3--:R-:W-:Y:S01]  /*8320*/  IMAD.MOV.U32 R181, RZ, RZ, R119 ;  /* 0x000000ffffb57224 */ /* 0x008fe200078e0077 */
[----:B------:R-:W-:Y:S01]  /*8330*/  HMMA.16816.F32.BF16 R40, R12, R28, R68 ;  /* 0x0000001c0c28723c */ /* 0x000fe20000041844 */
[----:B-1----:R-:W-:-:S05]  /*8340*/  FFMA.FTZ R4, R212, c[0x0][0x23c], -R5 ;  /* 0x00008f00d4047a23 */ /* 0x002fca0000010805 */
[----:B------:R1:W-:Y:S02]  /*8350*/  MUFU.EX2 R208, R4 ;  /* 0x0000000400d07308 */ /* 0x0003e40000000800 */
[----:B------:R-:W-:Y:S01]  /*8360*/  HMMA.16816.F32.BF16 R68, R12, R26, R92 ;  /* 0x0000001a0c44723c */ /* 0x000fe2000004185c */
[----:B-1----:R-:W-:-:S05]  /*8370*/  FFMA.FTZ R4, R206, c[0x0][0x23c], -R5 ;  /* 0x00008f00ce047a23 */ /* 0x002fca0000010805 */
[----:B------:R1:W3:Y:S02]  /*8380*/  MUFU.EX2 R212, R4 ;  /* 0x0000000400d47308 */ /* 0x0002e40000000800 */
[C---:B------:R-:W-:Y:S08]  /*8390*/  HMMA.16816.F32.BF16 R92, R16.reuse, R30, R100 ;  /* 0x0000001e105c723c */ /* 0x040ff00000041864 */
[----:B------:R-:W-:Y:S01]  /*83a0*/  HMMA.16816.F32.BF16 R96, R16, R26, R96 ;  /* 0x0000001a1060723c */ /* 0x000fe20000041860 */
[----:B----4-:R-:W-:Y:S01]  /*83b0*/  F2FP.BF16.PACK_AB R12, R72, R159 ;  /* 0x0000009f480c723e */ /* 0x010fe200000010ff */
[----:B------:R-:W-:Y:S01]  /*83c0*/  IMAD.MOV.U32 R123, RZ, RZ, R144 ;  /* 0x000000ffff7b7224 */ /* 0x000fe200078e0090 */
[----:B------:R-:W-:Y:S01]  /*83d0*/  F2FP.BF16.PACK_AB R14, R148, R183 ;  /* 0x000000b7940e723e */ /* 0x000fe200000010ff */
[----:B------:R-:W4:Y:S01]  /*83e0*/  LDSM.16.MT88.4 R28, [R228+0xa000] ;  /* 0x00a00000e41c783b */ /* 0x000f220000004200 */
[----:B-1----:R-:W-:Y:S01]  /*83f0*/  FFMA.FTZ R4, R194, c[0x0][0x23c], -R5 ;  /* 0x00008f00c2047a23 */ /* 0x002fe20000010805 */
[----:B------:R-:W-:-:S02]  /*8400*/  MOV R194, R118 ;  /* 0x0000007600c27202 */ /* 0x000fc40000000f00 */
[----:B------:R-:W-:Y:S01]  /*8410*/  HMMA.16816.F32.BF16 R100, R16, R24, R88 ;  /* 0x000000181064723c */ /* 0x000fe20000041858 */
[----:B------:R1:W-:Y:S01]  /*8420*/  MUFU.EX2 R182, R4 ;  /* 0x0000000400b67308 */ /* 0x0003e20000000800 */
[----:B------:R-:W-:Y:S01]  /*8430*/  IMAD.MOV.U32 R118, RZ, RZ, R149 ;  /* 0x000000ffff767224 */ /* 0x000fe200078e0095 */
[----:B---3--:R-:W-:Y:S01]  /*8440*/  F2FP.BF16.PACK_AB R13, R212, R208 ;  /* 0x000000d0d40d723e */ /* 0x008fe200000010ff */
[----:B------:R-:W3:Y:S03]  /*8450*/  LDSM.16.MT88.4 R24, [R226+0xa000] ;  /* 0x00a00000e218783b */ /* 0x000ee60000004200 */
[----:B------:R-:W-:Y:S02]  /*8460*/  F2FP.BF16.PACK_AB R16, R113, R157 ;  /* 0x0000009d7110723e */ /* 0x000fe400000010ff */
[----:B------:R-:W-:Y:S02]  /*8470*/  F2FP.BF16.PACK_AB R17, R112, R156 ;  /* 0x0000009c7011723e */ /* 0x000fe400000010ff */
[----:B------:R-:W-:-:S02]  /*8480*/  F2FP.BF16.PACK_AB R18, R199, R194 ;  /* 0x000000c2c712723e */ /* 0x000fc400000010ff */
[----:B------:R-:W-:-:S07]  /*8490*/  F2FP.BF16.PACK_AB R19, R164, R181 ;  /* 0x000000b5a413723e */ /* 0x000fce00000010ff */
[----:B--2---:R-:W-:Y:S07]  /*84a0*/  HMMA.16816.F32.BF16 R108, R16, R20, R36 ;  /* 0x00000014106c723c */ /* 0x004fee0000041824 */
[----:B------:R-:W-:Y:S02]  /*84b0*/  FFMA.FTZ R39, R218, c[0x0][0x23c], -R2 ;  /* 0x00008f00da277a23 */ /* 0x000fe40000010802 */
[----:B------:R-:W2:Y:S04]  /*84c0*/  LDL.LU R218, [R1+0x158] ;  /* 0x0001580001da7983 */ /* 0x000ea80000300800 */
[----:B------:R-:W2:Y:S01]  /*84d0*/  LDL.LU R191, [R1+0xc] ;  /* 0x00000c0001bf7983 */ /* 0x000ea20000300800 */
[----:B-1----:R-:W-:-:S04]  /*84e0*/  FFMA.FTZ R4, R186, c[0x0][0x23c], -R5 ;  /* 0x00008f00ba047a23 */ /* 0x002fc80000010805 */
[----:B------:R-:W1:Y:S01]  /*84f0*/  MUFU.EX2 R149, R4 ;  /* 0x0000000400957308 */ /* 0x000e620000000800 */
[----:B------:R-:W-:Y:S01]  /*8500*/  MOV R172, R135 ;  /* 0x0000008700ac7202 */ /* 0x000fe20000000f00 */
[----:B------:R-:W-:Y:S01]  /*8510*/  IMAD.MOV.U32 R135, RZ, RZ, R147 ;  /* 0x000000ffff877224 */ /* 0x000fe200078e0093 */
[----:B------:R-:W-:Y:S01]  /*8520*/  MOV R120, R138 ;  /* 0x0000008a00787202 */ /* 0x000fe20000000f00 */
[----:B------:R-:W-:Y:S01]  /*8530*/  HMMA.16816.F32.BF16 R104, R16, R22, R52 ;  /* 0x000000161068723c */ /* 0x000fe20000041834 */
[----:B------:R-:W-:Y:S02]  /*8540*/  MOV R165, R146 ;  /* 0x0000009200a57202 */ /* 0x000fe40000000f00 */
[----:B------:R-:W-:Y:S02]  /*8550*/  MOV R162, R145 ;  /* 0x0000009100a27202 */ /* 0x000fe40000000f00 */
[----:B------:R-:W-:Y:S02]  /*8560*/  MOV R176, R137 ;  /* 0x0000008900b07202 */ /* 0x000fe40000000f00 */
[----:B-1----:R-:W-:-:S02]  /*8570*/  F2FP.BF16.PACK_AB R15, R149, R182 ;  /* 0x000000b6950f723e */ /* 0x002fc400000010ff */
[----:B------:R-:W-:-:S05]  /*8580*/  MOV R163, R136 ;  /* 0x0000008800a37202 */ /* 0x000fca0000000f00 */
[C---:B------:R-:W-:Y:S08]  /*8590*/  HMMA.16816.F32.BF16 R136, R12.reuse, R20, R44 ;  /* 0x000000140c88723c */ /* 0x040ff0000004182c */
[C---:B------:R-:W-:Y:S01]  /*85a0*/  HMMA.16816.F32.BF16 R144, R12.reuse, R22, R56 ;  /* 0x000000160c90723c */ /* 0x040fe20000041838 */
[----:B------:R-:W1:Y:S01]  /*85b0*/  LDSM.16.MT88.4 R20, [R227+0xa000] ;  /* 0x00a00000e314783b */ /* 0x000e620000004200 */
[----:B------:R-:W-:Y:S01]  /*85c0*/  MOV R174, R154 ;  /* 0x0000009a00ae7202 */ /* 0x000fe20000000f00 */
[----:B------:R-:W-:Y:S01]  /*85d0*/  IMAD.MOV.U32 R121, RZ, RZ, R155 ;  /* 0x000000ffff797224 */ /* 0x000fe200078e009b */
[----:B------:R-:W-:Y:S01]  /*85e0*/  MOV R119, R153 ;  /* 0x0000009900777202 */ /* 0x000fe20000000f00 */
[----:B------:R-:W-:Y:S01]  /*85f0*/  IMAD.MOV.U32 R173, RZ, RZ, R163 ;  /* 0x000000ffffad7224 */ /* 0x000fe200078e00a3 */
[----:B------:R-:W-:Y:S01]  /*8600*/  MOV R177, R176 ;  /* 0x000000b000b17202 */ /* 0x000fe20000000f00 */
[----:B------:R-:W-:Y:S01]  /*8610*/  IMAD.MOV.U32 R175, RZ, RZ, R165 ;  /* 0x000000ffffaf7224 */ /* 0x000fe200078e00a5 */
[----:B----4-:R-:W-:Y:S01]  /*8620*/  HMMA.16816.F32.BF16 R88, R12, R28, R40 ;  /* 0x0000001c0c58723c */ /* 0x010fe20000041828 */
[----:B------:R-:W-:Y:S01]  /*8630*/  MOV R166, R162 ;  /* 0x000000a200a67202 */ /* 0x000fe20000000f00 */
[----:B------:R-:W-:Y:S01]  /*8640*/  IMAD.MOV.U32 R165, RZ, RZ, R118 ;  /* 0x000000ffffa57224 */ /* 0x000fe200078e0076 */
[----:B------:R-:W-:-:S02]  /*8650*/  MOV R163, R172 ;  /* 0x000000ac00a37202 */ /* 0x000fc40000000f00 */
[----:B------:R-:W-:Y:S01]  /*8660*/  MOV R176, R174 ;  /* 0x000000ae00b07202 */ /* 0x000fe20000000f00 */
[----:B------:R-:W-:Y:S01]  /*8670*/  IMAD.MOV.U32 R174, RZ, RZ, R121 ;  /* 0x000000ffffae7224 */ /* 0x000fe200078e0079 */
[----:B------:R-:W-:Y:S01]  /*8680*/  MOV R162, R119 ;  /* 0x0000007700a27202 */ /* 0x000fe20000000f00 */
[----:B---3--:R-:W-:Y:S01]  /*8690*/  HMMA.16816.F32.BF16 R52, R12, R24, R64 ;  /* 0x000000180c34723c */ /* 0x008fe20000041840 */
        /* <DEDUP_REMOVED lines=9> */
[--C-:B------:R-:W-:Y:S01]  /*8730*/  FFMA.FTZ R121, R140, c[0x0][0x23c], -R2.reuse ;  /* 0x00008f008c797a23 */ /* 0x100fe20000010802 */
[C---:B------:R-:W-:Y:S08]  /*8740*/  HMMA.16816.F32.BF16 R56, R12.reuse, R30, R60 ;  /* 0x0000001e0c38723c */ /* 0x040ff0000004183c */
[----:B-1----:R-:W-:Y:S08]  /*8750*/  HMMA.16816.F32.BF16 R40, R12, R22, R80 ;  /* 0x000000160c28723c */ /* 0x002ff00000041850 */
[----:B------:R-:W-:Y:S07]  /*8760*/  HMMA.16816.F32.BF16 R80, R16, R26, R96 ;  /* 0x0000001a1050723c */ /* 0x000fee0000041860 */
[----:B------:R-:W-:-:S02]  /*8770*/  FFMA.FTZ R96, R195, c[0x0][0x23c], -R2 ;  /* 0x00008f00c3607a23 */ /* 0x000fc40000010802 */
[----:B------:R-:W-:Y:S01]  /*8780*/  FFMA.FTZ R97, R184, c[0x0][0x23c], -R2 ;  /* 0x00008f00b8617a23 */ /* 0x000fe20000010802 */
[----:B------:R-:W-:Y:S07]  /*8790*/  HMMA.16816.F32.BF16 R60, R16, R30, R92 ;  /* 0x0000001e103c723c */ /* 0x000fee000004185c */
[--C-:B------:R-:W-:Y:S02]  /*87a0*/  FFMA.FTZ R31, R217, c[0x0][0x23c], -R0.reuse ;  /* 0x00008f00d91f7a23 */ /* 0x100fe40000010800 */
[----:B------:R-:W3:Y:S01]  /*87b0*/  LDL.LU R217, [R1+0x154] ;  /* 0x0001540001d97983 */ /* 0x000ee20000300800 */
[----:B------:R-:W-:-:S03]  /*87c0*/  FFMA.FTZ R30, R215, c[0x0][0x23c], -R0 ;  /* 0x00008f00d71e7a23 */ /* 0x000fc60000010800 */
[----:B------:R-:W4:Y:S01]  /*87d0*/  LDL.LU R215, [R1+0x150] ;  /* 0x0001500001d77983 */ /* 0x000f220000300800 */
[----:B--2---:R-:W-:-:S04]  /*87e0*/  FFMA.FTZ R2, R191, c[0x0][0x23c], -R5 ;  /* 0x00008f00bf027a23 */ /* 0x004fc80000010805 */
[----:B------:R1:W-:Y:S02]  /*87f0*/  MUFU.EX2 R201, R2 ;  /* 0x0000000200c97308 */ /* 0x0003e40000000800 */
[----:B-1----:R-:W-:Y:S02]  /*8800*/  FFMA.FTZ R2, R220, c[0x0][0x23c], -R5 ;  /* 0x00008f00dc027a23 */ /* 0x002fe40000010805 */
[----:B------:R-:W2:Y:S01]  /*8810*/  LDL.LU R220, [R1+0x14c] ;  /* 0x00014c0001dc7983 */ /* 0x000ea20000300800 */
[----:B------:R-:W-:Y:S01]  /*8820*/  MOV R161, R152 ;  /* 0x0000009800a17202 */ /* 0x000fe20000000f00 */
[----:B------:R-:W-:Y:S01]  /*8830*/  HMMA.16816.F32.BF16 R44, R12, R20, R84 ;  /* 0x000000140c2c723c */ /* 0x000fe20000041854 */
[----:B------:R-:W-:-:S07]  /*8840*/  FFMA.FTZ R4, R251, c[0x0][0x23c], -R7 ;  /* 0x00008f00fb047a23 */ /* 0x000fce0000010807 */
[----:B------:R-:W-:Y:S01]  /*8850*/  HMMA.16816.F32.BF16 R152, R16, R28, R48 ;  /* 0x0000001c1098723c */ /* 0x000fe20000041830 */
[----:B------:R1:W-:Y:S07]  /*8860*/  MUFU.EX2 R204, R4 ;  /* 0x0000000400cc7308 */ /* 0x0003ee0000000800 */
[----:B------:R-:W-:Y:S01]  /*8870*/  HMMA.16816.F32.BF16 R48, R12, R26, R68 ;  /* 0x0000001a0c30723c */ /* 0x000fe20000041844 */
[----:B------:R-:W-:Y:S07]  /*8880*/  LDSM.16.MT88.4 R12, [R227+0xa800] ;  /* 0x00a80000e30c783b */ /* 0x000fee0000004200 */
[----:B------:R-:W-:Y:S01]  /*8890*/  HMMA.16816.F32.BF16 R84, R16, R20, R76 ;  /* 0x000000141054723c */ /* 0x000fe2000004184c */
[----:B-1----:R-:W-:-:S07]  /*88a0*/  FFMA.FTZ R4, R246, c[0x0][0x23c], -R7 ;  /* 0x00008f00f6047a23 */ /* 0x002fce0000010807 */
[C---:B------:R-:W-:Y:S01]  /*88b0*/  HMMA.16816.F32.BF16 R68, R16.reuse, R24, R100 ;  /* 0x000000181044723c */ /* 0x040fe20000041864 */
[----:B------:R-:W1:Y:S07]  /*88c0*/  LDSM.16.MT88.4 R24, [R225+0xa800] ;  /* 0x00a80000e118783b */ /* 0x000e6e0000004200 */
[----:B------:R-:W-:Y:S01]  /*88d0*/  HMMA.16816.F32.BF16 R76, R16, R22, R32 ;  /* 0x00000016104c723c */ /* 0x000fe20000041820 */
[----:B------:R-:W1:Y:S04]  /*88e0*/  LDSM.16.MT88.4 R20, [R228+0xa800] ;  /* 0x00a80000e414783b */ /* 0x000e680000004200 */
[----:B------:R-:W1:Y:S01]  /*88f0*/  LDSM.16.MT88.4 R16, [R226+0xa800] ;  /* 0x00a80000e210783b */ /* 0x000e620000004200 */
[----:B------:R3:W1:Y:S01]  /*8900*/  MUFU.EX2 R207, R4 ;  /* 0x0000000400cf7308 */ /* 0x0006620000000800 */
[----:B------:R-:W-:Y:S01]  /*8910*/  MOV R186, R122 ;  /* 0x0000007a00ba7202 */ /* 0x000fe20000000f00 */
[----:B------:R-:W-:Y:S01]  /*8920*/  IMAD.MOV.U32 R94, RZ, RZ, R123 ;  /* 0x000000ffff5e7224 */ /* 0x000fe200078e007b */
[----:B------:R-:W-:Y:S01]  /*8930*/  MOV R252, R124 ;  /* 0x0000007c00fc7202 */ /* 0x000fe20000000f00 */
[----:B------:R-:W-:-:S02]  /*8940*/  IMAD.MOV.U32 R251, RZ, RZ, R125 ;  /* 0x000000fffffb7224 */ /* 0x000fc400078e007d */
[--C-:B------:R-:W-:Y:S02]  /*8950*/  FFMA.FTZ R29, R249, c[0x0][0x23c], -R0.reuse ;  /* 0x00008f00f91d7a23 */ /* 0x100fe40000010800 */
[--C-:B------:R-:W-:Y:S01]  /*8960*/  FFMA.FTZ R28, R222, c[0x0][0x23c], -R0.reuse ;  /* 0x00008f00de1c7a23 */ /* 0x100fe20000010800 */
[----:B------:R3:W-:Y:S01]  /*8970*/  MUFU.EX2 R200, R2 ;  /* 0x0000000200c87308 */ /* 0x0007e20000000800 */
[--C-:B------:R-:W-:Y:S02]  /*8980*/  FFMA.FTZ R98, R216, c[0x0][0x23c], -R0.reuse ;  /* 0x00008f00d8627a23 */ /* 0x100fe40000010800 */
[--C-:B------:R-:W-:Y:S02]  /*8990*/  FFMA.FTZ R99, R209, c[0x0][0x23c], -R0.reuse ;  /* 0x00008f00d1637a23 */ /* 0x100fe40000010800 */
[----:B---3--:R-:W-:Y:S02]  /*89a0*/  FFMA.FTZ R4, R221, c[0x0][0x23c], -R7 ;  /* 0x00008f00dd047a23 */ /* 0x008fe40000010807 */
[----:B------:R-:W-:-:S02]  /*89b0*/  FFMA.FTZ R100, R196, c[0x0][0x23c], -R0 ;  /* 0x00008f00c4647a23 */ /* 0x000fc40000010800 */
[----:B------:R3:W-:Y:S01]  /*89c0*/  MUFU.EX2 R206, R4 ;  /* 0x0000000400ce7308 */ /* 0x0007e20000000800 */
[--C-:B------:R-:W-:Y:S02]  /*89d0*/  FFMA.FTZ R101, R190, c[0x0][0x23c], -R0.reuse ;  /* 0x00008f00be657a23 */ /* 0x100fe40000010800 */
[--C-:B------:R-:W-:Y:S02]  /*89e0*/  FFMA.FTZ R122, R185, c[0x0][0x23c], -R0.reuse ;  /* 0x00008f00b97a7a23 */ /* 0x100fe40000010800 */
[--C-:B------:R-:W-:Y:S02]  /*89f0*/  FFMA.FTZ R123, R180, c[0x0][0x23c], -R0.reuse ;  /* 0x00008f00b47b7a23 */ /* 0x100fe40000010800 */
[--C-:B------:R-:W-:Y:S02]  /*8a00*/  FFMA.FTZ R124, R178, c[0x0][0x23c], -R0.reuse ;  /* 0x00008f00b27c7a23 */ /* 0x100fe40000010800 */
[----:B------:R-:W-:Y:S02]  /*8a10*/  FFMA.FTZ R125, R142, c[0x0][0x23c], -R0 ;  /* 0x00008f008e7d7a23 */ /* 0x000fe40000010800 */
[----:B------:R-:W-:-:S02]  /*8a20*/  FFMA.FTZ R0, R250, c[0x0][0x23c], -R5 ;  /* 0x00008f00fa007a23 */ /* 0x000fc40000010805 */
[----:B------:R-:W-:Y:S02]  /*8a30*/  FFMA.FTZ R2, R245, c[0x0][0x23c], -R5 ;  /* 0x00008f00f5027a23 */ /* 0x000fe40000010805 */
[----:B---3--:R-:W-:Y:S01]  /*8a40*/  FFMA.FTZ R4, R218, c[0x0][0x23c], -R7 ;  /* 0x00008f00da047a23 */ /* 0x008fe20000010807 */
[----:B------:R-:W-:Y:S01]  /*8a50*/  MOV R93, R134 ;  /* 0x00000086005d7202 */ /* 0x000fe20000000f00 */
[----:B------:R-:W-:Y:S01]  /*8a60*/  IMAD.MOV.U32 R221, RZ, RZ, R135 ;  /* 0x000000ffffdd7224 */ /* 0x000fe200078e0087 */
[----:B------:R-:W-:Y:S08]  /*8a70*/  MUFU.EX2 R134, R2 ;  /* 0x0000000200867308 */ /* 0x000ff00000000800 */
[----:B------:R1:W3:Y:S08]  /*8a80*/  MUFU.EX2 R202, R4 ;  /* 0x0000000400ca7308 */ /* 0x0002f00000000800 */
[----:B------:R3:W2:Y:S01]  /*8a90*/  MUFU.EX2 R135, R0 ;  /* 0x0000000000877308 */ /* 0x0006a20000000800 */
[----:B------:R-:W-:Y:S01]  /*8aa0*/  MOV R191, R116 ;  /* 0x0000007400bf7202 */ /* 0x000fe20000000f00 */
[----:B------:R-:W-:Y:S01]  /*8ab0*/  IMAD.MOV.U32 R189, RZ, RZ, R117 ;  /* 0x000000ffffbd7224 */ /* 0x000fe200078e0075 */
[----:B------:R-:W-:Y:S01]  /*8ac0*/  MOV R188, R115 ;  /* 0x0000007300bc7202 */ /* 0x000fe20000000f00 */
[--C-:B----4-:R-:W-:Y:S01]  /*8ad0*/  FFMA.FTZ R34, R215, c[0x0][0x23c], -R7.reuse ;  /* 0x00008f00d7227a23 */ /* 0x110fe20000010807 */
[----:B------:R-:W-:Y:S01]  /*8ae0*/  MOV R95, R114 ;  /* 0x00000072005f7202 */ /* 0x000fe20000000f00 */
[--C-:B------:R-:W-:Y:S01]  /*8af0*/  FFMA.FTZ R33, R217, c[0x0][0x23c], -R7.reuse ;  /* 0x00008f00d9217a23 */ /* 0x100fe20000010807 */
[----:B------:R-:W-:Y:S01]  /*8b00*/  MOV R92, R113 ;  /* 0x00000071005c7202 */ /* 0x000fe20000000f00 */
[--C-:B------:R-:W-:Y:S01]  /*8b10*/  FFMA.FTZ R32, R211, c[0x0][0x23c], -R7.reuse ;  /* 0x00008f00d3207a23 */ /* 0x100fe20000010807 */
[----:B------:R-:W-:Y:S01]  /*8b20*/  MOV R246, R112 ;  /* 0x0000007000f67202 */ /* 0x000fe20000000f00 */
[--C-:B------:R-:W-:Y:S01]  /*8b30*/  FFMA.FTZ R102, R205, c[0x0][0x23c], -R7.reuse ;  /* 0x00008f00cd667a23 */ /* 0x100fe20000010807 */
[----:B------:R-:W-:Y:S01]  /*8b40*/  MOV R185, R6 ;  /* 0x0000000600b97202 */ /* 0x000fe20000000f00 */
[--C-:B------:R-:W-:Y:S01]  /*8b50*/  FFMA.FTZ R103, R198, c[0x0][0x23c], -R7.reuse ;  /* 0x00008f00c6677a23 */ /* 0x100fe20000010807 */
[----:B-1----:R-:W-:Y:S01]  /*8b60*/  F2FP.BF16.PACK_AB R4, R207, R204 ;  /* 0x000000cccf04723e */ /* 0x002fe200000010ff */
[--C-:B------:R-:W-:Y:S01]  /*8b70*/  FFMA.FTZ R112, R192, c[0x0][0x23c], -R7.reuse ;  /* 0x00008f00c0707a23 */ /* 0x100fe20000010807 */
[----:B---3--:R-:W-:Y:S01]  /*8b80*/  F2FP.BF16.PACK_AB R6, R202, R206 ;  /* 0x000000ceca06723e */ /* 0x008fe200000010ff */
        /* <DEDUP_REMOVED lines=9> */
[----:B------:R-:W-:Y:S01]  /*8c20*/  F2FP.BF16.PACK_AB R5, R200, R201 ;  /* 0x000000c9c805723e */ /* 0x000fe200000010ff */
        /* <DEDUP_REMOVED lines=17> */
[----:B------:R-:W-:Y:S02]  /*8d40*/  MOV R249, R173 ;  /* 0x000000ad00f97202 */ /* 0x000fe40000000f00 */
[----:B------:R-:W-:Y:S02]  /*8d50*/  MOV R141, R175 ;  /* 0x000000af008d7202 */ /* 0x000fe40000000f00 */
[----:B------:R-:W-:Y:S02]  /*8d60*/  MOV R195, R162 ;  /* 0x000000a200c37202 */ /* 0x000fe40000000f00 */
[----:B------:R-:W-:-:S02]  /*8d70*/  MOV R142, R128 ;  /* 0x00000080008e7202 */ /* 0x000fc40000000f00 */
[----:B------:R-:W-:Y:S01]  /*8d80*/  MOV R180, R131 ;  /* 0x0000008300b47202 */ /* 0x000fe20000000f00 */
[----:B------:R-:W-:Y:S02]  /*8d90*/  IMAD.MOV.U32 R196, RZ, RZ, R127 ;  /* 0x000000ffffc47224 */ /* 0x000fe400078e007f */
[----:B--2---:R-:W-:Y:S01]  /*8da0*/  FFMA.FTZ R35, R220, c[0x0][0x23c], -R7 ;  /* 0x00008f00dc237a23 */ /* 0x004fe20000010807 */
        /* <DEDUP_REMOVED lines=11> */
[----:B------:R-:W-:Y:S01]  /*8e60*/  IMAD.MOV.U32 R215, RZ, RZ, R250 ;  /* 0x000000ffffd77224 */ /* 0x000fe200078e00fa */
[----:B------:R-:W-:Y:S02]  /*8e70*/  MOV R250, R142 ;  /* 0x0000008e00fa7202 */ /* 0x000fe40000000f00 */
[----:B------:R-:W-:Y:S01]  /*8e80*/  MOV R142, R178 ;  /* 0x000000b2008e7202 */ /* 0x000fe20000000f00 */
        /* <DEDUP_REMOVED lines=8> */
[----:B------:R-:W2:Y:S04]  /*8f10*/  LDL.LU R72, [R1+0x148] ;  /* 0x0001480001487983 */ /* 0x000ea80000300800 */
[----:B------:R-:W3:Y:S04]  /*8f20*/  LDL.LU R217, [R1+0xa4] ;  /* 0x0000a40001d97983 */ /* 0x000ee80000300800 */
[----:B------:R-:W3:Y:S01]  /*8f30*/  LDL.LU R245, [R1+0xa8] ;  /* 0x0000a80001f57983 */ /* 0x000ee20000300800 */
[----:B------:R-:W-:Y:S01]  /*8f40*/  IMAD.MOV.U32 R143, RZ, RZ, R177 ;  /* 0x000000ffff8f7224 */ /* 0x000fe200078e00b1 */
[----:B------:R-:W-:Y:S01]  /*8f50*/  MOV R179, R176 ;  /* 0x000000b000b37202 */ /* 0x000fe20000000f00 */
[----:B------:R-:W-:Y:S01]  /*8f60*/  FADD.FTZ R75, R75, R133 ;  /* 0x000000854b4b7221 */ /* 0x000fe20000010000 */
[----:B------:R-:W-:Y:S01]  /*8f70*/  MOV R176, R129 ;  /* 0x0000008100b07202 */ /* 0x000fe20000000f00 */
[----:B------:R-:W-:Y:S01]  /*8f80*/  MUFU.EX2 R128, R39 ;  /* 0x0000002700807308 */ /* 0x000fe20000000800 */
[----:B------:R-:W-:-:S07]  /*8f90*/  MOV R177, R132 ;  /* 0x0000008400b17202 */ /* 0x000fce0000000f00 */
[----:B------:R-:W-:Y:S08]  /*8fa0*/  MUFU.EX2 R130, R38 ;  /* 0x0000002600827308 */ /* 0x000ff00000000800 */
[----:B------:R-:W-:Y:S08]  /*8fb0*/  MUFU.EX2 R132, R37 ;  /* 0x0000002500847308 */ /* 0x000ff00000000800 */
[----:B------:R-:W-:Y:S08]  /*8fc0*/  MUFU.EX2 R133, R36 ;  /* 0x0000002400857308 */ /* 0x000ff00000000800 */
[----:B------:R-:W-:Y:S08]  /*8fd0*/  MUFU.EX2 R126, R31 ;  /* 0x0000001f007e7308 */ /* 0x000ff00000000800 */
[----:B------:R1:W4:Y:S08]  /*8fe0*/  MUFU.EX2 R127, R30 ;  /* 0x0000001e007f7308 */ /* 0x0003300000000800 */
[----:B------:R4:W-:Y:S08]  /*8ff0*/  MUFU.EX2 R129, R29 ;  /* 0x0000001d00817308 */ /* 0x0009f00000000800 */
[----:B------:R4:W4:Y:S01]  /*9000*/  MUFU.EX2 R131, R28 ;  /* 0x0000001c00837308 */ /* 0x0009220000000800 */
[----:B------:R-:W-:-:S02]  /*9010*/  FADD.FTZ R5, R220, R215 ;  /* 0x000000d7dc057221 */ /* 0x000fc40000010000 */
[----:B------:R-:W-:Y:S02]  /*9020*/  FADD.FTZ R4, R250, R75 ;  /* 0x0000004bfa047221 */ /* 0x000fe40000010000 */
[----:B-1----:R-:W-:Y:S01]  /*9030*/  FADD.FTZ R30, R180, R5 ;  /* 0x00000005b41e7221 */ /* 0x002fe20000010000 */
[----:B----4-:R-:W-:Y:S01]  /*9040*/  F2FP.BF16.PACK_AB R5, R127, R126 ;  /* 0x0000007e7f05723e */ /* 0x010fe200000010ff */
[----:B------:R-:W-:Y:S02]  /*9050*/  FADD.FTZ R29, R142, R7 ;  /* 0x000000078e1d7221 */ /* 0x000fe40000010000 */
[----:B------:R-:W-:Y:S01]  /*9060*/  FADD.FTZ R28, R185, R4 ;  /* 0x00000004b91c7221 */ /* 0x000fe20000010000 */
[----:B------:R-:W-:Y:S02]  /*9070*/  F2FP.BF16.PACK_AB R4, R130, R128 ;  /* 0x000000808204723e */ /* 0x000fe400000010ff */
[----:B------:R-:W-:Y:S01]  /*9080*/  F2FP.BF16.PACK_AB R7, R131, R129 ;  /* 0x000000818307723e */ /* 0x000fe200000010ff */
[----:B------:R-:W-:Y:S08]  /*9090*/  MUFU.EX2 R75, R34 ;  /* 0x00000022004b7308 */ /* 0x000ff00000000800 */
        /* <DEDUP_REMOVED lines=9> */
[----:B------:R-:W-:Y:S01]  /*9130*/  MUFU.EX2 R101, R101 ;  /* 0x0000006500657308 */ /* 0x000fe20000000800 */
        /* <DEDUP_REMOVED lines=11> */
[----:B------:R-:W-:Y:S02]  /*91f0*/  MOV R205, R184 ;  /* 0x000000b800cd7202 */ /* 0x000fe40000000f00 */
[----:B------:R-:W-:-:S02]  /*9200*/  MOV R215, R249 ;  /* 0x000000f900d77202 */ /* 0x000fc40000000f00 */
[----:B------:R-:W-:Y:S02]  /*9210*/  MOV R143, R150 ;  /* 0x00000096008f7202 */ /* 0x000fe40000000f00 */
[----:B------:R-:W-:Y:S02]  /*9220*/  MOV R198, R213 ;  /* 0x000000d500c67202 */ /* 0x000fe40000000f00 */
[----:B------:R-:W-:Y:S01]  /*9230*/  MOV R203, R171 ;  /* 0x000000ab00cb7202 */ /* 0x000fe20000000f00 */
[----:B------:R-:W-:Y:S01]  /*9240*/  IMAD.MOV.U32 R218, RZ, RZ, R194 ;  /* 0x000000ffffda7224 */ /* 0x000fe200078e00c2 */
[----:B------:R-:W-:Y:S01]  /*9250*/  MOV R194, R167 ;  /* 0x000000a700c27202 */ /* 0x000fe20000000f00 */
[----:B------:R-:W-:Y:S01]  /*9260*/  IMAD.MOV.U32 R249, RZ, RZ, R246 ;  /* 0x000000fffff97224 */ /* 0x000fe200078e00f6 */
[----:B------:R-:W-:Y:S01]  /*9270*/  MOV R213, R181 ;  /* 0x000000b500d57202 */ /* 0x000fe20000000f00 */
[----:B---3--:R-:W-:-:S04]  /*9280*/  FADD.FTZ R6, R245, R217 ;  /* 0x000000d9f5067221 */ /* 0x008fc80000010000 */
[----:B------:R-:W-:Y:S01]  /*9290*/  FADD.FTZ R31, R178, R6 ;  /* 0x00000006b21f7221 */ /* 0x000fe20000010000 */
[----:B------:R-:W-:-:S07]  /*92a0*/  F2FP.BF16.PACK_AB R6, R133, R132 ;  /* 0x000000848506723e */ /* 0x000fce00000010ff */
[C---:B------:R-:W-:Y:S01]  /*92b0*/  HMMA.16816.F32.BF16 R52, R4.reuse, R26, R104 ;  /* 0x0000001a0434723c */ /* 0x040fe20000041868 */
[----:B------:R-:W-:Y:S07]  /*92c0*/  MUFU.EX2 R104, R33 ;  /* 0x0000002100687308 */ /* 0x000fee0000000800 */
[C---:B------:R-:W-:Y:S01]  /*92d0*/  HMMA.16816.F32.BF16 R40, R4.reuse, R22, R60 ;  /* 0x000000160428723c */ /* 0x040fe2000004183c */
[----:B------:R-:W-:Y:S07]  /*92e0*/  MUFU.EX2 R62, R35 ;  /* 0x00000023003e7308 */ /* 0x000fee0000000800 */
[C---:B------:R-:W-:Y:S01]  /*92f0*/  HMMA.16816.F32.BF16 R36, R4.reuse, R16, R68 ;  /* 0x000000100424723c */ /* 0x040fe20000041844 */
[----:B------:R1:W3:Y:S07]  /*9300*/  MUFU.EX2 R63, R32 ;  /* 0x00000020003f7308 */ /* 0x0002ee0000000800 */
[C---:B------:R-:W-:Y:S01]  /*9310*/  HMMA.16816.F32.BF16 R56, R4.reuse, R24, R108 ;  /* 0x000000180438723c */ /* 0x040fe2000004186c */
[----:B------:R-:W-:Y:S07]  /*9320*/  LDSM.16.MT88.4 R24, [R225+0xb000] ;  /* 0x00b00000e118783b */ /* 0x000fee0000004200 */
[C---:B------:R-:W-:Y:S01]  /*9330*/  HMMA.16816.F32.BF16 R152, R4.reuse, R20, R152 ;  /* 0x000000140498723c */ /* 0x040fe20000041898 */
[----:B------:R-:W-:Y:S07]  /*9340*/  LDSM.16.MT88.4 R20, [R228+0xb000] ;  /* 0x00b00000e414783b */ /* 0x000fee0000004200 */
[C---:B-1----:R-:W-:Y:S01]  /*9350*/  HMMA.16816.F32.BF16 R32, R4.reuse, R18, R80 ;  /* 0x000000120420723c */ /* 0x042fe20000041850 */
[----:B------:R-:W1:Y:S07]  /*9360*/  LDSM.16.MT88.4 R16, [R226+0xb000] ;  /* 0x00b00000e210783b */ /* 0x000e6e0000004200 */
[C---:B------:R-:W-:Y:S08]  /*9370*/  HMMA.16816.F32.BF16 R84, R4.reuse, R12, R84 ;  /* 0x0000000c0454723c */ /* 0x040ff00000041854 */
[----:B------:R-:W-:Y:S01]  /*9380*/  HMMA.16816.F32.BF16 R44, R4, R14, R76 ;  /* 0x0000000e042c723c */ /* 0x000fe2000004184c */
[----:B------:R-:W4:Y:S01]  /*9390*/  LDSM.16.MT88.4 R12, [R227+0xb000] ;  /* 0x00b00000e30c783b */ /* 0x000f220000004200 */
[----:B------:R2:W-:Y:S08]  /*93a0*/  MUFU.EX2 R61, R2 ;  /* 0x00000002003d7308 */ /* 0x0005f00000000800 */
[----:B------:R-:W1:Y:S01]  /*93b0*/  MUFU.EX2 R60, R0 ;  /* 0x00000000003c7308 */ /* 0x000e620000000800 */
[----:B------:R-:W-:-:S02]  /*93c0*/  FADD.FTZ R4, R209, R31 ;  /* 0x0000001fd1047221 */ /* 0x000fc40000010000 */
[----:B------:R-:W-:Y:S01]  /*93d0*/  FADD.FTZ R5, R216, R30 ;  /* 0x0000001ed8057221 */ /* 0x000fe20000010000 */
[----:B---3--:R-:W-:Y:S01]  /*93e0*/  F2FP.BF16.PACK_AB R6, R63, R104 ;  /* 0x000000683f06723e */ /* 0x008fe200000010ff */
[----:B--2---:R-:W-:Y:S01]  /*93f0*/  FADD.FTZ R30, R72, R4 ;  /* 0x00000004481e7221 */ /* 0x004fe20000010000 */
[----:B------:R-:W-:Y:S01]  /*9400*/  F2FP.BF16.PACK_AB R4, R75, R62 ;  /* 0x0000003e4b04723e */ /* 0x000fe200000010ff */
[----:B------:R-:W-:Y:S01]  /*9410*/  FADD.FTZ R31, R243, R5 ;  /* 0x00000005f31f7221 */ /* 0x000fe20000010000 */
[----:B------:R-:W-:Y:S01]  /*9420*/  F2FP.BF16.PACK_AB R7, R65, R64 ;  /* 0x000000404107723e */ /* 0x000fe200000010ff */
[----:B------:R-:W-:Y:S01]  /*9430*/  FADD.FTZ R2, R196, R29 ;  /* 0x0000001dc4027221 */ /* 0x000fe20000010000 */
[----:B------:R-:W-:Y:S02]  /*9440*/  MOV R196, R179 ;  /* 0x000000b300c47202 */ /* 0x000fe40000000f00 */
[----:B-1----:R-:W-:Y:S01]  /*9450*/  F2FP.BF16.PACK_AB R5, R60, R61 ;  /* 0x0000003d3c05723e */ /* 0x002fe200000010ff */
[----:B------:R-:W-:Y:S01]  /*9460*/  FADD.FTZ R2, R3, R2 ;  /* 0x0000000203027221 */ /* 0x000fe20000010000 */
[----:B------:R-:W-:Y:S01]  /*9470*/  MOV R209, R157 ;  /* 0x0000009d00d17202 */ /* 0x000fe20000000f00 */
[----:B------:R-:W-:-:S02]  /*9480*/  FADD.FTZ R0, R222, R28 ;  /* 0x0000001cde007221 */ /* 0x000fc40000010000 */
[----:B------:R-:W-:Y:S01]  /*9490*/  IMAD.MOV.U32 R217, RZ, RZ, R141 ;  /* 0x000000ffffd97224 */ /* 0x000fe200078e008d */
[----:B------:R-:W-:Y:S01]  /*94a0*/  MOV R245, R140 ;  /* 0x0000008c00f57202 */ /* 0x000fe20000000f00 */
[----:B------:R-:W-:Y:S01]  /*94b0*/  IMAD.MOV.U32 R222, RZ, RZ, R159 ;  /* 0x000000ffffde7224 */ /* 0x000fe200078e009f */
[C---:B------:R-:W-:Y:S01]  /*94c0*/  HMMA.16816.F32.BF16 R176, R4.reuse, R18, R48 ;  /* 0x0000001204b0723c */ /* 0x040fe20000041830 */
[----:B------:R-:W-:Y:S01]  /*94d0*/  IMAD.MOV.U32 R216, RZ, RZ, R156 ;  /* 0x000000ffffd87224 */ /* 0x000fe200078e009c */
[----:B------:R-:W-:Y:S01]  /*94e0*/  MOV R110, R168 ;  /* 0x000000a8006e7202 */ /* 0x000fe20000000f00 */
[----:B------:R-:W-:Y:S01]  /*94f0*/  FADD.FTZ R28, R142, R2 ;  /* 0x000000028e1c7221 */ /* 0x000fe20000010000 */
[----:B------:R-:W1:Y:S01]  /*9500*/  MUFU.EX2 R118, R118 ;  /* 0x0000007600767308 */ /* 0x000e620000000800 */
[----:B------:R-:W-:Y:S01]  /*9510*/  FADD.FTZ R29, R242, R0 ;  /* 0x00000000f21d7221 */ /* 0x000fe20000010000 */
[----:B------:R2:W5:Y:S02]  /*9520*/  LDL.LU R3, [R1+0x144] ;  /* 0x0001440001037983 */ /* 0x0005640000300800 */
[----:B------:R-:W-:Y:S01]  /*9530*/  HMMA.16816.F32.BF16 R136, R4, R24, R136 ;  /* 0x000000180488723c */ /* 0x000fe20000041888 */
[----:B------:R-:W-:-:S07]  /*9540*/  FADD.FTZ R2, R180, R30 ;  /* 0x0000001eb4027221 */ /* 0x000fce0000010000 */
[----:B------:R-:W-:Y:S01]  /*9550*/  HMMA.16816.F32.BF16 R144, R4, R26, R144 ;  /* 0x0000001a0490723c */ /* 0x000fe20000041890 */
[----:B------:R-:W-:-:S07]  /*9560*/  FADD.FTZ R28, R241, R28 ;  /* 0x0000001cf11c7221 */ /* 0x000fce0000010000 */
[----:B------:R-:W-:Y:S01]  /*9570*/  HMMA.16816.F32.BF16 R156, R4, R20, R88 ;  /* 0x00000014049c723c */ /* 0x000fe20000041858 */
[----:B------:R-:W-:-:S07]  /*9580*/  FADD.FTZ R0, R185, R31 ;  /* 0x0000001fb9007221 */ /* 0x000fce0000010000 */
[----:B------:R-:W-:Y:S01]  /*9590*/  HMMA.16816.F32.BF16 R160, R4, R22, R160 ;  /* 0x0000001604a0723c */ /* 0x000fe200000418a0 */
[----:B------:R-:W-:-:S07]  /*95a0*/  FADD.FTZ R29, R196, R29 ;  /* 0x0000001dc41d7221 */ /* 0x000fce0000010000 */
[----:B------:R-:W-:Y:S01]  /*95b0*/  HMMA.16816.F32.BF16 R172, R4, R16, R172 ;  /* 0x0000001004ac723c */ /* 0x000fe200000418ac */
[----:B------:R-:W-:-:S07]  /*95c0*/  MOV R141, R186 ;  /* 0x000000ba008d7202 */ /* 0x000fce0000000f00 */
[C---:B----4-:R-:W-:Y:S08]  /*95d0*/  HMMA.16816.F32.BF16 R188, R4.reuse, R12, R188 ;  /* 0x0000000c04bc723c */ /* 0x050ff000000418bc */
        /* <DEDUP_REMOVED lines=8> */
[----:B------:R-:W3:Y:S01]  /*9660*/  MUFU.EX2 R122, R122 ;  /* 0x0000007a007a7308 */ /* 0x000ee20000000800 */
[----:B------:R-:W-:Y:S01]  /*9670*/  F2FP.BF16.PACK_AB R5, R99, R98 ;  /* 0x000000626305723e */ /* 0x000fe200000010ff */
[----:B------:R2:W5:Y:S01]  /*9680*/  LDL.LU R72, [R1+0x140] ;  /* 0x0001400001487983 */ /* 0x0005620000300800 */
[----:B------:R-:W-:-:S02]  /*9690*/  F2FP.BF16.PACK_AB R6, R97, R96 ;  /* 0x000000606106723e */ /* 0x000fc400000010ff */
[----:B------:R-:W-:Y:S01]  /*96a0*/  F2FP.BF16.PACK_AB R7, R101, R100 ;  /* 0x000000646507723e */ /* 0x000fe200000010ff */
[----:B------:R-:W-:Y:S02]  /*96b0*/  FADD.FTZ R2, R240, R2 ;  /* 0x00000002f0027221 */ /* 0x000fe40000010000 */
[----:B------:R-:W-:Y:S02]  /*96c0*/  FADD.FTZ R0, R239, R0 ;  /* 0x00000000ef007221 */ /* 0x000fe40000010000 */
[----:B------:R-:W-:Y:S01]  /*96d0*/  FADD.FTZ R29, R238, R29 ;  /* 0x0000001dee1d7221 */ /* 0x000fe20000010000 */
[----:B------:R-:W-:Y:S01]  /*96e0*/  MOV R216, R252 ;  /* 0x000000fc00d87202 */ /* 0x000fe20000000f00 */
[----:B------:R-:W-:Y:S01]  /*96f0*/  HMMA.16816.F32.BF16 R184, R4, R12, R84 ;  /* 0x0000000c04b8723c */ /* 0x000fe20000041854 */
[----:B------:R-:W-:Y:S01]  /*9700*/  MOV R107, R141 ;  /* 0x0000008d006b7202 */ /* 0x000fe20000000f00 */
[----:B------:R-:W-:Y:S01]  /*9710*/  IMAD.MOV.U32 R196, RZ, RZ, R247 ;  /* 0x000000ffffc47224 */ /* 0x000fe200078e00f7 */
[----:B------:R-:W-:Y:S01]  /*9720*/  MOV R140, R251 ;  /* 0x000000fb008c7202 */ /* 0x000fe20000000f00 */
[----:B------:R-:W-:Y:S01]  /*9730*/  IMAD.MOV.U32 R209, RZ, RZ, R222 ;  /* 0x000000ffffd17224 */ /* 0x000fe200078e00de */
[----:B------:R-:W-:Y:S01]  /*9740*/  MOV R223, R183 ;  /* 0x000000b700df7202 */ /* 0x000fe20000000f00 */
[----:B------:R-:W4:Y:S01]  /*9750*/  MUFU.EX2 R114, R114 ;  /* 0x0000007200727308 */ /* 0x000f220000000800 */
[----:B------:R-:W-:Y:S01]  /*9760*/  FADD.FTZ R13, R244, R28 ;  /* 0x0000001cf40d7221 */ /* 0x000fe20000010000 */
[----:B------:R-:W-:Y:S01]  /*9770*/  MOV R244, R248 ;  /* 0x000000f800f47202 */ /* 0x000fe20000000f00 */
[----:B------:R2:W5:Y:S01]  /*9780*/  LDL.LU R243, [R1+0x13c] ;  /* 0x00013c0001f37983 */ /* 0x0005620000300800 */
[----:B------:R-:W-:Y:S01]  /*9790*/  MOV R248, R192 ;  /* 0x000000c000f87202 */ /* 0x000fe20000000f00 */
[----:B------:R-:W-:-:S02]  /*97a0*/  IMAD.MOV.U32 R192, RZ, RZ, R211 ;  /* 0x000000ffffc07224 */ /* 0x000fc400078e00d3 */
[----:B------:R-:W-:Y:S01]  /*97b0*/  FADD.FTZ R12, R237, R2 ;  /* 0x00000002ed0c7221 */ /* 0x000fe20000010000 */
[----:B------:R-:W-:Y:S01]  /*97c0*/  HMMA.16816.F32.BF16 R56, R4, R24, R56 ;  /* 0x000000180438723c */ /* 0x000fe20000041838 */
[----:B------:R-:W-:Y:S01]  /*97d0*/  FADD.FTZ R2, R236, R0 ;  /* 0x00000000ec027221 */ /* 0x000fe20000010000 */
[----:B------:R-:W-:Y:S01]  /*97e0*/  MOV R211, R217 ;  /* 0x000000d900d37202 */ /* 0x000fe20000000f00 */
[----:B------:R-:W-:Y:S01]  /*97f0*/  FADD.FTZ R0, R244, R29 ;  /* 0x0000001df4007221 */ /* 0x000fe20000010000 */
[----:B------:R-:W-:Y:S01]  /*9800*/  MOV R217, R245 ;  /* 0x000000f500d97202 */ /* 0x000fe20000000f00 */
[----:B------:R-:W-:-:S03]  /*9810*/  IMAD.MOV.U32 R210, RZ, RZ, R192 ;  /* 0x000000ffffd27224 */ /* 0x000fc600078e00c0 */
[----:B------:R-:W-:Y:S01]  /*9820*/  HMMA.16816.F32.BF16 R52, R4, R26, R52 ;  /* 0x0000001a0434723c */ /* 0x000fe20000041834 */
[----:B------:R-:W-:Y:S01]  /*9830*/  IMAD.MOV.U32 R245, RZ, RZ, R215 ;  /* 0x000000fffff57224 */ /* 0x000fe200078e00d7 */
[----:B------:R-:W-:-:S06]  /*9840*/  MOV R214, R211 ;  /* 0x000000d300d67202 */ /* 0x000fcc0000000f00 */
[----:B------:R-:W-:Y:S01]  /*9850*/  HMMA.16816.F32.BF16 R152, R4, R20, R152 ;  /* 0x000000140498723c */ /* 0x000fe20000041898 */
[----:B------:R-:W-:-:S07]  /*9860*/  MOV R219, R217 ;  /* 0x000000d900db7202 */ /* 0x000fce0000000f00 */
[----:B------:R-:W-:Y:S01]  /*9870*/  HMMA.16816.F32.BF16 R40, R4, R22, R40 ;  /* 0x000000160428723c */ /* 0x000fe20000041828 */
[----:B------:R-:W-:-:S07]  /*9880*/  MOV R252, R199 ;  /* 0x000000c700fc7202 */ /* 0x000fce0000000f00 */
[C---:B------:R-:W-:Y:S08]  /*9890*/  HMMA.16816.F32.BF16 R36, R4.reuse, R16, R36 ;  /* 0x000000100424723c */ /* 0x040ff00000041824 */
[C---:B------:R-:W-:Y:S08]  /*98a0*/  HMMA.16816.F32.BF16 R32, R4.reuse, R18, R32 ;  /* 0x000000120420723c */ /* 0x040ff00000041820 */
[----:B------:R-:W-:Y:S01]  /*98b0*/  HMMA.16816.F32.BF16 R44, R4, R14, R44 ;  /* 0x0000000e042c723c */ /* 0x000fe2000004182c */
[----:B------:R-:W-:Y:S01]  /*98c0*/  IMAD.MOV.U32 R199, RZ, RZ, R151 ;  /* 0x000000ffffc77224 */ /* 0x000fe200078e0097 */
[----:B------:R-:W-:Y:S01]  /*98d0*/  MOV R106, R216 ;  /* 0x000000d8006a7202 */ /* 0x000fe20000000f00 */
[----:B------:R-:W-:Y:S01]  /*98e0*/  IMAD.MOV.U32 R244, RZ, RZ, R245 ;  /* 0x000000fffff47224 */ /* 0x000fe200078e00f5 */
[----:B------:R-:W-:Y:S01]  /*98f0*/  MOV R215, R195 ;  /* 0x000000c300d77202 */ /* 0x000fe20000000f00 */
[----:B------:R-:W-:Y:S01]  /*9900*/  IMAD.MOV.U32 R211, RZ, RZ, R230 ;  /* 0x000000ffffd37224 */ /* 0x000fe200078e00e6 */
[----:B------:R-:W-:Y:S01]  /*9910*/  MOV R217, R194 ;  /* 0x000000c200d97202 */ /* 0x000fe20000000f00 */
[----:B------:R-:W-:Y:S01]  /*9920*/  FADD.FTZ R4, R234, R13 ;  /* 0x0000000dea047221 */ /* 0x000fe20000010000 */
[----:B------:R-:W-:Y:S01]  /*9930*/  MOV R222, R221 ;  /* 0x000000dd00de7202 */ /* 0x000fe20000000f00 */
[----:B------:R-:W-:-:S02]  /*9940*/  FADD.FTZ R6, R233, R12 ;  /* 0x0000000ce9067221 */ /* 0x000fc40000010000 */
[----:B------:R-:W-:Y:S01]  /*9950*/  IMAD.MOV.U32 R247, RZ, RZ, R182 ;  /* 0x000000fffff77224 */ /* 0x000fe200078e00b6 */
[----:B------:R-:W-:Y:S01]  /*9960*/  MOV R251, R149 ;  /* 0x0000009500fb7202 */ /* 0x000fe20000000f00 */
[----:B------:R-:W-:Y:S01]  /*9970*/  FADD.FTZ R5, R232, R2 ;  /* 0x00000002e8057221 */ /* 0x000fe20000010000 */
[----:B------:R-:W1:Y:S01]  /*9980*/  MUFU.EX2 R102, R102 ;  /* 0x0000006600667308 */ /* 0x000e620000000800 */
[----:B------:R-:W-:Y:S01]  /*9990*/  FADD.FTZ R7, R231, R0 ;  /* 0x00000000e7077221 */ /* 0x000fe20000010000 */
[----:B------:R-:W-:Y:S01]  /*99a0*/  LDSM.16.MT88.4 R16, [R227+0xb800] ;  /* 0x00b80000e310783b */ /* 0x000fe20000004200 */
        /* <DEDUP_REMOVED lines=24> */
[----:B------:R-:W-:Y:S01]  /*9b30*/  MOV R219, R142 ;  /* 0x0000008e00db7202 */ /* 0x000fe20000000f00 */
[----:B------:R-:W-:Y:S01]  /*9b40*/  IMAD.MOV.U32 R214, RZ, RZ, R196 ;  /* 0x000000ffffd67224 */ /* 0x000fe200078e00c4 */
[----:B------:R-:W1:Y:S01]  /*9b50*/  LDSM.16.MT88.4 R180, [R226+0xb800] ;  /* 0x00b80000e2b4783b */ /* 0x000e620000004200 */
[----:B------:R-:W-:Y:S01]  /*9b60*/  FADD.FTZ R0, R110, R4 ;  /* 0x000000046e007221 */ /* 0x000fe20000010000 */
[----:B------:R-:W-:Y:S01]  /*9b70*/  MOV R244, R198 ;  /* 0x000000c600f47202 */ /* 0x000fe20000000f00 */
        /* <DEDUP_REMOVED lines=91> */
[----:B-1----:R-:W-:Y:S02]  /*a130*/  FADD.FTZ R5, R118, R5 ;  /* 0x0000000576057221 */ /* 0x002fe40000010000 */
[----:B---3--:R-:W-:Y:S02]  /*a140*/  FADD.FTZ R4, R122, R4 ;  /* 0x000000047a047221 */ /* 0x008fe40000010000 */
[----:B----4-:R-:W-:Y:S02]  /*a150*/  FADD.FTZ R0, R114, R0 ;  /* 0x0000000072007221 */ /* 0x010fe40000010000 */
        /* <DEDUP_REMOVED lines=51> */
[----:B------:R-:W-:Y:S01]  /*a490*/  STL [R1+0xfc], R74 ;  /* 0x0000fc4a01007387 */ /* 0x000fe20000100800 */
[----:B------:R-:W-:Y:S01]  /*a4a0*/  IMAD.U32 R7, RZ, RZ, UR10 ;  /* 0x0000000aff077e24 */ /* 0x000fe2000f8e00ff */
[----:B------:R-:W-:Y:S01]  /*a4b0*/  UIMAD UR7, UR8, UR27, UR7 ;  /* 0x0000001b080772a4 */ /* 0x000fe2000f8e0207 */
[----:B------:R-:W-:Y:S01]  /*a4c0*/  IMAD.U32 R12, RZ, RZ, UR10 ;  /* 0x0000000aff0c7e24 */ /* 0x000fe2000f8e00ff */
[----:B------:R-:W-:Y:S04]  /*a4d0*/  STL [R1+0xf8], R73 ;  /* 0x0000f84901007387 */ /* 0x000fe80000100800 */
[----:B-----5:R-:W-:Y:S04]  /*a4e0*/  STL [R1+0xf4], R72 ;  /* 0x0000f44801007387 */ /* 0x020fe80000100800 */
[----:B------:R-:W-:Y:S04]  /*a4f0*/  STL [R1+0xf0], R3 ;  /* 0x0000f00301007387 */ /* 0x000fe80000100800 */
        /* <DEDUP_REMOVED lines=20> */
[----:B------:R-:W-:Y:S01]  /*a640*/  @P1 STS.128 [R243+0x8000], RZ ;  /* 0x008000fff3001388 */ /* 0x000fe20000000c00 */
        /* <DEDUP_REMOVED lines=76> */
[----:B------:R-:W4:Y:S04]  /*ab10*/  LDSM.16.M88.4 R48, [R224+0x5000] ;  /* 0x00500000e030783b */ /* 0x000f280000000200 */
[----:B-1----:R-:W1:Y:S04]  /*ab20*/  LDSM.16.M88.4 R20, [R224+0x4800] ;  /* 0x00480000e014783b */ /* 0x002e680000000200 */
[----:B---3--:R-:W-:Y:S04]  /*ab30*/  LDSM.16.M88.4 R24, [R234+0x2000] ;  /* 0x00200000ea18783b */ /* 0x008fe80000000200 */
[----:B--2---:R-:W-:Y:S04]  /*ab40*/  LDSM.16.M88.4 R28, [R234] ;  /* 0x00000000ea1c783b */ /* 0x004fe80000000200 */
[----:B------:R-:W-:Y:S04]  /*ab50*/  LDSM.16.M88.4 R40, [R230+0x4800] ;  /* 0x00480000e628783b */ /* 0x000fe80000000200 */
[----:B----4-:R-:W-:Y:S04]  /*ab60*/  LDSM.16.M88.4 R16, [R224+0x5800] ;  /* 0x00580000e010783b */ /* 0x010fe80000000200 */
[----:B------:R-:W-:Y:S04]  /*ab70*/  LDSM.16.M88.4 R44, [R230+0x4000] ;  /* 0x00400000e62c783b */ /* 0x000fe80000000200 */
[----:B------:R-:W-:Y:S01]  /*ab80*/  LDSM.16.M88.4 R12, [R224+0x6000] ;  /* 0x00600000e00c783b */ /* 0x000fe20000000200 */
[-C--:B------:R-:W-:Y:S03]  /*ab90*/  HMMA.16816.F32.BF16 R96, R36, R4.reuse, RZ ;  /* 0x000000042460723c */ /* 0x080fe600000418ff */
[----:B------:R-:W-:Y:S04]  /*aba0*/  LDSM.16.M88.4 R60, [R224+0x6800] ;  /* 0x00680000e03c783b */ /* 0x000fe80000000200 */
[----:B------:R-:W0:Y:S01]  /*abb0*/  LDGDEPBAR ;  /* 0x00000000000079af */ /* 0x000e220000000000 */
[C---:B------:R-:W-:Y:S08]  /*abc0*/  HMMA.16816.F32.BF16 R92, R32.reuse, R4, RZ ;  /* 0x00000004205c723c */ /* 0x040ff000000418ff */
[-C--:B------:R-:W-:Y:S08]  /*abd0*/  HMMA.16816.F32.BF16 R88, R32, R6.reuse, RZ ;  /* 0x000000062058723c */ /* 0x080ff000000418ff */
[----:B------:R-:W-:Y:S01]  /*abe0*/  HMMA.16816.F32.BF16 R84, R36, R6, RZ ;  /* 0x000000062454723c */ /* 0x000fe200000418ff */
[----:B------:R-:W2:Y:S07]  /*abf0*/  LDSM.16.M88.4 R4, [R230+0x5000] ;  /* 0x00500000e604783b */ /* 0x000eae0000000200 */
[----:B------:R-:W-:Y:S08]  /*ac00*/  HMMA.16816.F32.BF16 R52, R32, R48, RZ ;  /* 0x000000302034723c */ /* 0x000ff000000418ff */
[C---:B-1----:R-:W-:Y:S08]  /*ac10*/  HMMA.16816.F32.BF16 R64, R36.reuse, R22, RZ ;  /* 0x000000162440723c */ /* 0x042ff000000418ff */
[-C--:B------:R-:W-:Y:S08]  /*ac20*/  HMMA.16816.F32.BF16 R80, R36, R20.reuse, RZ ;  /* 0x000000142450723c */ /* 0x080ff000000418ff */
[C---:B------:R-:W-:Y:S08]  /*ac30*/  HMMA.16816.F32.BF16 R76, R32.reuse, R20, RZ ;  /* 0x00000014204c723c */ /* 0x040ff000000418ff */
[----:B------:R-:W-:Y:S08]  /*ac40*/  HMMA.16816.F32.BF16 R68, R32, R22, RZ ;  /* 0x000000162044723c */ /* 0x000ff000000418ff */
[----:B------:R-:W-:Y:S08]  /*ac50*/  HMMA.16816.F32.BF16 R56, R36, R48, RZ ;  /* 0x000000302438723c */ /* 0x000ff000000418ff */
[-C--:B------:R-:W-:Y:S08]  /*ac60*/  HMMA.16816.F32.BF16 R20, R32, R50.reuse, RZ ;  /* 0x000000322014723c */ /* 0x080ff000000418ff */
[----:B------:R-:W-:Y:S08]  /*ac70*/  HMMA.16816.F32.BF16 R48, R36, R50, RZ ;  /* 0x000000322430723c */ /* 0x000ff000000418ff */
[----:B--2---:R-:W-:Y:S01]  /*ac80*/  HMMA.16816.F32.BF16 R132, R24, R4, R52 ;  /* 0x000000041884723c */ /* 0x004fe20000041834 */
[----:B------:R-:W1:Y:S07]  /*ac90*/  LDSM.16.M88.4 R52, [R230+0x5800] ;  /* 0x00580000e634783b */ /* 0x000e6e0000000200 */
[C---:B------:R-:W-:Y:S08]  /*aca0*/  HMMA.16816.F32.BF16 R204, R28.reuse, R42, R64 ;  /* 0x0000002a1ccc723c */ /* 0x040ff00000041840 */
[----:B------:R-:W-:Y:S01]  /*acb0*/  HMMA.16816.F32.BF16 R200, R28, R4, R56 ;  /* 0x000000041cc8723c */ /* 0x000fe20000041838 */
[----:B------:R-:W2:Y:S07]  /*acc0*/  LDSM.16.M88.4 R56, [R230+0x6800] ;  /* 0x00680000e638783b */ /* 0x000eae0000000200 */
[----:B------:R-:W-:Y:S08]  /*acd0*/  HMMA.16816.F32.BF16 R64, R32, R16, RZ ;  /* 0x000000102040723c */ /* 0x000ff000000418ff */
[-C--:B------:R-:W-:Y:S08]  /*ace0*/  HMMA.16816.F32.BF16 R220, R28, R44.reuse, R96 ;  /* 0x0000002c1cdc723c */ /* 0x080ff00000041860 */
[C---:B------:R-:W-:Y:S08]  /*acf0*/  HMMA.16816.F32.BF16 R124, R24.reuse, R44, R92 ;  /* 0x0000002c187c723c */ /* 0x040ff0000004185c */
[-C--:B------:R-:W-:Y:S08]  /*ad00*/  HMMA.16816.F32.BF16 R128, R24, R46.reuse, R88 ;  /* 0x0000002e1880723c */ /* 0x080ff00000041858 */
[----:B------:R-:W-:Y:S01]  /*ad10*/  HMMA.16816.F32.BF16 R120, R28, R46, R84 ;  /* 0x0000002e1c78723c */ /* 0x000fe20000041854 */
[----:B------:R-:W-:Y:S07]  /*ad20*/  LDSM.16.M88.4 R44, [R235] ;  /* 0x00000000eb2c783b */ /* 0x000fee0000000200 */
[----:B------:R-:W-:Y:S01]  /*ad30*/  HMMA.16816.F32.BF16 R116, R24, R6, R20 ;  /* 0x000000061874723c */ /* 0x000fe20000041814 */
[----:B------:R-:W3:Y:S07]  /*ad40*/  LDSM.16.M88.4 R20, [R232] ;  /* 0x00000000e814783b */ /* 0x000eee0000000200 */
[-C--:B------:R-:W-:Y:S08]  /*ad50*/  HMMA.16816.F32.BF16 R216, R28, R40.reuse, R80 ;  /* 0x000000281cd8723c */ /* 0x080ff00000041850 */
[C---:B------:R-:W-:Y:S08]  /*ad60*/  HMMA.16816.F32.BF16 R212, R24.reuse, R40, R76 ;  /* 0x0000002818d4723c */ /* 0x040ff0000004184c */
[----:B------:R-:W-:Y:S01]  /*ad70*/  HMMA.16816.F32.BF16 R208, R24, R42, R68 ;  /* 0x0000002a18d0723c */ /* 0x000fe20000041844 */
[----:B------:R-:W4:Y:S07]  /*ad80*/  LDSM.16.M88.4 R40, [R242] ;  /* 0x00000000f228783b */ /* 0x000f2e0000000200 */
[----:B------:R-:W-:Y:S08]  /*ad90*/  HMMA.16816.F32.BF16 R68, R36, R16, RZ ;  /* 0x000000102444723c */ /* 0x000ff000000418ff */
[-C--:B------:R-:W-:Y:S08]  /*ada0*/  HMMA.16816.F32.BF16 R76, R32, R18.reuse, RZ ;  /* 0x00000012204c723c */ /* 0x080ff000000418ff */
[C---:B------:R-:W-:Y:S01]  /*adb0*/  HMMA.16816.F32.BF16 R88, R36.reuse, R18, RZ ;  /* 0x000000122458723c */ /* 0x040fe200000418ff */
[----:B------:R-:W1:Y:S07]  /*adc0*/  LDSM.16.M88.4 R16, [R232+0x2000] ;  /* 0x00200000e810783b */ /* 0x000e6e0000000200 */
[-C--:B------:R-:W-:Y:S08]  /*add0*/  HMMA.16816.F32.BF16 R100, R36, R12.reuse, RZ ;  /* 0x0000000c2464723c */ /* 0x080ff000000418ff */
[C---:B------:R-:W-:Y:S08]  /*ade0*/  HMMA.16816.F32.BF16 R96, R32.reuse, R12, RZ ;  /* 0x0000000c2060723c */ /* 0x040ff000000418ff */
[-C--:B------:R-:W-:Y:S08]  /*adf0*/  HMMA.16816.F32.BF16 R92, R32, R14.reuse, RZ ;  /* 0x0000000e205c723c */ /* 0x080ff000000418ff */
[----:B------:R-:W-:Y:S01]  /*ae00*/  HMMA.16816.F32.BF16 R84, R36, R14, RZ ;  /* 0x0000000e2454723c */ /* 0x000fe200000418ff */
[----:B------:R-:W2:Y:S07]  /*ae10*/  LDSM.16.M88.4 R12, [R241] ;  /* 0x00000000f10c783b */ /* 0x000eae0000000200 */
[----:B------:R-:W-:Y:S01]  /*ae20*/  HMMA.16816.F32.BF16 R112, R28, R6, R48 ;  /* 0x000000061c70723c */ /* 0x000fe20000041830 */
[----:B------:R-:W3:Y:S04]  /*ae30*/  LDSM.16.M88.4 R4, [R240] ;  /* 0x00000000f004783b */ /* 0x000ee80000000200 */
[----:B------:R-:W3:Y:S03]  /*ae40*/  LDSM.16.M88.4 R48, [R230+0x6000] ;  /* 0x00600000e630783b */ /* 0x000ee60000000200 */
[----:B------:R-:W-:Y:S08]  /*ae50*/  HMMA.16816.F32.BF16 R108, R32, R60, RZ ;  /* 0x0000003c206c723c */ /* 0x000ff000000418ff */
[-C--:B-1----:R-:W-:Y:S08]  /*ae60*/  HMMA.16816.F32.BF16 R64, R24, R52.reuse, R64 ;  /* 0x000000341840723c */ /* 0x082ff00000041840 */
[----:B------:R-:W-:Y:S08]  /*ae70*/  HMMA.16816.F32.BF16 R104, R28, R52, R68 ;  /* 0x000000341c68723c */ /* 0x000ff00000041844 */
[C---:B------:R-:W-:Y:S08]  /*ae80*/  HMMA.16816.F32.BF16 R68, R24.reuse, R54, R76 ;  /* 0x000000361844723c */ /* 0x040ff0000004184c */
[----:B--2---:R-:W-:Y:S08]  /*ae90*/  HMMA.16816.F32.BF16 R76, R24, R56, R108 ;  /* 0x00000038184c723c */ /* 0x004ff0000004186c */
[C---:B---3--:R-:W-:Y:S08]  /*aea0*/  HMMA.16816.F32.BF16 R108, R20.reuse, R44, R220 ;  /* 0x0000002c146c723c */ /* 0x048ff000000418dc */
[-C--:B----4-:R-:W-:Y:S08]  /*aeb0*/  HMMA.16816.F32.BF16 R220, R20, R40.reuse, R216 ;  /* 0x0000002814dc723c */ /* 0x090ff000000418d8 */
[C---:B------:R-:W-:Y:S08]  /*aec0*/  HMMA.16816.F32.BF16 R216, R16.reuse, R40, R212 ;  /* 0x0000002810d8723c */ /* 0x040ff000000418d4 */
[-C--:B------:R-:W-:Y:S08]  /*aed0*/  HMMA.16816.F32.BF16 R212, R16, R42.reuse, R208 ;  /* 0x0000002a10d4723c */ /* 0x080ff000000418d0 */
[C---:B------:R-:W-:Y:S01]  /*aee0*/  HMMA.16816.F32.BF16 R208, R20.reuse, R42, R204 ;  /* 0x0000002a14d0723c */ /* 0x040fe200000418cc */
[----:B------:R-:W-:Y:S07]  /*aef0*/  LDSM.16.M88.4 R40, [R229] ;  /* 0x00000000e528783b */ /* 0x000fee0000000200 */
[-C--:B------:R-:W-:Y:S08]  /*af00*/  HMMA.16816.F32.BF16 R204, R20, R12.reuse, R200 ;  /* 0x0000000c14cc723c */ /* 0x080ff000000418c8 */
[C---:B------:R-:W-:Y:S08]  /*af10*/  HMMA.16816.F32.BF16 R132, R16.reuse, R12, R132 ;  /* 0x0000000c1084723c */ /* 0x040ff00000041884 */
[-C--:B------:R-:W-:Y:S08]  /*af20*/  HMMA.16816.F32.BF16 R116, R16, R14.reuse, R116 ;  /* 0x0000000e1074723c */ /* 0x080ff00000041874 */
[----:B------:R-:W-:Y:S08]  /*af30*/  HMMA.16816.F32.BF16 R112, R20, R14, R112 ;  /* 0x0000000e1470723c */ /* 0x000ff00000041870 */
[----:B------:R-:W-:Y:S08]  /*af40*/  HMMA.16816.F32.BF16 R52, R28, R54, R88 ;  /* 0x000000361c34723c */ /* 0x000ff00000041858 */
[----:B------:R-:W-:Y:S08]  /*af50*/  HMMA.16816.F32.BF16 R12, R16, R4, R64 ;  /* 0x00000004100c723c */ /* 0x000ff00000041840 */
[----:B------:R-:W-:Y:S08]  /*af60*/  HMMA.16816.F32.BF16 R80, R36, R60, RZ ;  /* 0x0000003c2450723c */ /* 0x000ff000000418ff */
[----:B------:R-:W-:Y:S08]  /*af70*/  HMMA.16816.F32.BF16 R244, R20, R6, R52 ;  /* 0x0000000614f4723c */ /* 0x000ff00000041834 */
[----:B------:R-:W-:Y:S01]  /*af80*/  IMAD.MOV.U32 R67, RZ, RZ, R12 ;  /* 0x000000ffff437224 */ /* 0x000fe200078e000c */
[----:B------:R-:W-:Y:S01]  /*af90*/  HMMA.16816.F32.BF16 R52, R36, R62, RZ ;  /* 0x0000003e2434723c */ /* 0x000fe200000418ff */
[----:B------:R-:W-:-:S02]  /*afa0*/  IMAD.MOV.U32 R66, RZ, RZ, R13 ;  /* 0x000000ffff427224 */ /* 0x000fc400078e000d */
[----:B------:R-:W-:Y:S02]  /*afb0*/  IMAD.MOV.U32 R65, RZ, RZ, R14 ;  /* 0x000000ffff417224 */ /* 0x000fe400078e000e */
[----:B------:R-:W-:-:S03]  /*afc0*/  IMAD.MOV.U32 R64, RZ, RZ, R15 ;  /* 0x000000ffff407224 */ /* 0x000fc600078e000f */
[----:B------:R-:W-:Y:S08]  /*afd0*/  HMMA.16816.F32.BF16 R12, R32, R62, RZ ;  /* 0x0000003e200c723c */ /* 0x000ff000000418ff */
[C---:B------:R-:W-:Y:S08]  /*afe0*/  HMMA.16816.F32.BF16 R124, R16.reuse, R44, R124 ;  /* 0x0000002c107c723c */ /* 0x040ff0000004187c */
[-C--:B------:R-:W-:Y:S08]  /*aff0*/  HMMA.16816.F32.BF16 R128, R16, R46.reuse, R128 ;  /* 0x0000002e1080723c */ /* 0x080ff00000041880 */
[C---:B------:R-:W-:Y:S01]  /*b000*/  HMMA.16816.F32.BF16 R120, R20.reuse, R46, R120 ;  /* 0x0000002e1478723c */ /* 0x040fe20000041878 */
[----:B------:R-:W1:Y:S07]  /*b010*/  LDSM.16.M88.4 R44, [R238] ;  /* 0x00000000ee2c783b */ /* 0x000e6e0000000200 */
[----:B------:R-:W-:Y:S08]  /*b020*/  HMMA.16816.F32.BF16 R72, R20, R4, R104 ;  /* 0x000000041448723c */ /* 0x000ff00000041868 */
[----:B------:R-:W-:Y:S01]  /*b030*/  HMMA.16816.F32.BF16 R248, R16, R6, R68 ;  /* 0x0000000610f8723c */ /* 0x000fe20000041844 */
[----:B------:R-:W2:Y:S07]  /*b040*/  LDSM.16.M88.4 R4, [R233+0x2000] ;  /* 0x00200000e904783b */ /* 0x000eae0000000200 */
[----:B------:R-:W-:Y:S08]  /*b050*/  HMMA.16816.F32.BF16 R80, R28, R56, R80 ;  /* 0x000000381c50723c */ /* 0x000ff00000041850 */
[----:B------:R-:W-:Y:S01]  /*b060*/  HMMA.16816.F32.BF16 R60, R24, R58, R12 ;  /* 0x0000003a183c723c */ /* 0x000fe2000004180c */
[----:B------:R-:W-:Y:S01]  /*b070*/  LDSM.16.M88.4 R12, [R233] ;  /* 0x00000000e90c783b */ /* 0x000fe20000000200 */
[----:B------:R-:W-:-:S02]  /*b080*/  IMAD.MOV.U32 R107, RZ, RZ, R72 ;  /* 0x000000ffff6b7224 */ /* 0x000fc400078e0048 */
[----:B------:R-:W-:Y:S02]  /*b090*/  IMAD.MOV.U32 R106, RZ, RZ, R73 ;  /* 0x000000ffff6a7224 */ /* 0x000fe400078e0049 */
[----:B------:R-:W-:Y:S02]  /*b0a0*/  IMAD.MOV.U32 R105, RZ, RZ, R74 ;  /* 0x000000ffff697224 */ /* 0x000fe400078e004a */
[C---:B------:R-:W-:Y:S01]  /*b0b0*/  HMMA.16816.F32.BF16 R52, R28.reuse, R58, R52 ;  /* 0x0000003a1c34723c */ /* 0x040fe20000041834 */
[----:B------:R-:W-:Y:S01]  /*b0c0*/  IMAD.MOV.U32 R104, RZ, RZ, R75 ;  /* 0x000000ffff687224 */ /* 0x000fe200078e004b */
[----:B------:R-:W-:Y:S06]  /*b0d0*/  LDSM.16.M88.4 R56, [R224+0x7000] ;  /* 0x00700000e038783b */ /* 0x000fec0000000200 */
[-C--:B------:R-:W-:Y:S08]  /*b0e0*/  HMMA.16816.F32.BF16 R100, R28, R48.reuse, R100 ;  /* 0x000000301c64723c */ /* 0x080ff00000041864 */
[C---:B------:R-:W-:Y:S08]  /*b0f0*/  HMMA.16816.F32.BF16 R96, R24.reuse, R48, R96 ;  /* 0x000000301860723c */ /* 0x040ff00000041860 */
[-C--:B------:R-:W-:Y:S08]  /*b100*/  HMMA.16816.F32.BF16 R92, R24, R50.reuse, R92 ;  /* 0x00000032185c723c */ /* 0x080ff0000004185c */
[----:B------:R-:W-:Y:S01]  /*b110*/  HMMA.16816.F32.BF16 R84, R28, R50, R84 ;  /* 0x000000321c54723c */ /* 0x000fe20000041854 */
[----:B------:R-:W3:Y:S07]  /*b120*/  LDSM.16.M88.4 R48, [R239] ;  /* 0x00000000ef30783b */ /* 0x000eee0000000200 */
[-C--:B-1----:R-:W-:Y:S08]  /*b130*/  HMMA.16816.F32.BF16 R88, R20, R44.reuse, R80 ;  /* 0x0000002c1458723c */ /* 0x082ff00000041850 */
[C---:B------:R-:W-:Y:S08]  /*b140*/  HMMA.16816.F32.BF16 R76, R16.reuse, R44, R76 ;  /* 0x0000002c104c723c */ /* 0x040ff0000004184c */
[-C--:B------:R-:W-:Y:S08]  /*b150*/  HMMA.16816.F32.BF16 R80, R16, R46.reuse, R60 ;  /* 0x0000002e1050723c */ /* 0x080ff0000004183c */
[----:B------:R-:W-:Y:S01]  /*b160*/  HMMA.16816.F32.BF16 R68, R20, R46, R52 ;  /* 0x0000002e1444723c */ /* 0x000fe20000041834 */
[----:B------:R-:W-:Y:S07]  /*b170*/  LDSM.16.M88.4 R52, [R230+0x7000] ;  /* 0x00700000e634783b */ /* 0x000fee0000000200 */
[----:B--2---:R-:W-:Y:S07]  /*b180*/  HMMA.16816.F32.BF16 R44, R4, R42, R128 ;  /* 0x0000002a042c723c */ /* 0x004fee0000041880 */
[----:B------:R-:W-:Y:S01]  /*b190*/  IMAD.MOV.U32 R128, RZ, RZ, R107 ;  /* 0x000000ffff807224 */ /* 0x000fe200078e006b */
[----:B---3--:R-:W-:Y:S01]  /*b1a0*/  HMMA.16816.F32.BF16 R200, R20, R48, R100 ;  /* 0x0000003014c8723c */ /* 0x008fe20000041864 */
[----:B------:R-:W-:-:S02]  /*b1b0*/  IMAD.MOV.U32 R129, RZ, RZ, R106 ;  /* 0x000000ffff817224 */ /* 0x000fc400078e006a */
[----:B------:R-:W-:Y:S02]  /*b1c0*/  IMAD.MOV.U32 R130, RZ, RZ, R105 ;  /* 0x000000ffff827224 */ /* 0x000fe400078e0069 */
[----:B------:R-:W-:-:S03]  /*b1d0*/  IMAD.MOV.U32 R131, RZ, RZ, R104 ;  /* 0x000000ffff837224 */ /* 0x000fc600078e0068 */
[-C--:B------:R-:W-:Y:S08]  /*b1e0*/  HMMA.16816.F32.BF16 R124, R4, R40.reuse, R124 ;  /* 0x00000028047c723c */ /* 0x080ff0000004187c */
[----:B------:R-:W-:Y:S01]  /*b1f0*/  IMAD.MOV.U32 R73, RZ, RZ, R45 ;  /* 0x000000ffff497224 */ /* 0x000fe200078e002d */
[----:B------:R-:W-:Y:S01]  /*b200*/  HMMA.16816.F32.BF16 R100, R12, R40, R108 ;  /* 0x000000280c64723c */ /* 0x000fe2000004186c */
[----:B------:R-:W-:-:S02]  /*b210*/  IMAD.MOV.U32 R72, RZ, RZ, R44 ;  /* 0x000000ffff487224 */ /* 0x000fc400078e002c */
[----:B------:R-:W-:Y:S02]  /*b220*/  IMAD.MOV.U32 R252, RZ, RZ, R46 ;  /* 0x000000fffffc7224 */ /* 0x000fe400078e002e */
[----:B------:R-:W-:Y:S02]  /*b230*/  IMAD.MOV.U32 R75, RZ, RZ, R47 ;  /* 0x000000ffff4b7224 */ /* 0x000fe400078e002f */
[----:B------:R-:W1:Y:S01]  /*b240*/  LDSM.16.M88.4 R44, [R229+0x800] ;  /* 0x00080000e52c783b */ /* 0x000e620000000200 */
[----:B------:R-:W-:Y:S03]  /*b250*/  HMMA.16816.F32.BF16 R104, R12, R42, R120 ;  /* 0x0000002a0c68723c */ /* 0x000fe60000041878 */
[----:B------:R-:W2:Y:S04]  /*b260*/  LDSM.16.M88.4 R40, [R229+0x1000] ;  /* 0x00100000e528783b */ /* 0x000ea80000000200 */
        /* <DEDUP_REMOVED lines=10> */
[----:B------:R-:W-:Y:S01]  /*b310*/  FMUL.FTZ R2, R2, c[0x0][0x2ec] ;  /* 0x0000bb0002027a20 */ /* 0x000fe20000410000 */
[----:B------:R-:W-:Y:S08]  /*b320*/  HMMA.16816.F32.BF16 R84, R20, R50, R84 ;  /* 0x000000321454723c */ /* 0x000ff00000041854 */
[----:B------:R-:W-:Y:S08]  /*b330*/  HMMA.16816.F32.BF16 R60, R36, R56, RZ ;  /* 0x00000038243c723c */ /* 0x000ff000000418ff */
[----:B-1----:R-:W-:Y:S08]  /*b340*/  HMMA.16816.F32.BF16 R108, R12, R46, R208 ;  /* 0x0000002e0c6c723c */ /* 0x002ff000000418d0 */
[-C--:B--2---:R-:W-:Y:S08]  /*b350*/  HMMA.16816.F32.BF16 R208, R4, R40.reuse, R132 ;  /* 0x0000002804d0723c */ /* 0x084ff00000041884 */
[----:B------:R-:W-:Y:S08]  /*b360*/  HMMA.16816.F32.BF16 R204, R12, R40, R204 ;  /* 0x000000280ccc723c */ /* 0x000ff000000418cc */
[-C--:B------:R-:W-:Y:S08]  /*b370*/  HMMA.16816.F32.BF16 R132, R4, R42.reuse, R116 ;  /* 0x0000002a0484723c */ /* 0x080ff00000041874 */
[C---:B------:R-:W-:Y:S01]  /*b380*/  HMMA.16816.F32.BF16 R120, R12.reuse, R42, R112 ;  /* 0x0000002a0c78723c */ /* 0x040fe20000041870 */
[----:B------:R-:W1:Y:S07]  /*b390*/  LDSM.16.M88.4 R40, [R229+0x2000] ;  /* 0x00200000e528783b */ /* 0x000e6e0000000200 */
[-C--:B------:R-:W-:Y:S08]  /*b3a0*/  HMMA.16816.F32.BF16 R220, R12, R44.reuse, R220 ;  /* 0x0000002c0cdc723c */ /* 0x080ff000000418dc */
[C---:B------:R-:W-:Y:S08]  /*b3b0*/  HMMA.16816.F32.BF16 R64, R4.reuse, R44, R216 ;  /* 0x0000002c0440723c */ /* 0x040ff000000418d8 */
[----:B------:R-:W-:Y:S01]  /*b3c0*/  HMMA.16816.F32.BF16 R212, R4, R46, R212 ;  /* 0x0000002e04d4723c */ /* 0x000fe200000418d4 */
[----:B------:R-:W2:Y:S07]  /*b3d0*/  LDSM.16.M88.4 R44, [R229+0x1800] ;  /* 0x00180000e52c783b */ /* 0x000eae0000000200 */
[----:B------:R-:W-:Y:S07]  /*b3e0*/  HMMA.16816.F32.BF16 R48, R32, R56, RZ ;  /* 0x000000382030723c */ /* 0x000fee00000418ff */
[----:B------:R-:W-:Y:S01]  /*b3f0*/  IMAD.MOV.U32 R57, RZ, RZ, R0 ;  /* 0x000000ffff397224 */ /* 0x000fe200078e0000 */
[----:B-1----:R-:W-:Y:S01]  /*b400*/  HMMA.16816.F32.BF16 R200, R12, R40, R200 ;  /* 0x000000280cc8723c */ /* 0x002fe200000418c8 */
[----:B------:R-:W-:-:S02]  /*b410*/  IMAD.MOV.U32 R218, RZ, RZ, R66 ;  /* 0x000000ffffda7224 */ /* 0x000fc400078e0042 */
[----:B------:R-:W-:Y:S02]  /*b420*/  IMAD.MOV.U32 R217, RZ, RZ, R67 ;  /* 0x000000ffffd97224 */ /* 0x000fe400078e0043 */
[----:B------:R-:W-:Y:S02]  /*b430*/  IMAD.MOV.U32 R216, RZ, RZ, R64 ;  /* 0x000000ffffd87224 */ /* 0x000fe400078e0040 */
[----:B------:R-:W-:Y:S01]  /*b440*/  IMAD.MOV.U32 R0, RZ, RZ, R65 ;  /* 0x000000ffff007224 */ /* 0x000fe200078e0041 */
[C---:B------:R-:W-:Y:S08]  /*b450*/  HMMA.16816.F32.BF16 R96, R4.reuse, R40, R96 ;  /* 0x000000280460723c */ /* 0x040ff00000041860 */
[-C--:B------:R-:W-:Y:S08]  /*b460*/  HMMA.16816.F32.BF16 R92, R4, R42.reuse, R92 ;  /* 0x0000002a045c723c */ /* 0x080ff0000004185c */
[C---:B------:R-:W-:Y:S01]  /*b470*/  HMMA.16816.F32.BF16 R84, R12.reuse, R42, R84 ;  /* 0x0000002a0c54723c */ /* 0x040fe20000041854 */
[----:B------:R-:W1:Y:S07]  /*b480*/  LDSM.16.M88.4 R40, [R229+0x2800] ;  /* 0x00280000e528783b */ /* 0x000e6e0000000200 */
[-C--:B--2---:R-:W-:Y:S08]  /*b490*/  HMMA.16816.F32.BF16 R116, R12, R44.reuse, R128 ;  /* 0x0000002c0c74723c */ /* 0x084ff00000041880 */
[C---:B------:R-:W-:Y:S08]  /*b4a0*/  HMMA.16816.F32.BF16 R124, R4.reuse, R44, R124 ;  /* 0x0000002c047c723c */ /* 0x040ff0000004187c */
[-C--:B------:R-:W-:Y:S07]  /*b4b0*/  HMMA.16816.F32.BF16 R128, R4, R46.reuse, R248 ;  /* 0x0000002e0480723c */ /* 0x080fee00000418f8 */
[----:B------:R-:W-:Y:S01]  /*b4c0*/  IMAD.MOV.U32 R251, RZ, RZ, R57 ;  /* 0x000000fffffb7224 */ /* 0x000fe200078e0039 */
[----:B------:R-:W-:Y:S08]  /*b4d0*/  HMMA.16816.F32.BF16 R112, R12, R46, R244 ;  /* 0x0000002e0c70723c */ /* 0x000ff000000418f4 */
[-C--:B------:R-:W-:Y:S08]  /*b4e0*/  HMMA.16816.F32.BF16 R44, R32, R58.reuse, RZ ;  /* 0x0000003a202c723c */ /* 0x080ff000000418ff */
[----:B------:R-:W-:Y:S08]  /*b4f0*/  HMMA.16816.F32.BF16 R56, R36, R58, RZ ;  /* 0x0000003a2438723c */ /* 0x000ff000000418ff */
[-C--:B------:R-:W-:Y:S08]  /*b500*/  HMMA.16816.F32.BF16 R64, R28, R52.reuse, R60 ;  /* 0x000000341c40723c */ /* 0x080ff0000004183c */
[C---:B------:R-:W-:Y:S01]  /*b510*/  HMMA.16816.F32.BF16 R60, R24.reuse, R52, R48 ;  /* 0x00000034183c723c */ /* 0x040fe20000041830 */
[----:B------:R-:W2:Y:S07]  /*b520*/  LDSM.16.M88.4 R48, [R237] ;  /* 0x00000000ed30783b */ /* 0x000eae0000000200 */
[-C--:B------:R-:W-:Y:S08]  /*b530*/  HMMA.16816.F32.BF16 R44, R24, R54.reuse, R44 ;  /* 0x00000036182c723c */ /* 0x080ff0000004182c */
[----:B------:R-:W-:Y:S07]  /*b540*/  HMMA.16816.F32.BF16 R52, R28, R54, R56 ;  /* 0x000000361c34723c */ /* 0x000fee0000041838 */
[----:B------:R-:W-:Y:S01]  /*b550*/  IMAD.MOV.U32 R58, RZ, RZ, R218 ;  /* 0x000000ffff3a7224 */ /* 0x000fe200078e00da */
[----:B-1----:R-:W-:Y:S01]  /*b560*/  HMMA.16816.F32.BF16 R88, R12, R40, R88 ;  /* 0x000000280c58723c */ /* 0x002fe20000041858 */
[----:B------:R-:W-:-:S02]  /*b570*/  IMAD.MOV.U32 R59, RZ, RZ, R217 ;  /* 0x000000ffff3b7224 */ /* 0x000fc400078e00d9 */
[----:B------:R-:W-:-:S04]  /*b580*/  IMAD.MOV.U32 R57, RZ, RZ, R216 ;  /* 0x000000ffff397224 */ /* 0x000fc800078e00d8 */
[----:B------:R-:W-:Y:S01]  /*b590*/  IMAD.MOV.U32 R56, RZ, RZ, R57 ;  /* 0x000000ffff387224 */ /* 0x000fe200078e0039 */
[----:B------:R-:W-:Y:S01]  /*b5a0*/  HMMA.16816.F32.BF16 R76, R4, R40, R76 ;  /* 0x00000028044c723c */ /* 0x000fe2000004184c */
[----:B------:R-:W-:Y:S02]  /*b5b0*/  IMAD.MOV.U32 R57, RZ, RZ, R0 ;  /* 0x000000ffff397224 */ /* 0x000fe400078e0000 */
[----:B------:R-:W-:-:S04]  /*b5c0*/  FMUL.FTZ R0, R100, c[0x0][0x2ec] ;  /* 0x0000bb0064007a20 */ /* 0x000fc80000410000 */
[----:B------:R1:W-:Y:S01]  /*b5d0*/  MUFU.TANH R100, R0 ;  /* 0x0000000000647308 */ /* 0x0003e20000002400 */
[-C--:B------:R-:W-:Y:S08]  /*b5e0*/  HMMA.16816.F32.BF16 R80, R4, R42.reuse, R80 ;  /* 0x0000002a0450723c */ /* 0x080ff00000041850 */
[----:B------:R-:W-:Y:S01]  /*b5f0*/  HMMA.16816.F32.BF16 R216, R12, R42, R68 ;  /* 0x0000002a0cd8723c */ /* 0x000fe20000041844 */
[----:B------:R-:W3:Y:S01]  /*b600*/  LDSM.16.M88.4 R40, [R229+0x3000] ;  /* 0x00300000e528783b */ /* 0x000ee20000000200 */
[----:B-1----:R-:W-:-:S06]  /*b610*/  FMUL.FTZ R0, R101, c[0x0][0x2ec] ;  /* 0x0000bb0065007a20 */ /* 0x002fcc0000410000 */
[----:B--2---:R-:W-:Y:S08]  /*b620*/  HMMA.16816.F32.BF16 R44, R16, R50, R44 ;  /* 0x00000032102c723c */ /* 0x004ff0000004182c */
[-C--:B------:R-:W-:Y:S08]  /*b630*/  HMMA.16816.F32.BF16 R64, R20, R48.reuse, R64 ;  /* 0x000000301440723c */ /* 0x080ff00000041840 */
[----:B------:R-:W-:Y:S08]  /*b640*/  HMMA.16816.F32.BF16 R60, R16, R48, R60 ;  /* 0x00000030103c723c */ /* 0x000ff0000004183c */
[----:B------:R-:W-:Y:S07]  /*b650*/  HMMA.16816.F32.BF16 R48, R20, R50, R52 ;  /* 0x000000321430723c */ /* 0x000fee0000041834 */
[----:B------:R-:W-:-:S02]  /*b660*/  IMAD.MOV.U32 R52, RZ, RZ, R251 ;  /* 0x000000ffff347224 */ /* 0x000fc400078e00fb */
[----:B---3--:R-:W-:Y:S01]  /*b670*/  HMMA.16816.F32.BF16 R248, R4, R42, R44 ;  /* 0x0000002a04f8723c */ /* 0x008fe2000004182c */
[----:B------:R1:W-:Y:S01]  /*b680*/  MUFU.TANH R46, R0 ;  /* 0x00000000002e7308 */ /* 0x0003e20000002400 */
[----:B------:R-:W-:Y:S02]  /*b690*/  IMAD.MOV.U32 R53, RZ, RZ, R74 ;  /* 0x000000ffff357224 */ /* 0x000fe400078e004a */
[----:B------:R-:W-:Y:S02]  /*b6a0*/  IMAD.MOV.U32 R54, RZ, RZ, R72 ;  /* 0x000000ffff367224 */ /* 0x000fe400078e0048 */
[----:B------:R-:W-:Y:S02]  /*b6b0*/  IMAD.MOV.U32 R55, RZ, RZ, R73 ;  /* 0x000000ffff377224 */ /* 0x000fe400078e0049 */
[C---:B------:R-:W-:Y:S07]  /*b6c0*/  HMMA.16816.F32.BF16 R68, R12.reuse, R40, R64 ;  /* 0x000000280c44723c */ /* 0x040fee0000041840 */
[----:B------:R-:W-:Y:S01]  /*b6d0*/  IMAD.MOV.U32 R67, RZ, RZ, R3 ;  /* 0x000000ffff437224 */ /* 0x000fe200078e0003 */
[----:B------:R-:W-:Y:S01]  /*b6e0*/  HMMA.16816.F32.BF16 R48, R12, R42, R48 ;  /* 0x0000002a0c30723c */ /* 0x000fe20000041830 */
[----:B-1----:R-:W-:Y:S01]  /*b6f0*/  FMUL.FTZ R0, R102, c[0x0][0x2ec] ;  /* 0x0000bb0066007a20 */ /* 0x002fe20000410000 */
[----:B------:R1:W-:Y:S06]  /*b700*/  MUFU.TANH R42, R2 ;  /* 0x00000002002a7308 */ /* 0x0003ec0000002400 */
[----:B------:R-:W-:Y:S02]  /*b710*/  HMMA.16816.F32.BF16 R244, R4, R40, R60 ;  /* 0x0000002804f4723c */ /* 0x000fe4000004183c */
[----:B------:R2:W-:Y:S01]  /*b720*/  MUFU.TANH R101, R0 ;  /* 0x0000000000657308 */ /* 0x0005e20000002400 */
[----:B-1----:R-:W-:Y:S11]  /*b730*/  FMUL.FTZ R2, R129, c[0x0][0x2ec] ;  /* 0x0000bb0081027a20 */ /* 0x002ff60000410000 */
[----:B------:R-:W-:Y:S02]  /*b740*/  @!UPT UIADD3 URZ, URZ, URZ, URZ ;  /* 0x0000003f3f3ff290 */ /* 0x000fe4000fffe03f */
[----:B------:R-:W-:Y:S02]  /*b750*/  IMAD.MOV.U32 R3, RZ, RZ, R51 ;  /* 0x000000ffff037224 */ /* 0x000fe400078e0033 */
[----:B--2---:R-:W-:Y:S02]  /*b760*/  FMUL.FTZ R0, R103, c[0x0][0x2ec] ;  /* 0x0000bb0067007a20 */ /* 0x004fe40000410000 */
[----:B------:R-:W-:Y:S02]  /*b770*/  IMAD.MOV.U32 R72, RZ, RZ, R50 ;  /* 0x000000ffff487224 */ /* 0x000fe400078e0032 */
[----:B------:R1:W-:Y:S01]  /*b780*/  MUFU.TANH R66, R0 ;  /* 0x0000000000427308 */ /* 0x0003e20000002400 */
[----:B------:R-:W-:Y:S02]  /*b790*/  IMAD.MOV.U32 R73, RZ, RZ, R49 ;  /* 0x000000ffff497224 */ /* 0x000fe400078e0031 */
[----:B------:R-:W-:Y:S02]  /*b7a0*/  IMAD.MOV.U32 R74, RZ, RZ, R48 ;  /* 0x000000ffff4a7224 */ /* 0x000fe400078e0030 */
[----:B-1----:R-:W-:-:S04]  /*b7b0*/  FMUL.FTZ R0, R67, c[0x0][0x2ec] ;  /* 0x0000bb0043007a20 */ /* 0x002fc80000410000 */
[----:B------:R1:W-:Y:S02]  /*b7c0*/  MUFU.TANH R102, R0 ;  /* 0x0000000000667308 */ /* 0x0003e40000002400 */
[----:B-1----:R-:W-:-:S06]  /*b7d0*/  FMUL.FTZ R0, R52, c[0x0][0x2ec] ;  /* 0x0000bb0034007a20 */ /* 0x002fcc0000410000 */
[----:B------:R1:W2:Y:S02]  /*b7e0*/  MUFU.TANH R40, R0 ;  /* 0x0000000000287308 */ /* 0x0002a40000002400 */
        /* <DEDUP_REMOVED lines=9> */
[----:B------:R-:W1:Y:S04]  /*b880*/  S2R R107, SR_TID.X ;  /* 0x00000000006b7919 */ /* 0x000e680000002100 */
[----:B------:R3:W-:Y:S02]  /*b890*/  MUFU.TANH R45, R0 ;  /* 0x00000000002d7308 */ /* 0x0007e40000002400 */
[----:B---3--:R-:W-:-:S06]  /*b8a0*/  FMUL.FTZ R0, R54, c[0x0][0x2ec] ;  /* 0x0000bb0036007a20 */ /* 0x008fcc0000410000 */
[----:B------:R3:W-:Y:S01]  /*b8b0*/  MUFU.TANH R65, R0 ;  /* 0x0000000000417308 */ /* 0x0007e20000002400 */
[----:B-1----:R-:W-:-:S05]  /*b8c0*/  IMAD.SHL.U32 R107, R107, 0x2, RZ ;  /* 0x000000026b6b7824 */ /* 0x002fca00078e00ff */
[----:B------:R-:W-:Y:S01]  /*b8d0*/  LOP3.LUT R107, R107, 0x6, RZ, 0xc0, !PT ;  /* 0x000000066b6b7812 */ /* 0x000fe200078ec0ff */
[----:B---3--:R-:W-:-:S04]  /*b8e0*/  FMUL.FTZ R0, R55, c[0x0][0x2ec] ;  /* 0x0000bb0037007a20 */ /* 0x008fc80000410000 */
        /* <DEDUP_REMOVED lines=18> */
[----:B--2---:R-:W-:-:S04]  /*ba10*/  IMAD.MOV.U32 R110, RZ, RZ, R40 ;  /* 0x000000ffff6e7224 */ /* 0x004fc800078e0028 */
[----:B------:R1:W-:Y:S01]  /*ba20*/  MUFU.TANH R222, R0 ;  /* 0x0000000000de7308 */ /* 0x0003e20000002400 */
[----:B------:R-:W-:Y:S02]  /*ba30*/  FMUL.FTZ R40, R126, c[0x0][0x2ec] ;  /* 0x0000bb007e287a20 */ /* 0x000fe40000410000 */
        /* <DEDUP_REMOVED lines=13> */
[----:B------:R1:W-:Y:S02]  /*bb10*/  MUFU.TANH R60, R0 ;  /* 0x00000000003c7308 */ /* 0x0003e40000002400 */
[----:B-1----:R-:W-:-:S06]  /*bb20*/  FMUL.FTZ R0, R214, c[0x0][0x2ec] ;  /* 0x0000bb00d6007a20 */ /* 0x002fcc0000410000 */
[----:B------:R1:W3:Y:S02]  /*bb30*/  MUFU.TANH R61, R0 ;  /* 0x00000000003d7308 */ /* 0x0002e40000002400 */
[----:B-1----:R-:W-:-:S06]  /*bb40*/  FMUL.FTZ R0, R215, c[0x0][0x2ec] ;  /* 0x0000bb00d7007a20 */ /* 0x002fcc0000410000 */
[----:B------:R1:W-:Y:S02]  /*bb50*/  MUFU.TANH R55, R0 ;  /* 0x0000000000377308 */ /* 0x0003e40000002400 */
[----:B-1----:R-:W-:-:S06]  /*bb60*/  FMUL.FTZ R0, R204, c[0x0][0x2ec] ;  /* 0x0000bb00cc007a20 */ /* 0x002fcc0000410000 */
[----:B------:R1:W4:Y:S02]  /*bb70*/  MUFU.TANH R215, R0 ;  /* 0x0000000000d77308 */ /* 0x0003240000002400 */
[----:B-1----:R-:W-:-:S06]  /*bb80*/  FMUL.FTZ R0, R205, c[0x0][0x2ec] ;  /* 0x0000bb00cd007a20 */ /* 0x002fcc0000410000 */
[----:B------:R1:W1:Y:S02]  /*bb90*/  MUFU.TANH R214, R0 ;  /* 0x0000000000d67308 */ /* 0x0002640000002400 */
[----:B-1----:R-:W-:-:S06]  /*bba0*/  FMUL.FTZ R0, R120, c[0x0][0x2ec] ;  /* 0x0000bb0078007a20 */ /* 0x002fcc0000410000 */
[----:B------:R1:W1:Y:S02]  /*bbb0*/  MUFU.TANH R213, R0 ;  /* 0x0000000000d57308 */ /* 0x0002640000002400 */
[----:B-1----:R-:W-:-:S06]  /*bbc0*/  FMUL.FTZ R0, R121, c[0x0][0x2ec] ;  /* 0x0000bb0079007a20 */ /* 0x002fcc0000410000 */
[----:B------:R1:W1:Y:S02]  /*bbd0*/  MUFU.TANH R212, R0 ;  /* 0x0000000000d47308 */ /* 0x0002640000002400 */
        /* <DEDUP_REMOVED lines=10> */
[----:B------:R1:W-:Y:S02]  /*bc80*/  MUFU.TANH R205, R0 ;  /* 0x0000000000cd7308 */ /* 0x0003e40000002400 */
[----:B-1----:R-:W-:Y:S02]  /*bc90*/  FMUL.FTZ R0, R209, c[0x0][0x2ec] ;  /* 0x0000bb00d1007a20 */ /* 0x002fe40000410000 */
[----:B------:R-:W-:-:S04]  /*bca0*/  IMAD.MOV.U32 R209, RZ, RZ, R108 ;  /* 0x000000ffffd17224 */ /* 0x000fc800078e006c */
        /* <DEDUP_REMOVED lines=8> */
[----:B------:R1:W2:Y:S02]  /*bd30*/  MUFU.TANH R123, R0 ;  /* 0x00000000007b7308 */ /* 0x0002a40000002400 */
[----:B-1----:R-:W-:Y:S02]  /*bd40*/  FMUL.FTZ R0, R211, c[0x0][0x2ec] ;  /* 0x0000bb00d3007a20 */ /* 0x002fe40000410000 */
[----:B------:R-:W-:-:S04]  /*bd50*/  IMAD.MOV.U32 R211, RZ, RZ, R67 ;  /* 0x000000ffffd37224 */ /* 0x000fc800078e0043 */
[----:B------:R1:W1:Y:S02]  /*bd60*/  MUFU.TANH R50, R0 ;  /* 0x0000000000327308 */ /* 0x0002640000002400 */
[----:B-1----:R-:W-:Y:S02]  /*bd70*/  FMUL.FTZ R0, R134, c[0x0][0x2ec] ;  /* 0x0000bb0086007a20 */ /* 0x002fe40000410000 */
[----:B------:R-:W-:-:S04]  /*bd80*/  IMAD.MOV.U32 R134, RZ, RZ, R47 ;  /* 0x000000ffff867224 */ /* 0x000fc800078e002f */
[----:B------:R1:W1:Y:S02]  /*bd90*/  MUFU.TANH R132, R0 ;  /* 0x0000000000847308 */ /* 0x0002640000002400 */
[----:B-1----:R-:W-:Y:S02]  /*bda0*/  FMUL.FTZ R0, R135, c[0x0][0x2ec] ;  /* 0x0000bb0087007a20 */ /* 0x002fe40000410000 */
[----:B------:R-:W-:-:S04]  /*bdb0*/  IMAD.MOV.U32 R135, RZ, RZ, R42 ;  /* 0x000000ffff877224 */ /* 0x000fc800078e002a */
[----:B------:R1:W-:Y:S01]  /*bdc0*/  MUFU.TANH R57, R0 ;  /* 0x0000000000397308 */ /* 0x0003e20000002400 */
[----:B------:R-:W-:-:S07]  /*bdd0*/  FMUL.FTZ R42, R130, c[0x0][0x2ec] ;  /* 0x0000bb00822a7a20 */ /* 0x000fce0000410000 */
[----:B------:R2:W-:Y:S01]  /*bde0*/  MUFU.TANH R75, R42 ;  /* 0x0000002a004b7308 */ /* 0x0005e20000002400 */
[----:B-1----:R-:W-:-:S07]  /*bdf0*/  FMUL.FTZ R0, R116, c[0x0][0x2ec] ;  /* 0x0000bb0074007a20 */ /* 0x002fce0000410000 */
[----:B------:R1:W1:Y:S01]  /*be00*/  MUFU.TANH R122, R0 ;  /* 0x00000000007a7308 */ /* 0x0002620000002400 */
[----:B--2---:R-:W-:Y:S02]  /*be10*/  FMUL.FTZ R42, R203, c[0x0][0x2ec] ;  /* 0x0000bb00cb2a7a20 */ /* 0x004fe40000410000 */
[----:B-1----:R-:W-:-:S05]  /*be20*/  FMUL.FTZ R0, R117, c[0x0][0x2ec] ;  /* 0x0000bb0075007a20 */ /* 0x002fca0000410000 */
[----:B------:R1:W-:Y:S02]  /*be30*/  MUFU.TANH R56, R0 ;  /* 0x0000000000387308 */ /* 0x0003e40000002400 */
[----:B-1----:R-:W-:Y:S02]  /*be40*/  FMUL.FTZ R0, R112, c[0x0][0x2ec] ;  /* 0x0000bb0070007a20 */ /* 0x002fe40000410000 */
[----:B------:R-:W-:-:S04]  /*be50*/  IMAD.MOV.U32 R112, RZ, RZ, R41 ;  /* 0x000000ffff707224 */ /* 0x000fc800078e0029 */
[----:B------:R1:W-:Y:S01]  /*be60*/  MUFU.TANH R121, R0 ;  /* 0x0000000000797308 */ /* 0x0003e20000002400 */
[----:B------:R-:W-:Y:S02]  /*be70*/  FMUL.FTZ R41, R131, c[0x0][0x2ec] ;  /* 0x0000bb0083297a20 */ /* 0x000fe40000410000 */
[----:B-1----:R-:W-:-:S05]  /*be80*/  FMUL.FTZ R0, R113, c[0x0][0x2ec] ;  /* 0x0000bb0071007a20 */ /* 0x002fca0000410000 */
[----:B------:R-:W-:Y:S08]  /*be90*/  MUFU.TANH R113, R40 ;  /* 0x0000002800717308 */ /* 0x000ff00000002400 */
[----:B------:R1:W-:Y:S02]  /*bea0*/  MUFU.TANH R120, R0 ;  /* 0x0000000000787308 */ /* 0x0003e40000002400 */
[----:B-1----:R-:W-:-:S06]  /*beb0*/  FMUL.FTZ R0, R118, c[0x0][0x2ec] ;  /* 0x0000bb0076007a20 */ /* 0x002fcc0000410000 */
[----:B------:R1:W2:Y:S02]  /*bec0*/  MUFU.TANH R49, R0 ;  /* 0x0000000000317308 */ /* 0x0002a40000002400 */
[----:B-1----:R-:W-:-:S06]  /*bed0*/  FMUL.FTZ R0, R119, c[0x0][0x2ec] ;  /* 0x0000bb0077007a20 */ /* 0x002fcc0000410000 */
[----:B------:R1:W-:Y:S02]  /*bee0*/  MUFU.TANH R119, R0 ;  /* 0x0000000000777308 */ /* 0x0003e40000002400 */
[----:B-1----:R-:W-:-:S06]  /*bef0*/  FMUL.FTZ R0, R114, c[0x0][0x2ec] ;  /* 0x0000bb0072007a20 */ /* 0x002fcc0000410000 */
[----:B------:R-:W-:Y:S08]  /*bf00*/  MUFU.TANH R114, R2 ;  /* 0x0000000200727308 */ /* 0x000ff00000002400 */
        /* <DEDUP_REMOVED lines=10> */
[----:B------:R-:W-:-:S05]  /*bfb0*/  IMAD R0, R0, 0x80, R107 ;  /* 0x0000008000007824 */ /* 0x000fca00078e026b */
[C---:B------:R-:W-:Y:S02]  /*bfc0*/  IADD3 R2, R0.reuse, 0x1, RZ ;  /* 0x0000000100027810 */ /* 0x040fe40007ffe0ff */
[----:B------:R-:W-:Y:S02]  /*bfd0*/  IADD3 R40, R0, 0x8, RZ ;  /* 0x0000000800287810 */ /* 0x000fe40007ffe0ff */
[C---:B------:R-:W-:Y:S02]  /*bfe0*/  ISETP.GE.AND P4, PT, R2.reuse, R8, PT ;  /* 0x000000080200720c */ /* 0x040fe40003f86270 */
[C---:B------:R-:W-:Y:S02]  /*bff0*/  ISETP.GE.AND P6, PT, R2.reuse, R9, PT ;  /* 0x000000090200720c */ /* 0x040fe40003fc6270 */
[C---:B------:R-:W-:Y:S02]  /*c000*/  ISETP.GE.AND P0, PT, R2.reuse, R11, PT ;  /* 0x0000000b0200720c */ /* 0x040fe40003f06270 */
[----:B------:R-:W-:Y:S01]  /*c010*/  ISETP.GE.AND P2, PT, R2, R10, PT ;  /* 0x0000000a0200720c */ /* 0x000fe20003f46270 */
[----:B------:R-:W-:Y:S01]  /*c020*/  FMUL.FTZ R2, R127, c[0x0][0x2ec] ;  /* 0x0000bb007f027a20 */ /* 0x000fe20000410000 */
[----:B------:R-:W-:-:S02]  /*c030*/  ISETP.GE.AND P3, PT, R40, R8, PT ;  /* 0x000000082800720c */ /* 0x000fc40003f66270 */
[----:B------:R-:W-:Y:S01]  /*c040*/  ISETP.GE.AND P5, PT, R0, R8, PT ;  /* 0x000000080000720c */ /* 0x000fe20003fa6270 */
[----:B------:R1:W1:Y:S01]  /*c050*/  MUFU.TANH R47, R2 ;  /* 0x00000002002f7308 */ /* 0x0002620000002400 */
[----:B------:R-:W-:Y:S02]  /*c060*/  FSEL R104, R104, -INF , !P3 ;  /* 0xff80000068687808 */ /* 0x000fe40005800000 */
[----:B------:R-:W-:Y:S02]  /*c070*/  ISETP.GE.AND P3, PT, R40, R9, PT ;  /* 0x000000092800720c */ /* 0x000fe40003f66270 */
[----:B------:R-:W-:Y:S02]  /*c080*/  FSEL R100, R100, -INF , !P5 ;  /* 0xff80000064647808 */ /* 0x000fe40006800000 */
[----:B------:R-:W-:Y:S02]  /*c090*/  FSEL R103, R46, -INF , !P4 ;  /* 0xff8000002e677808 */ /* 0x000fe40006000000 */
[----:B------:R-:W-:Y:S01]  /*c0a0*/  FSEL R106, R66, -INF , !P6 ;  /* 0xff800000426a7808 */ /* 0x000fe20007000000 */
[----:B------:R2:W-:Y:S01]  /*c0b0*/  MUFU.TANH R46, R41 ;  /* 0x00000029002e7308 */ /* 0x0005e20000002400 */
[----:B------:R-:W-:-:S02]  /*c0c0*/  FSEL R107, R51, -INF , !P3 ;  /* 0xff800000336b7808 */ /* 0x000fc40005800000 */
[C---:B------:R-:W-:Y:S02]  /*c0d0*/  ISETP.GE.AND P4, PT, R0.reuse, R9, PT ;  /* 0x000000090000720c */ /* 0x040fe40003f86270 */
[C---:B------:R-:W-:Y:S02]  /*c0e0*/  ISETP.GE.AND P3, PT, R0.reuse, R11, PT ;  /* 0x0000000b0000720c */ /* 0x040fe40003f66270 */
[----:B-1----:R-:W-:Y:S02]  /*c0f0*/  IADD3 R2, R0, 0x9, RZ ;  /* 0x0000000900027810 */ /* 0x002fe40007ffe0ff */
[----:B------:R-:W-:Y:S02]  /*c100*/  FSEL R101, R101, -INF , !P4 ;  /* 0xff80000065657808 */ /* 0x000fe40006000000 */
[C---:B------:R-:W-:Y:S02]  /*c110*/  ISETP.GE.AND P5, PT, R2.reuse, R8, PT ;  /* 0x000000080200720c */ /* 0x040fe40003fa6270 */
[----:B------:R-:W-:-:S02]  /*c120*/  ISETP.GE.AND P6, PT, R2, R9, PT ;  /* 0x000000090200720c */ /* 0x000fc40003fc6270 */
[----:B------:R-:W-:Y:S02]  /*c130*/  FSEL R105, R105, -INF , !P5 ;  /* 0xff80000069697808 */ /* 0x000fe40006800000 */
[----:B------:R-:W-:Y:S02]  /*c140*/  FSEL R109, R45, -INF , !P6 ;  /* 0xff8000002d6d7808 */ /* 0x000fe40007000000 */
[----:B------:R-:W-:Y:S02]  /*c150*/  FSEL R102, R102, -INF , !P3 ;  /* 0xff80000066667808 */ /* 0x000fe40005800000 */
[CC--:B------:R-:W-:Y:S02]  /*c160*/  ISETP.GE.AND P5, PT, R40.reuse, R11.reuse, PT ;  /* 0x0000000b2800720c */ /* 0x0c0fe40003fa6270 */
[----:B------:R-:W-:Y:S01]  /*c170*/  ISETP.GE.AND P4, PT, R40, R10, PT ;  /* 0x0000000a2800720c */ /* 0x000fe20003f86270 */
[----:B------:R-:W-:Y:S01]  /*c180*/  FMUL.FTZ R40, R200, c[0x0][0x2ec] ;  /* 0x0000bb00c8287a20 */ /* 0x000fe20000410000 */
[----:B------:R-:W-:-:S02]  /*c190*/  ISETP.GE.AND P6, PT, R2, R11, PT ;  /* 0x0000000b0200720c */ /* 0x000fc40003fc6270 */
[-C--:B------:R-:W-:Y:S01]  /*c1a0*/  ISETP.GE.AND P3, PT, R2, R10.reuse, PT ;  /* 0x0000000a0200720c */ /* 0x080fe20003f66270 */
[----:B------:R-:W-:Y:S01]  /*c1b0*/  FMUL.FTZ R2, R201, c[0x0][0x2ec] ;  /* 0x0000bb00c9027a20 */ /* 0x000fe20000410000 */
[----:B------:R-:W-:Y:S01]  /*c1c0*/  FSEL R110, R110, -INF , !P0 ;  /* 0xff8000006e6e7808 */ /* 0x000fe20004000000 */
[----:B------:R1:W-:Y:S01]  /*c1d0*/  MUFU.TANH R67, R40 ;  /* 0x0000002800437308 */ /* 0x0003e20000002400 */
[----:B------:R-:W-:Y:S02]  /*c1e0*/  ISETP.GE.AND P0, PT, R0, R10, PT ;  /* 0x0000000a0000720c */ /* 0x000fe40003f06270 */
[----:B------:R-:W-:Y:S02]  /*c1f0*/  FSEL R108, R65, -INF , !P5 ;  /* 0xff800000416c7808 */ /* 0x000fe40006800000 */
[----:B------:R-:W-:Y:S02]  /*c200*/  FSEL R111, R64, -INF , !P6 ;  /* 0xff800000406f7808 */ /* 0x000fe40007000000 */
[----:B--2---:R-:W-:Y:S01]  /*c210*/  IADD3 R41, R0, 0x11, RZ ;  /* 0x0000001100297810 */ /* 0x004fe20007ffe0ff */
[----:B------:R2:W-:Y:S01]  /*c220*/  MUFU.TANH R51, R2 ;  /* 0x0000000200337308 */ /* 0x0005e20000002400 */
[----:B------:R-:W-:-:S02]  /*c230*/  FSEL R115, R211, -INF , !P3 ;  /* 0xff800000d3737808 */ /* 0x000fc40005800000 */
[----:B------:R-:W-:-:S04]  /*c240*/  ISETP.GE.AND P3, PT, R41, R9, PT ;  /* 0x000000092900720c */ /* 0x000fc80003f66270 */
[----:B------:R-:W-:Y:S01]  /*c250*/  FSEL R223, R223, -INF , !P3 ;  /* 0xff800000dfdf7808 */ /* 0x000fe20005800000 */
[----:B-1----:R-:W-:Y:S01]  /*c260*/  FMUL.FTZ R40, R84, c[0x0][0x2ec] ;  /* 0x0000bb0054287a20 */ /* 0x002fe20000410000 */
[----:B------:R-:W-:Y:S01]  /*c270*/  FSEL R84, R112, -INF , !P0 ;  /* 0xff80000070547808 */ /* 0x000fe20004000000 */
[----:B------:R1:W-:Y:S01]  /*c280*/  MUFU.TANH R64, R42 ;  /* 0x0000002a00407308 */ /* 0x0003e20000002400 */
[----:B------:R-:W-:Y:S02]  /*c290*/  FSEL R112, R135, -INF , !P2 ;  /* 0xff80000087707808 */ /* 0x000fe40005000000 */
[----:B--2---:R-:W-:-:S05]  /*c2a0*/  IADD3 R2, R0, 0x10, RZ ;  /* 0x0000001000027810 */ /* 0x004fca0007ffe0ff */
[----:B------:R2:W-:Y:S01]  /*c2b0*/  MUFU.TANH R66, R40 ;  /* 0x0000002800427308 */ /* 0x0005e20000002400 */
[C---:B------:R-:W-:Y:S02]  /*c2c0*/  ISETP.GE.AND P5, PT, R2.reuse, R8, PT ;  /* 0x000000080200720c */ /* 0x040fe40003fa6270 */
[C---:B------:R-:W-:Y:S02]  /*c2d0*/  ISETP.GE.AND P6, PT, R2.reuse, R9, PT ;  /* 0x000000090200720c */ /* 0x040fe40003fc6270 */
[C---:B------:R-:W-:Y:S02]  /*c2e0*/  ISETP.GE.AND P0, PT, R2.reuse, R11, PT ;  /* 0x0000000b0200720c */ /* 0x040fe40003f06270 */
[----:B------:R-:W-:Y:S01]  /*c2f0*/  ISETP.GE.AND P2, PT, R2, R10, PT ;  /* 0x0000000a0200720c */ /* 0x000fe20003f46270 */
[----:B------:R-:W-:Y:S01]  /*c300*/  FMUL.FTZ R2, R85, c[0x0][0x2ec] ;  /* 0x0000bb0055027a20 */ /* 0x000fe20000410000 */
[----:B------:R-:W-:Y:S01]  /*c310*/  FSEL R85, R134, -INF , !P4 ;  /* 0xff80000086557808 */ /* 0x000fe20006000000 */
[----:B-1----:R-:W-:Y:S01]  /*c320*/  FMUL.FTZ R42, R98, c[0x0][0x2ec] ;  /* 0x0000bb00622a7a20 */ /* 0x002fe20000410000 */
[----:B------:R-:W-:Y:S01]  /*c330*/  ISETP.GE.AND P4, PT, R41, R8, PT ;  /* 0x000000082900720c */ /* 0x000fe20003f86270 */
[----:B------:R1:W-:Y:S01]  /*c340*/  MUFU.TANH R65, R2 ;  /* 0x0000000200417308 */ /* 0x0003e20000002400 */
[----:B------:R-:W-:Y:S01]  /*c350*/  FSEL R130, R210, -INF , !P5 ;  /* 0xff800000d2827808 */ /* 0x000fe20006800000 */
[----:B--2---:R-:W-:Y:S01]  /*c360*/  FMUL.FTZ R40, R202, c[0x0][0x2ec] ;  /* 0x0000bb00ca287a20 */ /* 0x004fe20000410000 */
[----:B------:R-:W-:-:S02]  /*c370*/  FSEL R131, R133, -INF , !P4 ;  /* 0xff80000085837808 */ /* 0x000fc40006000000 */
[----:B------:R-:W-:-:S03]  /*c380*/  FSEL R128, R63, -INF , !P6 ;  /* 0xff8000003f807808 */ /* 0x000fc60007000000 */
[----:B------:R2:W2:Y:S01]  /*c390*/  MUFU.TANH R45, R40 ;  /* 0x00000028002d7308 */ /* 0x0004a20000002400 */
[----:B------:R-:W-:Y:S02]  /*c3a0*/  FSEL R126, R62, -INF , !P0 ;  /* 0xff8000003e7e7808 */ /* 0x000fe40004000000 */
[----:B------:R-:W-:Y:S02]  /*c3b0*/  FSEL R124, R208, -INF , !P2 ;  /* 0xff800000d07c7808 */ /* 0x000fe40005000000 */
[----:B-1----:R-:W-:-:S04]  /*c3c0*/  IADD3 R2, R0, 0x19, RZ ;  /* 0x0000001900027810 */ /* 0x002fc80007ffe0ff */
[CC--:B------:R-:W-:Y:S02]  /*c3d0*/  ISETP.GE.AND P4, PT, R2.reuse, R8.reuse, PT ;  /* 0x000000080200720c */ /* 0x0c0fe40003f86270 */
[-C--:B------:R-:W-:Y:S02]  /*c3e0*/  ISETP.GE.AND P3, PT, R2, R9.reuse, PT ;  /* 0x000000090200720c */ /* 0x080fe40003f66270 */
[----:B--2---:R-:W-:Y:S02]  /*c3f0*/  IADD3 R40, R0, 0x18, RZ ;  /* 0x0000001800287810 */ /* 0x004fe40007ffe0ff */
[----:B------:R-:W-:Y:S02]  /*c400*/  FSEL R252, R252, -INF , !P4 ;  /* 0xff800000fcfc7808 */ /* 0x000fe40006000000 */
[C---:B------:R-:W-:Y:S02]  /*c410*/  ISETP.GE.AND P5, PT, R40.reuse, R8, PT ;  /* 0x000000082800720c */ /* 0x040fe40003fa6270 */
[----:B------:R-:W-:-:S02]  /*c420*/  ISETP.GE.AND P6, PT, R40, R9, PT ;  /* 0x000000092800720c */ /* 0x000fc40003fc6270 */
[----:B------:R-:W-:Y:S02]  /*c430*/  FSEL R129, R209, -INF , !P5 ;  /* 0xff800000d1817808 */ /* 0x000fe40006800000 */
[CC--:B------:R-:W-:Y:S02]  /*c440*/  ISETP.GE.AND P5, PT, R41.reuse, R11.reuse, PT ;  /* 0x0000000b2900720c */ /* 0x0c0fe40003fa6270 */
[----:B------:R-:W-:Y:S01]  /*c450*/  ISETP.GE.AND P4, PT, R41, R10, PT ;  /* 0x0000000a2900720c */ /* 0x000fe20003f86270 */
[----:B------:R-:W-:Y:S01]  /*c460*/  FMUL.FTZ R41, R86, c[0x0][0x2ec] ;  /* 0x0000bb0056297a20 */ /* 0x000fe20000410000 */
[----:B------:R-:W-:Y:S02]  /*c470*/  FSEL R222, R222, -INF , !P6 ;  /* 0xff800000dede7808 */ /* 0x000fe40007000000 */
[----:B------:R-:W-:Y:S01]  /*c480*/  FSEL R127, R44, -INF , !P3 ;  /* 0xff8000002c7f7808 */ /* 0x000fe20005800000 */
[----:B------:R1:W-:Y:S01]  /*c490*/  MUFU.TANH R63, R41 ;  /* 0x00000029003f7308 */ /* 0x0003e20000002400 */
[----:B------:R-:W-:-:S02]  /*c4a0*/  ISETP.GE.AND P6, PT, R40, R11, PT ;  /* 0x0000000b2800720c */ /* 0x000fc40003fc6270 */
[-C--:B------:R-:W-:Y:S01]  /*c4b0*/  ISETP.GE.AND P3, PT, R40, R10.reuse, PT ;  /* 0x0000000a2800720c */ /* 0x080fe20003f66270 */
[----:B------:R-:W-:Y:S01]  /*c4c0*/  FMUL.FTZ R40, R96, c[0x0][0x2ec] ;  /* 0x0000bb0060287a20 */ /* 0x000fe20000410000 */
[----:B------:R-:W-:Y:S02]  /*c4d0*/  FSEL R125, R43, -INF , !P5 ;  /* 0xff8000002b7d7808 */ /* 0x000fe40006800000 */
[C---:B------:R-:W-:Y:S01]  /*c4e0*/  ISETP.GE.AND P0, PT, R2.reuse, R11, PT ;  /* 0x0000000b0200720c */ /* 0x040fe20003f06270 */
[----:B------:R2:W-:Y:S01]  /*c4f0*/  MUFU.TANH R62, R40 ;  /* 0x00000028003e7308 */ /* 0x0005e20000002400 */
[----:B------:R-:W-:Y:S02]  /*c500*/  ISETP.GE.AND P5, PT, R2, R10, PT ;  /* 0x0000000a0200720c */ /* 0x000fe40003fa6270 */
[----:B------:R-:W-:Y:S02]  /*c510*/  IADD3 R2, R0, 0x20, RZ ;  /* 0x0000002000027810 */ /* 0x000fe40007ffe0ff */
[----:B------:R-:W-:-:S02]  /*c520*/  FSEL R221, R221, -INF , !P6 ;  /* 0xff800000dddd7808 */ /* 0x000fc40007000000 */
[----:B------:R-:W-:Y:S01]  /*c530*/  FSEL R220, R220, -INF , !P0 ;  /* 0xff800000dcdc7808 */ /* 0x000fe20004000000 */
[----:B-1----:R-:W-:Y:S01]  /*c540*/  FMUL.FTZ R41, R87, c[0x0][0x2ec] ;  /* 0x0000bb0057297a20 */ /* 0x002fe20000410000 */
[C---:B------:R-:W-:Y:S02]  /*c550*/  ISETP.GE.AND P6, PT, R2.reuse, R8, PT ;  /* 0x000000080200720c */ /* 0x040fe40003fc6270 */
[C---:B------:R-:W-:Y:S01]  /*c560*/  ISETP.GE.AND P0, PT, R2.reuse, R9, PT ;  /* 0x000000090200720c */ /* 0x040fe20003f06270 */
[----:B------:R1:W-:Y:S01]  /*c570*/  MUFU.TANH R44, R41 ;  /* 0x00000029002c7308 */ /* 0x0003e20000002400 */
[----:B------:R-:W-:Y:S02]  /*c580*/  ISETP.GE.AND P2, PT, R2, R11, PT ;  /* 0x0000000b0200720c */ /* 0x000fe40003f46270 */
[----:B---3--:R-:W-:Y:S01]  /*c590*/  FSEL R96, R61, -INF , !P3 ;  /* 0xff8000003d607808 */ /* 0x008fe20005800000 */
[----:B--2---:R-:W-:Y:S01]  /*c5a0*/  FMUL.FTZ R40, R97, c[0x0][0x2ec] ;  /* 0x0000bb0061287a20 */ /* 0x004fe20000410000 */
[----:B------:R-:W-:-:S02]  /*c5b0*/  FSEL R97, R60, -INF , !P4 ;  /* 0xff8000003c617808 */ /* 0x000fc40006000000 */
[----:B------:R-:W-:Y:S01]  /*c5c0*/  ISETP.GE.AND P4, PT, R2, R10, PT ;  /* 0x0000000a0200720c */ /* 0x000fe20003f86270 */
[----:B------:R2:W-:Y:S01]  /*c5d0*/  MUFU.TANH R43, R40 ;  /* 0x00000028002b7308 */ /* 0x0005e20000002400 */
[----:B------:R-:W-:Y:S01]  /*c5e0*/  FMUL.FTZ R2, R93, c[0x0][0x2ec] ;  /* 0x0000bb005d027a20 */ /* 0x000fe20000410000 */
[----:B----4-:R-:W-:-:S05]  /*c5f0*/  FSEL R61, R215, -INF , !P6 ;  /* 0xff800000d73d7808 */ /* 0x010fca0007000000 */
[----:B------:R3:W-:Y:S01]  /*c600*/  STL [R1+0x58], R61 ;  /* 0x0000583d01007387 */ /* 0x0007e20000100800 */
[----:B-1----:R-:W-:-:S04]  /*c610*/  IADD3 R41, R0, 0x21, RZ ;  /* 0x0000002100297810 */ /* 0x002fc80007ffe0ff */
[----:B------:R-:W-:Y:S01]  /*c620*/  ISETP.GE.AND P3, PT, R41, R8, PT ;  /* 0x000000082900720c */ /* 0x000fe20003f66270 */
[----:B--2---:R-:W-:Y:S01]  /*c630*/  FMUL.FTZ R40, R92, c[0x0][0x2ec] ;  /* 0x0000bb005c287a20 */ /* 0x004fe20000410000 */
[----:B------:R-:W-:Y:S02]  /*c640*/  FSEL R92, R55, -INF , !P5 ;  /* 0xff800000375c7808 */ /* 0x000fe40006800000 */
[----:B------:R1:W-:Y:S01]  /*c650*/  MUFU.TANH R55, R2 ;  /* 0x0000000200377308 */ /* 0x0003e20000002400 */
[----:B------:R-:W-:Y:S02]  /*c660*/  FSEL R86, R214, -INF , !P3 ;  /* 0xff800000d6567808 */ /* 0x000fe40005800000 */
[----:B------:R-:W-:-:S03]  /*c670*/  ISETP.GE.AND P5, PT, R41, R9, PT ;  /* 0x000000092900720c */ /* 0x000fc60003fa6270 */
[----:B------:R2:W-:Y:S02]  /*c680*/  STL [R1+0x54], R86 ;  /* 0x0000545601007387 */ /* 0x0005e40000100800 */
[----:B------:R4:W-:Y:S01]  /*c690*/  MUFU.TANH R60, R40 ;  /* 0x00000028003c7308 */ /* 0x0009e20000002400 */
[----:B-1----:R-:W-:-:S07]  /*c6a0*/  IADD3 R2, R0, 0x29, RZ ;  /* 0x0000002900027810 */ /* 0x002fce0007ffe0ff */
[----:B---3--:R1:W3:Y:S01]  /*c6b0*/  MUFU.TANH R61, R42 ;  /* 0x0000002a003d7308 */ /* 0x0082e20000002400 */
[----:B------:R-:W-:Y:S02]  /*c6c0*/  ISETP.GE.AND P3, PT, R2, R8, PT ;  /* 0x000000080200720c */ /* 0x000fe40003f66270 */
[----:B----4-:R-:W-:-:S04]  /*c6d0*/  IADD3 R40, R0, 0x28, RZ ;  /* 0x0000002800287810 */ /* 0x010fc80007ffe0ff */
[----:B------:R-:W-:-:S04]  /*c6e0*/  ISETP.GE.AND P6, PT, R40, R8, PT ;  /* 0x000000082800720c */ /* 0x000fc80003fc6270 */
[----:B--2---:R-:W-:Y:S02]  /*c6f0*/  FSEL R86, R213, -INF , !P6 ;  /* 0xff800000d5567808 */ /* 0x004fe40007000000 */
[----:B-1----:R-:W-:Y:S02]  /*c700*/  FSEL R42, R212, -INF , !P3 ;  /* 0xff800000d42a7808 */ /* 0x002fe40005800000 */
[C---:B------:R-:W-:Y:S01]  /*c710*/  ISETP.GE.AND P6, PT, R41.reuse, R11, PT ;  /* 0x0000000b2900720c */ /* 0x040fe20003fc6270 */
[----:B------:R-:W-:Y:S01]  /*c720*/  STL [R1+0x50], R86 ;  /* 0x0000505601007387 */ /* 0x000fe20000100800 */
[----:B------:R-:W-:Y:S01]  /*c730*/  ISETP.GE.AND P3, PT, R41, R10, PT ;  /* 0x0000000a2900720c */ /* 0x000fe20003f66270 */
[----:B------:R-:W-:Y:S01]  /*c740*/  FMUL.FTZ R41, R99, c[0x0][0x2ec] ;  /* 0x0000bb0063297a20 */ /* 0x000fe20000410000 */
[----:B------:R-:W-:Y:S01]  /*c750*/  FSEL R99, R123, -INF , !P4 ;  /* 0xff8000007b637808 */ /* 0x000fe20006000000 */
[----:B------:R1:W-:Y:S01]  /*c760*/  STL [R1+0x4c], R42 ;  /* 0x00004c2a01007387 */ /* 0x0003e20000100800 */
[----:B------:R-:W-:-:S02]  /*c770*/  FSEL R98, R50, -INF , !P3 ;  /* 0xff80000032627808 */ /* 0x000fc40005800000 */
[----:B-1----:R-:W-:Y:S02]  /*c780*/  FSEL R42, R54, -INF , !P0 ;  /* 0xff800000362a7808 */ /* 0x002fe40004000000 */
[----:B------:R-:W-:Y:S01]  /*c790*/  ISETP.GE.AND P0, PT, R40, R9, PT ;  /* 0x000000092800720c */ /* 0x000fe20003f06270 */
[----:B------:R1:W2:Y:S02]  /*c7a0*/  MUFU.TANH R54, R41 ;  /* 0x0000002900367308 */ /* 0x0002a40000002400 */
[----:B------:R4:W-:Y:S01]  /*c7b0*/  STL [R1+0x5c], R42 ;  /* 0x00005c2a01007387 */ /* 0x0009e20000100800 */
[----:B------:R-:W-:Y:S02]  /*c7c0*/  FSEL R86, R206, -INF , !P0 ;  /* 0xff800000ce567808 */ /* 0x000fe40004000000 */
[----:B------:R-:W-:Y:S01]  /*c7d0*/  ISETP.GE.AND P0, PT, R40, R11, PT ;  /* 0x0000000b2800720c */ /* 0x000fe20003f06270 */
[----:B-1----:R-:W-:Y:S01]  /*c7e0*/  FMUL.FTZ R41, R94, c[0x0][0x2ec] ;  /* 0x0000bb005e297a20 */ /* 0x002fe20000410000 */
[----:B----4-:R-:W-:-:S02]  /*c7f0*/  FSEL R42, R207, -INF , !P5 ;  /* 0xff800000cf2a7808 */ /* 0x010fc40006800000 */
[----:B------:R-:W-:-:S03]  /*c800*/  ISETP.GE.AND P5, PT, R2, R9, PT ;  /* 0x000000090200720c */ /* 0x000fc60003fa6270 */
[----:B------:R1:W-:Y:S04]  /*c810*/  STL [R1+0x60], R42 ;  /* 0x0000602a01007387 */ /* 0x0003e80000100800 */
[----:B------:R-:W-:Y:S01]  /*c820*/  STL [R1+0x68], R86 ;  /* 0x0000685601007387 */ /* 0x000fe20000100800 */
[----:B-1----:R-:W-:Y:S02]  /*c830*/  FSEL R42, R59, -INF , !P5 ;  /* 0xff8000003b2a7808 */ /* 0x002fe40006800000 */
[----:B------:R1:W4:Y:S01]  /*c840*/  MUFU.TANH R59, R41 ;  /* 0x00000029003b7308 */ /* 0x0003220000002400 */
[----:B------:R-:W-:Y:S01]  /*c850*/  ISETP.GE.AND P5, PT, R40, R10, PT ;  /* 0x0000000a2800720c */ /* 0x000fe20003fa6270 */
[----:B------:R-:W-:Y:S01]  /*c860*/  FMUL.FTZ R40, R95, c[0x0][0x2ec] ;  /* 0x0000bb005f287a20 */ /* 0x000fe20000410000 */
[----:B------:R2:W-:Y:S01]  /*c870*/  STL [R1+0x64], R42 ;  /* 0x0000642a01007387 */ /* 0x0005e20000100800 */
[----:B-1----:R-:W-:-:S02]  /*c880*/  FSEL R41, R58, -INF , !P6 ;  /* 0xff8000003a297808 */ /* 0x002fc40007000000 */
[CC--:B------:R-:W-:Y:S02]  /*c890*/  ISETP.GE.AND P6, PT, R2.reuse, R10.reuse, PT ;  /* 0x0000000a0200720c */ /* 0x0c0fe40003fc6270 */
[----:B------:R1:W-:Y:S01]  /*c8a0*/  MUFU.TANH R58, R40 ;  /* 0x00000028003a7308 */ /* 0x0003e20000002400 */
[----:B--2---:R-:W-:Y:S02]  /*c8b0*/  FSEL R42, R205, -INF , !P2 ;  /* 0xff800000cd2a7808 */ /* 0x004fe40005000000 */
[-C--:B------:R-:W-:Y:S02]  /*c8c0*/  ISETP.GE.AND P2, PT, R2, R11.reuse, PT ;  /* 0x0000000b0200720c */ /* 0x080fe40003f46270 */
[----:B------:R-:W-:Y:S01]  /*c8d0*/  IADD3 R2, R0, 0x30, RZ ;  /* 0x0000003000027810 */ /* 0x000fe20007ffe0ff */
[----:B------:R2:W-:Y:S01]  /*c8e0*/  STL [R1+0x1c], R42 ;  /* 0x00001c2a01007387 */ /* 0x0005e20000100800 */
[----:B-1----:R-:W-:Y:S02]  /*c8f0*/  FMUL.FTZ R40, R88, c[0x0][0x2ec] ;  /* 0x0000bb0058287a20 */ /* 0x002fe40000410000 */
[C---:B------:R-:W-:Y:S01]  /*c900*/  ISETP.GE.AND P4, PT, R2.reuse, R11, PT ;  /* 0x0000000b0200720c */ /* 0x040fe20003f86270 */
[----:B------:R1:W-:Y:S01]  /*c910*/  STL [R1+0x18], R41 ;  /* 0x0000182901007387 */ /* 0x0003e20000100800 */
[----:B------:R-:W-:-:S02]  /*c920*/  ISETP.GE.AND P3, PT, R2, R10, PT ;  /* 0x0000000a0200720c */ /* 0x000fc40003f66270 */
[----:B------:R-:W-:Y:S02]  /*c930*/  FSEL R88, R132, -INF , !P5 ;  /* 0xff80000084587808 */ /* 0x000fe40006800000 */
[----:B--2---:R-:W-:Y:S02]  /*c940*/  FSEL R42, R204, -INF , !P0 ;  /* 0xff800000cc2a7808 */ /* 0x004fe40004000000 */
[----:B------:R-:W-:Y:S02]  /*c950*/  ISETP.GE.AND P0, PT, R2, R8, PT ;  /* 0x000000080200720c */ /* 0x000fe40003f06270 */
[----:B-1----:R-:W-:Y:S01]  /*c960*/  FSEL R41, R52, -INF , !P2 ;  /* 0xff80000034297808 */ /* 0x002fe20005000000 */
[----:B------:R1:W-:Y:S01]  /*c970*/  STL [R1+0x14], R42 ;  /* 0x0000142a01007387 */ /* 0x0003e20000100800 */
[----:B------:R-:W-:Y:S01]  /*c980*/  ISETP.GE.AND P2, PT, R2, R9, PT ;  /* 0x000000090200720c */ /* 0x000fe20003f46270 */
[----:B------:R2:W-:Y:S01]  /*c990*/  MUFU.TANH R52, R40 ;  /* 0x0000002800347308 */ /* 0x0005e20000002400 */
[----:B------:R-:W-:Y:S01]  /*c9a0*/  FMUL.FTZ R2, R89, c[0x0][0x2ec] ;  /* 0x0000bb0059027a20 */ /* 0x000fe20000410000 */
[----:B------:R3:W-:Y:S01]  /*c9b0*/  STL [R1+0x10], R41 ;  /* 0x0000102901007387 */ /* 0x0007e20000100800 */
[----:B------:R-:W-:-:S02]  /*c9c0*/  FSEL R86, R122, -INF , !P0 ;  /* 0xff8000007a567808 */ /* 0x000fc40004000000 */
[----:B------:R-:W-:-:S03]  /*c9d0*/  FSEL R89, R57, -INF , !P6 ;  /* 0xff80000039597808 */ /* 0x000fc60007000000 */
[----:B------:R4:W-:Y:S01]  /*c9e0*/  MUFU.TANH R50, R2 ;  /* 0x0000000200327308 */ /* 0x0009e20000002400 */
[----:B------:R3:W-:Y:S01]  /*c9f0*/  STL [R1+0x40], R86 ;  /* 0x0000405601007387 */ /* 0x0007e20000100800 */
[----:B--2---:R-:W-:-:S06]  /*ca00*/  FMUL.FTZ R40, R90, c[0x0][0x2ec] ;  /* 0x0000bb005a287a20 */ /* 0x004fcc0000410000 */
[----:B------:R2:W-:Y:S01]  /*ca10*/  MUFU.TANH R57, R40 ;  /* 0x0000002800397308 */ /* 0x0005e20000002400 */
[----:B-1----:R-:W-:Y:S01]  /*ca20*/  FMUL.FTZ R42, R91, c[0x0][0x2ec] ;  /* 0x0000bb005b2a7a20 */ /* 0x002fe20000410000 */
[C---:B----4-:R-:W-:Y:S02]  /*ca30*/  IADD3 R2, R0.reuse, 0x39, RZ ;  /* 0x0000003900027810 */ /* 0x050fe40007ffe0ff */
[----:B------:R-:W-:Y:S02]  /*ca40*/  FSEL R91, R49, -INF , !P2 ;  /* 0xff800000315b7808 */ /* 0x000fe40005000000 */
[----:B---3--:R-:W-:-:S04]  /*ca50*/  IADD3 R41, R0, 0x31, RZ ;  /* 0x0000003100297810 */ /* 0x008fc80007ffe0ff */
[CC--:B------:R-:W-:Y:S02]  /*ca60*/  ISETP.GE.AND P5, PT, R41.reuse, R8.reuse, PT ;  /* 0x000000082900720c */ /* 0x0c0fe40003fa6270 */
[-C--:B------:R-:W-:Y:S02]  /*ca70*/  ISETP.GE.AND P6, PT, R41, R9.reuse, PT ;  /* 0x000000092900720c */ /* 0x080fe40003fc6270 */
[----:B--2---:R-:W-:Y:S02]  /*ca80*/  IADD3 R40, R0, 0x38, RZ ;  /* 0x0000003800287810 */ /* 0x004fe40007ffe0ff */
[----:B------:R-:W-:Y:S02]  /*ca90*/  FSEL R86, R56, -INF , !P5 ;  /* 0xff80000038567808 */ /* 0x000fe40006800000 */
[-C--:B------:R-:W-:Y:S01]  /*caa0*/  ISETP.GE.AND P0, PT, R40, R8.reuse, PT ;  /* 0x000000082800720c */ /* 0x080fe20003f06270 */
[----:B------:R1:W-:Y:S01]  /*cab0*/  MUFU.TANH R56, R42 ;  /* 0x0000002a00387308 */ /* 0x0003e20000002400 */
[----:B------:R-:W-:Y:S01]  /*cac0*/  ISETP.GE.AND P5, PT, R2, R8, PT ;  /* 0x000000080200720c */ /* 0x000fe20003fa6270 */
[----:B------:R2:W-:Y:S01]  /*cad0*/  STL [R1+0x3c], R86 ;  /* 0x00003c5601007387 */ /* 0x0005e20000100800 */
[----:B------:R-:W-:-:S04]  /*cae0*/  ISETP.GE.AND P2, PT, R40, R9, PT ;  /* 0x000000092800720c */ /* 0x000fc80003f46270 */
[----:B------:R-:W-:Y:S02]  /*caf0*/  FSEL R90, R118, -INF , !P2 ;  /* 0xff800000765a7808 */ /* 0x000fe40005000000 */
[----:B------:R-:W-:Y:S02]  /*cb00*/  ISETP.GE.AND P2, PT, R40, R11, PT ;  /* 0x0000000b2800720c */ /* 0x000fe40003f46270 */
[----:B-1----:R-:W-:Y:S02]  /*cb10*/  FSEL R42, R120, -INF , !P5 ;  /* 0xff800000782a7808 */ /* 0x002fe40006800000 */
[----:B------:R-:W-:-:S04]  /*cb20*/  ISETP.GE.AND P5, PT, R41, R10, PT ;  /* 0x0000000a2900720c */ /* 0x000fc80003fa6270 */
[----:B------:R-:W-:Y:S02]  /*cb30*/  FSEL R203, R47, -INF , !P5 ;  /* 0xff8000002fcb7808 */ /* 0x000fe40006800000 */
[----:B--2---:R-:W-:Y:S02]  /*cb40*/  FSEL R86, R121, -INF , !P0 ;  /* 0xff80000079567808 */ /* 0x004fe40004000000 */
[----:B------:R-:W-:Y:S01]  /*cb50*/  ISETP.GE.AND P0, PT, R41, R11, PT ;  /* 0x0000000b2900720c */ /* 0x000fe20003f06270 */
[----:B------:R-:W-:Y:S02]  /*cb60*/  FMUL.FTZ R41, R76, c[0x0][0x2ec] ;  /* 0x0000bb004c297a20 */ /* 0x000fe40000410000 */
[----:B------:R1:W-:Y:S02]  /*cb70*/  STL [R1+0x38], R86 ;  /* 0x0000385601007387 */ /* 0x0003e40000100800 */
[----:B------:R2:W3:Y:S02]  /*cb80*/  MUFU.TANH R49, R41 ;  /* 0x0000002900317308 */ /* 0x0004e40000002400 */
[----:B------:R4:W-:Y:S01]  /*cb90*/  STL [R1+0x34], R42 ;  /* 0x0000342a01007387 */ /* 0x0009e20000100800 */
[----:B--2---:R-:W-:-:S02]  /*cba0*/  FSEL R41, R119, -INF , !P6 ;  /* 0xff80000077297808 */ /* 0x004fc40007000000 */
[----:B------:R-:W-:-:S03]  /*cbb0*/  ISETP.GE.AND P6, PT, R2, R9, PT ;  /* 0x000000090200720c */ /* 0x000fc60003fc6270 */
[----:B------:R2:W-:Y:S01]  /*cbc0*/  STL [R1+0x48], R41 ;  /* 0x0000482901007387 */ /* 0x0005e20000100800 */
[----:B-1----:R-:W-:Y:S02]  /*cbd0*/  FSEL R86, R113, -INF , !P3 ;  /* 0xff80000071567808 */ /* 0x002fe40005800000 */
[----:B----4-:R-:W-:Y:S02]  /*cbe0*/  FSEL R42, R48, -INF , !P6 ;  /* 0xff800000302a7808 */ /* 0x010fe40007000000 */
[-C--:B------:R-:W-:Y:S02]  /*cbf0*/  ISETP.GE.AND P6, PT, R40, R10.reuse, PT ;  /* 0x0000000a2800720c */ /* 0x080fe40003fc6270 */
[----:B------:R-:W-:Y:S01]  /*cc00*/  FSEL R40, R53, -INF , !P0 ;  /* 0xff80000035287808 */ /* 0x000fe20004000000 */
[----:B------:R1:W-:Y:S01]  /*cc10*/  STL [R1+0x44], R42 ;  /* 0x0000442a01007387 */ /* 0x0003e20000100800 */
[----:B------:R-:W-:Y:S02]  /*cc20*/  ISETP.GE.AND P0, PT, R2, R10, PT ;  /* 0x0000000a0200720c */ /* 0x000fe40003f06270 */
[----:B------:R-:W-:Y:S01]  /*cc30*/  FSEL R201, R75, -INF , !P6 ;  /* 0xff8000004bc97808 */ /* 0x000fe20007000000 */
[----:B--2---:R-:W-:-:S04]  /*cc40*/  FMUL.FTZ R41, R77, c[0x0][0x2ec] ;  /* 0x0000bb004d297a20 */ /* 0x004fc80000410000 */
[----:B------:R2:W4:Y:S01]  /*cc50*/  MUFU.TANH R48, R41 ;  /* 0x0000002900307308 */ /* 0x0005220000002400 */
[----:B-1----:R-:W-:Y:S01]  /*cc60*/  FMUL.FTZ R42, R81, c[0x0][0x2ec] ;  /* 0x0000bb00512a7a20 */ /* 0x002fe20000410000 */
[----:B--2---:R-:W-:Y:S02]  /*cc70*/  FSEL R41, R117, -INF , !P4 ;  /* 0xff80000075297808 */ /* 0x004fe40006000000 */
[----:B------:R-:W-:Y:S02]  /*cc80*/  ISETP.GE.AND P4, PT, R2, R11, PT ;  /* 0x0000000b0200720c */ /* 0x000fe40003f86270 */
[----:B------:R-:W-:Y:S01]  /*cc90*/  IADD3 R2, R0, 0x40, RZ ;  /* 0x0000004000027810 */ /* 0x000fe20007ffe0ff */
[----:B------:R1:W-:Y:S01]  /*cca0*/  STL [R1+0x78], R41 ;  /* 0x0000782901007387 */ /* 0x0003e20000100800 */
[----:B------:R-:W-:Y:S02]  /*ccb0*/  FSEL R87, R114, -INF , !P4 ;  /* 0xff80000072577808 */ /* 0x000fe40006000000 */
[C---:B------:R-:W-:Y:S01]  /*ccc0*/  ISETP.GE.AND P4, PT, R2.reuse, R9, PT ;  /* 0x000000090200720c */ /* 0x040fe20003f86270 */
[----:B------:R2:W-:Y:S01]  /*ccd0*/  STL [R1+0x74], R40 ;  /* 0x0000742801007387 */ /* 0x0005e20000100800 */
[----:B------:R-:W-:-:S02]  /*cce0*/  ISETP.GE.AND P3, PT, R2, R11, PT ;  /* 0x0000000b0200720c */ /* 0x000fc40003f66270 */
[----:B------:R-:W-:Y:S02]  /*ccf0*/  ISETP.GE.AND P5, PT, R2, R10, PT ;  /* 0x0000000a0200720c */ /* 0x000fe40003fa6270 */
[----:B------:R-:W-:Y:S02]  /*cd00*/  FSEL R75, R45, -INF , !P4 ;  /* 0xff8000002d4b7808 */ /* 0x000fe40006000000 */
[----:B------:R-:W-:Y:S01]  /*cd10*/  FSEL R202, R61, -INF , !P5 ;  /* 0xff8000003dca7808 */ /* 0x000fe20006800000 */
[----:B-1----:R-:W-:Y:S01]  /*cd20*/  FMUL.FTZ R41, R78, c[0x0][0x2ec] ;  /* 0x0000bb004e297a20 */ /* 0x002fe20000410000 */
[----:B------:R-:W-:-:S03]  /*cd30*/  FSEL R78, R62, -INF , !P3 ;  /* 0xff8000003e4e7808 */ /* 0x000fc60005800000 */
[----:B------:R1:W1:Y:S01]  /*cd40*/  MUFU.TANH R53, R41 ;  /* 0x0000002900357308 */ /* 0x0002620000002400 */
[----:B--2---:R-:W-:-:S07]  /*cd50*/  FMUL.FTZ R40, R79, c[0x0][0x2ec] ;  /* 0x0000bb004f287a20 */ /* 0x004fce0000410000 */
[----:B------:R2:W2:Y:S01]  /*cd60*/  MUFU.TANH R47, R40 ;  /* 0x00000028002f7308 */ /* 0x0004a20000002400 */
[----:B-1----:R-:W-:Y:S02]  /*cd70*/  FSEL R41, R116, -INF , !P2 ;  /* 0xff80000074297808 */ /* 0x002fe40005000000 */
[----:B------:R-:W-:Y:S01]  /*cd80*/  ISETP.GE.AND P2, PT, R2, R8, PT ;  /* 0x000000080200720c */ /* 0x000fe20003f46270 */
[----:B------:R-:W-:Y:S02]  /*cd90*/  FMUL.FTZ R2, R80, c[0x0][0x2ec] ;  /* 0x0000bb0050027a20 */ /* 0x000fe40000410000 */
[----:B------:R1:W-:Y:S01]  /*cda0*/  STL [R1+0x6c], R41 ;  /* 0x00006c2901007387 */ /* 0x0003e20000100800 */
[----:B------:R-:W-:Y:S02]  /*cdb0*/  FSEL R67, R67, -INF , !P2 ;  /* 0xff80000043437808 */ /* 0x000fe40005000000 */
[----:B--2---:R-:W-:Y:S02]  /*cdc0*/  FSEL R40, R46, -INF , !P0 ;  /* 0xff8000002e287808 */ /* 0x004fe40004000000 */
[----:B------:R2:W1:Y:S03]  /*cdd0*/  MUFU.TANH R46, R2 ;  /* 0x00000002002e7308 */ /* 0x0004660000002400 */
[----:B------:R3:W-:Y:S04]  /*cde0*/  STL [R1+0x84], R40 ;  /* 0x0000842801007387 */ /* 0x0007e80000100800 */
[----:B------:R-:W-:Y:S01]  /*cdf0*/  STL [R1+0x2c], R67 ;  /* 0x00002c4301007387 */ /* 0x000fe20000100800 */
[----:B--2---:R-:W-:-:S02]  /*ce00*/  IADD3 R2, R0, 0x49, RZ ;  /* 0x0000004900027810 */ /* 0x004fc40007ffe0ff */
[----:B-1----:R-:W-:Y:S02]  /*ce10*/  IADD3 R41, R0, 0x41, RZ ;  /* 0x0000004100297810 */ /* 0x002fe40007ffe0ff */
[----:B------:R-:W-:Y:S02]  /*ce20*/  ISETP.GE.AND P3, PT, R2, R11, PT ;  /* 0x0000000b0200720c */ /* 0x000fe40003f66270 */
[C---:B------:R-:W-:Y:S02]  /*ce30*/  ISETP.GE.AND P6, PT, R41.reuse, R8, PT ;  /* 0x000000082900720c */ /* 0x040fe40003fc6270 */
[----:B------:R-:W-:Y:S02]  /*ce40*/  ISETP.GE.AND P0, PT, R41, R9, PT ;  /* 0x000000092900720c */ /* 0x000fe40003f06270 */
[----:B---3--:R-:W-:Y:S02]  /*ce50*/  IADD3 R40, R0, 0x48, RZ ;  /* 0x0000004800287810 */ /* 0x008fe40007ffe0ff */
[----:B------:R-:W-:-:S02]  /*ce60*/  FSEL R76, R51, -INF , !P6 ;  /* 0xff800000334c7808 */ /* 0x000fc40007000000 */
[-C--:B------:R-:W-:Y:S01]  /*ce70*/  ISETP.GE.AND P2, PT, R40, R8.reuse, PT ;  /* 0x000000082800720c */ /* 0x080fe20003f46270 */
[----:B------:R1:W2:Y:S01]  /*ce80*/  MUFU.TANH R51, R42 ;  /* 0x0000002a00337308 */ /* 0x0002a20000002400 */
[----:B------:R-:W-:Y:S02]  /*ce90*/  ISETP.GE.AND P6, PT, R2, R8, PT ;  /* 0x000000080200720c */ /* 0x000fe40003fc6270 */
[----:B------:R-:W-:Y:S02]  /*cea0*/  FSEL R80, R64, -INF , !P0 ;  /* 0xff80000040507808 */ /* 0x000fe40004000000 */
[-C--:B------:R-:W-:Y:S02]  /*ceb0*/  ISETP.GE.AND P4, PT, R40, R9.reuse, PT ;  /* 0x000000092800720c */ /* 0x080fe40003f86270 */
[----:B------:R-:W-:Y:S02]  /*cec0*/  ISETP.GE.AND P0, PT, R2, R9, PT ;  /* 0x000000090200720c */ /* 0x000fe40003f06270 */
[----:B------:R-:W-:-:S02]  /*ced0*/  FSEL R65, R65, -INF , !P6 ;  /* 0xff80000041417808 */ /* 0x000fc40007000000 */
[CC--:B------:R-:W-:Y:S02]  /*cee0*/  ISETP.GE.AND P6, PT, R41.reuse, R10.reuse, PT ;  /* 0x0000000a2900720c */ /* 0x0c0fe40003fc6270 */
[----:B------:R-:W-:Y:S02]  /*cef0*/  FSEL R81, R44, -INF , !P0 ;  /* 0xff8000002c517808 */ /* 0x000fe40004000000 */
[-C--:B------:R-:W-:Y:S02]  /*cf00*/  ISETP.GE.AND P0, PT, R40, R10.reuse, PT ;  /* 0x0000000a2800720c */ /* 0x080fe40003f06270 */
[----:B-1----:R-:W-:Y:S02]  /*cf10*/  FSEL R42, R66, -INF , !P2 ;  /* 0xff800000422a7808 */ /* 0x002fe40005000000 */
[-C--:B------:R-:W-:Y:S01]  /*cf20*/  ISETP.GE.AND P2, PT, R41, R11.reuse, PT ;  /* 0x0000000b2900720c */ /* 0x080fe20003f46270 */
[----:B------:R-:W-:Y:S01]  /*cf30*/  FMUL.FTZ R41, R82, c[0x0][0x2ec] ;  /* 0x0000bb0052297a20 */ /* 0x000fe20000410000 */
[----:B------:R-:W-:Y:S01]  /*cf40*/  FSEL R82, R63, -INF , !P4 ;  /* 0xff8000003f527808 */ /* 0x000fe20006000000 */
[----:B------:R1:W-:Y:S01]  /*cf50*/  STL [R1+0x24], R42 ;  /* 0x0000242a01007387 */ /* 0x0003e20000100800 */
[----:B------:R-:W-:Y:S01]  /*cf60*/  ISETP.GE.AND P4, PT, R40, R11, PT ;  /* 0x0000000b2800720c */ /* 0x000fe20003f86270 */
[----:B------:R-:W-:Y:S01]  /*cf70*/  FMUL.FTZ R40, R216, c[0x0][0x2ec] ;  /* 0x0000bb00d8287a20 */ /* 0x000fe20000410000 */
[----:B------:R-:W-:Y:S01]  /*cf80*/  FSEL R79, R43, -INF , !P2 ;  /* 0xff8000002b4f7808 */ /* 0x000fe20005000000 */
[----:B------:R3:W-:Y:S01]  /*cf90*/  MUFU.TANH R45, R41 ;  /* 0x00000029002d7308 */ /* 0x0007e20000002400 */
[----:B------:R-:W-:Y:S01]  /*cfa0*/  ISETP.GE.AND P2, PT, R2, R10, PT ;  /* 0x0000000a0200720c */ /* 0x000fe20003f46270 */
[----:B------:R-:W-:Y:S01]  /*cfb0*/  STL [R1+0x20], R65 ;  /* 0x0000204101007387 */ /* 0x000fe20000100800 */
[----:B------:R-:W-:-:S02]  /*cfc0*/  IADD3 R2, R0, 0x50, RZ ;  /* 0x0000005000027810 */ /* 0x000fc40007ffe0ff */
[----:B------:R-:W-:Y:S02]  /*cfd0*/  FSEL R77, R55, -INF , !P3 ;  /* 0xff800000374d7808 */ /* 0x000fe40005800000 */
[----:B------:R-:W-:Y:S01]  /*cfe0*/  FSEL R200, R54, -INF , !P6 ;  /* 0xff80000036c87808 */ /* 0x000fe20007000000 */
[----:B------:R1:W1:Y:S01]  /*cff0*/  MUFU.TANH R43, R40 ;  /* 0x00000028002b7308 */ /* 0x0002620000002400 */
[C---:B------:R-:W-:Y:S02]  /*d000*/  ISETP.GE.AND P3, PT, R2.reuse, R9, PT ;  /* 0x000000090200720c */ /* 0x040fe40003f66270 */
[C---:B------:R-:W-:Y:S02]  /*d010*/  ISETP.GE.AND P5, PT, R2.reuse, R11, PT ;  /* 0x0000000b0200720c */ /* 0x040fe40003fa6270 */
[----:B------:R-:W-:Y:S02]  /*d020*/  ISETP.GE.AND P6, PT, R2, R10, PT ;  /* 0x0000000a0200720c */ /* 0x000fe40003fc6270 */
[----:B------:R-:W-:Y:S01]  /*d030*/  FSEL R93, R59, -INF , !P0 ;  /* 0xff8000003b5d7808 */ /* 0x000fe20004000000 */
[----:B---3--:R-:W-:Y:S01]  /*d040*/  FMUL.FTZ R41, R83, c[0x0][0x2ec] ;  /* 0x0000bb0053297a20 */ /* 0x008fe20000410000 */
[----:B------:R-:W-:-:S02]  /*d050*/  FSEL R83, R60, -INF , !P4 ;  /* 0xff8000003c537808 */ /* 0x000fc40006000000 */
[-C--:B------:R-:W-:Y:S01]  /*d060*/  ISETP.GE.AND P4, PT, R2, R8.reuse, PT ;  /* 0x000000080200720c */ /* 0x080fe20003f86270 */
[----:B------:R3:W-:Y:S01]  /*d070*/  MUFU.TANH R44, R41 ;  /* 0x00000029002c7308 */ /* 0x0007e20000002400 */
[----:B------:R-:W-:Y:S02]  /*d080*/  IADD3 R2, R0, 0x51, RZ ;  /* 0x0000005100027810 */ /* 0x000fe40007ffe0ff */
[----:B------:R-:W-:Y:S01]  /*d090*/  FSEL R64, R49, -INF , !P5 ;  /* 0xff80000031407808 */ /* 0x000fe20006800000 */
[----:B-1----:R-:W-:Y:S01]  /*d0a0*/  FMUL.FTZ R40, R217, c[0x0][0x2ec] ;  /* 0x0000bb00d9287a20 */ /* 0x002fe20000410000 */
[----:B------:R-:W-:Y:S02]  /*d0b0*/  ISETP.GE.AND P0, PT, R2, R8, PT ;  /* 0x000000080200720c */ /* 0x000fe40003f06270 */
[----:B------:R-:W-:Y:S01]  /*d0c0*/  FSEL R217, R52, -INF , !P4 ;  /* 0xff80000034d97808 */ /* 0x000fe20006000000 */
[----:B------:R1:W1:Y:S01]  /*d0d0*/  MUFU.TANH R42, R40 ;  /* 0x00000028002a7308 */ /* 0x0002620000002400 */
[----:B------:R-:W-:-:S02]  /*d0e0*/  ISETP.GE.AND P4, PT, R2, R11, PT ;  /* 0x0000000b0200720c */ /* 0x000fc40003f86270 */
[----:B------:R-:W-:Y:S02]  /*d0f0*/  FSEL R216, R50, -INF , !P0 ;  /* 0xff80000032d87808 */ /* 0x000fe40004000000 */
[----:B------:R-:W-:Y:S02]  /*d100*/  ISETP.GE.AND P0, PT, R2, R10, PT ;  /* 0x0000000a0200720c */ /* 0x000fe40003f06270 */
[----:B----4-:R-:W-:Y:S01]  /*d110*/  FSEL R61, R48, -INF , !P4 ;  /* 0xff800000303d7808 */ /* 0x010fe20006000000 */
[----:B---3--:R-:W-:Y:S01]  /*d120*/  FMUL.FTZ R41, R70, c[0x0][0x2ec] ;  /* 0x0000bb0046297a20 */ /* 0x008fe20000410000 */
[----:B------:R-:W-:-:S03]  /*d130*/  FSEL R48, R53, -INF , !P6 ;  /* 0xff80000035307808 */ /* 0x000fc60007000000 */
[----:B------:R3:W-:Y:S01]  /*d140*/  MUFU.TANH R49, R41 ;  /* 0x0000002900317308 */ /* 0x0007e20000002400 */
[----:B-1----:R-:W-:-:S07]  /*d150*/  FMUL.FTZ R40, R218, c[0x0][0x2ec] ;  /* 0x0000bb00da287a20 */ /* 0x002fce0000410000 */
[----:B------:R1:W4:Y:S01]  /*d160*/  MUFU.TANH R55, R40 ;  /* 0x0000002800377308 */ /* 0x0003220000002400 */
[----:B---3--:R-:W-:Y:S01]  /*d170*/  FSEL R41, R47, -INF , !P0 ;  /* 0xff8000002f297808 */ /* 0x008fe20004000000 */
[----:B-1----:R-:W-:Y:S01]  /*d180*/  FMUL.FTZ R40, R219, c[0x0][0x2ec] ;  /* 0x0000bb00db287a20 */ /* 0x002fe20000410000 */
[----:B------:R-:W-:-:S05]  /*d190*/  FSEL R219, R57, -INF , !P3 ;  /* 0xff80000039db7808 */ /* 0x000fca0005800000 */
[----:B------:R1:W3:Y:S02]  /*d1a0*/  MUFU.TANH R54, R40 ;  /* 0x0000002800367308 */ /* 0x0002e40000002400 */
[----:B-1----:R-:W-:Y:S02]  /*d1b0*/  FSEL R40, R58, -INF , !P2 ;  /* 0xff8000003a287808 */ /* 0x002fe40005000000 */
[----:B------:R-:W-:Y:S02]  /*d1c0*/  ISETP.GE.AND P2, PT, R2, R9, PT ;  /* 0x000000090200720c */ /* 0x000fe40003f46270 */
[----:B------:R-:W-:Y:S01]  /*d1d0*/  IADD3 R2, R0, 0x58, RZ ;  /* 0x0000005800027810 */ /* 0x000fe20007ffe0ff */
[----:B------:R1:W-:Y:S01]  /*d1e0*/  STL [R1+0xa0], R40 ;  /* 0x0000a02801007387 */ /* 0x0003e20000100800 */
[----:B------:R-:W-:Y:S02]  /*d1f0*/  FSEL R218, R56, -INF , !P2 ;  /* 0xff80000038da7808 */ /* 0x000fe40005000000 */
[C---:B------:R-:W-:Y:S01]  /*d200*/  ISETP.GE.AND P3, PT, R2.reuse, R11, PT ;  /* 0x0000000b0200720c */ /* 0x040fe20003f66270 */
[----:B------:R-:W-:Y:S01]  /*d210*/  STL [R1+0x8c], R64 ;  /* 0x00008c4001007387 */ /* 0x000fe20000100800 */
[----:B------:R-:W-:-:S02]  /*d220*/  ISETP.GE.AND P2, PT, R2, R8, PT ;  /* 0x000000080200720c */ /* 0x000fc40003f46270 */
[C---:B------:R-:W-:Y:S01]  /*d230*/  ISETP.GE.AND P5, PT, R2.reuse, R9, PT ;  /* 0x000000090200720c */ /* 0x040fe20003fa6270 */
[----:B------:R-:W-:Y:S01]  /*d240*/  STL [R1+0x88], R61 ;  /* 0x0000883d01007387 */ /* 0x000fe20000100800 */
[----:B------:R-:W-:Y:S02]  /*d250*/  ISETP.GE.AND P4, PT, R2, R10, PT ;  /* 0x0000000a0200720c */ /* 0x000fe40003f86270 */
[----:B------:R-:W-:Y:S01]  /*d260*/  IADD3 R2, R0, 0x59, RZ ;  /* 0x0000005900027810 */ /* 0x000fe20007ffe0ff */
[----:B------:R-:W-:Y:S01]  /*d270*/  STL [R1+0x9c], R48 ;  /* 0x00009c3001007387 */ /* 0x000fe20000100800 */
[----:B------:R-:W-:Y:S02]  /*d280*/  FSEL R59, R46, -INF , !P3 ;  /* 0xff8000002e3b7808 */ /* 0x000fe40005800000 */
[C---:B------:R-:W-:Y:S01]  /*d290*/  ISETP.GE.AND P6, PT, R2.reuse, R11, PT ;  /* 0x0000000b0200720c */ /* 0x040fe20003fc6270 */
[----:B------:R3:W-:Y:S01]  /*d2a0*/  STL [R1+0x98], R41 ;  /* 0x0000982901007387 */ /* 0x0007e20000100800 */
[----:B------:R-:W-:-:S02]  /*d2b0*/  ISETP.GE.AND P0, PT, R2, R8, PT ;  /* 0x000000080200720c */ /* 0x000fc40003f06270 */
[----:B--2---:R-:W-:Y:S01]  /*d2c0*/  FSEL R58, R51, -INF , !P6 ;  /* 0xff800000333a7808 */ /* 0x004fe20007000000 */
[----:B------:R-:W-:Y:S01]  /*d2d0*/  STL [R1+0x80], R59 ;  /* 0x0000803b01007387 */ /* 0x000fe20000100800 */
[----:B------:R-:W-:Y:S02]  /*d2e0*/  FSEL R133, R43, -INF , !P2 ;  /* 0xff8000002b857808 */ /* 0x000fe40005000000 */
[----:B------:R-:W-:Y:S01]  /*d2f0*/  FSEL R132, R42, -INF , !P0 ;  /* 0xff8000002a847808 */ /* 0x000fe20004000000 */
[----:B-1----:R-:W-:Y:S01]  /*d300*/  FMUL.FTZ R40, R68, c[0x0][0x2ec] ;  /* 0x0000bb0044287a20 */ /* 0x002fe20000410000 */
[----:B------:R-:W-:Y:S02]  /*d310*/  ISETP.GE.AND P3, PT, R2, R9, PT ;  /* 0x000000090200720c */ /* 0x000fe40003f66270 */
[----:B----4-:R-:W-:Y:S01]  /*d320*/  FSEL R215, R55, -INF , !P5 ;  /* 0xff80000037d77808 */ /* 0x010fe20006800000 */
[----:B------:R1:W2:Y:S01]  /*d330*/  MUFU.TANH R52, R40 ;  /* 0x0000002800347308 */ /* 0x0002a20000002400 */
[----:B---3--:R-:W-:-:S02]  /*d340*/  FSEL R214, R54, -INF , !P3 ;  /* 0xff80000036d67808 */ /* 0x008fc40005800000 */
[----:B------:R-:W-:Y:S01]  /*d350*/  FSEL R41, R45, -INF , !P4 ;  /* 0xff8000002d297808 */ /* 0x000fe20006000000 */
[----:B------:R-:W-:Y:S01]  /*d360*/  FMUL.FTZ R45, R246, c[0x0][0x2ec] ;  /* 0x0000bb00f62d7a20 */ /* 0x000fe20000410000 */
[----:B------:R-:W-:Y:S01]  /*d370*/  ISETP.GE.AND P4, PT, R2, R10, PT ;  /* 0x0000000a0200720c */ /* 0x000fe20003f86270 */
[----:B-1----:R-:W-:Y:S02]  /*d380*/  FMUL.FTZ R40, R69, c[0x0][0x2ec] ;  /* 0x0000bb0045287a20 */ /* 0x002fe40000410000 */
[----:B------:R1:W-:Y:S01]  /*d390*/  STL [R1+0x94], R41 ;  /* 0x0000942901007387 */ /* 0x0003e20000100800 */
[----:B------:R-:W-:Y:S01]  /*d3a0*/  IADD3 R2, R0, 0x60, RZ ;  /* 0x0000006000027810 */ /* 0x000fe20007ffe0ff */
[----:B------:R3:W-:Y:S02]  /*d3b0*/  MUFU.TANH R57, R45 ;  /* 0x0000002d00397308 */ /* 0x0007e40000002400 */
[----:B------:R-:W-:Y:S01]  /*d3c0*/  STL [R1+0x7c], R58 ;  /* 0x00007c3a01007387 */ /* 0x000fe20000100800 */
[----:B------:R-:W-:-:S02]  /*d3d0*/  ISETP.GE.AND P6, PT, R2, R8, PT ;  /* 0x000000080200720c */ /* 0x000fc40003fc6270 */
[C---:B------:R-:W-:Y:S02]  /*d3e0*/  ISETP.GE.AND P2, PT, R2.reuse, R11, PT ;  /* 0x0000000b0200720c */ /* 0x040fe40003f46270 */
[----:B------:R-:W-:Y:S01]  /*d3f0*/  ISETP.GE.AND P0, PT, R2, R10, PT ;  /* 0x0000000a0200720c */ /* 0x000fe20003f06270 */
[----:B------:R4:W4:Y:S01]  /*d400*/  MUFU.TANH R50, R40 ;  /* 0x0000002800327308 */ /* 0x0009220000002400 */
[----:B--2---:R-:W-:Y:S01]  /*d410*/  FSEL R123, R52, -INF , !P6 ;  /* 0xff800000347b7808 */ /* 0x004fe20007000000 */
[----:B---3--:R-:W-:-:S06]  /*d420*/  FMUL.FTZ R45, R247, c[0x0][0x2ec] ;  /* 0x0000bb00f72d7a20 */ /* 0x008fcc0000410000 */
[----:B------:R2:W-:Y:S01]  /*d430*/  MUFU.TANH R56, R45 ;  /* 0x0000002d00387308 */ /* 0x0005e20000002400 */
[----:B-1----:R-:W-:Y:S01]  /*d440*/  FSEL R41, R44, -INF , !P4 ;  /* 0xff8000002c297808 */ /* 0x002fe20006000000 */
[----:B----4-:R-:W-:Y:S01]  /*d450*/  FMUL.FTZ R40, R71, c[0x0][0x2ec] ;  /* 0x0000bb0047287a20 */ /* 0x010fe20000410000 */
[----:B------:R-:W-:Y:S01]  /*d460*/  ISETP.GE.AND P4, PT, R2, R9, PT ;  /* 0x000000090200720c */ /* 0x000fe20003f86270 */
[----:B------:R-:W-:-:S04]  /*d470*/  FMUL.FTZ R2, R245, c[0x0][0x2ec] ;  /* 0x0000bb00f5027a20 */ /* 0x000fc80000410000 */
[----:B------:R1:W3:Y:S01]  /*d480*/  MUFU.TANH R48, R40 ;  /* 0x0000002800307308 */ /* 0x0002e20000002400 */
[----:B------:R-:W-:Y:S01]  /*d490*/  STL [R1+0x90], R41 ;  /* 0x0000902901007387 */ /* 0x000fe20000100800 */
[----:B------:R-:W-:Y:S01]  /*d4a0*/  FSEL R135, R49, -INF , !P4 ;  /* 0xff80000031877808 */ /* 0x000fe20006000000 */
[----:B--2---:R-:W-:-:S05]  /*d4b0*/  FMUL.FTZ R45, R248, c[0x0][0x2ec] ;  /* 0x0000bb00f82d7a20 */ /* 0x004fca0000410000 */
[----:B------:R2:W4:Y:S01]  /*d4c0*/  MUFU.TANH R44, R2 ;  /* 0x00000002002c7308 */ /* 0x0005220000002400 */
[----:B-1----:R-:W-:-:S07]  /*d4d0*/  FMUL.FTZ R40, R244, c[0x0][0x2ec] ;  /* 0x0000bb00f4287a20 */ /* 0x002fce0000410000 */
[----:B------:R1:W-:Y:S08]  /*d4e0*/  MUFU.TANH R47, R45 ;  /* 0x0000002d002f7308 */ /* 0x0003f00000002400 */
[----:B------:R4:W4:Y:S01]  /*d4f0*/  MUFU.TANH R46, R40 ;  /* 0x00000028002e7308 */ /* 0x0009220000002400 */
[----:B--2---:R-:W-:-:S04]  /*d500*/  IADD3 R2, R0, 0x61, RZ ;  /* 0x0000006100027810 */ /* 0x004fc80007ffe0ff */
[C---:B------:R-:W-:Y:S02]  /*d510*/  ISETP.GE.AND P5, PT, R2.reuse, R8, PT ;  /* 0x000000080200720c */ /* 0x040fe40003fa6270 */
[----:B------:R-:W-:Y:S01]  /*d520*/  ISETP.GE.AND P3, PT, R2, R9, PT ;  /* 0x000000090200720c */ /* 0x000fe20003f66270 */
[----:B-1----:R-:W-:Y:S01]  /*d530*/  FMUL.FTZ R45, R250, c[0x0][0x2ec] ;  /* 0x0000bb00fa2d7a20 */ /* 0x002fe20000410000 */
[----:B------:R-:W-:Y:S02]  /*d540*/  FSEL R122, R50, -INF , !P5 ;  /* 0xff800000327a7808 */ /* 0x000fe40006800000 */
[----:B---3--:R-:W-:Y:S02]  /*d550*/  FSEL R134, R48, -INF , !P3 ;  /* 0xff80000030867808 */ /* 0x008fe40005800000 */
[C---:B------:R-:W-:Y:S01]  /*d560*/  ISETP.GE.AND P6, PT, R2.reuse, R11, PT ;  /* 0x0000000b0200720c */ /* 0x040fe20003fc6270 */
[----:B------:R-:W1:Y:S01]  /*d570*/  MUFU.TANH R45, R45 ;  /* 0x0000002d002d7308 */ /* 0x000e620000002400 */
[----:B------:R-:W-:Y:S01]  /*d580*/  ISETP.GE.AND P5, PT, R2, R10, PT ;  /* 0x0000000a0200720c */ /* 0x000fe20003fa6270 */
[----:B----4-:R-:W2:Y:S01]  /*d590*/  LDSM.16.M88.4 R40, [R224+0x7800] ;  /* 0x00780000e028783b */ /* 0x010ea20000000200 */
[----:B------:R-:W-:-:S02]  /*d5a0*/  IADD3 R2, R0, 0x68, RZ ;  /* 0x0000006800027810 */ /* 0x000fc40007ffe0ff */
[----:B------:R-:W-:Y:S02]  /*d5b0*/  FSEL R245, R44, -INF , !P6 ;  /* 0xff8000002cf57808 */ /* 0x000fe40007000000 */
[C---:B------:R-:W-:Y:S02]  /*d5c0*/  ISETP.GE.AND P4, PT, R2.reuse, R11, PT ;  /* 0x0000000b0200720c */ /* 0x040fe40003f86270 */
[----:B------:R-:W-:Y:S02]  /*d5d0*/  ISETP.GE.AND P6, PT, R2, R10, PT ;  /* 0x0000000a0200720c */ /* 0x000fe40003fc6270 */
[----:B------:R-:W-:Y:S02]  /*d5e0*/  FSEL R246, R46, -INF , !P2 ;  /* 0xff8000002ef67808 */ /* 0x000fe40005000000 */
[----:B------:R-:W-:Y:S02]  /*d5f0*/  FSEL R244, R47, -INF , !P4 ;  /* 0xff8000002ff47808 */ /* 0x000fe40006000000 */
[----:B------:R-:W-:-:S02]  /*d600*/  ISETP.GE.AND P3, PT, R2, R8, PT ;  /* 0x000000080200720c */ /* 0x000fc40003f66270 */
[----:B-1----:R-:W-:Y:S02]  /*d610*/  FSEL R247, R45, -INF , !P6 ;  /* 0xff8000002df77808 */ /* 0x002fe40007000000 */
[----:B------:R-:W-:Y:S02]  /*d620*/  ISETP.GE.AND P2, PT, R2, R9, PT ;  /* 0x000000090200720c */ /* 0x000fe40003f46270 */
[----:B------:R-:W-:Y:S02]  /*d630*/  IADD3 R2, R0, 0x69, RZ ;  /* 0x0000006900027810 */ /* 0x000fe40007ffe0ff */
[----:B------:R-:W-:Y:S02]  /*d640*/  FSEL R250, R57, -INF , !P0 ;  /* 0xff80000039fa7808 */ /* 0x000fe40004000000 */
[----:B------:R-:W-:Y:S02]  /*d650*/  FSEL R248, R56, -INF , !P5 ;  /* 0xff80000038f87808 */ /* 0x000fe40006800000 */
[----:B------:R-:W-:-:S02]  /*d660*/  ISETP.GE.AND P0, PT, R2, R11, PT ;  /* 0x0000000b0200720c */ /* 0x000fc40003f06270 */
[C---:B------:R-:W-:Y:S02]  /*d670*/  ISETP.GE.AND P5, PT, R2.reuse, R8, PT ;  /* 0x000000080200720c */ /* 0x040fe40003fa6270 */
[C---:B------:R-:W-:Y:S02]  /*d680*/  ISETP.GE.AND P4, PT, R2.reuse, R9, PT ;  /* 0x000000090200720c */ /* 0x040fe40003f86270 */
[----:B------:R-:W-:Y:S01]  /*d690*/  ISETP.GE.AND P6, PT, R2, R10, PT ;  /* 0x0000000a0200720c */ /* 0x000fe20003fc6270 */
[----:B------:R-:W-:Y:S01]  /*d6a0*/  FMUL.FTZ R2, R249, c[0x0][0x2ec] ;  /* 0x0000bb00f9027a20 */ /* 0x000fe20000410000 */
[C---:B--2---:R-:W-:Y:S08]  /*d6b0*/  HMMA.16816.F32.BF16 R52, R32.reuse, R40, RZ ;  /* 0x000000282034723c */ /* 0x044ff000000418ff */
[----:B------:R-:W-:Y:S01]  /*d6c0*/  HMMA.16816.F32.BF16 R48, R32, R42, RZ ;  /* 0x0000002a2030723c */ /* 0x000fe200000418ff */
[----:B------:R-:W1:Y:S07]  /*d6d0*/  LDSM.16.M88.4 R32, [R230+0x7800] ;  /* 0x00780000e620783b */ /* 0x000e6e0000000200 */
[C---:B------:R-:W-:Y:S08]  /*d6e0*/  HMMA.16816.F32.BF16 R44, R36.reuse, R40, RZ ;  /* 0x00000028242c723c */ /* 0x040ff000000418ff */
[----:B------:R-:W-:Y:S11]  /*d6f0*/  HMMA.16816.F32.BF16 R36, R36, R42, RZ ;  /* 0x0000002a2424723c */ /* 0x000ff600000418ff */
[----:B------:R-:W-:Y:S05]  /*d700*/  @!UPT UIADD3 URZ, URZ, URZ, URZ ;  /* 0x0000003f3f3ff290 */ /* 0x000fea000fffe03f */
[-C--:B-1----:R-:W-:Y:S08]  /*d710*/  HMMA.16816.F32.BF16 R40, R28, R32.reuse, R44 ;  /* 0x000000201c28723c */ /* 0x082ff0000004182c */
[C---:B------:R-:W-:Y:S08]  /*d720*/  HMMA.16816.F32.BF16 R52, R24.reuse, R32, R52 ;  /* 0x000000201834723c */ /* 0x040ff00000041834 */
[-C--:B------:R-:W-:Y:S01]  /*d730*/  HMMA.16816.F32.BF16 R48, R24, R34.reuse, R48 ;  /* 0x000000221830723c */ /* 0x080fe20000041830 */
[----:B------:R-:W-:Y:S07]  /*d740*/  LDSM.16.M88.4 R24, [R229+0x3800] ;  /* 0x00380000e518783b */ /* 0x000fee0000000200 */
[----:B------:R-:W-:Y:S01]  /*d750*/  HMMA.16816.F32.BF16 R32, R28, R34, R36 ;  /* 0x000000221c20723c */ /* 0x000fe20000041824 */
[----:B------:R-:W1:Y:S01]  /*d760*/  LDSM.16.M88.4 R28, [R236] ;  /* 0x00000000ec1c783b */ /* 0x000e620000000200 */
[----:B------:R-:W-:Y:S01]  /*d770*/  UISETP.GE.AND UP0, UPT, UR33, 0x3, UPT ;  /* 0x000000032100788c */ /* 0x000fe2000bf06270 */
[----:B------:R-:W-:-:S05]  /*d780*/  DEPBAR.LE SB0, 0x0 ;  /* 0x000080000000791a */ /* 0x000fca0000000000 */
[C---:B-1----:R-:W-:Y:S11]  /*d790*/  HMMA.16816.F32.BF16 R40, R20.reuse, R28, R40 ;  /* 0x0000001c1428723c */ /* 0x042ff60000041828 */
[----:B------:R-:W-:Y:S05]  /*d7a0*/  @!UPT UIADD3 URZ, URZ, URZ, URZ ;  /* 0x0000003f3f3ff290 */ /* 0x000fea000fffe03f */
[----:B------:R-:W-:Y:S08]  /*d7b0*/  HMMA.16816.F32.BF16 R32, R20, R30, R32 ;  /* 0x0000001e1420723c */ /* 0x000ff00000041820 */
[----:B------:R-:W-:Y:S08]  /*d7c0*/  HMMA.16816.F32.BF16 R36, R16, R28, R52 ;  /* 0x0000001c1024723c */ /* 0x000ff00000041834 */
[C---:B------:R-:W-:Y:S01]  /*d7d0*/  HMMA.16816.F32.BF16 R20, R12.reuse, R24, R40 ;  /* 0x000000180c14723c */ /* 0x040fe20000041828 */
[----:B------:R1:W2:Y:S07]  /*d7e0*/  MUFU.TANH R40, R2 ;  /* 0x0000000200287308 */ /* 0x0002ae0000002400 */
[----:B------:R-:W-:Y:S08]  /*d7f0*/  HMMA.16816.F32.BF16 R12, R12, R26, R32 ;  /* 0x0000001a0c0c723c */ /* 0x000ff00000041820 */
[----:B------:R-:W-:Y:S01]  /*d800*/  HMMA.16816.F32.BF16 R28, R16, R30, R48 ;  /* 0x0000001e101c723c */ /* 0x000fe20000041830 */
[----:B-1----:R-:W-:-:S04]  /*d810*/  FMUL.FTZ R2, R251, c[0x0][0x2ec] ;  /* 0x0000bb00fb027a20 */ /* 0x002fc80000410000 */
[----:B------:R1:W-:Y:S02]  /*d820*/  MUFU.TANH R32, R2 ;  /* 0x0000000200207308 */ /* 0x0003e40000002400 */
[----:B-1----:R-:W-:Y:S02]  /*d830*/  FMUL.FTZ R2, R74, c[0x0][0x2ec] ;  /* 0x0000bb004a027a20 */ /* 0x002fe40000410000 */
[----:B------:R1:W5:Y:S04]  /*d840*/  LDL.LU R74, [R1+0xfc] ;  /* 0x0000fc00014a7983 */ /* 0x0003680000300800 */
[----:B------:R3:W-:Y:S02]  /*d850*/  MUFU.TANH R35, R2 ;  /* 0x0000000200237308 */ /* 0x0007e40000002400 */
[----:B---3--:R-:W-:-:S02]  /*d860*/  FMUL.FTZ R2, R73, c[0x0][0x2ec] ;  /* 0x0000bb0049027a20 */ /* 0x008fc40000410000 */
[----:B------:R1:W5:Y:S04]  /*d870*/  LDL.LU R73, [R1+0xf8] ;  /* 0x0000f80001497983 */ /* 0x0003680000300800 */
[----:B------:R3:W-:Y:S02]  /*d880*/  MUFU.TANH R34, R2 ;  /* 0x0000000200227308 */ /* 0x0007e40000002400 */
[----:B---3--:R-:W-:Y:S02]  /*d890*/  FMUL.FTZ R2, R72, c[0x0][0x2ec] ;  /* 0x0000bb0048027a20 */ /* 0x008fe40000410000 */
[----:B------:R1:W5:Y:S04]  /*d8a0*/  LDL.LU R72, [R1+0xf4] ;  /* 0x0000f40001487983 */ /* 0x0003680000300800 */
[----:B------:R3:W4:Y:S02]  /*d8b0*/  MUFU.TANH R41, R2 ;  /* 0x0000000200297308 */ /* 0x0007240000002400 */
[----:B---3--:R-:W-:-:S02]  /*d8c0*/  FMUL.FTZ R2, R3, c[0x0][0x2ec] ;  /* 0x0000bb0003027a20 */ /* 0x008fc40000410000 */
[----:B------:R1:W5:Y:S01]  /*d8d0*/  LDL.LU R3, [R1+0xf0] ;  /* 0x0000f00001037983 */ /* 0x0003620000300800 */
[C---:B------:R-:W-:Y:S01]  /*d8e0*/  HMMA.16816.F32.BF16 R16, R4.reuse, R24, R36 ;  /* 0x000000180410723c */ /* 0x040fe20000041824 */
[----:B------:R-:W-:Y:S02]  /*d8f0*/  FMUL.FTZ R20, R20, c[0x0][0x2ec] ;  /* 0x0000bb0014147a20 */ /* 0x000fe40000410000 */
[----:B------:R3:W1:Y:S01]  /*d900*/  MUFU.TANH R33, R2 ;  /* 0x0000000200217308 */ /* 0x0006620000002400 */
[----:B------:R-:W-:Y:S01]  /*d910*/  FMUL.FTZ R22, R22, c[0x0][0x2ec] ;  /* 0x0000bb0016167a20 */ /* 0x000fe20000410000 */
[----:B--2---:R-:W-:Y:S01]  /*d920*/  FSEL R212, R40, -INF , !P0 ;  /* 0xff80000028d47808 */ /* 0x004fe20004000000 */
[----:B------:R-:W-:Y:S01]  /*d930*/  FMUL.FTZ R23, R23, c[0x0][0x2ec] ;  /* 0x0000bb0017177a20 */ /* 0x000fe20000410000 */
[----:B----4-:R-:W-:Y:S01]  /*d940*/  FSEL R121, R41, -INF , !P2 ;  /* 0xff80000029797808 */ /* 0x010fe20005000000 */
[----:B------:R-:W-:Y:S01]  /*d950*/  FMUL.FTZ R14, R14, c[0x0][0x2ec] ;  /* 0x0000bb000e0e7a20 */ /* 0x000fe20000410000 */
[----:B------:R-:W-:Y:S01]  /*d960*/  HMMA.16816.F32.BF16 R24, R4, R26, R28 ;  /* 0x0000001a0418723c */ /* 0x000fe2000004181c */
[----:B------:R-:W-:Y:S01]  /*d970*/  FMUL.FTZ R12, R12, c[0x0][0x2ec] ;  /* 0x0000bb000c0c7a20 */ /* 0x000fe20000410000 */
[----:B------:R-:W2:Y:S01]  /*d980*/  MUFU.TANH R20, R20 ;  /* 0x0000001400147308 */ /* 0x000ea20000002400 */
[----:B------:R-:W-:Y:S01]  /*d990*/  FMUL.FTZ R13, R13, c[0x0][0x2ec] ;  /* 0x0000bb000d0d7a20 */ /* 0x000fe20000410000 */
[----:B------:R-:W-:Y:S01]  /*d9a0*/  FSEL R213, R32, -INF , !P6 ;  /* 0xff80000020d57808 */ /* 0x000fe20007000000 */
[----:B------:R-:W-:Y:S01]  /*d9b0*/  FMUL.FTZ R21, R21, c[0x0][0x2ec] ;  /* 0x0000bb0015157a20 */ /* 0x000fe20000410000 */
[----:B------:R-:W-:Y:S01]  /*d9c0*/  FSEL R119, R35, -INF , !P3 ;  /* 0xff80000023777808 */ /* 0x000fe20005800000 */
[----:B------:R-:W-:Y:S01]  /*d9d0*/  FMUL.FTZ R15, R15, c[0x0][0x2ec] ;  /* 0x0000bb000f0f7a20 */ /* 0x000fe20000410000 */
[----:B------:R-:W-:-:S02]  /*d9e0*/  IADD3 R5, R0, 0x70, RZ ;  /* 0x0000007000057810 */ /* 0x000fc40007ffe0ff */
[----:B------:R-:W4:Y:S01]  /*d9f0*/  MUFU.TANH R22, R22 ;  /* 0x0000001600167308 */ /* 0x000f220000002400 */
[C---:B------:R-:W-:Y:S02]  /*da00*/  IADD3 R4, R0.reuse, 0x71, RZ ;  /* 0x0000007100047810 */ /* 0x040fe40007ffe0ff */
[-C--:B------:R-:W-:Y:S02]  /*da10*/  ISETP.GE.AND P0, PT, R5, R8.reuse, PT ;  /* 0x000000080500720c */ /* 0x080fe40003f06270 */
[----:B---3--:R-:W-:Y:S01]  /*da20*/  IADD3 R2, R0, 0x78, RZ ;  /* 0x0000007800027810 */ /* 0x008fe20007ffe0ff */
[----:B------:R-:W-:Y:S01]  /*da30*/  FMUL.FTZ R16, R16, c[0x0][0x2ec] ;  /* 0x0000bb0010107a20 */ /* 0x000fe20000410000 */
[----:B-1----:R-:W-:Y:S01]  /*da40*/  FSEL R120, R33, -INF , !P4 ;  /* 0xff80000021787808 */ /* 0x002fe20006000000 */
[----:B------:R-:W1:Y:S01]  /*da50*/  MUFU.TANH R23, R23 ;  /* 0x0000001700177308 */ /* 0x000e620000002400 */
[-C--:B------:R-:W-:Y:S01]  /*da60*/  ISETP.GE.AND P2, PT, R5, R9.reuse, PT ;  /* 0x000000090500720c */ /* 0x080fe20003f46270 */
[----:B------:R-:W-:Y:S01]  /*da70*/  FMUL.FTZ R17, R17, c[0x0][0x2ec] ;  /* 0x0000bb0011117a20 */ /* 0x000fe20000410000 */
[-C--:B------:R-:W-:Y:S01]  /*da80*/  ISETP.GE.AND P4, PT, R4, R9.reuse, PT ;  /* 0x000000090400720c */ /* 0x080fe20003f86270 */
[----:B------:R-:W-:Y:S01]  /*da90*/  FMUL.FTZ R7, R18, c[0x0][0x2ec] ;  /* 0x0000bb0012077a20 */ /* 0x000fe20000410000 */
[----:B------:R-:W-:Y:S01]  /*daa0*/  IADD3 R0, R0, 0x79, RZ ;  /* 0x0000007900007810 */ /* 0x000fe20007ffe0ff */
[----:B------:R-:W-:Y:S01]  /*dab0*/  FMUL.FTZ R24, R24, c[0x0][0x2ec] ;  /* 0x0000bb0018187a20 */ /* 0x000fe20000410000 */
[----:B--2---:R-:W-:Y:S01]  /*dac0*/  FSEL R114, R20, -INF , !P0 ;  /* 0xff80000014727808 */ /* 0x004fe20004000000 */
[----:B------:R-:W2:Y:S01]  /*dad0*/  MUFU.TANH R14, R14 ;  /* 0x0000000e000e7308 */ /* 0x000ea20000002400 */
[----:B------:R-:W-:Y:S01]  /*dae0*/  ISETP.GE.AND P0, PT, R2, R9, PT ;  /* 0x000000090200720c */ /* 0x000fe20003f06270 */
[----:B------:R-:W-:Y:S01]  /*daf0*/  FMUL.FTZ R25, R25, c[0x0][0x2ec] ;  /* 0x0000bb0019197a20 */ /* 0x000fe20000410000 */
[----:B----4-:R-:W-:Y:S01]  /*db00*/  FSEL R117, R22, -INF , !P2 ;  /* 0xff80000016757808 */ /* 0x010fe20005000000 */
[----:B------:R-:W-:Y:S01]  /*db10*/  FMUL.FTZ R6, R19, c[0x0][0x2ec] ;  /* 0x0000bb0013067a20 */ /* 0x000fe20000410000 */
[----:B------:R-:W-:Y:S01]  /*db20*/  ISETP.GE.AND P6, PT, R4, R8, PT ;  /* 0x000000080400720c */ /* 0x000fe20003fc6270 */
[----:B------:R-:W-:Y:S01]  /*db30*/  FMUL.FTZ R26, R26, c[0x0][0x2ec] ;  /* 0x0000bb001a1a7a20 */ /* 0x000fe20000410000 */
[----:B------:R-:W-:Y:S01]  /*db40*/  FSEL R118, R34, -INF , !P5 ;  /* 0xff80000022767808 */ /* 0x000fe20006800000 */
[----:B------:R-:W3:Y:S01]  /*db50*/  MUFU.TANH R12, R12 ;  /* 0x0000000c000c7308 */ /* 0x000ee20000002400 */
[----:B-1----:R-:W-:-:S02]  /*db60*/  FSEL R116, R23, -INF , !P4 ;  /* 0xff80000017747808 */ /* 0x002fc40006000000 */
[CC--:B------:R-:W-:Y:S02]  /*db70*/  ISETP.GE.AND P2, PT, R4.reuse, R11.reuse, PT ;  /* 0x0000000b0400720c */ /* 0x0c0fe40003f46270 */
[----:B------:R-:W-:Y:S01]  /*db80*/  ISETP.GE.AND P4, PT, R4, R10, PT ;  /* 0x0000000a0400720c */ /* 0x000fe20003f86270 */
[----:B------:R-:W-:Y:S01]  /*db90*/  FMUL.FTZ R4, R27, c[0x0][0x2ec] ;  /* 0x0000bb001b047a20 */ /* 0x000fe20000410000 */
[-C--:B------:R-:W-:Y:S01]  /*dba0*/  ISETP.GE.AND P3, PT, R2, R8.reuse, PT ;  /* 0x000000080200720c */ /* 0x080fe20003f66270 */
[----:B------:R-:W1:Y:S01]  /*dbb0*/  MUFU.TANH R13, R13 ;  /* 0x0000000d000d7308 */ /* 0x000e620000002400 */
[----:B------:R-:W-:Y:S02]  /*dbc0*/  ISETP.GE.AND P5, PT, R0, R8, PT ;  /* 0x000000080000720c */ /* 0x000fe40003fa6270 */
[----:B--2---:R-:W-:Y:S02]  /*dbd0*/  FSEL R113, R14, -INF , !P0 ;  /* 0xff8000000e717808 */ /* 0x004fe40004000000 */
[----:B------:R-:W-:-:S03]  /*dbe0*/  ISETP.GE.AND P0, PT, R2, R11, PT ;  /* 0x0000000b0200720c */ /* 0x000fc60003f06270 */
[----:B------:R-:W2:Y:S01]  /*dbf0*/  MUFU.TANH R24, R24 ;  /* 0x0000001800187308 */ /* 0x000ea20000002400 */
[----:B---3--:R-:W-:Y:S02]  /*dc00*/  FSEL R67, R12, -INF , !P3 ;  /* 0xff8000000c437808 */ /* 0x008fe40005800000 */
[----:B------:R-:W-:-:S05]  /*dc10*/  ISETP.GE.AND P3, PT, R5, R11, PT ;  /* 0x0000000b0500720c */ /* 0x000fca0003f66270 */
[----:B------:R-:W3:Y:S01]  /*dc20*/  MUFU.TANH R21, R21 ;  /* 0x0000001500157308 */ /* 0x000ee20000002400 */
[----:B-1----:R-:W-:Y:S02]  /*dc30*/  FSEL R66, R13, -INF , !P5 ;  /* 0xff8000000d427808 */ /* 0x002fe40006800000 */
[----:B------:R-:W-:-:S05]  /*dc40*/  ISETP.GE.AND P5, PT, R5, R10, PT ;  /* 0x0000000a0500720c */ /* 0x000fca0003fa6270 */
[----:B------:R-:W1:Y:S01]  /*dc50*/  MUFU.TANH R15, R15 ;  /* 0x0000000f000f7308 */ /* 0x000e620000002400 */
[----:B--2---:R-:W-:Y:S02]  /*dc60*/  FSEL R205, R24, -INF , !P0 ;  /* 0xff80000018cd7808 */ /* 0x004fe40004000000 */
[----:B------:R-:W-:-:S05]  /*dc70*/  PLOP3.LUT P0, PT, PT, PT, UP0, 0x80, 0x0 ;  /* 0x000000000000781c */ /* 0x000fca0003f0f008 */
[----:B------:R-:W2:Y:S01]  /*dc80*/  MUFU.TANH R16, R16 ;  /* 0x0000001000107308 */ /* 0x000ea20000002400 */
[----:B---3--:R-:W-:Y:S02]  /*dc90*/  FSEL R95, R21, -INF , !P6 ;  /* 0xff800000155f7808 */ /* 0x008fe40007000000 */
[----:B------:R-:W-:-:S05]  /*dca0*/  ISETP.GE.AND P6, PT, R0, R9, PT ;  /* 0x000000090000720c */ /* 0x000fca0003fc6270 */
[----:B------:R-:W3:Y:S01]  /*dcb0*/  MUFU.TANH R17, R17 ;  /* 0x0000001100117308 */ /* 0x000ee20000002400 */
[----:B-1----:R-:W-:Y:S02]  /*dcc0*/  FSEL R94, R15, -INF , !P6 ;  /* 0xff8000000f5e7808 */ /* 0x002fe40007000000 */
[----:B------:R-:W-:-:S05]  /*dcd0*/  ISETP.GE.AND P6, PT, R0, R11, PT ;  /* 0x0000000b0000720c */ /* 0x000fca0003fc6270 */
[----:B------:R-:W1:Y:S01]  /*dce0*/  MUFU.TANH R25, R25 ;  /* 0x0000001900197308 */ /* 0x000e620000002400 */
[----:B--2---:R-:W-:Y:S01]  /*dcf0*/  FSEL R207, R16, -INF , !P3 ;  /* 0xff80000010cf7808 */ /* 0x004fe20005800000 */
[----:B------:R-:W-:Y:S01]  /*dd00*/  BAR.SYNC.DEFER_BLOCKING 0x0 ;  /* 0x0000000000007b1d */ /* 0x000fe20000010000 */
[----:B------:R-:W-:-:S05]  /*dd10*/  ISETP.GE.AND P3, PT, R2, R10, PT ;  /* 0x0000000a0200720c */ /* 0x000fca0003f66270 */
[----:B------:R-:W2:Y:S01]  /*dd20*/  MUFU.TANH R7, R7 ;  /* 0x0000000700077308 */ /* 0x000ea20000002400 */
[----:B---3--:R-:W-:Y:S02]  /*dd30*/  FSEL R206, R17, -INF , !P2 ;  /* 0xff80000011ce7808 */ /* 0x008fe40005000000 */
[----:B------:R-:W-:-:S05]  /*dd40*/  ISETP.GE.AND P2, PT, R0, R10, PT ;  /* 0x0000000a0000720c */ /* 0x000fca0003f46270 */
[----:B------:R-:W3:Y:S01]  /*dd50*/  MUFU.TANH R6, R6 ;  /* 0x0000000600067308 */ /* 0x000ee20000002400 */
[----:B-1----:R-:W-:-:S07]  /*dd60*/  FSEL R204, R25, -INF , !P6 ;  /* 0xff80000019cc7808 */ /* 0x002fce0007000000 */
[----:B------:R-:W1:Y:S01]  /*dd70*/  MUFU.TANH R5, R26 ;  /* 0x0000001a00057308 */ /* 0x000e620000002400 */
[----:B--2---:R-:W-:-:S07]  /*dd80*/  FSEL R211, R7, -INF , !P5 ;  /* 0xff80000007d37808 */ /* 0x004fce0006800000 */
[----:B------:R-:W2:Y:S01]  /*dd90*/  MUFU.TANH R4, R4 ;  /* 0x0000000400047308 */ /* 0x000ea20000002400 */
[----:B---3--:R-:W-:Y:S02]  /*dda0*/  FSEL R210, R6, -INF , !P4 ;  /* 0xff80000006d27808 */ /* 0x008fe40006000000 */
[----:B-1----:R-:W-:Y:S02]  /*ddb0*/  FSEL R209, R5, -INF , !P3 ;  /* 0xff80000005d17808 */ /* 0x002fe40005800000 */
[----:B--2---:R-:W-:Y:S01]  /*ddc0*/  FSEL R208, R4, -INF , !P2 ;  /* 0xff80000004d07808 */ /* 0x004fe20005000000 */
        /* <DEDUP_REMOVED lines=15> */
[----:B------:R-:W-:Y:S01]  /*dec0*/  IMAD.U32 R0, RZ, RZ, UR7 ;  /* 0x00000007ff007e24 */ /* 0x000fe2000f8e00ff */
        /* <DEDUP_REMOVED lines=37> */
[----:B--2---:R-:W-:Y:S02]  /*e120*/  @!P1 LEA R8, P2, R0, c[0x0][0x168], 0x1 ;  /* 0x00005a0000089a11 */ /* 0x004fe400078408ff */
        /* <DEDUP_REMOVED lines=22> */
[----:B--2---:R-:W-:-:S05]  /*e290*/  IMAD.U32 R6, RZ, RZ, UR4 ;  /* 0x00000004ff067e24 */ /* 0x004fca000f8e00ff */
        /* <DEDUP_REMOVED lines=19> */
[----:B-1----:R-:W-:Y:S01]  /*e3d0*/  IMAD.U32 R6, RZ, RZ, UR4 ;  /* 0x00000004ff067e24 */ /* 0x002fe2000f8e00ff */
        /* <DEDUP_REMOVED lines=10> */
.L_x_267:
[----:B------:R-:W-:Y:S05]  /*e480*/  BSYNC B0 ;  /* 0x0000000000007941 */ /* 0x000fea0003800000 */
.L_x_266:
[----:B------:R-:W0:Y:S02]  /*e490*/  LDGDEPBAR ;  /* 0x00000000000079af */ /* 0x000e240000000000 */
.L_x_265:
[----:B-1----:R-:W2:Y:S04]  /*e4a0*/  LDL.LU R8, [R1+0x64] ;  /* 0x0000640001087983 */ /* 0x002ea80000300800 */
[----:B------:R-:W3:Y:S04]  /*e4b0*/  LDL.LU R6, [R1+0x78] ;  /* 0x0000780001067983 */ /* 0x000ee80000300800 */
[----:B------:R-:W4:Y:S04]  /*e4c0*/  LDL.LU R4, [R1+0x74] ;  /* 0x0000740001047983 */ /* 0x000f280000300800 */
[----:B------:R-:W2:Y:S04]  /*e4d0*/  LDL.LU R11, [R1+0x60] ;  /* 0x00006000010b7983 */ /* 0x000ea80000300800 */
[----:B------:R-:W2:Y:S04]  /*e4e0*/  LDL.LU R10, [R1+0x68] ;  /* 0x00006800010a7983 */ /* 0x000ea80000300800 */
[----:B------:R-:W2:Y:S04]  /*e4f0*/  LDL.LU R7, [R1+0x10] ;  /* 0x0000100001077983 */ /* 0x000ea80000300800 */
[----:B------:R-:W3:Y:S04]  /*e500*/  LDL.LU R5, [R1+0x14] ;  /* 0x0000140001057983 */ /* 0x000ee80000300800 */
[----:B------:R-:W4:Y:S04]  /*e510*/  LDL.LU R2, [R1+0x18] ;  /* 0x0000180001027983 */ /* 0x000f280000300800 */
[----:B------:R-:W4:Y:S04]  /*e520*/  LDL.LU R0, [R1+0x1c] ;  /* 0x00001c0001007983 */ /* 0x000f280000300800 */
[----:B------:R-:W4:Y:S04]  /*e530*/  LDL.LU R60, [R1+0x50] ;  /* 0x00005000013c7983 */ /* 0x000f280000300800 */
[----:B------:R-:W4:Y:S04]  /*e540*/  LDL.LU R62, [R1+0x54] ;  /* 0x00005400013e7983 */ /* 0x000f280000300800 */
[----:B------:R-:W4:Y:S04]  /*e550*/  LDL.LU R63, [R1+0x4c] ;  /* 0x00004c00013f7983 */ /* 0x000f280000300800 */
[----:B------:R1:W-:Y:S01]  /*e560*/  STL [R1+0x12c], R243 ;  /* 0x00012cf301007387 */ /* 0x0003e20000100800 */
[----:B------:R-:W-:-:S03]  /*e570*/  IMAD.MOV.U32 R251, RZ, RZ, R80 ;  /* 0x000000fffffb7224 */ /* 0x000fc600078e0050 */
[----:B------:R-:W-:Y:S04]  /*e580*/  LDSM.16.MT88.4 R24, [R228+0x8000] ;  /* 0x00800000e418783b */ /* 0x000fe80000004200 */
[----:B------:R-:W-:Y:S04]  /*e590*/  LDSM.16.MT88.4 R20, [R226+0x8000] ;  /* 0x00800000e214783b */ /* 0x000fe80000004200 */
[----:B-1----:R-:W4:Y:S04]  /*e5a0*/  LDL.LU R243, [R1+0xa0] ;  /* 0x0000a00001f37983 */ /* 0x002f280000300800 */
        /* <DEDUP_REMOVED lines=8> */
[----:B------:R-:W-:Y:S04]  /*e630*/  STL [R1+0x118], R238 ;  /* 0x000118ee01007387 */ /* 0x000fe80000100800 */
[----:B------:R-:W-:Y:S04]  /*e640*/  STL [R1+0x114], R237 ;  /* 0x000114ed01007387 */ /* 0x000fe80000100800 */
[----:B------:R-:W-:Y:S04]  /*e650*/  STL [R1+0x110], R236 ;  /* 0x000110ec01007387 */ /* 0x000fe80000100800 */
[----:B------:R-:W-:Y:S04]  /*e660*/  STL [R1+0x10c], R235 ;  /* 0x00010ceb01007387 */ /* 0x000fe80000100800 */
[----:B------:R1:W-:Y:S04]  /*e670*/  STL [R1+0x108], R234 ;  /* 0x000108ea01007387 */ /* 0x0003e80000100800 */
[----:B------:R-:W4:Y:S04]  /*e680*/  LDL R9, [R1+0x58] ;  /* 0x0000580001097983 */ /* 0x000f280000100800 */
[----:B------:R-:W4:Y:S04]  /*e690*/  LDL R19, [R1+0x40] ;  /* 0x0000400001137983 */ /* 0x000f280000100800 */
[----:B------:R-:W4:Y:S04]  /*e6a0*/  LDL R16, [R1+0x34] ;  /* 0x0000340001107983 */ /* 0x000f280000100800 */
[----:B------:R-:W4:Y:S04]  /*e6b0*/  LDL R14, [R1+0x2c] ;  /* 0x00002c00010e7983 */ /* 0x000f280000100800 */
[----:B------:R-:W4:Y:S01]  /*e6c0*/  LDL R15, [R1+0x5c] ;  /* 0x00005c00010f7983 */ /* 0x000f220000100800 */
[----:B-1----:R-:W-:-:S02]  /*e6d0*/  MOV R234, R83 ;  /* 0x0000005300ea7202 */ /* 0x002fc40000000f00 */
[----:B--2---:R-:W-:Y:S02]  /*e6e0*/  MOV R12, R7 ;  /* 0x00000007000c7202 */ /* 0x004fe40000000f00 */
[----:B------:R-:W2:Y:S01]  /*e6f0*/  LDL R7, [R1+0x38] ;  /* 0x0000380001077983 */ /* 0x000ea20000100800 */
[----:B---3--:R-:W-:-:S03]  /*e700*/  IMAD.MOV.U32 R13, RZ, RZ, R5 ;  /* 0x000000ffff0d7224 */ /* 0x008fc600078e0005 */
[----:B------:R-:W3:Y:S01]  /*e710*/  LDL R5, [R1+0x3c] ;  /* 0x00003c0001057983 */ /* 0x000ee20000100800 */
[----:B------:R-:W-:-:S03]  /*e720*/  IMAD.MOV.U32 R83, RZ, RZ, R11 ;  /* 0x000000ffff537224 */ /* 0x000fc600078e000b */
[----:B------:R-:W-:Y:S01]  /*e730*/  STL [R1+0x104], R233 ;  /* 0x000104e901007387 */ /* 0x000fe20000100800 */
[----:B------:R-:W-:-:S03]  /*e740*/  MOV R11, R8 ;  /* 0x00000008000b7202 */ /* 0x000fc60000000f00 */
[----:B------:R-:W-:Y:S01]  /*e750*/  STL [R1+0x100], R232 ;  /* 0x000100e801007387 */ /* 0x000fe20000100800 */
[----:B------:R-:W-:-:S03]  /*e760*/  IMAD.MOV.U32 R8, RZ, RZ, R6 ;  /* 0x000000ffff087224 */ /* 0x000fc600078e0006 */
[----:B------:R-:W-:Y:S04]  /*e770*/  STL [R1+0xfc], R231 ;  /* 0x0000fce701007387 */ /* 0x000fe80000100800 */
[----:B------:R-:W-:Y:S04]  /*e780*/  STL [R1+0xf8], R230 ;  /* 0x0000f8e601007387 */ /* 0x000fe80000100800 */
[----:B------:R-:W-:Y:S04]  /*e790*/  STL [R1+0xf4], R229 ;  /* 0x0000f4e501007387 */ /* 0x000fe80000100800 */
[----:B------:R-:W-:Y:S04]  /*e7a0*/  STL [R1+0xf0], R224 ;  /* 0x0000f0e001007387 */ /* 0x000fe80000100800 */
[----:B------:R-:W2:Y:S01]  /*e7b0*/  LDL R6, [R1+0x24] ;  /* 0x0000240001067983 */ /* 0x000ea20000100800 */
[----:B----4-:R-:W-:Y:S01]  /*e7c0*/  IMAD.MOV.U32 R18, RZ, RZ, R0 ;  /* 0x000000ffff127224 */ /* 0x010fe200078e0000 */
[----:B-----5:R-:W-:-:S04]  /*e7d0*/  FMNMX.FTZ R0, R74, R100, !PT ;  /* 0x000000644a007209 */ /* 0x020fc80007810000 */
[----:B------:R-:W-:-:S04]  /*e7e0*/  FMNMX.FTZ R0, R103, R0, !PT ;  /* 0x0000000067007209 */ /* 0x000fc80007810000 */
[----:B------:R-:W-:-:S04]  /*e7f0*/  FMNMX.FTZ R0, R104, R0, !PT ;  /* 0x0000000068007209 */ /* 0x000fc80007810000 */
[----:B------:R-:W-:-:S04]  /*e800*/  FMNMX.FTZ R0, R105, R0, !PT ;  /* 0x0000000069007209 */ /* 0x000fc80007810000 */
[----:B------:R-:W-:-:S04]  /*e810*/  FMNMX.FTZ R0, R130, R0, !PT ;  /* 0x0000000082007209 */ /* 0x000fc80007810000 */
[----:B------:R-:W-:-:S04]  /*e820*/  FMNMX.FTZ R0, R131, R0, !PT ;  /* 0x0000000083007209 */ /* 0x000fc80007810000 */
[----:B------:R-:W-:Y:S02]  /*e830*/  FMNMX.FTZ R0, R129, R0, !PT ;  /* 0x0000000081007209 */ /* 0x000fe40007810000 */
[----:B------:R-:W-:Y:S02]  /*e840*/  MOV R17, R2 ;  /* 0x0000000200117202 */ /* 0x000fe40000000f00 */
[----:B------:R-:W-:-:S04]  /*e850*/  FMNMX.FTZ R2, R252, R0, !PT ;  /* 0x00000000fc027209 */ /* 0x000fc80007810000 */
[----:B------:R-:W-:Y:S02]  /*e860*/  FMNMX.FTZ R2, R9, R2, !PT ;  /* 0x0000000209027209 */ /* 0x000fe40007810000 */
[----:B------:R-:W-:Y:S02]  /*e870*/  MOV R9, R4 ;  /* 0x0000000400097202 */ /* 0x000fe40000000f00 */
[----:B------:R-:W-:-:S04]  /*e880*/  FMNMX.FTZ R4, R62, R2, !PT ;  /* 0x000000023e047209 */ /* 0x000fc80007810000 */
[----:B------:R-:W-:-:S04]  /*e890*/  FMNMX.FTZ R4, R60, R4, !PT ;  /* 0x000000043c047209 */ /* 0x000fc80007810000 */
[----:B------:R-:W-:-:S04]  /*e8a0*/  FMNMX.FTZ R4, R63, R4, !PT ;  /* 0x000000043f047209 */ /* 0x000fc80007810000 */
[----:B------:R-:W-:-:S04]  /*e8b0*/  FMNMX.FTZ R4, R19, R4, !PT ;  /* 0x0000000413047209 */ /* 0x000fc80007810000 */
[----:B---3--:R-:W-:-:S04]  /*e8c0*/  FMNMX.FTZ R5, R5, R4, !PT ;  /* 0x0000000405057209 */ /* 0x008fc80007810000 */
[----:B--2---:R-:W-:Y:S02]  /*e8d0*/  FMNMX.FTZ R5, R7, R5, !PT ;  /* 0x0000000507057209 */ /* 0x004fe40007810000 */
[----:B------:R-:W2:Y:S02]  /*e8e0*/  LDL R7, [R1+0x48] ;  /* 0x0000480001077983 */ /* 0x000ea40000100800 */
[----:B------:R-:W-:-:S04]  /*e8f0*/  FMNMX.FTZ R5, R16, R5, !PT ;  /* 0x0000000510057209 */ /* 0x000fc80007810000 */
[----:B------:R-:W-:-:S04]  /*e900*/  FMNMX.FTZ R5, R14, R5, !PT ;  /* 0x000000050e057209 */ /* 0x000fc80007810000 */
[----:B------:R-:W-:Y:S01]  /*e910*/  FMNMX.FTZ R5, R76, R5, !PT ;  /* 0x000000054c057209 */ /* 0x000fe20007810000 */
[----:B------:R1:W-:Y:S03]  /*e920*/  STL [R1+0x134], R217 ;  /* 0x000134d901007387 */ /* 0x0003e60000100800 */
[----:B------:R-:W-:-:S04]  /*e930*/  FMNMX.FTZ R6, R6, R5, !PT ;  /* 0x0000000506067209 */ /* 0x000fc80007810000 */
[----:B------:R-:W-:-:S04]  /*e940*/  FMNMX.FTZ R6, R65, R6, !PT ;  /* 0x0000000641067209 */ /* 0x000fc80007810000 */
[----:B------:R-:W-:Y:S02]  /*e950*/  FMNMX.FTZ R6, R217, R6, !PT ;  /* 0x00000006d9067209 */ /* 0x000fe40007810000 */
[----:B-1----:R-:W3:Y:S02]  /*e960*/  LDL.LU R217, [R1+0x44] ;  /* 0x0000440001d97983 */ /* 0x002ee40000300800 */
[----:B------:R-:W-:Y:S02]  /*e970*/  FMNMX.FTZ R6, R216, R6, !PT ;  /* 0x00000006d8067209 */ /* 0x000fe40007810000 */
[----:B------:R1:W-:Y:S02]  /*e980*/  STL [R1+0x138], R216 ;  /* 0x000138d801007387 */ /* 0x0003e40000100800 */
[----:B------:R-:W-:Y:S02]  /*e990*/  FMNMX.FTZ R6, R133, R6, !PT ;  /* 0x0000000685067209 */ /* 0x000fe40007810000 */
[----:B-1----:R-:W4:Y:S04]  /*e9a0*/  LDL.LU R216, [R1+0x84] ;  /* 0x0000840001d87983 */ /* 0x002f280000300800 */
[----:B------:R1:W-:Y:S04]  /*e9b0*/  STL [R1+0x13c], R133 ;  /* 0x00013c8501007387 */ /* 0x0003e80000100800 */
[----:B-1----:R-:W4:Y:S01]  /*e9c0*/  LDL.LU R133, [R1+0x6c] ;  /* 0x00006c0001857983 */ /* 0x002f220000300800 */
        /* <DEDUP_REMOVED lines=19> */
[----:B------:R-:W-:Y:S01]  /*eb00*/  FMNMX.FTZ R5, R11, R4, !PT ;  /* 0x000000040b057209 */ /* 0x000fe20007810000 */
[----:B------:R-:W-:Y:S01]  /*eb10*/  IMAD.MOV.U32 R68, RZ, RZ, R18 ;  /* 0x000000ffff447224 */ /* 0x000fe200078e0012 */
        /* <DEDUP_REMOVED lines=8> */
[----:B------:R-:W-:Y:S01]  /*eba0*/  MOV R71, R12 ;  /* 0x0000000c00477202 */ /* 0x000fe20000000f00 */
[----:B------:R-:W-:Y:S01]  /*ebb0*/  IMAD.MOV.U32 R229, RZ, RZ, R8 ;  /* 0x000000ffffe57224 */ /* 0x000fe200078e0008 */
[----:B------:R-:W-:-:S02]  /*ebc0*/  FMNMX.FTZ R4, R69, R4, !PT ;  /* 0x0000000445047209 */ /* 0x000fc40007810000 */
[----:B------:R-:W-:Y:S02]  /*ebd0*/  FMNMX.FTZ R6, R132, R6, !PT ;  /* 0x0000000684067209 */ /* 0x000fe40007810000 */
[----:B------:R-:W-:Y:S02]  /*ebe0*/  MOV R231, R9 ;  /* 0x0000000900e77202 */ /* 0x000fe40000000f00 */
[----:B------:R-:W-:Y:S02]  /*ebf0*/  MOV R80, R203 ;  /* 0x000000cb00507202 */ /* 0x000fe40000000f00 */
[----:B------:R-:W-:Y:S01]  /*ec00*/  MOV R232, R201 ;  /* 0x000000c900e87202 */ /* 0x000fe20000000f00 */
[----:B------:R-:W-:Y:S01]  /*ec10*/  IMAD.MOV.U32 R233, RZ, RZ, R202 ;  /* 0x000000ffffe97224 */ /* 0x000fe200078e00ca */
[----:B------:R-:W-:Y:S01]  /*ec20*/  FMNMX.FTZ R0, R124, R0, !PT ;  /* 0x000000007c007209 */ /* 0x000fe20007810000 */
[----:B------:R-:W-:Y:S01]  /*ec30*/  IMAD.MOV.U32 R230, RZ, RZ, R200 ;  /* 0x000000ffffe67224 */ /* 0x000fe200078e00c8 */
[----:B------:R-:W-:-:S02]  /*ec40*/  FMNMX.FTZ R4, R70, R4, !PT ;  /* 0x0000000446047209 */ /* 0x000fc40007810000 */
[----:B------:R-:W-:Y:S01]  /*ec50*/  MOV R224, R93 ;  /* 0x0000005d00e07202 */ /* 0x000fe20000000f00 */
[----:B------:R-:W-:Y:S01]  /*ec60*/  STL [R1+0x130], R219 ;  /* 0x000130db01007387 */ /* 0x000fe20000100800 */
        /* <DEDUP_REMOVED lines=20> */
[----:B------:R-:W-:-:S04]  /*edb0*/  FMNMX.FTZ R2, R80, R2, !PT ;  /* 0x0000000250027209 */ /* 0x000fc80007810000 */
[----:B------:R-:W-:Y:S02]  /*edc0*/  FMNMX.FTZ R2, R232, R2, !PT ;  /* 0x00000002e8027209 */ /* 0x000fe40007810000 */
[----:B--2---:R-:W-:-:S04]  /*edd0*/  FMNMX.FTZ R5, R7, R5, !PT ;  /* 0x0000000507057209 */ /* 0x004fc80007810000 */
[----:B------:R-:W-:-:S04]  /*ede0*/  FMNMX.FTZ R5, R90, R5, !PT ;  /* 0x000000055a057209 */ /* 0x000fc80007810000 */
        /* <DEDUP_REMOVED lines=8> */
[----:B------:R-:W-:Y:S01]  /*ee70*/  FMNMX.FTZ R5, R214, R5, !PT ;  /* 0x00000005d6057209 */ /* 0x000fe20007810000 */
[----:B------:R-:W1:Y:S03]  /*ee80*/  SHFL.BFLY PT, R7, R0, 0x2, 0x1f ;  /* 0x0c401f0000077f89 */ /* 0x000e6600000e0000 */
[----:B------:R-:W-:Y:S02]  /*ee90*/  FMNMX.FTZ R6, R135, R5, !PT ;  /* 0x0000000587067209 */ /* 0x000fe40007810000 */
[----:B----4-:R-:W-:-:S04]  /*eea0*/  FMNMX.FTZ R4, R133, R4, !PT ;  /* 0x0000000485047209 */ /* 0x010fc80007810000 */
        /* <DEDUP_REMOVED lines=22> */
[----:B-1----:R-:W-:Y:S02]  /*f010*/  FMNMX.FTZ R0, R0, R7, !PT ;  /* 0x0000000700007209 */ /* 0x002fe40007810000 */
[----:B------:R-:W-:Y:S02]  /*f020*/  FMNMX.FTZ R4, R242, R2, !PT ;  /* 0x00000002f2047209 */ /* 0x000fe40007810000 */
[----:B------:R-:W-:Y:S02]  /*f030*/  FMNMX.FTZ R5, R244, R5, !PT ;  /* 0x00000005f4057209 */ /* 0x000fe40007810000 */
[----:B------:R-:W-:Y:S01]  /*f040*/  FMNMX.FTZ R2, R94, R6, !PT ;  /* 0x000000065e027209 */ /* 0x000fe20007810000 */
[----:B------:R-:W1:Y:S01]  /*f050*/  SHFL.BFLY PT, R8, R0, 0x1, 0x1f ;  /* 0x0c201f0000087f89 */ /* 0x000e6200000e0000 */
[----:B------:R-:W-:Y:S02]  /*f060*/  FMNMX.FTZ R5, R212, R5, !PT ;  /* 0x00000005d4057209 */ /* 0x000fe40007810000 */
[----:B------:R-:W-:Y:S01]  /*f070*/  FMNMX.FTZ R4, R241, R4, !PT ;  /* 0x00000004f1047209 */ /* 0x000fe20007810000 */
[----:B------:R-:W2:Y:S01]  /*f080*/  SHFL.BFLY PT, R6, R2, 0x2, 0x1f ;  /* 0x0c401f0002067f89 */ /* 0x000ea200000e0000 */
[----:B------:R-:W-:-:S02]  /*f090*/  FMNMX.FTZ R5, R207, R5, !PT ;  /* 0x00000005cf057209 */ /* 0x000fc40007810000 */
[----:B------:R-:W-:Y:S02]  /*f0a0*/  FMNMX.FTZ R4, R240, R4, !PT ;  /* 0x00000004f0047209 */ /* 0x000fe40007810000 */
[----:B------:R-:W-:Y:S02]  /*f0b0*/  FMNMX.FTZ R5, R206, R5, !PT ;  /* 0x00000005ce057209 */ /* 0x000fe40007810000 */
[----:B------:R-:W-:Y:S02]  /*f0c0*/  FMNMX.FTZ R4, R239, R4, !PT ;  /* 0x00000004ef047209 */ /* 0x000fe40007810000 */
[----:B------:R-:W-:Y:S02]  /*f0d0*/  FMNMX.FTZ R5, R205, R5, !PT ;  /* 0x00000005cd057209 */ /* 0x000fe40007810000 */
[----:B------:R-:W-:Y:S02]  /*f0e0*/  FMNMX.FTZ R4, R250, R4, !PT ;  /* 0x00000004fa047209 */ /* 0x000fe40007810000 */
[----:B------:R-:W-:-:S02]  /*f0f0*/  FMNMX.FTZ R5, R204, R5, !PT ;  /* 0x00000005cc057209 */ /* 0x000fc40007810000 */
[----:B------:R-:W-:-:S03]  /*f100*/  FMNMX.FTZ R4, R248, R4, !PT ;  /* 0x00000004f8047209 */ /* 0x000fc60007810000 */
[----:B------:R-:W3:Y:S01]  /*f110*/  SHFL.BFLY PT, R7, R5, 0x2, 0x1f ;  /* 0x0c401f0005077f89 */ /* 0x000ee200000e0000 */
[----:B------:R-:W-:Y:S02]  /*f120*/  FMNMX.FTZ R4, R247, R4, !PT ;  /* 0x00000004f7047209 */ /* 0x000fe40007810000 */
[----:B-1----:R-:W-:Y:S02]  /*f130*/  FMNMX.FTZ R203, R0, R8, !PT ;  /* 0x0000000800cb7209 */ /* 0x002fe40007810000 */
[----:B------:R-:W-:Y:S02]  /*f140*/  FMNMX.FTZ R4, R213, R4, !PT ;  /* 0x00000004d5047209 */ /* 0x000fe40007810000 */
[----:B--2---:R-:W-:Y:S02]  /*f150*/  FMNMX.FTZ R0, R2, R6, !PT ;  /* 0x0000000602007209 */ /* 0x004fe40007810000 */
[----:B------:R-:W-:-:S03]  /*f160*/  FMNMX.FTZ R4, R211, R4, !PT ;  /* 0x00000004d3047209 */ /* 0x000fc60007810000 */
[----:B------:R-:W1:Y:S01]  /*f170*/  SHFL.BFLY PT, R9, R0, 0x1, 0x1f ;  /* 0x0c201f0000097f89 */ /* 0x000e6200000e0000 */
[----:B------:R-:W-:-:S04]  /*f180*/  FMNMX.FTZ R4, R210, R4, !PT ;  /* 0x00000004d2047209 */ /* 0x000fc80007810000 */
[----:B------:R-:W-:Y:S01]  /*f190*/  FMNMX.FTZ R4, R209, R4, !PT ;  /* 0x00000004d1047209 */ /* 0x000fe20007810000 */
[C---:B------:R-:W-:Y:S01]  /*f1a0*/  FMUL.FTZ R2, R203.reuse, c[0x0][0x23c] ;  /* 0x00008f00cb027a20 */ /* 0x040fe20000410000 */
[----:B------:R-:W-:Y:S02]  /*f1b0*/  FSETP.NEU.FTZ.AND P4, PT, R203, -INF , PT ;  /* 0xff800000cb00780b */ /* 0x000fe40003f9d000 */
[----:B------:R-:W-:Y:S02]  /*f1c0*/  FMNMX.FTZ R4, R208, R4, !PT ;  /* 0x00000004d0047209 */ /* 0x000fe40007810000 */
[----:B---3--:R-:W-:-:S03]  /*f1d0*/  FMNMX.FTZ R5, R5, R7, !PT ;  /* 0x0000000705057209 */ /* 0x008fc60007810000 */
[----:B------:R-:W2:Y:S01]  /*f1e0*/  SHFL.BFLY PT, R7, R4, 0x2, 0x1f ;  /* 0x0c401f0004077f89 */ /* 0x000ea200000e0000 */
[----:B------:R-:W-:-:S03]  /*f1f0*/  FSEL R2, R2, RZ, P4 ;  /* 0x000000ff02027208 */ /* 0x000fc60002000000 */
[----:B------:R-:W3:Y:S02]  /*f200*/  SHFL.BFLY PT, R8, R5, 0x1, 0x1f ;  /* 0x0c201f0005087f89 */ /* 0x000ee400000e0000 */
[--C-:B------:R-:W-:Y:S01]  /*f210*/  FFMA.FTZ R6, R100, c[0x0][0x23c], -R2.reuse ;  /* 0x00008f0064067a23 */ /* 0x100fe20000010802 */
[----:B-1----:R-:W-:Y:S01]  /*f220*/  FMNMX.FTZ R202, R0, R9, !PT ;  /* 0x0000000900ca7209 */ /* 0x002fe20007810000 */
[--C-:B------:R-:W-:Y:S02]  /*f230*/  FFMA.FTZ R0, R104, c[0x0][0x23c], -R2.reuse ;  /* 0x00008f0068007a23 */ /* 0x100fe40000010802 */
[----:B------:R1:W-:Y:S01]  /*f240*/  MUFU.EX2 R93, R6 ;  /* 0x00000006005d7308 */ /* 0x0003e20000000800 */
[----:B------:R-:W-:Y:S01]  /*f250*/  FSETP.NEU.FTZ.AND P3, PT, R202, -INF , PT ;  /* 0xff800000ca00780b */ /* 0x000fe20003f7d000 */
[----:B-1----:R-:W-:-:S06]  /*f260*/  FFMA.FTZ R6, R103, c[0x0][0x23c], -R2 ;  /* 0x00008f0067067a23 */ /* 0x002fcc0000010802 */
[----:B------:R1:W-:Y:S01]  /*f270*/  MUFU.EX2 R103, R0 ;  /* 0x0000000000677308 */ /* 0x0003e20000000800 */
[----:B--2---:R-:W-:-:S07]  /*f280*/  FMNMX.FTZ R4, R4, R7, !PT ;  /* 0x0000000704047209 */ /* 0x004fce0007810000 */
[----:B------:R2:W-:Y:S01]  /*f290*/  MUFU.EX2 R219, R6 ;  /* 0x0000000600db7308 */ /* 0x0005e20000000800 */
[----:B-1----:R-:W-:-:S05]  /*f2a0*/  FMUL.FTZ R0, R202, c[0x0][0x23c] ;  /* 0x00008f00ca007a20 */ /* 0x002fca0000410000 */
[----:B------:R-:W-:Y:S01]  /*f2b0*/  FSEL R0, R0, RZ, P3 ;  /* 0x000000ff00007208 */ /* 0x000fe20001800000 */
[----:B--2---:R-:W-:-:S04]  /*f2c0*/  FFMA.FTZ R6, R105, c[0x0][0x23c], -R2 ;  /* 0x00008f0069067a23 */ /* 0x004fc80000010802 */
[----:B------:R1:W-:Y:S01]  /*f2d0*/  MUFU.EX2 R236, R6 ;  /* 0x0000000600ec7308 */ /* 0x0003e20000000800 */
[----:B---3--:R-:W-:Y:S01]  /*f2e0*/  FMNMX.FTZ R201, R5, R8, !PT ;  /* 0x0000000805c97209 */ /* 0x008fe20007810000 */
[--C-:B------:R-:W-:Y:S02]  /*f2f0*/  FFMA.FTZ R5, R106, c[0x0][0x23c], -R0.reuse ;  /* 0x00008f006a057a23 */ /* 0x100fe40000010800 */
[----:B-1----:R-:W-:-:S04]  /*f300*/  FFMA.FTZ R6, R101, c[0x0][0x23c], -R0 ;  /* 0x00008f0065067a23 */ /* 0x002fc80000010800 */
[----:B------:R1:W-:Y:S08]  /*f310*/  MUFU.EX2 R249, R6 ;  /* 0x0000000600f97308 */ /* 0x0003f00000000800 */
[----:B------:R2:W-:Y:S01]  /*f320*/  MUFU.EX2 R238, R5 ;  /* 0x0000000500ee7308 */ /* 0x0005e20000000800 */
[----:B-1----:R-:W1:Y:S01]  /*f330*/  SHFL.BFLY PT, R6, R4, 0x1, 0x1f ;  /* 0x0c201f0004067f89 */ /* 0x002e6200000e0000 */
[----:B--2---:R-:W-:-:S06]  /*f340*/  FFMA.FTZ R5, R107, c[0x0][0x23c], -R0 ;  /* 0x00008f006b057a23 */ /* 0x004fcc0000010800 */
[----:B------:R2:W-:Y:S01]  /*f350*/  MUFU.EX2 R100, R5 ;  /* 0x0000000500647308 */ /* 0x0005e20000000800 */
[C---:B------:R-:W-:Y:S01]  /*f360*/  FMUL.FTZ R13, R201.reuse, c[0x0][0x23c] ;  /* 0x00008f00c90d7a20 */ /* 0x040fe20000410000 */
[----:B------:R-:W-:Y:S01]  /*f370*/  FSETP.NEU.FTZ.AND P2, PT, R201, -INF , PT ;  /* 0xff800000c900780b */ /* 0x000fe20003f5d000 */
[----:B--2---:R-:W-:-:S05]  /*f380*/  FFMA.FTZ R5, R109, c[0x0][0x23c], -R0 ;  /* 0x00008f006d057a23 */ /* 0x004fca0000010800 */
[----:B------:R2:W3:Y:S01]  /*f390*/  MUFU.EX2 R12, R5 ;  /* 0x00000005000c7308 */ /* 0x0004e20000000800 */
[----:B------:R-:W-:Y:S02]  /*f3a0*/  FSEL R13, R13, RZ, P2 ;  /* 0x000000ff0d0d7208 */ /* 0x000fe40001000000 */
[----:B-1----:R-:W-:-:S03]  /*f3b0*/  FMNMX.FTZ R200, R4, R6, !PT ;  /* 0x0000000604c87209 */ /* 0x002fc60007810000 */
[----:B------:R-:W-:Y:S01]  /*f3c0*/  FFMA.FTZ R4, R110, c[0x0][0x23c], -R13 ;  /* 0x00008f006e047a23 */ /* 0x000fe2000001080d */
[----:B------:R-:W-:-:S03]  /*f3d0*/  FSETP.NEU.FTZ.AND P1, PT, R200, -INF , PT ;  /* 0xff800000c800780b */ /* 0x000fc60003f3d000 */
[----:B------:R1:W-:Y:S01]  /*f3e0*/  MUFU.EX2 R107, R4 ;  /* 0x00000004006b7308 */ /* 0x0003e20000000800 */
[--C-:B--2---:R-:W-:Y:S02]  /*f3f0*/  FFMA.FTZ R5, R102, c[0x0][0x23c], -R13.reuse ;  /* 0x00008f0066057a23 */ /* 0x104fe4000001080d */
[----:B---3--:R-:W-:Y:S02]  /*f400*/  IMAD.MOV.U32 R102, RZ, RZ, R12 ;  /* 0x000000ffff667224 */ /* 0x008fe400078e000c */
[----:B------:R-:W-:Y:S02]  /*f410*/  FMUL.FTZ R12, R200, c[0x0][0x23c] ;  /* 0x00008f00c80c7a20 */ /* 0x000fe40000410000 */
[----:B-1----:R-:W-:-:S03]  /*f420*/  FFMA.FTZ R4, R108, c[0x0][0x23c], -R13 ;  /* 0x00008f006c047a23 */ /* 0x002fc6000001080d */
[----:B------:R-:W-:Y:S01]  /*f430*/  FSEL R12, R12, RZ, P1 ;  /* 0x000000ff0c0c7208 */ /* 0x000fe20000800000 */
[----:B------:R1:W-:Y:S02]  /*f440*/  MUFU.EX2 R101, R4 ;  /* 0x0000000400657308 */ /* 0x0003e40000000800 */
[----:B-1----:R-:W-:-:S06]  /*f450*/  FFMA.FTZ R4, R111, c[0x0][0x23c], -R13 ;  /* 0x00008f006f047a23 */ /* 0x002fcc000001080d */
[----:B------:R1:W-:Y:S02]  /*f460*/  MUFU.EX2 R61, R4 ;  /* 0x00000004003d7308 */ /* 0x0003e40000000800 */
[----:B-1----:R-:W-:-:S06]  /*f470*/  FFMA.FTZ R4, R84, c[0x0][0x23c], -R12 ;  /* 0x00008f0054047a23 */ /* 0x002fcc000001080c */
[----:B------:R1:W-:Y:S08]  /*f480*/  MUFU.EX2 R104, R4 ;  /* 0x0000000400687308 */ /* 0x0003f00000000800 */
[----:B------:R2:W-:Y:S01]  /*f490*/  MUFU.EX2 R105, R5 ;  /* 0x0000000500697308 */ /* 0x0005e20000000800 */
[----:B-1----:R-:W-:Y:S01]  /*f4a0*/  FFMA.FTZ R4, R112, c[0x0][0x23c], -R12 ;  /* 0x00008f0070047a23 */ /* 0x002fe2000001080c */
[----:B------:R-:W-:Y:S01]  /*f4b0*/  MOV R110, R11 ;  /* 0x0000000b006e7202 */ /* 0x000fe20000000f00 */
[----:B------:R-:W-:Y:S01]  /*f4c0*/  IMAD.MOV.U32 R108, RZ, RZ, R10 ;  /* 0x000000ffff6c7224 */ /* 0x000fe200078e000a */
[----:B------:R-:W-:-:S04]  /*f4d0*/  F2FP.BF16.PACK_AB R8, R219, R93 ;  /* 0x0000005ddb08723e */ /* 0x000fc800000010ff */
[----:B------:R1:W-:Y:S01]  /*f4e0*/  MUFU.EX2 R106, R4 ;  /* 0x00000004006a7308 */ /* 0x0003e20000000800 */
[----:B------:R-:W-:Y:S01]  /*f4f0*/  F2FP.BF16.PACK_AB R9, R238, R249 ;  /* 0x000000f9ee09723e */ /* 0x000fe200000010ff */
[----:B------:R-:W3:Y:S01]  /*f500*/  LDL.LU R112, [R1+0xac] ;  /* 0x0000ac0001707983 */ /* 0x000ee20000300800 */
        /* <DEDUP_REMOVED lines=14> */
[----:B------:R1:W-:Y:S08]  /*f5f0*/  MUFU.EX2 R15, R3 ;  /* 0x00000003000f7308 */ /* 0x0003f00000000800 */
[----:B------:R-:W2:Y:S01]  /*f600*/  MUFU.EX2 R14, R14 ;  /* 0x0000000e000e7308 */ /* 0x000ea20000000800 */
[----:B-1----:R-:W-:-:S07]  /*f610*/  FFMA.FTZ R3, R115, c[0x0][0x23c], -R12 ;  /* 0x00008f0073037a23 */ /* 0x002fce000001080c */
[----:B------:R-:W1:Y:S08]  /*f620*/  MUFU.EX2 R65, R65 ;  /* 0x0000004100417308 */ /* 0x000e700000000800 */
[----:B------:R4:W4:Y:S08]  /*f630*/  MUFU.EX2 R64, R5 ;  /* 0x0000000500407308 */ /* 0x0009300000000800 */
[----:B------:R-:W4:Y:S01]  /*f640*/  MUFU.EX2 R235, R3 ;  /* 0x0000000300eb7308 */ /* 0x000f220000000800 */
[-C--:B--2---:R-:W-:Y:S01]  /*f650*/  FMUL.FTZ R140, R140, R14.reuse ;  /* 0x0000000e8c8c7220 */ /* 0x084fe20000410000 */
[----:B------:R-:W-:Y:S01]  /*f660*/  F2FP.BF16.PACK_AB R10, R236, R103 ;  /* 0x00000067ec0a723e */ /* 0x000fe200000010ff */
[----:B------:R-:W-:Y:S01]  /*f670*/  FMUL.FTZ R141, R141, R14 ;  /* 0x0000000e8d8d7220 */ /* 0x000fe20000410000 */
[----:B------:R-:W-:Y:S01]  /*f680*/  F2FP.BF16.PACK_AB R11, R102, R100 ;  /* 0x00000064660b723e */ /* 0x000fe200000010ff */
[----:B-1----:R-:W-:Y:S01]  /*f690*/  FMUL.FTZ R142, R142, R65 ;  /* 0x000000418e8e7220 */ /* 0x002fe20000410000 */
[----:B------:R-:W-:Y:S01]  /*f6a0*/  F2FP.BF16.PACK_AB R4, R107, R105 ;  /* 0x000000696b04723e */ /* 0x000fe200000010ff */
[----:B------:R-:W-:Y:S01]  /*f6b0*/  FMUL.FTZ R143, R143, R65 ;  /* 0x000000418f8f7220 */ /* 0x000fe20000410000 */
[----:B----4-:R-:W-:Y:S01]  /*f6c0*/  F2FP.BF16.PACK_AB R5, R106, R104 ;  /* 0x000000686a05723e */ /* 0x010fe200000010ff */
[-C--:B------:R-:W-:Y:S01]  /*f6d0*/  FMUL.FTZ R136, R136, R64.reuse ;  /* 0x0000004088887220 */ /* 0x080fe20000410000 */
[----:B------:R-:W-:Y:S01]  /*f6e0*/  F2FP.BF16.PACK_AB R6, R61, R101 ;  /* 0x000000653d06723e */ /* 0x000fe200000010ff */
[----:B------:R-:W-:-:S02]  /*f6f0*/  FMUL.FTZ R137, R137, R64 ;  /* 0x0000004089897220 */ /* 0x000fc40000410000 */
[-C--:B------:R-:W-:Y:S02]  /*f700*/  FMUL.FTZ R138, R138, R15.reuse ;  /* 0x0000000f8a8a7220 */ /* 0x080fe40000410000 */
[----:B------:R-:W-:Y:S01]  /*f710*/  FMUL.FTZ R139, R139, R15 ;  /* 0x0000000f8b8b7220 */ /* 0x000fe20000410000 */
[----:B------:R-:W-:Y:S01]  /*f720*/  F2FP.BF16.PACK_AB R7, R235, R237 ;  /* 0x000000edeb07723e */ /* 0x000fe200000010ff */
        /* <DEDUP_REMOVED lines=35> */
[-C--:B------:R-:W-:Y:S02]  /*f960*/  FMUL.FTZ R179, R179, R15.reuse ;  /* 0x0000000fb3b37220 */ /* 0x080fe40000410000 */
        /* <DEDUP_REMOVED lines=8> */
[C---:B------:R-:W-:Y:S08]  /*f9f0*/  HMMA.16816.F32.BF16 R32, R4.reuse, R22, R176 ;  /* 0x000000160420723c */ /* 0x040ff000000418b0 */
[----:B------:R-:W-:Y:S01]  /*fa00*/  HMMA.16816.F32.BF16 R56, R4, R16, R188 ;  /* 0x000000100438723c */ /* 0x000fe200000418bc */
[----:B------:R1:W2:Y:S02]  /*fa10*/  MUFU.EX2 R4, R3 ;  /* 0x0000000300047308 */ /* 0x0002a40000000800 */
[----:B-1----:R-:W-:-:S06]  /*fa20*/  FFMA.FTZ R3, R129, c[0x0][0x23c], -R2 ;  /* 0x00008f0081037a23 */ /* 0x002fcc0000010802 */
[----:B------:R1:W-:Y:S01]  /*fa30*/  MUFU.EX2 R136, R3 ;  /* 0x0000000300887308 */ /* 0x0003e20000000800 */
[----:B------:R-:W-:Y:S02]  /*fa40*/  IMAD.MOV.U32 R139, RZ, RZ, R231 ;  /* 0x000000ffff8b7224 */ /* 0x000fe400078e00e7 */
[----:B-1----:R-:W-:-:S05]  /*fa50*/  FFMA.FTZ R3, R252, c[0x0][0x23c], -R2 ;  /* 0x00008f00fc037a23 */ /* 0x002fca0000010802 */
[----:B------:R1:W-:Y:S02]  /*fa60*/  MUFU.EX2 R156, R3 ;  /* 0x00000003009c7308 */ /* 0x0003e40000000800 */
[----:B-1----:R-:W-:-:S06]  /*fa70*/  FFMA.FTZ R3, R128, c[0x0][0x23c], -R0 ;  /* 0x00008f0080037a23 */ /* 0x002fcc0000010800 */
[----:B------:R1:W-:Y:S02]  /*fa80*/  MUFU.EX2 R192, R3 ;  /* 0x0000000300c07308 */ /* 0x0003e40000000800 */
[----:B-1----:R-:W-:-:S06]  /*fa90*/  FFMA.FTZ R3, R223, c[0x0][0x23c], -R0 ;  /* 0x00008f00df037a23 */ /* 0x002fcc0000010800 */
[----:B------:R1:W-:Y:S02]  /*faa0*/  MUFU.EX2 R231, R3 ;  /* 0x0000000300e77308 */ /* 0x0003e40000000800 */
[--C-:B-1----:R-:W-:Y:S02]  /*fab0*/  FFMA.FTZ R3, R222, c[0x0][0x23c], -R0.reuse ;  /* 0x00008f00de037a23 */ /* 0x102fe40000010800 */
[----:B------:R-:W4:Y:S04]  /*fac0*/  LDL.LU R222, [R1+0xb4] ;  /* 0x0000b40001de7983 */ /* 0x000f280000300800 */
[----:B------:R1:W-:Y:S01]  /*fad0*/  MUFU.EX2 R159, R3 ;  /* 0x00000003009f7308 */ /* 0x0003e20000000800 */
[----:B------:R-:W-:Y:S02]  /*fae0*/  MOV R138, R232 ;  /* 0x000000e8008a7202 */ /* 0x000fe40000000f00 */
[----:B------:R-:W-:Y:S01]  /*faf0*/  MOV R115, R230 ;  /* 0x000000e600737202 */ /* 0x000fe20000000f00 */
[----:B-1----:R-:W-:-:S04]  /*fb00*/  FFMA.FTZ R3, R127, c[0x0][0x23c], -R0 ;  /* 0x00008f007f037a23 */ /* 0x002fc80000010800 */
[----:B------:R1:W-:Y:S02]  /*fb10*/  MUFU.EX2 R232, R3 ;  /* 0x0000000300e87308 */ /* 0x0003e40000000800 */
[----:B-1----:R-:W-:-:S06]  /*fb20*/  FFMA.FTZ R3, R126, c[0x0][0x23c], -R13 ;  /* 0x00008f007e037a23 */ /* 0x002fcc000001080d */
[----:B------:R1:W-:Y:S02]  /*fb30*/  MUFU.EX2 R147, R3 ;  /* 0x0000000300937308 */ /* 0x0003e40000000800 */
[----:B-1----:R-:W-:-:S06]  /*fb40*/  FFMA.FTZ R3, R125, c[0x0][0x23c], -R13 ;  /* 0x00008f007d037a23 */ /* 0x002fcc000001080d */
[----:B------:R1:W1:Y:S01]  /*fb50*/  MUFU.EX2 R230, R3 ;  /* 0x0000000300e67308 */ /* 0x0002620000000800 */
[----:B------:R-:W-:Y:S02]  /*fb60*/  IMAD.MOV.U32 R137, RZ, RZ, R233 ;  /* 0x000000ffff897224 */ /* 0x000fe400078e00e9 */
[----:B-1----:R-:W-:-:S05]  /*fb70*/  FFMA.FTZ R3, R221, c[0x0][0x23c], -R13 ;  /* 0x00008f00dd037a23 */ /* 0x002fca000001080d */
[----:B------:R1:W-:Y:S01]  /*fb80*/  MUFU.EX2 R223, R3 ;  /* 0x0000000300df7308 */ /* 0x0003e20000000800 */
[----:B------:R-:W-:Y:S01]  /*fb90*/  MOV R111, R87 ;  /* 0x00000057006f7202 */ /* 0x000fe20000000f00 */
[----:B------:R-:W-:Y:S02]  /*fba0*/  IMAD.MOV.U32 R72, RZ, RZ, R229 ;  /* 0x000000ffff487224 */ /* 0x000fe400078e00e5 */
[----:B-1----:R-:W-:-:S04]  /*fbb0*/  FFMA.FTZ R3, R220, c[0x0][0x23c], -R13 ;  /* 0x00008f00dc037a23 */ /* 0x002fc8000001080d */
[----:B------:R1:W-:Y:S01]  /*fbc0*/  MUFU.EX2 R221, R3 ;  /* 0x0000000300dd7308 */ /* 0x0003e20000000800 */
[----:B---3--:R-:W-:Y:S02]  /*fbd0*/  FFMA.FTZ R93, R112, R14, R93 ;  /* 0x0000000e705d7223 */ /* 0x008fe4000001005d */
[----:B------:R-:W-:Y:S02]  /*fbe0*/  IMAD.MOV.U32 R112, RZ, RZ, R111 ;  /* 0x000000ffff707224 */ /* 0x000fe400078e006f */
[----:B-1----:R-:W-:-:S04]  /*fbf0*/  FFMA.FTZ R3, R124, c[0x0][0x23c], -R12 ;  /* 0x00008f007c037a23 */ /* 0x002fc8000001080c */
[----:B------:R1:W-:Y:S01]  /*fc00*/  MUFU.EX2 R233, R3 ;  /* 0x0000000300e97308 */ /* 0x0003e20000000800 */
[----:B------:R-:W-:Y:S01]  /*fc10*/  MOV R111, R224 ;  /* 0x000000e0006f7202 */ /* 0x000fe20000000f00 */
[----:B-1----:R-:W-:-:S06]  /*fc20*/  FFMA.FTZ R3, R97, c[0x0][0x23c], -R12 ;  /* 0x00008f0061037a23 */ /* 0x002fcc000001080c */
[----:B------:R1:W3:Y:S02]  /*fc30*/  MUFU.EX2 R229, R3 ;  /* 0x0000000300e57308 */ /* 0x0002e40000000800 */
[----:B-1----:R-:W-:-:S06]  /*fc40*/  FFMA.FTZ R3, R96, c[0x0][0x23c], -R12 ;  /* 0x00008f0060037a23 */ /* 0x002fcc000001080c */
[----:B------:R1:W-:Y:S02]  /*fc50*/  MUFU.EX2 R224, R3 ;  /* 0x0000000300e07308 */ /* 0x0003e40000000800 */
[----:B-1----:R-:W-:Y:S02]  /*fc60*/  FFMA.FTZ R3, R92, c[0x0][0x23c], -R12 ;  /* 0x00008f005c037a23 */ /* 0x002fe4000001080c */
[-C--:B----4-:R-:W-:Y:S02]  /*fc70*/  FFMA.FTZ R92, R222, R65.reuse, R249 ;  /* 0x00000041de5c7223 */ /* 0x090fe400000100f9 */
[----:B------:R-:W4:Y:S01]  /*fc80*/  LDL.LU R222, [R1+0xb0] ;  /* 0x0000b00001de7983 */ /* 0x000f220000300800 */
[-C--:B------:R-:W-:Y:S02]  /*fc90*/  FMUL.FTZ R184, R184, R14.reuse ;  /* 0x0000000eb8b87220 */ /* 0x080fe40000410000 */
[----:B------:R-:W-:Y:S02]  /*fca0*/  FMUL.FTZ R185, R185, R14 ;  /* 0x0000000eb9b97220 */ /* 0x000fe40000410000 */
[----:B------:R-:W-:-:S02]  /*fcb0*/  FMUL.FTZ R186, R186, R65 ;  /* 0x00000041baba7220 */ /* 0x000fc40000410000 */
[-C--:B------:R-:W-:Y:S02]  /*fcc0*/  FMUL.FTZ R187, R187, R65.reuse ;  /* 0x00000041bbbb7220 */ /* 0x080fe40000410000 */
[-C--:B------:R-:W-:Y:S02]  /*fcd0*/  FMUL.FTZ R196, R196, R14.reuse ;  /* 0x0000000ec4c47220 */ /* 0x080fe40000410000 */
[-C--:B------:R-:W-:Y:S02]  /*fce0*/  FMUL.FTZ R197, R197, R14.reuse ;  /* 0x0000000ec5c57220 */ /* 0x080fe40000410000 */
[-C--:B------:R-:W-:Y:S02]  /*fcf0*/  FMUL.FTZ R198, R198, R65.reuse ;  /* 0x00000041c6c67220 */ /* 0x080fe40000410000 */
[-C--:B------:R-:W-:Y:S01]  /*fd00*/  FMUL.FTZ R199, R199, R65.reuse ;  /* 0x00000041c7c77220 */ /* 0x080fe20000410000 */
[C---:B------:R-:W-:Y:S08]  /*fd10*/  HMMA.16816.F32.BF16 R184, R8.reuse, R16, R184 ;  /* 0x0000001008b8723c */ /* 0x040ff000000418b8 */
[----:B------:R-:W-:Y:S01]  /*fd20*/  HMMA.16816.F32.BF16 R196, R8, R18, R196 ;  /* 0x0000001208c4723c */ /* 0x000fe200000418c4 */
[----:B------:R-:W1:Y:S01]  /*fd30*/  LDSM.16.MT88.4 R16, [R225+0x8800] ;  /* 0x00880000e110783b */ /* 0x000e620000004200 */
[----:B------:R-:W-:Y:S01]  /*fd40*/  FMUL.FTZ R152, R152, R14 ;  /* 0x0000000e98987220 */ /* 0x000fe20000410000 */
[----:B------:R-:W-:Y:S01]  /*fd50*/  MOV R74, R108 ;  /* 0x0000006c004a7202 */ /* 0x000fe20000000f00 */
[----:B------:R-:W-:Y:S01]  /*fd60*/  FMUL.FTZ R153, R153, R14 ;  /* 0x0000000e99997220 */ /* 0x000fe20000410000 */
[----:B------:R-:W1:Y:S01]  /*fd70*/  MUFU.EX2 R108, R3 ;  /* 0x00000003006c7308 */ /* 0x000e620000000800 */
[----:B------:R-:W-:-:S02]  /*fd80*/  FMUL.FTZ R154, R154, R65 ;  /* 0x000000419a9a7220 */ /* 0x000fc40000410000 */
[-C--:B------:R-:W-:Y:S02]  /*fd90*/  FMUL.FTZ R155, R155, R65.reuse ;  /* 0x000000419b9b7220 */ /* 0x080fe40000410000 */
[-C--:B------:R-:W-:Y:S02]  /*fda0*/  FMUL.FTZ R164, R164, R14.reuse ;  /* 0x0000000ea4a47220 */ /* 0x080fe40000410000 */
[----:B------:R-:W-:Y:S02]  /*fdb0*/  FMUL.FTZ R165, R165, R14 ;  /* 0x0000000ea5a57220 */ /* 0x000fe40000410000 */
[-C--:B------:R-:W-:Y:S02]  /*fdc0*/  FMUL.FTZ R166, R166, R65.reuse ;  /* 0x00000041a6a67220 */ /* 0x080fe40000410000 */
[----:B------:R-:W-:Y:S02]  /*fdd0*/  FMUL.FTZ R167, R167, R65 ;  /* 0x00000041a7a77220 */ /* 0x000fe40000410000 */
[----:B------:R-:W-:-:S02]  /*fde0*/  IMAD.MOV.U32 R109, RZ, RZ, R86 ;  /* 0x000000ffff6d7224 */ /* 0x000fc400078e0056 */
[----:B------:R-:W-:Y:S01]  /*fdf0*/  HMMA.16816.F32.BF16 R84, R8, R24, R152 ;  /* 0x000000180854723c */ /* 0x000fe20000041898 */
[-C--:B------:R-:W-:Y:S02]  /*fe00*/  FMUL.FTZ R168, R168, R14.reuse ;  /* 0x0000000ea8a87220 */ /* 0x080fe40000410000 */
[----:B------:R-:W-:Y:S02]  /*fe10*/  FMUL.FTZ R169, R169, R14 ;  /* 0x0000000ea9a97220 */ /* 0x000fe40000410000 */
[----:B------:R-:W-:-:S03]  /*fe20*/  FMUL.FTZ R170, R170, R65 ;  /* 0x00000041aaaa7220 */ /* 0x000fc60000410000 */
[C---:B------:R-:W-:Y:S01]  /*fe30*/  HMMA.16816.F32.BF16 R164, R8.reuse, R26, R164 ;  /* 0x0000001a08a4723c */ /* 0x040fe200000418a4 */
[----:B------:R-:W1:Y:S01]  /*fe40*/  LDSM.16.MT88.4 R24, [R228+0x8800] ;  /* 0x00880000e418783b */ /* 0x000e620000004200 */
[-C--:B------:R-:W-:Y:S02]  /*fe50*/  FMUL.FTZ R171, R171, R65.reuse ;  /* 0x00000041abab7220 */ /* 0x080fe40000410000 */
[-C--:B------:R-:W-:Y:S02]  /*fe60*/  FMUL.FTZ R180, R180, R14.reuse ;  /* 0x0000000eb4b47220 */ /* 0x080fe40000410000 */
[----:B------:R-:W-:Y:S02]  /*fe70*/  FMUL.FTZ R181, R181, R14 ;  /* 0x0000000eb5b57220 */ /* 0x000fe40000410000 */
[-C--:B------:R-:W-:Y:S02]  /*fe80*/  FMUL.FTZ R182, R182, R65.reuse ;  /* 0x00000041b6b67220 */ /* 0x080fe40000410000 */
[----:B------:R-:W-:Y:S01]  /*fe90*/  FMUL.FTZ R183, R183, R65 ;  /* 0x00000041b7b77220 */ /* 0x000fe20000410000 */
[----:B--2---:R-:W-:Y:S01]  /*fea0*/  MOV R252, R4 ;  /* 0x0000000400fc7202 */ /* 0x004fe20000000f00 */
[----:B------:R-:W-:Y:S01]  /*feb0*/  HMMA.16816.F32.BF16 R168, R8, R20, R168 ;  /* 0x0000001408a8723c */ /* 0x000fe200000418a8 */
[----:B------:R-:W-:-:S02]  /*fec0*/  F2FP.BF16.PACK_AB R4, R230, R147 ;  /* 0x00000093e604723e */ /* 0x000fc400000010ff */
[----:B---3--:R-:W-:Y:S02]  /*fed0*/  F2FP.BF16.PACK_AB R5, R229, R233 ;  /* 0x000000e9e505723e */ /* 0x008fe400000010ff */
[----:B------:R-:W-:Y:S02]  /*fee0*/  F2FP.BF16.PACK_AB R6, R221, R223 ;  /* 0x000000dfdd06723e */ /* 0x000fe400000010ff */
[----:B-1----:R-:W-:Y:S01]  /*fef0*/  F2FP.BF16.PACK_AB R7, R108, R224 ;  /* 0x000000e06c07723e */ /* 0x002fe200000010ff */
[----:B------:R-:W-:Y:S01]  /*ff00*/  HMMA.16816.F32.BF16 R180, R8, R22, R180 ;  /* 0x0000001608b4723c */ /* 0x000fe200000418b4 */
[----:B------:R-:W-:Y:S01]  /*ff10*/  IMAD.MOV.U32 R73, RZ, RZ, R110 ;  /* 0x000000ffff497224 */ /* 0x000fe200078e006e */
[----:B------:R-:W-:-:S05]  /*ff20*/  MOV R146, R71 ;  /* 0x0000004700927202 */ /* 0x000fca0000000f00 */
[----:B------:R-:W-:Y:S02]  /*ff30*/  F2FP.BF16.PACK_AB R8, R252, R193 ;  /* 0x000000c1fc08723e */ /* 0x000fe400000010ff */
[----:B------:R-:W-:Y:S02]  /*ff40*/  F2FP.BF16.PACK_AB R9, R231, R192 ;  /* 0x000000c0e709723e */ /* 0x000fe400000010ff */
[----:B------:R-:W-:Y:S02]  /*ff50*/  F2FP.BF16.PACK_AB R10, R156, R136 ;  /* 0x000000889c0a723e */ /* 0x000fe400000010ff */
[----:B------:R-:W-:Y:S01]  /*ff60*/  F2FP.BF16.PACK_AB R11, R232, R159 ;  /* 0x0000009fe80b723e */ /* 0x000fe200000010ff */
[----:B------:R-:W-:Y:S01]  /*ff70*/  IMAD.MOV.U32 R145, RZ, RZ, R70 ;  /* 0x000000ffff917224 */ /* 0x000fe200078e0046 */
[----:B------:R-:W-:Y:S01]  /*ff80*/  MOV R144, R69 ;  /* 0x0000004500907202 */ /* 0x000fe20000000f00 */
[----:B------:R-:W-:Y:S01]  /*ff90*/  IMAD.MOV.U32 R110, RZ, RZ, R68 ;  /* 0x000000ffff6e7224 */ /* 0x000fe200078e0044 */
[----:B------:R-:W-:Y:S01]  /*ffa0*/  HMMA.16816.F32.BF16 R52, R4, R16, R52 ;  /* 0x000000100434723c */ /* 0x000fe20000041834 */
[----:B------:R-:W-:Y:S02]  /*ffb0*/  LDSM.16.MT88.4 R20, [R226+0x8800] ;  /* 0x00880000e214783b */ /* 0x000fe40000004200 */
[----:B------:R-:W-:-:S05]  /*ffc0*/  FFMA.FTZ R3, R110, c[0x0][0x23c], -R13 ;  /* 0x00008f006e037a23 */ /* 0x000fca000001080d */
[----:B------:R-:W-:Y:S01]  /*ffd0*/  HMMA.16816.F32.BF16 R68, R8, R16, R140 ;  /* 0x000000100844723c */ /* 0x000fe2000004188c */
[----:B------:R1:W-:Y:S07]  /*ffe0*/  MUFU.EX2 R110, R3 ;  /* 0x00000003006e7308 */ /* 0x0003ee0000000800 */
[-C--:B------:R-:W-:Y:S08]  /*fff0*/  HMMA.16816.F32.BF16 R48, R4, R18.reuse, R48 ;  /* 0x000000120430723c */ /* 0x080ff00000041830 */
[----:B------:R-:W-:Y:S01]  /*10000*/  HMMA.16816.F32.BF16 R148, R8, R18, R148 ;  /* 0x000000120894723c */ /* 0x000fe20000041894 */
[----:B------:R-:W2:Y:S01]  /*10010*/  LDSM.16.MT88.4 R16, [R227+0x8800] ;  /* 0x00880000e310783b */ /* 0x000ea20000004200 */
[----:B-1----:R-:W-:-:S04]  /*10020*/  FFMA.FTZ R3, R144, c[0x0][0x23c], -R13 ;  /* 0x00008f0090037a23 */ /* 0x002fc8000001080d */
[----:B------:R1:W3:Y:S02]  /*10030*/  MUFU.EX2 R189, R3 ;  /* 0x0000000300bd7308 */ /* 0x0002e40000000800 */
[----:B------:R-:W-:Y:S01]  /*10040*/  HMMA.16816.F32.BF16 R44, R4, R24, R44 ;  /* 0x00000018042c723c */ /* 0x000fe2000004182c */
[----:B------:R-:W-:Y:S01]  /*10050*/  MOV R174, R112 ;  /* 0x0000007000ae7202 */ /* 0x000fe20000000f00 */
[----:B-1----:R-:W-:-:S04]  /*10060*/  FFMA.FTZ R3, R145, c[0x0][0x23c], -R13 ;  /* 0x00008f0091037a23 */ /* 0x002fc8000001080d */
[----:B------:R1:W-:Y:S02]  /*10070*/  MUFU.EX2 R124, R3 ;  /* 0x00000003007c7308 */ /* 0x0003e40000000800 */
[----:B------:R-:W-:Y:S08]  /*10080*/  HMMA.16816.F32.BF16 R40, R4, R26, R40 ;  /* 0x0000001a0428723c */ /* 0x000ff00000041828 */
        /* <DEDUP_REMOVED lines=8> */
[----:B------:R-:W-:Y:S01]  /*10110*/  MOV R152, R251 ;  /* 0x000000fb00987202 */ /* 0x000fe20000000f00 */
[----:B--2---:R-:W-:-:S05]  /*10120*/  FFMA.FTZ R3, R98, c[0x0][0x23c], -R12 ;  /* 0x00008f0062037a23 */ /* 0x004fca000001080c */
[----:B------:R2:W1:Y:S02]  /*10130*/  MUFU.EX2 R190, R3 ;  /* 0x0000000300be7308 */ /* 0x0004640000000800 */
[----:B--2---:R-:W-:-:S06]  /*10140*/  FFMA.FTZ R3, R88, c[0x0][0x23c], -R12 ;  /* 0x00008f0058037a23 */ /* 0x004fcc000001080c */
[----:B------:R2:W-:Y:S02]  /*10150*/  MUFU.EX2 R172, R3 ;  /* 0x0000000300ac7308 */ /* 0x0005e40000000800 */
[----:B--2---:R-:W-:-:S06]  /*10160*/  FFMA.FTZ R3, R89, c[0x0][0x23c], -R12 ;  /* 0x00008f0059037a23 */ /* 0x004fcc000001080c */
[----:B------:R-:W2:Y:S01]  /*10170*/  MUFU.EX2 R251, R3 ;  /* 0x0000000300fb7308 */ /* 0x000ea20000000800 */
[----:B------:R-:W-:Y:S01]  /*10180*/  HMMA.16816.F32.BF16 R36, R4, R20, R36 ;  /* 0x000000140424723c */ /* 0x000fe20000041824 */
[----:B------:R-:W-:-:S07]  /*10190*/  IMAD.MOV.U32 R161, RZ, RZ, R72 ;  /* 0x000000ffffa17224 */ /* 0x000fce00078e0048 */
[----:B------:R-:W-:Y:S01]  /*101a0*/  HMMA.16816.F32.BF16 R32, R4, R22, R32 ;  /* 0x000000160420723c */ /* 0x000fe20000041820 */
[----:B------:R-:W-:-:S07]  /*101b0*/  MOV R160, R73 ;  /* 0x0000004900a07202 */ /* 0x000fce0000000f00 */
[----:B------:R-:W-:Y:S01]  /*101c0*/  HMMA.16816.F32.BF16 R28, R4, R18, R28 ;  /* 0x00000012041c723c */ /* 0x000fe2000004181c */
[----:B------:R-:W-:-:S06]  /*101d0*/  IMAD.MOV.U32 R175, RZ, RZ, R74 ;  /* 0x000000ffffaf7224 */ /* 0x000fcc00078e004a */
[----:B---3--:R-:W-:Y:S02]  /*101e0*/  F2FP.BF16.PACK_AB R4, R189, R110 ;  /* 0x0000006ebd04723e */ /* 0x008fe400000010ff */
[----:B-1----:R-:W-:Y:S02]  /*101f0*/  F2FP.BF16.PACK_AB R5, R190, R112 ;  /* 0x00000070be05723e */ /* 0x002fe400000010ff */
[----:B------:R-:W-:Y:S02]  /*10200*/  F2FP.BF16.PACK_AB R6, R158, R124 ;  /* 0x0000007c9e06723e */ /* 0x000fe400000010ff */
[----:B--2---:R-:W-:Y:S01]  /*10210*/  F2FP.BF16.PACK_AB R7, R251, R172 ;  /* 0x000000acfb07723e */ /* 0x004fe200000010ff */
[----:B------:R-:W-:-:S06]  /*10220*/  IMAD.MOV.U32 R146, RZ, RZ, R75 ;  /* 0x000000ffff927224 */ /* 0x000fcc00078e004b */
[----:B------:R-:W-:Y:S07]  /*10230*/  HMMA.16816.F32.BF16 R72, R4, R24, R56 ;  /* 0x000000180448723c */ /* 0x000fee0000041838 */
[----:B----4-:R-:W-:Y:S02]  /*10240*/  FFMA.FTZ R59, R222, R64, R105 ;  /* 0x00000040de3b7223 */ /* 0x010fe40000010069 */
[----:B------:R-:W2:Y:S01]  /*10250*/  LDL.LU R222, [R1+0xb8] ;  /* 0x0000b80001de7983 */ /* 0x000ea20000300800 */
[C---:B------:R-:W-:Y:S08]  /*10260*/  HMMA.16816.F32.BF16 R168, R8.reuse, R20, R168 ;  /* 0x0000001408a8723c */ /* 0x040ff000000418a8 */
[C---:B------:R-:W-:Y:S01]  /*10270*/  HMMA.16816.F32.BF16 R180, R8.reuse, R22, R180 ;  /* 0x0000001608b4723c */ /* 0x040fe200000418b4 */
[----:B------:R-:W1:Y:S07]  /*10280*/  LDSM.16.MT88.4 R20, [R225+0x9000] ;  /* 0x00900000e114783b */ /* 0x000e6e0000004200 */
[----:B------:R-:W-:Y:S01]  /*10290*/  HMMA.16816.F32.BF16 R184, R8, R16, R184 ;  /* 0x0000001008b8723c */ /* 0x000fe200000418b8 */
[----:B--2---:R-:W-:-:S02]  /*102a0*/  FFMA.FTZ R58, R222, R15, R104 ;  /* 0x0000000fde3a7223 */ /* 0x004fc40000010068 */
[----:B------:R-:W2:Y:S05]  /*102b0*/  LDL.LU R222, [R1+0x58] ;  /* 0x0000580001de7983 */ /* 0x000eaa0000300800 */
[----:B------:R-:W-:Y:S01]  /*102c0*/  HMMA.16816.F32.BF16 R196, R8, R18, R196 ;  /* 0x0000001208c4723c */ /* 0x000fe200000418c4 */
[----:B------:R-:W3:Y:S04]  /*102d0*/  LDSM.16.MT88.4 R16, [R228+0x9000] ;  /* 0x00900000e410783b */ /* 0x000ee80000004200 */
[----:B------:R-:W4:Y:S01]  /*102e0*/  LDSM.16.MT88.4 R8, [R226+0x9000] ;  /* 0x00900000e208783b */ /* 0x000f220000004200 */
[----:B------:R-:W-:-:S02]  /*102f0*/  MOV R14, R62 ;  /* 0x0000003e000e7202 */ /* 0x000fc40000000f00 */
        /* <DEDUP_REMOVED lines=22> */
[----:B-1----:R-:W-:Y:S01]  /*10460*/  HMMA.16816.F32.BF16 R96, R4, R20, R52 ;  /* 0x000000140460723c */ /* 0x002fe20000041834 */
[----:B------:R-:W-:-:S07]  /*10470*/  IMAD.MOV.U32 R145, RZ, RZ, R90 ;  /* 0x000000ffff917224 */ /* 0x000fce00078e005a */
[C---:B------:R-:W-:Y:S08]  /*10480*/  HMMA.16816.F32.BF16 R100, R4.reuse, R22, R48 ;  /* 0x000000160464723c */ /* 0x040ff00000041830 */
[C---:B---3--:R-:W-:Y:S08]  /*10490*/  HMMA.16816.F32.BF16 R128, R4.reuse, R16, R44 ;  /* 0x000000100480723c */ /* 0x048ff0000004182c */
[C---:B------:R-:W-:Y:S08]  /*104a0*/  HMMA.16816.F32.BF16 R88, R4.reuse, R18, R40 ;  /* 0x000000120458723c */ /* 0x040ff00000041828 */
[C---:B----4-:R-:W-:Y:S08]  /*104b0*/  HMMA.16816.F32.BF16 R80, R4.reuse, R8, R36 ;  /* 0x000000080450723c */ /* 0x050ff00000041824 */
[C---:B------:R-:W-:Y:S08]  /*104c0*/  HMMA.16816.F32.BF16 R76, R4.reuse, R10, R32 ;  /* 0x0000000a044c723c */ /* 0x040ff00000041820 */
[----:B------:R-:W-:Y:S01]  /*104d0*/  HMMA.16816.F32.BF16 R60, R4, R26, R28 ;  /* 0x0000001a043c723c */ /* 0x000fe2000004181c */
[----:B--2---:R-:W-:-:S02]  /*104e0*/  FFMA.FTZ R3, R222, c[0x0][0x23c], -R2 ;  /* 0x00008f00de037a23 */ /* 0x004fc40000010802 */
[----:B------:R-:W-:Y:S02]  /*104f0*/  IMAD.MOV.U32 R222, RZ, RZ, R194 ;  /* 0x000000ffffde7224 */ /* 0x000fe400078e00c2 */
        /* <DEDUP_REMOVED lines=9> */
[----:B------:R-:W-:-:S02]  /*10590*/  IMAD.MOV.U32 R160, RZ, RZ, R161 ;  /* 0x000000ffffa07224 */ /* 0x000fc400078e00a1 */
[----:B-1----:R-:W-:Y:S02]  /*105a0*/  FFMA.FTZ R3, R127, c[0x0][0x23c], -R2 ;  /* 0x00008f007f037a23 */ /* 0x002fe40000010802 */
        /* <DEDUP_REMOVED lines=12> */
[----:B------:R-:W-:Y:S01]  /*10670*/  MOV R174, R175 ;  /* 0x000000af00ae7202 */ /* 0x000fe20000000f00 */
[----:B------:R-:W-:Y:S01]  /*10680*/  IMAD.MOV.U32 R175, RZ, RZ, R160 ;  /* 0x000000ffffaf7224 */ /* 0x000fe200078e00a0 */
[----:B------:R-:W-:Y:S01]  /*10690*/  MOV R160, R161 ;  /* 0x000000a100a07202 */ /* 0x000fe20000000f00 */
[----:B------:R1:W2:Y:S01]  /*106a0*/  MUFU.EX2 R4, R3 ;  /* 0x0000000300047308 */ /* 0x0002a20000000800 */
[----:B------:R-:W-:Y:S01]  /*106b0*/  IMAD.MOV.U32 R161, RZ, RZ, R162 ;  /* 0x000000ffffa17224 */ /* 0x000fe200078e00a2 */
[----:B------:R-:W-:Y:S01]  /*106c0*/  MOV R162, R163 ;  /* 0x000000a300a27202 */ /* 0x000fe20000000f00 */
[----:B------:R-:W-:Y:S01]  /*106d0*/  IMAD.MOV.U32 R163, RZ, RZ, R157 ;  /* 0x000000ffffa37224 */ /* 0x000fe200078e009d */
[----:B------:R-:W-:Y:S01]  /*106e0*/  MOV R157, R216 ;  /* 0x000000d8009d7202 */ /* 0x000fe20000000f00 */
[----:B------:R-:W-:Y:S01]  /*106f0*/  IMAD.MOV.U32 R126, RZ, RZ, R222 ;  /* 0x000000ffff7e7224 */ /* 0x000fe200078e00de */
[----:B------:R-:W3:Y:S01]  /*10700*/  LDL.LU R133, [R1+0x13c] ;  /* 0x00013c0001857983 */ /* 0x000ee20000300800 */
[----:B------:R-:W-:-:S02]  /*10710*/  IMAD.MOV.U32 R222, RZ, RZ, R194 ;  /* 0x000000ffffde7224 */ /* 0x000fc400078e00c2 */
[----:B------:R-:W-:Y:S01]  /*10720*/  IMAD.MOV.U32 R194, RZ, RZ, R176 ;  /* 0x000000ffffc27224 */ /* 0x000fe200078e00b0 */
[----:B------:R-:W4:Y:S01]  /*10730*/  LDL.LU R216, [R1+0x138] ;  /* 0x0001380001d87983 */ /* 0x000f220000300800 */
[----:B------:R-:W-:Y:S02]  /*10740*/  IMAD.MOV.U32 R176, RZ, RZ, R179 ;  /* 0x000000ffffb07224 */ /* 0x000fe400078e00b3 */
[----:B-1----:R-:W-:Y:S01]  /*10750*/  FFMA.FTZ R3, R127, c[0x0][0x23c], -R2 ;  /* 0x00008f007f037a23 */ /* 0x002fe20000010802 */
[----:B------:R-:W-:Y:S02]  /*10760*/  MOV R127, R14 ;  /* 0x0000000e007f7202 */ /* 0x000fe40000000f00 */
[----:B------:R-:W-:Y:S02]  /*10770*/  MOV R14, R188 ;  /* 0x000000bc000e7202 */ /* 0x000fe40000000f00 */
        /* <DEDUP_REMOVED lines=10> */
[----:B------:R1:W-:Y:S01]  /*10820*/  MUFU.EX2 R157, R3 ;  /* 0x00000003009d7308 */ /* 0x0003e20000000800 */
[----:B------:R-:W2:Y:S01]  /*10830*/  LDL.LU R144, [R1+0x48] ;  /* 0x0000480001907983 */ /* 0x000ea20000300800 */
[----:B-1----:R-:W-:-:S03]  /*10840*/  FFMA.FTZ R3, R126, c[0x0][0x23c], -R2 ;  /* 0x00008f007e037a23 */ /* 0x002fc60000010802 */
[----:B------:R-:W2:Y:S02]  /*10850*/  LDL.LU R126, [R1+0x40] ;  /* 0x00004000017e7983 */ /* 0x000ea40000300800 */
[--C-:B--2---:R-:W-:Y:S02]  /*10860*/  FFMA.FTZ R31, R126, c[0x0][0x23c], -R2.reuse ;  /* 0x00008f007e1f7a23 */ /* 0x104fe40000010802 */
[----:B------:R-:W2:Y:S02]  /*10870*/  LDL.LU R126, [R1+0x3c] ;  /* 0x00003c00017e7983 */ /* 0x000ea40000300800 */
[--C-:B--2---:R-:W-:Y:S02]  /*10880*/  FFMA.FTZ R28, R126, c[0x0][0x23c], -R2.reuse ;  /* 0x00008f007e1c7a23 */ /* 0x104fe40000010802 */
[----:B------:R-:W2:Y:S02]  /*10890*/  LDL.LU R126, [R1+0x38] ;  /* 0x00003800017e7983 */ /* 0x000ea40000300800 */
[----:B--2---:R-:W-:-:S02]  /*108a0*/  FFMA.FTZ R15, R126, c[0x0][0x23c], -R2 ;  /* 0x00008f007e0f7a23 */ /* 0x004fc40000010802 */
[----:B------:R-:W-:Y:S01]  /*108b0*/  IMAD.MOV.U32 R126, RZ, RZ, R127 ;  /* 0x000000ffff7e7224 */ /* 0x000fe200078e007f */
[----:B------:R-:W-:Y:S01]  /*108c0*/  MOV R127, R222 ;  /* 0x000000de007f7202 */ /* 0x000fe20000000f00 */
[----:B------:R-:W-:Y:S02]  /*108d0*/  IMAD.MOV.U32 R222, RZ, RZ, R14 ;  /* 0x000000ffffde7224 */ /* 0x000fe400078e000e */
[----:B------:R-:W2:Y:S04]  /*108e0*/  LDL.LU R14, [R1+0x34] ;  /* 0x00003400010e7983 */ /* 0x000ea80000300800 */
[----:B------:R-:W2:Y:S02]  /*108f0*/  LDL.LU R125, [R1+0x2c] ;  /* 0x00002c00017d7983 */ /* 0x000ea40000300800 */
[----:B--2---:R-:W-:Y:S01]  /*10900*/  FFMA.FTZ R143, R125, c[0x0][0x23c], -R2 ;  /* 0x00008f007d8f7a23 */ /* 0x004fe20000010802 */
        /* <DEDUP_REMOVED lines=15> */
[----:B------:R-:W-:Y:S01]  /*10a00*/  MOV R144, R145 ;  /* 0x0000009100907202 */ /* 0x000fe20000000f00 */
[----:B------:R-:W-:Y:S02]  /*10a10*/  IMAD.MOV.U32 R145, RZ, RZ, R217 ;  /* 0x000000ffff917224 */ /* 0x000fe400078e00d9 */
[----:B------:R-:W2:Y:S01]  /*10a20*/  LDL.LU R217, [R1+0x134] ;  /* 0x0001340001d97983 */ /* 0x000ea20000300800 */
[----:B------:R-:W-:-:S03]  /*10a30*/  FFMA.FTZ R142, R125, c[0x0][0x23c], -R2 ;  /* 0x00008f007d8e7a23 */ /* 0x000fc60000010802 */
[----:B------:R-:W2:Y:S02]  /*10a40*/  LDL.LU R125, [R1+0x24] ;  /* 0x00002400017d7983 */ /* 0x000ea40000300800 */
[----:B--2---:R-:W-:Y:S01]  /*10a50*/  FFMA.FTZ R141, R125, c[0x0][0x23c], -R2 ;  /* 0x00008f007d8d7a23 */ /* 0x004fe20000010802 */
        /* <DEDUP_REMOVED lines=15> */
[----:B------:R-:W2:Y:S04]  /*10b50*/  LDL.LU R144, [R1+0x20] ;  /* 0x0000200001907983 */ /* 0x000ea80000300800 */
[----:B------:R-:W2:Y:S01]  /*10b60*/  LDL.LU R220, [R1+0x5c] ;  /* 0x00005c0001dc7983 */ /* 0x000ea20000300800 */
[----:B------:R2:W1:Y:S01]  /*10b70*/  MUFU.EX2 R5, R3 ;  /* 0x0000000300057308 */ /* 0x0004620000000800 */
[----:B------:R-:W-:-:S02]  /*10b80*/  MOV R51, R125 ;  /* 0x0000007d00337202 */ /* 0x000fc40000000f00 */
[----:B------:R-:W-:Y:S01]  /*10b90*/  MOV R55, R194 ;  /* 0x000000c200377202 */ /* 0x000fe20000000f00 */
[----:B------:R-:W-:Y:S01]  /*10ba0*/  IMAD.MOV.U32 R52, RZ, RZ, R188 ;  /* 0x000000ffff347224 */ /* 0x000fe200078e00bc */
[----:B------:R-:W-:Y:S02]  /*10bb0*/  MOV R53, R176 ;  /* 0x000000b000357202 */ /* 0x000fe40000000f00 */
[----:B------:R-:W-:Y:S01]  /*10bc0*/  MOV R54, R175 ;  /* 0x000000af00367202 */ /* 0x000fe20000000f00 */
[----:B------:R-:W-:Y:S01]  /*10bd0*/  IMAD.MOV.U32 R140, RZ, RZ, R127 ;  /* 0x000000ffff8c7224 */ /* 0x000fe200078e007f */
[----:B------:R-:W-:Y:S01]  /*10be0*/  MOV R127, R162 ;  /* 0x000000a2007f7202 */ /* 0x000fe20000000f00 */
[----:B------:R-:W-:Y:S02]  /*10bf0*/  IMAD.MOV.U32 R188, RZ, RZ, R145 ;  /* 0x000000ffffbc7224 */ /* 0x000fe400078e0091 */
[----:B------:R-:W-:Y:S01]  /*10c00*/  IMAD.MOV.U32 R48, RZ, RZ, R52 ;  /* 0x000000ffff307224 */ /* 0x000fe200078e0034 */
[----:B------:R-:W-:-:S02]  /*10c10*/  MOV R49, R53 ;  /* 0x0000003500317202 */ /* 0x000fc40000000f00 */
[----:B------:R-:W-:Y:S01]  /*10c20*/  MOV R50, R54 ;  /* 0x0000003600327202 */ /* 0x000fe20000000f00 */
[----:B------:R-:W-:Y:S01]  /*10c30*/  IMAD.MOV.U32 R54, RZ, RZ, R191 ;  /* 0x000000ffff367224 */ /* 0x000fe200078e00bf */
        /* <DEDUP_REMOVED lines=10> */
[----:B----4-:R-:W-:-:S02]  /*10ce0*/  FFMA.FTZ R160, R216, c[0x0][0x23c], -R2 ;  /* 0x00008f00d8a07a23 */ /* 0x010fc40000010802 */
        /* <DEDUP_REMOVED lines=8> */
[----:B------:R-:W-:Y:S02]  /*10d70*/  FFMA.FTZ R217, R67, c[0x0][0x23c], -R2 ;  /* 0x00008f0043d97a23 */ /* 0x000fe40000010802 */
[----:B------:R-:W-:-:S05]  /*10d80*/  IMAD.MOV.U32 R95, RZ, RZ, R4 ;  /* 0x000000ffff5f7224 */ /* 0x000fca00078e0004 */
[----:B------:R-:W-:Y:S01]  /*10d90*/  F2FP.BF16.PACK_AB R4, R95, R195 ;  /* 0x000000c35f04723e */ /* 0x000fe200000010ff */
[--C-:B------:R-:W-:Y:S02]  /*10da0*/  FFMA.FTZ R30, R49, c[0x0][0x23c], -R0.reuse ;  /* 0x00008f00311e7a23 */ /* 0x100fe40000010800 */
[----:B------:R-:W-:Y:S02]  /*10db0*/  IMAD.MOV.U32 R42, RZ, RZ, R55 ;  /* 0x000000ffff2a7224 */ /* 0x000fe400078e0037 */
[--C-:B--2---:R-:W-:Y:S01]  /*10dc0*/  FFMA.FTZ R3, R220, c[0x0][0x23c], -R0.reuse ;  /* 0x00008f00dc037a23 */ /* 0x104fe20000010800 */
[----:B------:R-:W-:Y:S02]  /*10dd0*/  MOV R220, R126 ;  /* 0x0000007e00dc7202 */ /* 0x000fe40000000f00 */
[----:B------:R-:W-:Y:S01]  /*10de0*/  MOV R126, R161 ;  /* 0x000000a1007e7202 */ /* 0x000fe20000000f00 */
[----:B------:R2:W-:Y:S02]  /*10df0*/  MUFU.EX2 R194, R3 ;  /* 0x0000000300c27308 */ /* 0x0005e40000000800 */
[----:B--2---:R-:W-:-:S02]  /*10e00*/  FFMA.FTZ R3, R51, c[0x0][0x23c], -R0 ;  /* 0x00008f0033037a23 */ /* 0x004fc40000010800 */
[----:B------:R-:W-:Y:S01]  /*10e10*/  IMAD.MOV.U32 R51, RZ, RZ, R126 ;  /* 0x000000ffff337224 */ /* 0x000fe200078e007e */
[----:B------:R-:W-:Y:S02]  /*10e20*/  MOV R126, R219 ;  /* 0x000000db007e7202 */ /* 0x000fe40000000f00 */
[----:B------:R-:W2:Y:S02]  /*10e30*/  LDL.LU R219, [R1+0x130] ;  /* 0x0001300001db7983 */ /* 0x000ea40000300800 */
[----:B------:R-:W-:Y:S02]  /*10e40*/  MOV R50, R51 ;  /* 0x0000003300327202 */ /* 0x000fe40000000f00 */
[----:B------:R-:W-:Y:S01]  /*10e50*/  MOV R51, R52 ;  /* 0x0000003400337202 */ /* 0x000fe20000000f00 */
[----:B------:R-:W-:Y:S01]  /*10e60*/  IMAD.MOV.U32 R52, RZ, RZ, R53 ;  /* 0x000000ffff347224 */ /* 0x000fe200078e0035 */
[----:B------:R-:W-:Y:S01]  /*10e70*/  MOV R53, R54 ;  /* 0x0000003600357202 */ /* 0x000fe20000000f00 */
[----:B------:R4:W1:Y:S01]  /*10e80*/  MUFU.EX2 R104, R3 ;  /* 0x0000000300687308 */ /* 0x0008620000000800 */
[----:B------:R-:W-:Y:S01]  /*10e90*/  MOV R54, R140 ;  /* 0x0000008c00367202 */ /* 0x000fe20000000f00 */
[----:B------:R-:W-:-:S02]  /*10ea0*/  IMAD.MOV.U32 R140, RZ, RZ, R220 ;  /* 0x000000ffff8c7224 */ /* 0x000fc400078e00dc */
[--C-:B------:R-:W-:Y:S02]  /*10eb0*/  FFMA.FTZ R144, R144, c[0x0][0x23c], -R2.reuse ;  /* 0x00008f0090907a23 */ /* 0x100fe40000010802 */
[--C-:B---3--:R-:W-:Y:S02]  /*10ec0*/  FFMA.FTZ R161, R133, c[0x0][0x23c], -R2.reuse ;  /* 0x00008f0085a17a23 */ /* 0x108fe40000010802 */
[----:B------:R-:W-:Y:S02]  /*10ed0*/  FFMA.FTZ R220, R66, c[0x0][0x23c], -R2 ;  /* 0x00008f0042dc7a23 */ /* 0x000fe40000010802 */
[--C-:B------:R-:W-:Y:S02]  /*10ee0*/  FFMA.FTZ R2, R48, c[0x0][0x23c], -R0.reuse ;  /* 0x00008f0030027a23 */ /* 0x100fe40000010800 */
[----:B----4-:R-:W-:-:S04]  /*10ef0*/  FFMA.FTZ R3, R47, c[0x0][0x23c], -R0 ;  /* 0x00008f002f037a23 */ /* 0x010fc80000010800 */
[----:B------:R-:W-:Y:S08]  /*10f00*/  MUFU.EX2 R105, R3 ;  /* 0x0000000300697308 */ /* 0x000ff00000000800 */
[----:B------:R-:W3:Y:S01]  /*10f10*/  MUFU.EX2 R3, R2 ;  /* 0x0000000200037308 */ /* 0x000ee20000000800 */
[----:B-1----:R-:W-:Y:S02]  /*10f20*/  MOV R133, R5 ;  /* 0x0000000500857202 */ /* 0x002fe40000000f00 */
[----:B------:R-:W-:-:S02]  /*10f30*/  F2FP.BF16.PACK_AB R5, R104, R194 ;  /* 0x000000c26805723e */ /* 0x000fc400000010ff */
[----:B------:R-:W-:Y:S02]  /*10f40*/  F2FP.BF16.PACK_AB R6, R133, R157 ;  /* 0x0000009d8506723e */ /* 0x000fe400000010ff */
[----:B---3--:R-:W-:-:S07]  /*10f50*/  F2FP.BF16.PACK_AB R7, R3, R105 ;  /* 0x000000690307723e */ /* 0x008fce00000010ff */
[C---:B------:R-:W-:Y:S01]  /*10f60*/  HMMA.16816.F32.BF16 R44, R4.reuse, R8, R168 ;  /* 0x00000008042c723c */ /* 0x040fe200000418a8 */
[----:B------:R-:W3:Y:S01]  /*10f70*/  LDL.LU R171, [R1+0x8c] ;  /* 0x00008c0001ab7983 */ /* 0x000ee20000300800 */
[--C-:B------:R-:W-:Y:S01]  /*10f80*/  FFMA.FTZ R29, R50, c[0x0][0x23c], -R0.reuse ;  /* 0x00008f00321d7a23 */ /* 0x100fe20000010800 */
[----:B------:R-:W-:Y:S01]  /*10f90*/  MOV R35, R53 ;  /* 0x0000003500237202 */ /* 0x000fe20000000f00 */
[--C-:B------:R-:W-:Y:S01]  /*10fa0*/  FFMA.FTZ R56, R51, c[0x0][0x23c], -R0.reuse ;  /* 0x00008f0033387a23 */ /* 0x100fe20000010800 */
[----:B------:R-:W-:Y:S01]  /*10fb0*/  MOV R43, R54 ;  /* 0x00000036002b7202 */ /* 0x000fe20000000f00 */
[----:B------:R-:W-:Y:S02]  /*10fc0*/  FFMA.FTZ R57, R52, c[0x0][0x23c], -R0 ;  /* 0x00008f0034397a23 */ /* 0x000fe40000010800 */
[C---:B------:R-:W-:Y:S07]  /*10fd0*/  HMMA.16816.F32.BF16 R52, R4.reuse, R16, R84 ;  /* 0x000000100434723c */ /* 0x040fee0000041854 */
[----:B------:R-:W-:Y:S01]  /*10fe0*/  IMAD.MOV.U32 R85, RZ, RZ, R3 ;  /* 0x000000ffff557224 */ /* 0x000fe200078e0003 */
[----:B------:R-:W-:Y:S01]  /*10ff0*/  HMMA.16816.F32.BF16 R48, R4, R18, R164 ;  /* 0x000000120430723c */ /* 0x000fe200000418a4 */
[----:B------:R-:W-:Y:S01]  /*11000*/  MOV R3, R109 ;  /* 0x0000006d00037202 */ /* 0x000fe20000000f00 */
[----:B------:R-:W-:Y:S01]  /*11010*/  IMAD.MOV.U32 R123, RZ, RZ, R177 ;  /* 0x000000ffff7b7224 */ /* 0x000fe200078e00b1 */
[----:B------:R-:W-:Y:S01]  /*11020*/  MOV R249, R173 ;  /* 0x000000ad00f97202 */ /* 0x000fe20000000f00 */
[----:B------:R-:W-:Y:S01]  /*11030*/  IMAD.MOV.U32 R32, RZ, RZ, R174 ;  /* 0x000000ffff207224 */ /* 0x000fe200078e00ae */
[----:B------:R-:W-:-:S02]  /*11040*/  MOV R33, R172 ;  /* 0x000000ac00217202 */ /* 0x000fc40000000f00 */
[----:B------:R-:W-:Y:S01]  /*11050*/  MOV R34, R163 ;  /* 0x000000a300227202 */ /* 0x000fe20000000f00 */
[--C-:B------:R-:W-:Y:S01]  /*11060*/  FFMA.FTZ R145, R145, c[0x0][0x23c], -R0.reuse ;  /* 0x00008f0091917a23 */ /* 0x100fe20000010800 */
[----:B------:R-:W-:Y:S01]  /*11070*/  MOV R165, R108 ;  /* 0x0000006c00a57202 */ /* 0x000fe20000000f00 */
[----:B------:R-:W-:Y:S01]  /*11080*/  FFMA.FTZ R152, R152, c[0x0][0x23c], -R0 ;  /* 0x00008f0098987a23 */ /* 0x000fe20000010800 */
[----:B------:R-:W4:Y:S01]  /*11090*/  LDL.LU R108, [R1+0x88] ;  /* 0x00008800016c7983 */ /* 0x000f220000300800 */
[----:B------:R-:W-:-:S03]  /*110a0*/  MOV R164, R110 ;  /* 0x0000006e00a47202 */ /* 0x000fc60000000f00 */
[----:B------:R-:W3:Y:S04]  /*110b0*/  LDL.LU R109, [R1+0x80] ;  /* 0x00008000016d7983 */ /* 0x000ee80000300800 */
[----:B------:R-:W3:Y:S01]  /*110c0*/  LDL.LU R110, [R1+0x7c] ;  /* 0x00007c00016e7983 */ /* 0x000ee20000300800 */
[----:B------:R-:W-:Y:S01]  /*110d0*/  MOV R41, R190 ;  /* 0x000000be00297202 */ /* 0x000fe20000000f00 */
[--C-:B------:R-:W-:Y:S01]  /*110e0*/  FFMA.FTZ R172, R218, c[0x0][0x23c], -R0.reuse ;  /* 0x00008f00daac7a23 */ /* 0x100fe20000010800 */
[----:B------:R-:W-:Y:S01]  /*110f0*/  MOV R40, R189 ;  /* 0x000000bd00287202 */ /* 0x000fe20000000f00 */
[--C-:B------:R-:W-:Y:S01]  /*11100*/  FFMA.FTZ R173, R215, c[0x0][0x23c], -R0.reuse ;  /* 0x00008f00d7ad7a23 */ /* 0x100fe20000010800 */
[----:B------:R-:W-:Y:S01]  /*11110*/  MOV R132, R179 ;  /* 0x000000b300847202 */ /* 0x000fe20000000f00 */
[----:B------:R-:W-:-:S02]  /*11120*/  FFMA.FTZ R174, R214, c[0x0][0x23c], -R0 ;  /* 0x00008f00d6ae7a23 */ /* 0x000fc40000010800 */
[--C-:B------:R-:W-:Y:S02]  /*11130*/  FFMA.FTZ R153, R153, c[0x0][0x23c], -R0.reuse ;  /* 0x00008f0099997a23 */ /* 0x100fe40000010800 */
[--C-:B------:R-:W-:Y:S01]  /*11140*/  FFMA.FTZ R154, R154, c[0x0][0x23c], -R0.reuse ;  /* 0x00008f009a9a7a23 */ /* 0x100fe20000010800 */
[----:B------:R-:W-:Y:S01]  /*11150*/  HMMA.16816.F32.BF16 R64, R4, R22, R148 ;  /* 0x000000160440723c */ /* 0x000fe20000041894 */
[--C-:B------:R-:W-:Y:S01]  /*11160*/  FFMA.FTZ R177, R135, c[0x0][0x23c], -R0.reuse ;  /* 0x00008f0087b17a23 */ /* 0x100fe20000010800 */
[----:B------:R-:W-:Y:S01]  /*11170*/  LDSM.16.MT88.4 R16, [R228+0x9800] ;  /* 0x00980000e410783b */ /* 0x000fe20000004200 */
        /* <DEDUP_REMOVED lines=8> */
[----:B------:R-:W-:Y:S01]  /*11200*/  IMAD.MOV.U32 R125, RZ, RZ, R126 ;  /* 0x000000ffff7d7224 */ /* 0x000fe200078e007e */
[----:B------:R-:W-:Y:S02]  /*11210*/  MOV R126, R127 ;  /* 0x0000007f007e7202 */ /* 0x000fe40000000f00 */
[----:B------:R-:W-:Y:S01]  /*11220*/  MOV R127, R115 ;  /* 0x00000073007f7202 */ /* 0x000fe20000000f00 */
[----:B------:R-:W-:-:S02]  /*11230*/  IMAD.MOV.U32 R115, RZ, RZ, R234 ;  /* 0x000000ffff737224 */ /* 0x000fc400078e00ea */
[----:B------:R-:W-:Y:S01]  /*11240*/  IMAD.MOV.U32 R122, RZ, RZ, R40 ;  /* 0x000000ffff7a7224 */ /* 0x000fe200078e0028 */
[----:B------:R-:W-:Y:S01]  /*11250*/  MOV R119, R34 ;  /* 0x0000002200777202 */ /* 0x000fe20000000f00 */
[----:B------:R-:W-:Y:S01]  /*11260*/  HMMA.16816.F32.BF16 R36, R4, R10, R180 ;  /* 0x0000000a0424723c */ /* 0x000fe200000418b4 */
[----:B------:R-:W-:-:S07]  /*11270*/  MOV R86, R105 ;  /* 0x0000006900567202 */ /* 0x000fce0000000f00 */
[----:B------:R-:W-:Y:S01]  /*11280*/  HMMA.16816.F32.BF16 R68, R4, R20, R68 ;  /* 0x000000140444723c */ /* 0x000fe20000041844 */
[----:B------:R-:W-:Y:S01]  /*11290*/  LDSM.16.MT88.4 R20, [R225+0x9800] ;  /* 0x00980000e114783b */ /* 0x000fe20000004200 */
[----:B------:R-:W1:Y:S01]  /*112a0*/  MUFU.EX2 R166, R31 ;  /* 0x0000001f00a67308 */ /* 0x000e620000000800 */
[----:B------:R-:W-:Y:S01]  /*112b0*/  MOV R169, R127 ;  /* 0x0000007f00a97202 */ /* 0x000fe20000000f00 */
[----:B------:R-:W-:Y:S01]  /*112c0*/  IMAD.MOV.U32 R170, RZ, RZ, R115 ;  /* 0x000000ffffaa7224 */ /* 0x000fe200078e0073 */
[----:B------:R-:W-:Y:S01]  /*112d0*/  MOV R84, R249 ;  /* 0x000000f900547202 */ /* 0x000fe20000000f00 */
[----:B------:R-:W-:Y:S01]  /*112e0*/  IMAD.MOV.U32 R182, RZ, RZ, R165 ;  /* 0x000000ffffb67224 */ /* 0x000fe200078e00a5 */
[----:B------:R-:W-:Y:S01]  /*112f0*/  MOV R150, R122 ;  /* 0x0000007a00967202 */ /* 0x000fe20000000f00 */
[--C-:B------:R-:W-:Y:S02]  /*11300*/  FFMA.FTZ R165, R206, c[0x0][0x23c], -R13.reuse ;  /* 0x00008f00cea57a23 */ /* 0x100fe4000001080d */
[----:B------:R-:W-:Y:S01]  /*11310*/  IMAD.MOV.U32 R167, RZ, RZ, R124 ;  /* 0x000000ffffa77224 */ /* 0x000fe200078e007c */
[----:B------:R1:W-:Y:S02]  /*11320*/  MUFU.EX2 R180, R28 ;  /* 0x0000001c00b47308 */ /* 0x0003e40000000800 */
[----:B-1----:R-:W-:Y:S01]  /*11330*/  MOV R206, R166 ;  /* 0x000000a600ce7202 */ /* 0x002fe20000000f00 */
[----:B------:R-:W-:Y:S01]  /*11340*/  FFMA.FTZ R166, R205, c[0x0][0x23c], -R13 ;  /* 0x00008f00cda67a23 */ /* 0x000fe2000001080d */
[----:B------:R-:W-:-:S02]  /*11350*/  MOV R87, R133 ;  /* 0x0000008500577202 */ /* 0x000fc40000000f00 */
[----:B------:R-:W-:Y:S02]  /*11360*/  MOV R181, R167 ;  /* 0x000000a700b57202 */ /* 0x000fe40000000f00 */
[----:B------:R-:W-:Y:S02]  /*11370*/  MOV R249, R125 ;  /* 0x0000007d00f97202 */ /* 0x000fe40000000f00 */
[----:B------:R-:W-:Y:S02]  /*11380*/  MOV R167, R87 ;  /* 0x0000005700a77202 */ /* 0x000fe40000000f00 */
[----:B------:R-:W-:Y:S01]  /*11390*/  MOV R183, R126 ;  /* 0x0000007e00b77202 */ /* 0x000fe20000000f00 */
[----:B------:R-:W-:Y:S02]  /*113a0*/  IMAD.MOV.U32 R87, RZ, RZ, R147 ;  /* 0x000000ffff577224 */ /* 0x000fe400078e0093 */
[--C-:B------:R-:W-:Y:S02]  /*113b0*/  FFMA.FTZ R3, R3, c[0x0][0x23c], -R13.reuse ;  /* 0x00008f0003037a23 */ /* 0x100fe4000001080d */
[--C-:B------:R-:W-:Y:S01]  /*113c0*/  FFMA.FTZ R28, R183, c[0x0][0x23c], -R13.reuse ;  /* 0x00008f00b71c7a23 */ /* 0x100fe2000001080d */
[----:B------:R-:W-:Y:S01]  /*113d0*/  MOV R183, R164 ;  /* 0x000000a400b77202 */ /* 0x000fe20000000f00 */
[----:B------:R-:W-:-:S02]  /*113e0*/  FFMA.FTZ R147, R246, c[0x0][0x23c], -R13 ;  /* 0x00008f00f6937a23 */ /* 0x000fc4000001080d */
[--C-:B------:R-:W-:Y:S02]  /*113f0*/  FFMA.FTZ R164, R207, c[0x0][0x23c], -R13.reuse ;  /* 0x00008f00cfa47a23 */ /* 0x100fe4000001080d */
[--C-:B--2---:R-:W-:Y:S02]  /*11400*/  FFMA.FTZ R163, R219, c[0x0][0x23c], -R0.reuse ;  /* 0x00008f00dba37a23 */ /* 0x104fe40000010800 */
[----:B------:R-:W-:Y:S02]  /*11410*/  FFMA.FTZ R219, R94, c[0x0][0x23c], -R0 ;  /* 0x00008f005edb7a23 */ /* 0x000fe40000010800 */
[----:B------:R-:W-:-:S04]  /*11420*/  FFMA.FTZ R0, R123, c[0x0][0x23c], -R13 ;  /* 0x00008f007b007a23 */ /* 0x000fc8000001080d */
[----:B------:R1:W2:Y:S02]  /*11430*/  MUFU.EX2 R2, R0 ;  /* 0x0000000000027308 */ /* 0x0002a40000000800 */
[----:B-1----:R-:W-:-:S06]  /*11440*/  FFMA.FTZ R0, R132, c[0x0][0x23c], -R13 ;  /* 0x00008f0084007a23 */ /* 0x002fcc000001080d */
[----:B------:R1:W1:Y:S02]  /*11450*/  MUFU.EX2 R8, R0 ;  /* 0x0000000000087308 */ /* 0x0002640000000800 */
[----:B-1----:R-:W-:-:S06]  /*11460*/  FFMA.FTZ R0, R32, c[0x0][0x23c], -R13 ;  /* 0x00008f0020007a23 */ /* 0x002fcc000001080d */
[----:B------:R1:W-:Y:S01]  /*11470*/  MUFU.EX2 R151, R0 ;  /* 0x0000000000977308 */ /* 0x0003e20000000800 */
[----:B------:R-:W-:Y:S01]  /*11480*/  MOV R123, R41 ;  /* 0x00000029007b7202 */ /* 0x000fe20000000f00 */
[----:B-1----:R-:W-:-:S06]  /*11490*/  FFMA.FTZ R0, R42, c[0x0][0x23c], -R13 ;  /* 0x00008f002a007a23 */ /* 0x002fcc000001080d */
[----:B------:R1:W-:Y:S01]  /*114a0*/  MUFU.EX2 R168, R0 ;  /* 0x0000000000a87308 */ /* 0x0003e20000000800 */
[----:B------:R-:W-:Y:S01]  /*114b0*/  MOV R132, R33 ;  /* 0x0000002100847202 */ /* 0x000fe20000000f00 */
[----:B-1----:R-:W-:-:S06]  /*114c0*/  FFMA.FTZ R0, R43, c[0x0][0x23c], -R12 ;  /* 0x00008f002b007a23 */ /* 0x002fcc000001080c */
[----:B------:R1:W-:Y:S01]  /*114d0*/  MUFU.EX2 R234, R0 ;  /* 0x0000000000ea7308 */ /* 0x0003e20000000800 */
[C---:B------:R-:W-:Y:S07]  /*114e0*/  HMMA.16816.F32.BF16 R40, R4.reuse, R24, R184 ;  /* 0x000000180428723c */ /* 0x040fee00000418b8 */
[----:B--2---:R-:W-:Y:S01]  /*114f0*/  MOV R186, R2 ;  /* 0x0000000200ba7202 */ /* 0x004fe20000000f00 */
[----:B-1----:R-:W-:Y:S02]  /*11500*/  FFMA.FTZ R0, R35, c[0x0][0x23c], -R12 ;  /* 0x00008f0023007a23 */ /* 0x002fe4000001080c */
[----:B------:R-:W-:Y:S01]  /*11510*/  HMMA.16816.F32.BF16 R32, R4, R26, R196 ;  /* 0x0000001a0420723c */ /* 0x000fe200000418c4 */
[----:B------:R-:W-:Y:S01]  /*11520*/  LDSM.16.MT88.4 R24, [R227+0x9800] ;  /* 0x00980000e318783b */ /* 0x000fe20000004200 */
[----:B------:R-:W1:Y:S05]  /*11530*/  MUFU.EX2 R2, R0 ;  /* 0x0000000000027308 */ /* 0x000e6a0000000800 */
[----:B------:R-:W-:-:S02]  /*11540*/  MOV R198, R8 ;  /* 0x0000000800c67202 */ /* 0x000fc40000000f00 */
[----:B------:R-:W2:Y:S01]  /*11550*/  LDSM.16.MT88.4 R8, [R226+0x9800] ;  /* 0x00980000e208783b */ /* 0x000ea20000004200 */
[----:B-1----:R-:W-:Y:S02]  /*11560*/  IMAD.MOV.U32 R199, RZ, RZ, R2 ;  /* 0x000000ffffc77224 */ /* 0x002fe400078e0002 */
[--C-:B------:R-:W-:Y:S02]  /*11570*/  FFMA.FTZ R0, R118, c[0x0][0x23c], -R12.reuse ;  /* 0x00008f0076007a23 */ /* 0x100fe4000001080c */
[----:B------:R-:W-:Y:S02]  /*11580*/  FFMA.FTZ R2, R119, c[0x0][0x23c], -R12 ;  /* 0x00008f0077027a23 */ /* 0x000fe4000001080c */
[----:B------:R-:W-:Y:S08]  /*11590*/  MUFU.EX2 R105, R0 ;  /* 0x0000000000697308 */ /* 0x000ff00000000800 */
[----:B------:R-:W1:Y:S08]  /*115a0*/  MUFU.EX2 R184, R2 ;  /* 0x0000000200b87308 */ /* 0x000e700000000800 */
[----:B------:R2:W2:Y:S01]  /*115b0*/  MUFU.EX2 R185, R14 ;  /* 0x0000000e00b97308 */ /* 0x0004a20000000800 */
[----:B------:R-:W-:Y:S01]  /*115c0*/  IMAD.MOV.U32 R148, RZ, RZ, R132 ;  /* 0x000000ffff947224 */ /* 0x000fe200078e0084 */
[----:B------:R-:W-:Y:S01]  /*115d0*/  F2FP.BF16.PACK_AB R4, R198, R186 ;  /* 0x000000bac604723e */ /* 0x000fe200000010ff */
[----:B---3--:R-:W-:Y:S01]  /*115e0*/  FFMA.FTZ R31, R171, c[0x0][0x23c], -R13 ;  /* 0x00008f00ab1f7a23 */ /* 0x008fe2000001080d */
[----:B------:R-:W-:-:S02]  /*115f0*/  F2FP.BF16.PACK_AB R5, R199, R234 ;  /* 0x000000eac705723e */ /* 0x000fc400000010ff */
[----:B------:R-:W-:Y:S02]  /*11600*/  F2FP.BF16.PACK_AB R6, R168, R151 ;  /* 0x00000097a806723e */ /* 0x000fe400000010ff */
[----:B------:R3:W-:Y:S01]  /*11610*/  MUFU.EX2 R196, R15 ;  /* 0x0000000f00c47308 */ /* 0x0007e20000000800 */
[----:B-1----:R-:W-:Y:S02]  /*11620*/  F2FP.BF16.PACK_AB R7, R184, R105 ;  /* 0x00000069b807723e */ /* 0x002fe400000010ff */
[----:B------:R-:W-:Y:S01]  /*11630*/  MOV R171, R86 ;  /* 0x0000005600ab7202 */ /* 0x000fe20000000f00 */
[----:B--2---:R-:W-:Y:S02]  /*11640*/  FFMA.FTZ R14, R170, c[0x0][0x23c], -R13 ;  /* 0x00008f00aa0e7a23 */ /* 0x004fe4000001080d */
[----:B------:R-:W-:Y:S01]  /*11650*/  IMAD.MOV.U32 R170, RZ, RZ, R85 ;  /* 0x000000ffffaa7224 */ /* 0x000fe200078e0055 */
[----:B------:R-:W-:Y:S01]  /*11660*/  MOV R86, R150 ;  /* 0x0000009600567202 */ /* 0x000fe20000000f00 */
[----:B---3--:R-:W-:Y:S01]  /*11670*/  FFMA.FTZ R15, R169, c[0x0][0x23c], -R13 ;  /* 0x00008f00a90f7a23 */ /* 0x008fe2000001080d */
[----:B------:R-:W-:Y:S01]  /*11680*/  MOV R169, R84 ;  /* 0x0000005400a97202 */ /* 0x000fe20000000f00 */
[----:B------:R-:W-:Y:S01]  /*11690*/  IMAD.MOV.U32 R84, RZ, RZ, R148 ;  /* 0x000000ffff547224 */ /* 0x000fe200078e0094 */
[----:B------:R-:W-:Y:S01]  /*116a0*/  MOV R205, R185 ;  /* 0x000000b900cd7202 */ /* 0x000fe20000000f00 */
[----:B------:R-:W1:Y:S01]  /*116b0*/  MUFU.EX2 R0, R30 ;  /* 0x0000001e00007308 */ /* 0x000e620000000800 */
[----:B------:R-:W-:-:S02]  /*116c0*/  MOV R185, R170 ;  /* 0x000000aa00b97202 */ /* 0x000fc40000000f00 */
[----:B------:R-:W-:Y:S02]  /*116d0*/  MOV R149, R123 ;  /* 0x0000007b00957202 */ /* 0x000fe40000000f00 */
[----:B------:R-:W-:Y:S01]  /*116e0*/  MOV R170, R84 ;  /* 0x0000005400aa7202 */ /* 0x000fe20000000f00 */
[----:B------:R-:W-:Y:S01]  /*116f0*/  HMMA.16816.F32.BF16 R120, R4, R8, R80 ;  /* 0x000000080478723c */ /* 0x000fe20000041850 */
[----:B------:R-:W-:Y:S01]  /*11700*/  MOV R84, R86 ;  /* 0x0000005600547202 */ /* 0x000fe20000000f00 */
[----:B------:R-:W2:Y:S01]  /*11710*/  MUFU.EX2 R197, R29 ;  /* 0x0000001d00c57308 */ /* 0x000ea20000000800 */
[----:B------:R-:W-:-:S04]  /*11720*/  MOV R86, R252 ;  /* 0x000000fc00567202 */ /* 0x000fc80000000f00 */
[----:B------:R-:W-:-:S03]  /*11730*/  MOV R83, R251 ;  /* 0x000000fb00537202 */ /* 0x000fc60000000f00 */
[----:B------:R-:W-:Y:S08]  /*11740*/  MUFU.EX2 R252, R56 ;  /* 0x0000003800fc7308 */ /* 0x000ff00000000800 */
[----:B------:R-:W3:Y:S01]  /*11750*/  MUFU.EX2 R251, R57 ;  /* 0x0000003900fb7308 */ /* 0x000ee20000000800 */
[----:B------:R-:W-:Y:S01]  /*11760*/  MOV R85, R149 ;  /* 0x0000009500557202 */ /* 0x000fe20000000f00 */
[----:B------:R-:W-:Y:S01]  /*11770*/  IMAD.MOV.U32 R94, RZ, RZ, R112 ;  /* 0x000000ffff5e7224 */ /* 0x000fe200078e0070 */
[----:B------:R-:W-:Y:S01]  /*11780*/  HMMA.16816.F32.BF16 R96, R4, R20, R96 ;  /* 0x000000140460723c */ /* 0x000fe20000041860 */
[----:B------:R-:W-:Y:S01]  /*11790*/  IMAD.MOV.U32 R187, RZ, RZ, R169 ;  /* 0x000000ffffbb7224 */ /* 0x000fe200078e00a9 */
[----:B------:R-:W-:Y:S01]  /*117a0*/  MOV R169, R167 ;  /* 0x000000a700a97202 */ /* 0x000fe20000000f00 */
[----:B------:R-:W-:Y:S01]  /*117b0*/  FFMA.FTZ R167, R204, c[0x0][0x23c], -R13 ;  /* 0x00008f00cca77a23 */ /* 0x000fe2000001080d */
[----:B-1----:R-:W-:-:S04]  /*117c0*/  MOV R204, R0 ;  /* 0x0000000000cc7202 */ /* 0x002fc80000000f00 */
[C---:B------:R-:W-:Y:S08]  /*117d0*/  HMMA.16816.F32.BF16 R100, R4.reuse, R22, R100 ;  /* 0x000000160464723c */ /* 0x040ff00000041864 */
[C---:B------:R-:W-:Y:S08]  /*117e0*/  HMMA.16816.F32.BF16 R128, R4.reuse, R16, R128 ;  /* 0x000000100480723c */ /* 0x040ff00000041880 */
[C---:B------:R-:W-:Y:S07]  /*117f0*/  HMMA.16816.F32.BF16 R124, R4.reuse, R18, R88 ;  /* 0x00000012047c723c */ /* 0x040fee0000041858 */
[----:B------:R-:W-:Y:S01]  /*11800*/  MOV R91, R168 ;  /* 0x000000a8005b7202 */ /* 0x000fe20000000f00 */
[----:B------:R-:W-:Y:S01]  /*11810*/  HMMA.16816.F32.BF16 R116, R4, R10, R76 ;  /* 0x0000000a0474723c */ /* 0x000fe2000004184c */
[----:B------:R-:W-:-:S02]  /*11820*/  IMAD.MOV.U32 R168, RZ, RZ, R171 ;  /* 0x000000ffffa87224 */ /* 0x000fc400078e00ab */
[----:B------:R-:W-:-:S05]  /*11830*/  IMAD.MOV.U32 R171, RZ, RZ, R85 ;  /* 0x000000ffffab7224 */ /* 0x000fca00078e0055 */
[----:B------:R-:W-:Y:S01]  /*11840*/  HMMA.16816.F32.BF16 R132, R4, R24, R72 ;  /* 0x000000180484723c */ /* 0x000fe20000041848 */
[----:B------:R-:W-:-:S07]  /*11850*/  MOV R88, R157 ;  /* 0x0000009d00587202 */ /* 0x000fce0000000f00 */
[----:B------:R-:W-:Y:S01]  /*11860*/  HMMA.16816.F32.BF16 R112, R4, R26, R60 ;  /* 0x0000001a0470723c */ /* 0x000fe2000004183c */
[----:B------:R-:W-:-:S06]  /*11870*/  IMAD.MOV.U32 R89, RZ, RZ, R105 ;  /* 0x000000ffff597224 */ /* 0x000fcc00078e0069 */
[----:B------:R-:W-:Y:S02]  /*11880*/  FADD.FTZ R5, R249, R93 ;  /* 0x0000005df9057221 */ /* 0x000fe40000010000 */
[----:B------:R-:W-:Y:S01]  /*11890*/  FADD.FTZ R4, R238, R92 ;  /* 0x0000005cee047221 */ /* 0x000fe20000010000 */
[----:B------:R-:W-:Y:S01]  /*118a0*/  F2FP.BF16.PACK_AB R6, R205, R196 ;  /* 0x000000c4cd06723e */ /* 0x000fe200000010ff */
[----:B------:R-:W-:Y:S01]  /*118b0*/  FADD.FTZ R139, R139, R5 ;  /* 0x000000058b8b7221 */ /* 0x000fe20000010000 */
[----:B--2---:R-:W-:Y:S01]  /*118c0*/  F2FP.BF16.PACK_AB R5, R197, R204 ;  /* 0x000000ccc505723e */ /* 0x004fe200000010ff */
[----:B------:R-:W-:Y:S01]  /*118d0*/  FADD.FTZ R140, R140, R4 ;  /* 0x000000048c8c7221 */ /* 0x000fe20000010000 */
[----:B------:R-:W-:Y:S02]  /*118e0*/  F2FP.BF16.PACK_AB R4, R180, R206 ;  /* 0x000000ceb404723e */ /* 0x000fe400000010ff */
[----:B---3--:R-:W-:Y:S01]  /*118f0*/  F2FP.BF16.PACK_AB R7, R251, R252 ;  /* 0x000000fcfb07723e */ /* 0x008fe200000010ff */
[----:B------:R-:W-:Y:S01]  /*11900*/  IMAD.MOV.U32 R77, RZ, RZ, R169 ;  /* 0x000000ffff4d7224 */ /* 0x000fe200078e00a9 */
[----:B------:R-:W-:-:S02]  /*11910*/  MOV R90, R168 ;  /* 0x000000a8005a7202 */ /* 0x000fc40000000f00 */
[----:B------:R-:W-:Y:S02]  /*11920*/  MOV R78, R170 ;  /* 0x000000aa004e7202 */ /* 0x000fe40000000f00 */
        /* <DEDUP_REMOVED lines=17> */
[--C-:B----4-:R-:W-:Y:S01]  /*11a40*/  FFMA.FTZ R108, R108, c[0x0][0x23c], -R13.reuse ;  /* 0x00008f006c6c7a23 */ /* 0x110fe2000001080d */
[C---:B------:R-:W-:Y:S01]  /*11a50*/  HMMA.16816.F32.BF16 R88, R4.reuse, R16, R52 ;  /* 0x000000100458723c */ /* 0x040fe20000041834 */
[--C-:B------:R-:W-:Y:S01]  /*11a60*/  FFMA.FTZ R109, R109, c[0x0][0x23c], -R13.reuse ;  /* 0x00008f006d6d7a23 */ /* 0x100fe2000001080d */
[----:B------:R-:W-:Y:S01]  /*11a70*/  MOV R60, R184 ;  /* 0x000000b8003c7202 */ /* 0x000fe20000000f00 */
[----:B------:R-:W-:Y:S01]  /*11a80*/  FFMA.FTZ R110, R110, c[0x0][0x23c], -R13 ;  /* 0x00008f006e6e7a23 */ /* 0x000fe2000001080d */
[----:B------:R-:W-:Y:S01]  /*11a90*/  MOV R13, R82 ;  /* 0x00000052000d7202 */ /* 0x000fe20000000f00 */
[--C-:B------:R-:W-:Y:S01]  /*11aa0*/  FFMA.FTZ R2, R137, c[0x0][0x23c], -R12.reuse ;  /* 0x00008f0089027a23 */ /* 0x100fe2000001080c */
[----:B------:R-:W-:Y:S01]  /*11ab0*/  MOV R63, R183 ;  /* 0x000000b7003f7202 */ /* 0x000fe20000000f00 */
[--C-:B------:R-:W-:Y:S01]  /*11ac0*/  FFMA.FTZ R158, R247, c[0x0][0x23c], -R12.reuse ;  /* 0x00008f00f79e7a23 */ /* 0x100fe2000001080c */
[----:B------:R-:W-:Y:S01]  /*11ad0*/  HMMA.16816.F32.BF16 R76, R4, R18, R48 ;  /* 0x00000012044c723c */ /* 0x000fe20000041830 */
[----:B------:R-:W-:Y:S01]  /*11ae0*/  IMAD.MOV.U32 R61, RZ, RZ, R181 ;  /* 0x000000ffff3d7224 */ /* 0x000fe200078e00b5 */
[----:B------:R-:W1:Y:S01]  /*11af0*/  LDSM.16.MT88.4 R16, [R225+0xa000] ;  /* 0x00a00000e110783b */ /* 0x000e620000004200 */
        /* <DEDUP_REMOVED lines=8> */
[----:B------:R-:W-:Y:S01]  /*11b80*/  IMAD.MOV.U32 R85, RZ, RZ, R136 ;  /* 0x000000ffff557224 */ /* 0x000fe200078e0088 */
[----:B------:R-:W-:Y:S01]  /*11b90*/  MOV R213, R246 ;  /* 0x000000f600d57202 */ /* 0x000fe20000000f00 */
[--C-:B------:R-:W-:Y:S01]  /*11ba0*/  FFMA.FTZ R0, R138, c[0x0][0x23c], -R12.reuse ;  /* 0x00008f008a007a23 */ /* 0x100fe2000001080c */
[----:B------:R3:W-:Y:S01]  /*11bb0*/  MUFU.EX2 R246, R2 ;  /* 0x0000000200f67308 */ /* 0x0007e20000000800 */
[----:B------:R-:W-:-:S02]  /*11bc0*/  FFMA.FTZ R29, R111, c[0x0][0x23c], -R12 ;  /* 0x00008f006f1d7a23 */ /* 0x000fc4000001080c */
[--C-:B------:R-:W-:Y:S02]  /*11bd0*/  FFMA.FTZ R151, R250, c[0x0][0x23c], -R12.reuse ;  /* 0x00008f00fa977a23 */ /* 0x100fe4000001080c */
[--C-:B------:R-:W-:Y:S01]  /*11be0*/  FFMA.FTZ R157, R248, c[0x0][0x23c], -R12.reuse ;  /* 0x00008f00f89d7a23 */ /* 0x100fe2000001080c */
[----:B--2---:R-:W-:Y:S02]  /*11bf0*/  MOV R3, R83 ;  /* 0x0000005300037202 */ /* 0x004fe40000000f00 */
[----:B------:R-:W-:Y:S01]  /*11c00*/  HMMA.16816.F32.BF16 R80, R4, R8, R44 ;  /* 0x000000080450723c */ /* 0x000fe2000004182c */
[--C-:B------:R-:W-:Y:S01]  /*11c10*/  FFMA.FTZ R30, R243, c[0x0][0x23c], -R12.reuse ;  /* 0x00008f00f31e7a23 */ /* 0x100fe2000001080c */
[----:B------:R-:W-:Y:S01]  /*11c20*/  MUFU.EX2 R250, R15 ;  /* 0x0000000f00fa7308 */ /* 0x000fe20000000800 */
[--C-:B------:R-:W-:Y:S02]  /*11c30*/  FFMA.FTZ R111, R242, c[0x0][0x23c], -R12.reuse ;  /* 0x00008f00f26f7a23 */ /* 0x100fe4000001080c */
[----:B------:R-:W-:Y:S01]  /*11c40*/  FFMA.FTZ R137, R240, c[0x0][0x23c], -R12 ;  /* 0x00008f00f0897a23 */ /* 0x000fe2000001080c */
[----:B---3--:R-:W-:Y:S01]  /*11c50*/  MOV R2, R61 ;  /* 0x0000003d00027202 */ /* 0x008fe20000000f00 */
[----:B------:R-:W-:Y:S01]  /*11c60*/  IMAD.MOV.U32 R44, RZ, RZ, R212 ;  /* 0x000000ffff2c7224 */ /* 0x000fe200078e00d4 */
[----:B------:R-:W-:Y:S01]  /*11c70*/  MOV R45, R207 ;  /* 0x000000cf002d7202 */ /* 0x000fe20000000f00 */
        /* <DEDUP_REMOVED lines=8> */
[----:B------:R-:W-:-:S02]  /*11d00*/  FFMA.FTZ R170, R209, c[0x0][0x23c], -R12 ;  /* 0x00008f00d1aa7a23 */ /* 0x000fc4000001080c */
[----:B------:R-:W-:Y:S02]  /*11d10*/  FFMA.FTZ R171, R208, c[0x0][0x23c], -R12 ;  /* 0x00008f00d0ab7a23 */ /* 0x000fe4000001080c */
[----:B------:R-:W-:Y:S01]  /*11d20*/  IMAD.MOV.U32 R57, RZ, RZ, R60 ;  /* 0x000000ffff397224 */ /* 0x000fe200078e003c */
[----:B------:R-:W-:Y:S01]  /*11d30*/  MOV R60, R184 ;  /* 0x000000b8003c7202 */ /* 0x000fe20000000f00 */
[----:B------:R-:W-:Y:S01]  /*11d40*/  IMAD.MOV.U32 R212, RZ, RZ, R63 ;  /* 0x000000ffffd47224 */ /* 0x000fe200078e003f */
[----:B------:R-:W-:Y:S01]  /*11d50*/  MOV R63, R187 ;  /* 0x000000bb003f7202 */ /* 0x000fe20000000f00 */
[----:B------:R-:W-:Y:S01]  /*11d60*/  IMAD.MOV.U32 R62, RZ, RZ, R186 ;  /* 0x000000ffff3e7224 */ /* 0x000fe200078e00ba */
[----:B--2---:R-:W2:Y:S01]  /*11d70*/  LDSM.16.MT88.4 R12, [R228+0xa000] ;  /* 0x00a00000e40c783b */ /* 0x004ea20000004200 */
        /* <DEDUP_REMOVED lines=10> */
[----:B------:R3:W4:Y:S01]  /*11e20*/  MUFU.EX2 R249, R28 ;  /* 0x0000001c00f97308 */ /* 0x0007220000000800 */
[----:B------:R-:W-:Y:S01]  /*11e30*/  IMAD.MOV.U32 R47, RZ, RZ, R56 ;  /* 0x000000ffff2f7224 */ /* 0x000fe200078e0038 */
[----:B------:R1:W5:Y:S04]  /*11e40*/  LDL.LU R243, [R1+0x12c] ;  /* 0x00012c0001f37983 */ /* 0x0003680000300800 */
[C---:B------:R-:W-:Y:S01]  /*11e50*/  HMMA.16816.F32.BF16 R92, R4.reuse, R22, R64 ;  /* 0x00000016045c723c */ /* 0x040fe20000041840 */
[----:B------:R-:W1:Y:S07]  /*11e60*/  LDSM.16.MT88.4 R20, [R226+0xa000] ;  /* 0x00a00000e214783b */ /* 0x000e6e0000004200 */
[C---:B------:R-:W-:Y:S01]  /*11e70*/  HMMA.16816.F32.BF16 R84, R4.reuse, R10, R36 ;  /* 0x0000000a0454723c */ /* 0x040fe20000041824 */
[----:B------:R-:W1:Y:S01]  /*11e80*/  LDSM.16.MT88.4 R8, [R227+0xa000] ;  /* 0x00a00000e308783b */ /* 0x000e620000004200 */
[----:B------:R2:W-:Y:S01]  /*11e90*/  MUFU.EX2 R211, R143 ;  /* 0x0000008f00d37308 */ /* 0x0005e20000000800 */
[----:B------:R-:W-:Y:S01]  /*11ea0*/  MOV R56, R245 ;  /* 0x000000f500387202 */ /* 0x000fe20000000f00 */
[----:B---3--:R-:W-:Y:S01]  /*11eb0*/  IMAD.MOV.U32 R28, RZ, RZ, R223 ;  /* 0x000000ffff1c7224 */ /* 0x008fe200078e00df */
[----:B------:R3:W5:Y:S02]  /*11ec0*/  LDL.LU R242, [R1+0x128] ;  /* 0x0001280001f27983 */ /* 0x0007640000300800 */
[----:B------:R-:W-:Y:S01]  /*11ed0*/  IMAD.MOV.U32 R39, RZ, RZ, R72 ;  /* 0x000000ffff277224 */ /* 0x000fe200078e0048 */
[----:B------:R-:W-:Y:S01]  /*11ee0*/  MOV R38, R73 ;  /* 0x0000004900267202 */ /* 0x000fe20000000f00 */
[----:B------:R-:W-:Y:S01]  /*11ef0*/  IMAD.MOV.U32 R36, RZ, RZ, R75 ;  /* 0x000000ffff247224 */ /* 0x000fe200078e004b */
[----:B------:R-:W-:Y:S01]  /*11f00*/  MOV R37, R74 ;  /* 0x0000004a00257202 */ /* 0x000fe20000000f00 */
[----:B------:R-:W1:Y:S01]  /*11f10*/  MUFU.EX2 R245, R0 ;  /* 0x0000000000f57308 */ /* 0x000e620000000800 */
[C---:B------:R-:W-:Y:S01]  /*11f20*/  HMMA.16816.F32.BF16 R72, R4.reuse, R24, R40 ;  /* 0x000000180448723c */ /* 0x040fe20000041828 */
[----:B------:R3:W5:Y:S04]  /*11f30*/  LDL.LU R241, [R1+0x124] ;  /* 0x0001240001f17983 */ /* 0x0007680000300800 */
[----:B------:R3:W5:Y:S01]  /*11f40*/  LDL.LU R240, [R1+0x120] ;  /* 0x0001200001f07983 */ /* 0x0007620000300800 */
[----:B--2---:R-:W-:Y:S01]  /*11f50*/  MOV R143, R222 ;  /* 0x000000de008f7202 */ /* 0x004fe20000000f00 */
[----:B------:R2:W-:Y:S01]  /*11f60*/  MUFU.EX2 R223, R30 ;  /* 0x0000001e00df7308 */ /* 0x0005e20000000800 */
[----:B------:R-:W-:Y:S01]  /*11f70*/  MOV R25, R244 ;  /* 0x000000f400197202 */ /* 0x000fe20000000f00 */
[----:B------:R-:W-:Y:S06]  /*11f80*/  HMMA.16816.F32.BF16 R40, R4, R26, R32 ;  /* 0x0000001a0428723c */ /* 0x000fec0000041820 */
[----:B------:R-:W-:Y:S01]  /*11f90*/  MUFU.EX2 R210, R145 ;  /* 0x0000009100d27308 */ /* 0x000fe20000000800 */
[----:B------:R-:W-:Y:S01]  /*11fa0*/  IMAD.MOV.U32 R26, RZ, RZ, R207 ;  /* 0x000000ffff1a7224 */ /* 0x000fe200078e00cf */
[----:B------:R-:W-:-:S06]  /*11fb0*/  MOV R27, R205 ;  /* 0x000000cd001b7202 */ /* 0x000fcc0000000f00 */
[----:B------:R-:W-:Y:S01]  /*11fc0*/  MUFU.EX2 R209, R152 ;  /* 0x0000009800d17308 */ /* 0x000fe20000000800 */
[----:B--2---:R-:W-:-:S07]  /*11fd0*/  MOV R30, R221 ;  /* 0x000000dd001e7202 */ /* 0x004fce0000000f00 */
[----:B------:R-:W-:Y:S01]  /*11fe0*/  MUFU.EX2 R208, R153 ;  /* 0x0000009900d07308 */ /* 0x000fe20000000800 */
[----:B------:R-:W-:Y:S01]  /*11ff0*/  MOV R33, R212 ;  /* 0x000000d400217202 */ /* 0x000fe20000000f00 */
[----:B------:R-:W-:Y:S01]  /*12000*/  IMAD.MOV.U32 R34, RZ, RZ, R57 ;  /* 0x000000ffff227224 */ /* 0x000fe200078e0039 */
[----:B------:R-:W-:Y:S01]  /*12010*/  MOV R32, R56 ;  /* 0x0000003800207202 */ /* 0x000fe20000000f00 */
[----:B------:R-:W-:Y:S01]  /*12020*/  IMAD.MOV.U32 R24, RZ, RZ, R61 ;  /* 0x000000ffff187224 */ /* 0x000fe200078e003d */
[----:B------:R-:W-:Y:S01]  /*12030*/  MOV R0, R63 ;  /* 0x0000003f00007202 */ /* 0x000fe20000000f00 */
[----:B------:R3:W5:Y:S02]  /*12040*/  LDL.LU R239, [R1+0x11c] ;  /* 0x00011c0001ef7983 */ /* 0x0007640000300800 */
[----:B------:R-:W2:Y:S01]  /*12050*/  MUFU.EX2 R244, R29 ;  /* 0x0000001d00f47308 */ /* 0x000ea20000000800 */
[----:B------:R-:W-:-:S07]  /*12060*/  MOV R35, R213 ;  /* 0x000000d500237202 */ /* 0x000fce0000000f00 */
[----:B------:R2:W2:Y:S08]  /*12070*/  MUFU.EX2 R212, R142 ;  /* 0x0000008e00d47308 */ /* 0x0004b00000000800 */
[----:B------:R3:W-:Y:S01]  /*12080*/  MUFU.EX2 R222, R141 ;  /* 0x0000008d00de7308 */ /* 0x0007e20000000800 */
[----:B----4-:R-:W-:Y:S02]  /*12090*/  F2FP.BF16.PACK_AB R4, R250, R249 ;  /* 0x000000f9fa04723e */ /* 0x010fe400000010ff */
[----:B-1----:R-:W-:-:S02]  /*120a0*/  F2FP.BF16.PACK_AB R5, R245, R246 ;  /* 0x000000f6f505723e */ /* 0x002fc400000010ff */
[----:B------:R-:W-:-:S03]  /*120b0*/  F2FP.BF16.PACK_AB R6, R247, R248 ;  /* 0x000000f8f706723e */ /* 0x000fc600000010ff */
[----:B------:R1:W4:Y:S01]  /*120c0*/  MUFU.EX2 R221, R144 ;  /* 0x0000009000dd7308 */ /* 0x0003220000000800 */
[----:B--2---:R-:W-:Y:S01]  /*120d0*/  IMAD.MOV.U32 R142, RZ, RZ, R143 ;  /* 0x000000ffff8e7224 */ /* 0x004fe200078e008f */
[----:B------:R-:W-:-:S06]  /*120e0*/  MOV R143, R30 ;  /* 0x0000001e008f7202 */ /* 0x000fcc0000000f00 */
[----:B------:R-:W2:Y:S01]  /*120f0*/  MUFU.EX2 R207, R154 ;  /* 0x0000009a00cf7308 */ /* 0x000ea20000000800 */
[----:B------:R-:W-:Y:S01]  /*12100*/  MOV R30, R26 ;  /* 0x0000001a001e7202 */ /* 0x000fe20000000f00 */
[----:B------:R-:W-:Y:S01]  /*12110*/  IMAD.MOV.U32 R26, RZ, RZ, R27 ;  /* 0x000000ffff1a7224 */ /* 0x000fe200078e001b */
[----:B------:R-:W-:Y:S02]  /*12120*/  MOV R27, R32 ;  /* 0x00000020001b7202 */ /* 0x000fe40000000f00 */
[----:B------:R-:W-:Y:S01]  /*12130*/  MOV R205, R62 ;  /* 0x0000003e00cd7202 */ /* 0x000fe20000000f00 */
[----:B------:R-:W-:Y:S01]  /*12140*/  FADD.FTZ R0, R0, R140 ;  /* 0x0000008c00007221 */ /* 0x000fe20000010000 */
[----:B------:R-:W-:Y:S01]  /*12150*/  MOV R32, R34 ;  /* 0x0000002200207202 */ /* 0x000fe20000000f00 */
[----:B------:R-:W-:Y:S01]  /*12160*/  IMAD.MOV.U32 R34, RZ, RZ, R35 ;  /* 0x000000ffff227224 */ /* 0x000fe200078e0023 */
[----:B---3--:R-:W-:Y:S01]  /*12170*/  MOV R141, R142 ;  /* 0x0000008e008d7202 */ /* 0x008fe20000000f00 */
[----:B------:R-:W-:Y:S01]  /*12180*/  IMAD.MOV.U32 R142, RZ, RZ, R143 ;  /* 0x000000ffff8e7224 */ /* 0x000fe200078e008f */
[----:B------:R-:W-:Y:S01]  /*12190*/  MOV R35, R36 ;  /* 0x0000002400237202 */ /* 0x000fe20000000f00 */
[----:B------:R-:W-:Y:S01]  /*121a0*/  FADD.FTZ R24, R24, R156 ;  /* 0x0000009c18187221 */ /* 0x000fe20000010000 */
[----:B------:R-:W-:Y:S01]  /*121b0*/  MOV R143, R30 ;  /* 0x0000001e008f7202 */ /* 0x000fe20000000f00 */
[----:B------:R3:W5:Y:S01]  /*121c0*/  LDL.LU R238, [R1+0x118] ;  /* 0x0001180001ee7983 */ /* 0x0007620000300800 */
        /* <DEDUP_REMOVED lines=10> */
[----:B------:R-:W-:Y:S02]  /*12270*/  F2FP.BF16.PACK_AB R7, R223, R244 ;  /* 0x000000f4df07723e */ /* 0x000fe400000010ff */
[----:B------:R-:W-:Y:S02]  /*12280*/  MOV R35, R36 ;  /* 0x0000002400237202 */ /* 0x000fe40000000f00 */
[----:B------:R-:W-:Y:S01]  /*12290*/  MOV R36, R37 ;  /* 0x0000002500247202 */ /* 0x000fe20000000f00 */
[----:B------:R-:W-:Y:S01]  /*122a0*/  IMAD.MOV.U32 R37, RZ, RZ, R38 ;  /* 0x000000ffff257224 */ /* 0x000fe200078e0026 */
[----:B------:R-:W-:-:S02]  /*122b0*/  MOV R44, R45 ;  /* 0x0000002d002c7202 */ /* 0x000fc40000000f00 */
[----:B------:R-:W-:Y:S02]  /*122c0*/  MOV R38, R39 ;  /* 0x0000002700267202 */ /* 0x000fe40000000f00 */
[----:B------:R-:W-:Y:S01]  /*122d0*/  MOV R45, R46 ;  /* 0x0000002e002d7202 */ /* 0x000fe20000000f00 */
[----:B------:R-:W-:Y:S01]  /*122e0*/  IMAD.MOV.U32 R46, RZ, RZ, R47 ;  /* 0x000000ffff2e7224 */ /* 0x000fe200078e002f */
[----:B------:R-:W-:Y:S01]  /*122f0*/  MOV R39, R2 ;  /* 0x0000000200277202 */ /* 0x000fe20000000f00 */
[----:B------:R-:W-:Y:S01]  /*12300*/  HMMA.16816.F32.BF16 R68, R4, R16, R96 ;  /* 0x000000100444723c */ /* 0x000fe20000041860 */
[----:B------:R-:W-:Y:S01]  /*12310*/  MOV R47, R3 ;  /* 0x00000003002f7202 */ /* 0x000fe20000000f00 */
[----:B-1----:R-:W-:Y:S01]  /*12320*/  IMAD.MOV.U32 R144, RZ, RZ, R141 ;  /* 0x000000ffff907224 */ /* 0x002fe200078e008d */
[----:B------:R-:W-:Y:S01]  /*12330*/  MOV R141, R27 ;  /* 0x0000001b008d7202 */ /* 0x000fe20000000f00 */
[----:B------:R-:W-:-:S03]  /*12340*/  IMAD.MOV.U32 R27, RZ, RZ, R39 ;  /* 0x000000ffff1b7224 */ /* 0x000fc600078e0027 */
[----:B------:R-:W-:Y:S01]  /*12350*/  MOV R96, R142 ;  /* 0x0000008e00607202 */ /* 0x000fe20000000f00 */
[----:B------:R-:W-:Y:S01]  /*12360*/  IMAD.MOV.U32 R98, RZ, RZ, R30 ;  /* 0x000000ffff627224 */ /* 0x000fe200078e001e */
        /* <DEDUP_REMOVED lines=10> */
[----:B------:R-:W-:Y:S02]  /*12410*/  MOV R38, R47 ;  /* 0x0000002f00267202 */ /* 0x000fe40000000f00 */
[----:B------:R-:W-:Y:S01]  /*12420*/  MOV R39, R206 ;  /* 0x000000ce00277202 */ /* 0x000fe20000000f00 */
[----:B------:R-:W-:Y:S01]  /*12430*/  HMMA.16816.F32.BF16 R64, R4, R18, R100 ;  /* 0x000000120440723c */ /* 0x000fe20000041864 */
[----:B------:R-:W-:Y:S02]  /*12440*/  MOV R29, R60 ;  /* 0x0000003c001d7202 */ /* 0x000fe40000000f00 */
[----:B------:R-:W-:-:S04]  /*12450*/  MOV R32, R44 ;  /* 0x0000002c00207202 */ /* 0x000fc80000000f00 */
[----:B------:R-:W-:Y:S01]  /*12460*/  MOV R100, R30 ;  /* 0x0000001e00647202 */ /* 0x000fe20000000f00 */
[----:B------:R-:W-:Y:S01]  /*12470*/  HMMA.16816.F32.BF16 R60, R4, R12, R128 ;  /* 0x0000000c043c723c */ /* 0x000fe20000041880 */
[----:B------:R-:W-:Y:S01]  /*12480*/  MOV R30, R39 ;  /* 0x00000027001e7202 */ /* 0x000fe20000000f00 */
[----:B------:R-:W-:-:S05]  /*12490*/  FADD.FTZ R2, R236, R139 ;  /* 0x0000008bec027221 */ /* 0x000fca0000010000 */
        /* <DEDUP_REMOVED lines=8> */
[----:B------:R-:W-:-:S05]  /*12520*/  MOV R101, R26 ;  /* 0x0000001a00657202 */ /* 0x000fca0000000f00 */
[----:B------:R-:W-:Y:S01]  /*12530*/  HMMA.16816.F32.BF16 R52, R4, R20, R120 ;  /* 0x000000140434723c */ /* 0x000fe20000041878 */
[----:B------:R-:W-:Y:S01]  /*12540*/  MOV R103, R32 ;  /* 0x0000002000677202 */ /* 0x000fe20000000f00 */
[----:B------:R-:W-:-:S06]  /*12550*/  IMAD.MOV.U32 R26, RZ, RZ, R204 ;  /* 0x000000ffff1a7224 */ /* 0x000fcc00078e00cc */
[----:B------:R-:W-:Y:S01]  /*12560*/  HMMA.16816.F32.BF16 R48, R4, R22, R116 ;  /* 0x000000160430723c */ /* 0x000fe20000041874 */
[----:B------:R-:W-:Y:S01]  /*12570*/  MOV R27, R205 ;  /* 0x000000cd001b7202 */ /* 0x000fe20000000f00 */
[----:B------:R-:W-:-:S06]  /*12580*/  FADD.FTZ R2, R193, R2 ;  /* 0x00000002c1027221 */ /* 0x000fcc0000010000 */
[----:B------:R-:W-:Y:S01]  /*12590*/  HMMA.16816.F32.BF16 R44, R4, R8, R132 ;  /* 0x00000008042c723c */ /* 0x000fe20000041884 */
[----:B------:R-:W-:-:S07]  /*125a0*/  MOV R32, R234 ;  /* 0x000000ea00207202 */ /* 0x000fce0000000f00 */
[----:B------:R-:W-:Y:S01]  /*125b0*/  HMMA.16816.F32.BF16 R36, R4, R10, R112 ;  /* 0x0000000a0424723c */ /* 0x000fe20000041870 */
[----:B------:R-:W-:-:S06]  /*125c0*/  FADD.FTZ R0, R192, R0 ;  /* 0x00000000c0007221 */ /* 0x000fcc0000010000 */
[----:B------:R-:W-:Y:S02]  /*125d0*/  F2FP.BF16.PACK_AB R4, R212, R211 ;  /* 0x000000d3d404723e */ /* 0x000fe400000010ff */
[----:B------:R-:W-:Y:S02]  /*125e0*/  F2FP.BF16.PACK_AB R5, R209, R210 ;  /* 0x000000d2d105723e */ /* 0x000fe400000010ff */
[----:B----4-:R-:W-:Y:S02]  /*125f0*/  F2FP.BF16.PACK_AB R6, R221, R222 ;  /* 0x000000dedd06723e */ /* 0x010fe400000010ff */
[----:B--2---:R-:W-:Y:S01]  /*12600*/  F2FP.BF16.PACK_AB R7, R207, R208 ;  /* 0x000000d0cf07723e */ /* 0x004fe200000010ff */
[----:B------:R-:W-:Y:S01]  /*12610*/  IMAD.MOV.U32 R139, RZ, RZ, R131 ;  /* 0x000000ffff8b7224 */ /* 0x000fe200078e0083 */
[----:B------:R-:W-:Y:S02]  /*12620*/  MOV R193, R100 ;  /* 0x0000006400c17202 */ /* 0x000fe40000000f00 */
        /* <DEDUP_REMOVED lines=8> */
[----:B------:R-:W-:-:S02]  /*126b0*/  MOV R142, R27 ;  /* 0x0000001b008e7202 */ /* 0x000fc40000000f00 */
[----:B------:R-:W-:Y:S01]  /*126c0*/  IMAD.MOV.U32 R18, RZ, RZ, R102 ;  /* 0x000000ffff127224 */ /* 0x000fe200078e0066 */
[----:B------:R-:W-:Y:S01]  /*126d0*/  MOV R102, R143 ;  /* 0x0000008f00667202 */ /* 0x000fe20000000f00 */
[----:B------:R1:W-:Y:S01]  /*126e0*/  MUFU.EX2 R213, R146 ;  /* 0x0000009200d57308 */ /* 0x0003e20000000800 */
[----:B------:R-:W-:Y:S01]  /*126f0*/  MOV R143, R32 ;  /* 0x00000020008f7202 */ /* 0x000fe20000000f00 */
[----:B------:R-:W-:Y:S01]  /*12700*/  FADD.FTZ R120, R144, R24 ;  /* 0x0000001890787221 */ /* 0x000fe20000010000 */
[----:B------:R-:W-:Y:S01]  /*12710*/  MOV R128, R97 ;  /* 0x0000006100807202 */ /* 0x000fe20000000f00 */
[----:B------:R-:W-:Y:S01]  /*12720*/  IMAD.MOV.U32 R121, RZ, RZ, R96 ;  /* 0x000000ffff797224 */ /* 0x000fe200078e0060 */
[----:B------:R-:W-:Y:S01]  /*12730*/  MOV R144, R98 ;  /* 0x0000006200907202 */ /* 0x000fe20000000f00 */
[----:B------:R-:W-:Y:S01]  /*12740*/  IMAD.MOV.U32 R152, RZ, RZ, R141 ;  /* 0x000000ffff987224 */ /* 0x000fe200078e008d */
[----:B------:R-:W-:Y:S01]  /*12750*/  MOV R141, R142 ;  /* 0x0000008e008d7202 */ /* 0x000fe20000000f00 */
[----:B------:R-:W-:Y:S01]  /*12760*/  HMMA.16816.F32.BF16 R116, R4, R14, R76 ;  /* 0x0000000e0474723c */ /* 0x000fe2000004184c */
[----:B------:R2:W-:Y:S01]  /*12770*/  MUFU.EX2 R133, R136 ;  /* 0x0000008800857308 */ /* 0x0005e20000000800 */
[----:B------:R-:W-:Y:S01]  /*12780*/  MOV R142, R143 ;  /* 0x0000008f008e7202 */ /* 0x000fe20000000f00 */
[----:B------:R-:W-:-:S02]  /*12790*/  IMAD.MOV.U32 R143, RZ, RZ, R30 ;  /* 0x000000ffff8f7224 */ /* 0x000fc400078e001e */
[----:B-1----:R-:W-:-:S03]  /*127a0*/  IMAD.MOV.U32 R146, RZ, RZ, R99 ;  /* 0x000000ffff927224 */ /* 0x002fc600078e0063 */
[C---:B------:R-:W-:Y:S01]  /*127b0*/  HMMA.16816.F32.BF16 R112, R4.reuse, R20, R80 ;  /* 0x000000140470723c */ /* 0x040fe20000041850 */
[----:B------:R1:W-:Y:S07]  /*127c0*/  MUFU.EX2 R206, R31 ;  /* 0x0000001f00ce7308 */ /* 0x0003ee0000000800 */
[C---:B------:R-:W-:Y:S01]  /*127d0*/  HMMA.16816.F32.BF16 R96, R4.reuse, R16, R104 ;  /* 0x000000100460723c */ /* 0x040fe20000041868 */
[----:B--2---:R-:W-:Y:S01]  /*127e0*/  MOV R136, R25 ;  /* 0x0000001900887202 */ /* 0x004fe20000000f00 */
[----:B------:R-:W-:Y:S01]  /*127f0*/  IMAD.MOV.U32 R20, RZ, RZ, R35 ;  /* 0x000000ffff147224 */ /* 0x000fe200078e0023 */
[----:B------:R-:W-:Y:S01]  /*12800*/  MOV R21, R34 ;  /* 0x0000002200157202 */ /* 0x000fe20000000f00 */
[----:B------:R-:W-:Y:S03]  /*12810*/  LDSM.16.MT88.4 R24, [R228+0xa800] ;  /* 0x00a80000e418783b */ /* 0x000fe60000004200 */
[----:B------:R-:W-:Y:S01]  /*12820*/  MOV R16, R29 ;  /* 0x0000001d00107202 */ /* 0x000fe20000000f00 */
[----:B------:R-:W-:Y:S01]  /*12830*/  HMMA.16816.F32.BF16 R104, R4, R12, R88 ;  /* 0x0000000c0468723c */ /* 0x000fe20000041858 */
[----:B------:R-:W2:Y:S01]  /*12840*/  LDSM.16.MT88.4 R12, [R225+0xa800] ;  /* 0x00a80000e10c783b */ /* 0x000ea20000004200 */
[----:B------:R-:W-:-:S03]  /*12850*/  MOV R17, R28 ;  /* 0x0000001c00117202 */ /* 0x000fc60000000f00 */
[----:B------:R-:W4:Y:S04]  /*12860*/  LDSM.16.MT88.4 R32, [R226+0xa800] ;  /* 0x00a80000e220783b */ /* 0x000f280000004200 */
[----:B-1----:R-:W1:Y:S01]  /*12870*/  LDSM.16.MT88.4 R28, [R227+0xa800] ;  /* 0x00a80000e31c783b */ /* 0x002e620000004200 */
[----:B------:R3:W-:Y:S01]  /*12880*/  MUFU.EX2 R132, R137 ;  /* 0x0000008900847308 */ /* 0x0007e20000000800 */
[----:B------:R-:W-:-:S07]  /*12890*/  MOV R156, R130 ;  /* 0x00000082009c7202 */ /* 0x000fce0000000f00 */
[----:B------:R-:W1:Y:S01]  /*128a0*/  MUFU.EX2 R205, R108 ;  /* 0x0000006c00cd7308 */ /* 0x000e620000000800 */
[----:B---3--:R-:W-:-:S07]  /*128b0*/  MOV R137, R131 ;  /* 0x0000008300897202 */ /* 0x008fce0000000f00 */
[----:B------:R-:W-:Y:S08]  /*128c0*/  MUFU.EX2 R204, R109 ;  /* 0x0000006d00cc7308 */ /* 0x000ff00000000800 */
[----:B------:R-:W-:Y:S08]  /*128d0*/  MUFU.EX2 R135, R110 ;  /* 0x0000006e00877308 */ /* 0x000ff00000000800 */
[----:B------:R3:W1:Y:S08]  /*128e0*/  MUFU.EX2 R134, R111 ;  /* 0x0000006f00867308 */ /* 0x0006700000000800 */
[----:B------:R1:W1:Y:S01]  /*128f0*/  MUFU.EX2 R131, R138 ;  /* 0x0000008a00837308 */ /* 0x0002620000000800 */
[----:B------:R-:W-:Y:S01]  /*12900*/  IMAD.MOV.U32 R19, RZ, RZ, R128 ;  /* 0x000000ffff137224 */ /* 0x000fe200078e0080 */
[----:B------:R-:W-:Y:S01]  /*12910*/  MOV R145, R129 ;  /* 0x0000008100917202 */ /* 0x000fe20000000f00 */
[----:B---3--:R-:W-:Y:S05]  /*12920*/  HMMA.16816.F32.BF16 R108, R4, R22, R84 ;  /* 0x00000016046c723c */ /* 0x008fea0000041854 */
[----:B------:R3:W2:Y:S02]  /*12930*/  MUFU.EX2 R130, R160 ;  /* 0x000000a000827308 */ /* 0x0006a40000000800 */
[----:B------:R-:W-:Y:S01]  /*12940*/  IMAD.MOV.U32 R22, RZ, RZ, R184 ;  /* 0x000000ffff167224 */ /* 0x000fe200078e00b8 */
[----:B-1----:R-:W-:-:S05]  /*12950*/  MOV R138, R186 ;  /* 0x000000ba008a7202 */ /* 0x002fca0000000f00 */
[----:B------:R1:W-:Y:S01]  /*12960*/  MUFU.EX2 R129, R161 ;  /* 0x000000a100817308 */ /* 0x0003e20000000800 */
[----:B------:R-:W-:Y:S01]  /*12970*/  MOV R23, R185 ;  /* 0x000000b900177202 */ /* 0x000fe20000000f00 */
[----:B---3--:R-:W-:-:S06]  /*12980*/  IMAD.MOV.U32 R160, RZ, RZ, R187 ;  /* 0x000000ffffa07224 */ /* 0x008fcc00078e00bb */
[----:B------:R-:W-:Y:S01]  /*12990*/  MUFU.EX2 R128, R162 ;  /* 0x000000a200807308 */ /* 0x000fe20000000800 */
[----:B------:R-:W-:Y:S07]  /*129a0*/  HMMA.16816.F32.BF16 R184, R4, R8, R72 ;  /* 0x0000000804b8723c */ /* 0x000fee0000041848 */
[----:B------:R3:W-:Y:S01]  /*129b0*/  MUFU.EX2 R127, R163 ;  /* 0x000000a3007f7308 */ /* 0x0007e20000000800 */
[----:B------:R-:W-:Y:S01]  /*129c0*/  FADD.FTZ R8, R160, R120 ;  /* 0x00000078a0087221 */ /* 0x000fe20000010000 */
[----:B------:R-:W-:Y:S01]  /*129d0*/  MOV R9, R138 ;  /* 0x0000008a00097202 */ /* 0x000fe20000000f00 */
[----:B------:R-:W-:Y:S01]  /*129e0*/  IMAD.MOV.U32 R138, RZ, RZ, R23 ;  /* 0x000000ffff8a7224 */ /* 0x000fe200078e0017 */
[----:B------:R-:W-:-:S04]  /*129f0*/  MOV R160, R22 ;  /* 0x0000001600a07202 */ /* 0x000fc80000000f00 */
[----:B------:R-:W1:Y:S01]  /*12a00*/  MUFU.EX2 R126, R172 ;  /* 0x000000ac007e7308 */ /* 0x000e620000000800 */
[----:B------:R-:W-:Y:S01]  /*12a10*/  HMMA.16816.F32.BF16 R88, R4, R10, R40 ;  /* 0x0000000a0458723c */ /* 0x000fe20000041828 */
[----:B------:R-:W-:-:S06]  /*12a20*/  MOV R22, R137 ;  /* 0x0000008900167202 */ /* 0x000fcc0000000f00 */
[----:B------:R-:W-:Y:S01]  /*12a30*/  MUFU.EX2 R125, R173 ;  /* 0x000000ad007d7308 */ /* 0x000fe20000000800 */
[----:B------:R-:W-:-:S07]  /*12a40*/  MOV R23, R20 ;  /* 0x0000001400177202 */ /* 0x000fce0000000f00 */
[----:B------:R1:W1:Y:S01]  /*12a50*/  MUFU.EX2 R124, R174 ;  /* 0x000000ae007c7308 */ /* 0x0002620000000800 */
[----:B------:R-:W-:Y:S01]  /*12a60*/  F2FP.BF16.PACK_AB R4, R205, R206 ;  /* 0x000000cecd04723e */ /* 0x000fe200000010ff */
[----:B------:R-:W-:Y:S01]  /*12a70*/  IMAD.MOV.U32 R137, RZ, RZ, R21 ;  /* 0x000000ffff897224 */ /* 0x000fe200078e0015 */
[----:B------:R-:W-:Y:S01]  /*12a80*/  F2FP.BF16.PACK_AB R5, R133, R134 ;  /* 0x000000868505723e */ /* 0x000fe200000010ff */
[----:B------:R-:W-:Y:S01]  /*12a90*/  FADD.FTZ R2, R9, R2 ;  /* 0x0000000209027221 */ /* 0x000fe20000010000 */
[----:B------:R-:W-:Y:S01]  /*12aa0*/  F2FP.BF16.PACK_AB R6, R135, R204 ;  /* 0x000000cc8706723e */ /* 0x000fe200000010ff */
[----:B------:R-:W-:Y:S01]  /*12ab0*/  IMAD.MOV.U32 R9, RZ, RZ, R160 ;  /* 0x000000ffff097224 */ /* 0x000fe200078e00a0 */
[----:B------:R-:W-:Y:S01]  /*12ac0*/  F2FP.BF16.PACK_AB R7, R131, R132 ;  /* 0x000000848307723e */ /* 0x000fe200000010ff */
[----:B------:R-:W-:Y:S01]  /*12ad0*/  IMAD.MOV.U32 R21, RZ, RZ, R19 ;  /* 0x000000ffff157224 */ /* 0x000fe200078e0013 */
[----:B------:R-:W-:Y:S02]  /*12ae0*/  MOV R20, R136 ;  /* 0x0000008800147202 */ /* 0x000fe40000000f00 */
[----:B------:R-:W-:-:S02]  /*12af0*/  MOV R160, R138 ;  /* 0x0000008a00a07202 */ /* 0x000fc40000000f00 */
[----:B------:R-:W-:Y:S02]  /*12b00*/  MOV R136, R18 ;  /* 0x0000001200887202 */ /* 0x000fe40000000f00 */
[----:B------:R-:W-:Y:S01]  /*12b10*/  MOV R138, R22 ;  /* 0x00000016008a7202 */ /* 0x000fe20000000f00 */
[----:B------:R-:W-:Y:S01]  /*12b20*/  IMAD.MOV.U32 R22, RZ, RZ, R23 ;  /* 0x000000ffff167224 */ /* 0x000fe200078e0017 */
[----:B------:R-:W-:Y:S01]  /*12b30*/  MOV R18, R121 ;  /* 0x0000007900127202 */ /* 0x000fe20000000f00 */
[----:B------:R-:W-:Y:S01]  /*12b40*/  FADD.FTZ R3, R237, R155 ;  /* 0x0000009bed037221 */ /* 0x000fe20000010000 */
[----:B------:R-:W-:Y:S01]  /*12b50*/  MOV R19, R232 ;  /* 0x000000e800137202 */ /* 0x000fe20000000f00 */
[----:B------:R-:W-:Y:S01]  /*12b60*/  IMAD.MOV.U32 R155, RZ, RZ, R101 ;  /* 0x000000ffff9b7224 */ /* 0x000fe200078e0065 */
[----:B------:R-:W-:Y:S01]  /*12b70*/  MOV R23, R137 ;  /* 0x0000008900177202 */ /* 0x000fe20000000f00 */
[----:B--2---:R-:W-:Y:S01]  /*12b80*/  HMMA.16816.F32.BF16 R84, R4, R14, R64 ;  /* 0x0000000e0454723c */ /* 0x004fe20000041840 */
[----:B------:R-:W-:-:S02]  /*12b90*/  MOV R140, R100 ;  /* 0x00000064008c7202 */ /* 0x000fc40000000f00 */
[----:B------:R-:W-:Y:S02]  /*12ba0*/  MOV R154, R102 ;  /* 0x00000066009a7202 */ /* 0x000fe40000000f00 */
[----:B------:R-:W-:-:S03]  /*12bb0*/  MOV R153, R103 ;  /* 0x0000006700997202 */ /* 0x000fc60000000f00 */
[----:B------:R-:W-:Y:S01]  /*12bc0*/  HMMA.16816.F32.BF16 R80, R4, R24, R60 ;  /* 0x000000180450723c */ /* 0x000fe2000004183c */
[----:B------:R-:W-:Y:S01]  /*12bd0*/  MOV R137, R20 ;  /* 0x0000001400897202 */ /* 0x000fe20000000f00 */
[----:B------:R-:W-:Y:S01]  /*12be0*/  IMAD.MOV.U32 R20, RZ, RZ, R21 ;  /* 0x000000ffff147224 */ /* 0x000fe200078e0015 */
[----:B------:R-:W-:Y:S01]  /*12bf0*/  MOV R21, R18 ;  /* 0x0000001200157202 */ /* 0x000fe20000000f00 */
[----:B------:R-:W-:Y:S01]  /*12c00*/  FADD.FTZ R0, R231, R0 ;  /* 0x00000000e7007221 */ /* 0x000fe20000010000 */
[----:B------:R-:W-:-:S03]  /*12c10*/  MOV R18, R19 ;  /* 0x0000001300127202 */ /* 0x000fc60000000f00 */
[----:B------:R-:W-:Y:S01]  /*12c20*/  HMMA.16816.F32.BF16 R76, R4, R26, R56 ;  /* 0x0000001a044c723c */ /* 0x000fe20000041838 */
[----:B------:R-:W-:Y:S01]  /*12c30*/  IMAD.MOV.U32 R19, RZ, RZ, R16 ;  /* 0x000000ffff137224 */ /* 0x000fe200078e0010 */
[----:B------:R-:W-:-:S06]  /*12c40*/  MOV R16, R224 ;  /* 0x000000e000107202 */ /* 0x000fcc0000000f00 */
[C---:B----4-:R-:W-:Y:S01]  /*12c50*/  HMMA.16816.F32.BF16 R72, R4.reuse, R32, R52 ;  /* 0x000000200448723c */ /* 0x050fe20000041834 */
[----:B------:R2:W-:Y:S07]  /*12c60*/  MUFU.EX2 R123, R147 ;  /* 0x00000093007b7308 */ /* 0x0005ee0000000800 */
[C---:B------:R-:W-:Y:S01]  /*12c70*/  HMMA.16816.F32.BF16 R40, R4.reuse, R30, R36 ;  /* 0x0000001e0428723c */ /* 0x040fe20000041824 */
[----:B-1----:R-:W-:Y:S01]  /*12c80*/  MOV R161, R138 ;  /* 0x0000008a00a17202 */ /* 0x002fe20000000f00 */
[----:B------:R-:W-:Y:S01]  /*12c90*/  FADD.FTZ R2, R9, R2 ;  /* 0x0000000209027221 */ /* 0x000fe20000010000 */
[----:B------:R-:W1:Y:S01]  /*12ca0*/  MUFU.EX2 R122, R148 ;  /* 0x00000094007a7308 */ /* 0x000e620000000800 */
[----:B------:R4:W5:Y:S04]  /*12cb0*/  LDL.LU R237, [R1+0x114] ;  /* 0x0001140001ed7983 */ /* 0x0009680000300800 */
[----:B------:R-:W-:Y:S01]  /*12cc0*/  HMMA.16816.F32.BF16 R100, R4, R12, R68 ;  /* 0x0000000c0464723c */ /* 0x000fe20000041844 */
[----:B------:R-:W-:-:S07]  /*12cd0*/  FADD.FTZ R0, R160, R0 ;  /* 0x00000000a0007221 */ /* 0x000fce0000010000 */
[C---:B------:R-:W-:Y:S01]  /*12ce0*/  HMMA.16816.F32.BF16 R64, R4.reuse, R28, R44 ;  /* 0x0000001c0440723c */ /* 0x040fe2000004182c */
[----:B------:R-:W-:Y:S01]  /*12cf0*/  FADD.FTZ R60, R230, R8 ;  /* 0x00000008e63c7221 */ /* 0x000fe20000010000 */
[----:B------:R-:W-:Y:S01]  /*12d00*/  MOV R138, R23 ;  /* 0x00000017008a7202 */ /* 0x000fe20000000f00 */
[----:B---3--:R-:W-:Y:S01]  /*12d10*/  IMAD.MOV.U32 R163, RZ, RZ, R21 ;  /* 0x000000ffffa37224 */ /* 0x008fe200078e0015 */
[----:B------:R-:W-:Y:S01]  /*12d20*/  MOV R162, R20 ;  /* 0x0000001400a27202 */ /* 0x000fe20000000f00 */
[----:B------:R-:W-:Y:S01]  /*12d30*/  IMAD.MOV.U32 R174, RZ, RZ, R16 ;  /* 0x000000ffffae7224 */ /* 0x000fe200078e0010 */
[----:B------:R-:W-:Y:S01]  /*12d40*/  MOV R172, R18 ;  /* 0x0000001200ac7202 */ /* 0x000fe20000000f00 */
[----:B------:R-:W-:Y:S01]  /*12d50*/  MUFU.EX2 R121, R149 ;  /* 0x0000009500797308 */ /* 0x000fe20000000800 */
[----:B------:R-:W-:Y:S01]  /*12d60*/  HMMA.16816.F32.BF16 R68, R4, R34, R48 ;  /* 0x000000220444723c */ /* 0x000fe20000041830 */
[----:B------:R-:W-:Y:S01]  /*12d70*/  IMAD.MOV.U32 R160, RZ, RZ, R22 ;  /* 0x000000ffffa07224 */ /* 0x000fe200078e0016 */
[----:B------:R-:W-:Y:S01]  /*12d80*/  MOV R173, R19 ;  /* 0x0000001300ad7202 */ /* 0x000fe20000000f00 */
[----:B------:R-:W3:Y:S04]  /*12d90*/  LDSM.16.MT88.4 R20, [R225+0xb000] ;  /* 0x00b00000e114783b */ /* 0x000ee80000004200 */
[----:B------:R-:W-:Y:S01]  /*12da0*/  F2FP.BF16.PACK_AB R4, R130, R213 ;  /* 0x000000d58204723e */ /* 0x000fe200000010ff */
[----:B------:R-:W-:Y:S01]  /*12db0*/  LDSM.16.MT88.4 R8, [R227+0xb000] ;  /* 0x00b00000e308783b */ /* 0x000fe20000004200 */
[----:B------:R-:W-:-:S02]  /*12dc0*/  F2FP.BF16.PACK_AB R5, R126, R127 ;  /* 0x0000007f7e05723e */ /* 0x000fc400000010ff */
[----:B------:R-:W-:Y:S01]  /*12dd0*/  F2FP.BF16.PACK_AB R6, R128, R129 ;  /* 0x000000818006723e */ /* 0x000fe200000010ff */
[----:B------:R-:W-:Y:S01]  /*12de0*/  MUFU.EX2 R120, R150 ;  /* 0x0000009600787308 */ /* 0x000fe20000000800 */
[----:B------:R-:W-:Y:S01]  /*12df0*/  F2FP.BF16.PACK_AB R7, R124, R125 ;  /* 0x0000007d7c07723e */ /* 0x000fe200000010ff */
[----:B------:R-:W-:Y:S01]  /*12e00*/  FADD.FTZ R3, R235, R3 ;  /* 0x00000003eb037221 */ /* 0x000fe20000010000 */
[----:B--2---:R-:W-:Y:S01]  /*12e10*/  MOV R147, R17 ;  /* 0x0000001100937202 */ /* 0x004fe20000000f00 */
[----:B------:R4:W5:Y:S04]  /*12e20*/  LDL.LU R236, [R1+0x110] ;  /* 0x0001100001ec7983 */ /* 0x0009680000300800 */
[C---:B------:R-:W-:Y:S01]  /*12e30*/  HMMA.16816.F32.BF16 R56, R4.reuse, R12, R96 ;  /* 0x0000000c0438723c */ /* 0x040fe20000041860 */
[----:B------:R-:W2:Y:S07]  /*12e40*/  LDSM.16.MT88.4 R16, [R228+0xb000] ;  /* 0x00b00000e410783b */ /* 0x000eae0000004200 */
[C---:B------:R-:W-:Y:S01]  /*12e50*/  HMMA.16816.F32.BF16 R52, R4.reuse, R14, R92 ;  /* 0x0000000e0434723c */ /* 0x040fe2000004185c */
[----:B------:R-:W1:Y:S01]  /*12e60*/  LDSM.16.MT88.4 R12, [R226+0xb000] ;  /* 0x00b00000e20c783b */ /* 0x000e620000004200 */
[----:B------:R1:W-:Y:S06]  /*12e70*/  MUFU.EX2 R96, R151 ;  /* 0x0000009700607308 */ /* 0x0003ec0000000800 */
        /* <DEDUP_REMOVED lines=8> */
[----:B------:R-:W2:Y:S01]  /*12f00*/  MUFU.EX2 R95, R157 ;  /* 0x0000009d005f7308 */ /* 0x000ea20000000800 */
[----:B------:R-:W-:-:S02]  /*12f10*/  FADD.FTZ R2, R173, R2 ;  /* 0x00000002ad027221 */ /* 0x000fc40000010000 */
[----:B------:R-:W-:Y:S01]  /*12f20*/  FADD.FTZ R0, R172, R0 ;  /* 0x00000000ac007221 */ /* 0x000fe20000010000 */
[----:B------:R-:W-:Y:S01]  /*12f30*/  MOV R98, R146 ;  /* 0x0000009200627202 */ /* 0x000fe20000000f00 */
[----:B------:R-:W-:Y:S01]  /*12f40*/  IMAD.MOV.U32 R97, RZ, RZ, R144 ;  /* 0x000000ffff617224 */ /* 0x000fe200078e0090 */
[----:B------:R4:W5:Y:S02]  /*12f50*/  LDL.LU R235, [R1+0x10c] ;  /* 0x00010c0001eb7983 */ /* 0x0009640000300800 */
[----:B------:R-:W-:Y:S01]  /*12f60*/  MUFU.EX2 R94, R158 ;  /* 0x0000009e005e7308 */ /* 0x000fe20000000800 */
[C---:B------:R-:W-:Y:S01]  /*12f70*/  HMMA.16816.F32.BF16 R32, R4.reuse, R34, R108 ;  /* 0x000000220420723c */ /* 0x040fe2000004186c */
[----:B------:R-:W-:Y:S01]  /*12f80*/  MOV R99, R145 ;  /* 0x0000009100637202 */ /* 0x000fe20000000f00 */
[----:B-1----:R-:W1:Y:S05]  /*12f90*/  LDSM.16.MT88.4 R148, [R225+0xb800] ;  /* 0x00b80000e194783b */ /* 0x002e6a0000004200 */
[----:B------:R-:W1:Y:S01]  /*12fa0*/  MUFU.EX2 R93, R159 ;  /* 0x0000009f005d7308 */ /* 0x000e620000000800 */
[----:B------:R-:W-:Y:S07]  /*12fb0*/  HMMA.16816.F32.BF16 R28, R4, R30, R88 ;  /* 0x0000001e041c723c */ /* 0x000fee0000041858 */
[----:B------:R-:W-:Y:S01]  /*12fc0*/  MUFU.EX2 R92, R175 ;  /* 0x000000af005c7308 */ /* 0x000fe20000000800 */
[----:B------:R-:W-:-:S02]  /*12fd0*/  FADD.FTZ R3, R229, R3 ;  /* 0x00000003e5037221 */ /* 0x000fc40000010000 */
        /* <DEDUP_REMOVED lines=11> */
[----:B------:R-:W-:-:S02]  /*13090*/  MOV R104, R193 ;  /* 0x000000c100687202 */ /* 0x000fc40000000f00 */
[----:B------:R-:W-:Y:S01]  /*130a0*/  MOV R105, R139 ;  /* 0x0000008b00697202 */ /* 0x000fe20000000f00 */
[----:B------:R-:W-:Y:S01]  /*130b0*/  MUFU.EX2 R90, R178 ;  /* 0x000000b2005a7308 */ /* 0x000fe20000000800 */
[----:B------:R-:W-:Y:S01]  /*130c0*/  IMAD.MOV.U32 R106, RZ, RZ, R156 ;  /* 0x000000ffff6a7224 */ /* 0x000fe200078e009c */
[----:B------:R-:W-:Y:S01]  /*130d0*/  MOV R113, R153 ;  /* 0x0000009900717202 */ /* 0x000fe20000000f00 */
[----:B------:R-:W-:Y:S01]  /*130e0*/  IMAD.MOV.U32 R112, RZ, RZ, R154 ;  /* 0x000000ffff707224 */ /* 0x000fe200078e009a */
[----:B------:R-:W-:Y:S01]  /*130f0*/  MOV R114, R152 ;  /* 0x0000009800727202 */ /* 0x000fe20000000f00 */
[----:B------:R4:W5:Y:S03]  /*13100*/  LDL.LU R234, [R1+0x108] ;  /* 0x0001080001ea7983 */ /* 0x0009660000300800 */
[----:B------:R-:W-:Y:S08]  /*13110*/  MUFU.EX2 R89, R188 ;  /* 0x000000bc00597308 */ /* 0x000ff00000000800 */
[----:B------:R-:W4:Y:S01]  /*13120*/  MUFU.EX2 R88, R177 ;  /* 0x000000b100587308 */ /* 0x000f220000000800 */
[----:B------:R-:W-:-:S02]  /*13130*/  F2FP.BF16.PACK_AB R4, R122, R123 ;  /* 0x0000007b7a04723e */ /* 0x000fc400000010ff */
[----:B--2---:R-:W-:Y:S02]  /*13140*/  F2FP.BF16.PACK_AB R5, R95, R96 ;  /* 0x000000605f05723e */ /* 0x004fe400000010ff */
[----:B------:R-:W-:Y:S02]  /*13150*/  F2FP.BF16.PACK_AB R6, R120, R121 ;  /* 0x000000797806723e */ /* 0x000fe400000010ff */
[----:B-1----:R-:W-:Y:S01]  /*13160*/  F2FP.BF16.PACK_AB R7, R93, R94 ;  /* 0x0000005e5d07723e */ /* 0x002fe200000010ff */
[----:B------:R-:W-:Y:S01]  /*13170*/  FADD.FTZ R3, R174, R3 ;  /* 0x00000003ae037221 */ /* 0x000fe20000010000 */
[----:B------:R-:W-:Y:S01]  /*13180*/  MOV R111, R155 ;  /* 0x0000009b006f7202 */ /* 0x000fe20000000f00 */
[----:B------:R-:W-:Y:S01]  /*13190*/  FADD.FTZ R24, R163, R24 ;  /* 0x00000018a3187221 */ /* 0x000fe20000010000 */
[----:B------:R-:W-:Y:S01]  /*131a0*/  MOV R107, R161 ;  /* 0x000000a1006b7202 */ /* 0x000fe20000000f00 */
[----:B------:R-:W-:Y:S01]  /*131b0*/  IMAD.MOV.U32 R143, RZ, RZ, R180 ;  /* 0x000000ffff8f7224 */ /* 0x000fe200078e00b4 */
[----:B------:R-:W-:Y:S01]  /*131c0*/  MUFU.EX2 R27, R164 ;  /* 0x000000a4001b7308 */ /* 0x000fe20000000800 */
[C---:B---3--:R-:W-:Y:S01]  /*131d0*/  HMMA.16816.F32.BF16 R100, R4.reuse, R20, R100 ;  /* 0x000000140464723c */ /* 0x048fe20000041864 */
[----:B------:R-:W-:Y:S01]  /*131e0*/  FADD.FTZ R3, R162, R3 ;  /* 0x00000003a2037221 */ /* 0x000fe20000010000 */
[----:B------:R-:W-:Y:S01]  /*131f0*/  MOV R163, R182 ;  /* 0x000000b600a37202 */ /* 0x000fe20000000f00 */
[----:B------:R1:W5:Y:S05]  /*13200*/  LDL.LU R233, [R1+0x104] ;  /* 0x0001040001e97983 */ /* 0x00036a0000300800 */
[----:B------:R-:W-:Y:S01]  /*13210*/  HMMA.16816.F32.BF16 R84, R4, R22, R84 ;  /* 0x000000160454723c */ /* 0x000fe20000041854 */
[----:B------:R-:W-:-:S07]  /*13220*/  MOV R162, R183 ;  /* 0x000000b700a27202 */ /* 0x000fce0000000f00 */
[C---:B------:R-:W-:Y:S08]  /*13230*/  HMMA.16816.F32.BF16 R80, R4.reuse, R16, R80 ;  /* 0x000000100450723c */ /* 0x040ff00000041850 */
[C---:B------:R-:W-:Y:S08]  /*13240*/  HMMA.16816.F32.BF16 R76, R4.reuse, R18, R76 ;  /* 0x00000012044c723c */ /* 0x040ff0000004184c */
[C---:B------:R-:W-:Y:S08]  /*13250*/  HMMA.16816.F32.BF16 R72, R4.reuse, R12, R72 ;  /* 0x0000000c0448723c */ /* 0x040ff00000041848 */
[C---:B------:R-:W-:Y:S08]  /*13260*/  HMMA.16816.F32.BF16 R68, R4.reuse, R14, R68 ;  /* 0x0000000e0444723c */ /* 0x040ff00000041844 */
[C---:B------:R-:W-:Y:S08]  /*13270*/  HMMA.16816.F32.BF16 R64, R4.reuse, R8, R64 ;  /* 0x000000080440723c */ /* 0x040ff00000041840 */
[----:B------:R-:W-:Y:S01]  /*13280*/  HMMA.16816.F32.BF16 R40, R4, R10, R40 ;  /* 0x0000000a0428723c */ /* 0x000fe20000041828 */
[----:B------:R-:W-:Y:S01]  /*13290*/  FADD.FTZ R3, R172, R3 ;  /* 0x00000003ac037221 */ /* 0x000fe20000010000 */
[----:B------:R-:W-:Y:S01]  /*132a0*/  MUFU.EX2 R26, R165 ;  /* 0x000000a5001a7308 */ /* 0x000fe20000000800 */
[----:B------:R-:W-:Y:S04]  /*132b0*/  LDSM.16.MT88.4 R180, [R226+0xb800] ;  /* 0x00b80000e2b4783b */ /* 0x000fe80000004200 */
[----:B------:R-:W-:Y:S01]  /*132c0*/  F2FP.BF16.PACK_AB R4, R91, R92 ;  /* 0x0000005c5b04723e */ /* 0x000fe200000010ff */
[----:B------:R1:W5:Y:S01]  /*132d0*/  LDL.LU R232, [R1+0x100] ;  /* 0x0001000001e87983 */ /* 0x0003620000300800 */
[----:B----4-:R-:W-:-:S02]  /*132e0*/  F2FP.BF16.PACK_AB R5, R63, R88 ;  /* 0x000000583f05723e */ /* 0x010fc400000010ff */
[----:B------:R-:W-:Y:S01]  /*132f0*/  F2FP.BF16.PACK_AB R6, R89, R90 ;  /* 0x0000005a5906723e */ /* 0x000fe200000010ff */
[----:B------:R-:W-:Y:S01]  /*13300*/  MUFU.EX2 R25, R166 ;  /* 0x000000a600197308 */ /* 0x000fe20000000800 */
[----:B------:R-:W-:Y:S01]  /*13310*/  F2FP.BF16.PACK_AB R7, R61, R62 ;  /* 0x0000003e3d07723e */ /* 0x000fe200000010ff */
[----:B------:R1:W5:Y:S04]  /*13320*/  LDL.LU R231, [R1+0xfc] ;  /* 0x0000fc0001e77983 */ /* 0x0003680000300800 */
[----:B------:R1:W5:Y:S02]  /*13330*/  LDL.LU R230, [R1+0xf8] ;  /* 0x0000f80001e67983 */ /* 0x0003640000300800 */
        /* <DEDUP_REMOVED lines=8> */
[----:B------:R-:W2:Y:S01]  /*133c0*/  MUFU.EX2 R18, R191 ;  /* 0x000000bf00127308 */ /* 0x000ea20000000800 */
[----:B------:R-:W-:Y:S04]  /*133d0*/  LDSM.16.MT88.4 R12, [R227+0xb800] ;  /* 0x00b80000e30c783b */ /* 0x000fe80000004200 */
[----:B------:R1:W5:Y:S01]  /*133e0*/  LDL.LU R229, [R1+0xf4] ;  /* 0x0000f40001e57983 */ /* 0x0003620000300800 */
[----:B------:R-:W-:-:S02]  /*133f0*/  FADD.FTZ R4, R173, R24 ;  /* 0x00000018ad047221 */ /* 0x000fc40000010000 */
[----:B------:R-:W-:Y:S02]  /*13400*/  FADD.FTZ R6, R163, R2 ;  /* 0x00000002a3067221 */ /* 0x000fe40000010000 */
[----:B------:R-:W-:Y:S01]  /*13410*/  FADD.FTZ R5, R162, R0 ;  /* 0x00000000a2057221 */ /* 0x000fe20000010000 */
[----:B------:R-:W3:Y:S01]  /*13420*/  MUFU.EX2 R10, R214 ;  /* 0x000000d6000a7308 */ /* 0x000ee20000000800 */
[----:B------:R-:W-:Y:S01]  /*13430*/  FADD.FTZ R2, R115, R4 ;  /* 0x0000000473027221 */ /* 0x000fe20000010000 */
[----:B------:R1:W5:Y:S01]  /*13440*/  LDL.LU R224, [R1+0xf0] ;  /* 0x0000f00001e07983 */ /* 0x0003620000300800 */
[----:B------:R-:W-:Y:S02]  /*13450*/  FADD.FTZ R0, R116, R3 ;  /* 0x0000000374007221 */ /* 0x000fe40000010000 */
[----:B------:R-:W-:Y:S02]  /*13460*/  FADD.FTZ R4, R117, R6 ;  /* 0x0000000675047221 */ /* 0x000fe40000010000 */
[----:B------:R-:W-:-:S02]  /*13470*/  FADD.FTZ R3, R118, R5 ;  /* 0x0000000576037221 */ /* 0x000fc40000010000 */
[----:B------:R-:W-:Y:S02]  /*13480*/  FADD.FTZ R2, R119, R2 ;  /* 0x0000000277027221 */ /* 0x000fe40000010000 */
[----:B------:R-:W-:Y:S02]  /*13490*/  FADD.FTZ R0, R104, R0 ;  /* 0x0000000068007221 */ /* 0x000fe40000010000 */
[----:B------:R-:W-:Y:S01]  /*134a0*/  FADD.FTZ R5, R105, R4 ;  /* 0x0000000469057221 */ /* 0x000fe20000010000 */
[----:B------:R-:W-:Y:S01]  /*134b0*/  MOV R116, R142 ;  /* 0x0000008e00747202 */ /* 0x000fe20000000f00 */
[----:B------:R-:W-:Y:S01]  /*134c0*/  FADD.FTZ R4, R106, R3 ;  /* 0x000000036a047221 */ /* 0x000fe20000010000 */
[----:B------:R-:W-:Y:S01]  /*134d0*/  MOV R117, R143 ;  /* 0x0000008f00757202 */ /* 0x000fe20000000f00 */
[----:B------:R-:W-:Y:S02]  /*134e0*/  IMAD.MOV.U32 R115, RZ, RZ, R141 ;  /* 0x000000ffff737224 */ /* 0x000fe400078e008d */
[----:B------:R-:W-:-:S02]  /*134f0*/  FADD.FTZ R2, R111, R2 ;  /* 0x000000026f027221 */ /* 0x000fc40000010000 */
[----:B------:R-:W-:Y:S01]  /*13500*/  FADD.FTZ R0, R112, R0 ;  /* 0x0000000070007221 */ /* 0x000fe20000010000 */
[----:B------:R-:W-:Y:S01]  /*13510*/  MOV R119, R198 ;  /* 0x000000c600777202 */ /* 0x000fe20000000f00 */
[----:B------:R-:W-:Y:S01]  /*13520*/  FADD.FTZ R5, R113, R5 ;  /* 0x0000000571057221 */ /* 0x000fe20000010000 */
[----:B------:R-:W-:Y:S01]  /*13530*/  MOV R104, R199 ;  /* 0x000000c700687202 */ /* 0x000fe20000000f00 */
[----:B------:R-:W-:Y:S02]  /*13540*/  IMAD.MOV.U32 R118, RZ, RZ, R197 ;  /* 0x000000ffff767224 */ /* 0x000fe400078e00c5 */
[----:B------:R-:W-:Y:S02]  /*13550*/  FADD.FTZ R4, R114, R4 ;  /* 0x0000000472047221 */ /* 0x000fe40000010000 */
[----:B------:R-:W-:Y:S02]  /*13560*/  FADD.FTZ R2, R115, R2 ;  /* 0x0000000273027221 */ /* 0x000fe40000010000 */
[----:B------:R-:W-:Y:S01]  /*13570*/  FADD.FTZ R0, R116, R0 ;  /* 0x0000000074007221 */ /* 0x000fe20000010000 */
[----:B------:R-:W-:Y:S01]  /*13580*/  MOV R106, R140 ;  /* 0x0000008c006a7202 */ /* 0x000fe20000000f00 */
[----:B------:R-:W-:-:S02]  /*13590*/  IMAD.MOV.U32 R105, RZ, RZ, R196 ;  /* 0x000000ffff697224 */ /* 0x000fc400078e00c4 */
        /* <DEDUP_REMOVED lines=45> */
[----:B------:R-:W-:Y:S01]  /*13870*/  FADD.FTZ R4, R88, R4 ;  /* 0x0000000458047221 */ /* 0x000fe20000010000 */
[----:B------:R-:W4:Y:S01]  /*13880*/  MUFU.EX2 R22, R168 ;  /* 0x000000a800167308 */ /* 0x000f220000000800 */
[----:B------:R-:W-:Y:S02]  /*13890*/  FADD.FTZ R2, R123, R2 ;  /* 0x000000027b027221 */ /* 0x000fe40000010000 */
[----:B------:R-:W-:-:S02]  /*138a0*/  FADD.FTZ R0, R96, R0 ;  /* 0x0000000060007221 */ /* 0x000fc40000010000 */
[----:B------:R-:W-:Y:S02]  /*138b0*/  FADD.FTZ R5, R91, R5 ;  /* 0x000000055b057221 */ /* 0x000fe40000010000 */
        /* <DEDUP_REMOVED lines=15> */
[----:B------:R-:W-:-:S07]  /*139b0*/  FADD.FTZ R0, R93, R0 ;  /* 0x000000005d007221 */ /* 0x000fce0000010000 */
[----:B------:R1:W-:Y:S01]  /*139c0*/  MUFU.EX2 R23, R167 ;  /* 0x000000a700177308 */ /* 0x0003e20000000800 */
[----:B--2---:R-:W-:-:S07]  /*139d0*/  FADD.FTZ R5, R18, R5 ;  /* 0x0000000512057221 */ /* 0x004fce0000010000 */
[----:B------:R-:W2:Y:S01]  /*139e0*/  MUFU.EX2 R20, R170 ;  /* 0x000000aa00147308 */ /* 0x000ea20000000800 */
[----:B---3--:R-:W-:Y:S01]  /*139f0*/  FADD.FTZ R4, R10, R4 ;  /* 0x000000040a047221 */ /* 0x008fe20000010000 */
[----:B-1----:R-:W1:Y:S06]  /*13a00*/  LDSM.16.MT88.4 R164, [R228+0xb800] ;  /* 0x00b80000e4a4783b */ /* 0x002e6c0000004200 */
[----:B------:R-:W3:Y:S01]  /*13a10*/  MUFU.EX2 R11, R220 ;  /* 0x000000dc000b7308 */ /* 0x000ee20000000800 */
[----:B------:R-:W-:-:S07]  /*13a20*/  FADD.FTZ R2, R27, R2 ;  /* 0x000000021b027221 */ /* 0x000fce0000010000 */
[----:B------:R-:W2:Y:S01]  /*13a30*/  MUFU.EX2 R7, R219 ;  /* 0x000000db00077308 */ /* 0x000ea20000000800 */
[----:B----4-:R-:W-:Y:S02]  /*13a40*/  FADD.FTZ R0, R22, R0 ;  /* 0x0000000016007221 */ /* 0x010fe40000010000 */
        /* <DEDUP_REMOVED lines=8> */
[----:B--2---:R-:W-:Y:S02]  /*13ad0*/  FADD.FTZ R0, R20, R0 ;  /* 0x0000000014007221 */ /* 0x004fe40000010000 */
[----:B---3--:R-:W-:Y:S02]  /*13ae0*/  FADD.FTZ R5, R11, R5 ;  /* 0x000000050b057221 */ /* 0x008fe40000010000 */
[----:B------:R-:W-:Y:S02]  /*13af0*/  FADD.FTZ R4, R7, R4 ;  /* 0x0000000407047221 */ /* 0x000fe40000010000 */
[----:B------:R-:W-:Y:S02]  /*13b00*/  FADD.FTZ R2, R23, R2 ;  /* 0x0000000217027221 */ /* 0x000fe40000010000 */
        /* <DEDUP_REMOVED lines=16> */
[----:B------:R-:W-:-:S04]  /*13c10*/  IMAD.MOV.U32 R3, RZ, RZ, R200 ;  /* 0x000000ffff037224 */ /* 0x000fc800078e00c8 */
[----:B------:R-:W-:Y:S01]  /*13c20*/  HMMA.16816.F32.BF16 R144, R192, R150, R84 ;  /* 0x00000096c090723c */ /* 0x000fe20000041854 */
[----:B------:R-:W-:-:S07]  /*13c30*/  @P0 MOV R3, R200 ;  /* 0x000000c800030202 */ /* 0x000fce0000000f00 */
[C---:B-1----:R-:W-:Y:S08]  /*13c40*/  HMMA.16816.F32.BF16 R156, R192.reuse, R164, R80 ;  /* 0x000000a4c09c723c */ /* 0x042ff00000041850 */
[C---:B------:R-:W-:Y:S08]  /*13c50*/  HMMA.16816.F32.BF16 R160, R192.reuse, R166, R76 ;  /* 0x000000a6c0a0723c */ /* 0x040ff0000004184c */
[C---:B------:R-:W-:Y:S08]  /*13c60*/  HMMA.16816.F32.BF16 R172, R192.reuse, R180, R72 ;  /* 0x000000b4c0ac723c */ /* 0x040ff00000041848 */
[----:B------:R-:W-:Y:S01]  /*13c70*/  HMMA.16816.F32.BF16 R176, R192, R182, R68 ;  /* 0x000000b6c0b0723c */ /* 0x000fe20000041844 */
[----:B------:R-:W-:-:S02]  /*13c80*/  MOV R73, R202 ;  /* 0x000000ca00497202 */ /* 0x000fc40000000f00 */
[----:B------:R-:W-:-:S05]  /*13c90*/  MOV R74, R203 ;  /* 0x000000cb004a7202 */ /* 0x000fca0000000f00 */
[----:B------:R-:W-:Y:S01]  /*13ca0*/  HMMA.16816.F32.BF16 R140, R196, R148, R56 ;  /* 0x00000094c48c723c */ /* 0x000fe20000041838 */
[----:B------:R-:W-:Y:S01]  /*13cb0*/  MOV R72, R201 ;  /* 0x000000c900487202 */ /* 0x000fe20000000f00 */
[----:B------:R-:W-:Y:S01]  /*13cc0*/  @P0 IMAD.MOV.U32 R74, RZ, RZ, R203 ;  /* 0x000000ffff4a0224 */ /* 0x000fe200078e00cb */
[----:B------:R-:W-:-:S05]  /*13cd0*/  @P0 MOV R73, R202 ;  /* 0x000000ca00490202 */ /* 0x000fca0000000f00 */
[----:B------:R-:W-:Y:S01]  /*13ce0*/  HMMA.16816.F32.BF16 R152, R196, R164, R48 ;  /* 0x000000a4c498723c */ /* 0x000fe20000041830 */
[----:B------:R-:W-:-:S07]  /*13cf0*/  @P0 MOV R72, R201 ;  /* 0x000000c900480202 */ /* 0x000fce0000000f00 */
        /* <DEDUP_REMOVED lines=9> */
.L_x_264:
[----:B--2---:R-:W-:-:S12]  /*13d90*/  UIADD3 UR33, UR8, -0x1, URZ ;  /* 0xffffffff08217890 */ /* 0x004fd8000fffe03f */
.L_x_268:
[----:B--2---:R-:W-:-:S13]  /*13da0*/  ISETP.LE.AND P0, PT, RZ, UR33, PT ;  /* 0x00000021ff007c0c */ /* 0x004fda000bf03270 */
        /* <DEDUP_REMOVED lines=47> */
.L_x_272:
        /* <DEDUP_REMOVED lines=9> */
[----:B------:R-:W-:Y:S02]  /*14130*/  IMAD.U32 R0, RZ, RZ, UR54 ;  /* 0x00000036ff007e24 */ /* 0x000fe4000f8e00ff */
[----:B------:R-:W-:Y:S01]  /*14140*/  IMAD.U32 R5, RZ, RZ, UR54 ;  /* 0x00000036ff057e24 */ /* 0x000fe2000f8e00ff */
[----:B------:R-:W-:Y:S02]  /*14150*/  UIADD3 UR7, UR55, UR7, URZ ;  /* 0x0000000737077290 */ /* 0x000fe4000fffe03f */
[----:B--2---:R-:W-:Y:S04]  /*14160*/  LEA R0, P3, R0, R2, 0x7 ;  /* 0x0000000200007211 */ /* 0x004fe800078638ff */
[----:B------:R-:W-:Y:S01]  /*14170*/  IMAD.U32 R2, RZ, RZ, UR7 ;  /* 0x00000007ff027e24 */ /* 0x000fe2000f8e00ff */
[----:B------:R-:W-:Y:S04]  /*14180*/  @!P0 IADD3 R3, P2, R0, UR25, RZ ;  /* 0x0000001900038c10 */ /* 0x000fe8000ff5e0ff */
        /* <DEDUP_REMOVED lines=41> */
[C---:B------:R-:W-:Y:S02]  /*14420*/  @!P0 IADD3.X R9, R2.reuse, UR21, RZ, P4, !PT ;  /* 0x0000001502098c10 */ /* 0x040fe4000a7fe4ff */
        /* <DEDUP_REMOVED lines=29> */
.L_x_270:
[----:B------:R-:W2:Y:S01]  /*14600*/  LDL.64 R4, [R1+0xc0] ;  /* 0x0000c00001047983 */ /* 0x000ea20000100a00 */
[----:B------:R-:W-:Y:S04]  /*14610*/  DEPBAR.LE SB0, 0x0 ;  /* 0x000080000000791a */ /* 0x000fe80000000000 */
[----:B-1----:R-:W-:Y:S01]  /*14620*/  MOV R2, UR33 ;  /* 0x0000002100027c02 */ /* 0x002fe20008000f00 */
[----:B------:R-:W-:Y:S01]  /*14630*/  BAR.SYNC.DEFER_BLOCKING 0x0 ;  /* 0x0000000000007b1d */ /* 0x000fe20000010000 */
[----:B------:R-:W-:Y:S02]  /*14640*/  USHF.R.S32.HI UR5, URZ, 0x1f, UR33 ;  /* 0x0000001f3f057899 */ /* 0x000fe40008011421 */
[----:B------:R-:W-:Y:S04]  /*14650*/  UIMAD UR4, UR26, UR33, URZ ;  /* 0x000000211a0472a4 */ /* 0x000fe8000f8e023f */
        /* <DEDUP_REMOVED lines=21> */
[----:B------:R-:W-:Y:S02]  /*147b0*/  @!P0 IADD3 R7, P4, R2, UR12, RZ ;  /* 0x0000000c02078c10 */ /* 0x000fe4000ff9e0ff */
[----:B------:R-:W-:Y:S01]  /*147c0*/  @!P0 LEA.HI.X R11, R5, c[0x0][0x174], R8, 0x1, P5 ;  /* 0x00005d00050b8a11 */ /* 0x000fe200028f0c08 */
[----:B------:R-:W-:Y:S01]  /*147d0*/  @P0 STS.128 [R243+0x8800], RZ ;  /* 0x008800fff3000388 */ /* 0x000fe20000000c00 */
[----:B------:R-:W-:Y:S02]  /*147e0*/  @!P0 IADD3.X R5, R0, UR11, RZ, P4, !PT ;  /* 0x0000000b00058c10 */ /* 0x000fe4000a7fe4ff */
[C---:B------:R-:W-:Y:S02]  /*147f0*/  @!P0 LEA R8, P4, R7.reuse, c[0x0][0x170], 0x1 ;  /* 0x00005c0007088a11 */ /* 0x040fe400078808ff */
[----:B------:R-:W-:Y:S02]  /*14800*/  @!P0 IADD3 R18, P3, R2, UR48, RZ ;  /* 0x0000003002128c10 */ /* 0x000fe4000ff7e0ff */
[----:B------:R-:W-:Y:S01]  /*14810*/  @!P0 LEA.HI.X R9, R7, c[0x0][0x174], R5, 0x1, P4 ;  /* 0x00005d0007098a11 */ /* 0x000fe200020f0c05 */
[----:B------:R-:W-:Y:S01]  /*14820*/  @!PT LDS RZ, [RZ] ;  /* 0x00000000fffff984 */ /* 0x000fe20000000800 */
[----:B------:R-:W-:Y:S01]  /*14830*/  @!PT LDS RZ, [RZ] ;  /* 0x00000000fffff984 */ /* 0x000fe20000000800 */
[----:B------:R-:W-:Y:S01]  /*14840*/  @!PT LDS RZ, [RZ] ;  /* 0x00000000fffff984 */ /* 0x000fe20000000800 */
[----:B------:R2:W-:Y:S01]  /*14850*/  @!P0 LDGSTS.E.BYPASS.LTC128B.128 [R243+0x8800], [R16.64] ;  /* 0x0880000010f38fae */ /* 0x0005e2000b901d74 */
[----:B------:R-:W-:Y:S02]  /*14860*/  @!P0 IADD3.X R20, R0, UR13, RZ, P3, !PT ;  /* 0x0000000d00148c10 */ /* 0x000fe40009ffe4ff */
[----:B------:R-:W-:Y:S02]  /*14870*/  @!P0 LEA R6, P3, R18, c[0x0][0x170], 0x1 ;  /* 0x00005c0012068a11 */ /* 0x000fe400078608ff */
        /* <DEDUP_REMOVED lines=12> */
[C---:B------:R-:W-:Y:S04]  /*14940*/  @!P0 LEA R2, P1, R3.reuse, c[0x0][0x170], 0x1 ;  /* 0x00005c0003028a11 */ /* 0x040fe800078208ff */
[----:B------:R-:W-:Y:S01]  /*14950*/  @!P0 LEA.HI.X R3, R3, c[0x0][0x174], R0, 0x1, P1 ;  /* 0x00005d0003038a11 */ /* 0x000fe200008f0c00 */
[----:B------:R-:W-:Y:S01]  /*14960*/  @P0 STS.128 [R243+0x9800], RZ ;  /* 0x009800fff3000388 */ /* 0x000fe20000000c00 */
[----:B------:R-:W-:Y:S07]  /*14970*/  ISETP.LT.AND P1, PT, RZ, UR33, PT ;  /* 0x00000021ff007c0c */ /* 0x000fee000bf21270 */
[----:B------:R-:W-:Y:S01]  /*14980*/  @!PT LDS RZ, [RZ] ;  /* 0x00000000fffff984 */ /* 0x000fe20000000800 */
[----:B------:R-:W-:Y:S01]  /*14990*/  @!PT LDS RZ, [RZ] ;  /* 0x00000000fffff984 */ /* 0x000fe20000000800 */
[----:B------:R-:W-:Y:S01]  /*149a0*/  @!PT LDS RZ, [RZ] ;  /* 0x00000000fffff984 */ /* 0x000fe20000000800 */
[----:B------:R3:W-:Y:S08]  /*149b0*/  @!P0 LDGSTS.E.BYPASS.LTC128B.128 [R243+0x9800], [R10.64] ;  /* 0x098000000af38fae */ /* 0x0007f0000b901d74 */
[----:B------:R-:W-:Y:S08]  /*149c0*/  @P0 STS.128 [R243+0xa000], RZ ;  /* 0x00a000fff3000388 */ /* 0x000ff00000000c00 */
        /* <DEDUP_REMOVED lines=19> */
[----:B------:R-:W-:Y:S08]  /*14b00*/  LDSM.16.M88.4 R128, [R231] ;  /* 0x00000000e780783b */ /* 0x000ff00000000200 */
[----:B--2---:R-:W4:Y:S08]  /*14b10*/  LDSM.16.M88.4 R16, [R224+0x4000] ;  /* 0x00400000e010783b */ /* 0x004f300000000200 */
[----:B------:R-:W3:Y:S08]  /*14b20*/  LDSM.16.M88.4 R124, [R231+0x2000] ;  /* 0x00200000e77c783b */ /* 0x000ef00000000200 */
[----:B------:R-:W2:Y:S08]  /*14b30*/  LDSM.16.M88.4 R32, [R224+0x4800] ;  /* 0x00480000e020783b */ /* 0x000eb00000000200 */
[----:B------:R-:W2:Y:S08]  /*14b40*/  LDSM.16.M88.4 R48, [R224+0x5000] ;  /* 0x00500000e030783b */ /* 0x000eb00000000200 */
[----:B------:R-:W2:Y:S01]  /*14b50*/  LDSM.16.M88.4 R64, [R224+0x5800] ;  /* 0x00580000e040783b */ /* 0x000ea20000000200 */
[-C--:B----4-:R-:W-:Y:S07]  /*14b60*/  HMMA.16816.F32.BF16 R4, R128, R16.reuse, RZ ;  /* 0x000000108004723c */ /* 0x090fee00000418ff */
[----:B------:R-:W4:Y:S01]  /*14b70*/  LDSM.16.M88.4 R80, [R224+0x6000] ;  /* 0x00600000e050783b */ /* 0x000f220000000200 */
[C---:B---3--:R-:W-:Y:S07]  /*14b80*/  HMMA.16816.F32.BF16 R8, R124.reuse, R16, RZ ;  /* 0x000000107c08723c */ /* 0x048fee00000418ff */
[----:B------:R-:W3:Y:S01]  /*14b90*/  LDSM.16.M88.4 R96, [R224+0x6800] ;  /* 0x00680000e060783b */ /* 0x000ee20000000200 */
[-C--:B-1----:R-:W-:Y:S07]  /*14ba0*/  HMMA.16816.F32.BF16 R12, R124, R18.reuse, RZ ;  /* 0x000000127c0c723c */ /* 0x082fee00000418ff */
[----:B------:R-:W0:Y:S01]  /*14bb0*/  LDGDEPBAR ;  /* 0x00000000000079af */ /* 0x000e220000000000 */
[C---:B------:R-:W-:Y:S07]  /*14bc0*/  HMMA.16816.F32.BF16 R16, R128.reuse, R18, RZ ;  /* 0x000000128010723c */ /* 0x040fee00000418ff */
[----:B------:R-:W1:Y:S01]  /*14bd0*/  LDSM.16.M88.4 R112, [R224+0x7000] ;  /* 0x00700000e070783b */ /* 0x000e620000000200 */
[-C--:B--2---:R-:W-:Y:S07]  /*14be0*/  HMMA.16816.F32.BF16 R20, R128, R32.reuse, RZ ;  /* 0x000000208014723c */ /* 0x084fee00000418ff */
[----:B------:R-:W2:Y:S01]  /*14bf0*/  LDSM.16.M88.4 R200, [R224+0x7800] ;  /* 0x00780000e0c8783b */ /* 0x000ea20000000200 */
[C---:B------:R-:W-:Y:S07]  /*14c00*/  HMMA.16816.F32.BF16 R24, R124.reuse, R32, RZ ;  /* 0x000000207c18723c */ /* 0x040fee00000418ff */
[----:B------:R-:W-:Y:S01]  /*14c10*/  LDSM.16.M88.4 R204, [R234] ;  /* 0x00000000eacc783b */ /* 0x000fe20000000200 */
[-C--:B------:R-:W-:Y:S07]  /*14c20*/  HMMA.16816.F32.BF16 R28, R124, R34.reuse, RZ ;  /* 0x000000227c1c723c */ /* 0x080fee00000418ff */
[----:B------:R-:W1:Y:S01]  /*14c30*/  LDSM.16.M88.4 R208, [R230+0x4000] ;  /* 0x00400000e6d0783b */ /* 0x000e620000000200 */
[C---:B------:R-:W-:Y:S07]  /*14c40*/  HMMA.16816.F32.BF16 R32, R128.reuse, R34, RZ ;  /* 0x000000228020723c */ /* 0x040fee00000418ff */
[----:B------:R-:W1:Y:S01]  /*14c50*/  LDSM.16.M88.4 R212, [R234+0x2000] ;  /* 0x00200000ead4783b */ /* 0x000e620000000200 */
[-C--:B------:R-:W-:Y:S07]  /*14c60*/  HMMA.16816.F32.BF16 R36, R128, R48.reuse, RZ ;  /* 0x000000308024723c */ /* 0x080fee00000418ff */
[----:B------:R-:W1:Y:S01]  /*14c70*/  LDSM.16.M88.4 R216, [R230+0x4800] ;  /* 0x00480000e6d8783b */ /* 0x000e620000000200 */
[C---:B------:R-:W-:Y:S07]  /*14c80*/  HMMA.16816.F32.BF16 R40, R124.reuse, R48, RZ ;  /* 0x000000307c28723c */ /* 0x040fee00000418ff */
[----:B------:R-:W-:Y:S01]  /*14c90*/  LDSM.16.M88.4 R220, [R230+0x6000] ;  /* 0x00600000e6dc783b */ /* 0x000fe20000000200 */
        /* <DEDUP_REMOVED lines=14> */
[-C--:B-1----:R-:W-:Y:S08]  /*14d80*/  HMMA.16816.F32.BF16 R100, R128, R112.reuse, RZ ;  /* 0x000000708064723c */ /* 0x082ff000000418ff */
        /* <DEDUP_REMOVED lines=13> */
[-C--:B------:R-:W-:Y:S08]  /*14e60*/  HMMA.16816.F32.BF16 R20, R204, R216.reuse, R20 ;  /* 0x000000d8cc14723c */ /* 0x080ff00000041814 */
[C---:B------:R-:W-:Y:S08]  /*14e70*/  HMMA.16816.F32.BF16 R24, R212.reuse, R216, R24 ;  /* 0x000000d8d418723c */ /* 0x040ff00000041818 */
[-C--:B------:R-:W-:Y:S08]  /*14e80*/  HMMA.16816.F32.BF16 R28, R212, R218.reuse, R28 ;  /* 0x000000dad41c723c */ /* 0x080ff0000004181c */
[C---:B------:R-:W-:Y:S01]  /*14e90*/  HMMA.16816.F32.BF16 R32, R204.reuse, R218, R32 ;  /* 0x000000dacc20723c */ /* 0x040fe20000041820 */
[----:B------:R-:W-:Y:S07]  /*14ea0*/  LDSM.16.M88.4 R216, [R230+0x7800] ;  /* 0x00780000e6d8783b */ /* 0x000fee0000000200 */
        /* <DEDUP_REMOVED lines=19> */
[----:B------:R-:W-:Y:S07]  /*14fe0*/  LDSM.16.M88.4 R200, [R232] ;  /* 0x00000000e8c8783b */ /* 0x000fee0000000200 */
[-C--:B--2---:R-:W-:Y:S08]  /*14ff0*/  HMMA.16816.F32.BF16 R100, R204, R208.reuse, R100 ;  /* 0x000000d0cc64723c */ /* 0x084ff00000041864 */
        /* <DEDUP_REMOVED lines=9> */
[----:B------:R-:W3:Y:S08]  /*15090*/  LDSM.16.M88.4 R204, [R241] ;  /* 0x00000000f1cc783b */ /* 0x000ef00000000200 */
[----:B------:R-:W4:Y:S01]  /*150a0*/  LDSM.16.M88.4 R216, [R240] ;  /* 0x00000000f0d8783b */ /* 0x000f220000000200 */
        /* <DEDUP_REMOVED lines=15> */
[-C--:B----4-:R-:W-:Y:S08]  /*151a0*/  HMMA.16816.F32.BF16 R52, R200, R216.reuse, R52 ;  /* 0x000000d8c834723c */ /* 0x090ff00000041834 */
[C---:B------:R-:W-:Y:S08]  /*151b0*/  HMMA.16816.F32.BF16 R56, R220.reuse, R216, R56 ;  /* 0x000000d8dc38723c */ /* 0x040ff00000041838 */
[-C--:B------:R-:W-:Y:S08]  /*151c0*/  HMMA.16816.F32.BF16 R60, R220, R218.reuse, R60 ;  /* 0x000000dadc3c723c */ /* 0x080ff0000004183c */
[C---:B------:R-:W-:Y:S01]  /*151d0*/  HMMA.16816.F32.BF16 R64, R200.reuse, R218, R64 ;  /* 0x000000dac840723c */ /* 0x040fe20000041840 */
[----:B------:R-:W3:Y:S07]  /*151e0*/  LDSM.16.M88.4 R216, [R236] ;  /* 0x00000000ecd8783b */ /* 0x000eee0000000200 */
        /* <DEDUP_REMOVED lines=14> */
[----:B------:R-:W2:Y:S07]  /*152d0*/  LDSM.16.M88.4 R212, [R233+0x2000] ;  /* 0x00200000e9d4783b */ /* 0x000eae0000000200 */
[-C--:B---3--:R-:W-:Y:S08]  /*152e0*/  HMMA.16816.F32.BF16 R116, R200, R216.reuse, R116 ;  /* 0x000000d8c874723c */ /* 0x088ff00000041874 */
[C---:B------:R-:W-:Y:S08]  /*152f0*/  HMMA.16816.F32.BF16 R120, R220.reuse, R216, R120 ;  /* 0x000000d8dc78723c */ /* 0x040ff00000041878 */
[-C--:B------:R-:W-:Y:S08]  /*15300*/  HMMA.16816.F32.BF16 R124, R220, R218.reuse, R124 ;  /* 0x000000dadc7c723c */ /* 0x080ff0000004187c */
[----:B------:R-:W-:Y:S08]  /*15310*/  HMMA.16816.F32.BF16 R128, R200, R218, R128 ;  /* 0x000000dac880723c */ /* 0x000ff00000041880 */
        /* <DEDUP_REMOVED lines=31> */
[----:B--2---:R2:W-:Y:S09]  /*15510*/  STL [R1+0x4], R0 ;  /* 0x0000040001007387 */ /* 0x0045f20000100800 */
[----:B------:R-:W-:Y:S10]  /*15520*/  MUFU.TANH R248, R15 ;  /* 0x0000000f00f87308 */ /* 0x000ff40000002400 */
[----:B------:R-:W-:Y:S10]  /*15530*/  MUFU.TANH R219, R16 ;  /* 0x0000001000db7308 */ /* 0x000ff40000002400 */
[----:B--2---:R-:W2:Y:S01]  /*15540*/  MUFU.TANH R0, R9 ;  /* 0x0000000900007308 */ /* 0x004ea20000002400 */
[-C--:B-1----:R-:W-:Y:S09]  /*15550*/  HMMA.16816.F32.BF16 R20, R204, R4.reuse, R20 ;  /* 0x00000004cc14723c */ /* 0x082ff20000041814 */
[----:B------:R-:W-:Y:S01]  /*15560*/  MUFU.TANH R210, R17 ;  /* 0x0000001100d27308 */ /* 0x000fe20000002400 */
[C---:B------:R-:W-:Y:S09]  /*15570*/  HMMA.16816.F32.BF16 R24, R212.reuse, R4, R24 ;  /* 0x00000004d418723c */ /* 0x040ff20000041818 */
[----:B------:R-:W-:Y:S01]  /*15580*/  MUFU.TANH R209, R18 ;  /* 0x0000001200d17308 */ /* 0x000fe20000002400 */
[-C--:B------:R-:W-:Y:S01]  /*15590*/  HMMA.16816.F32.BF16 R28, R212, R6.reuse, R28 ;  /* 0x00000006d41c723c */ /* 0x080fe2000004181c */
[----:B--2---:R1:W-:Y:S03]  /*155a0*/  STL [R1+0x8], R0 ;  /* 0x0000080001007387 */ /* 0x0043e60000100800 */
[----:B------:R-:W-:Y:S04]  /*155b0*/  FMUL.FTZ R22, R22, c[0x0][0x2ec] ;  /* 0x0000bb0016167a20 */ /* 0x000fe80000410000 */
[C---:B------:R-:W-:Y:S01]  /*155c0*/  HMMA.16816.F32.BF16 R32, R204.reuse, R6, R32 ;  /* 0x00000006cc20723c */ /* 0x040fe20000041820 */
[----:B------:R-:W-:Y:S01]  /*155d0*/  MUFU.TANH R208, R19 ;  /* 0x0000001300d07308 */ /* 0x000fe20000002400 */
[----:B------:R-:W-:Y:S02]  /*155e0*/  LDSM.16.M88.4 R4, [R229+0x1800] ;  /* 0x00180000e504783b */ /* 0x000fe40000000200 */
        /* <DEDUP_REMOVED lines=9> */
[----:B-1----:R1:W2:Y:S01]  /*15680*/  MUFU.TANH R0, R11 ;  /* 0x0000000b00007308 */ /* 0x0022a20000002400 */
[----:B------:R-:W-:Y:S02]  /*15690*/  FMUL.FTZ R30, R30, c[0x0][0x2ec] ;  /* 0x0000bb001e1e7a20 */ /* 0x000fe40000410000 */
[----:B------:R-:W-:Y:S02]  /*156a0*/  FMUL.FTZ R31, R31, c[0x0][0x2ec] ;  /* 0x0000bb001f1f7a20 */ /* 0x000fe40000410000 */
[----:B------:R-:W-:Y:S02]  /*156b0*/  FMUL.FTZ R32, R32, c[0x0][0x2ec] ;  /* 0x0000bb0020207a20 */ /* 0x000fe40000410000 */
[----:B------:R-:W-:Y:S02]  /*156c0*/  FMUL.FTZ R33, R33, c[0x0][0x2ec] ;  /* 0x0000bb0021217a20 */ /* 0x000fe40000410000 */
[----:B------:R-:W-:Y:S01]  /*156d0*/  FMUL.FTZ R34, R34, c[0x0][0x2ec] ;  /* 0x0000bb0022227a20 */ /* 0x000fe20000410000 */
[----:B------:R-:W-:Y:S01]  /*156e0*/  MUFU.TANH R211, R22 ;  /* 0x0000001600d37308 */ /* 0x000fe20000002400 */
[----:B------:R-:W-:Y:S02]  /*156f0*/  FMUL.FTZ R35, R35, c[0x0][0x2ec] ;  /* 0x0000bb0023237a20 */ /* 0x000fe40000410000 */
[----:B------:R-:W-:Y:S07]  /*15700*/  FMUL.FTZ R21, R21, c[0x0][0x2ec] ;  /* 0x0000bb0015157a20 */ /* 0x000fee0000410000 */
[----:B------:R-:W-:Y:S01]  /*15710*/  MUFU.TANH R216, R21 ;  /* 0x0000001500d87308 */ /* 0x000fe20000002400 */
[----:B-1----:R-:W1:Y:S09]  /*15720*/  LDSM.16.M88.4 R8, [R229+0x1000] ;  /* 0x00100000e508783b */ /* 0x002e720000000200 */
[----:B------:R-:W-:Y:S01]  /*15730*/  MUFU.TANH R23, R23 ;  /* 0x0000001700177308 */ /* 0x000fe20000002400 */
[----:B--2---:R-:W-:Y:S09]  /*15740*/  STL [R1], R0 ;  /* 0x0000000001007387 */ /* 0x004ff20000100800 */
[----:B------:R-:W-:Y:S10]  /*15750*/  MUFU.TANH R217, R24 ;  /* 0x0000001800d97308 */ /* 0x000ff40000002400 */
[----:B------:R-:W-:Y:S10]  /*15760*/  MUFU.TANH R22, R25 ;  /* 0x0000001900167308 */ /* 0x000ff40000002400 */
[----:B------:R-:W-:Y:S01]  /*15770*/  MUFU.TANH R26, R26 ;  /* 0x0000001a001a7308 */ /* 0x000fe20000002400 */
[-C--:B-1----:R-:W-:Y:S09]  /*15780*/  HMMA.16816.F32.BF16 R36, R204, R8.reuse, R36 ;  /* 0x00000008cc24723c */ /* 0x082ff20000041824 */
[----:B------:R-:W-:Y:S01]  /*15790*/  MUFU.TANH R27, R27 ;  /* 0x0000001b001b7308 */ /* 0x000fe20000002400 */
[C---:B------:R-:W-:Y:S09]  /*157a0*/  HMMA.16816.F32.BF16 R40, R212.reuse, R8, R40 ;  /* 0x00000008d428723c */ /* 0x040ff20000041828 */
[----:B------:R-:W-:Y:S01]  /*157b0*/  MUFU.TANH R28, R28 ;  /* 0x0000001c001c7308 */ /* 0x000fe20000002400 */
[-C--:B------:R-:W-:Y:S04]  /*157c0*/  HMMA.16816.F32.BF16 R44, R212, R10.reuse, R44 ;  /* 0x0000000ad42c723c */ /* 0x080fe8000004182c */
[----:B------:R-:W-:Y:S04]  /*157d0*/  FMUL.FTZ R36, R36, c[0x0][0x2ec] ;  /* 0x0000bb0024247a20 */ /* 0x000fe80000410000 */
[C---:B------:R-:W-:Y:S01]  /*157e0*/  HMMA.16816.F32.BF16 R48, R204.reuse, R10, R48 ;  /* 0x0000000acc30723c */ /* 0x040fe20000041830 */
[----:B------:R-:W-:Y:S01]  /*157f0*/  MUFU.TANH R29, R29 ;  /* 0x0000001d001d7308 */ /* 0x000fe20000002400 */
[----:B------:R-:W1:Y:S02]  /*15800*/  LDSM.16.M88.4 R8, [R229+0x2000] ;  /* 0x00200000e508783b */ /* 0x000e640000000200 */
[----:B------:R-:W-:Y:S02]  /*15810*/  FMUL.FTZ R37, R37, c[0x0][0x2ec] ;  /* 0x0000bb0025257a20 */ /* 0x000fe40000410000 */
[----:B------:R-:W-:Y:S02]  /*15820*/  FMUL.FTZ R38, R38, c[0x0][0x2ec] ;  /* 0x0000bb0026267a20 */ /* 0x000fe40000410000 */
[-C--:B------:R-:W-:Y:S03]  /*15830*/  HMMA.16816.F32.BF16 R52, R204, R4.reuse, R52 ;  /* 0x00000004cc34723c */ /* 0x080fe60000041834 */
        /* <DEDUP_REMOVED lines=16> */
[----:B------:R-:W-:Y:S01]  /*15940*/  MUFU.TANH R33, R33 ;  /* 0x0000002100217308 */ /* 0x000fe20000002400 */
[-C--:B-1----:R-:W-:Y:S03]  /*15950*/  HMMA.16816.F32.BF16 R68, R204, R8.reuse, R68 ;  /* 0x00000008cc44723c */ /* 0x082fe60000041844 */
[----:B------:R-:W-:Y:S02]  /*15960*/  FMUL.FTZ R59, R59, c[0x0][0x2ec] ;  /* 0x0000bb003b3b7a20 */ /* 0x000fe40000410000 */
[----:B------:R-:W-:Y:S02]  /*15970*/  FMUL.FTZ R47, R47, c[0x0][0x2ec] ;  /* 0x0000bb002f2f7a20 */ /* 0x000fe40000410000 */
[----:B------:R-:W-:Y:S01]  /*15980*/  FMUL.FTZ R60, R60, c[0x0][0x2ec] ;  /* 0x0000bb003c3c7a20 */ /* 0x000fe20000410000 */
[C---:B------:R-:W-:Y:S01]  /*15990*/  HMMA.16816.F32.BF16 R72, R212.reuse, R8, R72 ;  /* 0x00000008d448723c */ /* 0x040fe20000041848 */
[----:B-----5:R-:W1:Y:S03]  /*159a0*/  MUFU.TANH R2, R58 ;  /* 0x0000003a00027308 */ /* 0x020e660000002400 */
[----:B------:R-:W-:Y:S02]  /*159b0*/  FMUL.FTZ R61, R61, c[0x0][0x2ec] ;  /* 0x0000bb003d3d7a20 */ /* 0x000fe40000410000 */
[----:B------:R-:W-:Y:S02]  /*159c0*/  FMUL.FTZ R48, R48, c[0x0][0x2ec] ;  /* 0x0000bb0030307a20 */ /* 0x000fe40000410000 */
[-C--:B------:R-:W-:Y:S03]  /*159d0*/  HMMA.16816.F32.BF16 R76, R212, R10.reuse, R76 ;  /* 0x0000000ad44c723c */ /* 0x080fe6000004184c */
[----:B------:R-:W3:Y:S01]  /*159e0*/  MUFU.TANH R0, R59 ;  /* 0x0000003b00007308 */ /* 0x000ee20000002400 */
[----:B------:R-:W-:Y:S02]  /*159f0*/  FMUL.FTZ R49, R49, c[0x0][0x2ec] ;  /* 0x0000bb0031317a20 */ /* 0x000fe40000410000 */
[----:B------:R-:W-:Y:S02]  /*15a00*/  FMUL.FTZ R50, R50, c[0x0][0x2ec] ;  /* 0x0000bb0032327a20 */ /* 0x000fe40000410000 */
[C---:B------:R-:W-:Y:S01]  /*15a10*/  HMMA.16816.F32.BF16 R80, R204.reuse, R10, R80 ;  /* 0x0000000acc50723c */ /* 0x040fe20000041850 */
[----:B------:R-:W4:Y:S03]  /*15a20*/  LDSM.16.M88.4 R8, [R229+0x3000] ;  /* 0x00300000e508783b */ /* 0x000f260000000200 */
[----:B------:R-:W-:Y:S01]  /*15a30*/  FMUL.FTZ R69, R69, c[0x0][0x2ec] ;  /* 0x0000bb0045457a20 */ /* 0x000fe20000410000 */
[----:B------:R-:W-:Y:S01]  /*15a40*/  MUFU.TANH R34, R34 ;  /* 0x0000002200227308 */ /* 0x000fe20000002400 */
[----:B------:R-:W-:Y:S02]  /*15a50*/  FMUL.FTZ R70, R70, c[0x0][0x2ec] ;  /* 0x0000bb0046467a20 */ /* 0x000fe40000410000 */
[-C--:B--2---:R-:W-:Y:S01]  /*15a60*/  HMMA.16816.F32.BF16 R84, R204, R4.reuse, R84 ;  /* 0x00000004cc54723c */ /* 0x084fe20000041854 */
[----:B-1----:R1:W-:Y:S03]  /*15a70*/  STL [R1+0x2c], R2 ;  /* 0x00002c0201007387 */ /* 0x0023e60000100800 */
[----:B------:R-:W-:Y:S02]  /*15a80*/  FMUL.FTZ R71, R71, c[0x0][0x2ec] ;  /* 0x0000bb0047477a20 */ /* 0x000fe40000410000 */
[----:B------:R-:W-:Y:S01]  /*15a90*/  FMUL.FTZ R75, R75, c[0x0][0x2ec] ;  /* 0x0000bb004b4b7a20 */ /* 0x000fe20000410000 */
[----:B------:R-:W-:Y:S01]  /*15aa0*/  MUFU.TANH R35, R35 ;  /* 0x0000002300237308 */ /* 0x000fe20000002400 */
[C---:B------:R-:W-:Y:S01]  /*15ab0*/  HMMA.16816.F32.BF16 R88, R212.reuse, R4, R88 ;  /* 0x00000004d458723c */ /* 0x040fe20000041858 */
[----:B---3--:R2:W-:Y:S03]  /*15ac0*/  STL [R1+0x30], R0 ;  /* 0x0000300001007387 */ /* 0x0085e60000100800 */
[----:B------:R-:W-:Y:S02]  /*15ad0*/  FMUL.FTZ R76, R76, c[0x0][0x2ec] ;  /* 0x0000bb004c4c7a20 */ /* 0x000fe40000410000 */
[----:B------:R-:W-:Y:S02]  /*15ae0*/  FMUL.FTZ R51, R51, c[0x0][0x2ec] ;  /* 0x0000bb0033337a20 */ /* 0x000fe40000410000 */
[-C--:B------:R-:W-:Y:S01]  /*15af0*/  HMMA.16816.F32.BF16 R92, R212, R6.reuse, R92 ;  /* 0x00000006d45c723c */ /* 0x080fe2000004185c */
[----:B------:R-:W-:Y:S03]  /*15b00*/  MUFU.TANH R36, R36 ;  /* 0x0000002400247308 */ /* 0x000fe60000002400 */
[----:B------:R-:W-:Y:S02]  /*15b10*/  FMUL.FTZ R52, R52, c[0x0][0x2ec] ;  /* 0x0000bb0034347a20 */ /* 0x000fe40000410000 */
[----:B------:R-:W-:Y:S02]  /*15b20*/  FMUL.FTZ R53, R53, c[0x0][0x2ec] ;  /* 0x0000bb0035357a20 */ /* 0x000fe40000410000 */
[C---:B------:R-:W-:Y:S01]  /*15b30*/  HMMA.16816.F32.BF16 R96, R204.reuse, R6, R96 ;  /* 0x00000006cc60723c */ /* 0x040fe20000041860 */
[----:B------:R-:W3:Y:S01]  /*15b40*/  LDSM.16.M88.4 R4, [R229+0x3800] ;  /* 0x00380000e504783b */ /* 0x000ee20000000200 */
[----:B------:R-:W-:Y:S04]  /*15b50*/  DEPBAR.LE SB0, 0x0 ;  /* 0x000080000000791a */ /* 0x000fe80000000000 */
[----:B-1----:R-:W1:Y:S01]  /*15b60*/  MUFU.TANH R2, R60 ;  /* 0x0000003c00027308 */ /* 0x002e620000002400 */
[----:B------:R-:W-:Y:S02]  /*15b70*/  FMUL.FTZ R54, R54, c[0x0][0x2ec] ;  /* 0x0000bb0036367a20 */ /* 0x000fe40000410000 */
[----:B------:R-:W-:Y:S01]  /*15b80*/  BAR.SYNC.DEFER_BLOCKING 0x0 ;  /* 0x0000000000007b1d */ /* 0x000fe20000010000 */
[-C--:B----4-:R-:W-:Y:S05]  /*15b90*/  HMMA.16816.F32.BF16 R100, R204, R8.reuse, R100 ;  /* 0x00000008cc64723c */ /* 0x090fea0000041864 */
[----:B------:R-:W-:Y:S01]  /*15ba0*/  FMUL.FTZ R55, R55, c[0x0][0x2ec] ;  /* 0x0000bb0037377a20 */ /* 0x000fe20000410000 */
[----:B--2---:R-:W2:Y:S01]  /*15bb0*/  MUFU.TANH R0, R61 ;  /* 0x0000003d00007308 */ /* 0x004ea20000002400 */
[----:B------:R-:W-:Y:S01]  /*15bc0*/  FMUL.FTZ R56, R56, c[0x0][0x2ec] ;  /* 0x0000bb0038387a20 */ /* 0x000fe20000410000 */
[C---:B------:R-:W-:Y:S04]  /*15bd0*/  HMMA.16816.F32.BF16 R104, R212.reuse, R8, R104 ;  /* 0x00000008d468723c */ /* 0x040fe80000041868 */
[----:B------:R-:W-:Y:S02]  /*15be0*/  FMUL.FTZ R57, R57, c[0x0][0x2ec] ;  /* 0x0000bb0039397a20 */ /* 0x000fe40000410000 */
[----:B------:R-:W-:Y:S02]  /*15bf0*/  FMUL.FTZ R62, R62, c[0x0][0x2ec] ;  /* 0x0000bb003e3e7a20 */ /* 0x000fe40000410000 */
[----:B------:R-:W-:Y:S01]  /*15c00*/  MUFU.TANH R37, R37 ;  /* 0x0000002500257308 */ /* 0x000fe20000002400 */
[-C--:B------:R-:W-:Y:S01]  /*15c10*/  HMMA.16816.F32.BF16 R108, R212, R10.reuse, R108 ;  /* 0x0000000ad46c723c */ /* 0x080fe2000004186c */
[----:B-1----:R1:W-:Y:S02]  /*15c20*/  STL [R1+0x28], R2 ;  /* 0x0000280201007387 */ /* 0x0023e40000100800 */
[----:B------:R-:W-:Y:S02]  /*15c30*/  FMUL.FTZ R63, R63, c[0x0][0x2ec] ;  /* 0x0000bb003f3f7a20 */ /* 0x000fe40000410000 */
[----:B------:R-:W-:Y:S03]  /*15c40*/  FMUL.FTZ R64, R64, c[0x0][0x2ec] ;  /* 0x0000bb0040407a20 */ /* 0x000fe60000410000 */
[C---:B------:R-:W-:Y:S01]  /*15c50*/  HMMA.16816.F32.BF16 R112, R204.reuse, R10, R112 ;  /* 0x0000000acc70723c */ /* 0x040fe20000041870 */
[----:B------:R-:W-:Y:S03]  /*15c60*/  MUFU.TANH R38, R38 ;  /* 0x0000002600267308 */ /* 0x000fe60000002400 */
[----:B------:R-:W-:Y:S01]  /*15c70*/  FMUL.FTZ R65, R65, c[0x0][0x2ec] ;  /* 0x0000bb0041417a20 */ /* 0x000fe20000410000 */
[----:B--2---:R2:W-:Y:S01]  /*15c80*/  STL [R1+0x38], R0 ;  /* 0x0000380001007387 */ /* 0x0045e20000100800 */
[----:B------:R-:W-:Y:S02]  /*15c90*/  FMUL.FTZ R66, R66, c[0x0][0x2ec] ;  /* 0x0000bb0042427a20 */ /* 0x000fe40000410000 */
[-C--:B---3--:R-:W-:Y:S03]  /*15ca0*/  HMMA.16816.F32.BF16 R116, R204, R4.reuse, R116 ;  /* 0x00000004cc74723c */ /* 0x088fe60000041874 */
[----:B------:R-:W-:Y:S01]  /*15cb0*/  MUFU.TANH R39, R39 ;  /* 0x0000002700277308 */ /* 0x000fe20000002400 */
[----:B------:R-:W-:Y:S02]  /*15cc0*/  FMUL.FTZ R67, R67, c[0x0][0x2ec] ;  /* 0x0000bb0043437a20 */ /* 0x000fe40000410000 */
[----:B------:R-:W-:Y:S02]  /*15cd0*/  FMUL.FTZ R68, R68, c[0x0][0x2ec] ;  /* 0x0000bb0044447a20 */ /* 0x000fe40000410000 */
[C---:B------:R-:W-:Y:S04]  /*15ce0*/  HMMA.16816.F32.BF16 R120, R212.reuse, R4, R120 ;  /* 0x00000004d478723c */ /* 0x040fe80000041878 */
[----:B------:R-:W-:Y:S01]  /*15cf0*/  FMUL.FTZ R72, R72, c[0x0][0x2ec] ;  /* 0x0000bb0048487a20 */ /* 0x000fe20000410000 */
[----:B-1----:R-:W-:Y:S01]  /*15d00*/  MUFU.TANH R2, R70 ;  /* 0x0000004600027308 */ /* 0x002fe20000002400 */
[----:B------:R-:W-:Y:S02]  /*15d10*/  FMUL.FTZ R73, R73, c[0x0][0x2ec] ;  /* 0x0000bb0049497a20 */ /* 0x000fe40000410000 */
[-C--:B------:R-:W-:Y:S04]  /*15d20*/  HMMA.16816.F32.BF16 R124, R212, R6.reuse, R124 ;  /* 0x00000006d47c723c */ /* 0x080fe8000004187c */
[----:B------:R-:W-:Y:S02]  /*15d30*/  FMUL.FTZ R74, R74, c[0x0][0x2ec] ;  /* 0x0000bb004a4a7a20 */ /* 0x000fe40000410000 */
[----:B------:R-:W-:Y:S01]  /*15d40*/  FMUL.FTZ R77, R77, c[0x0][0x2ec] ;  /* 0x0000bb004d4d7a20 */ /* 0x000fe20000410000 */
[----:B--2---:R-:W1:Y:S01]  /*15d50*/  MUFU.TANH R0, R69 ;  /* 0x0000004500007308 */ /* 0x004e620000002400 */
[----:B------:R-:W-:Y:S04]  /*15d60*/  HMMA.16816.F32.BF16 R128, R204, R6, R128 ;  /* 0x00000006cc80723c */ /* 0x000fe80000041880 */
        /* <DEDUP_REMOVED lines=13> */
[----:B------:R-:W-:Y:S01]  /*15e40*/  FMUL.FTZ R88, R88, c[0x0][0x2ec] ;  /* 0x0000bb0058587a20 */ /* 0x000fe20000410000 */
[----:B------:R-:W-:Y:S01]  /*15e50*/  STL [R1+0x50], R2 ;  /* 0x0000500201007387 */ /* 0x000fe20000100800 */
        /* <DEDUP_REMOVED lines=51> */
[----:B------:R-:W-:Y:S09]  /*16190*/  FMUL.FTZ R123, R123, c[0x0][0x2ec] ;  /* 0x0000bb007b7b7a20 */ /* 0x000ff20000410000 */
[----:B------:R-:W-:Y:S01]  /*161a0*/  MUFU.TANH R49, R49 ;  /* 0x0000003100317308 */ /* 0x000fe20000002400 */
[----:B-1----:R1:W-:Y:S09]  /*161b0*/  STL [R1+0x70], R0 ;  /* 0x0000700001007387 */ /* 0x0023f20000100800 */
[----:B------:R-:W-:Y:S10]  /*161c0*/  MUFU.TANH R50, R50 ;  /* 0x0000003200327308 */ /* 0x000ff40000002400 */
[----:B------:R-:W-:Y:S10]  /*161d0*/  MUFU.TANH R51, R51 ;  /* 0x0000003300337308 */ /* 0x000ff40000002400 */
[----:B-1----:R-:W1:Y:S10]  /*161e0*/  MUFU.TANH R0, R76 ;  /* 0x0000004c00007308 */ /* 0x002e740000002400 */
[----:B------:R-:W2:Y:S10]  /*161f0*/  MUFU.TANH R52, R52 ;  /* 0x0000003400347308 */ /* 0x000eb40000002400 */
[----:B------:R3:W4:Y:S01]  /*16200*/  MUFU.TANH R202, R53 ;  /* 0x0000003500ca7308 */ /* 0x0007220000002400 */
[----:B-1----:R1:W-:Y:S09]  /*16210*/  STL [R1+0x60], R0 ;  /* 0x0000600001007387 */ /* 0x0023f20000100800 */
[----:B------:R3:W2:Y:S10]  /*16220*/  MUFU.TANH R47, R54 ;  /* 0x00000036002f7308 */ /* 0x0006b40000002400 */
[----:B------:R3:W2:Y:S01]  /*16230*/  MUFU.TANH R222, R55 ;  /* 0x0000003700de7308 */ /* 0x0006a20000002400 */
[----:B-1----:R-:W-:Y:S09]  /*16240*/  FMUL.FTZ R0, R127, c[0x0][0x2ec] ;  /* 0x0000bb007f007a20 */ /* 0x002ff20000410000 */
        /* <DEDUP_REMOVED lines=55> */
[----:B------:R3:W1:Y:S10]  /*165c0*/  MUFU.TANH R213, R120 ;  /* 0x0000007800d57308 */ /* 0x0006740000002400 */
[----:B------:R3:W1:Y:S10]  /*165d0*/  MUFU.TANH R212, R121 ;  /* 0x0000007900d47308 */ /* 0x0006740000002400 */
        /* <DEDUP_REMOVED lines=11> */
.L_x_271:
[----:B------:R-:W2:Y:S01]  /*16690*/  LDL.LU R94, [R1+0x50] ;  /* 0x00005000015e7983 */ /* 0x000ea20000300800 */
[----:B------:R-:W-:Y:S01]  /*166a0*/  MOV R107, R88 ;  /* 0x00000058006b7202 */ /* 0x000fe20000000f00 */
[----:B------:R-:W-:Y:S01]  /*166b0*/  UIADD3 UR33, UR33, -0x1, URZ ;  /* 0xffffffff21217890 */ /* 0x000fe2000fffe03f */
[----:B------:R-:W-:Y:S01]  /*166c0*/  MOV R108, R89 ;  /* 0x00000059006c7202 */ /* 0x000fe20000000f00 */
[----:B------:R-:W3:Y:S01]  /*166d0*/  LDL.LU R105, [R1+0x60] ;  /* 0x0000600001697983 */ /* 0x000ee20000300800 */
[----:B------:R-:W-:Y:S02]  /*166e0*/  MOV R91, R60 ;  /* 0x0000003c005b7202 */ /* 0x000fe40000000f00 */
[----:B------:R-:W-:Y:S01]  /*166f0*/  MOV R120, R90 ;  /* 0x0000005a00787202 */ /* 0x000fe20000000f00 */
[----:B------:R-:W4:Y:S01]  /*16700*/  LDL.LU R109, [R1+0x70] ;  /* 0x00007000016d7983 */ /* 0x000f220000300800 */
[----:B------:R-:W-:Y:S02]  /*16710*/  MOV R90, R63 ;  /* 0x0000003f005a7202 */ /* 0x000fe40000000f00 */
[----:B------:R-:W-:Y:S01]  /*16720*/  MOV R111, R80 ;  /* 0x00000050006f7202 */ /* 0x000fe20000000f00 */
[----:B------:R-:W2:Y:S01]  /*16730*/  LDL.LU R0, [R1+0x28] ;  /* 0x0000280001007983 */ /* 0x000ea20000300800 */
[----:B------:R-:W-:Y:S02]  /*16740*/  MOV R118, R74 ;  /* 0x0000004a00767202 */ /* 0x000fe40000000f00 */
[----:B-1----:R-:W-:Y:S01]  /*16750*/  MOV R14, R64 ;  /* 0x00000040000e7202 */ /* 0x002fe20000000f00 */
[----:B------:R-:W3:Y:S01]  /*16760*/  LDL.LU R93, [R1+0x1c] ;  /* 0x00001c00015d7983 */ /* 0x000ee20000300800 */
[----:B------:R-:W-:Y:S02]  /*16770*/  MOV R127, R81 ;  /* 0x00000051007f7202 */ /* 0x000fe40000000f00 */
[----:B------:R-:W-:Y:S01]  /*16780*/  MOV R81, R68 ;  /* 0x0000004400517202 */ /* 0x000fe20000000f00 */
        /* <DEDUP_REMOVED lines=16> */
[----:B------:R-:W-:Y:S03]  /*16890*/  MOV R121, R73 ;  /* 0x0000004900797202 */ /* 0x000fe60000000f00 */
[----:B------:R-:W4:Y:S04]  /*168a0*/  LDL.LU R60, [R1+0x2c] ;  /* 0x00002c00013c7983 */ /* 0x000f280000300800 */
[----:B------:R-:W4:Y:S04]  /*168b0*/  LDL.LU R63, [R1+0x30] ;  /* 0x00003000013f7983 */ /* 0x000f280000300800 */
        /* <DEDUP_REMOVED lines=15> */
[----:B------:R1:W-:Y:S02]  /*169b0*/  STL [R1+0xf0], R224 ;  /* 0x0000f0e001007387 */ /* 0x0003e40000100800 */
[----:B-1----:R-:W-:Y:S02]  /*169c0*/  MOV R224, R69 ;  /* 0x0000004500e07202 */ /* 0x002fe40000000f00 */
[----:B--2---:R-:W-:Y:S02]  /*169d0*/  MOV R80, R0 ;  /* 0x0000000000507202 */ /* 0x004fe40000000f00 */
[----:B------:R-:W-:Y:S04]  /*169e0*/  FMNMX.FTZ R0, R245, R132, !PT ;  /* 0x00000084f5007209 */ /* 0x000fe80007810000 */
[----:B---3--:R-:W-:Y:S02]  /*169f0*/  FMNMX.FTZ R2, R11, R0, !PT ;  /* 0x000000000b027209 */ /* 0x008fe40007810000 */
[----:B------:R-:W-:Y:S02]  /*16a00*/  FMNMX.FTZ R0, R244, R133, !PT ;  /* 0x00000085f4007209 */ /* 0x000fe40007810000 */
        /* <DEDUP_REMOVED lines=132> */
[C---:B------:R-:W-:Y:S01]  /*17250*/  FSETP.NEU.FTZ.AND P2, PT, R74.reuse, -INF , PT ;  /* 0xff8000004a00780b */ /* 0x040fe20003f5d000 */
[----:B------:R-:W-:Y:S01]  /*17260*/  FMUL.FTZ R75, R74, c[0x0][0x23c] ;  /* 0x00008f004a4b7a20 */ /* 0x000fe20000410000 */
[----:B--2---:R-:W-:Y:S05]  /*17270*/  FMNMX.FTZ R73, R3, R73, !PT ;  /* 0x0000004903497209 */ /* 0x004fea0007810000 */
[----:B------:R-:W-:Y:S01]  /*17280*/  STL [R1+0x130], R74 ;  /* 0x0001304a01007387 */ /* 0x000fe20000100800 */
[----:B------:R-:W-:Y:S03]  /*17290*/  FSEL R75, R75, RZ, P2 ;  /* 0x000000ff4b4b7208 */ /* 0x000fe60001000000 */
[----:B------:R-:W2:Y:S02]  /*172a0*/  SHFL.BFLY PT, R7, R73, 0x1, 0x1f ;  /* 0x0c201f0049077f89 */ /* 0x000ea400000e0000 */
[--C-:B------:R-:W-:Y:S01]  /*172b0*/  FFMA.FTZ R6, R33, c[0x0][0x23c], -R75.reuse ;  /* 0x00008f0021067a23 */ /* 0x100fe2000001084b */
[----:B---3--:R-:W-:Y:S01]  /*172c0*/  FMNMX.FTZ R2, R0, R2, !PT ;  /* 0x0000000200027209 */ /* 0x008fe20007810000 */
[----:B------:R-:W-:Y:S01]  /*172d0*/  FADD.FTZ R0, -R74, R132 ;  /* 0x000000844a007221 */ /* 0x000fe20000010100 */
[----:B------:R-:W-:Y:S01]  /*172e0*/  MOV R132, R55 ;  /* 0x0000003700847202 */ /* 0x000fe20000000f00 */
[----:B------:R3:W-:Y:S01]  /*172f0*/  MUFU.EX2 R242, R6 ;  /* 0x0000000600f27308 */ /* 0x0007e20000000800 */
[--C-:B------:R-:W-:Y:S01]  /*17300*/  FFMA.FTZ R93, R93, c[0x0][0x23c], -R75.reuse ;  /* 0x00008f005d5d7a23 */ /* 0x100fe2000001084b */
[----:B------:R-:W4:Y:S01]  /*17310*/  SHFL.BFLY PT, R3, R2, 0x1, 0x1f ;  /* 0x0c201f0002037f89 */ /* 0x000f2200000e0000 */
[----:B------:R-:W-:Y:S01]  /*17320*/  FMUL.FTZ R0, R0, c[0x0][0x23c] ;  /* 0x00008f0000007a20 */ /* 0x000fe20000410000 */
[----:B-1----:R-:W-:Y:S01]  /*17330*/  FMNMX.FTZ R4, R4, R5, !PT ;  /* 0x0000000504047209 */ /* 0x002fe20007810000 */
[--C-:B------:R-:W-:Y:S05]  /*17340*/  FFMA.FTZ R5, R11, c[0x0][0x23c], -R75.reuse ;  /* 0x00008f000b057a23 */ /* 0x100fea000001084b */
[----:B------:R1:W1:Y:S01]  /*17350*/  MUFU.EX2 R69, R0 ;  /* 0x0000000000457308 */ /* 0x0002620000000800 */
[----:B------:R-:W1:Y:S01]  /*17360*/  SHFL.BFLY PT, R72, R4, 0x1, 0x1f ;  /* 0x0c201f0004487f89 */ /* 0x000e6200000e0000 */
[----:B--2---:R-:W-:Y:S01]  /*17370*/  FMNMX.FTZ R73, R73, R7, !PT ;  /* 0x0000000749497209 */ /* 0x004fe20007810000 */
[--C-:B------:R-:W-:Y:S03]  /*17380*/  FFMA.FTZ R7, R32, c[0x0][0x23c], -R75.reuse ;  /* 0x00008f0020077a23 */ /* 0x100fe6000001084b */
[C---:B------:R-:W-:Y:S01]  /*17390*/  FSETP.NEU.FTZ.AND P2, PT, R73.reuse, -INF , PT ;  /* 0xff8000004900780b */ /* 0x040fe20003f5d000 */
[----:B------:R-:W-:Y:S02]  /*173a0*/  FMUL.FTZ R92, R73, c[0x0][0x23c] ;  /* 0x00008f00495c7a20 */ /* 0x000fe40000410000 */
[----:B------:R-:W-:Y:S01]  /*173b0*/  STL [R1+0x134], R73 ;  /* 0x0001344901007387 */ /* 0x000fe20000100800 */
[----:B---3--:R-:W-:Y:S01]  /*173c0*/  FFMA.FTZ R6, R37, c[0x0][0x23c], -R75 ;  /* 0x00008f0025067a23 */ /* 0x008fe2000001084b */
[----:B----4-:R-:W-:Y:S02]  /*173d0*/  FMNMX.FTZ R3, R2, R3, !PT ;  /* 0x0000000302037209 */ /* 0x010fe40007810000 */
[----:B------:R-:W-:Y:S01]  /*173e0*/  FSEL R92, R92, RZ, P2 ;  /* 0x000000ff5c5c7208 */ /* 0x000fe20001000000 */
[----:B------:R-:W-:Y:S02]  /*173f0*/  MUFU.EX2 R235, R6 ;  /* 0x0000000600eb7308 */ /* 0x000fe40000000800 */
[----:B------:R-:W-:Y:S02]  /*17400*/  FMUL.FTZ R101, R3, c[0x0][0x23c] ;  /* 0x00008f0003657a20 */ /* 0x000fe40000410000 */
[--C-:B------:R-:W-:Y:S02]  /*17410*/  FFMA.FTZ R33, R47, c[0x0][0x23c], -R92.reuse ;  /* 0x00008f002f217a23 */ /* 0x100fe4000001085c */
[----:B-1----:R-:W-:Y:S01]  /*17420*/  FADD.FTZ R0, -R73, R133 ;  /* 0x0000008549007221 */ /* 0x002fe20000010100 */
[----:B------:R-:W-:Y:S01]  /*17430*/  FMNMX.FTZ R72, R4, R72, !PT ;  /* 0x0000004804487209 */ /* 0x000fe20007810000 */
[----:B------:R-:W-:Y:S01]  /*17440*/  FFMA.FTZ R4, R245, c[0x0][0x23c], -R75 ;  /* 0x00008f00f5047a23 */ /* 0x000fe2000001084b */
[----:B------:R-:W-:Y:S01]  /*17450*/  MOV R133, R13 ;  /* 0x0000000d00857202 */ /* 0x000fe20000000f00 */
[----:B------:R1:W-:Y:S01]  /*17460*/  MUFU.EX2 R245, R5 ;  /* 0x0000000500f57308 */ /* 0x0003e20000000800 */
[----:B------:R-:W-:Y:S01]  /*17470*/  FMUL.FTZ R0, R0, c[0x0][0x23c] ;  /* 0x00008f0000007a20 */ /* 0x000fe20000410000 */
[----:B------:R-:W-:Y:S01]  /*17480*/  FSETP.NEU.FTZ.AND P2, PT, R72, -INF , PT ;  /* 0xff8000004800780b */ /* 0x000fe20003f5d000 */
[--C-:B------:R-:W-:Y:S02]  /*17490*/  FFMA.FTZ R102, R102, c[0x0][0x23c], -R92.reuse ;  /* 0x00008f0066667a23 */ /* 0x100fe4000001085c */
[--C-:B------:R-:W-:Y:S02]  /*174a0*/  FFMA.FTZ R104, R104, c[0x0][0x23c], -R92.reuse ;  /* 0x00008f0068687a23 */ /* 0x100fe4000001085c */
[--C-:B------:R-:W-:Y:S02]  /*174b0*/  FFMA.FTZ R111, R111, c[0x0][0x23c], -R92.reuse ;  /* 0x00008f006f6f7a23 */ /* 0x100fe4000001085c */
[--C-:B------:R-:W-:Y:S01]  /*174c0*/  FFMA.FTZ R115, R115, c[0x0][0x23c], -R92.reuse ;  /* 0x00008f0073737a23 */ /* 0x100fe2000001085c */
[----:B------:R2:W3:Y:S01]  /*174d0*/  MUFU.EX2 R68, R0 ;  /* 0x0000000000447308 */ /* 0x0004e20000000800 */
[--C-:B------:R-:W-:Y:S02]  /*174e0*/  FFMA.FTZ R130, R130, c[0x0][0x23c], -R92.reuse ;  /* 0x00008f0082827a23 */ /* 0x100fe4000001085c */
[--C-:B------:R-:W-:Y:S02]  /*174f0*/  FFMA.FTZ R131, R131, c[0x0][0x23c], -R92.reuse ;  /* 0x00008f0083837a23 */ /* 0x100fe4000001085c */
[----:B------:R-:W-:Y:S02]  /*17500*/  FMUL.FTZ R100, R72, c[0x0][0x23c] ;  /* 0x00008f0048647a20 */ /* 0x000fe40000410000 */
[----:B------:R-:W-:Y:S03]  /*17510*/  FMUL.FTZ R32, R69, R164 ;  /* 0x000000a445207220 */ /* 0x000fe60000410000 */
[----:B------:R-:W4:Y:S01]  /*17520*/  MUFU.EX2 R106, R4 ;  /* 0x00000004006a7308 */ /* 0x000f220000000800 */
[----:B------:R-:W-:Y:S02]  /*17530*/  FSEL R100, R100, RZ, P2 ;  /* 0x000000ff64647208 */ /* 0x000fe40001000000 */
[----:B------:R-:W-:Y:S01]  /*17540*/  FSETP.NEU.FTZ.AND P2, PT, R3, -INF , PT ;  /* 0xff8000000300780b */ /* 0x000fe20003f5d000 */
[----:B-1----:R-:W-:Y:S02]  /*17550*/  FFMA.FTZ R5, R208, c[0x0][0x23c], -R92 ;  /* 0x00008f00d0057a23 */ /* 0x002fe4000001085c */
[--C-:B------:R-:W-:Y:S01]  /*17560*/  FFMA.FTZ R17, R45, c[0x0][0x23c], -R100.reuse ;  /* 0x00008f002d117a23 */ /* 0x100fe20000010864 */
[----:B------:R-:W-:Y:S01]  /*17570*/  FSEL R101, R101, RZ, P2 ;  /* 0x000000ff65657208 */ /* 0x000fe20001000000 */
[--C-:B------:R-:W-:Y:S02]  /*17580*/  FFMA.FTZ R107, R107, c[0x0][0x23c], -R100.reuse ;  /* 0x00008f006b6b7a23 */ /* 0x100fe40000010864 */
[----:B------:R1:W-:Y:S01]  /*17590*/  MUFU.EX2 R229, R17 ;  /* 0x0000001100e57308 */ /* 0x0003e20000000800 */
[----:B------:R-:W-:Y:S02]  /*175a0*/  FFMA.FTZ R108, R108, c[0x0][0x23c], -R100 ;  /* 0x00008f006c6c7a23 */ /* 0x000fe40000010864 */
[--C-:B------:R-:W-:Y:S02]  /*175b0*/  FFMA.FTZ R12, R42, c[0x0][0x23c], -R101.reuse ;  /* 0x00008f002a0c7a23 */ /* 0x100fe40000010865 */
[----:B--2---:R-:W-:Y:S01]  /*175c0*/  FADD.FTZ R0, -R72, R134 ;  /* 0x0000008648007221 */ /* 0x004fe20000010100 */
[----:B------:R-:W-:Y:S01]  /*175d0*/  MOV R134, R82 ;  /* 0x0000005200867202 */ /* 0x000fe20000000f00 */
[----:B---3--:R-:W-:Y:S02]  /*175e0*/  FMUL.FTZ R6, R68, R142 ;  /* 0x0000008e44067220 */ /* 0x008fe40000410000 */
[----:B------:R-:W-:Y:S01]  /*175f0*/  FMUL.FTZ R0, R0, c[0x0][0x23c] ;  /* 0x00008f0000007a20 */ /* 0x000fe20000410000 */
[----:B------:R-:W-:Y:S01]  /*17600*/  MUFU.EX2 R108, R108 ;  /* 0x0000006c006c7308 */ /* 0x000fe20000000800 */
[----:B------:R-:W-:Y:S01]  /*17610*/  FMUL.FTZ R19, R68, R151 ;  /* 0x0000009744137220 */ /* 0x000fe20000410000 */
[----:B------:R-:W-:Y:S01]  /*17620*/  MOV R151, R81 ;  /* 0x0000005100977202 */ /* 0x000fe20000000f00 */
[--C-:B------:R-:W-:Y:S01]  /*17630*/  FFMA.FTZ R63, R63, c[0x0][0x23c], -R101.reuse ;  /* 0x00008f003f3f7a23 */ /* 0x100fe20000010865 */
[----:B----4-:R-:W-:Y:S01]  /*17640*/  F2FP.BF16.PACK_AB R76, R245, R106 ;  /* 0x0000006af54c723e */ /* 0x010fe200000010ff */
[----:B------:R-:W-:Y:S02]  /*17650*/  FFMA.FTZ R4, R244, c[0x0][0x23c], -R92 ;  /* 0x00008f00f4047a23 */ /* 0x000fe4000001085c */
[----:B------:R-:W-:Y:S02]  /*17660*/  FFMA.FTZ R60, R60, c[0x0][0x23c], -R101 ;  /* 0x00008f003c3c7a23 */ /* 0x000fe40000010865 */
[--C-:B------:R-:W-:Y:S01]  /*17670*/  FFMA.FTZ R120, R120, c[0x0][0x23c], -R100.reuse ;  /* 0x00008f0078787a23 */ /* 0x100fe20000010864 */
[----:B------:R2:W3:Y:S01]  /*17680*/  MUFU.EX2 R2, R0 ;  /* 0x0000000000027308 */ /* 0x0004e20000000800 */
[--C-:B------:R-:W-:Y:S02]  /*17690*/  FFMA.FTZ R213, R213, c[0x0][0x23c], -R100.reuse ;  /* 0x00008f00d5d57a23 */ /* 0x100fe40000010864 */
[----:B------:R-:W-:Y:S02]  /*176a0*/  FFMA.FTZ R212, R212, c[0x0][0x23c], -R100 ;  /* 0x00008f00d4d47a23 */ /* 0x000fe40000010864 */
[----:B-1----:R-:W-:Y:S05]  /*176b0*/  FMUL.FTZ R17, R69, R149 ;  /* 0x0000009545117220 */ /* 0x002fea0000410000 */
[----:B------:R-:W-:Y:S10]  /*176c0*/  MUFU.EX2 R111, R111 ;  /* 0x0000006f006f7308 */ /* 0x000ff40000000800 */
[----:B------:R-:W-:Y:S01]  /*176d0*/  MUFU.EX2 R115, R115 ;  /* 0x0000007300737308 */ /* 0x000fe20000000800 */
[----:B--2---:R-:W-:Y:S02]  /*176e0*/  FADD.FTZ R0, -R3, R135 ;  /* 0x0000008703007221 */ /* 0x004fe40000010100 */
[C---:B---3--:R-:W-:Y:S02]  /*176f0*/  FMUL.FTZ R13, R2.reuse, R145 ;  /* 0x00000091020d7220 */ /* 0x048fe40000410000 */
[----:B------:R-:W-:Y:S05]  /*17700*/  FMUL.FTZ R45, R2, R177 ;  /* 0x000000b1022d7220 */ /* 0x000fea0000410000 */
[----:B------:R1:W-:Y:S01]  /*17710*/  MUFU.EX2 R135, R4 ;  /* 0x0000000400877308 */ /* 0x0003e20000000800 */
[----:B------:R-:W-:Y:S09]  /*17720*/  FMUL.FTZ R0, R0, c[0x0][0x23c] ;  /* 0x00008f0000007a20 */ /* 0x000ff20000410000 */
[----:B------:R-:W2:Y:S10]  /*17730*/  MUFU.EX2 R0, R0 ;  /* 0x0000000000007308 */ /* 0x000eb40000000800 */
[----:B------:R-:W-:Y:S01]  /*17740*/  MUFU.EX2 R120, R120 ;  /* 0x0000007800787308 */ /* 0x000fe20000000800 */
[--C-:B-1----:R-:W-:Y:S09]  /*17750*/  FFMA.FTZ R4, R10, c[0x0][0x23c], -R92.reuse ;  /* 0x00008f000a047a23 */ /* 0x102ff2000001085c */
[----:B------:R1:W3:Y:S01]  /*17760*/  MUFU.EX2 R207, R4 ;  /* 0x0000000400cf7308 */ /* 0x0002e20000000800 */
[C---:B--2---:R-:W-:Y:S02]  /*17770*/  FMUL.FTZ R11, R0.reuse, R139 ;  /* 0x0000008b000b7220 */ /* 0x044fe40000410000 */
[----:B------:R-:W-:Y:S01]  /*17780*/  FMUL.FTZ R15, R0, R147 ;  /* 0x00000093000f7220 */ /* 0x000fe20000410000 */
[----:B------:R-:W-:Y:S01]  /*17790*/  MOV R147, R16 ;  /* 0x0000001000937202 */ /* 0x000fe20000000f00 */
[----:B------:R-:W-:Y:S01]  /*177a0*/  FMUL.FTZ R16, R69, R148 ;  /* 0x0000009445107220 */ /* 0x000fe20000410000 */
[----:B------:R-:W-:Y:S04]  /*177b0*/  MOV R148, R18 ;  /* 0x0000001200947202 */ /* 0x000fe80000000f00 */
[----:B------:R-:W-:Y:S01]  /*177c0*/  MUFU.EX2 R130, R130 ;  /* 0x0000008200827308 */ /* 0x000fe20000000800 */
[----:B------:R-:W-:Y:S02]  /*177d0*/  FMUL.FTZ R18, R68, R150 ;  /* 0x0000009644127220 */ /* 0x000fe40000410000 */
[C---:B------:R-:W-:Y:S02]  /*177e0*/  FMUL.FTZ R42, R0.reuse, R174 ;  /* 0x000000ae002a7220 */ /* 0x040fe40000410000 */
[----:B------:R-:W-:Y:S05]  /*177f0*/  FMUL.FTZ R47, R0, R179 ;  /* 0x000000b3002f7220 */ /* 0x000fea0000410000 */
[----:B------:R-:W-:Y:S01]  /*17800*/  MUFU.EX2 R131, R131 ;  /* 0x0000008300837308 */ /* 0x000fe20000000800 */
[--C-:B-1----:R-:W-:Y:S01]  /*17810*/  FFMA.FTZ R4, R219, c[0x0][0x23c], -R75.reuse ;  /* 0x00008f00db047a23 */ /* 0x102fe2000001084b */
[----:B---3--:R-:W-:Y:S08]  /*17820*/  F2FP.BF16.PACK_AB R77, R207, R135 ;  /* 0x00000087cf4d723e */ /* 0x008ff000000010ff */
[----:B------:R1:W-:Y:S10]  /*17830*/  MUFU.EX2 R219, R4 ;  /* 0x0000000400db7308 */ /* 0x0003f40000000800 */
[----:B------:R-:W-:Y:S10]  /*17840*/  MUFU.EX2 R213, R213 ;  /* 0x000000d500d57308 */ /* 0x000ff40000000800 */
[----:B------:R-:W-:Y:S01]  /*17850*/  MUFU.EX2 R212, R212 ;  /* 0x000000d400d47308 */ /* 0x000fe20000000800 */
[----:B-1----:R-:W-:Y:S09]  /*17860*/  FFMA.FTZ R4, R210, c[0x0][0x23c], -R75 ;  /* 0x00008f00d2047a23 */ /* 0x002ff2000001084b */
[----:B------:R1:W2:Y:S02]  /*17870*/  MUFU.EX2 R10, R4 ;  /* 0x00000004000a7308 */ /* 0x0002a40000000800 */
[----:B-1----:R-:W-:Y:S01]  /*17880*/  FFMA.FTZ R4, R209, c[0x0][0x23c], -R92 ;  /* 0x00008f00d1047a23 */ /* 0x002fe2000001085c */
[----:B--2---:R1:W-:Y:S01]  /*17890*/  STL [R1+0xc], R10 ;  /* 0x00000c0a01007387 */ /* 0x0043e20000100800 */
[----:B------:R-:W-:Y:S06]  /*178a0*/  F2FP.BF16.PACK_AB R78, R10, R219 ;  /* 0x000000db0a4e723e */ /* 0x000fec00000010ff */
[----:B------:R2:W-:Y:S01]  /*178b0*/  MUFU.EX2 R244, R4 ;  /* 0x0000000400f47308 */ /* 0x0005e20000000800 */
[----:B------:R3:W-:Y:S01]  /*178c0*/  STL [R1+0x138], R72 ;  /* 0x0001384801007387 */ /* 0x0007e20000100800 */
[C---:B-1----:R-:W-:Y:S08]  /*178d0*/  FMUL.FTZ R10, R0.reuse, R138 ;  /* 0x0000008a000a7220 */ /* 0x042ff00000410000 */
[----:B------:R1:W-:Y:S01]  /*178e0*/  MUFU.EX2 R138, R12 ;  /* 0x0000000c008a7308 */ /* 0x0003e20000000800 */
[--C-:B--2---:R-:W-:Y:S09]  /*178f0*/  FFMA.FTZ R4, R247, c[0x0][0x23c], -R100.reuse ;  /* 0x00008f00f7047a23 */ /* 0x104ff20000010864 */
[----:B------:R2:W-:Y:S10]  /*17900*/  MUFU.EX2 R123, R4 ;  /* 0x00000004007b7308 */ /* 0x0005f40000000800 */
[----:B---3--:R3:W4:Y:S01]  /*17910*/  MUFU.EX2 R72, R5 ;  /* 0x0000000500487308 */ /* 0x0087220000000800 */
[----:B-1----:R-:W-:Y:S02]  /*17920*/  FFMA.FTZ R12, R43, c[0x0][0x23c], -R101 ;  /* 0x00008f002b0c7a23 */ /* 0x002fe40000010865 */
[----:B------:R-:W-:Y:S01]  /*17930*/  FMUL.FTZ R43, R0, R175 ;  /* 0x000000af002b7220 */ /* 0x000fe20000410000 */
[----:B------:R-:W-:Y:S01]  /*17940*/  MOV R175, R94 ;  /* 0x0000005e00af7202 */ /* 0x000fe20000000f00 */
[----:B------:R-:W-:Y:S05]  /*17950*/  FFMA.FTZ R94, R249, c[0x0][0x23c], -R75 ;  /* 0x00008f00f95e7a23 */ /* 0x000fea000001084b */
[----:B------:R1:W-:Y:S01]  /*17960*/  MUFU.EX2 R139, R12 ;  /* 0x0000000c008b7308 */ /* 0x0003e20000000800 */
[--C-:B--2---:R-:W-:Y:S02]  /*17970*/  FFMA.FTZ R4, R9, c[0x0][0x23c], -R100.reuse ;  /* 0x00008f0009047a23 */ /* 0x104fe40000010864 */
[----:B------:R-:W-:Y:S07]  /*17980*/  FMUL.FTZ R9, R2, R137 ;  /* 0x0000008902097220 */ /* 0x000fee0000410000 */
[----:B------:R2:W2:Y:S01]  /*17990*/  MUFU.EX2 R205, R4 ;  /* 0x0000000400cd7308 */ /* 0x0004a20000000800 */
[--C-:B---3--:R-:W-:Y:S01]  /*179a0*/  FFMA.FTZ R5, R252, c[0x0][0x23c], -R100.reuse ;  /* 0x00008f00fc057a23 */ /* 0x108fe20000010864 */
[----:B----4-:R-:W-:Y:S08]  /*179b0*/  F2FP.BF16.PACK_AB R79, R72, R244 ;  /* 0x000000f4484f723e */ /* 0x010ff000000010ff */
[----:B------:R3:W-:Y:S01]  /*179c0*/  MUFU.EX2 R209, R5 ;  /* 0x0000000500d17308 */ /* 0x0007e20000000800 */
[----:B-1----:R-:W-:Y:S02]  /*179d0*/  FFMA.FTZ R12, R24, c[0x0][0x23c], -R100 ;  /* 0x00008f00180c7a23 */ /* 0x002fe40000010864 */
[----:B------:R-:W-:Y:S07]  /*179e0*/  FMUL.FTZ R24, R2, R156 ;  /* 0x0000009c02187220 */ /* 0x000fee0000410000 */
[----:B------:R1:W-:Y:S01]  /*179f0*/  MUFU.EX2 R252, R7 ;  /* 0x0000000700fc7308 */ /* 0x0003e20000000800 */
[----:B--2---:R-:W-:Y:S01]  /*17a00*/  FFMA.FTZ R4, R223, c[0x0][0x23c], -R101 ;  /* 0x00008f00df047a23 */ /* 0x004fe20000010865 */
[----:B------:R-:W-:Y:S08]  /*17a10*/  F2FP.BF16.PACK_AB R64, R205, R123 ;  /* 0x0000007bcd40723e */ /* 0x000ff000000010ff */
[----:B------:R2:W-:Y:S01]  /*17a20*/  MUFU.EX2 R204, R4 ;  /* 0x0000000400cc7308 */ /* 0x0005e20000000800 */
[----:B---3--:R-:W-:Y:S09]  /*17a30*/  FFMA.FTZ R5, R211, c[0x0][0x23c], -R92 ;  /* 0x00008f00d3057a23 */ /* 0x008ff2000001085c */
[----:B------:R3:W-:Y:S01]  /*17a40*/  MUFU.EX2 R247, R5 ;  /* 0x0000000500f77308 */ /* 0x0007e20000000800 */
[----:B-1----:R-:W-:Y:S09]  /*17a50*/  FFMA.FTZ R7, R36, c[0x0][0x23c], -R75 ;  /* 0x00008f0024077a23 */ /* 0x002ff2000001084b */
[----:B------:R1:W-:Y:S01]  /*17a60*/  MUFU.EX2 R238, R7 ;  /* 0x0000000700ee7308 */ /* 0x0003e20000000800 */
[----:B--2---:R-:W-:Y:S02]  /*17a70*/  FFMA.FTZ R4, R8, c[0x0][0x23c], -R101 ;  /* 0x00008f0008047a23 */ /* 0x004fe40000010865 */
[--C-:B------:R-:W-:Y:S07]  /*17a80*/  FFMA.FTZ R8, R218, c[0x0][0x23c], -R75.reuse ;  /* 0x00008f00da087a23 */ /* 0x100fee000001084b */
[----:B------:R2:W4:Y:S01]  /*17a90*/  MUFU.EX2 R206, R4 ;  /* 0x0000000400ce7308 */ /* 0x0005220000000800 */
[----:B---3--:R-:W-:Y:S02]  /*17aa0*/  FFMA.FTZ R5, R28, c[0x0][0x23c], -R100 ;  /* 0x00008f001c057a23 */ /* 0x008fe40000010864 */
[--C-:B------:R-:W-:Y:S07]  /*17ab0*/  FFMA.FTZ R28, R52, c[0x0][0x23c], -R75.reuse ;  /* 0x00008f00341c7a23 */ /* 0x100fee000001084b */
[----:B------:R3:W-:Y:S01]  /*17ac0*/  MUFU.EX2 R218, R8 ;  /* 0x0000000800da7308 */ /* 0x0007e20000000800 */
[----:B-1----:R-:W-:Y:S02]  /*17ad0*/  FFMA.FTZ R7, R50, c[0x0][0x23c], -R92 ;  /* 0x00008f0032077a23 */ /* 0x002fe4000001085c */
[----:B------:R-:W-:Y:S07]  /*17ae0*/  FMUL.FTZ R50, R68, R182 ;  /* 0x000000b644327220 */ /* 0x000fee0000410000 */
[----:B------:R1:W-:Y:S01]  /*17af0*/  MUFU.EX2 R232, R7 ;  /* 0x0000000700e87308 */ /* 0x0003e20000000800 */
[----:B--2---:R-:W-:Y:S01]  /*17b00*/  FFMA.FTZ R4, R251, c[0x0][0x23c], -R100 ;  /* 0x00008f00fb047a23 */ /* 0x004fe20000010864 */
[----:B----4-:R-:W-:Y:S08]  /*17b10*/  F2FP.BF16.PACK_AB R65, R206, R204 ;  /* 0x000000ccce41723e */ /* 0x010ff000000010ff */
[----:B------:R2:W4:Y:S01]  /*17b20*/  MUFU.EX2 R210, R4 ;  /* 0x0000000400d27308 */ /* 0x0005220000000800 */
[--C-:B---3--:R-:W-:Y:S02]  /*17b30*/  FFMA.FTZ R8, R49, c[0x0][0x23c], -R75.reuse ;  /* 0x00008f0031087a23 */ /* 0x108fe4000001084b */
[----:B------:R-:W-:Y:S02]  /*17b40*/  FFMA.FTZ R49, R56, c[0x0][0x23c], -R92 ;  /* 0x00008f0038317a23 */ /* 0x000fe4000001085c */
[----:B------:R-:W-:Y:S05]  /*17b50*/  FMUL.FTZ R56, R2, R188 ;  /* 0x000000bc02387220 */ /* 0x000fea0000410000 */
[----:B------:R3:W-:Y:S01]  /*17b60*/  MUFU.EX2 R74, R5 ;  /* 0x00000005004a7308 */ /* 0x0007e20000000800 */
[----:B-1----:R-:W-:Y:S02]  /*17b70*/  FFMA.FTZ R7, R41, c[0x0][0x23c], -R100 ;  /* 0x00008f0029077a23 */ /* 0x002fe40000010864 */
[--C-:B------:R-:W-:Y:S02]  /*17b80*/  FFMA.FTZ R41, R44, c[0x0][0x23c], -R75.reuse ;  /* 0x00008f002c297a23 */ /* 0x100fe4000001084b */
[----:B------:R-:W-:Y:S05]  /*17b90*/  FFMA.FTZ R44, R46, c[0x0][0x23c], -R75 ;  /* 0x00008f002e2c7a23 */ /* 0x000fea000001084b */
[----:B------:R1:W-:Y:S01]  /*17ba0*/  MUFU.EX2 R231, R8 ;  /* 0x0000000800e77308 */ /* 0x0003e20000000800 */
[----:B------:R-:W-:Y:S02]  /*17bb0*/  FMUL.FTZ R46, R0, R178 ;  /* 0x000000b2002e7220 */ /* 0x000fe40000410000 */
[--C-:B--2---:R-:W-:Y:S01]  /*17bc0*/  FFMA.FTZ R4, R250, c[0x0][0x23c], -R101.reuse ;  /* 0x00008f00fa047a23 */ /* 0x104fe20000010865 */
[----:B----4-:R-:W-:Y:S06]  /*17bd0*/  F2FP.BF16.PACK_AB R66, R210, R209 ;  /* 0x000000d1d242723e */ /* 0x010fec00000010ff */
[----:B------:R2:W-:Y:S01]  /*17be0*/  MUFU.EX2 R208, R4 ;  /* 0x0000000400d07308 */ /* 0x0005e20000000800 */
[----:B---3--:R-:W-:Y:S09]  /*17bf0*/  FMUL.FTZ R5, R69, R141 ;  /* 0x0000008d45057220 */ /* 0x008ff20000410000 */
[----:B------:R3:W-:Y:S01]  /*17c00*/  MUFU.EX2 R137, R12 ;  /* 0x0000000c00897308 */ /* 0x0007e20000000800 */
[----:B-1----:R-:W-:Y:S09]  /*17c10*/  FMUL.FTZ R8, R2, R136 ;  /* 0x0000008802087220 */ /* 0x002ff20000410000 */
[----:B------:R1:W-:Y:S01]  /*17c20*/  MUFU.EX2 R149, R44 ;  /* 0x0000002c00957308 */ /* 0x0003e20000000800 */
[----:B--2---:R-:W-:Y:S09]  /*17c30*/  FFMA.FTZ R4, R248, c[0x0][0x23c], -R101 ;  /* 0x00008f00f8047a23 */ /* 0x004ff20000010865 */
[----:B------:R2:W4:Y:S01]  /*17c40*/  MUFU.EX2 R223, R4 ;  /* 0x0000000400df7308 */ /* 0x0005220000000800 */
[----:B---3--:R-:W-:Y:S01]  /*17c50*/  FMUL.FTZ R12, R2, R144 ;  /* 0x00000090020c7220 */ /* 0x008fe20000410000 */
[----:B------:R-:W-:Y:S01]  /*17c60*/  MOV R144, R14 ;  /* 0x0000000e00907202 */ /* 0x000fe20000000f00 */
[----:B------:R-:W-:Y:S07]  /*17c70*/  FMUL.FTZ R14, R0, R146 ;  /* 0x00000092000e7220 */ /* 0x000fee0000410000 */
[----:B------:R3:W-:Y:S01]  /*17c80*/  MUFU.EX2 R145, R41 ;  /* 0x0000002900917308 */ /* 0x0007e20000000800 */
[--C-:B-1----:R-:W-:Y:S09]  /*17c90*/  FFMA.FTZ R44, R57, c[0x0][0x23c], -R92.reuse ;  /* 0x00008f00392c7a23 */ /* 0x102ff2000001085c */
[----:B------:R1:W-:Y:S01]  /*17ca0*/  MUFU.EX2 R146, R44 ;  /* 0x0000002c00927308 */ /* 0x0003e20000000800 */
[--C-:B--2---:R-:W-:Y:S01]  /*17cb0*/  FFMA.FTZ R4, R216, c[0x0][0x23c], -R75.reuse ;  /* 0x00008f00d8047a23 */ /* 0x104fe2000001084b */
[----:B----4-:R-:W-:Y:S08]  /*17cc0*/  F2FP.BF16.PACK_AB R67, R223, R208 ;  /* 0x000000d0df43723e */ /* 0x010ff000000010ff */
[----:B------:R2:W-:Y:S01]  /*17cd0*/  MUFU.EX2 R251, R4 ;  /* 0x0000000400fb7308 */ /* 0x0005e20000000800 */
[C---:B---3--:R-:W-:Y:S01]  /*17ce0*/  FMUL.FTZ R41, R2.reuse, R173 ;  /* 0x000000ad02297220 */ /* 0x048fe20000410000 */
[----:B------:R-:W-:Y:S01]  /*17cf0*/  MOV R173, R96 ;  /* 0x0000006000ad7202 */ /* 0x000fe20000000f00 */
[----:B------:R-:W-:Y:S07]  /*17d00*/  FFMA.FTZ R96, R221, c[0x0][0x23c], -R75 ;  /* 0x00008f00dd607a23 */ /* 0x000fee000001084b */
[----:B------:R3:W-:Y:S01]  /*17d10*/  MUFU.EX2 R150, R49 ;  /* 0x0000003100967308 */ /* 0x0007e20000000800 */
[----:B-1----:R-:W-:Y:S09]  /*17d20*/  FMUL.FTZ R44, R2, R176 ;  /* 0x000000b0022c7220 */ /* 0x002ff20000410000 */
[----:B------:R-:W-:Y:S01]  /*17d30*/  MUFU.EX2 R221, R94 ;  /* 0x0000005e00dd7308 */ /* 0x000fe20000000800 */
[--C-:B--2---:R-:W-:Y:S09]  /*17d40*/  FFMA.FTZ R4, R23, c[0x0][0x23c], -R92.reuse ;  /* 0x00008f0017047a23 */ /* 0x104ff2000001085c */
[----:B------:R1:W-:Y:S01]  /*17d50*/  MUFU.EX2 R250, R4 ;  /* 0x0000000400fa7308 */ /* 0x0003e20000000800 */
[----:B---3--:R-:W-:Y:S09]  /*17d60*/  FMUL.FTZ R49, R69, R181 ;  /* 0x000000b545317220 */ /* 0x008ff20000410000 */
[----:B------:R-:W-:Y:S01]  /*17d70*/  MUFU.EX2 R188, R102 ;  /* 0x0000006600bc7308 */ /* 0x000fe20000000800 */
[--C-:B-1----:R-:W-:Y:S02]  /*17d80*/  FFMA.FTZ R4, R34, c[0x0][0x23c], -R92.reuse ;  /* 0x00008f0022047a23 */ /* 0x102fe4000001085c */
[C---:B------:R-:W-:Y:S01]  /*17d90*/  FMUL.FTZ R34, R68.reuse, R166 ;  /* 0x000000a644227220 */ /* 0x040fe20000410000 */
[----:B------:R-:W-:Y:S06]  /*17da0*/  MOV R166, R144 ;  /* 0x0000009000a67202 */ /* 0x000fec0000000f00 */
[----:B------:R1:W-:Y:S10]  /*17db0*/  MUFU.EX2 R73, R4 ;  /* 0x0000000400497308 */ /* 0x0003f40000000800 */
[----:B------:R2:W-:Y:S01]  /*17dc0*/  MUFU.EX2 R144, R63 ;  /* 0x0000003f00907308 */ /* 0x0005e20000000800 */
[----:B-1----:R-:W-:Y:S02]  /*17dd0*/  FFMA.FTZ R4, R35, c[0x0][0x23c], -R92 ;  /* 0x00008f0023047a23 */ /* 0x002fe4000001085c */
[----:B------:R-:W-:Y:S01]  /*17de0*/  FMUL.FTZ R35, R68, R167 ;  /* 0x000000a744237220 */ /* 0x000fe20000410000 */
[----:B------:R-:W-:Y:S06]  /*17df0*/  MOV R167, R62 ;  /* 0x0000003e00a77202 */ /* 0x000fec0000000f00 */
[----:B------:R1:W-:Y:S01]  /*17e00*/  MUFU.EX2 R241, R4 ;  /* 0x0000000400f17308 */ /* 0x0003e20000000800 */
[C---:B------:R-:W-:Y:S02]  /*17e10*/  FMUL.FTZ R62, R0.reuse, R194 ;  /* 0x000000c2003e7220 */ /* 0x040fe40000410000 */
[----:B--2---:R-:W-:Y:S02]  /*17e20*/  FMUL.FTZ R63, R0, R195 ;  /* 0x000000c3003f7220 */ /* 0x004fe40000410000 */
[--C-:B-1----:R-:W-:Y:S05]  /*17e30*/  FFMA.FTZ R4, R217, c[0x0][0x23c], -R100.reuse ;  /* 0x00008f00d9047a23 */ /* 0x102fea0000010864 */
[----:B------:R1:W-:Y:S02]  /*17e40*/  MUFU.EX2 R216, R4 ;  /* 0x0000000400d87308 */ /* 0x0003e40000000800 */
[--C-:B-1----:R-:W-:Y:S02]  /*17e50*/  FFMA.FTZ R4, R22, c[0x0][0x23c], -R100.reuse ;  /* 0x00008f0016047a23 */ /* 0x102fe40000010864 */
[----:B------:R-:W1:Y:S06]  /*17e60*/  LDSM.16.MT88.4 R20, [R225+0x8000] ;  /* 0x00800000e114783b */ /* 0x000e6c0000004200 */
[----:B------:R2:W-:Y:S02]  /*17e70*/  MUFU.EX2 R217, R4 ;  /* 0x0000000400d97308 */ /* 0x0005e40000000800 */
[--C-:B--2---:R-:W-:Y:S02]  /*17e80*/  FFMA.FTZ R4, R26, c[0x0][0x23c], -R101.reuse ;  /* 0x00008f001a047a23 */ /* 0x104fe40000010865 */
[C---:B------:R-:W-:Y:S06]  /*17e90*/  FMUL.FTZ R26, R0.reuse, R158 ;  /* 0x0000009e001a7220 */ /* 0x040fec0000410000 */
[----:B------:R2:W-:Y:S02]  /*17ea0*/  MUFU.EX2 R211, R4 ;  /* 0x0000000400d37308 */ /* 0x0005e40000000800 */
[--C-:B--2---:R-:W-:Y:S02]  /*17eb0*/  FFMA.FTZ R4, R27, c[0x0][0x23c], -R101.reuse ;  /* 0x00008f001b047a23 */ /* 0x104fe40000010865 */
[----:B------:R-:W-:Y:S06]  /*17ec0*/  FMUL.FTZ R27, R0, R159 ;  /* 0x0000009f001b7220 */ /* 0x000fec0000410000 */
[----:B------:R2:W3:Y:S02]  /*17ed0*/  MUFU.EX2 R248, R4 ;  /* 0x0000000400f87308 */ /* 0x0004e40000000800 */
[----:B--2---:R-:W-:Y:S02]  /*17ee0*/  FFMA.FTZ R4, R29, c[0x0][0x23c], -R100 ;  /* 0x00008f001d047a23 */ /* 0x004fe40000010864 */
[----:B------:R-:W-:Y:S06]  /*17ef0*/  FMUL.FTZ R29, R2, R161 ;  /* 0x000000a1021d7220 */ /* 0x000fec0000410000 */
[----:B------:R2:W4:Y:S02]  /*17f00*/  MUFU.EX2 R240, R4 ;  /* 0x0000000400f07308 */ /* 0x0005240000000800 */
[--C-:B--2---:R-:W-:Y:S02]  /*17f10*/  FFMA.FTZ R4, R30, c[0x0][0x23c], -R101.reuse ;  /* 0x00008f001e047a23 */ /* 0x104fe40000010865 */
[C---:B------:R-:W-:Y:S06]  /*17f20*/  FMUL.FTZ R30, R0.reuse, R162 ;  /* 0x000000a2001e7220 */ /* 0x040fec0000410000 */
[----:B------:R2:W-:Y:S02]  /*17f30*/  MUFU.EX2 R243, R4 ;  /* 0x0000000400f37308 */ /* 0x0005e40000000800 */
[----:B--2---:R-:W-:Y:S02]  /*17f40*/  FFMA.FTZ R4, R31, c[0x0][0x23c], -R101 ;  /* 0x00008f001f047a23 */ /* 0x004fe40000010865 */
[----:B------:R-:W-:Y:S06]  /*17f50*/  FMUL.FTZ R31, R0, R163 ;  /* 0x000000a3001f7220 */ /* 0x000fec0000410000 */
[----:B------:R2:W1:Y:S10]  /*17f60*/  MUFU.EX2 R239, R4 ;  /* 0x0000000400ef7308 */ /* 0x0004740000000800 */
[----:B------:R1:W-:Y:S01]  /*17f70*/  MUFU.EX2 R163, R33 ;  /* 0x0000002100a37308 */ /* 0x0003e20000000800 */
[--C-:B--2---:R-:W-:Y:S09]  /*17f80*/  FFMA.FTZ R4, R38, c[0x0][0x23c], -R92.reuse ;  /* 0x00008f0026047a23 */ /* 0x104ff2000001085c */
[----:B------:R2:W-:Y:S01]  /*17f90*/  MUFU.EX2 R237, R4 ;  /* 0x0000000400ed7308 */ /* 0x0005e20000000800 */
[----:B-1----:R-:W-:Y:S02]  /*17fa0*/  FMUL.FTZ R33, R69, R165 ;  /* 0x000000a545217220 */ /* 0x002fe40000410000 */
[--C-:B--2---:R-:W-:Y:S02]  /*17fb0*/  FFMA.FTZ R4, R39, c[0x0][0x23c], -R92.reuse ;  /* 0x00008f0027047a23 */ /* 0x104fe4000001085c */
[----:B------:R-:W1:Y:S05]  /*17fc0*/  LDSM.16.MT88.4 R36, [R228+0x8000] ;  /* 0x00800000e424783b */ /* 0x000e6a0000004200 */
[----:B------:R2:W-:Y:S02]  /*17fd0*/  MUFU.EX2 R234, R4 ;  /* 0x0000000400ea7308 */ /* 0x0005e40000000800 */
[--C-:B--2---:R-:W-:Y:S02]  /*17fe0*/  FFMA.FTZ R4, R48, c[0x0][0x23c], -R75.reuse ;  /* 0x00008f0030047a23 */ /* 0x104fe4000001084b */
[----:B------:R-:W-:Y:S06]  /*17ff0*/  FMUL.FTZ R48, R69, R180 ;  /* 0x000000b445307220 */ /* 0x000fec0000410000 */
[----:B------:R2:W-:Y:S02]  /*18000*/  MUFU.EX2 R233, R4 ;  /* 0x0000000400e97308 */ /* 0x0005e40000000800 */
[----:B--2---:R-:W-:Y:S02]  /*18010*/  FFMA.FTZ R4, R51, c[0x0][0x23c], -R92 ;  /* 0x00008f0033047a23 */ /* 0x004fe4000001085c */
[----:B------:R-:W-:Y:S06]  /*18020*/  FMUL.FTZ R51, R68, R183 ;  /* 0x000000b744337220 */ /* 0x000fec0000410000 */
[----:B------:R2:W-:Y:S02]  /*18030*/  MUFU.EX2 R230, R4 ;  /* 0x0000000400e67308 */ /* 0x0005e40000000800 */
[--C-:B--2---:R-:W-:Y:S02]  /*18040*/  FFMA.FTZ R4, R40, c[0x0][0x23c], -R100.reuse ;  /* 0x00008f0028047a23 */ /* 0x104fe40000010864 */
[----:B------:R-:W-:Y:S01]  /*18050*/  FMUL.FTZ R40, R2, R172 ;  /* 0x000000ac02287220 */ /* 0x000fe20000410000 */
[----:B------:R-:W-:Y:S05]  /*18060*/  MOV R172, R105 ;  /* 0x0000006900ac7202 */ /* 0x000fea0000000f00 */
[----:B------:R2:W-:Y:S01]  /*18070*/  MUFU.EX2 R236, R4 ;  /* 0x0000000400ec7308 */ /* 0x0005e20000000800 */
[----:B------:R-:W-:Y:S02]  /*18080*/  FFMA.FTZ R105, R220, c[0x0][0x23c], -R75 ;  /* 0x00008f00dc697a23 */ /* 0x000fe4000001084b */
[----:B--2---:R-:W-:Y:S07]  /*18090*/  FMUL.FTZ R4, R69, R140 ;  /* 0x0000008c45047220 */ /* 0x004fee0000410000 */
[----:B------:R2:W-:Y:S02]  /*180a0*/  MUFU.EX2 R140, R7 ;  /* 0x00000007008c7308 */ /* 0x0005e40000000800 */
[----:B--2---:R-:W-:Y:S08]  /*180b0*/  FMUL.FTZ R7, R68, R143 ;  /* 0x0000008f44077220 */ /* 0x004ff00000410000 */
[----:B------:R2:W-:Y:S01]  /*180c0*/  MUFU.EX2 R143, R28 ;  /* 0x0000001c008f7308 */ /* 0x0005e20000000800 */
[-C--:B------:R-:W-:Y:S08]  /*180d0*/  HMMA.16816.F32.BF16 R4, R76, R20.reuse, R4 ;  /* 0x000000144c04723c */ /* 0x080ff00000041804 */
[C---:B------:R-:W-:Y:S07]  /*180e0*/  HMMA.16816.F32.BF16 R8, R64.reuse, R20, R8 ;  /* 0x000000144008723c */ /* 0x040fee0000041808 */
[--C-:B------:R-:W-:Y:S01]  /*180f0*/  FFMA.FTZ R20, R25, c[0x0][0x23c], -R101.reuse ;  /* 0x00008f0019147a23 */ /* 0x100fe20000010865 */
[-C--:B------:R-:W-:Y:S03]  /*18100*/  HMMA.16816.F32.BF16 R12, R64, R22.reuse, R12 ;  /* 0x00000016400c723c */ /* 0x080fe6000004180c */
[----:B------:R1:W-:Y:S01]  /*18110*/  MUFU.EX2 R136, R20 ;  /* 0x0000001400887308 */ /* 0x0003e20000000800 */
[----:B------:R-:W-:Y:S01]  /*18120*/  FFMA.FTZ R25, R203, c[0x0][0x23c], -R101 ;  /* 0x00008f00cb197a23 */ /* 0x000fe20000010865 */
[----:B------:R-:W-:Y:S01]  /*18130*/  MOV R203, R80 ;  /* 0x0000005000cb7202 */ /* 0x000fe20000000f00 */
[C---:B------:R-:W-:Y:S01]  /*18140*/  FMUL.FTZ R21, R69.reuse, R153 ;  /* 0x0000009945157220 */ /* 0x040fe20000410000 */
[----:B------:R-:W-:Y:S01]  /*18150*/  LDSM.16.MT88.4 R80, [R227+0x8000] ;  /* 0x00800000e350783b */ /* 0x000fe20000004200 */
[C---:B------:R-:W-:Y:S04]  /*18160*/  HMMA.16816.F32.BF16 R16, R76.reuse, R22, R16 ;  /* 0x000000164c10723c */ /* 0x040fe80000041810 */
[--C-:B--2---:R-:W-:Y:S01]  /*18170*/  FFMA.FTZ R28, R202, c[0x0][0x23c], -R75.reuse ;  /* 0x00008f00ca1c7a23 */ /* 0x104fe2000001084b */
[----:B------:R2:W-:Y:S01]  /*18180*/  MUFU.EX2 R142, R25 ;  /* 0x00000019008e7308 */ /* 0x0005e20000000800 */
[----:B------:R-:W-:Y:S01]  /*18190*/  MOV R153, R53 ;  /* 0x0000003500997202 */ /* 0x000fe20000000f00 */
[C---:B------:R-:W-:Y:S01]  /*181a0*/  FMUL.FTZ R22, R68.reuse, R154 ;  /* 0x0000009a44167220 */ /* 0x040fe20000410000 */
[----:B------:R-:W-:Y:S01]  /*181b0*/  MOV R154, R203 ;  /* 0x000000cb009a7202 */ /* 0x000fe20000000f00 */
[----:B------:R-:W-:Y:S03]  /*181c0*/  FMUL.FTZ R23, R68, R155 ;  /* 0x0000009b44177220 */ /* 0x000fe60000410000 */
[----:B------:R-:W-:Y:S02]  /*181d0*/  MOV R203, R151 ;  /* 0x0000009700cb7202 */ /* 0x000fe40000000f00 */
[----:B------:R-:W-:Y:S01]  /*181e0*/  MOV R151, R134 ;  /* 0x0000008600977202 */ /* 0x000fe20000000f00 */
[----:B------:R3:W-:Y:S01]  /*181f0*/  MUFU.EX2 R141, R28 ;  /* 0x0000001c008d7308 */ /* 0x0007e20000000800 */
[----:B------:R-:W-:Y:S01]  /*18200*/  MOV R134, R59 ;  /* 0x0000003b00867202 */ /* 0x000fe20000000f00 */
[----:B------:R-:W-:Y:S01]  /*18210*/  FMUL.FTZ R59, R0, R191 ;  /* 0x000000bf003b7220 */ /* 0x000fe20000410000 */
[----:B------:R-:W-:Y:S01]  /*18220*/  MOV R202, R151 ;  /* 0x0000009700ca7202 */ /* 0x000fe20000000f00 */
[C---:B-1----:R-:W-:Y:S01]  /*18230*/  FMUL.FTZ R20, R69.reuse, R152 ;  /* 0x0000009845147220 */ /* 0x042fe20000410000 */
[----:B------:R-:W-:Y:S02]  /*18240*/  MOV R152, R54 ;  /* 0x0000003600987202 */ /* 0x000fe40000000f00 */
[----:B------:R-:W1:Y:S01]  /*18250*/  LDSM.16.MT88.4 R52, [R226+0x8000] ;  /* 0x00800000e234783b */ /* 0x000e620000004200 */
[----:B------:R-:W-:Y:S02]  /*18260*/  MOV R151, R89 ;  /* 0x0000005900977202 */ /* 0x000fe40000000f00 */
[----:B------:R-:W-:Y:S01]  /*18270*/  FFMA.FTZ R57, R152, c[0x0][0x23c], -R100 ;  /* 0x00008f0098397a23 */ /* 0x000fe20000010864 */
[-C--:B------:R-:W-:Y:S03]  /*18280*/  HMMA.16816.F32.BF16 R20, R76, R36.reuse, R20 ;  /* 0x000000244c14723c */ /* 0x080fe60000041814 */
[C---:B--2---:R-:W-:Y:S01]  /*18290*/  FMUL.FTZ R25, R2.reuse, R157 ;  /* 0x0000009d02197220 */ /* 0x044fe20000410000 */
[----:B------:R-:W-:Y:S02]  /*182a0*/  MOV R152, R147 ;  /* 0x0000009300987202 */ /* 0x000fe40000000f00 */
[----:B------:R-:W-:Y:S02]  /*182b0*/  MOV R147, R224 ;  /* 0x000000e000937202 */ /* 0x000fe40000000f00 */
[----:B------:R2:W-:Y:S01]  /*182c0*/  MUFU.EX2 R224, R57 ;  /* 0x0000003900e07308 */ /* 0x0005e20000000800 */
[----:B------:R-:W-:Y:S01]  /*182d0*/  MOV R164, R152 ;  /* 0x0000009800a47202 */ /* 0x000fe20000000f00 */
[C---:B------:R-:W-:Y:S04]  /*182e0*/  HMMA.16816.F32.BF16 R24, R64.reuse, R36, R24 ;  /* 0x000000244018723c */ /* 0x040fe80000041818 */
[----:B---3--:R-:W-:Y:S01]  /*182f0*/  FMUL.FTZ R28, R2, R160 ;  /* 0x000000a0021c7220 */ /* 0x008fe20000410000 */
[----:B------:R-:W-:Y:S02]  /*18300*/  MOV R152, R90 ;  /* 0x0000005a00987202 */ /* 0x000fe40000000f00 */
[--C-:B------:R-:W-:Y:S01]  /*18310*/  FFMA.FTZ R36, R222, c[0x0][0x23c], -R92.reuse ;  /* 0x00008f00de247a23 */ /* 0x100fe2000001085c */
[----:B------:R-:W-:Y:S01]  /*18320*/  MOV R156, R134 ;  /* 0x00000086009c7202 */ /* 0x000fe20000000f00 */
[----:B------:R-:W-:Y:S01]  /*18330*/  FMUL.FTZ R37, R69, R169 ;  /* 0x000000a945257220 */ /* 0x000fe20000410000 */
[----:B------:R3:W-:Y:S01]  /*18340*/  MUFU.EX2 R160, R60 ;  /* 0x0000003c00a07308 */ /* 0x0007e20000000800 */
[-C--:B------:R-:W-:Y:S03]  /*18350*/  HMMA.16816.F32.BF16 R28, R64, R38.reuse, R28 ;  /* 0x00000026401c723c */ /* 0x080fe6000004181c */
[----:B------:R-:W-:Y:S02]  /*18360*/  MOV R134, R86 ;  /* 0x0000005600867202 */ /* 0x000fe40000000f00 */
[----:B------:R-:W-:Y:S02]  /*18370*/  MOV R180, R151 ;  /* 0x0000009700b47202 */ /* 0x000fe40000000f00 */
[----:B------:R-:W-:Y:S01]  /*18380*/  MOV R151, R110 ;  /* 0x0000006e00977202 */ /* 0x000fe20000000f00 */
[C---:B------:R-:W-:Y:S01]  /*18390*/  HMMA.16816.F32.BF16 R32, R76.reuse, R38, R32 ;  /* 0x000000264c20723c */ /* 0x040fe20000041820 */
[----:B------:R1:W-:Y:S03]  /*183a0*/  MUFU.EX2 R162, R36 ;  /* 0x0000002400a27308 */ /* 0x0003e60000000800 */
[----:B--2---:R-:W-:Y:S01]  /*183b0*/  FMUL.FTZ R57, R2, R189 ;  /* 0x000000bd02397220 */ /* 0x004fe20000410000 */
[----:B------:R-:W-:Y:S01]  /*183c0*/  MOV R157, R147 ;  /* 0x00000093009d7202 */ /* 0x000fe20000000f00 */
[--C-:B------:R-:W-:Y:S01]  /*183d0*/  FFMA.FTZ R110, R200, c[0x0][0x23c], -R75.reuse ;  /* 0x00008f00c86e7a23 */ /* 0x100fe2000001084b */
[----:B------:R-:W-:Y:S01]  /*183e0*/  MOV R222, R61 ;  /* 0x0000003d00de7202 */ /* 0x000fe20000000f00 */
[C---:B------:R-:W-:Y:S01]  /*183f0*/  FMUL.FTZ R38, R68.reuse, R170 ;  /* 0x000000aa44267220 */ /* 0x040fe20000410000 */
[----:B------:R-:W-:Y:S02]  /*18400*/  MOV R177, R164 ;  /* 0x000000a400b17202 */ /* 0x000fe40000000f00 */
[----:B------:R-:W-:Y:S01]  /*18410*/  MUFU.EX2 R200, R105 ;  /* 0x0000006900c87308 */ /* 0x000fe20000000800 */
[----:B------:R-:W-:Y:S01]  /*18420*/  FMUL.FTZ R39, R68, R171 ;  /* 0x000000ab44277220 */ /* 0x000fe20000410000 */
[----:B------:R-:W-:Y:S01]  /*18430*/  MOV R164, R118 ;  /* 0x0000007600a47202 */ /* 0x000fe20000000f00 */
[C---:B------:R-:W-:Y:S01]  /*18440*/  FMUL.FTZ R61, R2.reuse, R193 ;  /* 0x000000c1023d7220 */ /* 0x040fe20000410000 */
[----:B------:R-:W-:Y:S01]  /*18450*/  MOV R178, R157 ;  /* 0x0000009d00b27202 */ /* 0x000fe20000000f00 */
[----:B---3--:R-:W-:Y:S01]  /*18460*/  FMUL.FTZ R60, R2, R192 ;  /* 0x000000c0023c7220 */ /* 0x008fe20000410000 */
[----:B------:R-:W-:Y:S01]  /*18470*/  MOV R157, R122 ;  /* 0x0000007a009d7202 */ /* 0x000fe20000000f00 */
[--C-:B------:R-:W-:Y:S01]  /*18480*/  FFMA.FTZ R118, R98, c[0x0][0x23c], -R75.reuse ;  /* 0x00008f0062767a23 */ /* 0x100fe2000001084b */
[----:B------:R-:W-:Y:S01]  /*18490*/  MOV R176, R156 ;  /* 0x0000009c00b07202 */ /* 0x000fe20000000f00 */
[--C-:B------:R-:W-:Y:S01]  /*184a0*/  FFMA.FTZ R122, R113, c[0x0][0x23c], -R75.reuse ;  /* 0x00008f00717a7a23 */ /* 0x100fe2000001084b */
[----:B------:R-:W-:Y:S01]  /*184b0*/  MOV R170, R109 ;  /* 0x0000006d00aa7202 */ /* 0x000fe20000000f00 */
[--C-:B------:R-:W-:Y:S01]  /*184c0*/  FFMA.FTZ R109, R201, c[0x0][0x23c], -R75.reuse ;  /* 0x00008f00c96d7a23 */ /* 0x100fe2000001084b */
[----:B------:R-:W-:Y:S01]  /*184d0*/  MUFU.EX2 R189, R110 ;  /* 0x0000006e00bd7308 */ /* 0x000fe20000000800 */
[----:B------:R-:W-:Y:S01]  /*184e0*/  FFMA.FTZ R113, R114, c[0x0][0x23c], -R92 ;  /* 0x00008f0072717a23 */ /* 0x000fe2000001085c */
[----:B------:R-:W-:Y:S01]  /*184f0*/  F2FP.BF16.PACK_AB R192, R212, R213 ;  /* 0x000000d5d4c0723e */ /* 0x000fe200000010ff */
[----:B-1----:R-:W-:Y:S07]  /*18500*/  FMUL.FTZ R36, R69, R168 ;  /* 0x000000a845247220 */ /* 0x002fee0000410000 */
[-C--:B------:R-:W-:Y:S01]  /*18510*/  HMMA.16816.F32.BF16 R36, R76, R52.reuse, R36 ;  /* 0x000000344c24723c */ /* 0x080fe20000041824 */
[----:B------:R-:W-:Y:S07]  /*18520*/  MUFU.EX2 R118, R118 ;  /* 0x0000007600767308 */ /* 0x000fee0000000800 */
[C---:B------:R-:W-:Y:S03]  /*18530*/  HMMA.16816.F32.BF16 R40, R64.reuse, R52, R40 ;  /* 0x000000344028723c */ /* 0x040fe60000041828 */
[----:B------:R-:W-:Y:S04]  /*18540*/  MUFU.EX2 R122, R122 ;  /* 0x0000007a007a7308 */ /* 0x000fe80000000800 */
[----:B------:R-:W-:Y:S01]  /*18550*/  FFMA.FTZ R52, R153, c[0x0][0x23c], -R100 ;  /* 0x00008f0099347a23 */ /* 0x000fe20000010864 */
[-C--:B------:R-:W-:Y:S04]  /*18560*/  HMMA.16816.F32.BF16 R44, R64, R54.reuse, R44 ;  /* 0x00000036402c723c */ /* 0x080fe8000004182c */
[----:B------:R-:W-:Y:S01]  /*18570*/  MOV R153, R148 ;  /* 0x0000009400997202 */ /* 0x000fe20000000f00 */
[----:B------:R1:W-:Y:S01]  /*18580*/  MUFU.EX2 R161, R52 ;  /* 0x0000003400a17308 */ /* 0x0003e20000000800 */
[----:B------:R-:W-:Y:S01]  /*18590*/  MOV R148, R133 ;  /* 0x0000008500947202 */ /* 0x000fe20000000f00 */
[----:B------:R-:W-:Y:S01]  /*185a0*/  FMUL.FTZ R53, R69, R185 ;  /* 0x000000b945357220 */ /* 0x000fe20000410000 */
[C---:B------:R-:W-:Y:S04]  /*185b0*/  HMMA.16816.F32.BF16 R48, R76.reuse, R54, R48 ;  /* 0x000000364c30723c */ /* 0x040fe80000041830 */
[----:B------:R-:W-:Y:S01]  /*185c0*/  MOV R133, R58 ;  /* 0x0000003a00857202 */ /* 0x000fe20000000f00 */
[----:B------:R-:W-:Y:S01]  /*185d0*/  FMUL.FTZ R58, R0, R190 ;  /* 0x000000be003a7220 */ /* 0x000fe20000410000 */
[----:B------:R-:W-:Y:S01]  /*185e0*/  MOV R165, R153 ;  /* 0x0000009900a57202 */ /* 0x000fe20000000f00 */
[C---:B------:R-:W-:Y:S01]  /*185f0*/  FMUL.FTZ R54, R68.reuse, R186 ;  /* 0x000000ba44367220 */ /* 0x040fe20000410000 */
[----:B------:R-:W-:Y:S01]  /*18600*/  MOV R159, R148 ;  /* 0x00000094009f7202 */ /* 0x000fe20000000f00 */
[----:B------:R-:W-:Y:S01]  /*18610*/  FMUL.FTZ R55, R68, R187 ;  /* 0x000000bb44377220 */ /* 0x000fe20000410000 */
[----:B------:R-:W-:Y:S02]  /*18620*/  MUFU.EX2 R190, R109 ;  /* 0x0000006d00be7308 */ /* 0x000fe40000000800 */
[----:B------:R-:W-:Y:S02]  /*18630*/  MOV R155, R133 ;  /* 0x00000085009b7202 */ /* 0x000fe40000000f00 */
[----:B------:R-:W-:Y:S02]  /*18640*/  MOV R133, R85 ;  /* 0x0000005500857202 */ /* 0x000fe40000000f00 */
[----:B------:R-:W-:Y:S02]  /*18650*/  MOV R174, R165 ;  /* 0x000000a500ae7202 */ /* 0x000fe40000000f00 */
[----:B------:R-:W-:Y:S01]  /*18660*/  MOV R165, R117 ;  /* 0x0000007500a57202 */ /* 0x000fe20000000f00 */
[--C-:B------:R-:W-:Y:S01]  /*18670*/  FFMA.FTZ R117, R99, c[0x0][0x23c], -R75.reuse ;  /* 0x00008f0063757a23 */ /* 0x100fe2000001084b */
[----:B------:R-:W-:Y:S01]  /*18680*/  MOV R169, R159 ;  /* 0x0000009f00a97202 */ /* 0x000fe20000000f00 */
[----:B-1----:R-:W-:Y:S01]  /*18690*/  FMUL.FTZ R52, R69, R184 ;  /* 0x000000b845347220 */ /* 0x002fe20000410000 */
[----:B------:R-:W-:Y:S01]  /*186a0*/  MOV R148, R87 ;  /* 0x0000005700947202 */ /* 0x000fe20000000f00 */
[----:B------:R-:W-:Y:S01]  /*186b0*/  MUFU.EX2 R187, R104 ;  /* 0x0000006800bb7308 */ /* 0x000fe20000000800 */
[----:B------:R-:W-:Y:S02]  /*186c0*/  MOV R153, R91 ;  /* 0x0000005b00997202 */ /* 0x000fe40000000f00 */
[----:B------:R-:W-:Y:S01]  /*186d0*/  MOV R159, R121 ;  /* 0x00000079009f7202 */ /* 0x000fe20000000f00 */
[--C-:B------:R-:W-:Y:S01]  /*186e0*/  FFMA.FTZ R121, R112, c[0x0][0x23c], -R75.reuse ;  /* 0x00008f0070797a23 */ /* 0x100fe2000001084b */
[-C--:B------:R-:W-:Y:S03]  /*186f0*/  HMMA.16816.F32.BF16 R52, R76, R80.reuse, R52 ;  /* 0x000000504c34723c */ /* 0x080fe60000041834 */
[----:B------:R-:W-:Y:S01]  /*18700*/  FFMA.FTZ R112, R157, c[0x0][0x23c], -R92 ;  /* 0x00008f009d707a23 */ /* 0x000fe2000001085c */
[----:B------:R-:W-:Y:S01]  /*18710*/  MOV R168, R153 ;  /* 0x0000009900a87202 */ /* 0x000fe20000000f00 */
[----:B------:R-:W-:Y:S01]  /*18720*/  MUFU.EX2 R117, R117 ;  /* 0x0000007500757308 */ /* 0x000fe20000000800 */
[----:B------:R-:W-:Y:S02]  /*18730*/  MOV R153, R148 ;  /* 0x0000009400997202 */ /* 0x000fe40000000f00 */
[C---:B------:R-:W-:Y:S07]  /*18740*/  HMMA.16816.F32.BF16 R56, R64.reuse, R80, R56 ;  /* 0x000000504038723c */ /* 0x040fee0000041838 */
[--C-:B------:R-:W-:Y:S01]  /*18750*/  FFMA.FTZ R80, R154, c[0x0][0x23c], -R100.reuse ;  /* 0x00008f009a507a23 */ /* 0x100fe20000010864 */
[-C--:B------:R-:W-:Y:S01]  /*18760*/  HMMA.16816.F32.BF16 R60, R64, R82.reuse, R60 ;  /* 0x00000052403c723c */ /* 0x080fe2000004183c */
[----:B------:R-:W-:Y:S03]  /*18770*/  MUFU.EX2 R112, R112 ;  /* 0x0000007000707308 */ /* 0x000fe60000000800 */
[----:B------:R-:W-:Y:S02]  /*18780*/  MOV R154, R132 ;  /* 0x00000084009a7202 */ /* 0x000fe40000000f00 */
[----:B------:R-:W-:Y:S01]  /*18790*/  MOV R132, R84 ;  /* 0x0000005400847202 */ /* 0x000fe20000000f00 */
[C---:B------:R-:W-:Y:S01]  /*187a0*/  FMUL.FTZ R64, R69.reuse, R196 ;  /* 0x000000c445407220 */ /* 0x040fe20000410000 */
[----:B------:R-:W-:Y:S01]  /*187b0*/  MOV R179, R154 ;  /* 0x0000009a00b37202 */ /* 0x000fe20000000f00 */
[----:B------:R-:W-:Y:S01]  /*187c0*/  FMUL.FTZ R65, R69, R197 ;  /* 0x000000c545417220 */ /* 0x000fe20000410000 */
[----:B------:R-:W1:Y:S01]  /*187d0*/  LDSM.16.MT88.4 R84, [R225+0x8800] ;  /* 0x00880000e154783b */ /* 0x000e620000004200 */
[----:B------:R2:W-:Y:S01]  /*187e0*/  MUFU.EX2 R147, R80 ;  /* 0x0000005000937308 */ /* 0x0005e20000000800 */
[C---:B------:R-:W-:Y:S01]  /*187f0*/  FMUL.FTZ R66, R68.reuse, R198 ;  /* 0x000000c644427220 */ /* 0x040fe20000410000 */
[----:B------:R-:W-:Y:S01]  /*18800*/  MOV R154, R134 ;  /* 0x00000086009a7202 */ /* 0x000fe20000000f00 */
[----:B------:R-:W-:Y:S01]  /*18810*/  FMUL.FTZ R67, R68, R199 ;  /* 0x000000c744437220 */ /* 0x000fe20000410000 */
[----:B------:R-:W-:Y:S01]  /*18820*/  F2FP.BF16.PACK_AB R81, R248, R211 ;  /* 0x000000d3f851723e */ /* 0x000fe200000010ff */
[--C-:B------:R-:W-:Y:S01]  /*18830*/  FFMA.FTZ R134, R128, c[0x0][0x23c], -R75.reuse ;  /* 0x00008f0080867a23 */ /* 0x100fe2000001084b */
[----:B------:R-:W-:Y:S01]  /*18840*/  F2FP.BF16.PACK_AB R199, R131, R130 ;  /* 0x0000008283c7723e */ /* 0x000fe200000010ff */
[--C-:B------:R-:W-:Y:S01]  /*18850*/  FFMA.FTZ R128, R124, c[0x0][0x23c], -R100.reuse ;  /* 0x00008f007c807a23 */ /* 0x100fe20000010864 */
[----:B------:R-:W-:Y:S01]  /*18860*/  MOV R156, R132 ;  /* 0x00000084009c7202 */ /* 0x000fe20000000f00 */
[----:B------:R-:W-:Y:S01]  /*18870*/  FFMA.FTZ R132, R116, c[0x0][0x23c], -R75 ;  /* 0x00008f0074847a23 */ /* 0x000fe2000001084b */
[----:B------:R-:W-:Y:S01]  /*18880*/  HMMA.16816.F32.BF16 R64, R76, R82, R64 ;  /* 0x000000524c40723c */ /* 0x000fe20000041840 */
[----:B------:R-:W-:Y:S03]  /*18890*/  MUFU.EX2 R121, R121 ;  /* 0x0000007900797308 */ /* 0x000fe60000000800 */
[----:B------:R-:W-:Y:S01]  /*188a0*/  MOV R157, R156 ;  /* 0x0000009c009d7202 */ /* 0x000fe20000000f00 */
[--C-:B------:R-:W-:Y:S01]  /*188b0*/  FFMA.FTZ R124, R214, c[0x0][0x23c], -R101.reuse ;  /* 0x00008f00d67c7a23 */ /* 0x100fe20000010865 */
[----:B------:R-:W-:Y:S01]  /*188c0*/  MOV R214, R149 ;  /* 0x0000009500d67202 */ /* 0x000fe20000000f00 */
[--C-:B------:R-:W-:Y:S01]  /*188d0*/  FFMA.FTZ R76, R167, c[0x0][0x23c], -R101.reuse ;  /* 0x00008f00a74c7a23 */ /* 0x100fe20000010865 */
[----:B------:R-:W-:Y:S01]  /*188e0*/  MOV R167, R152 ;  /* 0x0000009800a77202 */ /* 0x000fe20000000f00 */
[----:B------:R-:W-:Y:S02]  /*188f0*/  FFMA.FTZ R77, R222, c[0x0][0x23c], -R101 ;  /* 0x00008f00de4d7a23 */ /* 0x000fe40000010865 */
[----:B------:R3:W-:Y:S01]  /*18900*/  MUFU.EX2 R222, R93 ;  /* 0x0000005d00de7308 */ /* 0x0007e20000000800 */
[----:B------:R-:W-:Y:S01]  /*18910*/  MOV R152, R95 ;  /* 0x0000005f00987202 */ /* 0x000fe20000000f00 */
[--C-:B------:R-:W-:Y:S01]  /*18920*/  FFMA.FTZ R95, R246, c[0x0][0x23c], -R75.reuse ;  /* 0x00008f00f65f7a23 */ /* 0x100fe2000001084b */
[----:B------:R-:W-:Y:S01]  /*18930*/  F2FP.BF16.PACK_AB R78, R242, R252 ;  /* 0x000000fcf24e723e */ /* 0x000fe200000010ff */
[----:B--2---:R-:W-:Y:S01]  /*18940*/  FFMA.FTZ R80, R88, c[0x0][0x23c], -R100 ;  /* 0x00008f0058507a23 */ /* 0x004fe20000010864 */
[----:B------:R-:W-:Y:S01]  /*18950*/  F2FP.BF16.PACK_AB R79, R241, R73 ;  /* 0x00000049f14f723e */ /* 0x000fe200000010ff */
[----:B------:R-:W3:Y:S01]  /*18960*/  LDSM.16.MT88.4 R88, [R228+0x8800] ;  /* 0x00880000e458783b */ /* 0x000ee20000004200 */
[----:B----4-:R-:W-:Y:S02]  /*18970*/  F2FP.BF16.PACK_AB R82, R240, R74 ;  /* 0x0000004af052723e */ /* 0x010fe400000010ff */
[----:B------:R-:W-:Y:S01]  /*18980*/  F2FP.BF16.PACK_AB R83, R239, R243 ;  /* 0x000000f3ef53723e */ /* 0x000fe200000010ff */
[----:B------:R4:W1:Y:S10]  /*18990*/  MUFU.EX2 R158, R80 ;  /* 0x00000050009e7308 */ /* 0x0008740000000800 */
[----:B------:R1:W-:Y:S01]  /*189a0*/  MUFU.EX2 R148, R77 ;  /* 0x0000004d00947308 */ /* 0x0003e20000000800 */
[--C-:B---3--:R-:W-:Y:S01]  /*189b0*/  FFMA.FTZ R93, R175, c[0x0][0x23c], -R92.reuse ;  /* 0x00008f00af5d7a23 */ /* 0x108fe2000001085c */
[----:B------:R-:W-:Y:S02]  /*189c0*/  MOV R175, R173 ;  /* 0x000000ad00af7202 */ /* 0x000fe40000000f00 */
[----:B------:R-:W-:Y:S06]  /*189d0*/  MOV R173, R170 ;  /* 0x000000aa00ad7202 */ /* 0x000fec0000000f00 */
[----:B------:R3:W-:Y:S01]  /*189e0*/  MUFU.EX2 R246, R76 ;  /* 0x0000004c00f67308 */ /* 0x0007e20000000800 */
[--C-:B----4-:R-:W-:Y:S01]  /*189f0*/  FFMA.FTZ R80, R166, c[0x0][0x23c], -R75.reuse ;  /* 0x00008f00a6507a23 */ /* 0x110fe2000001084b */
[----:B------:R-:W-:Y:S02]  /*18a00*/  MOV R166, R202 ;  /* 0x000000ca00a67202 */ /* 0x000fe40000000f00 */
[----:B------:R-:W-:Y:S02]  /*18a10*/  MOV R202, R155 ;  /* 0x0000009b00ca7202 */ /* 0x000fe40000000f00 */
[----:B------:R-:W-:Y:S01]  /*18a20*/  MOV R155, R133 ;  /* 0x00000085009b7202 */ /* 0x000fe20000000f00 */
[--C-:B------:R-:W-:Y:S03]  /*18a30*/  FFMA.FTZ R133, R97, c[0x0][0x23c], -R75.reuse ;  /* 0x00008f0061857a23 */ /* 0x100fe6000001084b */
[----:B------:R4:W-:Y:S01]  /*18a40*/  MUFU.EX2 R171, R80 ;  /* 0x0000005000ab7308 */ /* 0x0009e20000000800 */
[----:B------:R-:W-:Y:S01]  /*18a50*/  FFMA.FTZ R75, R129, c[0x0][0x23c], -R75 ;  /* 0x00008f00814b7a23 */ /* 0x000fe2000001084b */
[----:B------:R-:W-:Y:S01]  /*18a60*/  MOV R156, R155 ;  /* 0x0000009b009c7202 */ /* 0x000fe20000000f00 */
[----:B------:R-:W2:Y:S01]  /*18a70*/  LDL.LU R129, [R1+0xac] ;  /* 0x0000ac0001817983 */ /* 0x000ea20000300800 */
[----:B-1----:R-:W-:Y:S02]  /*18a80*/  F2FP.BF16.PACK_AB R77, R250, R247 ;  /* 0x000000f7fa4d723e */ /* 0x002fe400000010ff */
[----:B------:R-:W-:Y:S02]  /*18a90*/  MOV R155, R154 ;  /* 0x0000009a009b7202 */ /* 0x000fe40000000f00 */
[----:B------:R-:W-:Y:S02]  /*18aa0*/  MOV R154, R152 ;  /* 0x00000098009a7202 */ /* 0x000fe40000000f00 */
[----:B------:R1:W-:Y:S01]  /*18ab0*/  MUFU.EX2 R170, R93 ;  /* 0x0000005d00aa7308 */ /* 0x0003e20000000800 */
[----:B------:R-:W-:Y:S01]  /*18ac0*/  MOV R152, R127 ;  /* 0x0000007f00987202 */ /* 0x000fe20000000f00 */
[--C-:B------:R-:W-:Y:S01]  /*18ad0*/  FFMA.FTZ R127, R119, c[0x0][0x23c], -R92.reuse ;  /* 0x00008f00777f7a23 */ /* 0x100fe2000001085c */
[----:B---3--:R-:W-:Y:S01]  /*18ae0*/  F2FP.BF16.PACK_AB R76, R251, R218 ;  /* 0x000000dafb4c723e */ /* 0x008fe200000010ff */
[--C-:B------:R-:W-:Y:S01]  /*18af0*/  FFMA.FTZ R102, R154, c[0x0][0x23c], -R101.reuse ;  /* 0x00008f009a667a23 */ /* 0x100fe20000010865 */
[----:B------:R-:W-:Y:S01]  /*18b00*/  MOV R249, R158 ;  /* 0x0000009e00f97202 */ /* 0x000fe20000000f00 */
[--C-:B------:R-:W-:Y:S04]  /*18b10*/  FFMA.FTZ R109, R152, c[0x0][0x23c], -R101.reuse ;  /* 0x00008f00986d7a23 */ /* 0x100fe80000010865 */
[-C--:B------:R-:W-:Y:S01]  /*18b20*/  HMMA.16816.F32.BF16 R4, R76, R84.reuse, R4 ;  /* 0x000000544c04723c */ /* 0x080fe20000041804 */
[----:B------:R-:W-:Y:S02]  /*18b30*/  MUFU.EX2 R113, R113 ;  /* 0x0000007100717308 */ /* 0x000fe40000000800 */
[----:B----4-:R-:W-:Y:S07]  /*18b40*/  F2FP.BF16.PACK_AB R80, R217, R216 ;  /* 0x000000d8d950723e */ /* 0x010fee00000010ff */
[C---:B------:R-:W-:Y:S01]  /*18b50*/  HMMA.16816.F32.BF16 R8, R80.reuse, R84, R8 ;  /* 0x000000545008723c */ /* 0x040fe20000041808 */
[----:B------:R-:W-:Y:S03]  /*18b60*/  MUFU.EX2 R132, R132 ;  /* 0x0000008400847308 */ /* 0x000fe60000000800 */
[--C-:B-1----:R-:W-:Y:S01]  /*18b70*/  FFMA.FTZ R93, R180, c[0x0][0x23c], -R92.reuse ;  /* 0x00008f00b45d7a23 */ /* 0x102fe2000001085c */
[----:B------:R-:W-:Y:S02]  /*18b80*/  MOV R180, R179 ;  /* 0x000000b300b47202 */ /* 0x000fe40000000f00 */
[----:B------:R-:W-:Y:S01]  /*18b90*/  MOV R179, R178 ;  /* 0x000000b200b37202 */ /* 0x000fe20000000f00 */
[-C--:B------:R-:W-:Y:S03]  /*18ba0*/  HMMA.16816.F32.BF16 R12, R80, R86.reuse, R12 ;  /* 0x00000056500c723c */ /* 0x080fe6000004180c */
[----:B------:R1:W-:Y:S01]  /*18bb0*/  MUFU.EX2 R220, R93 ;  /* 0x0000005d00dc7308 */ /* 0x0003e20000000800 */
[----:B------:R-:W-:Y:S02]  /*18bc0*/  MOV R178, R177 ;  /* 0x000000b100b27202 */ /* 0x000fe40000000f00 */
[----:B------:R-:W-:Y:S02]  /*18bd0*/  MOV R177, R203 ;  /* 0x000000cb00b17202 */ /* 0x000fe40000000f00 */
[C---:B------:R-:W-:Y:S01]  /*18be0*/  HMMA.16816.F32.BF16 R16, R76.reuse, R86, R16 ;  /* 0x000000564c10723c */ /* 0x040fe20000041810 */
[----:B------:R-:W3:Y:S04]  /*18bf0*/  LDSM.16.MT88.4 R84, [R226+0x8800] ;  /* 0x00880000e254783b */ /* 0x000ee80000004200 */
[----:B------:R-:W-:Y:S03]  /*18c00*/  MUFU.EX2 R203, R95 ;  /* 0x0000005f00cb7308 */ /* 0x000fe60000000800 */
[-C--:B------:R-:W-:Y:S07]  /*18c10*/  HMMA.16816.F32.BF16 R20, R76, R88.reuse, R20 ;  /* 0x000000584c14723c */ /* 0x080fee0000041814 */
[----:B------:R-:W4:Y:S01]  /*18c20*/  MUFU.EX2 R133, R133 ;  /* 0x0000008500857308 */ /* 0x000f220000000800 */
[C---:B------:R-:W-:Y:S04]  /*18c30*/  HMMA.16816.F32.BF16 R24, R80.reuse, R88, R24 ;  /* 0x000000585018723c */ /* 0x040fe80000041818 */
[--C-:B-1----:R-:W-:Y:S01]  /*18c40*/  FFMA.FTZ R93, R180, c[0x0][0x23c], -R92.reuse ;  /* 0x00008f00b45d7a23 */ /* 0x102fe2000001085c */
[----:B------:R-:W-:Y:S02]  /*18c50*/  MOV R180, R202 ;  /* 0x000000ca00b47202 */ /* 0x000fe40000000f00 */
[----:B------:R-:W-:Y:S01]  /*18c60*/  FFMA.FTZ R88, R175, c[0x0][0x23c], -R92 ;  /* 0x00008f00af587a23 */ /* 0x000fe2000001085c */
[-C--:B------:R-:W-:Y:S01]  /*18c70*/  HMMA.16816.F32.BF16 R28, R80, R90.reuse, R28 ;  /* 0x0000005a501c723c */ /* 0x080fe2000004181c */
[----:B------:R1:W-:Y:S07]  /*18c80*/  MUFU.EX2 R202, R93 ;  /* 0x0000005d00ca7308 */ /* 0x0003ee0000000800 */
[C---:B------:R-:W-:Y:S03]  /*18c90*/  HMMA.16816.F32.BF16 R32, R76.reuse, R90, R32 ;  /* 0x0000005a4c20723c */ /* 0x040fe60000041820 */
[----:B------:R1:W-:Y:S01]  /*18ca0*/  MUFU.EX2 R175, R88 ;  /* 0x0000005800af7308 */ /* 0x0003e20000000800 */
[----:B----4-:R-:W-:Y:S04]  /*18cb0*/  F2FP.BF16.PACK_AB R196, R133, R132 ;  /* 0x0000008485c4723e */ /* 0x010fe800000010ff */
[-C--:B---3--:R-:W-:Y:S05]  /*18cc0*/  HMMA.16816.F32.BF16 R36, R76, R84.reuse, R36 ;  /* 0x000000544c24723c */ /* 0x088fea0000041824 */
[----:B------:R-:W-:Y:S03]  /*18cd0*/  MUFU.EX2 R127, R127 ;  /* 0x0000007f007f7308 */ /* 0x000fe60000000800 */
[C---:B------:R-:W-:Y:S04]  /*18ce0*/  HMMA.16816.F32.BF16 R40, R80.reuse, R84, R40 ;  /* 0x000000545028723c */ /* 0x040fe80000041828 */
[--C-:B-1----:R-:W-:Y:S01]  /*18cf0*/  FFMA.FTZ R93, R179, c[0x0][0x23c], -R100.reuse ;  /* 0x00008f00b35d7a23 */ /* 0x102fe20000010864 */
[----:B------:R-:W-:Y:S02]  /*18d00*/  MOV R179, R169 ;  /* 0x000000a900b37202 */ /* 0x000fe40000000f00 */
[----:B------:R-:W-:Y:S01]  /*18d10*/  MUFU.EX2 R134, R134 ;  /* 0x0000008600867308 */ /* 0x000fe20000000800 */
[--C-:B------:R-:W-:Y:S01]  /*18d20*/  FFMA.FTZ R84, R173, c[0x0][0x23c], -R101.reuse ;  /* 0x00008f00ad547a23 */ /* 0x100fe20000010865 */
[-C--:B------:R-:W-:Y:S01]  /*18d30*/  HMMA.16816.F32.BF16 R44, R80, R86.reuse, R44 ;  /* 0x00000056502c723c */ /* 0x080fe2000004182c */
[----:B------:R-:W1:Y:S07]  /*18d40*/  LDSM.16.MT88.4 R88, [R227+0x8800] ;  /* 0x00880000e358783b */ /* 0x000e6e0000004200 */
[C---:B------:R-:W-:Y:S01]  /*18d50*/  HMMA.16816.F32.BF16 R48, R76.reuse, R86, R48 ;  /* 0x000000564c30723c */ /* 0x040fe20000041830 */
[----:B------:R3:W-:Y:S01]  /*18d60*/  MUFU.EX2 R173, R84 ;  /* 0x0000005400ad7308 */ /* 0x0007e20000000800 */
[----:B------:R-:W4:Y:S04]  /*18d70*/  LDL.LU R87, [R1+0xb4] ;  /* 0x0000b40001577983 */ /* 0x000f280000300800 */
[----:B------:R-:W4:Y:S05]  /*18d80*/  LDL.LU R86, [R1+0xb0] ;  /* 0x0000b00001567983 */ /* 0x000f2a0000300800 */
[----:B------:R1:W-:Y:S10]  /*18d90*/  MUFU.EX2 R169, R93 ;  /* 0x0000005d00a97308 */ /* 0x0003f40000000800 */
[----:B------:R-:W-:Y:S01]  /*18da0*/  MUFU.EX2 R124, R124 ;  /* 0x0000007c007c7308 */ /* 0x000fe20000000800 */
[--C-:B---3--:R-:W-:Y:S09]  /*18db0*/  FFMA.FTZ R84, R172, c[0x0][0x23c], -R100.reuse ;  /* 0x00008f00ac547a23 */ /* 0x108ff20000010864 */
[----:B------:R3:W-:Y:S01]  /*18dc0*/  MUFU.EX2 R172, R84 ;  /* 0x0000005400ac7308 */ /* 0x0007e20000000800 */
[-C--:B-1----:R-:W-:Y:S03]  /*18dd0*/  HMMA.16816.F32.BF16 R52, R76, R88.reuse, R52 ;  /* 0x000000584c34723c */ /* 0x082fe60000041834 */
[--C-:B------:R-:W-:Y:S01]  /*18de0*/  FFMA.FTZ R93, R178, c[0x0][0x23c], -R100.reuse ;  /* 0x00008f00b25d7a23 */ /* 0x100fe20000010864 */
[----:B------:R-:W-:Y:S05]  /*18df0*/  MOV R178, R174 ;  /* 0x000000ae00b27202 */ /* 0x000fea0000000f00 */
[----:B------:R1:W-:Y:S01]  /*18e00*/  MUFU.EX2 R174, R93 ;  /* 0x0000005d00ae7308 */ /* 0x0003e20000000800 */
[C---:B------:R-:W-:Y:S08]  /*18e10*/  HMMA.16816.F32.BF16 R56, R80.reuse, R88, R56 ;  /* 0x000000585038723c */ /* 0x040ff00000041838 */
[-C--:B------:R-:W-:Y:S01]  /*18e20*/  HMMA.16816.F32.BF16 R60, R80, R90.reuse, R60 ;  /* 0x0000005a503c723c */ /* 0x080fe2000004183c */
[----:B------:R-:W1:Y:S01]  /*18e30*/  LDSM.16.MT88.4 R80, [R225+0x9000] ;  /* 0x00900000e150783b */ /* 0x000e620000004200 */
[----:B------:R-:W-:Y:S02]  /*18e40*/  MUFU.EX2 R102, R102 ;  /* 0x0000006600667308 */ /* 0x000fe40000000800 */
[----:B---3--:R-:W-:Y:S04]  /*18e50*/  FFMA.FTZ R84, R180, c[0x0][0x23c], -R100 ;  /* 0x00008f00b4547a23 */ /* 0x008fe80000010864 */
[----:B------:R-:W-:Y:S01]  /*18e60*/  HMMA.16816.F32.BF16 R64, R76, R90, R64 ;  /* 0x0000005a4c40723c */ /* 0x000fe20000041840 */
[----:B------:R-:W3:Y:S03]  /*18e70*/  LDSM.16.MT88.4 R88, [R228+0x9000] ;  /* 0x00900000e458783b */ /* 0x000ee60000004200 */
[----:B------:R1:W-:Y:S02]  /*18e80*/  MUFU.EX2 R201, R84 ;  /* 0x0000005400c97308 */ /* 0x0003e40000000800 */
[--C-:B-1----:R-:W-:Y:S01]  /*18e90*/  FFMA.FTZ R93, R177, c[0x0][0x23c], -R101.reuse ;  /* 0x00008f00b15d7a23 */ /* 0x102fe20000010865 */
[----:B------:R-:W-:Y:S02]  /*18ea0*/  MOV R177, R176 ;  /* 0x000000b000b17202 */ /* 0x000fe40000000f00 */
[----:B------:R-:W-:Y:S03]  /*18eb0*/  LDSM.16.MT88.4 R180, [R226+0xb800] ;  /* 0x00b80000e2b4783b */ /* 0x000fe60000004200 */
[----:B------:R-:W-:Y:S02]  /*18ec0*/  MOV R176, R168 ;  /* 0x000000a800b07202 */ /* 0x000fe40000000f00 */
[----:B------:R-:W-:Y:S01]  /*18ed0*/  F2FP.BF16.PACK_AB R76, R235, R238 ;  /* 0x000000eeeb4c723e */ /* 0x000fe200000010ff */
[----:B------:R-:W-:Y:S01]  /*18ee0*/  MUFU.EX2 R168, R93 ;  /* 0x0000005d00a87308 */ /* 0x000fe20000000800 */
[----:B------:R-:W-:Y:S01]  /*18ef0*/  F2FP.BF16.PACK_AB R77, R234, R237 ;  /* 0x000000edea4d723e */ /* 0x000fe200000010ff */
[----:B------:R-:W-:Y:S01]  /*18f00*/  FFMA.FTZ R85, R176, c[0x0][0x23c], -R92 ;  /* 0x00008f00b0557a23 */ /* 0x000fe2000001085c */
[----:B------:R-:W-:Y:S02]  /*18f10*/  MOV R176, R167 ;  /* 0x000000a700b07202 */ /* 0x000fe40000000f00 */
[----:B------:R-:W-:Y:S02]  /*18f20*/  MOV R167, R166 ;  /* 0x000000a600a77202 */ /* 0x000fe40000000f00 */
[----:B------:R-:W-:Y:S02]  /*18f30*/  MOV R166, R165 ;  /* 0x000000a500a67202 */ /* 0x000fe40000000f00 */
[----:B------:R-:W-:Y:S01]  /*18f40*/  MOV R165, R164 ;  /* 0x000000a400a57202 */ /* 0x000fe20000000f00 */
[----:B------:R1:W-:Y:S01]  /*18f50*/  MUFU.EX2 R191, R85 ;  /* 0x0000005500bf7308 */ /* 0x0003e20000000800 */
[----:B------:R-:W-:Y:S01]  /*18f60*/  MOV R164, R159 ;  /* 0x0000009f00a47202 */ /* 0x000fe20000000f00 */
[--C-:B------:R-:W-:Y:S01]  /*18f70*/  FFMA.FTZ R105, R167, c[0x0][0x23c], -R100.reuse ;  /* 0x00008f00a7697a23 */ /* 0x100fe20000010864 */
[----:B------:R-:W-:Y:S01]  /*18f80*/  MOV R159, R153 ;  /* 0x00000099009f7202 */ /* 0x000fe20000000f00 */
[--C-:B------:R-:W-:Y:S01]  /*18f90*/  FFMA.FTZ R84, R179, c[0x0][0x23c], -R101.reuse ;  /* 0x00008f00b3547a23 */ /* 0x100fe20000010865 */
[----:B------:R-:W-:Y:S01]  /*18fa0*/  MOV R153, R151 ;  /* 0x0000009700997202 */ /* 0x000fe20000000f00 */
[----:B------:R-:W-:Y:S01]  /*18fb0*/  FFMA.FTZ R114, R166, c[0x0][0x23c], -R100 ;  /* 0x00008f00a6727a23 */ /* 0x000fe20000010864 */
[----:B------:R-:W-:Y:S01]  /*18fc0*/  MOV R151, R126 ;  /* 0x0000007e00977202 */ /* 0x000fe20000000f00 */
[----:B------:R-:W-:Y:S01]  /*18fd0*/  FFMA.FTZ R126, R103, c[0x0][0x23c], -R92 ;  /* 0x00008f00677e7a23 */ /* 0x000fe2000001085c */
[----:B------:R-:W-:Y:S01]  /*18fe0*/  F2FP.BF16.PACK_AB R78, R231, R233 ;  /* 0x000000e9e74e723e */ /* 0x000fe200000010ff */
[----:B------:R3:W-:Y:S01]  /*18ff0*/  MUFU.EX2 R179, R84 ;  /* 0x0000005400b37308 */ /* 0x0007e20000000800 */
[--C-:B------:R-:W-:Y:S01]  /*19000*/  FFMA.FTZ R103, R176, c[0x0][0x23c], -R100.reuse ;  /* 0x00008f00b0677a23 */ /* 0x100fe20000010864 */
[----:B------:R-:W-:Y:S01]  /*19010*/  F2FP.BF16.PACK_AB R79, R230, R232 ;  /* 0x000000e8e64f723e */ /* 0x000fe200000010ff */
[--C-:B------:R-:W-:Y:S02]  /*19020*/  FFMA.FTZ R116, R165, c[0x0][0x23c], -R100.reuse ;  /* 0x00008f00a5747a23 */ /* 0x100fe40000010864 */
[--C-:B------:R-:W-:Y:S02]  /*19030*/  FFMA.FTZ R119, R164, c[0x0][0x23c], -R100.reuse ;  /* 0x00008f00a4777a23 */ /* 0x100fe40000010864 */
[----:B------:R-:W-:Y:S01]  /*19040*/  LDSM.16.MT88.4 R164, [R228+0xb800] ;  /* 0x00b80000e4a4783b */ /* 0x000fe20000004200 */
[--C-:B------:R-:W-:Y:S01]  /*19050*/  FFMA.FTZ R110, R151, c[0x0][0x23c], -R101.reuse ;  /* 0x00008f00976e7a23 */ /* 0x100fe20000010865 */
[-C--:B------:R-:W-:Y:S01]  /*19060*/  HMMA.16816.F32.BF16 R4, R76, R80.reuse, R4 ;  /* 0x000000504c04723c */ /* 0x080fe20000041804 */
[----:B------:R-:W-:Y:S02]  /*19070*/  MUFU.EX2 R186, R103 ;  /* 0x0000006700ba7308 */ /* 0x000fe40000000800 */
[----:B------:R-:W-:Y:S01]  /*19080*/  FFMA.FTZ R100, R125, c[0x0][0x23c], -R100 ;  /* 0x00008f007d647a23 */ /* 0x000fe20000010864 */
[----:B-1----:R-:W-:Y:S01]  /*19090*/  F2FP.BF16.PACK_AB R85, R139, R138 ;  /* 0x0000008a8b55723e */ /* 0x002fe200000010ff */
[--C-:B------:R-:W-:Y:S02]  /*190a0*/  FFMA.FTZ R125, R71, c[0x0][0x23c], -R101.reuse ;  /* 0x00008f00477d7a23 */ /* 0x100fe40000010865 */
[--C-:B------:R-:W-:Y:S04]  /*190b0*/  FFMA.FTZ R104, R153, c[0x0][0x23c], -R101.reuse ;  /* 0x00008f0099687a23 */ /* 0x100fe80000010865 */
[----:B------:R-:W-:Y:S01]  /*190c0*/  MUFU.EX2 R185, R105 ;  /* 0x0000006900b97308 */ /* 0x000fe20000000800 */
[----:B---3--:R-:W-:Y:S09]  /*190d0*/  FFMA.FTZ R84, R178, c[0x0][0x23c], -R101 ;  /* 0x00008f00b2547a23 */ /* 0x008ff20000010865 */
[----:B------:R1:W-:Y:S10]  /*190e0*/  MUFU.EX2 R178, R84 ;  /* 0x0000005400b27308 */ /* 0x0003f40000000800 */
[----:B------:R-:W-:Y:S10]  /*190f0*/  MUFU.EX2 R100, R100 ;  /* 0x0000006400647308 */ /* 0x000ff40000000800 */
[----:B------:R-:W3:Y:S01]  /*19100*/  MUFU.EX2 R126, R126 ;  /* 0x0000007e007e7308 */ /* 0x000ee20000000800 */
[----:B-1----:R-:W-:Y:S02]  /*19110*/  FFMA.FTZ R84, R177, c[0x0][0x23c], -R92 ;  /* 0x00008f00b1547a23 */ /* 0x002fe4000001085c */
[----:B------:R-:W1:Y:S07]  /*19120*/  LDSM.16.MT88.4 R92, [R226+0x9000] ;  /* 0x00900000e25c783b */ /* 0x000e6e0000004200 */
[----:B------:R3:W-:Y:S10]  /*19130*/  MUFU.EX2 R176, R84 ;  /* 0x0000005400b07308 */ /* 0x0007f40000000800 */
[----:B------:R1:W-:Y:S01]  /*19140*/  MUFU.EX2 R177, R96 ;  /* 0x0000006000b17308 */ /* 0x0003e20000000800 */
[----:B---3--:R-:W-:Y:S09]  /*19150*/  F2FP.BF16.PACK_AB R197, R127, R126 ;  /* 0x0000007e7fc5723e */ /* 0x008ff200000010ff */
[----:B------:R-:W-:Y:S01]  /*19160*/  MUFU.EX2 R114, R114 ;  /* 0x0000007200727308 */ /* 0x000fe20000000800 */
[----:B------:R-:W-:Y:S09]  /*19170*/  F2FP.BF16.PACK_AB R84, R140, R236 ;  /* 0x000000ec8c54723e */ /* 0x000ff200000010ff */
[----:B------:R-:W-:Y:S01]  /*19180*/  MUFU.EX2 R116, R116 ;  /* 0x0000007400747308 */ /* 0x000fe20000000800 */
[----:B-1----:R-:W1:Y:S01]  /*19190*/  LDSM.16.MT88.4 R96, [R227+0x9000] ;  /* 0x00900000e360783b */ /* 0x002e620000004200 */
[----:B--2---:R-:W-:Y:S08]  /*191a0*/  FFMA.FTZ R106, R69, R129, R106 ;  /* 0x00000081456a7223 */ /* 0x004ff0000001006a */
[----:B------:R-:W-:Y:S01]  /*191b0*/  MUFU.EX2 R104, R104 ;  /* 0x0000006800687308 */ /* 0x000fe20000000800 */
[----:B------:R-:W2:Y:S09]  /*191c0*/  LDL.LU R129, [R1+0xb8] ;  /* 0x0000b80001817983 */ /* 0x000eb20000300800 */
[----:B------:R-:W-:Y:S10]  /*191d0*/  MUFU.EX2 R119, R119 ;  /* 0x0000007700777308 */ /* 0x000ff40000000800 */
[----:B------:R-:W-:Y:S10]  /*191e0*/  MUFU.EX2 R109, R109 ;  /* 0x0000006d006d7308 */ /* 0x000ff40000000800 */
[----:B------:R-:W-:Y:S01]  /*191f0*/  MUFU.EX2 R110, R110 ;  /* 0x0000006e006e7308 */ /* 0x000fe20000000800 */
[----:B----4-:R-:W-:Y:S01]  /*19200*/  FFMA.FTZ R69, R68, R87, R135 ;  /* 0x0000005744457223 */ /* 0x010fe20000010087 */
[----:B------:R-:W-:Y:S01]  /*19210*/  F2FP.BF16.PACK_AB R87, R142, R136 ;  /* 0x000000888e57723e */ /* 0x000fe200000010ff */
[----:B------:R-:W-:Y:S01]  /*19220*/  FFMA.FTZ R68, R2, R86, R123 ;  /* 0x0000005602447223 */ /* 0x000fe2000001007b */
[----:B------:R-:W-:Y:S01]  /*19230*/  F2FP.BF16.PACK_AB R86, R229, R137 ;  /* 0x00000089e556723e */ /* 0x000fe200000010ff */
[----:B------:R-:W-:Y:S01]  /*19240*/  FFMA.FTZ R123, R215, c[0x0][0x23c], -R101 ;  /* 0x00008f00d77b7a23 */ /* 0x000fe20000010865 */
[----:B------:R-:W-:Y:S01]  /*19250*/  MOV R215, R150 ;  /* 0x0000009600d77202 */ /* 0x000fe20000000f00 */
[----:B------:R-:W-:Y:S01]  /*19260*/  FADD.FTZ R105, R207, R69 ;  /* 0x00000045cf697221 */ /* 0x000fe20000010000 */
[----:B------:R-:W-:Y:S01]  /*19270*/  MOV R207, R146 ;  /* 0x0000009200cf7202 */ /* 0x000fe20000000f00 */
[----:B------:R-:W-:Y:S01]  /*19280*/  FADD.FTZ R103, R205, R68 ;  /* 0x00000044cd677221 */ /* 0x000fe20000010000 */
[----:B------:R-:W-:Y:S01]  /*19290*/  MOV R205, R145 ;  /* 0x0000009100cd7202 */ /* 0x000fe20000000f00 */
[C---:B------:R-:W-:Y:S01]  /*192a0*/  HMMA.16816.F32.BF16 R8, R84.reuse, R80, R8 ;  /* 0x000000505408723c */ /* 0x040fe20000041808 */
[----:B------:R-:W3:Y:S03]  /*192b0*/  MUFU.EX2 R123, R123 ;  /* 0x0000007b007b7308 */ /* 0x000ee60000000800 */
[----:B------:R-:W-:Y:S01]  /*192c0*/  F2FP.BF16.PACK_AB R68, R141, R143 ;  /* 0x0000008f8d44723e */ /* 0x000fe200000010ff */
[--C-:B------:R-:W-:Y:S01]  /*192d0*/  FFMA.FTZ R2, R159, c[0x0][0x23c], -R101.reuse ;  /* 0x00008f009f027a23 */ /* 0x100fe20000010865 */
[----:B------:R-:W-:Y:S02]  /*192e0*/  F2FP.BF16.PACK_AB R69, R162, R163 ;  /* 0x000000a3a245723e */ /* 0x000fe400000010ff */
[-C--:B------:R-:W-:Y:S03]  /*192f0*/  HMMA.16816.F32.BF16 R12, R84, R82.reuse, R12 ;  /* 0x00000052540c723c */ /* 0x080fe6000004180c */
[----:B------:R4:W-:Y:S01]  /*19300*/  MUFU.EX2 R184, R2 ;  /* 0x0000000200b87308 */ /* 0x0009e20000000800 */
[----:B------:R-:W-:Y:S04]  /*19310*/  F2FP.BF16.PACK_AB R71, R215, R207 ;  /* 0x000000cfd747723e */ /* 0x000fe800000010ff */
[C---:B------:R-:W-:Y:S01]  /*19320*/  HMMA.16816.F32.BF16 R16, R76.reuse, R82, R16 ;  /* 0x000000524c10723c */ /* 0x040fe20000041810 */
[----:B------:R-:W1:Y:S07]  /*19330*/  LDSM.16.MT88.4 R80, [R225+0x9800] ;  /* 0x00980000e150783b */ /* 0x000e6e0000004200 */
[-C--:B------:R-:W-:Y:S04]  /*19340*/  HMMA.16816.F32.BF16 R20, R76, R88.reuse, R20 ;  /* 0x000000584c14723c */ /* 0x080fe80000041814 */
[----:B---3--:R-:W-:Y:S04]  /*19350*/  F2FP.BF16.PACK_AB R193, R124, R123 ;  /* 0x0000007b7cc1723e */ /* 0x008fe800000010ff */
[C---:B------:R-:W-:Y:S04]  /*19360*/  HMMA.16816.F32.BF16 R24, R84.reuse, R88, R24 ;  /* 0x000000585418723c */ /* 0x040fe80000041818 */
[--C-:B----4-:R-:W-:Y:S04]  /*19370*/  FFMA.FTZ R2, R157, c[0x0][0x23c], -R101.reuse ;  /* 0x00008f009d027a23 */ /* 0x110fe80000010865 */
[-C--:B------:R-:W-:Y:S01]  /*19380*/  HMMA.16816.F32.BF16 R28, R84, R90.reuse, R28 ;  /* 0x0000005a541c723c */ /* 0x080fe2000004181c */
[----:B------:R3:W-:Y:S07]  /*19390*/  MUFU.EX2 R135, R2 ;  /* 0x0000000200877308 */ /* 0x0007ee0000000800 */
[C---:B------:R-:W-:Y:S01]  /*193a0*/  HMMA.16816.F32.BF16 R32, R76.reuse, R90, R32 ;  /* 0x0000005a4c20723c */ /* 0x040fe20000041820 */
[----:B------:R-:W-:Y:S07]  /*193b0*/  LDSM.16.MT88.4 R88, [R226+0x9800] ;  /* 0x00980000e258783b */ /* 0x000fee0000004200 */
[-C--:B------:R-:W-:Y:S08]  /*193c0*/  HMMA.16816.F32.BF16 R36, R76, R92.reuse, R36 ;  /* 0x0000005c4c24723c */ /* 0x080ff00000041824 */
[C---:B------:R-:W-:Y:S04]  /*193d0*/  HMMA.16816.F32.BF16 R40, R84.reuse, R92, R40 ;  /* 0x0000005c5428723c */ /* 0x040fe80000041828 */
[----:B---3--:R-:W-:Y:S01]  /*193e0*/  FADD.FTZ R2, R245, R106 ;  /* 0x0000006af5027221 */ /* 0x008fe20000010000 */
[----:B------:R-:W-:Y:S03]  /*193f0*/  MOV R245, R147 ;  /* 0x0000009300f57202 */ /* 0x000fe60000000f00 */
[-C--:B------:R-:W-:Y:S04]  /*19400*/  HMMA.16816.F32.BF16 R44, R84, R94.reuse, R44 ;  /* 0x0000005e542c723c */ /* 0x080fe8000004182c */
[----:B------:R-:W-:Y:S01]  /*19410*/  FADD.FTZ R2, R219, R2 ;  /* 0x00000002db027221 */ /* 0x000fe20000010000 */
[----:B------:R-:W-:Y:S03]  /*19420*/  MOV R219, R141 ;  /* 0x0000008d00db7202 */ /* 0x000fe60000000f00 */
[C---:B------:R-:W-:Y:S01]  /*19430*/  HMMA.16816.F32.BF16 R48, R76.reuse, R94, R48 ;  /* 0x0000005e4c30723c */ /* 0x040fe20000041830 */
[----:B------:R-:W-:Y:S07]  /*19440*/  LDSM.16.MT88.4 R92, [R227+0x9800] ;  /* 0x00980000e35c783b */ /* 0x000fee0000004200 */
[-C--:B-1----:R-:W-:Y:S08]  /*19450*/  HMMA.16816.F32.BF16 R52, R76, R96.reuse, R52 ;  /* 0x000000604c34723c */ /* 0x082ff00000041834 */
[C---:B------:R-:W-:Y:S07]  /*19460*/  HMMA.16816.F32.BF16 R56, R84.reuse, R96, R56 ;  /* 0x000000605438723c */ /* 0x040fee0000041838 */
[--C-:B------:R-:W-:Y:S01]  /*19470*/  FFMA.FTZ R96, R156, c[0x0][0x23c], -R101.reuse ;  /* 0x00008f009c607a23 */ /* 0x100fe20000010865 */
[-C--:B------:R-:W-:Y:S01]  /*19480*/  HMMA.16816.F32.BF16 R60, R84, R98.reuse, R60 ;  /* 0x00000062543c723c */ /* 0x080fe2000004183c */
[----:B------:R-:W1:Y:S03]  /*19490*/  LDSM.16.MT88.4 R84, [R228+0x9800] ;  /* 0x00980000e454783b */ /* 0x000e660000004200 */
[--C-:B------:R-:W-:Y:S02]  /*194a0*/  FFMA.FTZ R97, R155, c[0x0][0x23c], -R101.reuse ;  /* 0x00008f009b617a23 */ /* 0x100fe40000010865 */
[----:B------:R-:W-:Y:S01]  /*194b0*/  FFMA.FTZ R101, R70, c[0x0][0x23c], -R101 ;  /* 0x00008f0046657a23 */ /* 0x000fe20000010865 */
[----:B------:R-:W-:Y:S01]  /*194c0*/  F2FP.BF16.PACK_AB R70, R214, R205 ;  /* 0x000000cdd646723e */ /* 0x000fe200000010ff */
[----:B------:R-:W-:Y:S01]  /*194d0*/  HMMA.16816.F32.BF16 R64, R76, R98, R64 ;  /* 0x000000624c40723c */ /* 0x000fe20000041840 */
[----:B------:R-:W-:Y:S06]  /*194e0*/  MUFU.EX2 R106, R97 ;  /* 0x00000061006a7308 */ /* 0x000fec0000000800 */
[----:B------:R-:W-:Y:S01]  /*194f0*/  F2FP.BF16.PACK_AB R76, R224, R161 ;  /* 0x000000a1e04c723e */ /* 0x000fe200000010ff */
[-C--:B------:R-:W-:Y:S03]  /*19500*/  HMMA.16816.F32.BF16 R4, R68, R80.reuse, R4 ;  /* 0x000000504404723c */ /* 0x080fe60000041804 */
[----:B------:R-:W-:Y:S02]  /*19510*/  MUFU.EX2 R101, R101 ;  /* 0x0000006500657308 */ /* 0x000fe40000000800 */
[----:B------:R-:W-:Y:S01]  /*19520*/  F2FP.BF16.PACK_AB R78, R249, R245 ;  /* 0x000000f5f94e723e */ /* 0x000fe200000010ff */
[----:B--2---:R-:W-:Y:S01]  /*19530*/  FFMA.FTZ R0, R0, R129, R204 ;  /* 0x0000008100007223 */ /* 0x004fe200000100cc */
[----:B------:R-:W-:Y:S06]  /*19540*/  MOV R204, R148 ;  /* 0x0000009400cc7202 */ /* 0x000fec0000000f00 */
[----:B------:R-:W-:Y:S01]  /*19550*/  MUFU.EX2 R129, R107 ;  /* 0x0000006b00817308 */ /* 0x000fe20000000800 */
[----:B------:R-:W-:Y:S01]  /*19560*/  LDSM.16.MT88.4 R148, [R225+0xb800] ;  /* 0x00b80000e194783b */ /* 0x000fe20000004200 */
[----:B------:R-:W-:Y:S01]  /*19570*/  FADD.FTZ R0, R206, R0 ;  /* 0x00000000ce007221 */ /* 0x000fe20000010000 */
[----:B------:R-:W-:Y:S02]  /*19580*/  MOV R206, R144 ;  /* 0x0000009000ce7202 */ /* 0x000fe40000000f00 */
[----:B------:R-:W-:Y:S01]  /*19590*/  F2FP.BF16.PACK_AB R79, R246, R204 ;  /* 0x000000ccf64f723e */ /* 0x000fe200000010ff */
[----:B------:R-:W-:Y:S01]  /*195a0*/  FADD.FTZ R0, R208, R0 ;  /* 0x00000000d0007221 */ /* 0x000fe20000010000 */
[----:B------:R-:W-:Y:S02]  /*195b0*/  F2FP.BF16.PACK_AB R77, R206, R160 ;  /* 0x000000a0ce4d723e */ /* 0x000fe400000010ff */
[----:B------:R-:W3:Y:S01]  /*195c0*/  LDL.LU R144, [R1+0xc] ;  /* 0x00000c0001907983 */ /* 0x000ee20000300800 */
[----:B------:R3:W-:Y:S04]  /*195d0*/  MUFU.EX2 R107, R96 ;  /* 0x00000060006b7308 */ /* 0x0007e80000000800 */
[C---:B------:R-:W-:Y:S08]  /*195e0*/  HMMA.16816.F32.BF16 R8, R76.reuse, R80, R8 ;  /* 0x000000504c08723c */ /* 0x040ff00000041808 */
[-C--:B------:R-:W-:Y:S08]  /*195f0*/  HMMA.16816.F32.BF16 R12, R76, R82.reuse, R12 ;  /* 0x000000524c0c723c */ /* 0x080ff0000004180c */
[C---:B------:R-:W-:Y:S01]  /*19600*/  HMMA.16816.F32.BF16 R16, R68.reuse, R82, R16 ;  /* 0x000000524410723c */ /* 0x040fe20000041810 */
[----:B------:R-:W4:Y:S03]  /*19610*/  LDSM.16.MT88.4 R80, [R225+0xa000] ;  /* 0x00a00000e150783b */ /* 0x000f260000004200 */
[----:B---3--:R-:W-:Y:S04]  /*19620*/  FADD.FTZ R96, R223, R0 ;  /* 0x00000000df607221 */ /* 0x008fe80000010000 */
        /* <DEDUP_REMOVED lines=22> */
[----:B------:R-:W2:Y:S02]  /*19790*/  LDL.LU R72, [R1+0x138] ;  /* 0x0001380001487983 */ /* 0x000ea40000300800 */
[----:B------:R-:W-:Y:S01]  /*197a0*/  F2FP.BF16.PACK_AB R70, R203, R221 ;  /* 0x000000ddcb46723e */ /* 0x000fe200000010ff */
[----:B------:R-:W-:Y:S01]  /*197b0*/  FADD.FTZ R0, R216, R98 ;  /* 0x00000062d8007221 */ /* 0x000fe20000010000 */
[----:B------:R-:W-:Y:S01]  /*197c0*/  F2FP.BF16.PACK_AB R71, R202, R175 ;  /* 0x000000afca47723e */ /* 0x000fe200000010ff */
[----:B------:R-:W1:Y:S01]  /*197d0*/  MUFU.EX2 R98, R75 ;  /* 0x0000004b00627308 */ /* 0x000e620000000800 */
[----:B------:R-:W-:Y:S01]  /*197e0*/  F2FP.BF16.PACK_AB R76, R174, R169 ;  /* 0x000000a9ae4c723e */ /* 0x000fe200000010ff */
[----:B------:R-:W-:Y:S01]  /*197f0*/  FADD.FTZ R0, R217, R0 ;  /* 0x00000000d9007221 */ /* 0x000fe20000010000 */
[----:B------:R-:W-:Y:S02]  /*19800*/  F2FP.BF16.PACK_AB R77, R173, R168 ;  /* 0x000000a8ad4d723e */ /* 0x000fe400000010ff */
[----:B------:R-:W-:Y:S01]  /*19810*/  F2FP.BF16.PACK_AB R79, R178, R179 ;  /* 0x000000b3b24f723e */ /* 0x000fe200000010ff */
[-C--:B----4-:R-:W-:Y:S03]  /*19820*/  HMMA.16816.F32.BF16 R4, R68, R80.reuse, R4 ;  /* 0x000000504404723c */ /* 0x090fe60000041804 */
[----:B------:R-:W-:Y:S01]  /*19830*/  FADD.FTZ R0, R74, R0 ;  /* 0x000000004a007221 */ /* 0x000fe20000010000 */
[----:B------:R-:W-:Y:S02]  /*19840*/  MOV R105, R143 ;  /* 0x0000008f00697202 */ /* 0x000fe40000000f00 */
[----:B------:R-:W-:Y:S01]  /*19850*/  MOV R244, R142 ;  /* 0x0000008e00f47202 */ /* 0x000fe20000000f00 */
[----:B------:R-:W-:Y:S01]  /*19860*/  FADD.FTZ R0, R240, R0 ;  /* 0x00000000f0007221 */ /* 0x000fe20000010000 */
[C---:B------:R-:W-:Y:S04]  /*19870*/  HMMA.16816.F32.BF16 R8, R76.reuse, R80, R8 ;  /* 0x000000504c08723c */ /* 0x040fe80000041808 */
[----:B------:R-:W-:Y:S04]  /*19880*/  FADD.FTZ R0, R236, R0 ;  /* 0x00000000ec007221 */ /* 0x000fe80000010000 */
[-C--:B------:R-:W-:Y:S04]  /*19890*/  HMMA.16816.F32.BF16 R12, R76, R82.reuse, R12 ;  /* 0x000000524c0c723c */ /* 0x080fe8000004180c */
[----:B-1----:R-:W-:Y:S01]  /*198a0*/  F2FP.BF16.PACK_AB R198, R98, R134 ;  /* 0x0000008662c6723e */ /* 0x002fe200000010ff */
[----:B------:R-:W-:Y:S03]  /*198b0*/  FADD.FTZ R0, R140, R0 ;  /* 0x000000008c007221 */ /* 0x000fe60000010000 */
[C---:B------:R-:W-:Y:S01]  /*198c0*/  HMMA.16816.F32.BF16 R16, R68.reuse, R82, R16 ;  /* 0x000000524410723c */ /* 0x040fe20000041810 */
[----:B------:R-:W1:Y:S07]  /*198d0*/  LDSM.16.MT88.4 R80, [R225+0xa800] ;  /* 0x00a80000e150783b */ /* 0x000e6e0000004200 */
[-C--:B------:R-:W-:Y:S08]  /*198e0*/  HMMA.16816.F32.BF16 R20, R68, R84.reuse, R20 ;  /* 0x000000544414723c */ /* 0x080ff00000041814 */
[C---:B------:R-:W-:Y:S08]  /*198f0*/  HMMA.16816.F32.BF16 R24, R76.reuse, R84, R24 ;  /* 0x000000544c18723c */ /* 0x040ff00000041818 */
[-C--:B------:R-:W-:Y:S08]  /*19900*/  HMMA.16816.F32.BF16 R28, R76, R86.reuse, R28 ;  /* 0x000000564c1c723c */ /* 0x080ff0000004181c */
[C---:B------:R-:W-:Y:S01]  /*19910*/  HMMA.16816.F32.BF16 R32, R68.reuse, R86, R32 ;  /* 0x000000564420723c */ /* 0x040fe20000041820 */
[----:B------:R-:W4:Y:S07]  /*19920*/  LDSM.16.MT88.4 R84, [R228+0xa800] ;  /* 0x00a80000e454783b */ /* 0x000f2e0000004200 */
[-C--:B---3--:R-:W-:Y:S08]  /*19930*/  HMMA.16816.F32.BF16 R36, R68, R88.reuse, R36 ;  /* 0x000000584424723c */ /* 0x088ff00000041824 */
[C---:B------:R-:W-:Y:S08]  /*19940*/  HMMA.16816.F32.BF16 R40, R76.reuse, R88, R40 ;  /* 0x000000584c28723c */ /* 0x040ff00000041828 */
[-C--:B------:R-:W-:Y:S08]  /*19950*/  HMMA.16816.F32.BF16 R44, R76, R90.reuse, R44 ;  /* 0x0000005a4c2c723c */ /* 0x080ff0000004182c */
[C---:B------:R-:W-:Y:S01]  /*19960*/  HMMA.16816.F32.BF16 R48, R68.reuse, R90, R48 ;  /* 0x0000005a4430723c */ /* 0x040fe20000041830 */
[----:B------:R-:W3:Y:S07]  /*19970*/  LDSM.16.MT88.4 R88, [R226+0xa800] ;  /* 0x00a80000e258783b */ /* 0x000eee0000004200 */
[-C--:B------:R-:W-:Y:S08]  /*19980*/  HMMA.16816.F32.BF16 R52, R68, R92.reuse, R52 ;  /* 0x0000005c4434723c */ /* 0x080ff00000041834 */
[C---:B------:R-:W-:Y:S08]  /*19990*/  HMMA.16816.F32.BF16 R56, R76.reuse, R92, R56 ;  /* 0x0000005c4c38723c */ /* 0x040ff00000041838 */
[-C--:B------:R-:W-:Y:S07]  /*199a0*/  HMMA.16816.F32.BF16 R60, R76, R94.reuse, R60 ;  /* 0x0000005e4c3c723c */ /* 0x080fee000004183c */
[----:B------:R-:W-:Y:S01]  /*199b0*/  F2FP.BF16.PACK_AB R78, R108, R129 ;  /* 0x000000816c4e723e */ /* 0x000fe200000010ff */
[----:B------:R-:W-:Y:S01]  /*199c0*/  HMMA.16816.F32.BF16 R64, R68, R94, R64 ;  /* 0x0000005e4440723c */ /* 0x000fe20000041840 */
[----:B------:R-:W3:Y:S03]  /*199d0*/  LDSM.16.MT88.4 R92, [R227+0xa800] ;  /* 0x00a80000e35c783b */ /* 0x000ee60000004200 */
[----:B------:R-:W-:Y:S01]  /*199e0*/  FADD.FTZ R76, R211, R96 ;  /* 0x00000060d34c7221 */ /* 0x000fe20000010000 */
[----:B------:R-:W-:Y:S02]  /*199f0*/  F2FP.BF16.PACK_AB R79, R106, R107 ;  /* 0x0000006b6a4f723e */ /* 0x000fe400000010ff */
[----:B------:R-:W-:Y:S01]  /*19a00*/  F2FP.BF16.PACK_AB R68, R200, R177 ;  /* 0x000000b1c844723e */ /* 0x000fe200000010ff */
[----:B------:R-:W-:Y:S01]  /*19a10*/  FADD.FTZ R96, R248, R76 ;  /* 0x0000004cf8607221 */ /* 0x000fe20000010000 */
[----:B------:R-:W-:Y:S03]  /*19a20*/  F2FP.BF16.PACK_AB R69, R191, R176 ;  /* 0x000000b0bf45723e */ /* 0x000fe600000010ff */
[----:B------:R-:W-:Y:S01]  /*19a30*/  F2FP.BF16.PACK_AB R70, R189, R190 ;  /* 0x000000bebd46723e */ /* 0x000fe200000010ff */
[----:B------:R-:W-:Y:S01]  /*19a40*/  FADD.FTZ R75, R243, R96 ;  /* 0x00000060f34b7221 */ /* 0x000fe20000010000 */
[----:B------:R-:W-:Y:S02]  /*19a50*/  F2FP.BF16.PACK_AB R71, R187, R188 ;  /* 0x000000bcbb47723e */ /* 0x000fe400000010ff */
[----:B------:R-:W-:Y:S01]  /*19a60*/  F2FP.BF16.PACK_AB R76, R185, R186 ;  /* 0x000000bab94c723e */ /* 0x000fe200000010ff */
[----:B------:R-:W-:Y:S04]  /*19a70*/  FADD.FTZ R75, R239, R75 ;  /* 0x0000004bef4b7221 */ /* 0x000fe80000010000 */
[-C--:B-1----:R-:W-:Y:S03]  /*19a80*/  HMMA.16816.F32.BF16 R4, R68, R80.reuse, R4 ;  /* 0x000000504404723c */ /* 0x082fe60000041804 */
[----:B------:R-:W-:Y:S04]  /*19a90*/  FADD.FTZ R2, R144, R2 ;  /* 0x0000000290027221 */ /* 0x000fe80000010000 */
[----:B------:R-:W-:Y:S02]  /*19aa0*/  FADD.FTZ R97, R218, R2 ;  /* 0x00000002da617221 */ /* 0x000fe40000010000 */
[----:B------:R-:W-:Y:S03]  /*19ab0*/  FADD.FTZ R2, R247, R99 ;  /* 0x00000063f7027221 */ /* 0x000fe60000010000 */
[----:B------:R-:W-:Y:S02]  /*19ac0*/  FADD.FTZ R77, R251, R97 ;  /* 0x00000061fb4d7221 */ /* 0x000fe40000010000 */
[----:B------:R-:W-:Y:S02]  /*19ad0*/  FADD.FTZ R2, R250, R2 ;  /* 0x00000002fa027221 */ /* 0x000fe40000010000 */
[----:B------:R-:W-:Y:S01]  /*19ae0*/  FADD.FTZ R97, R252, R77 ;  /* 0x0000004dfc617221 */ /* 0x000fe20000010000 */
[----:B------:R-:W-:Y:S01]  /*19af0*/  F2FP.BF16.PACK_AB R77, R135, R184 ;  /* 0x000000b8874d723e */ /* 0x000fe200000010ff */
[----:B------:R-:W-:Y:S02]  /*19b00*/  FADD.FTZ R2, R73, R2 ;  /* 0x0000000249027221 */ /* 0x000fe40000010000 */
[----:B------:R-:W2:Y:S02]  /*19b10*/  LDL.LU R73, [R1+0x134] ;  /* 0x0001340001497983 */ /* 0x000ea40000300800 */
[----:B------:R-:W-:Y:S02]  /*19b20*/  FADD.FTZ R2, R241, R2 ;  /* 0x00000002f1027221 */ /* 0x000fe40000010000 */
[C---:B------:R-:W-:Y:S01]  /*19b30*/  HMMA.16816.F32.BF16 R8, R76.reuse, R80, R8 ;  /* 0x000000504c08723c */ /* 0x040fe20000041808 */
[----:B------:R-:W2:Y:S03]  /*19b40*/  LDL.LU R74, [R1+0x130] ;  /* 0x00013000014a7983 */ /* 0x000ea60000300800 */
[----:B------:R-:W-:Y:S01]  /*19b50*/  FADD.FTZ R2, R237, R2 ;  /* 0x00000002ed027221 */ /* 0x000fe20000010000 */
[----:B------:R1:W5:Y:S03]  /*19b60*/  LDL.LU R243, [R1+0x12c] ;  /* 0x00012c0001f37983 */ /* 0x0003660000300800 */
[-C--:B------:R-:W-:Y:S04]  /*19b70*/  HMMA.16816.F32.BF16 R12, R76, R82.reuse, R12 ;  /* 0x000000524c0c723c */ /* 0x080fe8000004180c */
[----:B------:R-:W-:Y:S04]  /*19b80*/  FADD.FTZ R2, R234, R2 ;  /* 0x00000002ea027221 */ /* 0x000fe80000010000 */
[C---:B------:R-:W-:Y:S01]  /*19b90*/  HMMA.16816.F32.BF16 R16, R68.reuse, R82, R16 ;  /* 0x000000524410723c */ /* 0x040fe20000041810 */
[----:B------:R-:W1:Y:S03]  /*19ba0*/  LDSM.16.MT88.4 R80, [R225+0xb000] ;  /* 0x00b00000e150783b */ /* 0x000e660000004200 */
[----:B------:R-:W-:Y:S04]  /*19bb0*/  FADD.FTZ R2, R232, R2 ;  /* 0x00000002e8027221 */ /* 0x000fe80000010000 */
[-C--:B----4-:R-:W-:Y:S04]  /*19bc0*/  HMMA.16816.F32.BF16 R20, R68, R84.reuse, R20 ;  /* 0x000000544414723c */ /* 0x090fe80000041814 */
[----:B------:R-:W-:Y:S04]  /*19bd0*/  FADD.FTZ R2, R230, R2 ;  /* 0x00000002e6027221 */ /* 0x000fe80000010000 */
[C---:B------:R-:W-:Y:S04]  /*19be0*/  HMMA.16816.F32.BF16 R24, R76.reuse, R84, R24 ;  /* 0x000000544c18723c */ /* 0x040fe80000041818 */
[----:B------:R-:W-:Y:S04]  /*19bf0*/  FADD.FTZ R2, R163, R2 ;  /* 0x00000002a3027221 */ /* 0x000fe80000010000 */
        /* <DEDUP_REMOVED lines=13> */
[----:B------:R-:W3:Y:S03]  /*19cd0*/  LDSM.16.MT88.4 R92, [R227+0xb000] ;  /* 0x00b00000e35c783b */ /* 0x000ee60000004200 */
[----:B------:R-:W-:Y:S01]  /*19ce0*/  FADD.FTZ R96, R238, R76 ;  /* 0x0000004cee607221 */ /* 0x000fe20000010000 */
[----:B------:R-:W-:Y:S02]  /*19cf0*/  F2FP.BF16.PACK_AB R76, R116, R114 ;  /* 0x00000072744c723e */ /* 0x000fe400000010ff */
[----:B------:R-:W-:Y:S02]  /*19d00*/  F2FP.BF16.PACK_AB R68, R118, R117 ;  /* 0x000000757644723e */ /* 0x000fe400000010ff */
[----:B------:R-:W-:Y:S01]  /*19d10*/  F2FP.BF16.PACK_AB R69, R112, R111 ;  /* 0x0000006f7045723e */ /* 0x000fe200000010ff */
[----:B------:R2:W5:Y:S02]  /*19d20*/  LDL.LU R242, [R1+0x128] ;  /* 0x0001280001f27983 */ /* 0x0005640000300800 */
[----:B------:R-:W-:Y:S02]  /*19d30*/  F2FP.BF16.PACK_AB R70, R122, R121 ;  /* 0x000000797a46723e */ /* 0x000fe400000010ff */
[----:B------:R-:W-:Y:S01]  /*19d40*/  F2FP.BF16.PACK_AB R71, R115, R113 ;  /* 0x000000717347723e */ /* 0x000fe200000010ff */
[----:B------:R2:W5:Y:S01]  /*19d50*/  LDL.LU R241, [R1+0x124] ;  /* 0x0001240001f17983 */ /* 0x0005620000300800 */
[----:B------:R-:W-:Y:S02]  /*19d60*/  F2FP.BF16.PACK_AB R77, R104, R102 ;  /* 0x00000066684d723e */ /* 0x000fe400000010ff */
[----:B------:R-:W-:Y:S01]  /*19d70*/  F2FP.BF16.PACK_AB R78, R120, R119 ;  /* 0x00000077784e723e */ /* 0x000fe200000010ff */
[----:B------:R2:W5:Y:S01]  /*19d80*/  LDL.LU R240, [R1+0x120] ;  /* 0x0001200001f07983 */ /* 0x0005620000300800 */
[----:B------:R-:W-:Y:S01]  /*19d90*/  F2FP.BF16.PACK_AB R79, R110, R109 ;  /* 0x0000006d6e4f723e */ /* 0x000fe200000010ff */
[-C--:B-1----:R-:W-:Y:S02]  /*19da0*/  HMMA.16816.F32.BF16 R4, R68, R80.reuse, R4 ;  /* 0x000000504404723c */ /* 0x082fe40000041804 */
[----:B------:R1:W5:Y:S04]  /*19db0*/  LDL.LU R239, [R1+0x11c] ;  /* 0x00011c0001ef7983 */ /* 0x0003680000300800 */
[----:B------:R1:W5:Y:S02]  /*19dc0*/  LDL.LU R238, [R1+0x118] ;  /* 0x0001180001ee7983 */ /* 0x0003640000300800 */
[C---:B------:R-:W-:Y:S01]  /*19dd0*/  HMMA.16816.F32.BF16 R8, R76.reuse, R80, R8 ;  /* 0x000000504c08723c */ /* 0x040fe20000041808 */
[----:B------:R-:W1:Y:S01]  /*19de0*/  MUFU.EX2 R81, R125 ;  /* 0x0000007d00517308 */ /* 0x000e620000000800 */
[----:B------:R1:W5:Y:S04]  /*19df0*/  LDL.LU R237, [R1+0x114] ;  /* 0x0001140001ed7983 */ /* 0x0003680000300800 */
[----:B------:R1:W5:Y:S01]  /*19e00*/  LDL.LU R236, [R1+0x110] ;  /* 0x0001100001ec7983 */ /* 0x0003620000300800 */
[----:B------:R-:W-:Y:S01]  /*19e10*/  FADD.FTZ R80, R138, R75 ;  /* 0x0000004b8a507221 */ /* 0x000fe20000010000 */
[-C--:B------:R-:W-:Y:S04]  /*19e20*/  HMMA.16816.F32.BF16 R12, R76, R82.reuse, R12 ;  /* 0x000000524c0c723c */ /* 0x080fe8000004180c */
[----:B------:R-:W-:Y:S02]  /*19e30*/  FADD.FTZ R75, R235, R96 ;  /* 0x00000060eb4b7221 */ /* 0x000fe40000010000 */
[----:B------:R2:W5:Y:S02]  /*19e40*/  LDL.LU R235, [R1+0x10c] ;  /* 0x00010c0001eb7983 */ /* 0x0005640000300800 */
[C---:B------:R-:W-:Y:S01]  /*19e50*/  HMMA.16816.F32.BF16 R16, R68.reuse, R82, R16 ;  /* 0x000000524410723c */ /* 0x040fe20000041810 */
[----:B------:R-:W3:Y:S01]  /*19e60*/  MUFU.EX2 R82, R128 ;  /* 0x0000008000527308 */ /* 0x000ee20000000800 */
[----:B------:R2:W5:Y:S02]  /*19e70*/  LDL.LU R234, [R1+0x108] ;  /* 0x0001080001ea7983 */ /* 0x0005640000300800 */
[----:B------:R-:W-:Y:S02]  /*19e80*/  FADD.FTZ R75, R233, R75 ;  /* 0x0000004be94b7221 */ /* 0x000fe40000010000 */
[----:B------:R2:W5:Y:S02]  /*19e90*/  LDL.LU R233, [R1+0x104] ;  /* 0x0001040001e97983 */ /* 0x0005640000300800 */
[-C--:B----4-:R-:W-:Y:S02]  /*19ea0*/  HMMA.16816.F32.BF16 R20, R68, R84.reuse, R20 ;  /* 0x000000544414723c */ /* 0x090fe40000041814 */
[----:B------:R4:W5:Y:S02]  /*19eb0*/  LDL.LU R232, [R1+0x100] ;  /* 0x0001000001e87983 */ /* 0x0009640000300800 */
[----:B------:R-:W-:Y:S01]  /*19ec0*/  FADD.FTZ R75, R231, R75 ;  /* 0x0000004be74b7221 */ /* 0x000fe20000010000 */
[----:B-1----:R-:W-:Y:S01]  /*19ed0*/  F2FP.BF16.PACK_AB R195, R101, R81 ;  /* 0x0000005165c3723e */ /* 0x002fe200000010ff */
[----:B------:R4:W5:Y:S02]  /*19ee0*/  LDL.LU R231, [R1+0xfc] ;  /* 0x0000fc0001e77983 */ /* 0x0009640000300800 */
[C---:B------:R-:W-:Y:S02]  /*19ef0*/  HMMA.16816.F32.BF16 R24, R76.reuse, R84, R24 ;  /* 0x000000544c18723c */ /* 0x040fe40000041818 */
[----:B------:R4:W5:Y:S06]  /*19f00*/  LDL.LU R230, [R1+0xf8] ;  /* 0x0000f80001e67983 */ /* 0x00096c0000300800 */
[-C--:B------:R-:W-:Y:S04]  /*19f10*/  HMMA.16816.F32.BF16 R28, R76, R86.reuse, R28 ;  /* 0x000000564c1c723c */ /* 0x080fe8000004181c */
[----:B---3--:R-:W-:Y:S04]  /*19f20*/  F2FP.BF16.PACK_AB R194, R100, R82 ;  /* 0x0000005264c2723e */ /* 0x008fe800000010ff */
[C---:B------:R-:W-:Y:S08]  /*19f30*/  HMMA.16816.F32.BF16 R32, R68.reuse, R86, R32 ;  /* 0x000000564420723c */ /* 0x040ff00000041820 */
[-C--:B------:R-:W-:Y:S08]  /*19f40*/  HMMA.16816.F32.BF16 R36, R68, R88.reuse, R36 ;  /* 0x000000584424723c */ /* 0x080ff00000041824 */
[C---:B------:R-:W-:Y:S08]  /*19f50*/  HMMA.16816.F32.BF16 R40, R76.reuse, R88, R40 ;  /* 0x000000584c28723c */ /* 0x040ff00000041828 */
[-C--:B------:R-:W-:Y:S08]  /*19f60*/  HMMA.16816.F32.BF16 R44, R76, R90.reuse, R44 ;  /* 0x0000005a4c2c723c */ /* 0x080ff0000004182c */
[C---:B------:R-:W-:Y:S08]  /*19f70*/  HMMA.16816.F32.BF16 R48, R68.reuse, R90, R48 ;  /* 0x0000005a4430723c */ /* 0x040ff00000041830 */
[-C--:B------:R-:W-:Y:S08]  /*19f80*/  HMMA.16816.F32.BF16 R52, R68, R92.reuse, R52 ;  /* 0x0000005c4434723c */ /* 0x080ff00000041834 */
[C---:B------:R-:W-:Y:S08]  /*19f90*/  HMMA.16816.F32.BF16 R56, R76.reuse, R92, R56 ;  /* 0x0000005c4c38723c */ /* 0x040ff00000041838 */
[-C--:B------:R-:W-:Y:S07]  /*19fa0*/  HMMA.16816.F32.BF16 R60, R76, R94.reuse, R60 ;  /* 0x0000005e4c3c723c */ /* 0x080fee000004183c */
[----:B------:R-:W-:Y:S01]  /*19fb0*/  FADD.FTZ R77, R137, R0 ;  /* 0x00000000894d7221 */ /* 0x000fe20000010000 */
[----:B------:R-:W-:Y:S04]  /*19fc0*/  HMMA.16816.F32.BF16 R64, R68, R94, R64 ;  /* 0x0000005e4440723c */ /* 0x000fe80000041840 */
[----:B------:R-:W-:Y:S04]  /*19fd0*/  FADD.FTZ R76, R139, R80 ;  /* 0x000000508b4c7221 */ /* 0x000fe80000010000 */
[----:B------:R-:W-:Y:S01]  /*19fe0*/  FADD.FTZ R0, R136, R76 ;  /* 0x0000004c88007221 */ /* 0x000fe20000010000 */
[-C--:B------:R-:W-:Y:S05]  /*19ff0*/  HMMA.16816.F32.BF16 R140, R196, R148.reuse, R4 ;  /* 0x00000094c48c723c */ /* 0x080fea0000041804 */
[----:B------:R-:W-:Y:S02]  /*1a000*/  FADD.FTZ R0, R244, R0 ;  /* 0x00000000f4007221 */ /* 0x000fe40000010000 */
[----:B------:R-:W-:Y:S01]  /*1a010*/  FADD.FTZ R5, R229, R77 ;  /* 0x0000004de5057221 */ /* 0x000fe20000010000 */
[C---:B------:R-:W-:Y:S01]  /*1a020*/  HMMA.16816.F32.BF16 R136, R192.reuse, R148, R8 ;  /* 0x00000094c088723c */ /* 0x040fe20000041808 */
[----:B------:R4:W5:Y:S03]  /*1a030*/  LDL.LU R229, [R1+0xf4] ;  /* 0x0000f40001e57983 */ /* 0x0009660000300800 */
[----:B------:R-:W-:Y:S02]  /*1a040*/  FADD.FTZ R5, R161, R5 ;  /* 0x00000005a1057221 */ /* 0x000fe40000010000 */
[----:B------:R-:W-:Y:S02]  /*1a050*/  FADD.FTZ R6, R162, R2 ;  /* 0x00000002a2067221 */ /* 0x000fe40000010000 */
[----:B------:R-:W-:Y:S01]  /*1a060*/  FADD.FTZ R2, R224, R5 ;  /* 0x00000005e0027221 */ /* 0x000fe20000010000 */
[-C--:B------:R-:W-:Y:S01]  /*1a070*/  HMMA.16816.F32.BF16 R144, R192, R150.reuse, R12 ;  /* 0x00000096c090723c */ /* 0x080fe2000004180c */
[----:B------:R4:W5:Y:S02]  /*1a080*/  LDL.LU R224, [R1+0xf0] ;  /* 0x0000f00001e07983 */ /* 0x0009640000300800 */
[----:B------:R-:W-:Y:S02]  /*1a090*/  FADD.FTZ R4, R105, R75 ;  /* 0x0000004b69047221 */ /* 0x000fe40000010000 */
[----:B------:R-:W-:Y:S02]  /*1a0a0*/  FADD.FTZ R8, R207, R6 ;  /* 0x00000006cf087221 */ /* 0x000fe40000010000 */
[----:B------:R-:W-:Y:S01]  /*1a0b0*/  FADD.FTZ R4, R219, R4 ;  /* 0x00000004db047221 */ /* 0x000fe20000010000 */
[C---:B------:R-:W-:Y:S04]  /*1a0c0*/  HMMA.16816.F32.BF16 R148, R196.reuse, R150, R16 ;  /* 0x00000096c494723c */ /* 0x040fe80000041810 */
[----:B------:R-:W-:Y:S02]  /*1a0d0*/  FADD.FTZ R4, R205, R4 ;  /* 0x00000004cd047221 */ /* 0x000fe40000010000 */
[----:B------:R-:W-:Y:S02]  /*1a0e0*/  FADD.FTZ R0, R160, R0 ;  /* 0x00000000a0007221 */ /* 0x000fe40000010000 */
[----:B------:R-:W-:Y:S01]  /*1a0f0*/  FADD.FTZ R12, R214, R4 ;  /* 0x00000004d60c7221 */ /* 0x000fe20000010000 */
[-C--:B------:R-:W-:Y:S01]  /*1a100*/  HMMA.16816.F32.BF16 R152, R196, R164.reuse, R20 ;  /* 0x000000a4c498723c */ /* 0x080fe20000041814 */
[----:B------:R-:W1:Y:S02]  /*1a110*/  LDSM.16.MT88.4 R4, [R227+0xb800] ;  /* 0x00b80000e304783b */ /* 0x000e640000004200 */
        /* <DEDUP_REMOVED lines=18> */
[----:B------:R-:W-:Y:S02]  /*1a240*/  FADD.FTZ R8, R221, R8 ;  /* 0x00000008dd087221 */ /* 0x000fe40000010000 */
[----:B------:R-:W-:Y:S03]  /*1a250*/  FADD.FTZ R2, R175, R2 ;  /* 0x00000002af027221 */ /* 0x000fe60000010000 */
[----:B------:R-:W-:Y:S02]  /*1a260*/  FADD.FTZ R10, R172, R0 ;  /* 0x00000000ac0a7221 */ /* 0x000fe40000010000 */
[----:B------:R-:W-:Y:S01]  /*1a270*/  FADD.FTZ R0, R179, R9 ;  /* 0x00000009b3007221 */ /* 0x000fe20000010000 */
[C---:B------:R-:W-:Y:S04]  /*1a280*/  HMMA.16816.F32.BF16 R172, R192.reuse, R180, R40 ;  /* 0x000000b4c0ac723c */ /* 0x040fe80000041828 */
[----:B------:R-:W-:Y:S02]  /*1a290*/  FADD.FTZ R8, R203, R8 ;  /* 0x00000008cb087221 */ /* 0x000fe40000010000 */
[----:B------:R-:W-:Y:S02]  /*1a2a0*/  FADD.FTZ R2, R202, R2 ;  /* 0x00000002ca027221 */ /* 0x000fe40000010000 */
[----:B------:R-:W-:Y:S04]  /*1a2b0*/  FADD.FTZ R9, R201, R10 ;  /* 0x0000000ac9097221 */ /* 0x000fe80000010000 */
[----:B------:R-:W-:Y:S02]  /*1a2c0*/  FADD.FTZ R0, R178, R0 ;  /* 0x00000000b2007221 */ /* 0x000fe40000010000 */
        /* <DEDUP_REMOVED lines=13> */
[-C--:B-1----:R-:W-:Y:S03]  /*1a3a0*/  HMMA.16816.F32.BF16 R184, R196, R4.reuse, R52 ;  /* 0x00000004c4b8723c */ /* 0x082fe60000041834 */
        /* <DEDUP_REMOVED lines=24> */
[----:B--2---:R-:W-:Y:S01]  /*1a530*/  MOV R132, R74 ;  /* 0x0000004a00847202 */ /* 0x004fe20000000f00 */
[----:B------:R-:W-:Y:S02]  /*1a540*/  FADD.FTZ R2, R120, R5 ;  /* 0x0000000578027221 */ /* 0x000fe40000010000 */
[----:B------:R-:W-:Y:S02]  /*1a550*/  FADD.FTZ R0, R110, R0 ;  /* 0x000000006e007221 */ /* 0x000fe40000010000 */
[----:B------:R-:W-:Y:S02]  /*1a560*/  FADD.FTZ R9, R126, R9 ;  /* 0x000000097e097221 */ /* 0x000fe40000010000 */
[----:B------:R-:W-:Y:S01]  /*1a570*/  FADD.FTZ R10, R133, R4 ;  /* 0x00000004850a7221 */ /* 0x000fe20000010000 */
[----:B------:R-:W-:Y:S01]  /*1a580*/  MOV R133, R73 ;  /* 0x0000004900857202 */ /* 0x000fe20000000f00 */
        /* <DEDUP_REMOVED lines=15> */
[----:B------:R4:W-:Y:S04]  /*1a680*/  STL [R1+0xb4], R4 ;  /* 0x0000b40401007387 */ /* 0x0009e80000100800 */
[----:B------:R4:W-:Y:S04]  /*1a690*/  STL [R1+0xb0], R2 ;  /* 0x0000b00201007387 */ /* 0x0009e80000100800 */
[----:B------:R4:W-:Y:S02]  /*1a6a0*/  STL [R1+0xb8], R0 ;  /* 0x0000b80001007387 */ /* 0x0009e40000100800 */
[----:B----45:R-:W-:-:S05]  /*1a6b0*/  @P1 BRA `(.L_x_270) ;  /* 0xffff9f4000001947 */ /* 0x030fca000383ffff */
.L_x_269:
        /* <DEDUP_REMOVED lines=267> */
[----:B------:R4:W1:Y:S01]  /*1b770*/  LDS.128 R52, [R243+0x3800] ;  /* 0x00380000f3347984 */ /* 0x0008620000000c00 */
        /* <DEDUP_REMOVED lines=45> */
.L_x_274:
[----:B------:R-:W-:Y:S05]  /*1ba50*/  BSYNC B0 ;  /* 0x0000000000007941 */ /* 0x000fea0003800000 */
.L_x_273:
        /* <DEDUP_REMOVED lines=36> */
.L_x_276:
[----:B------:R-:W-:Y:S05]  /*1bca0*/  BSYNC B0 ;  /* 0x0000000000007941 */ /* 0x000fea0003800000 */
.L_x_275:
        /* <DEDUP_REMOVED lines=15> */
.L_x_278:
[----:B------:R-:W-:Y:S05]  /*1bda0*/  BSYNC B0 ;  /* 0x0000000000007941 */ /* 0x000fea0003800000 */
.L_x_277:
        /* <DEDUP_REMOVED lines=15> */
.L_x_280:
[----:B------:R-:W-:Y:S05]  /*1bea0*/  BSYNC B0 ;  /* 0x0000000000007941 */ /* 0x000fea0003800000 */
.L_x_279:
        /* <DEDUP_REMOVED lines=15> */
.L_x_282:
[----:B------:R-:W-:Y:S05]  /*1bfa0*/  BSYNC B0 ;  /* 0x0000000000007941 */ /* 0x000fea0003800000 */
.L_x_281:
        /* <DEDUP_REMOVED lines=15> */
.L_x_284:
[----:B------:R-:W-:Y:S05]  /*1c0a0*/  BSYNC B0 ;  /* 0x0000000000007941 */ /* 0x000fea0003800000 */
.L_x_283:
        /* <DEDUP_REMOVED lines=15> */
.L_x_286:
[----:B------:R-:W-:Y:S05]  /*1c1a0*/  BSYNC B0 ;  /* 0x0000000000007941 */ /* 0x000fea0003800000 */
.L_x_285:
        /* <DEDUP_REMOVED lines=15> */
.L_x_288:
[----:B------:R-:W-:Y:S05]  /*1c2a0*/  BSYNC B0 ;  /* 0x0000000000007941 */ /* 0x000fea0003800000 */
.L_x_287:
        /* <DEDUP_REMOVED lines=15> */
.L_x_210:
        /* <DEDUP_REMOVED lines=73> */
.L_x_290:
[----:B------:R-:W-:Y:S05]  /*1c830*/  BSYNC B0 ;  /* 0x0000000000007941 */ /* 0x000fea0003800000 */
.L_x_289:
        /* <DEDUP_REMOVED lines=17> */
.L_x_292:
[----:B------:R-:W-:Y:S05]  /*1c950*/  BSYNC B0 ;  /* 0x0000000000007941 */ /* 0x000fea0003800000 */
.L_x_291:
        /* <DEDUP_REMOVED lines=16> */
.L_x_294:
[----:B------:R-:W-:Y:S05]  /*1ca60*/  BSYNC B0 ;  /* 0x0000000000007941 */ /* 0x000fea0003800000 */
.L_x_293:
        /* <DEDUP_REMOVED lines=16> */
.L_x_296:
[----:B------:R-:W-:Y:S05]  /*1cb70*/  BSYNC B0 ;  /* 0x0000000000007941 */ /* 0x000fea0003800000 */
.L_x_295:
        /* <DEDUP_REMOVED lines=16> */
.L_x_298:
[----:B------:R-:W-:Y:S05]  /*1cc80*/  BSYNC B0 ;  /* 0x0000000000007941 */ /* 0x000fea0003800000 */
.L_x_297:
        /* <DEDUP_REMOVED lines=16> */
.L_x_300:
[----:B------:R-:W-:Y:S05]  /*1cd90*/  BSYNC B0 ;  /* 0x0000000000007941 */ /* 0x000fea0003800000 */
.L_x_299:
        /* <DEDUP_REMOVED lines=16> */
.L_x_302:
[----:B------:R-:W-:Y:S05]  /*1cea0*/  BSYNC B0 ;  /* 0x0000000000007941 */ /* 0x000fea0003800000 */
.L_x_301:
        /* <DEDUP_REMOVED lines=15> */
.L_x_304:
[----:B------:R-:W-:Y:S05]  /*1cfa0*/  BSYNC B0 ;  /* 0x0000000000007941 */ /* 0x000fea0003800000 */
.L_x_303:
        /* <DEDUP_REMOVED lines=72> */
.L_x_305:
        /* <DEDUP_REMOVED lines=13> */
.L_x_1135:


//--------------------- .text._ZN5flash16flash_fwd_kernelI23Flash_fwd_kernel_traitsILi64ELi128ELi128ELi4ELb0ELb0EN7cutlass10bfloat16_tE19Flash_kernel_traitsILi64ELi128ELi128ELi4ES3_EELb0ELb1ELb0ELb1ELb0ELb0ELb0ELb0EEEvNS_16Flash_fwd_paramsE --------------------------
	.section	.text._ZN5flash16flash_fwd_kernelI23Flash_fwd_kernel_traitsILi64ELi128ELi128ELi4ELb0ELb0EN7cutlass10bfloat16_tE19Flash_kernel_traitsILi64ELi128ELi128ELi4ES3_EELb0ELb1ELb0ELb1ELb0ELb0ELb0ELb0EEEvNS_16Flash_fwd_paramsE,"ax",@progbits
	.sectioninfo	@"SHI_REGISTERS=255"
	.align	128
        .global         _ZN5flash16flash_fwd_kernelI23Flash_fwd_kernel_traitsILi64ELi128ELi128ELi4ELb0ELb0EN7cutlass10bfloat16_tE19Flash_kernel_traitsILi64ELi128ELi128ELi4ES3_EELb0ELb1ELb0ELb1ELb0ELb0ELb0ELb0EEEvNS_16Flash_fwd_paramsE
        .type           _ZN5flash16flash_fwd_kernelI23Flash_fwd_kernel_traitsILi64ELi128ELi128ELi4ELb0ELb0EN7cutlass10bfloat16_tE19Flash_kernel_traitsILi64ELi128ELi128ELi4ES3_EELb0ELb1ELb0ELb1ELb0ELb0ELb0ELb0EEEvNS_16Flash_fwd_paramsE,@function
        .size           _ZN5flash16flash_fwd_kernelI23Flash_fwd_kernel_traitsILi64ELi128ELi128ELi4ELb0ELb0EN7cutlass10bfloat16_tE19Flash_kernel_traitsILi64ELi128ELi128ELi4ES3_EELb0ELb1ELb0ELb1ELb0ELb0ELb0ELb0EEEvNS_16Flash_fwd_paramsE,(.L_x_1136 - _ZN5flash16flash_fwd_kernelI23Flash_fwd_kernel_traitsILi64ELi128ELi128ELi4ELb0ELb0EN7cutlass10bfloat16_tE19Flash_kernel_traitsILi64ELi128ELi128ELi4ES3_EELb0ELb1ELb0ELb1ELb0ELb0ELb0ELb0EEEvNS_16Flash_fwd_paramsE)
        .other          _ZN5flash16flash_fwd_kernelI23Flash_fwd_kernel_traitsILi64ELi128ELi128ELi4ELb0ELb0EN7cutlass10bfloat16_tE19Flash_kernel_traitsILi64ELi128ELi128ELi4ES3_EELb0ELb1ELb0ELb1ELb0ELb0ELb0ELb0EEEvNS_16Flash_fwd_paramsE,@"STO_CUDA_ENTRY STV_DEFAULT"
_ZN5flash16flash_fwd_kernelI23Flash_fwd_kernel_traitsILi64ELi128ELi128ELi4ELb0ELb0EN7cutlass10bfloat16_tE19Flash_kernel_traitsILi64ELi128ELi128ELi4ES3_EELb0ELb1ELb0ELb1ELb0ELb0ELb0ELb0EEEvNS_16Flash_fwd_paramsE:
.text._ZN5flash16flash_fwd_kernelI23Flash_fwd_kernel_traitsILi64ELi128ELi128ELi4ELb0ELb0EN7cutlass10bfloat16_tE19Flash_kernel_traitsILi64ELi128ELi128ELi4ES3_EELb0ELb1ELb0ELb1ELb0ELb0ELb0ELb0EEEvNS_16Flash_fwd_paramsE:
        /* <DEDUP_REMOVED lines=48> */
[----:B--234-:R-:W-:Y:S05]  /*0300*/  @!P0 BRA `(.L_x_306) ;  /* 0x0000007000008947 */ /* 0x01cfea0003800000 */
[----:B-1----:R-:W-:-:S13]  /*0310*/  PLOP3.LUT P0, PT, PT, PT, UP3, 0x80, 0x0 ;  /* 0x000000000000781c */ /* 0x002fda0003f0f038 */
[----:B------:R-:W2:Y:S04]  /*0320*/  @P0 LDG.E R0, [R2.64+0x4] ;  /* 0x0000043402000981 */ /* 0x000ea8000c1e1900 */
[----:B------:R-:W3:Y:S01]  /*0330*/  @!P0 LDG.E R2, [R2.64] ;  /* 0x0000003402028981 */ /* 0x000ee2000c1e1900 */
[----:B--2---:R-:W1:Y:S02]  /*0340*/  @P0 R2UR UR6, R0 ;  /* 0x00000000000603c2 */ /* 0x004e6400000e0000 */
[----:B-1----:R-:W-:-:S11]  /*0350*/  @UP3 UIADD3 UR6, UR6, -UR17, URZ ;  /* 0x8000001106063290 */ /* 0x002fd6000fffe03f */
[----:B---3--:R1:W2:Y:S02]  /*0360*/  @!P0 R2UR UR6, R2 ;  /* 0x00000000020683c2 */ /* 0x0082a400000e0000 */
[----:B-12---:R-:W-:Y:S05]  /*0370*/  BRA `(.L_x_307) ;  /* 0x0000001000007947 */ /* 0x006fea0003800000 */
.L_x_306:
[----:B-1----:R-:W-:Y:S02]  /*0380*/  ULDC UR6, c[0x0][0x218] ;  /* 0x0000860000067ab9 */ /* 0x002fe40000000800 */
.L_x_307:
        /* <DEDUP_REMOVED lines=48> */
[----:B------:R-:W-:Y:S02]  /*0690*/  @UP0 UIMAD.WIDE.U32 UR20, UR13, UR4, URZ ;  /* 0x000000040d1402a5 */ /* 0x000fe4000f8e003f */
[----:B------:R-:W-:Y:S02]  /*06a0*/  @!UP1 UIMAD.WIDE.U32 UR22, UR12, UR6, URZ ;  /* 0x000000060c1692a5 */ /* 0x000fe4000f8e003f */
[----:B------:R-:W-:Y:S02]  /*06b0*/  @!UP1 UIMAD UR7, UR12, UR7, UR10 ;  /* 0x000000070c0792a4 */ /* 0x000fe4000f8e020a */
[----:B------:R-:W-:Y:S02]  /*06c0*/  @UP0 UIMAD UR10, UR13, UR5, UR21 ;  /* 0x000000050d0a02a4 */ /* 0x000fe4000f8e0215 */
[----:B------:R-:W-:Y:S02]  /*06d0*/  @UP1 UMOV UR6, UR18 ;  /* 0x0000001200061c82 */ /* 0x000fe40008000000 */
[----:B------:R-:W-:-:S02]  /*06e0*/  USHF.R.S32.HI UR13, URZ, 0x1f, UR14 ;  /* 0x0000001f3f0d7899 */ /* 0x000fc4000801140e */
[----:B------:R-:W-:Y:S02]  /*06f0*/  @!UP1 UIADD3 UR8, UR23, UR7, URZ ;  /* 0x0000000717089290 */ /* 0x000fe4000fffe03f */
[----:B------:R-:W-:Y:S02]  /*0700*/  @!UP1 UMOV UR6, UR22 ;  /* 0x0000001600069c82 */ /* 0x000fe40008000000 */
[----:B------:R-:W-:Y:S01]  /*0710*/  @UP0 UMOV UR16, UR20 ;  /* 0x0000001400100c82 */ /* 0x000fe20008000000 */
[----:B------:R-:W-:Y:S05]  /*0720*/  @P0 BRA `(.L_x_309) ;  /* 0x000000d000000947 */ /* 0x000fea0003800000 */
[----:B------:R-:W-:Y:S02]  /*0730*/  USHF.R.S32.HI UR10, URZ, 0x1f, UR11 ;  /* 0x0000001f3f0a7899 */ /* 0x000fe4000801140b */
[----:B------:R-:W-:Y:S02]  /*0740*/  ULDC.64 UR4, c[0x0][0x198] ;  /* 0x0000660000047ab9 */ /* 0x000fe40000000a00 */
[----:B------:R-:W-:Y:S02]  /*0750*/  UIMAD UR10, UR10, UR4, URZ ;  /* 0x000000040a0a72a4 */ /* 0x000fe4000f8e023f */
[----:B------:R-:W-:-:S02]  /*0760*/  UIMAD.WIDE.U32 UR18, UR11, UR4, URZ ;  /* 0x000000040b1272a5 */ /* 0x000fc4000f8e003f */
[----:B------:R-:W-:Y:S02]  /*0770*/  UIMAD UR10, UR11, UR5, UR10 ;  /* 0x000000050b0a72a4 */ /* 0x000fe4000f8e020a */
[----:B------:R-:W-:Y:S02]  /*0780*/  USHF.R.S32.HI UR7, URZ, 0x1f, UR12 ;  /* 0x0000001f3f077899 */ /* 0x000fe4000801140c */
[----:B------:R-:W-:Y:S02]  /*0790*/  UIADD3 UR19, UR19, UR10, URZ ;  /* 0x0000000a13137290 */ /* 0x000fe4000fffe03f */
[----:B------:R-:W-:Y:S02]  /*07a0*/  ULDC.64 UR4, c[0x0][0x180] ;  /* 0x0000600000047ab9 */ /* 0x000fe40000000a00 */
[----:B------:R-:W-:Y:S02]  /*07b0*/  UIMAD UR7, UR7, UR4, URZ ;  /* 0x00000004070772a4 */ /* 0x000fe4000f8e023f */
[----:B------:R-:W-:-:S02]  /*07c0*/  UIMAD.WIDE.U32 UR18, UR12, UR4, UR18 ;  /* 0x000000040c1272a5 */ /* 0x000fc4000f8e0012 */
[----:B------:R-:W-:-:S04]  /*07d0*/  UIMAD UR5, UR12, UR5, UR7 ;  /* 0x000000050c0572a4 */ /* 0x000fc8000f8e0207 */
[----:B------:R-:W-:Y:S02]  /*07e0*/  UIADD3 UR10, UR19, UR5, URZ ;  /* 0x00000005130a7290 */ /* 0x000fe4000fffe03f */
[----:B------:R-:W-:Y:S02]  /*07f0*/  UMOV UR16, UR18 ;  /* 0x0000001200107c82 */ /* 0x000fe40008000000 */
.L_x_309:
        /* <DEDUP_REMOVED lines=45> */
.L_x_310:
[----:B------:R-:W-:Y:S01]  /*0ad0*/  SHF.R.S32.HI R27, RZ, 0x1f, R29 ;  /* 0x0000001fff1b7819 */ /* 0x000fe2000001141d */
[----:B------:R-:W1:Y:S01]  /*0ae0*/  S2R R4, SR_CTAID.Z ;  /* 0x0000000000047919 */ /* 0x000e620000002700 */
[----:B------:R-:W-:Y:S01]  /*0af0*/  UIADD3 UR5, -UR15, UR35, URZ ;  /* 0x000000230f057290 */ /* 0x000fe2000fffe13f */
[----:B------:R-:W-:Y:S01]  /*0b00*/  BSSY B0, `(.L_x_311) ;  /* 0x000002e000007945 */ /* 0x000fe20003800000 */
[CC--:B------:R-:W-:Y:S02]  /*0b10*/  LEA.HI R2, R27.reuse, R29.reuse, RZ, 0x3 ;  /* 0x0000001d1b027211 */ /* 0x0c0fe400078f18ff */
[----:B------:R-:W-:Y:S02]  /*0b20*/  LEA.HI R3, R27, R29, RZ, 0x6 ;  /* 0x0000001d1b037211 */ /* 0x000fe400078f30ff */
[----:B------:R-:W-:Y:S02]  /*0b30*/  SHF.R.S32.HI R8, RZ, 0x3, R2 ;  /* 0x00000003ff087819 */ /* 0x000fe40000011402 */
[----:B------:R-:W-:-:S02]  /*0b40*/  LOP3.LUT R2, R2, 0xfffffff8, RZ, 0xc0, !PT ;  /* 0xfffffff802027812 */ /* 0x000fc400078ec0ff */
[----:B------:R-:W-:Y:S01]  /*0b50*/  SHF.R.S32.HI R9, RZ, 0x1f, R8 ;  /* 0x0000001fff097819 */ /* 0x000fe20000011408 */
[----:B------:R-:W-:Y:S01]  /*0b60*/  IMAD.SHL.U32 R0, R8, 0x40, RZ ;  /* 0x0000004008007824 */ /* 0x000fe200078e00ff */
[----:B------:R-:W-:Y:S01]  /*0b70*/  LEA.HI R16, R27, R29, RZ, 0x5 ;  /* 0x0000001d1b107211 */ /* 0x000fe200078f28ff */
[----:B------:R-:W-:Y:S01]  /*0b80*/  IMAD.IADD R19, R29, 0x1, -R2 ;  /* 0x000000011d137824 */ /* 0x000fe200078e0a02 */
[----:B------:R-:W-:Y:S02]  /*0b90*/  SHF.R.S32.HI R15, RZ, 0x1f, R14 ;  /* 0x0000001fff0f7819 */ /* 0x000fe4000001140e */
[----:B------:R-:W-:Y:S01]  /*0ba0*/  LOP3.LUT R0, R0, 0x1c0, RZ, 0xc0, !PT ;  /* 0x000001c000007812 */ /* 0x000fe200078ec0ff */
[----:B------:R-:W-:Y:S01]  /*0bb0*/  IMAD.SHL.U32 R32, R19, 0x8, RZ ;  /* 0x0000000813207824 */ /* 0x000fe200078e00ff */
[----:B------:R-:W-:Y:S02]  /*0bc0*/  SHF.R.S32.HI R28, RZ, 0x5, R16 ;  /* 0x00000005ff1c7819 */ /* 0x000fe40000011410 */
[----:B------:R-:W-:-:S02]  /*0bd0*/  SHF.R.U32.HI R2, RZ, 0x3, R0 ;  /* 0x00000003ff027819 */ /* 0x000fc40000011600 */
[--C-:B------:R-:W-:Y:S02]  /*0be0*/  SHF.R.S32.HI R33, RZ, 0x1f, R32.reuse ;  /* 0x0000001fff217819 */ /* 0x100fe40000011420 */
[----:B------:R-:W-:Y:S01]  /*0bf0*/  IADD3 R6, P0, R32, UR6, RZ ;  /* 0x0000000620067c10 */ /* 0x000fe2000ff1e0ff */
[----:B------:R-:W-:Y:S01]  /*0c00*/  ULDC.64 UR6, c[0x0][0x1a8] ;  /* 0x00006a0000067ab9 */ /* 0x000fe20000000a00 */
[----:B------:R-:W-:Y:S01]  /*0c10*/  LOP3.LUT R0, R0, 0x38, R32, 0xf8, !PT ;  /* 0x0000003800007812 */ /* 0x000fe200078ef820 */
[----:B------:R2:W-:Y:S01]  /*0c20*/  STL.64 [R1+0x48], R32 ;  /* 0x0000482001007387 */ /* 0x0005e20000100a00 */
[----:B------:R-:W-:Y:S01]  /*0c30*/  IADD3.X R7, R33, UR8, RZ, P0, !PT ;  /* 0x0000000821077c10 */ /* 0x000fe200087fe4ff */
[----:B------:R-:W-:Y:S01]  /*0c40*/  UIMAD UR6, UR13, UR6, URZ ;  /* 0x000000060d0672a4 */ /* 0x000fe2000f8e023f */
[----:B------:R-:W-:Y:S02]  /*0c50*/  ISETP.GE.AND P0, PT, R8, UR5, PT ;  /* 0x0000000508007c0c */ /* 0x000fe4000bf06270 */
[----:B------:R-:W-:Y:S01]  /*0c60*/  LOP3.LUT R0, R0, R2, RZ, 0x3c, !PT ;  /* 0x0000000200007212 */ /* 0x000fe200078e3cff */
[----:B------:R-:W-:Y:S01]  /*0c70*/  IMAD.SHL.U32 R2, R3, 0x8, RZ ;  /* 0x0000000803027824 */ /* 0x000fe200078e00ff */
[----:B------:R-:W-:Y:S01]  /*0c80*/  UIMAD UR6, UR14, UR7, UR6 ;  /* 0x000000070e0672a4 */ /* 0x000fe2000f8e0206 */
        /* <DEDUP_REMOVED lines=21> */
.L_x_312:
[----:B------:R-:W-:Y:S05]  /*0de0*/  BSYNC B0 ;  /* 0x0000000000007941 */ /* 0x000fea0003800000 */
.L_x_311:
        /* <DEDUP_REMOVED lines=21> */
.L_x_314:
[----:B------:R-:W-:Y:S05]  /*0f40*/  BSYNC B0 ;  /* 0x0000000000007941 */ /* 0x000fea0003800000 */
.L_x_313:
        /* <DEDUP_REMOVED lines=21> */
.L_x_316:
[----:B------:R-:W-:Y:S05]  /*10a0*/  BSYNC B0 ;  /* 0x0000000000007941 */ /* 0x000fea0003800000 */
.L_x_315:
        /* <DEDUP_REMOVED lines=21> */
.L_x_318:
[----:B------:R-:W-:Y:S05]  /*1200*/  BSYNC B0 ;  /* 0x0000000000007941 */ /* 0x000fea0003800000 */
.L_x_317:
        /* <DEDUP_REMOVED lines=21> */
.L_x_320:
[----:B------:R-:W-:Y:S05]  /*1360*/  BSYNC B0 ;  /* 0x0000000000007941 */ /* 0x000fea0003800000 */
.L_x_319:
        /* <DEDUP_REMOVED lines=21> */
.L_x_322:
[----:B------:R-:W-:Y:S05]  /*14c0*/  BSYNC B0 ;  /* 0x0000000000007941 */ /* 0x000fea0003800000 */
.L_x_321:
        /* <DEDUP_REMOVED lines=21> */
.L_x_324:
[----:B------:R-:W-:Y:S05]  /*1620*/  BSYNC B0 ;  /* 0x0000000000007941 */ /* 0x000fea0003800000 */
.L_x_323:
        /* <DEDUP_REMOVED lines=24> */
.L_x_326:
[----:B------:R-:W-:Y:S05]  /*17b0*/  BSYNC B0 ;  /* 0x0000000000007941 */ /* 0x000fea0003800000 */
.L_x_325:
[----:B------:R-:W-:Y:S01]  /*17c0*/  IMAD R6, R9, c[0x0][0x198], RZ ;  /* 0x0000660009067a24 */ /* 0x000fe200078e02ff */
[----:B------:R-:W-:Y:S01]  /*17d0*/  LEA.HI R27, R27, R29, RZ, 0x4 ;  /* 0x0000001d1b1b7211 */ /* 0x000fe200078f20ff */
[--C-:B------:R-:W-:Y:S01]  /*17e0*/  IMAD.WIDE.U32 R4, R8, c[0x0][0x198], R32.reuse ;  /* 0x0000660008047a25 */ /* 0x100fe200078e0020 */
[----:B------:R-:W-:Y:S01]  /*17f0*/  UIADD3 UR8, UR34, -0x1, URZ ;  /* 0xffffffff22087890 */ /* 0x000fe2000fffe03f */
[----:B------:R-:W-:Y:S01]  /*1800*/  MOV R30, 0x10 ;  /* 0x00000010001e7802 */ /* 0x000fe20000000f00 */
[----:B------:R-:W-:Y:S01]  /*1810*/  BSSY B0, `(.L_x_327) ;  /* 0x0000036000007945 */ /* 0x000fe20003800000 */
[----:B------:R-:W-:Y:S01]  /*1820*/  IMAD R0, R9, c[0x0][0x1a0], RZ ;  /* 0x0000680009007a24 */ /* 0x000fe200078e02ff */
[----:B------:R-:W-:Y:S01]  /*1830*/  IADD3 R4, P1, R4, UR16, RZ ;  /* 0x0000001004047c10 */ /* 0x000fe2000ff3e0ff */
[----:B-1----:R-:W-:Y:S01]  /*1840*/  IMAD.WIDE.U32 R2, R8, c[0x0][0x1a0], R32 ;  /* 0x0000680008027a25 */ /* 0x002fe200078e0020 */
[----:B------:R-:W-:Y:S01]  /*1850*/  LOP3.LUT R7, R27, 0xfffffff0, RZ, 0xc0, !PT ;  /* 0xfffffff01b077812 */ /* 0x000fe200078ec0ff */
[----:B------:R-:W-:-:S02]  /*1860*/  UIMAD UR6, UR21, UR8, URZ ;  /* 0x00000008150672a4 */ /* 0x000fc4000f8e023f */
        /* <DEDUP_REMOVED lines=8> */
[----:B------:R-:W-:Y:S01]  /*18f0*/  SHF.R.S32.HI R6, RZ, 0x1f, R0 ;  /* 0x0000001fff067819 */ /* 0x000fe20000011400 */
[C---:B------:R-:W-:Y:S01]  /*1900*/  IMAD R10, R14.reuse, c[0x0][0x1b4], R10 ;  /* 0x00006d000e0a7a24 */ /* 0x040fe200078e020a */
[----:B------:R-:W-:Y:S01]  /*1910*/  UIMAD UR10, UR8, -0x80, UR9 ;  /* 0xffffff80080a78a4 */ /* 0x000fe2000f8e0209 */
[----:B---3--:R-:W-:Y:S01]  /*1920*/  IMAD.WIDE.U32 R12, R14, c[0x0][0x1b0], R4 ;  /* 0x00006c000e0c7a25 */ /* 0x008fe200078e0004 */
[----:B------:R-:W-:Y:S01]  /*1930*/  LEA.HI R6, R6, R0, RZ, 0x3 ;  /* 0x0000000006067211 */ /* 0x000fe200078f18ff */
[----:B------:R-:W-:-:S02]  /*1940*/  USHF.R.S32.HI UR4, URZ, 0x1f, UR8 ;  /* 0x0000001f3f047899 */ /* 0x000fc40008011408 */
[C---:B------:R-:W-:Y:S01]  /*1950*/  IMAD R11, R14.reuse, c[0x0][0x1bc], R7 ;  /* 0x00006f000e0b7a24 */ /* 0x040fe200078e0207 */
[----:B------:R-:W-:Y:S01]  /*1960*/  IADD3 R235, R13, R10, RZ ;  /* 0x0000000a0deb7210 */ /* 0x000fe20007ffe0ff */
[----:B------:R-:W-:Y:S01]  /*1970*/  IMAD.WIDE.U32 R34, R14, c[0x0][0x1b8], R2 ;  /* 0x00006e000e227a25 */ /* 0x000fe200078e0002 */
[----:B------:R-:W-:Y:S01]  /*1980*/  MOV R234, R12 ;  /* 0x0000000c00ea7202 */ /* 0x000fe20000000f00 */
[----:B------:R1:W-:Y:S01]  /*1990*/  STL.64 [R1+0xa0], R12 ;  /* 0x0000a00c01007387 */ /* 0x0003e20000100a00 */
[----:B------:R-:W-:Y:S01]  /*19a0*/  LOP3.LUT R7, R6, 0xfffffff8, RZ, 0xc0, !PT ;  /* 0xfffffff806077812 */ /* 0x000fe200078ec0ff */
[----:B------:R-:W-:Y:S01]  /*19b0*/  IMAD.IADD R37, R35, 0x1, R11 ;  /* 0x0000000123257824 */ /* 0x000fe200078e020b */
[----:B------:R-:W-:Y:S01]  /*19c0*/  ISETP.GE.AND P0, PT, R8, UR10, PT ;  /* 0x0000000a08007c0c */ /* 0x000fe2000bf06270 */
[----:B------:R1:W-:Y:S01]  /*19d0*/  STL.64 [R1+0xc0], R34 ;  /* 0x0000c02201007387 */ /* 0x0003e20000100a00 */
[----:B------:R-:W-:Y:S01]  /*19e0*/  IMAD.U32 R2, RZ, RZ, UR8 ;  /* 0x00000008ff027e24 */ /* 0x000fe2000f8e00ff */
[----:B------:R-:W-:Y:S01]  /*19f0*/  UIMAD UR6, UR4, UR11, UR6 ;  /* 0x0000000b040672a4 */ /* 0x000fe2000f8e0206 */
[----:B------:R-:W-:Y:S01]  /*1a00*/  IMAD.IADD R17, R0, 0x1, -R7 ;  /* 0x0000000100117824 */ /* 0x000fe200078e0a07 */
[----:B------:R1:W-:Y:S01]  /*1a10*/  STL.64 [R1+0x50], R234 ;  /* 0x000050ea01007387 */ /* 0x0003e20000100a00 */
[----:B------:R-:W-:Y:S01]  /*1a20*/  LOP3.LUT R0, R16, 0xffffffe0, RZ, 0xc0, !PT ;  /* 0xffffffe010007812 */ /* 0x000fe200078ec0ff */
[----:B------:R-:W-:-:S02]  /*1a30*/  IMAD.WIDE.U32 R2, R2, UR11, R234 ;  /* 0x0000000b02027c25 */ /* 0x000fc4000f8e00ea */
[----:B------:R1:W-:Y:S01]  /*1a40*/  STL [R1+0xbc], R37 ;  /* 0x0000bc2501007387 */ /* 0x0003e20000100800 */
[----:B------:R-:W-:Y:S01]  /*1a50*/  IADD3 R16, -R0, R29, RZ ;  /* 0x0000001d00107210 */ /* 0x000fe20007ffe1ff */
[----:B------:R-:W-:Y:S01]  /*1a60*/  IMAD.MOV.U32 R31, RZ, RZ, 0x20 ;  /* 0x00000020ff1f7424 */ /* 0x000fe200078e00ff */
[----:B------:R-:W-:Y:S01]  /*1a70*/  R2P PR, R17, 0x6 ;  /* 0x0000000611007804 */ /* 0x000fe20000000000 */
[----:B------:R-:W-:Y:S01]  /*1a80*/  IMAD.SHL.U32 R0, R6, 0x40, RZ ;  /* 0x0000004006007824 */ /* 0x000fe200078e00ff */
[----:B------:R-:W-:-:S03]  /*1a90*/  IADD3 R11, R3, UR6, RZ ;  /* 0x00000006030b7c10 */ /* 0x000fc6000fffe0ff */
[----:B------:R-:W-:Y:S02]  /*1aa0*/  SEL R4, R30, 0xfffffff0, !P1 ;  /* 0xfffffff01e047807 */ /* 0x000fe40004800000 */
[----:B------:R-:W-:Y:S02]  /*1ab0*/  LOP3.LUT R18, R0, 0xfffffe00, RZ, 0xc0, !PT ;  /* 0xfffffe0000127812 */ /* 0x000fe400078ec0ff */
[----:B------:R-:W-:Y:S01]  /*1ac0*/  SEL R6, R31, 0xffffffe0, !P2 ;  /* 0xffffffe01f067807 */ /* 0x000fe20005000000 */
        /* <DEDUP_REMOVED lines=10> */
.L_x_328:
[----:B------:R-:W-:Y:S05]  /*1b70*/  BSYNC B0 ;  /* 0x0000000000007941 */ /* 0x000fea0003800000 */
.L_x_327:
        /* <DEDUP_REMOVED lines=10> */
[----:B------:R-:W-:Y:S02]  /*1c20*/  IADD3.X R5, R11, UR25, RZ, P0, !PT ;  /* 0x000000190b057c10 */ /* 0x000fe400087fe4ff */
[----:B-1----:R-:W-:-:S04]  /*1c30*/  LEA R12, P0, R0, c[0x0][0x168], 0x1 ;  /* 0x00005a00000c7a11 */ /* 0x002fc800078008ff */
[----:B------:R-:W-:-:S05]  /*1c40*/  LEA.HI.X R13, R0, c[0x0][0x16c], R5, 0x1, P0 ;  /* 0x00005b00000d7a11 */ /* 0x000fca00000f0c05 */
[----:B------:R-:W-:Y:S01]  /*1c50*/  @!PT LDS RZ, [RZ] ;  /* 0x00000000fffff984 */ /* 0x000fe20000000800 */
[----:B------:R-:W-:Y:S01]  /*1c60*/  @!PT LDS RZ, [RZ] ;  /* 0x00000000fffff984 */ /* 0x000fe20000000800 */
[----:B------:R-:W-:Y:S01]  /*1c70*/  @!PT LDS RZ, [RZ] ;  /* 0x00000000fffff984 */ /* 0x000fe20000000800 */
[----:B------:R1:W-:Y:S04]  /*1c80*/  LDGSTS.E.BYPASS.LTC128B.128 [R244+0x4800], [R12.64] ;  /* 0x048000000cf47fae */ /* 0x0003e8000b901d74 */
.L_x_330:
[----:B------:R-:W-:Y:S05]  /*1c90*/  BSYNC B0 ;  /* 0x0000000000007941 */ /* 0x000fea0003800000 */
.L_x_329:
[----:B------:R-:W-:Y:S01]  /*1ca0*/  ISETP.GE.AND P0, PT, R25, UR10, PT ;  /* 0x0000000a19007c0c */ /* 0x000fe2000bf06270 */
[----:B------:R-:W-:-:S12]  /*1cb0*/  BSSY B0, `(.L_x_331) ;  /* 0x0000010000007945 */ /* 0x000fd80003800000 */
[----:B------:R-:W-:Y:S05]  /*1cc0*/  @P0 BRA `(.L_x_332) ;  /* 0x000000e000000947 */ /* 0x000fea0003800000 */
[----:B------:R-:W-:-:S13]  /*1cd0*/  ISETP.GE.AND P0, PT, R32, c[0x0][0x220], PT ;  /* 0x0000880020007a0c */ /* 0x000fda0003f06270 */
[----:B------:R1:W-:Y:S01]  /*1ce0*/  @P0 STS.128 [R244+0x5000], RZ ;  /* 0x005000fff4000388 */ /* 0x0003e20000000c00 */
[----:B------:R-:W-:Y:S05]  /*1cf0*/  @P0 BRA `(.L_x_332) ;  /* 0x000000b000000947 */ /* 0x000fea0003800000 */
[----:B------:R-:W-:Y:S02]  /*1d00*/  IMAD.U32 R0, RZ, RZ, UR20 ;  /* 0x00000014ff007e24 */ /* 0x000fe4000f8e00ff */
[----:B------:R-:W-:Y:S02]  /*1d10*/  IMAD.MOV.U32 R7, RZ, RZ, c[0x0][0x19c] ;  /* 0x00006700ff077624 */ /* 0x000fe400078e00ff */
[----:B------:R-:W-:Y:S01]  /*1d20*/  IMAD.U32 R5, RZ, RZ, UR20 ;  /* 0x00000014ff057e24 */ /* 0x000fe2000f8e00ff */
[----:B------:R-:W-:-:S04]  /*1d30*/  LEA R0, P0, R0, R2, 0x5 ;  /* 0x0000000200007211 */ /* 0x000fc800078028ff */
[----:B------:R-:W-:Y:S02]  /*1d40*/  LEA.HI.X R5, R5, R11, R7, 0x5, P0 ;  /* 0x0000000b05057211 */ /* 0x000fe400000f2c07 */
[----:B-1----:R-:W-:-:S04]  /*1d50*/  LEA R12, P0, R0, c[0x0][0x168], 0x1 ;  /* 0x00005a00000c7a11 */ /* 0x002fc800078008ff */
[----:B------:R-:W-:-:S05]  /*1d60*/  LEA.HI.X R13, R0, c[0x0][0x16c], R5, 0x1, P0 ;  /* 0x00005b00000d7a11 */ /* 0x000fca00000f0c05 */
[----:B------:R-:W-:Y:S01]  /*1d70*/  @!PT LDS RZ, [RZ] ;  /* 0x00000000fffff984 */ /* 0x000fe20000000800 */
[----:B------:R-:W-:Y:S01]  /*1d80*/  @!PT LDS RZ, [RZ] ;  /* 0x00000000fffff984 */ /* 0x000fe20000000800 */
[----:B------:R-:W-:Y:S01]  /*1d90*/  @!PT LDS RZ, [RZ] ;  /* 0x00000000fffff984 */ /* 0x000fe20000000800 */
[----:B------:R1:W-:Y:S04]  /*1da0*/  LDGSTS.E.BYPASS.LTC128B.128 [R244+0x5000], [R12.64] ;  /* 0x050000000cf47fae */ /* 0x0003e8000b901d74 */
.L_x_332:
[----:B------:R-:W-:Y:S05]  /*1db0*/  BSYNC B0 ;  /* 0x0000000000007941 */ /* 0x000fea0003800000 */
.L_x_331:
[----:B------:R-:W-:Y:S01]  /*1dc0*/  ISETP.GE.AND P0, PT, R24, UR10, PT ;  /* 0x0000000a18007c0c */ /* 0x000fe2000bf06270 */
[----:B------:R-:W-:-:S12]  /*1dd0*/  BSSY B0, `(.L_x_333) ;  /* 0x0000011000007945 */ /* 0x000fd80003800000 */
        /* <DEDUP_REMOVED lines=16> */
.L_x_334:
[----:B------:R-:W-:Y:S05]  /*1ee0*/  BSYNC B0 ;  /* 0x0000000000007941 */ /* 0x000fea0003800000 */
.L_x_333:
        /* <DEDUP_REMOVED lines=17> */
.L_x_336:
[----:B------:R-:W-:Y:S05]  /*2000*/  BSYNC B0 ;  /* 0x0000000000007941 */ /* 0x000fea0003800000 */
.L_x_335:
        /* <DEDUP_REMOVED lines=19> */
.L_x_338:
[----:B------:R-:W-:Y:S05]  /*2140*/  BSYNC B0 ;  /* 0x0000000000007941 */ /* 0x000fea0003800000 */
.L_x_337:
        /* <DEDUP_REMOVED lines=19> */
.L_x_340:
[----:B------:R-:W-:Y:S05]  /*2280*/  BSYNC B0 ;  /* 0x0000000000007941 */ /* 0x000fea0003800000 */
.L_x_339:
        /* <DEDUP_REMOVED lines=18> */
.L_x_342:
[----:B------:R-:W-:Y:S05]  /*23b0*/  BSYNC B0 ;  /* 0x0000000000007941 */ /* 0x000fea0003800000 */
.L_x_341:
[----:B------:R-:W-:Y:S01]  /*23c0*/  ULDC.64 UR6, c[0x0][0x318] ;  /* 0x0000c60000067ab9 */ /* 0x000fe20000000a00 */
[----:B------:R-:W0:Y:S01]  /*23d0*/  LDGDEPBAR ;  /* 0x00000000000079af */ /* 0x000e220000000000 */
[----:B------:R-:W-:Y:S01]  /*23e0*/  UISETP.NE.U32.AND UP1, UPT, URZ, UR6, UPT ;  /* 0x000000063f00728c */ /* 0x000fe2000bf25070 */
[----:B-1----:R-:W-:Y:S02]  /*23f0*/  IMAD.MOV.U32 R14, RZ, RZ, R36 ;  /* 0x000000ffff0e7224 */ /* 0x002fe400078e0024 */
[----:B------:R-:W-:Y:S01]  /*2400*/  IMAD.MOV.U32 R15, RZ, RZ, R37 ;  /* 0x000000ffff0f7224 */ /* 0x000fe200078e0025 */
[----:B------:R-:W-:-:S03]  /*2410*/  UISETP.NE.AND.EX UP1, UPT, URZ, UR7, UPT, UP1 ;  /* 0x000000073f00728c */ /* 0x000fc6000bf25310 */
[----:B------:R-:W-:-:S03]  /*2420*/  ULDC.64 UR6, c[0x0][0x320] ;  /* 0x0000c80000067ab9 */ /* 0x000fc60000000a00 */
[----:B------:R-:W-:-:S05]  /*2430*/  PLOP3.LUT P0, PT, PT, PT, UP1, 0x80, 0x0 ;  /* 0x000000000000781c */ /* 0x000fca0003f0f018 */
[----:B------:R-:W-:Y:S02]  /*2440*/  @UP1 USHF.R.S32.HI UR16, URZ, 0x1f, UR12 ;  /* 0x0000001f3f101899 */ /* 0x000fe4000801140c */
[----:B------:R-:W-:Y:S02]  /*2450*/  @UP1 UMOV UR18, UR14 ;  /* 0x0000000e00121c82 */ /* 0x000fe40008000000 */
[----:B------:R-:W-:Y:S02]  /*2460*/  @UP1 UIMAD UR16, UR16, UR6, URZ ;  /* 0x00000006101012a4 */ /* 0x000fe4000f8e023f */
[----:B------:R-:W-:Y:S02]  /*2470*/  @UP1 UMOV UR19, UR13 ;  /* 0x0000000d00131c82 */ /* 0x000fe40008000000 */
[----:B------:R-:W-:Y:S01]  /*2480*/  @UP1 UIMAD.WIDE.U32 UR18, UR12, UR6, UR18 ;  /* 0x000000060c1212a5 */ /* 0x000fe2000f8e0012 */
[----:B------:R-:W-:Y:S01]  /*2490*/  SHF.R.S32.HI R7, RZ, 0x4, R27 ;  /* 0x00000004ff077819 */ /* 0x000fe2000001141b */
[----:B------:R-:W-:Y:S01]  /*24a0*/  @UP1 UIMAD UR7, UR12, UR7, UR16 ;  /* 0x000000070c0712a4 */ /* 0x000fe2000f8e0210 */
[----:B------:R-:W-:Y:S01]  /*24b0*/  SHF.R.S32.HI R0, RZ, 0x1f, R16 ;  /* 0x0000001fff007819 */ /* 0x000fe20000011410 */
[----:B------:R-:W-:Y:S01]  /*24c0*/  ULDC UR6, c[0x0][0x318] ;  /* 0x0000c60000067ab9 */ /* 0x000fe20000000800 */
[----:B------:R-:W-:Y:S01]  /*24d0*/  ISETP.GE.AND P1, PT, R8, UR10, PT ;  /* 0x0000000a08007c0c */ /* 0x000fe2000bf26270 */
[----:B------:R-:W-:Y:S01]  /*24e0*/  @UP1 ULEA UR12, UP0, UR18, UR6, 0x2 ;  /* 0x00000006120c1291 */ /* 0x000fe2000f80103f */
[----:B------:R-:W-:-:S04]  /*24f0*/  DEPBAR.LE SB0, 0x0 ;  /* 0x000080000000791a */ /* 0x000fc80000000000 */
[----:B------:R-:W-:Y:S01]  /*2500*/  @UP1 UIADD3 UR7, UR19, UR7, URZ ;  /* 0x0000000713071290 */ /* 0x000fe2000fffe03f */
[----:B------:R-:W-:Y:S01]  /*2510*/  IMAD.U32 R2, RZ, RZ, UR12 ;  /* 0x0000000cff027e24 */ /* 0x000fe2000f8e00ff */
[----:B------:R-:W-:Y:S02]  /*2520*/  ULDC UR6, c[0x0][0x31c] ;  /* 0x0000c70000067ab9 */ /* 0x000fe40000000800 */
[----:B------:R-:W-:-:S06]  /*2530*/  @UP1 ULEA.HI.X UR13, UR18, UR6, UR7, 0x2, UP0 ;  /* 0x00000006120d1291 */ /* 0x000fcc00080f1407 */
[----:B------:R-:W-:Y:S01]  /*2540*/  IMAD.U32 R3, RZ, RZ, UR13 ;  /* 0x0000000dff037e24 */ /* 0x000fe2000f8e00ff */
[----:B------:R-:W1:Y:S01]  /*2550*/  @P0 MUFU.RCP R12, c[0x0][0x238] ;  /* 0x00008e00000c0b08 */ /* 0x000e620000001000 */
[----:B------:R-:W-:Y:S02]  /*2560*/  IMAD.SHL.U32 R8, R8, 0x8, RZ ;  /* 0x0000000808087824 */ /* 0x000fe400078e00ff */
[----:B------:R-:W-:Y:S01]  /*2570*/  IMAD.SHL.U32 R5, R17, 0x40, RZ ;  /* 0x0000004011057824 */ /* 0x000fe200078e00ff */
[----:B------:R5:W1:Y:S01]  /*2580*/  @P0 LDG.E R11, [R2.64] ;  /* 0x00000034020b0981 */ /* 0x000a62000c1e1900 */
[----:B------:R-:W-:Y:S01]  /*2590*/  LEA R10, R28, UR15, 0x4 ;  /* 0x0000000f1c0a7c11 */ /* 0x000fe2000f8e20ff */
[----:B------:R-:W-:Y:S01]  /*25a0*/  IMAD.MOV.U32 R14, RZ, RZ, R34 ;  /* 0x000000ffff0e7224 */ /* 0x000fe200078e0022 */
[----:B------:R-:W-:Y:S01]  /*25b0*/  ULDC.64 UR12, c[0x0][0x1a0] ;  /* 0x00006800000c7ab9 */ /* 0x000fe20000000a00 */
[----:B------:R-:W-:Y:S01]  /*25c0*/  BAR.SYNC.DEFER_BLOCKING 0x0 ;  /* 0x0000000000007b1d */ /* 0x000fe20000010000 */
[----:B------:R-:W-:Y:S01]  /*25d0*/  USHF.L.U64.HI UR27, UR12, UR27, UR13 ;  /* 0x0000001b0c1b7299 */ /* 0x000fe2000801020d */
[----:B------:R-:W-:Y:S01]  /*25e0*/  IMAD.SHL.U32 R29, R29, 0x2, RZ ;  /* 0x000000021d1d7824 */ /* 0x000fe200078e00ff */
[----:B------:R-:W-:Y:S01]  /*25f0*/  USHF.L.U32 UR28, UR12, 0x7, URZ ;  /* 0x000000070c1c7899 */ /* 0x000fe2000800063f */
[C---:B------:R-:W-:Y:S01]  /*2600*/  LOP3.LUT P3, RZ, R19.reuse, 0x2, RZ, 0xc0, !PT ;  /* 0x0000000213ff7812 */ /* 0x040fe2000786c0ff */
[----:B------:R-:W-:Y:S01]  /*2610*/  UIMAD UR7, UR27, UR8, URZ ;  /* 0x000000081b0772a4 */ /* 0x000fe2000f8e023f */
[----:B------:R2:W-:Y:S01]  /*2620*/  STL.64 [R1+0xb8], R14 ;  /* 0x0000b80e01007387 */ /* 0x0005e20000100a00 */
[----:B------:R-:W-:Y:S01]  /*2630*/  LOP3.LUT P2, RZ, R19, 0x4, RZ, 0xc0, !PT ;  /* 0x0000000413ff7812 */ /* 0x000fe2000784c0ff */
[----:B------:R-:W-:Y:S01]  /*2640*/  BSSY B0, `(.L_x_343) ;  /* 0x000002e000007945 */ /* 0x000fe20003800000 */
[----:B------:R-:W-:Y:S01]  /*2650*/  UIMAD UR7, UR4, UR28, UR7 ;  /* 0x0000001c040772a4 */ /* 0x000fe2000f8e0207 */
[----:B------:R-:W-:-:S02]  /*2660*/  LOP3.LUT R93, R29, 0x6, RZ, 0xc0, !PT ;  /* 0x000000061d5d7812 */ /* 0x000fc400078ec0ff */
[----:B------:R-:W-:Y:S01]  /*2670*/  UMOV UR4, URZ ;  /* 0x0000003f00047c82 */ /* 0x000fe20008000000 */
[----:B-----5:R-:W-:Y:S02]  /*2680*/  LEA.HI R2, R27, R7, RZ, 0x1 ;  /* 0x000000071b027211 */ /* 0x020fe400078f08ff */
[----:B------:R-:W-:Y:S01]  /*2690*/  LEA.HI R3, R0, R16, RZ, 0x2 ;  /* 0x0000001000037211 */ /* 0x000fe200078f10ff */
[----:B------:R-:W-:Y:S01]  /*26a0*/  IMAD.SHL.U32 R0, R19, 0x40, RZ ;  /* 0x0000004013007824 */ /* 0x000fe200078e00ff */
[----:B------:R-:W-:Y:S01]  /*26b0*/  LOP3.LUT R2, R2, 0xfffffffe, RZ, 0xc0, !PT ;  /* 0xfffffffe02027812 */ /* 0x000fe200078ec0ff */
[----:B------:R2:W-:Y:S01]  /*26c0*/  @P1 STS.128 [R244+0x8000], RZ ;  /* 0x008000fff4001388 */ /* 0x0005e20000000c00 */
[----:B------:R-:W-:Y:S02]  /*26d0*/  SHF.R.S32.HI R3, RZ, 0x2, R3 ;  /* 0x00000002ff037819 */ /* 0x000fe40000011403 */
[----:B------:R-:W-:Y:S01]  /*26e0*/  LOP3.LUT R0, R0, 0x1c0, RZ, 0xc0, !PT ;  /* 0x000001c000007812 */ /* 0x000fe200078ec0ff */
[----:B------:R-:W-:Y:S01]  /*26f0*/  IMAD.IADD R7, R7, 0x1, -R2 ;  /* 0x0000000107077824 */ /* 0x000fe200078e0a02 */
[----:B------:R-:W-:-:S02]  /*2700*/  IADD3 R10, R10, 0x1, R3 ;  /* 0x000000010a0a7810 */ /* 0x000fc40007ffe003 */
[----:B------:R-:W-:Y:S02]  /*2710*/  LOP3.LUT R8, R0, 0x8, R8, 0xf8, !PT ;  /* 0x0000000800087812 */ /* 0x000fe400078ef808 */
[----:B------:R-:W-:Y:S02]  /*2720*/  SHF.R.U32.HI R2, RZ, 0x3, R0 ;  /* 0x00000003ff027819 */ /* 0x000fe40000011600 */
[----:B------:R-:W-:Y:S01]  /*2730*/  LOP3.LUT R0, R5, 0x1c0, RZ, 0xc0, !PT ;  /* 0x000001c005007812 */ /* 0x000fe200078ec0ff */
[C---:B------:R-:W-:Y:S01]  /*2740*/  IMAD.SHL.U32 R5, R7.reuse, 0x8, RZ ;  /* 0x0000000807057824 */ /* 0x040fe200078e00ff */
[----:B------:R-:W-:Y:S01]  /*2750*/  LOP3.LUT R9, R8, R2, RZ, 0x3c, !PT ;  /* 0x0000000208097212 */ /* 0x000fe200078e3cff */
[----:B------:R-:W-:Y:S01]  /*2760*/  IMAD.U32 R8, RZ, RZ, UR9 ;  /* 0x00000009ff087e24 */ /* 0x000fe2000f8e00ff */
[----:B------:R-:W-:Y:S02]  /*2770*/  SHF.R.U32.HI R3, RZ, 0x3, R0 ;  /* 0x00000003ff037819 */ /* 0x000fe40000011600 */
[----:B------:R-:W-:Y:S01]  /*2780*/  LOP3.LUT R2, R0, 0x8, R5, 0xf8, !PT ;  /* 0x0000000800027812 */ /* 0x000fe200078ef805 */
[----:B------:R-:W-:Y:S01]  /*2790*/  IMAD R5, R7, 0x200, R9 ;  /* 0x0000020007057824 */ /* 0x000fe200078e0209 */
[----:B------:R-:W-:Y:S01]  /*27a0*/  IADD3 R10, R8, -UR35, R10 ;  /* 0x80000023080a7c10 */ /* 0x000fe2000fffe00a */
[----:B------:R-:W-:Y:S01]  /*27b0*/  IMAD.U32 R8, RZ, RZ, UR8 ;  /* 0x00000008ff087e24 */ /* 0x000fe2000f8e00ff */
[----:B------:R-:W-:-:S02]  /*27c0*/  LOP3.LUT R3, R2, R3, RZ, 0x3c, !PT ;  /* 0x0000000302037212 */ /* 0x000fc400078e3cff */
[----:B------:R-:W-:Y:S01]  /*27d0*/  SEL R2, R30, 0xfffffff0, !P3 ;  /* 0xfffffff01e027807 */ /* 0x000fe20005800000 */
[----:B------:R-:W-:Y:S01]  /*27e0*/  IMAD.WIDE.U32 R8, R8, UR28, R14 ;  /* 0x0000001c08087c25 */ /* 0x000fe2000f8e000e */
[----:B------:R-:W-:-:S03]  /*27f0*/  IADD3 R92, R10, c[0x0][0x2e8], RZ ;  /* 0x0000ba000a5c7a10 */ /* 0x000fc60007ffe0ff */
[----:B------:R-:W-:Y:S02]  /*2800*/  IMAD.IADD R7, R18, 0x1, R3 ;  /* 0x0000000112077824 */ /* 0x000fe400078e0203 */
[----:B-1----:R-:W-:Y:S01]  /*2810*/  @P0 FMUL.FTZ R0, R11, R12 ;  /* 0x0000000c0b000220 */ /* 0x002fe20000410000 */
[----:B------:R-:W-:-:S03]  /*2820*/  IADD3 R11, R9, UR7, RZ ;  /* 0x00000007090b7c10 */ /* 0x000fc6000fffe0ff */
[----:B------:R1:W5:Y:S02]  /*2830*/  @P0 R2UR UR6, R0 ;  /* 0x00000000000603c2 */ /* 0x00036400000e0000 */
[----:B-1----:R-:W-:Y:S01]  /*2840*/  IMAD R0, R28, 0x400, R18 ;  /* 0x000004001c007824 */ /* 0x002fe200078e0212 */
[----:B-----5:R-:W-:-:S03]  /*2850*/  @UP1 UMOV UR4, UR6 ;  /* 0x0000000600041c82 */ /* 0x020fc60008000000 */
[----:B------:R-:W-:Y:S01]  /*2860*/  IMAD.IADD R3, R3, 0x1, R0 ;  /* 0x0000000103037824 */ /* 0x000fe200078e0200 */
[----:B------:R-:W-:Y:S01]  /*2870*/  SEL R0, R31, 0xffffffe0, !P2 ;  /* 0xffffffe01f007807 */ /* 0x000fe20005000000 */
[----:B------:R-:W-:Y:S05]  /*2880*/  @P1 BRA `(.L_x_344) ;  /* 0x0000009000001947 */ /* 0x000fea0003800000 */
[----:B--2---:R-:W-:-:S13]  /*2890*/  ISETP.GE.AND P0, PT, R32, c[0x0][0x220], PT ;  /* 0x0000880020007a0c */ /* 0x004fda0003f06270 */
        /* <DEDUP_REMOVED lines=8> */
.L_x_344:
[----:B--2---:R-:W-:Y:S05]  /*2920*/  BSYNC B0 ;  /* 0x0000000000007941 */ /* 0x004fea0003800000 */
.L_x_343:
        /* <DEDUP_REMOVED lines=11> */
[----:B------:R-:W-:Y:S02]  /*29e0*/  IADD3.X R14, R11, UR29, RZ, P0, !PT ;  /* 0x0000001d0b0e7c10 */ /* 0x000fe400087fe4ff */
[----:B------:R-:W-:-:S04]  /*29f0*/  LEA R12, P0, R13, c[0x0][0x170], 0x1 ;  /* 0x00005c000d0c7a11 */ /* 0x000fc800078008ff */
[----:B------:R-:W-:-:S05]  /*2a00*/  LEA.HI.X R13, R13, c[0x0][0x174], R14, 0x1, P0 ;  /* 0x00005d000d0d7a11 */ /* 0x000fca00000f0c0e */
[----:B------:R-:W-:Y:S01]  /*2a10*/  @!PT LDS RZ, [RZ] ;  /* 0x00000000fffff984 */ /* 0x000fe20000000800 */
[----:B------:R-:W-:Y:S01]  /*2a20*/  @!PT LDS RZ, [RZ] ;  /* 0x00000000fffff984 */ /* 0x000fe20000000800 */
[----:B------:R-:W-:Y:S01]  /*2a30*/  @!PT LDS RZ, [RZ] ;  /* 0x00000000fffff984 */ /* 0x000fe20000000800 */
[----:B------:R1:W-:Y:S04]  /*2a40*/  LDGSTS.E.BYPASS.LTC128B.128 [R244+0x8800], [R12.64] ;  /* 0x088000000cf47fae */ /* 0x0003e8000b901d74 */
.L_x_346:
[----:B------:R-:W-:Y:S05]  /*2a50*/  BSYNC B0 ;  /* 0x0000000000007941 */ /* 0x000fea0003800000 */
.L_x_345:
[----:B------:R-:W-:Y:S01]  /*2a60*/  ISETP.GE.AND P0, PT, R25, UR10, PT ;  /* 0x0000000a19007c0c */ /* 0x000fe2000bf06270 */
[----:B------:R-:W-:-:S12]  /*2a70*/  BSSY B0, `(.L_x_347) ;  /* 0x0000011000007945 */ /* 0x000fd80003800000 */
[----:B------:R1:W-:Y:S01]  /*2a80*/  @P0 STS.128 [R244+0x9000], RZ ;  /* 0x009000fff4000388 */ /* 0x0003e20000000c00 */
[----:B------:R-:W-:Y:S05]  /*2a90*/  @P0 BRA `(.L_x_348) ;  /* 0x000000e000000947 */ /* 0x000fea0003800000 */
[----:B------:R-:W-:-:S13]  /*2aa0*/  ISETP.GE.AND P0, PT, R32, c[0x0][0x220], PT ;  /* 0x0000880020007a0c */ /* 0x000fda0003f06270 */
[----:B------:R1:W-:Y:S01]  /*2ab0*/  @P0 STS.128 [R244+0x9000], RZ ;  /* 0x009000fff4000388 */ /* 0x0003e20000000c00 */
[----:B------:R-:W-:Y:S05]  /*2ac0*/  @P0 BRA `(.L_x_348) ;  /* 0x000000b000000947 */ /* 0x000fea0003800000 */
[----:B-1----:R-:W-:Y:S02]  /*2ad0*/  IMAD.U32 R13, RZ, RZ, UR12 ;  /* 0x0000000cff0d7e24 */ /* 0x002fe4000f8e00ff */
[----:B------:R-:W-:Y:S02]  /*2ae0*/  IMAD.MOV.U32 R12, RZ, RZ, c[0x0][0x1a4] ;  /* 0x00006900ff0c7624 */ /* 0x000fe400078e00ff */
        /* <DEDUP_REMOVED lines=9> */
.L_x_348:
[----:B------:R-:W-:Y:S05]  /*2b80*/  BSYNC B0 ;  /* 0x0000000000007941 */ /* 0x000fea0003800000 */
.L_x_347:
        /* <DEDUP_REMOVED lines=12> */
[----:B-1----:R-:W-:Y:S02]  /*2c50*/  IADD3 R13, R15, UR6, RZ ;  /* 0x000000060f0d7c10 */ /* 0x002fe4000fffe0ff */
[----:B------:R-:W-:-:S04]  /*2c60*/  LEA R12, P0, R14, c[0x0][0x170], 0x1 ;  /* 0x00005c000e0c7a11 */ /* 0x000fc800078008ff */
[----:B------:R-:W-:-:S05]  /*2c70*/  LEA.HI.X R13, R14, c[0x0][0x174], R13, 0x1, P0 ;  /* 0x00005d000e0d7a11 */ /* 0x000fca00000f0c0d */
[----:B------:R-:W-:Y:S01]  /*2c80*/  @!PT LDS RZ, [RZ] ;  /* 0x00000000fffff984 */ /* 0x000fe20000000800 */
[----:B------:R-:W-:Y:S01]  /*2c90*/  @!PT LDS RZ, [RZ] ;  /* 0x00000000fffff984 */ /* 0x000fe20000000800 */
[----:B------:R-:W-:Y:S01]  /*2ca0*/  @!PT LDS RZ, [RZ] ;  /* 0x00000000fffff984 */ /* 0x000fe20000000800 */
[----:B------:R1:W-:Y:S04]  /*2cb0*/  LDGSTS.E.BYPASS.LTC128B.128 [R244+0x9800], [R12.64] ;  /* 0x098000000cf47fae */ /* 0x0003e8000b901d74 */
.L_x_350:
[----:B------:R-:W-:Y:S05]  /*2cc0*/  BSYNC B0 ;  /* 0x0000000000007941 */ /* 0x000fea0003800000 */
.L_x_349:
        /* <DEDUP_REMOVED lines=18> */
.L_x_352:
[----:B------:R-:W-:Y:S05]  /*2df0*/  BSYNC B0 ;  /* 0x0000000000007941 */ /* 0x000fea0003800000 */
.L_x_351:
        /* <DEDUP_REMOVED lines=20> */
.L_x_354:
[----:B------:R-:W-:Y:S05]  /*2f40*/  BSYNC B0 ;  /* 0x0000000000007941 */ /* 0x000fea0003800000 */
.L_x_353:
        /* <DEDUP_REMOVED lines=20> */
.L_x_356:
[----:B------:R-:W-:Y:S05]  /*3090*/  BSYNC B0 ;  /* 0x0000000000007941 */ /* 0x000fea0003800000 */
.L_x_355:
        /* <DEDUP_REMOVED lines=19> */
.L_x_358:
[----:B------:R-:W-:Y:S05]  /*31d0*/  BSYNC B0 ;  /* 0x0000000000007941 */ /* 0x000fea0003800000 */
.L_x_357:
[----:B------:R-:W-:Y:S01]  /*31e0*/  IMAD.SHL.U32 R240, R3, 0x2, RZ ;  /* 0x0000000203f07824 */ /* 0x000fe200078e00ff */
[----:B------:R-:W0:Y:S01]  /*31f0*/  LDGDEPBAR ;  /* 0x00000000000079af */ /* 0x000e220000000000 */
[----:B------:R-:W-:Y:S01]  /*3200*/  IMAD.SHL.U32 R232, R5, 0x2, RZ ;  /* 0x0000000205e87824 */ /* 0x000fe200078e00ff */
[----:B------:R-:W-:Y:S01]  /*3210*/  UISETP.GE.AND UP0, UPT, UR34, 0x2, UPT ;  /* 0x000000022200788c */ /* 0x000fe2000bf06270 */
[----:B------:R-:W-:Y:S01]  /*3220*/  IMAD R243, R4, 0x2, R240 ;  /* 0x0000000204f37824 */ /* 0x000fe200078e02f0 */
[----:B------:R-:W-:Y:S01]  /*3230*/  LDSM.16.M88.4 R16, [R240] ;  /* 0x00000000f010783b */ /* 0x000fe20000000200 */
[----:B------:R-:W-:Y:S02]  /*3240*/  IMAD R238, R2, 0x2, R232 ;  /* 0x0000000202ee7824 */ /* 0x000fe400078e02e8 */
[----:B------:R-:W-:Y:S01]  /*3250*/  IMAD R241, R6, 0x2, R240 ;  /* 0x0000000206f17824 */ /* 0x000fe200078e02f0 */
[----:B-1----:R-:W1:Y:S03]  /*3260*/  LDSM.16.M88.4 R8, [R232+0x4000] ;  /* 0x00400000e808783b */ /* 0x002e660000000200 */
[----:B------:R-:W-:Y:S01]  /*3270*/  IMAD R242, R4, 0x2, R241 ;  /* 0x0000000204f27824 */ /* 0x000fe200078e02f1 */
[----:B------:R-:W5:Y:S04]  /*3280*/  LDSM.16.M88.4 R12, [R240+0x2000] ;  /* 0x00200000f00c783b */ /* 0x000f680000000200 */
[----:B------:R-:W2:Y:S04]  /*3290*/  LDSM.16.M88.4 R40, [R232+0x4800] ;  /* 0x00480000e828783b */ /* 0x000ea80000000200 */
[----:B------:R-:W-:Y:S04]  /*32a0*/  LDSM.16.M88.4 R52, [R238+0x4800] ;  /* 0x00480000ee34783b */ /* 0x000fe80000000200 */
[----:B------:R-:W3:Y:S04]  /*32b0*/  LDSM.16.M88.4 R36, [R232+0x5000] ;  /* 0x00500000e824783b */ /* 0x000ee80000000200 */
[----:B------:R-:W-:Y:S04]  /*32c0*/  LDSM.16.M88.4 R32, [R232+0x5800] ;  /* 0x00580000e820783b */ /* 0x000fe80000000200 */
[----:B------:R-:W-:Y:S04]  /*32d0*/  LDSM.16.M88.4 R28, [R232+0x6000] ;  /* 0x00600000e81c783b */ /* 0x000fe80000000200 */
[----:B------:R-:W-:Y:S04]  /*32e0*/  LDSM.16.M88.4 R24, [R232+0x6800] ;  /* 0x00680000e818783b */ /* 0x000fe80000000200 */
[----:B------:R-:W-:Y:S04]  /*32f0*/  LDSM.16.M88.4 R44, [R232+0x7000] ;  /* 0x00700000e82c783b */ /* 0x000fe80000000200 */
[----:B------:R-:W-:Y:S01]  /*3300*/  LDSM.16.M88.4 R64, [R232+0x7800] ;  /* 0x00780000e840783b */ /* 0x000fe20000000200 */
[-C--:B-1----:R-:W-:Y:S03]  /*3310*/  HMMA.16816.F32.BF16 R156, R16, R8.reuse, RZ ;  /* 0x00000008109c723c */ /* 0x082fe600000418ff */
[----:B------:R-:W-:Y:S04]  /*3320*/  LDSM.16.M88.4 R48, [R238+0x5000] ;  /* 0x00500000ee30783b */ /* 0x000fe80000000200 */
[----:B------:R-:W-:Y:S01]  /*3330*/  LDSM.16.M88.4 R72, [R238+0x6000] ;  /* 0x00600000ee48783b */ /* 0x000fe20000000200 */
[C---:B-----5:R-:W-:Y:S03]  /*3340*/  HMMA.16816.F32.BF16 R152, R12.reuse, R8, RZ ;  /* 0x000000080c98723c */ /* 0x060fe600000418ff */
[----:B------:R-:W-:Y:S04]  /*3350*/  LDSM.16.M88.4 R76, [R238+0x7000] ;  /* 0x00700000ee4c783b */ /* 0x000fe80000000200 */
[----:B------:R-:W-:Y:S01]  /*3360*/  LDSM.16.M88.4 R20, [R243] ;  /* 0x00000000f314783b */ /* 0x000fe20000000200 */
[-C--:B------:R-:W-:Y:S03]  /*3370*/  HMMA.16816.F32.BF16 R148, R12, R10.reuse, RZ ;  /* 0x0000000a0c94723c */ /* 0x080fe600000418ff */
[----:B------:R-:W-:Y:S04]  /*3380*/  LDSM.16.M88.4 R68, [R238+0x6800] ;  /* 0x00680000ee44783b */ /* 0x000fe80000000200 */
[----:B------:R-:W-:Y:S01]  /*3390*/  LDSM.16.M88.4 R56, [R238+0x4000] ;  /* 0x00400000ee38783b */ /* 0x000fe20000000200 */
[----:B------:R-:W-:Y:S03]  /*33a0*/  HMMA.16816.F32.BF16 R172, R16, R10, RZ ;  /* 0x0000000a10ac723c */ /* 0x000fe600000418ff */
[----:B------:R-:W1:Y:S04]  /*33b0*/  LDSM.16.M88.4 R8, [R243+0x2000] ;  /* 0x00200000f308783b */ /* 0x000e680000000200 */
[----:B------:R-:W5:Y:S01]  /*33c0*/  LDSM.16.M88.4 R80, [R238+0x7800] ;  /* 0x00780000ee50783b */ /* 0x000f620000000200 */
[C---:B--2---:R-:W-:Y:S03]  /*33d0*/  HMMA.16816.F32.BF16 R144, R12.reuse, R40, RZ ;  /* 0x000000280c90723c */ /* 0x044fe600000418ff */
[----:B------:R-:W2:Y:S05]  /*33e0*/  LDSM.16.M88.4 R60, [R238+0x5800] ;  /* 0x00580000ee3c783b */ /* 0x000eaa0000000200 */
[C---:B---3--:R-:W-:Y:S08]  /*33f0*/  HMMA.16816.F32.BF16 R132, R12.reuse, R38, RZ ;  /* 0x000000260c84723c */ /* 0x048ff000000418ff */
[----:B------:R-:W-:Y:S08]  /*3400*/  HMMA.16816.F32.BF16 R140, R12, R42, RZ ;  /* 0x0000002a0c8c723c */ /* 0x000ff000000418ff */
[C---:B------:R-:W-:Y:S08]  /*3410*/  HMMA.16816.F32.BF16 R84, R16.reuse, R40, RZ ;  /* 0x000000281054723c */ /* 0x040ff000000418ff */
[----:B------:R-:W-:Y:S08]  /*3420*/  HMMA.16816.F32.BF16 R164, R16, R42, RZ ;  /* 0x0000002a10a4723c */ /* 0x000ff000000418ff */
[----:B-1----:R-:W-:Y:S08]  /*3430*/  HMMA.16816.F32.BF16 R176, R8, R52, R144 ;  /* 0x0000003408b0723c */ /* 0x002ff00000041890 */
[-C--:B------:R-:W-:Y:S08]  /*3440*/  HMMA.16816.F32.BF16 R136, R12, R36.reuse, RZ ;  /* 0x000000240c88723c */ /* 0x080ff000000418ff */
[C---:B------:R-:W-:Y:S08]  /*3450*/  HMMA.16816.F32.BF16 R40, R16.reuse, R36, RZ ;  /* 0x000000241028723c */ /* 0x040ff000000418ff */
[----:B------:R-:W-:Y:S01]  /*3460*/  HMMA.16816.F32.BF16 R160, R16, R38, RZ ;  /* 0x0000002610a0723c */ /* 0x000fe200000418ff */
[----:B------:R-:W-:-:S02]  /*3470*/  IMAD.MOV.U32 R3, RZ, RZ, R179 ;  /* 0x000000ffff037224 */ /* 0x000fc400078e00b3 */
[----:B------:R-:W-:-:S05]  /*3480*/  IMAD.MOV.U32 R5, RZ, RZ, R178 ;  /* 0x000000ffff057224 */ /* 0x000fca00078e00b2 */
[C---:B------:R-:W-:Y:S08]  /*3490*/  HMMA.16816.F32.BF16 R128, R12.reuse, R32, RZ ;  /* 0x000000200c80723c */ /* 0x040ff000000418ff */
[----:B------:R-:W-:Y:S08]  /*34a0*/  HMMA.16816.F32.BF16 R124, R12, R34, RZ ;  /* 0x000000220c7c723c */ /* 0x000ff000000418ff */
[C---:B------:R-:W-:Y:S08]  /*34b0*/  HMMA.16816.F32.BF16 R36, R16.reuse, R32, RZ ;  /* 0x000000201024723c */ /* 0x040ff000000418ff */
[----:B------:R-:W-:Y:S08]  /*34c0*/  HMMA.16816.F32.BF16 R168, R16, R34, RZ ;  /* 0x0000002210a8723c */ /* 0x000ff000000418ff */
[C---:B------:R-:W-:Y:S08]  /*34d0*/  HMMA.16816.F32.BF16 R120, R12.reuse, R28, RZ ;  /* 0x0000001c0c78723c */ /* 0x040ff000000418ff */
[----:B------:R-:W-:Y:S08]  /*34e0*/  HMMA.16816.F32.BF16 R116, R12, R30, RZ ;  /* 0x0000001e0c74723c */ /* 0x000ff000000418ff */
[C---:B------:R-:W-:Y:S08]  /*34f0*/  HMMA.16816.F32.BF16 R32, R16.reuse, R28, RZ ;  /* 0x0000001c1020723c */ /* 0x040ff000000418ff */
[----:B------:R-:W-:Y:S08]  /*3500*/  HMMA.16816.F32.BF16 R208, R16, R30, RZ ;  /* 0x0000001e10d0723c */ /* 0x000ff000000418ff */
[C---:B------:R-:W-:Y:S08]  /*3510*/  HMMA.16816.F32.BF16 R112, R12.reuse, R24, RZ ;  /* 0x000000180c70723c */ /* 0x040ff000000418ff */
[C---:B------:R-:W-:Y:S08]  /*3520*/  HMMA.16816.F32.BF16 R104, R12.reuse, R44, RZ ;  /* 0x0000002c0c68723c */ /* 0x040ff000000418ff */
[----:B------:R-:W-:Y:S08]  /*3530*/  HMMA.16816.F32.BF16 R108, R12, R26, RZ ;  /* 0x0000001a0c6c723c */ /* 0x000ff000000418ff */
[C---:B------:R-:W-:Y:S08]  /*3540*/  HMMA.16816.F32.BF16 R28, R16.reuse, R24, RZ ;  /* 0x00000018101c723c */ /* 0x040ff000000418ff */
[C---:B------:R-:W-:Y:S08]  /*3550*/  HMMA.16816.F32.BF16 R204, R16.reuse, R26, RZ ;  /* 0x0000001a10cc723c */ /* 0x040ff000000418ff */
[----:B------:R-:W-:Y:S07]  /*3560*/  HMMA.16816.F32.BF16 R24, R16, R44, RZ ;  /* 0x0000002c1018723c */ /* 0x000fee00000418ff */
[----:B------:R-:W-:Y:S01]  /*3570*/  IMAD.MOV.U32 R45, RZ, RZ, R176 ;  /* 0x000000ffff2d7224 */ /* 0x000fe200078e00b0 */
[----:B------:R-:W-:Y:S01]  /*3580*/  HMMA.16816.F32.BF16 R96, R12, R64, RZ ;  /* 0x000000400c60723c */ /* 0x000fe200000418ff */
[----:B------:R-:W-:-:S07]  /*3590*/  IMAD.MOV.U32 R44, RZ, RZ, R177 ;  /* 0x000000ffff2c7224 */ /* 0x000fce00078e00b1 */
[C---:B------:R-:W-:Y:S08]  /*35a0*/  HMMA.16816.F32.BF16 R100, R12.reuse, R46, RZ ;  /* 0x0000002e0c64723c */ /* 0x040ff000000418ff */
[----:B------:R-:W-:Y:S08]  /*35b0*/  HMMA.16816.F32.BF16 R88, R12, R66, RZ ;  /* 0x000000420c58723c */ /* 0x000ff000000418ff */
[----:B------:R-:W-:Y:S08]  /*35c0*/  HMMA.16816.F32.BF16 R12, R16, R64, RZ ;  /* 0x00000040100c723c */ /* 0x000ff000000418ff */
[----:B------:R-:W-:Y:S07]  /*35d0*/  HMMA.16816.F32.BF16 R188, R8, R50, R132 ;  /* 0x0000003208bc723c */ /* 0x000fee0000041884 */
[----:B------:R-:W-:Y:S01]  /*35e0*/  IMAD.MOV.U32 R135, RZ, RZ, R3 ;  /* 0x000000ffff877224 */ /* 0x000fe200078e0003 */
[----:B------:R-:W-:Y:S01]  /*35f0*/  HMMA.16816.F32.BF16 R212, R16, R46, RZ ;  /* 0x0000002e10d4723c */ /* 0x000fe200000418ff */
[----:B------:R-:W-:-:S02]  /*3600*/  IMAD R3, R0, 0x2, R232 ;  /* 0x0000000200037824 */ /* 0x000fc400078e02e8 */
[----:B------:R-:W-:Y:S02]  /*3610*/  IMAD.MOV.U32 R132, RZ, RZ, R45 ;  /* 0x000000ffff847224 */ /* 0x000fe400078e002d */
[----:B------:R-:W-:Y:S02]  /*3620*/  IMAD.MOV.U32 R133, RZ, RZ, R44 ;  /* 0x000000ffff857224 */ /* 0x000fe400078e002c */
[----:B------:R-:W-:Y:S01]  /*3630*/  LDSM.16.M88.4 R44, [R3+0x5000] ;  /* 0x00500000032c783b */ /* 0x000fe20000000200 */
[----:B------:R-:W-:Y:S01]  /*3640*/  HMMA.16816.F32.BF16 R248, R8, R48, R136 ;  /* 0x0000003008f8723c */ /* 0x000fe20000041888 */
[----:B------:R-:W-:-:S07]  /*3650*/  IMAD.MOV.U32 R134, RZ, RZ, R5 ;  /* 0x000000ffff867224 */ /* 0x000fce00078e0005 */
[C---:B------:R-:W-:Y:S08]  /*3660*/  HMMA.16816.F32.BF16 R216, R8.reuse, R76, R104 ;  /* 0x0000004c08d8723c */ /* 0x040ff00000041868 */
[----:B------:R-:W-:Y:S08]  /*3670*/  HMMA.16816.F32.BF16 R180, R8, R74, R116 ;  /* 0x0000004a08b4723c */ /* 0x000ff00000041874 */
[----:B------:R-:W-:Y:S08]  /*3680*/  HMMA.16816.F32.BF16 R16, R16, R66, RZ ;  /* 0x000000421010723c */ /* 0x000ff000000418ff */
[----:B------:R-:W-:Y:S08]  /*3690*/  HMMA.16816.F32.BF16 R192, R8, R54, R140 ;  /* 0x0000003608c0723c */ /* 0x000ff0000004188c */
[C---:B------:R-:W-:Y:S08]  /*36a0*/  HMMA.16816.F32.BF16 R136, R20.reuse, R52, R84 ;  /* 0x000000341488723c */ /* 0x040ff00000041854 */
[C---:B------:R-:W-:Y:S01]  /*36b0*/  HMMA.16816.F32.BF16 R116, R20.reuse, R76, R24 ;  /* 0x0000004c1474723c */ /* 0x040fe20000041818 */
[----:B------:R-:W-:Y:S07]  /*36c0*/  LDSM.16.M88.4 R24, [R241] ;  /* 0x00000000f118783b */ /* 0x000fee0000000200 */
[----:B------:R-:W-:Y:S01]  /*36d0*/  HMMA.16816.F32.BF16 R104, R20, R54, R164 ;  /* 0x000000361468723c */ /* 0x000fe200000418a4 */
[----:B------:R-:W1:Y:S07]  /*36e0*/  LDSM.16.M88.4 R52, [R3+0x4000] ;  /* 0x004000000334783b */ /* 0x000e6e0000000200 */
[C---:B------:R-:W-:Y:S08]  /*36f0*/  HMMA.16816.F32.BF16 R176, R8.reuse, R70, R108 ;  /* 0x0000004608b0723c */ /* 0x040ff0000004186c */
[----:B------:R-:W-:Y:S08]  /*3700*/  HMMA.16816.F32.BF16 R64, R8, R56, R152 ;  /* 0x000000380840723c */ /* 0x000ff00000041898 */
[----:B-----5:R-:W-:Y:S01]  /*3710*/  HMMA.16816.F32.BF16 R108, R20, R80, R12 ;  /* 0x00000050146c723c */ /* 0x020fe2000004180c */
[----:B------:R-:W3:Y:S07]  /*3720*/  LDSM.16.M88.4 R12, [R241+0x2000] ;  /* 0x00200000f10c783b */ /* 0x000eee0000000200 */
[C---:B--2---:R-:W-:Y:S08]  /*3730*/  HMMA.16816.F32.BF16 R228, R8.reuse, R60, R128 ;  /* 0x0000003c08e4723c */ /* 0x044ff00000041880 */
[C---:B------:R-:W-:Y:S08]  /*3740*/  HMMA.16816.F32.BF16 R224, R8.reuse, R72, R120 ;  /* 0x0000004808e0723c */ /* 0x040ff00000041878 */
[C---:B------:R-:W-:Y:S08]  /*3750*/  HMMA.16816.F32.BF16 R200, R8.reuse, R80, R96 ;  /* 0x0000005008c8723c */ /* 0x040ff00000041860 */
[C---:B------:R-:W-:Y:S08]  /*3760*/  HMMA.16816.F32.BF16 R184, R8.reuse, R62, R124 ;  /* 0x0000003e08b8723c */ /* 0x040ff0000004187c */
[C---:B------:R-:W-:Y:S08]  /*3770*/  HMMA.16816.F32.BF16 R152, R8.reuse, R78, R100 ;  /* 0x0000004e0898723c */ /* 0x040ff00000041864 */
[----:B------:R-:W-:Y:S08]  /*3780*/  HMMA.16816.F32.BF16 R196, R8, R58, R148 ;  /* 0x0000003a08c4723c */ /* 0x000ff00000041894 */
[C---:B------:R-:W-:Y:S08]  /*3790*/  HMMA.16816.F32.BF16 R120, R20.reuse, R56, R156 ;  /* 0x000000381478723c */ /* 0x040ff0000004189c */
[C---:B------:R-:W-:Y:S01]  /*37a0*/  HMMA.16816.F32.BF16 R140, R20.reuse, R48, R40 ;  /* 0x00000030148c723c */ /* 0x040fe20000041828 */
[----:B------:R-:W-:Y:S07]  /*37b0*/  LDSM.16.M88.4 R40, [R3+0x5800] ;  /* 0x005800000328783b */ /* 0x000fee0000000200 */
[C---:B------:R-:W-:Y:S01]  /*37c0*/  HMMA.16816.F32.BF16 R144, R20.reuse, R60, R36 ;  /* 0x0000003c1490723c */ /* 0x040fe20000041824 */
[----:B------:R-:W-:Y:S07]  /*37d0*/  LDSM.16.M88.4 R36, [R3+0x6000] ;  /* 0x006000000324783b */ /* 0x000fee0000000200 */
[C---:B------:R-:W-:Y:S01]  /*37e0*/  HMMA.16816.F32.BF16 R128, R20.reuse, R72, R32 ;  /* 0x000000481480723c */ /* 0x040fe20000041820 */
[----:B------:R-:W-:Y:S07]  /*37f0*/  LDSM.16.M88.4 R32, [R3+0x6800] ;  /* 0x006800000320783b */ /* 0x000fee0000000200 */
[C---:B------:R-:W-:Y:S01]  /*3800*/  HMMA.16816.F32.BF16 R124, R20.reuse, R68, R28 ;  /* 0x00000044147c723c */ /* 0x040fe2000004181c */
[----:B------:R-:W2:Y:S07]  /*3810*/  LDSM.16.M88.4 R28, [R3+0x7000] ;  /* 0x00700000031c783b */ /* 0x000eae0000000200 */
[C---:B------:R-:W-:Y:S01]  /*3820*/  HMMA.16816.F32.BF16 R96, R20.reuse, R58, R172 ;  /* 0x0000003a1460723c */ /* 0x040fe200000418ac */
[----:B------:R-:W-:Y:S07]  /*3830*/  LDSM.16.M88.4 R56, [R3+0x7800] ;  /* 0x007800000338783b */ /* 0x000fee0000000200 */
[----:B------:R-:W-:Y:S01]  /*3840*/  HMMA.16816.F32.BF16 R100, R20, R50, R160 ;  /* 0x000000321464723c */ /* 0x000fe200000418a0 */
[----:B------:R5:W-:Y:S07]  /*3850*/  LDSM.16.M88.4 R48, [R3+0x4800] ;  /* 0x004800000330783b */ /* 0x000bee0000000200 */
[C---:B------:R-:W-:Y:S08]  /*3860*/  HMMA.16816.F32.BF16 R220, R8.reuse, R68, R112 ;  /* 0x0000004408dc723c */ /* 0x040ff00000041870 */
[----:B------:R-:W-:Y:S01]  /*3870*/  HMMA.16816.F32.BF16 R148, R8, R82, R88 ;  /* 0x000000520894723c */ /* 0x000fe20000041858 */
[----:B------:R-:W-:Y:S01]  /*3880*/  LDSM.16.M88.4 R8, [R242+0x2000] ;  /* 0x00200000f208783b */ /* 0x000fe20000000200 */
[----:B-----5:R-:W-:-:S06]  /*3890*/  IADD3 R3, R232, 0x4000, RZ ;  /* 0x00004000e8037810 */ /* 0x020fcc0007ffe0ff */
[----:B------:R-:W-:Y:S01]  /*38a0*/  HMMA.16816.F32.BF16 R84, R20, R74, R208 ;  /* 0x0000004a1454723c */ /* 0x000fe200000418d0 */
[----:B------:R-:W-:Y:S01]  /*38b0*/  IMAD R239, R0, 0x2, R3 ;  /* 0x0000000200ef7824 */ /* 0x000fe200078e0203 */
[----:B------:R-:W-:Y:S01]  /*38c0*/  IADD3 R3, R92, 0x8, RZ ;  /* 0x000000085c037810 */ /* 0x000fe20007ffe0ff */
[----:B------:R-:W-:Y:S02]  /*38d0*/  IMAD.U32 R0, RZ, RZ, UR8 ;  /* 0x00000008ff007e24 */ /* 0x000fe4000f8e00ff */
[----:B------:R-:W-:-:S03]  /*38e0*/  IMAD R237, R2, 0x2, R239 ;  /* 0x0000000202ed7824 */ /* 0x000fc600078e02ef */
[----:B------:R-:W-:Y:S01]  /*38f0*/  HMMA.16816.F32.BF16 R88, R20, R62, R168 ;  /* 0x0000003e1458723c */ /* 0x000fe200000418a8 */
[----:B------:R-:W-:-:S05]  /*3900*/  IMAD R0, R0, 0x80, R93 ;  /* 0x0000008000007824 */ /* 0x000fca00078e025d */
[----:B------:R-:W-:Y:S02]  /*3910*/  IADD3 R2, R0, 0x1, RZ ;  /* 0x0000000100027810 */ /* 0x000fe40007ffe0ff */
[C---:B------:R-:W-:Y:S02]  /*3920*/  HMMA.16816.F32.BF16 R72, R20.reuse, R70, R204 ;  /* 0x000000461448723c */ /* 0x040fe400000418cc */
[----:B------:R-:W5:Y:S06]  /*3930*/  I2F R5, R2 ;  /* 0x0000000200057306 */ /* 0x000f6c0000201400 */
[C---:B------:R-:W-:Y:S08]  /*3940*/  HMMA.16816.F32.BF16 R76, R20.reuse, R78, R212 ;  /* 0x0000004e144c723c */ /* 0x040ff000000418d4 */
[----:B------:R-:W-:Y:S01]  /*3950*/  HMMA.16816.F32.BF16 R112, R20, R82, R16 ;  /* 0x000000521470723c */ /* 0x000fe20000041810 */
[----:B------:R-:W-:Y:S04]  /*3960*/  LDSM.16.M88.4 R20, [R237] ;  /* 0x00000000ed14783b */ /* 0x000fe80000000200 */
[----:B------:R-:W4:Y:S03]  /*3970*/  LDSM.16.M88.4 R16, [R242] ;  /* 0x00000000f210783b */ /* 0x000f260000000200 */
[-C--:B-1----:R-:W-:Y:S08]  /*3980*/  HMMA.16816.F32.BF16 R60, R24, R52.reuse, R120 ;  /* 0x00000034183c723c */ /* 0x082ff00000041878 */
[C---:B---3--:R-:W-:Y:S08]  /*3990*/  HMMA.16816.F32.BF16 R64, R12.reuse, R52, R64 ;  /* 0x000000340c40723c */ /* 0x048ff00000041840 */
[-C--:B------:R-:W-:Y:S08]  /*39a0*/  HMMA.16816.F32.BF16 R68, R12, R54.reuse, R196 ;  /* 0x000000360c44723c */ /* 0x080ff000000418c4 */
[----:B------:R-:W-:Y:S08]  /*39b0*/  HMMA.16816.F32.BF16 R52, R24, R54, R96 ;  /* 0x000000361834723c */ /* 0x000ff00000041860 */
[----:B--2---:R-:W-:Y:S08]  /*39c0*/  HMMA.16816.F32.BF16 R216, R12, R28, R216 ;  /* 0x0000001c0cd8723c */ /* 0x004ff000000418d8 */
[----:B----4-:R-:W-:Y:S08]  /*39d0*/  HMMA.16816.F32.BF16 R60, R16, R20, R60 ;  /* 0x00000014103c723c */ /* 0x010ff0000004183c */
[----:B------:R-:W-:Y:S08]  /*39e0*/  HMMA.16816.F32.BF16 R168, R12, R30, R152 ;  /* 0x0000001e0ca8723c */ /* 0x000ff00000041898 */
[C---:B------:R-:W-:Y:S08]  /*39f0*/  HMMA.16816.F32.BF16 R116, R24.reuse, R28, R116 ;  /* 0x0000001c1874723c */ /* 0x040ff00000041874 */
[----:B------:R-:W-:Y:S01]  /*3a00*/  HMMA.16816.F32.BF16 R76, R24, R30, R76 ;  /* 0x0000001e184c723c */ /* 0x000fe2000004184c */
[----:B------:R-:W1:Y:S07]  /*3a10*/  LDSM.16.M88.4 R28, [R237+0x800] ;  /* 0x00080000ed1c783b */ /* 0x000e6e0000000200 */
[----:B------:R-:W-:Y:S07]  /*3a20*/  HMMA.16816.F32.BF16 R64, R8, R20, R64 ;  /* 0x000000140840723c */ /* 0x000fee0000041840 */
[----:B-----5:R-:W-:Y:S01]  /*3a30*/  FFMA.FTZ R21, R5, UR4, R61 ;  /* 0x0000000405157c23 */ /* 0x020fe2000801003d */
        /* <DEDUP_REMOVED lines=12> */
[C---:B------:R-:W-:Y:S01]  /*3b00*/  IADD3 R15, R92.reuse, 0x40, RZ ;  /* 0x000000405c0f7810 */ /* 0x040fe20007ffe0ff */
[----:B------:R-:W-:Y:S01]  /*3b10*/  HMMA.16816.F32.BF16 R80, R24, R48, R136 ;  /* 0x000000301850723c */ /* 0x000fe20000041888 */
[----:B------:R-:W-:-:S02]  /*3b20*/  IADD3 R14, R92, 0x48, RZ ;  /* 0x000000485c0e7810 */ /* 0x000fc40007ffe0ff */
[----:B------:R-:W-:Y:S02]  /*3b30*/  IMNMX R13, R92, UR9, PT ;  /* 0x000000095c0d7c17 */ /* 0x000fe4000b800200 */
[----:B------:R-:W-:Y:S02]  /*3b40*/  IMNMX R12, R3, UR9, PT ;  /* 0x00000009030c7c17 */ /* 0x000fe4000b800200 */
[----:B------:R-:W-:Y:S01]  /*3b50*/  IMNMX R15, R15, UR9, PT ;  /* 0x000000090f0f7c17 */ /* 0x000fe2000b800200 */
[----:B------:R-:W-:Y:S01]  /*3b60*/  HMMA.16816.F32.BF16 R124, R24, R32, R124 ;  /* 0x00000020187c723c */ /* 0x000fe2000004187c */
[----:B------:R-:W-:Y:S02]  /*3b70*/  IMNMX R14, R14, UR9, PT ;  /* 0x000000090e0e7c17 */ /* 0x000fe4000b800200 */
[----:B------:R-:W-:Y:S02]  /*3b80*/  IADD3 R3, R0, 0x8, RZ ;  /* 0x0000000800037810 */ /* 0x000fe40007ffe0ff */
[----:B------:R-:W-:-:S02]  /*3b90*/  ISETP.GE.AND P3, PT, R2, R13, PT ;  /* 0x0000000d0200720c */ /* 0x000fc40003f66270 */
[C---:B------:R-:W-:Y:S01]  /*3ba0*/  ISETP.GE.AND P1, PT, R2.reuse, R12, PT ;  /* 0x0000000c0200720c */ /* 0x040fe20003f26270 */
[----:B------:R-:W-:Y:S01]  /*3bb0*/  HMMA.16816.F32.BF16 R72, R24, R34, R72 ;  /* 0x000000221848723c */ /* 0x000fe20000041848 */
[C---:B------:R-:W-:Y:S01]  /*3bc0*/  ISETP.GE.AND P0, PT, R2.reuse, R15, PT ;  /* 0x0000000f0200720c */ /* 0x040fe20003f06270 */
[----:B------:R2:W3:Y:S01]  /*3bd0*/  I2F R20, R3 ;  /* 0x0000000300147306 */ /* 0x0004e20000201400 */
[----:B------:R-:W-:Y:S02]  /*3be0*/  ISETP.GE.AND P4, PT, R2, R14, PT ;  /* 0x0000000e0200720c */ /* 0x000fe40003f86270 */
[----:B------:R-:W-:Y:S02]  /*3bf0*/  IADD3 R2, R0, 0x9, RZ ;  /* 0x0000000900027810 */ /* 0x000fe40007ffe0ff */
[C---:B------:R-:W-:Y:S01]  /*3c00*/  ISETP.GE.AND P2, PT, R3.reuse, R13, PT ;  /* 0x0000000d0300720c */ /* 0x040fe20003f46270 */
[----:B------:R-:W-:Y:S01]  /*3c10*/  HMMA.16816.F32.BF16 R32, R16, R22, R52 ;  /* 0x000000161020723c */ /* 0x000fe20000041834 */
[----:B------:R-:W-:-:S02]  /*3c20*/  ISETP.GE.AND P6, PT, R3, R12, PT ;  /* 0x0000000c0300720c */ /* 0x000fc40003fc6270 */
[----:B------:R-:W-:-:S04]  /*3c30*/  ISETP.GE.AND P5, PT, R3, R15, PT ;  /* 0x0000000f0300720c */ /* 0x000fc80003fa6270 */
[----:B------:R-:W-:Y:S01]  /*3c40*/  FSEL R55, R21, -INF , !P3 ;  /* 0xff80000015377808 */ /* 0x000fe20005800000 */
[----:B------:R-:W-:Y:S01]  /*3c50*/  HMMA.16816.F32.BF16 R128, R24, R36, R128 ;  /* 0x000000241880723c */ /* 0x000fe20000041880 */
[----:B------:R-:W-:Y:S01]  /*3c60*/  ISETP.GE.AND P3, PT, R3, R14, PT ;  /* 0x0000000e0300720c */ /* 0x000fe20003f66270 */
[----:B--2---:R-:W-:-:S06]  /*3c70*/  FFMA.FTZ R3, R5, UR4, R67 ;  /* 0x0000000405037c23 */ /* 0x004fcc0008010043 */
[----:B------:R-:W-:Y:S08]  /*3c80*/  HMMA.16816.F32.BF16 R84, R24, R38, R84 ;  /* 0x000000261854723c */ /* 0x000ff00000041854 */
[----:B------:R-:W-:Y:S01]  /*3c90*/  HMMA.16816.F32.BF16 R36, R8, R22, R68 ;  /* 0x000000160824723c */ /* 0x000fe20000041844 */
[----:B---3--:R-:W-:-:S05]  /*3ca0*/  FFMA.FTZ R21, R20, UR4, R32 ;  /* 0x0000000414157c23 */ /* 0x008fca0008010020 */
[----:B------:R-:W-:Y:S01]  /*3cb0*/  FSEL R95, R21, -INF , !P2 ;  /* 0xff800000155f7808 */ /* 0x000fe20005000000 */
[C---:B------:R-:W-:Y:S01]  /*3cc0*/  FFMA.FTZ R23, R5.reuse, UR4, R63 ;  /* 0x0000000405177c23 */ /* 0x040fe2000801003f */
[----:B------:R-:W-:Y:S01]  /*3cd0*/  HMMA.16816.F32.BF16 R104, R24, R50, R104 ;  /* 0x000000321868723c */ /* 0x000fe20000041868 */
[----:B------:R-:W-:Y:S01]  /*3ce0*/  FFMA.FTZ R22, R5, UR4, R65 ;  /* 0x0000000405167c23 */ /* 0x000fe20008010041 */
[----:B------:R-:W-:Y:S01]  /*3cf0*/  ISETP.GE.AND P2, PT, R2, R14, PT ;  /* 0x0000000e0200720c */ /* 0x000fe20003f46270 */
[----:B------:R-:W2:Y:S01]  /*3d00*/  I2F R5, R2 ;  /* 0x0000000200057306 */ /* 0x000ea20000201400 */
[----:B------:R-:W-:Y:S02]  /*3d10*/  FSEL R149, R23, -INF , !P1 ;  /* 0xff80000017957808 */ /* 0x000fe40004800000 */
[----:B------:R-:W-:Y:S02]  /*3d20*/  FSEL R53, R22, -INF , !P0 ;  /* 0xff80000016357808 */ /* 0x000fe40004000000 */
[----:B-1----:R-:W-:Y:S01]  /*3d30*/  HMMA.16816.F32.BF16 R48, R16, R28, R80 ;  /* 0x0000001c1030723c */ /* 0x002fe20000041850 */
[----:B------:R-:W-:-:S02]  /*3d40*/  ISETP.GE.AND P1, PT, R2, R13, PT ;  /* 0x0000000d0200720c */ /* 0x000fc40003f26270 */
[----:B------:R-:W-:-:S05]  /*3d50*/  ISETP.GE.AND P0, PT, R2, R12, PT ;  /* 0x0000000c0200720c */ /* 0x000fca0003f06270 */
[----:B------:R-:W-:Y:S01]  /*3d60*/  HMMA.16816.F32.BF16 R96, R24, R44, R140 ;  /* 0x0000002c1860723c */ /* 0x000fe2000004188c */
[----:B------:R-:W-:Y:S02]  /*3d70*/  FFMA.FTZ R23, R20, UR4, R36 ;  /* 0x0000000414177c23 */ /* 0x000fe40008010024 */
[----:B--2---:R-:W-:-:S03]  /*3d80*/  FFMA.FTZ R22, R5, UR4, R33 ;  /* 0x0000000405167c23 */ /* 0x004fc60008010021 */
[----:B------:R-:W-:Y:S02]  /*3d90*/  FSEL R54, R23, -INF , !P5 ;  /* 0xff80000017367808 */ /* 0x000fe40006800000 */
[----:B------:R-:W-:Y:S01]  /*3da0*/  HMMA.16816.F32.BF16 R100, R24, R46, R100 ;  /* 0x0000002e1864723c */ /* 0x000fe20000041864 */
[----:B------:R-:W-:Y:S01]  /*3db0*/  FSEL R93, R22, -INF , !P1 ;  /* 0xff800000165d7808 */ /* 0x000fe20004800000 */
[----:B------:R-:W-:-:S06]  /*3dc0*/  FFMA.FTZ R22, R5, UR4, R37 ;  /* 0x0000000405167c23 */ /* 0x000fcc0008010025 */
[C---:B------:R-:W-:Y:S07]  /*3dd0*/  HMMA.16816.F32.BF16 R108, R24.reuse, R56, R108 ;  /* 0x00000038186c723c */ /* 0x040fee000004186c */
[----:B------:R-:W-:Y:S01]  /*3de0*/  FSEL R56, R3, -INF , !P4 ;  /* 0xff80000003387808 */ /* 0x000fe20006000000 */
[----:B------:R-:W-:Y:S01]  /*3df0*/  HMMA.16816.F32.BF16 R144, R24, R40, R144 ;  /* 0x000000281890723c */ /* 0x000fe20000041890 */
[----:B------:R-:W-:Y:S02]  /*3e00*/  IADD3 R3, R0, 0x10, RZ ;  /* 0x0000001000037810 */ /* 0x000fe40007ffe0ff */
[----:B------:R-:W-:-:S02]  /*3e10*/  ISETP.GE.AND P4, PT, R2, R15, PT ;  /* 0x0000000f0200720c */ /* 0x000fc40003f86270 */
[----:B------:R-:W-:Y:S01]  /*3e20*/  IADD3 R2, R0, 0x11, RZ ;  /* 0x0000001100027810 */ /* 0x000fe20007ffe0ff */
[----:B------:R-:W1:Y:S01]  /*3e30*/  I2F R21, R3 ;  /* 0x0000000300157306 */ /* 0x000e620000201400 */
[C---:B------:R-:W-:Y:S01]  /*3e40*/  ISETP.GE.AND P5, PT, R3.reuse, R12, PT ;  /* 0x0000000c0300720c */ /* 0x040fe20003fa6270 */
[----:B------:R-:W-:Y:S01]  /*3e50*/  HMMA.16816.F32.BF16 R88, R24, R42, R88 ;  /* 0x0000002a1858723c */ /* 0x000fe20000041858 */
[----:B------:R-:W-:Y:S02]  /*3e60*/  ISETP.GE.AND P1, PT, R3, R14, PT ;  /* 0x0000000e0300720c */ /* 0x000fe40003f26270 */
[----:B------:R-:W-:Y:S02]  /*3e70*/  FSEL R52, R22, -INF , !P4 ;  /* 0xff80000016347808 */ /* 0x000fe40006000000 */
[----:B------:R-:W-:-:S03]  /*3e80*/  ISETP.GE.AND P4, PT, R2, R12, PT ;  /* 0x0000000c0200720c */ /* 0x000fc60003f86270 */
[----:B------:R-:W-:Y:S07]  /*3e90*/  HMMA.16816.F32.BF16 R112, R24, R58, R112 ;  /* 0x0000003a1870723c */ /* 0x000fee0000041870 */
[C---:B------:R-:W-:Y:S01]  /*3ea0*/  FFMA.FTZ R24, R20.reuse, UR4, R34 ;  /* 0x0000000414187c23 */ /* 0x040fe20008010022 */
[----:B------:R-:W-:Y:S01]  /*3eb0*/  HMMA.16816.F32.BF16 R44, R8, R28, R120 ;  /* 0x0000001c082c723c */ /* 0x000fe20000041878 */
[----:B------:R-:W-:Y:S02]  /*3ec0*/  FFMA.FTZ R25, R5, UR4, R35 ;  /* 0x0000000405197c23 */ /* 0x000fe40008010023 */
[----:B------:R-:W2:Y:S01]  /*3ed0*/  LDSM.16.M88.4 R32, [R237+0x1000] ;  /* 0x00100000ed20783b */ /* 0x000ea20000000200 */
[----:B------:R-:W-:Y:S01]  /*3ee0*/  FFMA.FTZ R20, R20, UR4, R38 ;  /* 0x0000000414147c23 */ /* 0x000fe20008010026 */
[----:B------:R-:W-:Y:S01]  /*3ef0*/  FSEL R153, R24, -INF , !P6 ;  /* 0xff80000018997808 */ /* 0x000fe20007000000 */
[----:B-1----:R-:W-:Y:S01]  /*3f00*/  FFMA.FTZ R24, R21, UR4, R50 ;  /* 0x0000000415187c23 */ /* 0x002fe20008010032 */
[----:B------:R-:W-:Y:S01]  /*3f10*/  ISETP.GE.AND P6, PT, R3, R13, PT ;  /* 0x0000000d0300720c */ /* 0x000fe20003fc6270 */
[----:B------:R-:W-:Y:S01]  /*3f20*/  HMMA.16816.F32.BF16 R40, R16, R30, R104 ;  /* 0x0000001e1028723c */ /* 0x000fe20000041868 */
[----:B------:R-:W-:-:S02]  /*3f30*/  FSEL R58, R20, -INF , !P3 ;  /* 0xff800000143a7808 */ /* 0x000fc40005800000 */
[----:B------:R-:W1:Y:S01]  /*3f40*/  I2F R20, R2 ;  /* 0x0000000200147306 */ /* 0x000e620000201400 */
[----:B------:R-:W-:Y:S01]  /*3f50*/  ISETP.GE.AND P3, PT, R3, R15, PT ;  /* 0x0000000f0300720c */ /* 0x000fe20003f66270 */
[----:B------:R-:W-:Y:S01]  /*3f60*/  FFMA.FTZ R3, R5, UR4, R39 ;  /* 0x0000000405037c23 */ /* 0x000fe20008010027 */
[----:B------:R-:W-:Y:S01]  /*3f70*/  FSEL R148, R25, -INF , !P0 ;  /* 0xff80000019947808 */ /* 0x000fe20004000000 */
[----:B------:R-:W-:Y:S01]  /*3f80*/  FFMA.FTZ R5, R21, UR4, R48 ;  /* 0x0000000415057c23 */ /* 0x000fe20008010030 */
[----:B------:R-:W-:Y:S01]  /*3f90*/  HMMA.16816.F32.BF16 R36, R8, R30, R132 ;  /* 0x0000001e0824723c */ /* 0x000fe20000041884 */
[----:B------:R-:W-:Y:S02]  /*3fa0*/  ISETP.GE.AND P0, PT, R2, R13, PT ;  /* 0x0000000d0200720c */ /* 0x000fe40003f06270 */
[----:B------:R-:W-:Y:S02]  /*3fb0*/  FSEL R57, R3, -INF , !P2 ;  /* 0xff80000003397808 */ /* 0x000fe40005000000 */
[----:B------:R-:W-:-:S02]  /*3fc0*/  IADD3 R3, R0, 0x18, RZ ;  /* 0x0000001800037810 */ /* 0x000fc40007ffe0ff */
[----:B------:R-:W-:Y:S01]  /*3fd0*/  FSEL R94, R5, -INF , !P6 ;  /* 0xff800000055e7808 */ /* 0x000fe20007000000 */
[C---:B------:R-:W-:Y:S01]  /*3fe0*/  FFMA.FTZ R23, R21.reuse, UR4, R44 ;  /* 0x0000000415177c23 */ /* 0x040fe2000801002c */
[----:B------:R-:W3:Y:S01]  /*3ff0*/  I2F R5, R3 ;  /* 0x0000000300057306 */ /* 0x000ee20000201400 */
[----:B------:R-:W-:Y:S01]  /*4000*/  FFMA.FTZ R21, R21, UR4, R46 ;  /* 0x0000000415157c23 */ /* 0x000fe2000801002e */
[----:B------:R-:W-:Y:S01]  /*4010*/  ISETP.GE.AND P2, PT, R2, R15, PT ;  /* 0x0000000f0200720c */ /* 0x000fe20003f46270 */
[----:B-1----:R-:W-:Y:S01]  /*4020*/  FFMA.FTZ R22, R20, UR4, R49 ;  /* 0x0000000414167c23 */ /* 0x002fe20008010031 */
[----:B------:R-:W-:Y:S01]  /*4030*/  ISETP.GE.AND P6, PT, R2, R14, PT ;  /* 0x0000000e0200720c */ /* 0x000fe20003fc6270 */
[----:B------:R-:W-:Y:S01]  /*4040*/  FFMA.FTZ R25, R20, UR4, R51 ;  /* 0x0000000414197c23 */ /* 0x000fe20008010033 */
[----:B------:R-:W-:Y:S02]  /*4050*/  IADD3 R2, R0, 0x19, RZ ;  /* 0x0000001900027810 */ /* 0x000fe40007ffe0ff */
[----:B------:R-:W-:-:S02]  /*4060*/  FSEL R142, R24, -INF , !P5 ;  /* 0xff800000188e7808 */ /* 0x000fc40006800000 */
[----:B------:R-:W-:Y:S02]  /*4070*/  FSEL R67, R23, -INF , !P3 ;  /* 0xff80000017437808 */ /* 0x000fe40005800000 */
[----:B------:R-:W-:Y:S02]  /*4080*/  FSEL R69, R21, -INF , !P1 ;  /* 0xff80000015457808 */ /* 0x000fe40004800000 */
[----:B------:R-:W-:Y:S01]  /*4090*/  FSEL R92, R22, -INF , !P0 ;  /* 0xff800000165c7808 */ /* 0x000fe20004000000 */
[C---:B------:R-:W-:Y:S01]  /*40a0*/  FFMA.FTZ R22, R20.reuse, UR4, R45 ;  /* 0x0000000414167c23 */ /* 0x040fe2000801002d */
[----:B------:R-:W-:Y:S01]  /*40b0*/  ISETP.GE.AND P5, PT, R3, R13, PT ;  /* 0x0000000d0300720c */ /* 0x000fe20003fa6270 */
[----:B---3--:R-:W-:Y:S01]  /*40c0*/  FFMA.FTZ R21, R5, UR4, R40 ;  /* 0x0000000405157c23 */ /* 0x008fe20008010028 */
[C---:B------:R-:W-:Y:S01]  /*40d0*/  ISETP.GE.AND P3, PT, R3.reuse, R12, PT ;  /* 0x0000000c0300720c */ /* 0x040fe20003f66270 */
[-C--:B--2---:R-:W-:Y:S01]  /*40e0*/  HMMA.16816.F32.BF16 R48, R16, R32.reuse, R96 ;  /* 0x000000201030723c */ /* 0x084fe20000041860 */
[----:B------:R-:W-:Y:S01]  /*40f0*/  ISETP.GE.AND P1, PT, R3, R15, PT ;  /* 0x0000000f0300720c */ /* 0x000fe20003f26270 */
[----:B------:R-:W-:Y:S01]  /*4100*/  FFMA.FTZ R23, R5, UR4, R38 ;  /* 0x0000000405177c23 */ /* 0x000fe20008010026 */
[----:B------:R-:W-:Y:S01]  /*4110*/  ISETP.GE.AND P0, PT, R3, R14, PT ;  /* 0x0000000e0300720c */ /* 0x000fe20003f06270 */
[----:B------:R-:W-:Y:S01]  /*4120*/  FFMA.FTZ R3, R20, UR4, R47 ;  /* 0x0000000414037c23 */ /* 0x000fe2000801002f */
[----:B------:R-:W-:Y:S01]  /*4130*/  FSEL R140, R25, -INF , !P4 ;  /* 0xff800000198c7808 */ /* 0x000fe20006000000 */
[----:B------:R-:W1:Y:S01]  /*4140*/  I2F R20, R2 ;  /* 0x0000000200147306 */ /* 0x000e620000201400 */
[----:B------:R-:W-:Y:S01]  /*4150*/  FSEL R65, R22, -INF , !P2 ;  /* 0xff80000016417808 */ /* 0x000fe20005000000 */
[----:B------:R-:W-:Y:S01]  /*4160*/  HMMA.16816.F32.BF16 R44, R8, R32, R156 ;  /* 0x00000020082c723c */ /* 0x000fe2000004189c */
[----:B------:R-:W-:Y:S01]  /*4170*/  FSEL R68, R3, -INF , !P6 ;  /* 0xff80000003447808 */ /* 0x000fe20007000000 */
[----:B------:R-:W2:Y:S01]  /*4180*/  LDSM.16.M88.4 R24, [R237+0x1800] ;  /* 0x00180000ed18783b */ /* 0x000ea20000000200 */
[----:B------:R-:W-:Y:S01]  /*4190*/  IADD3 R3, R0, 0x20, RZ ;  /* 0x0000002000037810 */ /* 0x000fe20007ffe0ff */
[----:B------:R-:W-:Y:S01]  /*41a0*/  FFMA.FTZ R22, R5, UR4, R42 ;  /* 0x0000000405167c23 */ /* 0x000fe2000801002a */
[----:B------:R-:W-:Y:S01]  /*41b0*/  FSEL R105, R21, -INF , !P5 ;  /* 0xff80000015697808 */ /* 0x000fe20006800000 */
[----:B------:R-:W-:Y:S01]  /*41c0*/  FFMA.FTZ R21, R5, UR4, R36 ;  /* 0x0000000405157c23 */ /* 0x000fe20008010024 */
[C---:B------:R-:W-:Y:S01]  /*41d0*/  ISETP.GE.AND P4, PT, R2.reuse, R13, PT ;  /* 0x0000000d0200720c */ /* 0x040fe20003f86270 */
[----:B------:R-:W3:Y:S01]  /*41e0*/  I2F R5, R3 ;  /* 0x0000000300057306 */ /* 0x000ee20000201400 */
[----:B------:R-:W-:-:S02]  /*41f0*/  ISETP.GE.AND P2, PT, R2, R12, PT ;  /* 0x0000000c0200720c */ /* 0x000fc40003f46270 */
[C---:B------:R-:W-:Y:S02]  /*4200*/  ISETP.GE.AND P6, PT, R2.reuse, R15, PT ;  /* 0x0000000f0200720c */ /* 0x040fe40003fc6270 */
[----:B------:R-:W-:Y:S01]  /*4210*/  ISETP.GE.AND P5, PT, R2, R14, PT ;  /* 0x0000000e0200720c */ /* 0x000fe20003fa6270 */
[----:B-1----:R-:W-:Y:S01]  /*4220*/  FFMA.FTZ R28, R20, UR4, R41 ;  /* 0x00000004141c7c23 */ /* 0x002fe20008010029 */
[----:B------:R-:W-:Y:S01]  /*4230*/  IADD3 R2, R0, 0x21, RZ ;  /* 0x0000002100027810 */ /* 0x000fe20007ffe0ff */
[----:B------:R-:W-:Y:S01]  /*4240*/  FFMA.FTZ R29, R20, UR4, R43 ;  /* 0x00000004141d7c23 */ /* 0x000fe2000801002b */
[----:B------:R-:W-:Y:S01]  /*4250*/  FSEL R134, R22, -INF , !P3 ;  /* 0xff80000016867808 */ /* 0x000fe20005800000 */
[----:B------:R-:W-:Y:S01]  /*4260*/  FFMA.FTZ R22, R20, UR4, R37 ;  /* 0x0000000414167c23 */ /* 0x000fe20008010025 */
[----:B------:R-:W-:Y:S02]  /*4270*/  FSEL R63, R21, -INF , !P1 ;  /* 0xff800000153f7808 */ /* 0x000fe40004800000 */
[----:B------:R-:W-:-:S02]  /*4280*/  FSEL R81, R23, -INF , !P0 ;  /* 0xff80000017517808 */ /* 0x000fc40004000000 */
[----:B------:R-:W-:Y:S01]  /*4290*/  FSEL R104, R28, -INF , !P4 ;  /* 0xff8000001c687808 */ /* 0x000fe20006000000 */
[----:B---3--:R-:W-:Y:S01]  /*42a0*/  FFMA.FTZ R21, R5, UR4, R48 ;  /* 0x0000000405157c23 */ /* 0x008fe20008010030 */
[----:B------:R-:W-:Y:S01]  /*42b0*/  ISETP.GE.AND P3, PT, R3, R13, PT ;  /* 0x0000000d0300720c */ /* 0x000fe20003f66270 */
[----:B------:R-:W-:Y:S01]  /*42c0*/  FFMA.FTZ R28, R5, UR4, R50 ;  /* 0x00000004051c7c23 */ /* 0x000fe20008010032 */
[----:B------:R-:W-:Y:S01]  /*42d0*/  ISETP.GE.AND P1, PT, R3, R12, PT ;  /* 0x0000000c0300720c */ /* 0x000fe20003f26270 */
[----:B------:R-:W-:Y:S01]  /*42e0*/  FFMA.FTZ R23, R5, UR4, R44 ;  /* 0x0000000405177c23 */ /* 0x000fe2000801002c */
[C---:B------:R-:W-:Y:S02]  /*42f0*/  ISETP.GE.AND P0, PT, R3.reuse, R15, PT ;  /* 0x0000000f0300720c */ /* 0x040fe40003f06270 */
[----:B------:R-:W-:Y:S01]  /*4300*/  ISETP.GE.AND P4, PT, R3, R14, PT ;  /* 0x0000000e0300720c */ /* 0x000fe20003f86270 */
[----:B------:R-:W-:Y:S01]  /*4310*/  FFMA.FTZ R3, R20, UR4, R39 ;  /* 0x0000000414037c23 */ /* 0x000fe20008010027 */
[----:B------:R-:W-:Y:S01]  /*4320*/  FSEL R158, R21, -INF , !P3 ;  /* 0xff800000159e7808 */ /* 0x000fe20005800000 */
[----:B------:R-:W1:Y:S01]  /*4330*/  I2F R20, R2 ;  /* 0x0000000200147306 */ /* 0x000e620000201400 */
[----:B------:R-:W-:Y:S01]  /*4340*/  HMMA.16816.F32.BF16 R36, R16, R34, R100 ;  /* 0x000000221024723c */ /* 0x000fe20000041864 */
[----:B------:R-:W-:Y:S01]  /*4350*/  FSEL R61, R22, -INF , !P6 ;  /* 0xff800000163d7808 */ /* 0x000fe20007000000 */
[----:B------:R-:W-:Y:S01]  /*4360*/  FFMA.FTZ R21, R5, UR4, R46 ;  /* 0x0000000405157c23 */ /* 0x000fe2000801002e */
[----:B------:R-:W-:-:S02]  /*4370*/  FSEL R80, R3, -INF , !P5 ;  /* 0xff80000003507808 */ /* 0x000fc40006800000 */
[----:B------:R-:W-:Y:S02]  /*4380*/  IADD3 R3, R0, 0x28, RZ ;  /* 0x0000002800037810 */ /* 0x000fe40007ffe0ff */
[----:B------:R-:W-:Y:S01]  /*4390*/  FSEL R135, R29, -INF , !P2 ;  /* 0xff8000001d877808 */ /* 0x000fe20005000000 */
[C---:B------:R-:W-:Y:S01]  /*43a0*/  HMMA.16816.F32.BF16 R32, R8.reuse, R34, R188 ;  /* 0x000000220820723c */ /* 0x040fe200000418bc */
[----:B------:R-:W3:Y:S01]  /*43b0*/  I2F R5, R3 ;  /* 0x0000000300057306 */ /* 0x000ee20000201400 */
[C---:B------:R-:W-:Y:S02]  /*43c0*/  ISETP.GE.AND P2, PT, R2.reuse, R13, PT ;  /* 0x0000000d0200720c */ /* 0x040fe40003f46270 */
[C---:B------:R-:W-:Y:S02]  /*43d0*/  ISETP.GE.AND P6, PT, R2.reuse, R12, PT ;  /* 0x0000000c0200720c */ /* 0x040fe40003fc6270 */
[----:B------:R-:W-:Y:S01]  /*43e0*/  ISETP.GE.AND P5, PT, R2, R15, PT ;  /* 0x0000000f0200720c */ /* 0x000fe20003fa6270 */
[----:B-1----:R-:W-:Y:S01]  /*43f0*/  FFMA.FTZ R22, R20, UR4, R49 ;  /* 0x0000000414167c23 */ /* 0x002fe20008010031 */
[----:B------:R-:W-:Y:S01]  /*4400*/  ISETP.GE.AND P3, PT, R2, R14, PT ;  /* 0x0000000e0200720c */ /* 0x000fe20003f66270 */
[----:B------:R-:W-:Y:S01]  /*4410*/  FFMA.FTZ R29, R20, UR4, R51 ;  /* 0x00000004141d7c23 */ /* 0x000fe20008010033 */
[----:B------:R-:W-:Y:S01]  /*4420*/  IADD3 R2, R0, 0x29, RZ ;  /* 0x0000002900027810 */ /* 0x000fe20007ffe0ff */
[----:B--2---:R-:W-:Y:S01]  /*4430*/  HMMA.16816.F32.BF16 R40, R8, R24, R228 ;  /* 0x000000180828723c */ /* 0x004fe200000418e4 */
[----:B------:R-:W-:-:S02]  /*4440*/  FSEL R156, R28, -INF , !P1 ;  /* 0xff8000001c9c7808 */ /* 0x000fc40004800000 */
[----:B------:R-:W-:Y:S02]  /*4450*/  FSEL R155, R23, -INF , !P0 ;  /* 0xff800000179b7808 */ /* 0x000fe40004000000 */
[----:B------:R-:W-:Y:S01]  /*4460*/  FSEL R157, R21, -INF , !P4 ;  /* 0xff800000159d7808 */ /* 0x000fe20006000000 */
[----:B---3--:R-:W-:Y:S01]  /*4470*/  FFMA.FTZ R21, R5, UR4, R36 ;  /* 0x0000000405157c23 */ /* 0x008fe20008010024 */
[----:B------:R-:W-:Y:S01]  /*4480*/  FSEL R154, R22, -INF , !P2 ;  /* 0xff800000169a7808 */ /* 0x000fe20005000000 */
[C---:B------:R-:W-:Y:S01]  /*4490*/  FFMA.FTZ R22, R20.reuse, UR4, R45 ;  /* 0x0000000414167c23 */ /* 0x040fe2000801002d */
[C---:B------:R-:W-:Y:S02]  /*44a0*/  ISETP.GE.AND P1, PT, R3.reuse, R13, PT ;  /* 0x0000000d0300720c */ /* 0x040fe40003f26270 */
[C---:B------:R-:W-:Y:S02]  /*44b0*/  ISETP.GE.AND P0, PT, R3.reuse, R12, PT ;  /* 0x0000000c0300720c */ /* 0x040fe40003f06270 */
[----:B------:R-:W-:Y:S01]  /*44c0*/  ISETP.GE.AND P4, PT, R3, R15, PT ;  /* 0x0000000f0300720c */ /* 0x000fe20003f86270 */
[----:B------:R-:W-:Y:S01]  /*44d0*/  FFMA.FTZ R23, R5, UR4, R32 ;  /* 0x0000000405177c23 */ /* 0x000fe20008010020 */
[----:B------:R-:W-:Y:S01]  /*44e0*/  ISETP.GE.AND P2, PT, R3, R14, PT ;  /* 0x0000000e0300720c */ /* 0x000fe20003f46270 */
[----:B------:R-:W-:Y:S01]  /*44f0*/  FFMA.FTZ R3, R20, UR4, R47 ;  /* 0x0000000414037c23 */ /* 0x000fe2000801002f */
[----:B------:R-:W-:Y:S01]  /*4500*/  FSEL R159, R29, -INF , !P6 ;  /* 0xff8000001d9f7808 */ /* 0x000fe20007000000 */
[----:B------:R-:W1:Y:S01]  /*4510*/  I2F R20, R2 ;  /* 0x0000000200147306 */ /* 0x000e620000201400 */
[----:B------:R-:W-:Y:S01]  /*4520*/  HMMA.16816.F32.BF16 R44, R16, R24, R144 ;  /* 0x00000018102c723c */ /* 0x000fe20000041890 */
[----:B------:R-:W-:Y:S01]  /*4530*/  FSEL R138, R21, -INF , !P1 ;  /* 0xff800000158a7808 */ /* 0x000fe20004800000 */
[----:B------:R-:W2:Y:S01]  /*4540*/  LDSM.16.M88.4 R28, [R237+0x2000] ;  /* 0x00200000ed1c783b */ /* 0x000ea20000000200 */
[----:B------:R-:W-:Y:S01]  /*4550*/  FSEL R143, R3, -INF , !P3 ;  /* 0xff800000038f7808 */ /* 0x000fe20005800000 */
[----:B------:R-:W-:Y:S01]  /*4560*/  FFMA.FTZ R21, R5, UR4, R34 ;  /* 0x0000000405157c23 */ /* 0x000fe20008010022 */
[----:B------:R-:W-:-:S02]  /*4570*/  IADD3 R3, R0, 0x30, RZ ;  /* 0x0000003000037810 */ /* 0x000fc40007ffe0ff */
[----:B------:R-:W-:Y:S01]  /*4580*/  FFMA.FTZ R24, R5, UR4, R38 ;  /* 0x0000000405187c23 */ /* 0x000fe20008010026 */
[----:B------:R-:W-:Y:S01]  /*4590*/  FSEL R141, R22, -INF , !P5 ;  /* 0xff800000168d7808 */ /* 0x000fe20006800000 */
        /* <DEDUP_REMOVED lines=8> */
[----:B------:R-:W-:Y:S01]  /*4620*/  HMMA.16816.F32.BF16 R36, R16, R26, R88 ;  /* 0x0000001a1024723c */ /* 0x000fe20000041858 */
[----:B------:R-:W-:-:S02]  /*4630*/  FSEL R145, R24, -INF , !P0 ;  /* 0xff80000018917808 */ /* 0x000fc40004000000 */
[----:B------:R-:W-:Y:S02]  /*4640*/  FSEL R136, R23, -INF , !P4 ;  /* 0xff80000017887808 */ /* 0x000fe40006000000 */
[----:B------:R-:W-:Y:S01]  /*4650*/  FSEL R139, R21, -INF , !P2 ;  /* 0xff800000158b7808 */ /* 0x000fe20005000000 */
[----:B---3--:R-:W-:Y:S01]  /*4660*/  FFMA.FTZ R21, R5, UR4, R44 ;  /* 0x0000000405157c23 */ /* 0x008fe2000801002c */
[----:B------:R-:W-:Y:S01]  /*4670*/  FSEL R133, R22, -INF , !P6 ;  /* 0xff80000016857808 */ /* 0x000fe20007000000 */
[----:B------:R-:W-:Y:S01]  /*4680*/  FFMA.FTZ R22, R20, UR4, R33 ;  /* 0x0000000414167c23 */ /* 0x000fe20008010021 */
[----:B------:R-:W-:Y:S01]  /*4690*/  ISETP.GE.AND P0, PT, R3, R13, PT ;  /* 0x0000000d0300720c */ /* 0x000fe20003f06270 */
[----:B------:R-:W-:Y:S01]  /*46a0*/  FFMA.FTZ R24, R5, UR4, R46 ;  /* 0x0000000405187c23 */ /* 0x000fe2000801002e */
[----:B------:R-:W-:Y:S01]  /*46b0*/  ISETP.GE.AND P4, PT, R3, R12, PT ;  /* 0x0000000c0300720c */ /* 0x000fe20003f86270 */
[----:B------:R-:W-:Y:S01]  /*46c0*/  FFMA.FTZ R23, R5, UR4, R40 ;  /* 0x0000000405177c23 */ /* 0x000fe20008010028 */
[----:B------:R-:W-:-:S02]  /*46d0*/  ISETP.GE.AND P2, PT, R3, R15, PT ;  /* 0x0000000f0300720c */ /* 0x000fc40003f46270 */
[----:B------:R-:W-:Y:S01]  /*46e0*/  ISETP.GE.AND P6, PT, R3, R14, PT ;  /* 0x0000000e0300720c */ /* 0x000fe20003fc6270 */
[----:B------:R-:W-:Y:S01]  /*46f0*/  FFMA.FTZ R3, R20, UR4, R35 ;  /* 0x0000000414037c23 */ /* 0x000fe20008010023 */
[----:B------:R-:W-:Y:S01]  /*4700*/  FSEL R172, R21, -INF , !P0 ;  /* 0xff80000015ac7808 */ /* 0x000fe20004000000 */
[----:B------:R-:W1:Y:S01]  /*4710*/  I2F R20, R2 ;  /* 0x0000000200147306 */ /* 0x000e620000201400 */
[----:B------:R-:W-:Y:S01]  /*4720*/  HMMA.16816.F32.BF16 R32, R8, R26, R184 ;  /* 0x0000001a0820723c */ /* 0x000fe200000418b8 */
[----:B------:R-:W-:Y:S01]  /*4730*/  FFMA.FTZ R21, R5, UR4, R42 ;  /* 0x0000000405157c23 */ /* 0x000fe2000801002a */
[----:B------:R-:W-:Y:S02]  /*4740*/  FSEL R137, R3, -INF , !P1 ;  /* 0xff80000003897808 */ /* 0x000fe40004800000 */
[----:B------:R-:W-:Y:S02]  /*4750*/  IADD3 R3, R0, 0x38, RZ ;  /* 0x0000003800037810 */ /* 0x000fe40007ffe0ff */
[----:B------:R-:W-:-:S02]  /*4760*/  FSEL R132, R22, -INF , !P3 ;  /* 0xff80000016847808 */ /* 0x000fc40005800000 */
[----:B------:R-:W3:Y:S01]  /*4770*/  I2F R5, R3 ;  /* 0x0000000300057306 */ /* 0x000ee20000201400 */
[----:B------:R-:W-:Y:S02]  /*4780*/  FSEL R144, R25, -INF , !P5 ;  /* 0xff80000019907808 */ /* 0x000fe40006800000 */
[C---:B------:R-:W-:Y:S02]  /*4790*/  ISETP.GE.AND P5, PT, R2.reuse, R13, PT ;  /* 0x0000000d0200720c */ /* 0x040fe40003fa6270 */
[----:B------:R-:W-:Y:S01]  /*47a0*/  ISETP.GE.AND P3, PT, R2, R12, PT ;  /* 0x0000000c0200720c */ /* 0x000fe20003f66270 */
[----:B-1----:R-:W-:Y:S01]  /*47b0*/  FFMA.FTZ R22, R20, UR4, R45 ;  /* 0x0000000414167c23 */ /* 0x002fe2000801002d */
[----:B------:R-:W-:Y:S01]  /*47c0*/  ISETP.GE.AND P1, PT, R2, R15, PT ;  /* 0x0000000f0200720c */ /* 0x000fe20003f26270 */
[----:B------:R-:W-:Y:S01]  /*47d0*/  FFMA.FTZ R25, R20, UR4, R47 ;  /* 0x0000000414197c23 */ /* 0x000fe2000801002f */
[----:B------:R-:W-:Y:S01]  /*47e0*/  ISETP.GE.AND P0, PT, R2, R14, PT ;  /* 0x0000000e0200720c */ /* 0x000fe20003f06270 */
[----:B--2---:R-:W-:Y:S01]  /*47f0*/  HMMA.16816.F32.BF16 R44, R16, R28, R128 ;  /* 0x0000001c102c723c */ /* 0x004fe20000041880 */
[----:B------:R-:W-:-:S02]  /*4800*/  IADD3 R2, R0, 0x39, RZ ;  /* 0x0000003900027810 */ /* 0x000fc40007ffe0ff */
[----:B------:R-:W-:Y:S02]  /*4810*/  FSEL R164, R24, -INF , !P4 ;  /* 0xff80000018a47808 */ /* 0x000fe40006000000 */
[----:B------:R-:W-:Y:S01]  /*4820*/  FSEL R163, R23, -INF , !P2 ;  /* 0xff80000017a37808 */ /* 0x000fe20005000000 */
[----:B---3--:R-:W-:Y:S01]  /*4830*/  FFMA.FTZ R23, R5, UR4, R34 ;  /* 0x0000000405177c23 */ /* 0x008fe20008010022 */
[----:B------:R-:W-:Y:S01]  /*4840*/  FSEL R166, R21, -INF , !P6 ;  /* 0xff80000015a67808 */ /* 0x000fe20007000000 */
[----:B------:R-:W-:Y:S01]  /*4850*/  FFMA.FTZ R21, R5, UR4, R36 ;  /* 0x0000000405157c23 */ /* 0x000fe20008010024 */
[----:B------:R-:W-:Y:S01]  /*4860*/  FSEL R162, R22, -INF , !P5 ;  /* 0xff80000016a27808 */ /* 0x000fe20006800000 */
[----:B------:R-:W-:Y:S01]  /*4870*/  FFMA.FTZ R22, R20, UR4, R41 ;  /* 0x0000000414167c23 */ /* 0x000fe20008010029 */
[C---:B------:R-:W-:Y:S02]  /*4880*/  ISETP.GE.AND P4, PT, R3.reuse, R13, PT ;  /* 0x0000000d0300720c */ /* 0x040fe40003f86270 */
[----:B------:R-:W-:-:S02]  /*4890*/  ISETP.GE.AND P2, PT, R3, R12, PT ;  /* 0x0000000c0300720c */ /* 0x000fc40003f46270 */
[C---:B------:R-:W-:Y:S02]  /*48a0*/  ISETP.GE.AND P6, PT, R3.reuse, R15, PT ;  /* 0x0000000f0300720c */ /* 0x040fe40003fc6270 */
        /* <DEDUP_REMOVED lines=22> */
[----:B------:R-:W-:Y:S01]  /*4a10*/  FSEL R131, R21, -INF , !P6 ;  /* 0xff80000015837808 */ /* 0x000fe20007000000 */
[----:B------:R-:W-:Y:S01]  /*4a20*/  HMMA.16816.F32.BF16 R36, R16, R30, R84 ;  /* 0x0000001e1024723c */ /* 0x000fe20000041854 */
        /* <DEDUP_REMOVED lines=13> */
[----:B------:R-:W-:Y:S01]  /*4b00*/  FFMA.FTZ R21, R5, UR4, R42 ;  /* 0x0000000405157c23 */ /* 0x000fe2000801002a */
[----:B------:R-:W-:-:S02]  /*4b10*/  FSEL R130, R3, -INF , !P4 ;  /* 0xff80000003827808 */ /* 0x000fc40006000000 */
[----:B------:R-:W-:Y:S02]  /*4b20*/  IADD3 R3, R0, 0x48, RZ ;  /* 0x0000004800037810 */ /* 0x000fe40007ffe0ff */
[----:B------:R-:W-:Y:S02]  /*4b30*/  FSEL R128, R22, -INF , !P0 ;  /* 0xff80000016807808 */ /* 0x000fe40004000000 */
        /* <DEDUP_REMOVED lines=30> */
[----:B------:R-:W-:-:S02]  /*4d20*/  FSEL R181, R22, -INF , !P4 ;  /* 0xff80000016b57808 */ /* 0x000fc40006000000 */
[----:B------:R-:W-:Y:S01]  /*4d30*/  FFMA.FTZ R24, R5, UR4, R38 ;  /* 0x0000000405187c23 */ /* 0x000fe20008010026 */
[C---:B------:R-:W-:Y:S01]  /*4d40*/  ISETP.GE.AND P0, PT, R2.reuse, R13, PT ;  /* 0x0000000d0200720c */ /* 0x040fe20003f06270 */
[----:B------:R-:W3:Y:S01]  /*4d50*/  I2F R5, R3 ;  /* 0x0000000300057306 */ /* 0x000ee20000201400 */
        /* <DEDUP_REMOVED lines=9> */
[----:B------:R-:W-:Y:S02]  /*4df0*/  FSEL R180, R21, -INF , !P1 ;  /* 0xff80000015b47808 */ /* 0x000fe40004800000 */
[----:B------:R-:W-:Y:S01]  /*4e00*/  FSEL R126, R22, -INF , !P0 ;  /* 0xff800000167e7808 */ /* 0x000fe20004000000 */
[C---:B------:R-:W-:Y:S01]  /*4e10*/  FFMA.FTZ R22, R20.reuse, UR4, R33 ;  /* 0x0000000414167c23 */ /* 0x040fe20008010021 */
[----:B------:R-:W-:Y:S01]  /*4e20*/  ISETP.GE.AND P5, PT, R3, R13, PT ;  /* 0x0000000d0300720c */ /* 0x000fe20003fa6270 */
[----:B---3--:R-:W-:Y:S01]  /*4e30*/  FFMA.FTZ R21, R5, UR4, R44 ;  /* 0x0000000405157c23 */ /* 0x008fe2000801002c */
[----:B------:R-:W-:Y:S01]  /*4e40*/  ISETP.GE.AND P3, PT, R3, R12, PT ;  /* 0x0000000c0300720c */ /* 0x000fe20003f66270 */
[----:B------:R-:W-:Y:S01]  /*4e50*/  FFMA.FTZ R24, R5, UR4, R46 ;  /* 0x0000000405187c23 */ /* 0x000fe2000801002e */
[----:B------:R-:W-:Y:S01]  /*4e60*/  ISETP.GE.AND P1, PT, R3, R15, PT ;  /* 0x0000000f0300720c */ /* 0x000fe20003f26270 */
[----:B------:R-:W-:Y:S01]  /*4e70*/  FFMA.FTZ R23, R5, UR4, R40 ;  /* 0x0000000405177c23 */ /* 0x000fe20008010028 */
        /* <DEDUP_REMOVED lines=18> */
[----:B------:R-:W-:-:S02]  /*4fa0*/  FSEL R245, R24, -INF , !P3 ;  /* 0xff80000018f57808 */ /* 0x000fc40005800000 */
[----:B------:R-:W-:Y:S02]  /*4fb0*/  FSEL R214, R23, -INF , !P1 ;  /* 0xff80000017d67808 */ /* 0x000fe40004800000 */
[----:B------:R-:W-:Y:S01]  /*4fc0*/  FSEL R220, R21, -INF , !P0 ;  /* 0xff80000015dc7808 */ /* 0x000fe20004000000 */
[C---:B---3--:R-:W-:Y:S01]  /*4fd0*/  FFMA.FTZ R21, R5.reuse, UR4, R36 ;  /* 0x0000000405157c23 */ /* 0x048fe20008010024 */
[----:B------:R-:W-:Y:S01]  /*4fe0*/  FSEL R230, R22, -INF , !P4 ;  /* 0xff80000016e67808 */ /* 0x000fe20006000000 */
[----:B------:R-:W-:Y:S01]  /*4ff0*/  FFMA.FTZ R22, R20, UR4, R41 ;  /* 0x0000000414167c23 */ /* 0x000fe20008010029 */
[----:B------:R-:W-:Y:S01]  /*5000*/  IADD3 R2, R0, 0x59, RZ ;  /* 0x0000005900027810 */ /* 0x000fe20007ffe0ff */
[----:B------:R-:W-:Y:S01]  /*5010*/  FFMA.FTZ R23, R5, UR4, R32 ;  /* 0x0000000405177c23 */ /* 0x000fe20008010020 */
[----:B------:R-:W-:Y:S01]  /*5020*/  ISETP.GE.AND P3, PT, R3, R13, PT ;  /* 0x0000000d0300720c */ /* 0x000fe20003f66270 */
[----:B------:R-:W-:Y:S01]  /*5030*/  FFMA.FTZ R24, R5, UR4, R38 ;  /* 0x0000000405187c23 */ /* 0x000fe20008010026 */
[----:B------:R-:W-:-:S02]  /*5040*/  ISETP.GE.AND P1, PT, R3, R12, PT ;  /* 0x0000000c0300720c */ /* 0x000fc40003f26270 */
[C---:B------:R-:W-:Y:S02]  /*5050*/  ISETP.GE.AND P0, PT, R3.reuse, R15, PT ;  /* 0x0000000f0300720c */ /* 0x040fe40003f06270 */
[----:B------:R-:W-:Y:S01]  /*5060*/  ISETP.GE.AND P4, PT, R3, R14, PT ;  /* 0x0000000e0300720c */ /* 0x000fe20003f86270 */
[----:B------:R-:W-:Y:S01]  /*5070*/  FFMA.FTZ R3, R20, UR4, R43 ;  /* 0x0000000414037c23 */ /* 0x000fe2000801002b */
[----:B------:R-:W-:Y:S01]  /*5080*/  FSEL R229, R21, -INF , !P3 ;  /* 0xff80000015e57808 */ /* 0x000fe20005800000 */
[----:B------:R-:W1:Y:S01]  /*5090*/  I2F R20, R2 ;  /* 0x0000000200147306 */ /* 0x000e620000201400 */
[----:B------:R-:W-:Y:S01]  /*50a0*/  FFMA.FTZ R21, R5, UR4, R34 ;  /* 0x0000000405157c23 */ /* 0x000fe20008010022 */
[----:B------:R-:W-:Y:S01]  /*50b0*/  FSEL R231, R25, -INF , !P2 ;  /* 0xff80000019e77808 */ /* 0x000fe20005000000 */
[----:B------:R-:W-:Y:S01]  /*50c0*/  HMMA.16816.F32.BF16 R40, R8, R28, R216 ;  /* 0x0000001c0828723c */ /* 0x000fe200000418d8 */
[----:B------:R-:W-:Y:S02]  /*50d0*/  FSEL R210, R3, -INF , !P5 ;  /* 0xff80000003d27808 */ /* 0x000fe40006800000 */
[----:B------:R-:W-:-:S02]  /*50e0*/  IADD3 R3, R0, 0x60, RZ ;  /* 0x0000006000037810 */ /* 0x000fc40007ffe0ff */
[----:B------:R-:W-:Y:S02]  /*50f0*/  FSEL R228, R24, -INF , !P1 ;  /* 0xff80000018e47808 */ /* 0x000fe40004800000 */
[----:B------:R-:W2:Y:S01]  /*5100*/  I2F R5, R3 ;  /* 0x0000000300057306 */ /* 0x000ea20000201400 */
[----:B------:R-:W3:Y:S01]  /*5110*/  LDSM.16.M88.4 R24, [R237+0x3800] ;  /* 0x00380000ed18783b */ /* 0x000ee20000000200 */
[----:B------:R-:W-:Y:S01]  /*5120*/  FSEL R209, R22, -INF , !P6 ;  /* 0xff80000016d17808 */ /* 0x000fe20007000000 */
[----:B------:R-:W-:-:S04]  /*5130*/  DEPBAR.LE SB0, 0x0 ;  /* 0x000080000000791a */ /* 0x000fc80000000000 */
[----:B-1----:R-:W-:Y:S01]  /*5140*/  FFMA.FTZ R22, R20, UR4, R37 ;  /* 0x0000000414167c23 */ /* 0x002fe20008010025 */
[----:B------:R-:W-:Y:S01]  /*5150*/  ISETP.GE.AND P2, PT, R2, R13, PT ;  /* 0x0000000d0200720c */ /* 0x000fe20003f46270 */
[----:B------:R-:W-:Y:S01]  /*5160*/  FFMA.FTZ R28, R20, UR4, R39 ;  /* 0x00000004141c7c23 */ /* 0x000fe20008010027 */
[C---:B------:R-:W-:Y:S01]  /*5170*/  ISETP.GE.AND P6, PT, R2.reuse, R12, PT ;  /* 0x0000000c0200720c */ /* 0x040fe20003fc6270 */
[----:B------:R-:W-:Y:S01]  /*5180*/  HMMA.16816.F32.BF16 R36, R16, R30, R76 ;  /* 0x0000001e1024723c */ /* 0x000fe2000004184c */
[----:B------:R-:W-:Y:S01]  /*5190*/  BAR.SYNC.DEFER_BLOCKING 0x0 ;  /* 0x0000000000007b1d */ /* 0x000fe20000010000 */
[C---:B------:R-:W-:Y:S02]  /*51a0*/  ISETP.GE.AND P5, PT, R2.reuse, R15, PT ;  /* 0x0000000f0200720c */ /* 0x040fe40003fa6270 */
[----:B------:R-:W-:Y:S02]  /*51b0*/  ISETP.GE.AND P3, PT, R2, R14, PT ;  /* 0x0000000e0200720c */ /* 0x000fe40003f66270 */
[----:B------:R-:W-:-:S02]  /*51c0*/  IADD3 R2, R0, 0x61, RZ ;  /* 0x0000006100027810 */ /* 0x000fc40007ffe0ff */
[----:B------:R-:W-:Y:S01]  /*51d0*/  FSEL R178, R23, -INF , !P0 ;  /* 0xff80000017b27808 */ /* 0x000fe20004000000 */
[----:B--2---:R-:W-:Y:S01]  /*51e0*/  FFMA.FTZ R23, R5, UR4, R46 ;  /* 0x0000000405177c23 */ /* 0x004fe2000801002e */
[----:B------:R-:W-:Y:S01]  /*51f0*/  FSEL R179, R21, -INF , !P4 ;  /* 0xff80000015b37808 */ /* 0x000fe20006000000 */
[----:B------:R-:W-:Y:S01]  /*5200*/  FFMA.FTZ R21, R5, UR4, R44 ;  /* 0x0000000405157c23 */ /* 0x000fe2000801002c */
[----:B------:R-:W-:Y:S01]  /*5210*/  FSEL R226, R22, -INF , !P2 ;  /* 0xff80000016e27808 */ /* 0x000fe20005000000 */
[----:B------:R-:W-:Y:S01]  /*5220*/  FFMA.FTZ R22, R20, UR4, R33 ;  /* 0x0000000414167c23 */ /* 0x000fe20008010021 */
[C---:B------:R-:W-:Y:S02]  /*5230*/  ISETP.GE.AND P1, PT, R3.reuse, R13, PT ;  /* 0x0000000d0300720c */ /* 0x040fe40003f26270 */
[C---:B------:R-:W-:Y:S02]  /*5240*/  ISETP.GE.AND P0, PT, R3.reuse, R12, PT ;  /* 0x0000000c0300720c */ /* 0x040fe40003f06270 */
[----:B------:R-:W-:-:S02]  /*5250*/  ISETP.GE.AND P4, PT, R3, R15, PT ;  /* 0x0000000f0300720c */ /* 0x000fc40003f86270 */
[----:B------:R-:W-:Y:S01]  /*5260*/  ISETP.GE.AND P2, PT, R3, R14, PT ;  /* 0x0000000e0300720c */ /* 0x000fe20003f46270 */
[----:B------:R-:W-:Y:S01]  /*5270*/  FFMA.FTZ R3, R20, UR4, R35 ;  /* 0x0000000414037c23 */ /* 0x000fe20008010023 */
[----:B------:R-:W-:Y:S01]  /*5280*/  FSEL R227, R28, -INF , !P6 ;  /* 0xff8000001ce37808 */ /* 0x000fe20007000000 */
[----:B------:R-:W1:Y:S01]  /*5290*/  I2F R20, R2 ;  /* 0x0000000200147306 */ /* 0x000e620000201400 */
[----:B------:R-:W-:Y:S01]  /*52a0*/  FSEL R176, R22, -INF , !P5 ;  /* 0xff80000016b07808 */ /* 0x000fe20006800000 */
[----:B------:R-:W-:Y:S01]  /*52b0*/  FFMA.FTZ R22, R5, UR4, R40 ;  /* 0x0000000405167c23 */ /* 0x000fe20008010028 */
[----:B------:R-:W-:Y:S01]  /*52c0*/  FSEL R177, R3, -INF , !P3 ;  /* 0xff80000003b17808 */ /* 0x000fe20005800000 */
[----:B------:R-:W-:Y:S01]  /*52d0*/  FFMA.FTZ R5, R5, UR4, R42 ;  /* 0x0000000405057c23 */ /* 0x000fe2000801002a */
[----:B------:R-:W-:Y:S01]  /*52e0*/  FSEL R223, R21, -INF , !P1 ;  /* 0xff80000015df7808 */ /* 0x000fe20004800000 */
[----:B------:R-:W-:Y:S01]  /*52f0*/  HMMA.16816.F32.BF16 R32, R8, R30, R168 ;  /* 0x0000001e0820723c */ /* 0x000fe200000418a8 */
[----:B------:R-:W-:-:S02]  /*5300*/  ISETP.GE.AND P6, PT, R2, R13, PT ;  /* 0x0000000d0200720c */ /* 0x000fc40003fc6270 */
[C---:B------:R-:W-:Y:S02]  /*5310*/  ISETP.GE.AND P5, PT, R2.reuse, R12, PT ;  /* 0x0000000c0200720c */ /* 0x040fe40003fa6270 */
[C---:B------:R-:W-:Y:S02]  /*5320*/  ISETP.GE.AND P3, PT, R2.reuse, R15, PT ;  /* 0x0000000f0200720c */ /* 0x040fe40003f66270 */
[----:B------:R-:W-:Y:S02]  /*5330*/  ISETP.GE.AND P1, PT, R2, R14, PT ;  /* 0x0000000e0200720c */ /* 0x000fe40003f26270 */
[----:B------:R-:W-:Y:S01]  /*5340*/  FSEL R221, R23, -INF , !P0 ;  /* 0xff80000017dd7808 */ /* 0x000fe20004000000 */
[----:B-1----:R-:W-:Y:S01]  /*5350*/  FFMA.FTZ R21, R20, UR4, R45 ;  /* 0x0000000414157c23 */ /* 0x002fe2000801002d */
[----:B------:R-:W-:Y:S01]  /*5360*/  IADD3 R2, R0, 0x68, RZ ;  /* 0x0000006800027810 */ /* 0x000fe20007ffe0ff */
[----:B------:R-:W-:Y:S01]  /*5370*/  FFMA.FTZ R28, R20, UR4, R47 ;  /* 0x00000004141c7c23 */ /* 0x000fe2000801002f */
[----:B------:R-:W-:Y:S01]  /*5380*/  FSEL R224, R22, -INF , !P4 ;  /* 0xff80000016e07808 */ /* 0x000fe20006000000 */
[C---:B------:R-:W-:Y:S01]  /*5390*/  FFMA.FTZ R22, R20.reuse, UR4, R41 ;  /* 0x0000000414167c23 */ /* 0x040fe20008010029 */
[----:B------:R-:W1:Y:S01]  /*53a0*/  I2F R3, R2 ;  /* 0x0000000200037306 */ /* 0x000e620000201400 */
[----:B------:R-:W-:Y:S01]  /*53b0*/  FSEL R225, R5, -INF , !P2 ;  /* 0xff80000005e17808 */ /* 0x000fe20005000000 */
[----:B------:R-:W-:Y:S01]  /*53c0*/  FFMA.FTZ R5, R20, UR4, R43 ;  /* 0x0000000414057c23 */ /* 0x000fe2000801002b */
[----:B------:R-:W-:Y:S01]  /*53d0*/  FSEL R216, R21, -INF , !P6 ;  /* 0xff80000015d87808 */ /* 0x000fe20007000000 */
[----:B---3--:R-:W-:Y:S01]  /*53e0*/  HMMA.16816.F32.BF16 R44, R16, R24, R108 ;  /* 0x00000018102c723c */ /* 0x008fe2000004186c */
[----:B------:R-:W-:-:S02]  /*53f0*/  ISETP.GE.AND P0, PT, R2, R13, PT ;  /* 0x0000000d0200720c */ /* 0x000fc40003f06270 */
[C---:B------:R-:W-:Y:S02]  /*5400*/  ISETP.GE.AND P4, PT, R2.reuse, R12, PT ;  /* 0x0000000c0200720c */ /* 0x040fe40003f86270 */
[C---:B------:R-:W-:Y:S02]  /*5410*/  ISETP.GE.AND P2, PT, R2.reuse, R15, PT ;  /* 0x0000000f0200720c */ /* 0x040fe40003f46270 */
[----:B------:R-:W-:Y:S01]  /*5420*/  ISETP.GE.AND P6, PT, R2, R14, PT ;  /* 0x0000000e0200720c */ /* 0x000fe20003fc6270 */
[----:B------:R-:W-:Y:S01]  /*5430*/  HMMA.16816.F32.BF16 R40, R8, R24, R204 ;  /* 0x000000180828723c */ /* 0x000fe200000418cc */
[----:B------:R-:W-:Y:S02]  /*5440*/  FSEL R218, R28, -INF , !P5 ;  /* 0xff8000001cda7808 */ /* 0x000fe40006800000 */
[----:B------:R-:W-:Y:S01]  /*5450*/  FSEL R219, R22, -INF , !P3 ;  /* 0xff80000016db7808 */ /* 0x000fe20005800000 */
[C---:B-1----:R-:W-:Y:S01]  /*5460*/  FFMA.FTZ R20, R3.reuse, UR4, R36 ;  /* 0x0000000403147c23 */ /* 0x042fe20008010024 */
[----:B------:R-:W-:Y:S01]  /*5470*/  IADD3 R2, R0, 0x69, RZ ;  /* 0x0000006900027810 */ /* 0x000fe20007ffe0ff */
[----:B------:R-:W-:Y:S01]  /*5480*/  FFMA.FTZ R22, R3, UR4, R38 ;  /* 0x0000000403167c23 */ /* 0x000fe20008010026 */
[----:B------:R-:W-:Y:S01]  /*5490*/  FSEL R222, R5, -INF , !P1 ;  /* 0xff80000005de7808 */ /* 0x000fe20004800000 */
[C---:B------:R-:W-:Y:S01]  /*54a0*/  FFMA.FTZ R5, R3.reuse, UR4, R34 ;  /* 0x0000000403057c23 */ /* 0x040fe20008010022 */
[----:B------:R-:W1:Y:S01]  /*54b0*/  I2F R21, R2 ;  /* 0x0000000200157306 */ /* 0x000e620000201400 */
[----:B------:R-:W-:Y:S01]  /*54c0*/  FSEL R212, R20, -INF , !P0 ;  /* 0xff80000014d47808 */ /* 0x000fe20004000000 */
[----:B------:R-:W-:Y:S01]  /*54d0*/  FFMA.FTZ R23, R3, UR4, R32 ;  /* 0x0000000403177c23 */ /* 0x000fe20008010020 */
[C---:B------:R-:W-:Y:S01]  /*54e0*/  ISETP.GE.AND P5, PT, R2.reuse, R13, PT ;  /* 0x0000000d0200720c */ /* 0x040fe20003fa6270 */
[----:B------:R-:W-:Y:S01]  /*54f0*/  HMMA.16816.F32.BF16 R28, R16, R26, R112 ;  /* 0x0000001a101c723c */ /* 0x000fe20000041870 */
[----:B------:R-:W-:-:S02]  /*5500*/  ISETP.GE.AND P3, PT, R2, R12, PT ;  /* 0x0000000c0200720c */ /* 0x000fc40003f66270 */
[C---:B------:R-:W-:Y:S02]  /*5510*/  ISETP.GE.AND P1, PT, R2.reuse, R15, PT ;  /* 0x0000000f0200720c */ /* 0x040fe40003f26270 */
[----:B------:R-:W-:Y:S02]  /*5520*/  ISETP.GE.AND P0, PT, R2, R14, PT ;  /* 0x0000000e0200720c */ /* 0x000fe40003f06270 */
[----:B------:R-:W-:Y:S01]  /*5530*/  FSEL R213, R22, -INF , !P4 ;  /* 0xff80000016d57808 */ /* 0x000fe20006000000 */
[----:B------:R-:W-:Y:S01]  /*5540*/  HMMA.16816.F32.BF16 R24, R8, R26, R200 ;  /* 0x0000001a0818723c */ /* 0x000fe200000418c8 */
[C---:B------:R-:W-:Y:S02]  /*5550*/  IADD3 R3, R0.reuse, 0x71, RZ ;  /* 0x0000007100037810 */ /* 0x040fe40007ffe0ff */
[----:B------:R-:W-:Y:S01]  /*5560*/  FSEL R217, R5, -INF , !P6 ;  /* 0xff80000005d97808 */ /* 0x000fe20007000000 */
[----:B-1----:R-:W-:Y:S01]  /*5570*/  FFMA.FTZ R22, R21, UR4, R37 ;  /* 0x0000000415167c23 */ /* 0x002fe20008010025 */
[----:B------:R-:W-:Y:S01]  /*5580*/  IADD3 R2, R0, 0x70, RZ ;  /* 0x0000007000027810 */ /* 0x000fe20007ffe0ff */
[----:B------:R-:W1:Y:S01]  /*5590*/  I2F R5, R3 ;  /* 0x0000000300057306 */ /* 0x000e620000201400 */
[----:B------:R-:W-:Y:S01]  /*55a0*/  FSEL R215, R23, -INF , !P2 ;  /* 0xff80000017d77808 */ /* 0x000fe20005000000 */
[C---:B------:R-:W-:Y:S01]  /*55b0*/  FFMA.FTZ R17, R21.reuse, UR4, R33 ;  /* 0x0000000415117c23 */ /* 0x040fe20008010021 */
[----:B------:R-:W-:Y:S01]  /*55c0*/  FSEL R207, R22, -INF , !P5 ;  /* 0xff80000016cf7808 */ /* 0x000fe20006800000 */
[----:B------:R-:W-:Y:S01]  /*55d0*/  FFMA.FTZ R22, R21, UR4, R39 ;  /* 0x0000000415167c23 */ /* 0x000fe20008010027 */
[----:B------:R-:W-:-:S02]  /*55e0*/  ISETP.GE.AND P4, PT, R2, R13, PT ;  /* 0x0000000d0200720c */ /* 0x000fc40003f86270 */
[C---:B------:R-:W-:Y:S01]  /*55f0*/  ISETP.GE.AND P2, PT, R2.reuse, R12, PT ;  /* 0x0000000c0200720c */ /* 0x040fe20003f46270 */
[----:B------:R2:W3:Y:S01]  /*5600*/  I2F R20, R2 ;  /* 0x0000000200147306 */ /* 0x0004e20000201400 */
[C---:B------:R-:W-:Y:S02]  /*5610*/  ISETP.GE.AND P6, PT, R2.reuse, R15, PT ;  /* 0x0000000f0200720c */ /* 0x040fe40003fc6270 */
[----:B------:R-:W-:Y:S02]  /*5620*/  ISETP.GE.AND P5, PT, R2, R14, PT ;  /* 0x0000000e0200720c */ /* 0x000fe40003fa6270 */
[----:B------:R-:W-:Y:S02]  /*5630*/  FSEL R206, R22, -INF , !P3 ;  /* 0xff80000016ce7808 */ /* 0x000fe40005800000 */
[----:B------:R-:W-:Y:S01]  /*5640*/  FSEL R208, R17, -INF , !P1 ;  /* 0xff80000011d07808 */ /* 0x000fe20004800000 */
[----:B-1----:R-:W-:Y:S01]  /*5650*/  FFMA.FTZ R9, R5, UR4, R45 ;  /* 0x0000000405097c23 */ /* 0x002fe2000801002d */
[----:B------:R-:W-:-:S02]  /*5660*/  ISETP.GE.AND P3, PT, R3, R13, PT ;  /* 0x0000000d0300720c */ /* 0x000fc40003f66270 */
[----:B------:R-:W-:Y:S02]  /*5670*/  ISETP.GE.AND P1, PT, R3, R12, PT ;  /* 0x0000000c0300720c */ /* 0x000fe40003f26270 */
[----:B------:R-:W-:Y:S01]  /*5680*/  FSEL R185, R9, -INF , !P3 ;  /* 0xff80000009b97808 */ /* 0x000fe20005800000 */
[----:B--2---:R-:W-:Y:S02]  /*5690*/  FFMA.FTZ R2, R21, UR4, R35 ;  /* 0x0000000415027c23 */ /* 0x004fe40008010023 */
[C---:B---3--:R-:W-:Y:S02]  /*56a0*/  FFMA.FTZ R16, R20.reuse, UR4, R44 ;  /* 0x0000000414107c23 */ /* 0x048fe4000801002c */
[----:B------:R-:W-:Y:S01]  /*56b0*/  FFMA.FTZ R11, R20, UR4, R46 ;  /* 0x00000004140b7c23 */ /* 0x000fe2000801002e */
[----:B------:R-:W-:Y:S01]  /*56c0*/  FSEL R211, R2, -INF , !P0 ;  /* 0xff80000002d37808 */ /* 0x000fe20004000000 */
[----:B------:R-:W-:Y:S01]  /*56d0*/  FFMA.FTZ R10, R20, UR4, R40 ;  /* 0x00000004140a7c23 */ /* 0x000fe20008010028 */
[----:B------:R-:W-:Y:S01]  /*56e0*/  IADD3 R2, R0, 0x78, RZ ;  /* 0x0000007800027810 */ /* 0x000fe20007ffe0ff */
[----:B------:R-:W-:Y:S01]  /*56f0*/  FFMA.FTZ R8, R20, UR4, R42 ;  /* 0x0000000414087c23 */ /* 0x000fe2000801002a */
[----:B------:R-:W-:Y:S01]  /*5700*/  FSEL R198, R16, -INF , !P4 ;  /* 0xff80000010c67808 */ /* 0x000fe20006000000 */
[----:B------:R-:W-:Y:S01]  /*5710*/  FFMA.FTZ R16, R5, UR4, R47 ;  /* 0x0000000405107c23 */ /* 0x000fe2000801002f */
[----:B------:R-:W-:-:S02]  /*5720*/  ISETP.GE.AND P0, PT, R3, R15, PT ;  /* 0x0000000f0300720c */ /* 0x000fc40003f06270 */
[----:B------:R-:W-:Y:S02]  /*5730*/  ISETP.GE.AND P4, PT, R3, R14, PT ;  /* 0x0000000e0300720c */ /* 0x000fe40003f86270 */
[----:B------:R1:W2:Y:S01]  /*5740*/  I2F R3, R2 ;  /* 0x0000000200037306 */ /* 0x0002a20000201400 */
[----:B------:R-:W-:Y:S02]  /*5750*/  FSEL R197, R11, -INF , !P2 ;  /* 0xff8000000bc57808 */ /* 0x000fe40005000000 */
[----:B------:R-:W-:Y:S02]  /*5760*/  FSEL R204, R10, -INF , !P6 ;  /* 0xff8000000acc7808 */ /* 0x000fe40007000000 */
[----:B------:R-:W-:Y:S01]  /*5770*/  FSEL R205, R8, -INF , !P5 ;  /* 0xff80000008cd7808 */ /* 0x000fe20006800000 */
[----:B------:R-:W-:Y:S01]  /*5780*/  FFMA.FTZ R8, R5, UR4, R43 ;  /* 0x0000000405087c23 */ /* 0x000fe2000801002b */
[C---:B------:R-:W-:Y:S02]  /*5790*/  ISETP.GE.AND P2, PT, R2.reuse, R13, PT ;  /* 0x0000000d0200720c */ /* 0x040fe40003f46270 */
[----:B------:R-:W-:-:S02]  /*57a0*/  ISETP.GE.AND P6, PT, R2, R12, PT ;  /* 0x0000000c0200720c */ /* 0x000fc40003fc6270 */
[C---:B------:R-:W-:Y:S02]  /*57b0*/  ISETP.GE.AND P5, PT, R2.reuse, R15, PT ;  /* 0x0000000f0200720c */ /* 0x040fe40003fa6270 */
[----:B------:R-:W-:Y:S02]  /*57c0*/  ISETP.GE.AND P3, PT, R2, R14, PT ;  /* 0x0000000e0200720c */ /* 0x000fe40003f66270 */
[----:B------:R-:W-:Y:S01]  /*57d0*/  FSEL R187, R16, -INF , !P1 ;  /* 0xff80000010bb7808 */ /* 0x000fe20004800000 */
[----:B-1----:R-:W-:Y:S01]  /*57e0*/  FFMA.FTZ R2, R5, UR4, R41 ;  /* 0x0000000405027c23 */ /* 0x002fe20008010029 */
[----:B------:R-:W-:Y:S01]  /*57f0*/  FSEL R199, R8, -INF , !P4 ;  /* 0xff80000008c77808 */ /* 0x000fe20006000000 */
[----:B------:R-:W1:Y:S01]  /*5800*/  I2F R5, R0 ;  /* 0x0000000000057306 */ /* 0x000e620000201400 */
[----:B------:R-:W-:Y:S01]  /*5810*/  ISETP.GE.AND P1, PT, R0, R13, PT ;  /* 0x0000000d0000720c */ /* 0x000fe20003f26270 */
[C---:B--2---:R-:W-:Y:S01]  /*5820*/  FFMA.FTZ R9, R3.reuse, UR4, R30 ;  /* 0x0000000403097c23 */ /* 0x044fe2000801001e */
[----:B------:R-:W-:Y:S01]  /*5830*/  FSEL R196, R2, -INF , !P0 ;  /* 0xff80000002c47808 */ /* 0x000fe20004000000 */
[C---:B------:R-:W-:Y:S01]  /*5840*/  FFMA.FTZ R2, R3.reuse, UR4, R28 ;  /* 0x0000000403027c23 */ /* 0x040fe2000801001c */
[C---:B------:R-:W-:Y:S01]  /*5850*/  ISETP.GE.AND P0, PT, R0.reuse, R12, PT ;  /* 0x0000000c0000720c */ /* 0x040fe20003f06270 */
[C---:B------:R-:W-:Y:S01]  /*5860*/  FFMA.FTZ R8, R3.reuse, UR4, R24 ;  /* 0x0000000403087c23 */ /* 0x040fe20008010018 */
[----:B------:R-:W-:Y:S01]  /*5870*/  ISETP.GE.AND P4, PT, R0, R15, PT ;  /* 0x0000000f0000720c */ /* 0x000fe20003f86270 */
[----:B------:R-:W-:Y:S01]  /*5880*/  FFMA.FTZ R3, R3, UR4, R26 ;  /* 0x0000000403037c23 */ /* 0x000fe2000801001a */
[----:B------:R-:W-:-:S02]  /*5890*/  FSEL R170, R2, -INF , !P2 ;  /* 0xff80000002aa7808 */ /* 0x000fc40005000000 */
[C---:B------:R-:W-:Y:S02]  /*58a0*/  ISETP.GE.AND P2, PT, R0.reuse, R14, PT ;  /* 0x0000000e0000720c */ /* 0x040fe40003f46270 */
[----:B------:R-:W-:Y:S02]  /*58b0*/  FSEL R191, R3, -INF , !P3 ;  /* 0xff80000003bf7808 */ /* 0x000fe40005800000 */
[----:B------:R-:W-:Y:S01]  /*58c0*/  FSEL R184, R9, -INF , !P6 ;  /* 0xff80000009b87808 */ /* 0x000fe20007000000 */
[C---:B-1----:R-:W-:Y:S01]  /*58d0*/  FFMA.FTZ R10, R5.reuse, UR4, R62 ;  /* 0x00000004050a7c23 */ /* 0x042fe2000801003e */
[----:B------:R-:W-:Y:S01]  /*58e0*/  IADD3 R0, R0, 0x79, RZ ;  /* 0x0000007900007810 */ /* 0x000fe20007ffe0ff */
[C---:B------:R-:W-:Y:S01]  /*58f0*/  FFMA.FTZ R3, R5.reuse, UR4, R60 ;  /* 0x0000000405037c23 */ /* 0x040fe2000801003c */
[----:B------:R-:W-:Y:S01]  /*5900*/  FSEL R186, R8, -INF , !P5 ;  /* 0xff80000008ba7808 */ /* 0x000fe20006800000 */
[C---:B------:R-:W-:Y:S01]  /*5910*/  FFMA.FTZ R9, R5.reuse, UR4, R64 ;  /* 0x0000000405097c23 */ /* 0x040fe20008010040 */
[----:B------:R-:W1:Y:S01]  /*5920*/  I2F R2, R0 ;  /* 0x0000000000027306 */ /* 0x000e620000201400 */
[----:B------:R-:W-:Y:S01]  /*5930*/  FSEL R84, R10, -INF , !P0 ;  /* 0xff8000000a547808 */ /* 0x000fe20004000000 */
[----:B------:R-:W-:Y:S01]  /*5940*/  FFMA.FTZ R5, R5, UR4, R66 ;  /* 0x0000000405057c23 */ /* 0x000fe20008010042 */
[----:B------:R-:W-:-:S02]  /*5950*/  PLOP3.LUT P0, PT, PT, PT, UP0, 0x80, 0x0 ;  /* 0x000000000000781c */ /* 0x000fc40003f0f008 */
[----:B------:R-:W-:Y:S02]  /*5960*/  FSEL R35, R3, -INF , !P1 ;  /* 0xff80000003237808 */ /* 0x000fe40004800000 */
[C---:B------:R-:W-:Y:S02]  /*5970*/  ISETP.GE.AND P6, PT, R0.reuse, R13, PT ;  /* 0x0000000d0000720c */ /* 0x040fe40003fc6270 */
[C---:B------:R-:W-:Y:S02]  /*5980*/  ISETP.GE.AND P5, PT, R0.reuse, R12, PT ;  /* 0x0000000c0000720c */ /* 0x040fe40003fa6270 */
[C---:B------:R-:W-:Y:S02]  /*5990*/  ISETP.GE.AND P3, PT, R0.reuse, R15, PT ;  /* 0x0000000f0000720c */ /* 0x040fe40003f66270 */
[----:B------:R-:W-:Y:S02]  /*59a0*/  ISETP.GE.AND P1, PT, R0, R14, PT ;  /* 0x0000000e0000720c */ /* 0x000fe40003f26270 */
[----:B------:R-:W-:Y:S01]  /*59b0*/  FSEL R34, R9, -INF , !P4 ;  /* 0xff80000009227808 */ /* 0x000fe20006000000 */
[C---:B-1----:R-:W-:Y:S01]  /*59c0*/  FFMA.FTZ R8, R2.reuse, UR4, R29 ;  /* 0x0000000402087c23 */ /* 0x042fe2000801001d */
[----:B------:R-:W-:Y:S01]  /*59d0*/  FSEL R36, R5, -INF , !P2 ;  /* 0xff80000005247808 */ /* 0x000fe20005000000 */
[----:B------:R-:W-:-:S02]  /*59e0*/  FFMA.FTZ R3, R2, UR4, R31 ;  /* 0x0000000402037c23 */ /* 0x000fc4000801001f */
[----:B------:R-:W-:Y:S01]  /*59f0*/  FFMA.FTZ R0, R2, UR4, R25 ;  /* 0x0000000402007c23 */ /* 0x000fe20008010019 */
[----:B------:R-:W-:Y:S01]  /*5a00*/  FSEL R125, R8, -INF , !P6 ;  /* 0xff800000087d7808 */ /* 0x000fe20007000000 */
[----:B------:R-:W-:Y:S01]  /*5a10*/  FFMA.FTZ R2, R2, UR4, R27 ;  /* 0x0000000402027c23 */ /* 0x000fe2000801001b */
[----:B------:R-:W-:Y:S02]  /*5a20*/  FSEL R168, R3, -INF , !P5 ;  /* 0xff80000003a87808 */ /* 0x000fe40006800000 */
[----:B------:R-:W-:Y:S02]  /*5a30*/  FSEL R169, R0, -INF , !P3 ;  /* 0xff80000000a97808 */ /* 0x000fe40005800000 */
[----:B------:R-:W-:Y:S01]  /*5a40*/  FSEL R171, R2, -INF , !P1 ;  /* 0xff80000002ab7808 */ /* 0x000fe20004800000 */
[----:B------:R-:W-:Y:S05]  /*5a50*/  @!P0 BRA `(.L_x_359) ;  /* 0x000006a000008947 */ /* 0x000fea0003800000 */
[----:B------:R-:W2:Y:S01]  /*5a60*/  LDL.64 R250, [R1+0x48] ;  /* 0x0000480001fa7983 */ /* 0x000ea20000100a00 */
[----:B------:R-:W-:Y:S01]  /*5a70*/  UIADD3 UR7, UR34, -0x2, URZ ;  /* 0xfffffffe22077890 */ /* 0x000fe2000fffe03f */
[----:B------:R-:W-:Y:S01]  /*5a80*/  IMAD.U32 R2, RZ, RZ, UR20 ;  /* 0x00000014ff027e24 */ /* 0x000fe2000f8e00ff */
[----:B------:R-:W-:Y:S01]  /*5a90*/  BSSY B0, `(.L_x_360) ;  /* 0x0000065000007945 */ /* 0x000fe20003800000 */
[----:B------:R-:W-:Y:S01]  /*5aa0*/  IMAD.U32 R5, RZ, RZ, UR20 ;  /* 0x00000014ff057e24 */ /* 0x000fe2000f8e00ff */
[----:B------:R-:W-:Y:S01]  /*5ab0*/  USHF.R.S32.HI UR6, URZ, 0x1f, UR7 ;  /* 0x0000001f3f067899 */ /* 0x000fe20008011407 */
[----:B------:R-:W-:-:S02]  /*5ac0*/  IMAD.U32 R17, RZ, RZ, UR20 ;  /* 0x00000014ff117e24 */ /* 0x000fc4000f8e00ff */
[----:B------:R-:W-:Y:S01]  /*5ad0*/  IMAD.U32 R8, RZ, RZ, UR7 ;  /* 0x00000007ff087e24 */ /* 0x000fe2000f8e00ff */
[----:B------:R-:W-:Y:S01]  /*5ae0*/  UIMAD UR7, UR21, UR7, URZ ;  /* 0x00000007150772a4 */ /* 0x000fe2000f8e023f */
[----:B------:R-:W-:Y:S02]  /*5af0*/  IMAD.U32 R18, RZ, RZ, UR20 ;  /* 0x00000014ff127e24 */ /* 0x000fe4000f8e00ff */
[----:B------:R-:W-:Y:S01]  /*5b00*/  IMAD.WIDE.U32 R8, R8, UR11, R234 ;  /* 0x0000000b08087c25 */ /* 0x000fe2000f8e00ea */
[----:B------:R-:W-:-:S03]  /*5b10*/  UIMAD UR6, UR6, UR11, UR7 ;  /* 0x0000000b060672a4 */ /* 0x000fc6000f8e0207 */
[----:B------:R-:W-:-:S03]  /*5b20*/  IMAD.U32 R21, RZ, RZ, UR20 ;  /* 0x00000014ff157e24 */ /* 0x000fc6000f8e00ff */
[----:B------:R-:W-:Y:S02]  /*5b30*/  IADD3 R3, R9, UR6, RZ ;  /* 0x0000000609037c10 */ /* 0x000fe4000fffe0ff */
[----:B--2---:R-:W-:-:S13]  /*5b40*/  ISETP.GE.AND P1, PT, R250, c[0x0][0x220], PT ;  /* 0x00008800fa007a0c */ /* 0x004fda0003f26270 */
[----:B------:R-:W-:Y:S01]  /*5b50*/  @!P1 MOV R11, c[0x0][0x19c] ;  /* 0x00006700000b9a02 */ /* 0x000fe20000000f00 */
[----:B------:R-:W-:Y:S01]  /*5b60*/  @!P1 IMAD.MOV.U32 R16, RZ, RZ, c[0x0][0x19c] ;  /* 0x00006700ff109624 */ /* 0x000fe200078e00ff */
[-C--:B------:R-:W-:Y:S01]  /*5b70*/  @!P1 LEA R2, P3, R2, R8.reuse, 0x5 ;  /* 0x0000000802029211 */ /* 0x080fe200078628ff */
[----:B------:R-:W-:Y:S01]  /*5b80*/  @!P1 IMAD.MOV.U32 R20, RZ, RZ, c[0x0][0x19c] ;  /* 0x00006700ff149624 */ /* 0x000fe200078e00ff */
[----:B------:R-:W-:Y:S01]  /*5b90*/  @!P1 IADD3 R0, P4, R8, UR26, RZ ;  /* 0x0000001a08009c10 */ /* 0x000fe2000ff9e0ff */
[----:B------:R1:W-:Y:S01]  /*5ba0*/  @P1 STS.128 [R244+0x4000], RZ ;  /* 0x004000fff4001388 */ /* 0x0003e20000000c00 */
[----:B------:R-:W-:Y:S01]  /*5bb0*/  @!P1 LEA R5, P2, R5, R8, 0x6 ;  /* 0x0000000805059211 */ /* 0x000fe200078430ff */
[----:B------:R-:W-:Y:S01]  /*5bc0*/  @!P1 IMAD R20, R20, 0x60, RZ ;  /* 0x0000006014149824 */ /* 0x000fe200078e02ff */
[----:B------:R-:W-:Y:S01]  /*5bd0*/  @!P1 LEA.HI.X R11, R17, R3, R11, 0x5, P3 ;  /* 0x00000003110b9211 */ /* 0x000fe200018f2c0b */
[----:B------:R-:W-:Y:S01]  /*5be0*/  @!P1 IMAD.MOV.U32 R17, RZ, RZ, R3 ;  /* 0x000000ffff119224 */ /* 0x000fe200078e0003 */
[----:B------:R-:W-:-:S02]  /*5bf0*/  @!P1 IADD3.X R10, R3, UR25, RZ, P4, !PT ;  /* 0x00000019030a9c10 */ /* 0x000fc4000a7fe4ff */
[----:B------:R-:W-:Y:S02]  /*5c00*/  @!P1 LEA.HI.X R16, R18, R3, R16, 0x6, P2 ;  /* 0x0000000312109211 */ /* 0x000fe400010f3410 */
[C---:B------:R-:W-:Y:S02]  /*5c10*/  @!P1 LEA R28, P3, R5.reuse, c[0x0][0x168], 0x1 ;  /* 0x00005a00051c9a11 */ /* 0x040fe400078608ff */
[C---:B------:R-:W-:Y:S02]  /*5c20*/  @!P1 LEA R32, P4, R0.reuse, c[0x0][0x168], 0x1 ;  /* 0x00005a0000209a11 */ /* 0x040fe400078808ff */
[----:B------:R-:W-:Y:S02]  /*5c30*/  @!P1 LEA.HI.X R29, R5, c[0x0][0x16c], R16, 0x1, P3 ;  /* 0x00005b00051d9a11 */ /* 0x000fe400018f0c10 */
        /* <DEDUP_REMOVED lines=15> */
[----:B------:R-:W-:Y:S01]  /*5d30*/  @!P1 LEA R24, P4, R18, c[0x0][0x168], 0x1 ;  /* 0x00005a0012189a11 */ /* 0x000fe200078808ff */
        /* <DEDUP_REMOVED lines=58> */
.L_x_361:
[----:B------:R-:W-:Y:S05]  /*60e0*/  BSYNC B0 ;  /* 0x0000000000007941 */ /* 0x000fea0003800000 */
.L_x_360:
[----:B------:R-:W0:Y:S02]  /*60f0*/  LDGDEPBAR ;  /* 0x00000000000079af */ /* 0x000e240000000000 */
.L_x_359:
        /* <DEDUP_REMOVED lines=8> */
[----:B------:R-:W-:Y:S02]  /*6180*/  STL [R1+0xf0], R242 ;  /* 0x0000f0f201007387 */ /* 0x000fe40000100800 */
[----:B------:R-:W-:Y:S01]  /*6190*/  IMAD R235, R4, 0x2, R234 ;  /* 0x0000000204eb7824 */ /* 0x000fe200078e02ea */
        /* <DEDUP_REMOVED lines=31> */
[----:B-1----:R-:W-:Y:S01]  /*6390*/  LDSM.16.MT88.4 R28, [R233+0x8000] ;  /* 0x00800000e91c783b */ /* 0x002fe20000004200 */
        /* <DEDUP_REMOVED lines=64> */
[----:B------:R-:W-:-:S03]  /*67a0*/  FMNMX.FTZ R2, R222, R2, !PT ;  /* 0x00000002de027209 */ /* 0x000fc60007810000 */
[----:B--2---:R-:W2:Y:S01]  /*67b0*/  SHFL.BFLY PT, R8, R0, 0x2, 0x1f ;  /* 0x0c401f0000087f89 */ /* 0x004ea200000e0000 */
[----:B------:R-:W-:-:S04]  /*67c0*/  FMNMX.FTZ R2, R217, R2, !PT ;  /* 0x00000002d9027209 */ /* 0x000fc80007810000 */
[----:B------:R-:W-:Y:S02]  /*67d0*/  FMNMX.FTZ R2, R211, R2, !PT ;  /* 0x00000002d3027209 */ /* 0x000fe40007810000 */
[----:B-1----:R-:W-:Y:S02]  /*67e0*/  FMNMX.FTZ R152, R152, R5, !PT ;  /* 0x0000000598987209 */ /* 0x002fe40007810000 */
[----:B------:R-:W-:Y:S02]  /*67f0*/  FMNMX.FTZ R3, R205, R2, !PT ;  /* 0x00000002cd037209 */ /* 0x000fe40007810000 */
[----:B------:R-:W-:Y:S01]  /*6800*/  FMNMX.FTZ R2, R84, R149, !PT ;  /* 0x0000009554027209 */ /* 0x000fe20007810000 */
[----:B------:R-:W1:Y:S01]  /*6810*/  SHFL.BFLY PT, R9, R152, 0x1, 0x1f ;  /* 0x0c201f0098097f89 */ /* 0x000e6200000e0000 */
[----:B------:R-:W-:Y:S02]  /*6820*/  FMNMX.FTZ R3, R199, R3, !PT ;  /* 0x00000003c7037209 */ /* 0x000fe40007810000 */
[----:B------:R-:W-:-:S02]  /*6830*/  FMNMX.FTZ R2, R153, R2, !PT ;  /* 0x0000000299027209 */ /* 0x000fc40007810000 */
[----:B------:R-:W-:Y:S02]  /*6840*/  FMNMX.FTZ R3, R191, R3, !PT ;  /* 0x00000003bf037209 */ /* 0x000fe40007810000 */
[----:B------:R-:W-:Y:S02]  /*6850*/  FMNMX.FTZ R2, R148, R2, !PT ;  /* 0x0000000294027209 */ /* 0x000fe40007810000 */
[----:B------:R-:W-:Y:S02]  /*6860*/  FMNMX.FTZ R3, R171, R3, !PT ;  /* 0x00000003ab037209 */ /* 0x000fe40007810000 */
[----:B--2---:R-:W-:Y:S02]  /*6870*/  FMNMX.FTZ R0, R0, R8, !PT ;  /* 0x0000000800007209 */ /* 0x004fe40007810000 */
[----:B------:R-:W-:Y:S01]  /*6880*/  FMNMX.FTZ R2, R142, R2, !PT ;  /* 0x000000028e027209 */ /* 0x000fe20007810000 */
[----:B------:R-:W2:Y:S03]  /*6890*/  SHFL.BFLY PT, R5, R3, 0x2, 0x1f ;  /* 0x0c401f0003057f89 */ /* 0x000ea600000e0000 */
[----:B------:R-:W-:Y:S01]  /*68a0*/  FMNMX.FTZ R2, R140, R2, !PT ;  /* 0x000000028c027209 */ /* 0x000fe20007810000 */
[----:B------:R-:W3:Y:S03]  /*68b0*/  SHFL.BFLY PT, R150, R0, 0x1, 0x1f ;  /* 0x0c201f0000967f89 */ /* 0x000ee600000e0000 */
[----:B------:R-:W-:-:S02]  /*68c0*/  FMNMX.FTZ R2, R134, R2, !PT ;  /* 0x0000000286027209 */ /* 0x000fc40007810000 */
[----:B-1----:R-:W-:Y:S02]  /*68d0*/  FMNMX.FTZ R152, R152, R9, !PT ;  /* 0x0000000998987209 */ /* 0x002fe40007810000 */
[----:B------:R-:W-:Y:S02]  /*68e0*/  FMNMX.FTZ R2, R135, R2, !PT ;  /* 0x0000000287027209 */ /* 0x000fe40007810000 */
[C---:B------:R-:W-:Y:S01]  /*68f0*/  FSETP.NEU.FTZ.AND P1, PT, R152.reuse, -INF , PT ;  /* 0xff8000009800780b */ /* 0x040fe20003f3d000 */
[----:B------:R-:W-:Y:S01]  /*6900*/  FMUL.FTZ R8, R152, c[0x0][0x23c] ;  /* 0x00008f0098087a20 */ /* 0x000fe20000410000 */
[----:B------:R-:W-:Y:S01]  /*6910*/  FMNMX.FTZ R2, R156, R2, !PT ;  /* 0x000000029c027209 */ /* 0x000fe20007810000 */
[----:B------:R-:W-:Y:S03]  /*6920*/  STL [R1+0xfc], R152 ;  /* 0x0000fc9801007387 */ /* 0x000fe60000100800 */
[----:B------:R-:W-:-:S02]  /*6930*/  FMNMX.FTZ R2, R159, R2, !PT ;  /* 0x000000029f027209 */ /* 0x000fc40007810000 */
[----:B------:R-:W-:Y:S02]  /*6940*/  FSEL R8, R8, RZ, P1 ;  /* 0x000000ff08087208 */ /* 0x000fe40000800000 */
[----:B------:R-:W-:Y:S02]  /*6950*/  FMNMX.FTZ R2, R145, R2, !PT ;  /* 0x0000000291027209 */ /* 0x000fe40007810000 */
[----:B--2---:R-:W-:Y:S01]  /*6960*/  FMNMX.FTZ R3, R3, R5, !PT ;  /* 0x0000000503037209 */ /* 0x004fe20007810000 */
[--C-:B------:R-:W-:Y:S01]  /*6970*/  FFMA.FTZ R5, R35, c[0x0][0x23c], -R8.reuse ;  /* 0x00008f0023057a23 */ /* 0x100fe20000010808 */
[----:B---3--:R-:W-:Y:S02]  /*6980*/  FMNMX.FTZ R150, R0, R150, !PT ;  /* 0x0000009600967209 */ /* 0x008fe40007810000 */
[----:B------:R-:W-:Y:S01]  /*6990*/  FMNMX.FTZ R0, R144, R2, !PT ;  /* 0x0000000290007209 */ /* 0x000fe20007810000 */
[----:B------:R1:W-:Y:S01]  /*69a0*/  MUFU.EX2 R11, R5 ;  /* 0x00000005000b7308 */ /* 0x0003e20000000800 */
[----:B------:R-:W-:Y:S01]  /*69b0*/  FSETP.NEU.FTZ.AND P1, PT, R150, -INF , PT ;  /* 0xff8000009600780b */ /* 0x000fe20003f3d000 */
[----:B------:R-:W-:Y:S01]  /*69c0*/  FFMA.FTZ R2, R55, c[0x0][0x23c], -R8 ;  /* 0x00008f0037027a23 */ /* 0x000fe20000010808 */
[----:B------:R-:W-:Y:S01]  /*69d0*/  FMNMX.FTZ R0, R164, R0, !PT ;  /* 0x00000000a4007209 */ /* 0x000fe20007810000 */
[----:B------:R-:W2:Y:S03]  /*69e0*/  SHFL.BFLY PT, R9, R3, 0x1, 0x1f ;  /* 0x0c201f0003097f89 */ /* 0x000ea600000e0000 */
[----:B------:R-:W-:Y:S01]  /*69f0*/  FMNMX.FTZ R0, R174, R0, !PT ;  /* 0x00000000ae007209 */ /* 0x000fe20007810000 */
[----:B------:R3:W-:Y:S01]  /*6a00*/  MUFU.EX2 R10, R2 ;  /* 0x00000002000a7308 */ /* 0x0007e20000000800 */
[----:B------:R-:W-:Y:S02]  /*6a10*/  STL [R1+0x100], R150 ;  /* 0x0001009601007387 */ /* 0x000fe40000100800 */
[----:B------:R-:W-:-:S04]  /*6a20*/  FMNMX.FTZ R0, R167, R0, !PT ;  /* 0x00000000a7007209 */ /* 0x000fc80007810000 */
[----:B------:R-:W-:Y:S01]  /*6a30*/  FMNMX.FTZ R0, R165, R0, !PT ;  /* 0x00000000a5007209 */ /* 0x000fe20007810000 */
[----:B-1----:R-:W-:-:S03]  /*6a40*/  FMUL.FTZ R5, R150, c[0x0][0x23c] ;  /* 0x00008f0096057a20 */ /* 0x002fc60000410000 */
[----:B------:R-:W-:Y:S02]  /*6a50*/  FMNMX.FTZ R0, R189, R0, !PT ;  /* 0x00000000bd007209 */ /* 0x000fe40007810000 */
[----:B------:R-:W-:-:S05]  /*6a60*/  FSEL R5, R5, RZ, P1 ;  /* 0x000000ff05057208 */ /* 0x000fca0000800000 */
[--C-:B---3--:R-:W-:Y:S01]  /*6a70*/  FFMA.FTZ R2, R34, c[0x0][0x23c], -R5.reuse ;  /* 0x00008f0022027a23 */ /* 0x108fe20000010805 */
[----:B--2---:R-:W-:Y:S01]  /*6a80*/  FMNMX.FTZ R3, R3, R9, !PT ;  /* 0x0000000903037209 */ /* 0x004fe20007810000 */
[----:B------:R-:W-:Y:S02]  /*6a90*/  FFMA.FTZ R9, R52, c[0x0][0x23c], -R5 ;  /* 0x00008f0034097a23 */ /* 0x000fe40000010805 */
[----:B------:R1:W-:Y:S01]  /*6aa0*/  MUFU.EX2 R249, R2 ;  /* 0x0000000200f97308 */ /* 0x0003e20000000800 */
[----:B------:R-:W-:-:S07]  /*6ab0*/  FSETP.NEU.FTZ.AND P1, PT, R3, -INF , PT ;  /* 0xff8000000300780b */ /* 0x000fce0003f3d000 */
[----:B------:R-:W-:Y:S01]  /*6ac0*/  MUFU.EX2 R203, R9 ;  /* 0x0000000900cb7308 */ /* 0x000fe20000000800 */
[----:B-1----:R-:W-:-:S07]  /*6ad0*/  FFMA.FTZ R2, R53, c[0x0][0x23c], -R5 ;  /* 0x00008f0035027a23 */ /* 0x002fce0000010805 */
[----:B------:R1:W2:Y:S02]  /*6ae0*/  MUFU.EX2 R252, R2 ;  /* 0x0000000200fc7308 */ /* 0x0002a40000000800 */
[----:B-1----:R-:W-:Y:S01]  /*6af0*/  FMNMX.FTZ R2, R195, R0, !PT ;  /* 0x00000000c3027209 */ /* 0x002fe20007810000 */
[----:B------:R-:W-:Y:S01]  /*6b00*/  FFMA.FTZ R0, R54, c[0x0][0x23c], -R5 ;  /* 0x00008f0036007a23 */ /* 0x000fe20000010805 */
[----:B--2---:R-:W-:Y:S01]  /*6b10*/  F2FP.BF16.PACK_AB R16, R252, R249 ;  /* 0x000000f9fc10723e */ /* 0x004fe200000010ff */
[----:B------:R-:W-:Y:S01]  /*6b20*/  LDSM.16.MT88.4 R52, [R234+0x8000] ;  /* 0x00800000ea34783b */ /* 0x000fe20000004200 */
[----:B------:R-:W-:Y:S02]  /*6b30*/  FMNMX.FTZ R2, R193, R2, !PT ;  /* 0x00000002c1027209 */ /* 0x000fe40007810000 */
[----:B------:R1:W2:Y:S02]  /*6b40*/  MUFU.EX2 R17, R0 ;  /* 0x0000000000117308 */ /* 0x0002a40000000800 */
[----:B-1----:R-:W-:Y:S01]  /*6b50*/  FMNMX.FTZ R0, R190, R2, !PT ;  /* 0x00000002be007209 */ /* 0x002fe20007810000 */
[----:B------:R-:W-:Y:S01]  /*6b60*/  FMUL.FTZ R2, R3, c[0x0][0x23c] ;  /* 0x00008f0003027a20 */ /* 0x000fe20000410000 */
[----:B--2---:R1:W-:Y:S01]  /*6b70*/  STL [R1+0x84], R17 ;  /* 0x0000841101007387 */ /* 0x0043e20000100800 */
[----:B------:R-:W-:-:S02]  /*6b80*/  F2FP.BF16.PACK_AB R18, R203, R17 ;  /* 0x00000011cb12723e */ /* 0x000fc400000010ff */
[----:B------:R-:W-:Y:S01]  /*6b90*/  FMNMX.FTZ R0, R245, R0, !PT ;  /* 0x00000000f5007209 */ /* 0x000fe20007810000 */
[----:B------:R-:W-:Y:S01]  /*6ba0*/  STL [R1+0x104], R3 ;  /* 0x0001040301007387 */ /* 0x000fe20000100800 */
[----:B------:R-:W-:Y:S02]  /*6bb0*/  FSEL R2, R2, RZ, P1 ;  /* 0x000000ff02027208 */ /* 0x000fe40000800000 */
[----:B------:R-:W-:-:S03]  /*6bc0*/  FMNMX.FTZ R0, R231, R0, !PT ;  /* 0x00000000e7007209 */ /* 0x000fc60007810000 */
[--C-:B------:R-:W-:Y:S01]  /*6bd0*/  FFMA.FTZ R7, R56, c[0x0][0x23c], -R2.reuse ;  /* 0x00008f0038077a23 */ /* 0x100fe20000010802 */
[----:B------:R-:W-:Y:S01]  /*6be0*/  FMNMX.FTZ R0, R228, R0, !PT ;  /* 0x00000000e4007209 */ /* 0x000fe20007810000 */
[----:B------:R-:W-:Y:S02]  /*6bf0*/  FFMA.FTZ R9, R36, c[0x0][0x23c], -R2 ;  /* 0x00008f0024097a23 */ /* 0x000fe40000010802 */
[----:B------:R2:W-:Y:S01]  /*6c00*/  MUFU.EX2 R250, R7 ;  /* 0x0000000700fa7308 */ /* 0x0005e20000000800 */
[----:B------:R-:W-:-:S04]  /*6c10*/  FMNMX.FTZ R0, R227, R0, !PT ;  /* 0x00000000e3007209 */ /* 0x000fc80007810000 */
[----:B------:R-:W-:-:S03]  /*6c20*/  FMNMX.FTZ R0, R221, R0, !PT ;  /* 0x00000000dd007209 */ /* 0x000fc60007810000 */
[----:B------:R-:W1:Y:S01]  /*6c30*/  MUFU.EX2 R251, R9 ;  /* 0x0000000900fb7308 */ /* 0x000e620000000800 */
[----:B------:R-:W-:-:S04]  /*6c40*/  FMNMX.FTZ R0, R218, R0, !PT ;  /* 0x00000000da007209 */ /* 0x000fc80007810000 */
[----:B------:R-:W-:Y:S01]  /*6c50*/  FMNMX.FTZ R0, R213, R0, !PT ;  /* 0x00000000d5007209 */ /* 0x000fe20007810000 */
[----:B--2---:R-:W-:-:S03]  /*6c60*/  FFMA.FTZ R7, R58, c[0x0][0x23c], -R2 ;  /* 0x00008f003a077a23 */ /* 0x004fc60000010802 */
[----:B------:R-:W-:Y:S01]  /*6c70*/  FMNMX.FTZ R6, R206, R0, !PT ;  /* 0x00000000ce067209 */ /* 0x000fe20007810000 */
[----:B------:R-:W-:Y:S01]  /*6c80*/  FFMA.FTZ R0, R57, c[0x0][0x23c], -R2 ;  /* 0x00008f0039007a23 */ /* 0x000fe20000010802 */
[----:B------:R-:W2:Y:S02]  /*6c90*/  MUFU.EX2 R19, R7 ;  /* 0x0000000700137308 */ /* 0x000ea40000000800 */
[----:B------:R-:W-:Y:S01]  /*6ca0*/  FMNMX.FTZ R4, R197, R6, !PT ;  /* 0x00000006c5047209 */ /* 0x000fe20007810000 */
[----:B------:R-:W-:Y:S01]  /*6cb0*/  LDSM.16.MT88.4 R56, [R235+0x8000] ;  /* 0x00800000eb38783b */ /* 0x000fe20000004200 */
[----:B-1----:R-:W-:-:S04]  /*6cc0*/  F2FP.BF16.PACK_AB R17, R250, R251 ;  /* 0x000000fbfa11723e */ /* 0x002fc800000010ff */
[----:B------:R1:W3:Y:S01]  /*6cd0*/  MUFU.EX2 R202, R0 ;  /* 0x0000000000ca7308 */ /* 0x0002e20000000800 */
[----:B--2---:R3:W-:Y:S01]  /*6ce0*/  STL [R1+0x74], R19 ;  /* 0x0000741301007387 */ /* 0x0047e20000100800 */
[----:B-1----:R-:W-:Y:S01]  /*6cf0*/  FMNMX.FTZ R0, R187, R4, !PT ;  /* 0x00000004bb007209 */ /* 0x002fe20007810000 */
[----:B------:R-:W-:-:S03]  /*6d00*/  FFMA.FTZ R4, R67, c[0x0][0x23c], -R5 ;  /* 0x00008f0043047a23 */ /* 0x000fc60000010805 */
[----:B------:R-:W-:Y:S02]  /*6d10*/  FMNMX.FTZ R0, R184, R0, !PT ;  /* 0x00000000b8007209 */ /* 0x000fe40007810000 */
[----:B------:R1:W-:Y:S02]  /*6d20*/  MUFU.EX2 R244, R4 ;  /* 0x0000000400f47308 */ /* 0x0003e40000000800 */
[----:B------:R-:W-:-:S05]  /*6d30*/  FMNMX.FTZ R0, R168, R0, !PT ;  /* 0x00000000a8007209 */ /* 0x000fca0007810000 */
[----:B------:R-:W2:Y:S01]  /*6d40*/  SHFL.BFLY PT, R6, R0, 0x2, 0x1f ;  /* 0x0c401f0000067f89 */ /* 0x000ea200000e0000 */
[----:B---3--:R-:W-:Y:S01]  /*6d50*/  F2FP.BF16.PACK_AB R19, R202, R19 ;  /* 0x00000013ca13723e */ /* 0x008fe200000010ff */
[----:B-1----:R-:W-:Y:S02]  /*6d60*/  FFMA.FTZ R4, R65, c[0x0][0x23c], -R5 ;  /* 0x00008f0041047a23 */ /* 0x002fe40000010805 */
[----:B------:R-:W-:Y:S04]  /*6d70*/  LDSM.16.MT88.4 R64, [R234+0x8800] ;  /* 0x00880000ea40783b */ /* 0x000fe80000004200 */
[C---:B------:R-:W-:Y:S01]  /*6d80*/  HMMA.16816.F32.BF16 R48, R16.reuse, R28, RZ ;  /* 0x0000001c1030723c */ /* 0x040fe200000418ff */
[----:B------:R1:W3:Y:S07]  /*6d90*/  MUFU.EX2 R247, R4 ;  /* 0x0000000400f77308 */ /* 0x0002ee0000000800 */
[----:B------:R-:W-:Y:S01]  /*6da0*/  HMMA.16816.F32.BF16 R76, R16, R44, RZ ;  /* 0x0000002c104c723c */ /* 0x000fe200000418ff */
[----:B--2---:R-:W-:-:S07]  /*6db0*/  FMNMX.FTZ R0, R0, R6, !PT ;  /* 0x0000000600007209 */ /* 0x004fce0007810000 */
[C---:B------:R-:W-:Y:S01]  /*6dc0*/  HMMA.16816.F32.BF16 R72, R16.reuse, R52, RZ ;  /* 0x000000341048723c */ /* 0x040fe200000418ff */
[--C-:B-1----:R-:W-:Y:S01]  /*6dd0*/  FFMA.FTZ R4, R63, c[0x0][0x23c], -R5.reuse ;  /* 0x00008f003f047a23 */ /* 0x102fe20000010805 */
[----:B---3--:R-:W-:Y:S01]  /*6de0*/  F2FP.BF16.PACK_AB R20, R247, R244 ;  /* 0x000000f4f714723e */ /* 0x008fe200000010ff */
[----:B------:R-:W1:Y:S02]  /*6df0*/  SHFL.BFLY PT, R6, R0, 0x1, 0x1f ;  /* 0x0c201f0000067f89 */ /* 0x000e6400000e0000 */
[----:B------:R2:W3:Y:S03]  /*6e00*/  MUFU.EX2 R12, R4 ;  /* 0x00000004000c7308 */ /* 0x0004e60000000800 */
[C---:B------:R-:W-:Y:S08]  /*6e10*/  HMMA.16816.F32.BF16 R24, R16.reuse, R56, RZ ;  /* 0x000000381018723c */ /* 0x040ff000000418ff */
[C---:B------:R-:W-:Y:S01]  /*6e20*/  HMMA.16816.F32.BF16 R40, R16.reuse, R30, RZ ;  /* 0x0000001e1028723c */ /* 0x040fe200000418ff */
[----:B--2---:R-:W-:Y:S01]  /*6e30*/  FFMA.FTZ R4, R61, c[0x0][0x23c], -R5 ;  /* 0x00008f003d047a23 */ /* 0x004fe20000010805 */
[----:B---3--:R-:W-:Y:S06]  /*6e40*/  STL [R1+0xac], R12 ;  /* 0x0000ac0c01007387 */ /* 0x008fec0000100800 */
[----:B------:R-:W-:Y:S01]  /*6e50*/  HMMA.16816.F32.BF16 R36, R16, R46, RZ ;  /* 0x0000002e1024723c */ /* 0x000fe200000418ff */
[----:B------:R2:W-:Y:S01]  /*6e60*/  MUFU.EX2 R7, R4 ;  /* 0x0000000400077308 */ /* 0x0005e20000000800 */
[----:B------:R-:W-:Y:S01]  /*6e70*/  LDSM.16.MT88.4 R60, [R236+0x8800] ;  /* 0x00880000ec3c783b */ /* 0x000fe20000004200 */
[----:B-1----:R-:W-:-:S05]  /*6e80*/  FMNMX.FTZ R151, R0, R6, !PT ;  /* 0x0000000600977209 */ /* 0x002fca0007810000 */
[----:B------:R-:W-:Y:S01]  /*6e90*/  HMMA.16816.F32.BF16 R32, R16, R54, RZ ;  /* 0x000000361020723c */ /* 0x000fe200000418ff */
[----:B--2---:R-:W-:-:S04]  /*6ea0*/  FFMA.FTZ R4, R69, c[0x0][0x23c], -R2 ;  /* 0x00008f0045047a23 */ /* 0x004fc80000010802 */
[----:B------:R1:W-:Y:S02]  /*6eb0*/  MUFU.EX2 R243, R4 ;  /* 0x0000000400f37308 */ /* 0x0003e40000000800 */
[--C-:B-1----:R-:W-:Y:S01]  /*6ec0*/  FFMA.FTZ R4, R68, c[0x0][0x23c], -R2.reuse ;  /* 0x00008f0044047a23 */ /* 0x102fe20000010802 */
[C---:B------:R-:W-:Y:S01]  /*6ed0*/  FSETP.NEU.FTZ.AND P1, PT, R151.reuse, -INF , PT ;  /* 0xff8000009700780b */ /* 0x040fe20003f3d000 */
[----:B------:R-:W-:Y:S01]  /*6ee0*/  FMUL.FTZ R0, R151, c[0x0][0x23c] ;  /* 0x00008f0097007a20 */ /* 0x000fe20000410000 */
[----:B------:R-:W-:Y:S03]  /*6ef0*/  HMMA.16816.F32.BF16 R16, R16, R58, RZ ;  /* 0x0000003a1010723c */ /* 0x000fe600000418ff */
[----:B------:R1:W2:Y:S01]  /*6f00*/  MUFU.EX2 R13, R4 ;  /* 0x00000004000d7308 */ /* 0x0002a20000000800 */
[----:B------:R-:W3:Y:S01]  /*6f10*/  LDSM.16.MT88.4 R68, [R233+0x8800] ;  /* 0x00880000e944783b */ /* 0x000ee20000004200 */
[----:B-1----:R-:W-:-:S03]  /*6f20*/  FFMA.FTZ R4, R81, c[0x0][0x23c], -R2 ;  /* 0x00008f0051047a23 */ /* 0x002fc60000010802 */
[----:B--2---:R-:W-:Y:S03]  /*6f30*/  STL [R1+0xa8], R13 ;  /* 0x0000a80d01007387 */ /* 0x004fe60000100800 */
[----:B------:R1:W-:Y:S02]  /*6f40*/  MUFU.EX2 R241, R4 ;  /* 0x0000000400f17308 */ /* 0x0003e40000000800 */
[----:B-1----:R-:W-:Y:S01]  /*6f50*/  FFMA.FTZ R4, R80, c[0x0][0x23c], -R2 ;  /* 0x00008f0050047a23 */ /* 0x002fe20000010802 */
[----:B------:R-:W-:Y:S01]  /*6f60*/  FSEL R0, R0, RZ, P1 ;  /* 0x000000ff00007208 */ /* 0x000fe20000800000 */
[----:B------:R-:W1:Y:S04]  /*6f70*/  LDSM.16.MT88.4 R80, [R235+0x8800] ;  /* 0x00880000eb50783b */ /* 0x000e680000004200 */
[----:B------:R2:W4:Y:S02]  /*6f80*/  MUFU.EX2 R9, R4 ;  /* 0x0000000400097308 */ /* 0x0005240000000800 */
[--C-:B--2---:R-:W-:Y:S01]  /*6f90*/  FFMA.FTZ R4, R95, c[0x0][0x23c], -R8.reuse ;  /* 0x00008f005f047a23 */ /* 0x104fe20000010808 */
[----:B----4-:R-:W-:Y:S05]  /*6fa0*/  STL [R1+0xb0], R9 ;  /* 0x0000b00901007387 */ /* 0x010fea0000100800 */
[----:B------:R-:W2:Y:S02]  /*6fb0*/  MUFU.EX2 R3, R4 ;  /* 0x0000000400037308 */ /* 0x000ea40000000800 */
[----:B--2---:R2:W-:Y:S01]  /*6fc0*/  STL [R1+0x6c], R3 ;  /* 0x00006c0301007387 */ /* 0x0045e20000100800 */
[----:B------:R-:W-:-:S03]  /*6fd0*/  FFMA.FTZ R4, R93, c[0x0][0x23c], -R8 ;  /* 0x00008f005d047a23 */ /* 0x000fc60000010808 */
[----:B------:R4:W-:Y:S02]  /*6fe0*/  STL [R1+0x108], R244 ;  /* 0x000108f401007387 */ /* 0x0009e40000100800 */
[----:B--2---:R2:W-:Y:S02]  /*6ff0*/  MUFU.EX2 R3, R4 ;  /* 0x0000000400037308 */ /* 0x0045e40000000800 */
[----:B----4-:R-:W4:Y:S01]  /*7000*/  LDL.LU R244, [R1+0x6c] ;  /* 0x00006c0001f47983 */ /* 0x010f220000300800 */
[----:B------:R-:W-:Y:S02]  /*7010*/  F2FP.BF16.PACK_AB R21, R13, R243 ;  /* 0x000000f30d15723e */ /* 0x000fe400000010ff */
[----:B------:R-:W-:Y:S01]  /*7020*/  F2FP.BF16.PACK_AB R22, R7, R12 ;  /* 0x0000000c0716723e */ /* 0x000fe200000010ff */
[----:B------:R-:W-:Y:S01]  /*7030*/  STL [R1+0x10c], R243 ;  /* 0x00010cf301007387 */ /* 0x000fe20000100800 */
[----:B------:R-:W-:-:S03]  /*7040*/  F2FP.BF16.PACK_AB R23, R9, R241 ;  /* 0x000000f10917723e */ /* 0x000fc600000010ff */
[----:B------:R-:W-:Y:S01]  /*7050*/  STL [R1+0x110], R241 ;  /* 0x000110f101007387 */ /* 0x000fe20000100800 */
[----:B--2---:R-:W-:-:S03]  /*7060*/  FFMA.FTZ R4, R94, c[0x0][0x23c], -R8 ;  /* 0x00008f005e047a23 */ /* 0x004fc60000010808 */
[----:B------:R2:W-:Y:S01]  /*7070*/  STL [R1+0x114], R151 ;  /* 0x0001149701007387 */ /* 0x0005e20000100800 */
[C---:B---3--:R-:W-:Y:S01]  /*7080*/  HMMA.16816.F32.BF16 R108, R20.reuse, R68, R48 ;  /* 0x00000044146c723c */ /* 0x048fe20000041830 */
[----:B------:R3:W-:Y:S07]  /*7090*/  MUFU.EX2 R201, R4 ;  /* 0x0000000400c97308 */ /* 0x0007ee0000000800 */
[C---:B------:R-:W-:Y:S08]  /*70a0*/  HMMA.16816.F32.BF16 R88, R20.reuse, R60, R76 ;  /* 0x0000003c1458723c */ /* 0x040ff0000004184c */
[----:B------:R-:W-:Y:S01]  /*70b0*/  HMMA.16816.F32.BF16 R76, R20, R70, R40 ;  /* 0x00000046144c723c */ /* 0x000fe20000041828 */
[----:B---3--:R-:W-:-:S04]  /*70c0*/  FFMA.FTZ R4, R92, c[0x0][0x23c], -R8 ;  /* 0x00008f005c047a23 */ /* 0x008fc80000010808 */
[----:B------:R3:W-:Y:S03]  /*70d0*/  MUFU.EX2 R242, R4 ;  /* 0x0000000400f27308 */ /* 0x0007e60000000800 */
[C---:B------:R-:W-:Y:S08]  /*70e0*/  HMMA.16816.F32.BF16 R92, R20.reuse, R62, R36 ;  /* 0x0000003e145c723c */ /* 0x040ff00000041824 */
[----:B------:R-:W-:Y:S01]  /*70f0*/  HMMA.16816.F32.BF16 R96, R20, R64, R72 ;  /* 0x000000401460723c */ /* 0x000fe20000041848 */
[----:B---3--:R-:W-:-:S07]  /*7100*/  FFMA.FTZ R4, R84, c[0x0][0x23c], -R0 ;  /* 0x00008f0054047a23 */ /* 0x008fce0000010800 */
[C---:B-1----:R-:W-:Y:S01]  /*7110*/  HMMA.16816.F32.BF16 R120, R20.reuse, R80, R24 ;  /* 0x000000501478723c */ /* 0x042fe20000041818 */
[----:B--2---:R1:W-:Y:S07]  /*7120*/  MUFU.EX2 R151, R4 ;  /* 0x0000000400977308 */ /* 0x0043ee0000000800 */
[----:B------:R-:W-:Y:S01]  /*7130*/  HMMA.16816.F32.BF16 R100, R20, R66, R32 ;  /* 0x000000421464723c */ /* 0x000fe20000041820 */
[----:B-1----:R-:W-:-:S04]  /*7140*/  FFMA.FTZ R4, R149, c[0x0][0x23c], -R0 ;  /* 0x00008f0095047a23 */ /* 0x002fc80000010800 */
[----:B------:R1:W2:Y:S02]  /*7150*/  MUFU.EX2 R6, R4 ;  /* 0x0000000400067308 */ /* 0x0002a40000000800 */
[--C-:B-1----:R-:W-:Y:S01]  /*7160*/  FFMA.FTZ R4, R153, c[0x0][0x23c], -R0.reuse ;  /* 0x00008f0099047a23 */ /* 0x102fe20000010800 */
[----:B--2---:R1:W-:Y:S05]  /*7170*/  STL [R1+0x28], R6 ;  /* 0x0000280601007387 */ /* 0x0043ea0000100800 */
[----:B------:R2:W-:Y:S02]  /*7180*/  MUFU.EX2 R112, R4 ;  /* 0x0000000400707308 */ /* 0x0005e40000000800 */
[----:B--2---:R-:W-:-:S06]  /*7190*/  FFMA.FTZ R4, R148, c[0x0][0x23c], -R0 ;  /* 0x00008f0094047a23 */ /* 0x004fcc0000010800 */
[----:B------:R2:W3:Y:S02]  /*71a0*/  MUFU.EX2 R150, R4 ;  /* 0x0000000400967308 */ /* 0x0004e40000000800 */
[----:B--2---:R-:W-:-:S06]  /*71b0*/  FFMA.FTZ R4, R105, c[0x0][0x23c], -R8 ;  /* 0x00008f0069047a23 */ /* 0x004fcc0000010808 */
[----:B------:R2:W-:Y:S02]  /*71c0*/  MUFU.EX2 R248, R4 ;  /* 0x0000000400f87308 */ /* 0x0005e40000000800 */
[----:B--2---:R-:W-:Y:S02]  /*71d0*/  FFMA.FTZ R4, R104, c[0x0][0x23c], -R8 ;  /* 0x00008f0068047a23 */ /* 0x004fe40000010808 */
[----:B------:R-:W-:Y:S04]  /*71e0*/  HMMA.16816.F32.BF16 R104, R20, R82, R16 ;  /* 0x000000521468723c */ /* 0x000fe80000041810 */
[----:B------:R2:W-:Y:S03]  /*71f0*/  MUFU.EX2 R200, R4 ;  /* 0x0000000400c87308 */ /* 0x0005e60000000800 */
[----:B------:R-:W-:-:S02]  /*7200*/  F2FP.BF16.PACK_AB R17, R6, R151 ;  /* 0x000000970611723e */ /* 0x000fc400000010ff */
[----:B------:R-:W-:Y:S02]  /*7210*/  F2FP.BF16.PACK_AB R16, R10, R11 ;  /* 0x0000000b0a10723e */ /* 0x000fe400000010ff */
[----:B---3--:R-:W-:Y:S01]  /*7220*/  F2FP.BF16.PACK_AB R19, R150, R112 ;  /* 0x000000709613723e */ /* 0x008fe200000010ff */
        /* <DEDUP_REMOVED lines=8> */
[----:B--2---:R-:W-:Y:S01]  /*72b0*/  FFMA.FTZ R4, R158, c[0x0][0x23c], -R8 ;  /* 0x00008f009e047a23 */ /* 0x004fe20000010808 */
[----:B------:R-:W-:-:S05]  /*72c0*/  MOV R158, R112 ;  /* 0x00000070009e7202 */ /* 0x000fca0000000f00 */
[----:B-1----:R1:W2:Y:S02]  /*72d0*/  MUFU.EX2 R6, R4 ;  /* 0x0000000400067308 */ /* 0x0022a40000000800 */
[----:B-1----:R-:W-:Y:S01]  /*72e0*/  FFMA.FTZ R4, R154, c[0x0][0x23c], -R8 ;  /* 0x00008f009a047a23 */ /* 0x002fe20000010808 */
[----:B--2---:R-:W-:-:S05]  /*72f0*/  MOV R154, R6 ;  /* 0x00000006009a7202 */ /* 0x004fca0000000f00 */
[----:B------:R1:W-:Y:S02]  /*7300*/  MUFU.EX2 R9, R4 ;  /* 0x0000000400097308 */ /* 0x0003e40000000800 */
[----:B-1----:R-:W-:-:S06]  /*7310*/  FFMA.FTZ R4, R138, c[0x0][0x23c], -R8 ;  /* 0x00008f008a047a23 */ /* 0x002fcc0000010808 */
[----:B------:R1:W-:Y:S01]  /*7320*/  MUFU.EX2 R238, R4 ;  /* 0x0000000400ee7308 */ /* 0x0003e20000000800 */
[----:B----4-:R-:W-:-:S07]  /*7330*/  F2FP.BF16.PACK_AB R18, R3, R244 ;  /* 0x000000f40312723e */ /* 0x010fce00000010ff */
[----:B------:R-:W-:Y:S01]  /*7340*/  HMMA.16816.F32.BF16 R48, R16, R28, RZ ;  /* 0x0000001c1030723c */ /* 0x000fe200000418ff */
[----:B-1----:R-:W-:-:S07]  /*7350*/  FFMA.FTZ R4, R133, c[0x0][0x23c], -R8 ;  /* 0x00008f0085047a23 */ /* 0x002fce0000010808 */
[C---:B------:R-:W-:Y:S01]  /*7360*/  HMMA.16816.F32.BF16 R40, R16.reuse, R30, RZ ;  /* 0x0000001e1028723c */ /* 0x040fe200000418ff */
[----:B------:R1:W-:Y:S07]  /*7370*/  MUFU.EX2 R14, R4 ;  /* 0x00000004000e7308 */ /* 0x0003ee0000000800 */
[C---:B------:R-:W-:Y:S08]  /*7380*/  HMMA.16816.F32.BF16 R36, R16.reuse, R44, RZ ;  /* 0x0000002c1024723c */ /* 0x040ff000000418ff */
[----:B------:R-:W-:Y:S01]  /*7390*/  HMMA.16816.F32.BF16 R32, R16, R46, RZ ;  /* 0x0000002e1020723c */ /* 0x000fe200000418ff */
[----:B-1----:R-:W-:-:S04]  /*73a0*/  FFMA.FTZ R4, R156, c[0x0][0x23c], -R0 ;  /* 0x00008f009c047a23 */ /* 0x002fc80000010800 */
[----:B------:R1:W-:Y:S03]  /*73b0*/  MUFU.EX2 R156, R4 ;  /* 0x00000004009c7308 */ /* 0x0003e60000000800 */
[C---:B------:R-:W-:Y:S08]  /*73c0*/  HMMA.16816.F32.BF16 R28, R16.reuse, R52, RZ ;  /* 0x00000034101c723c */ /* 0x040ff000000418ff */
[----:B------:R-:W-:Y:S01]  /*73d0*/  HMMA.16816.F32.BF16 R20, R16, R56, RZ ;  /* 0x000000381014723c */ /* 0x000fe200000418ff */
[----:B-1----:R-:W-:Y:S01]  /*73e0*/  FFMA.FTZ R4, R155, c[0x0][0x23c], -R5 ;  /* 0x00008f009b047a23 */ /* 0x002fe20000010805 */
[----:B------:R-:W-:-:S06]  /*73f0*/  MOV R155, R251 ;  /* 0x000000fb009b7202 */ /* 0x000fcc0000000f00 */
[C---:B------:R-:W-:Y:S01]  /*7400*/  HMMA.16816.F32.BF16 R24, R16.reuse, R54, RZ ;  /* 0x000000361018723c */ /* 0x040fe200000418ff */
[----:B------:R1:W-:Y:S07]  /*7410*/  MUFU.EX2 R243, R4 ;  /* 0x0000000400f37308 */ /* 0x0003ee0000000800 */
[----:B------:R-:W-:Y:S07]  /*7420*/  HMMA.16816.F32.BF16 R44, R16, R58, RZ ;  /* 0x0000003a102c723c */ /* 0x000fee00000418ff */
[----:B------:R-:W-:Y:S01]  /*7430*/  F2FP.BF16.PACK_AB R16, R242, R201 ;  /* 0x000000c9f210723e */ /* 0x000fe200000010ff */
[----:B-1----:R-:W-:Y:S01]  /*7440*/  FFMA.FTZ R4, R141, c[0x0][0x23c], -R5 ;  /* 0x00008f008d047a23 */ /* 0x002fe20000010805 */
[----:B------:R-:W-:-:S02]  /*7450*/  F2FP.BF16.PACK_AB R17, R140, R142 ;  /* 0x0000008e8c11723e */ /* 0x000fc400000010ff */
[----:B------:R-:W-:Y:S01]  /*7460*/  F2FP.BF16.PACK_AB R18, R200, R248 ;  /* 0x000000f8c812723e */ /* 0x000fe200000010ff */
[----:B------:R1:W2:Y:S01]  /*7470*/  MUFU.EX2 R149, R4 ;  /* 0x0000000400957308 */ /* 0x0002a20000000800 */
[----:B------:R-:W-:-:S07]  /*7480*/  F2FP.BF16.PACK_AB R19, R240, R153 ;  /* 0x00000099f013723e */ /* 0x000fce00000010ff */
[----:B------:R-:W-:Y:S01]  /*7490*/  HMMA.16816.F32.BF16 R56, R16, R68, R48 ;  /* 0x000000441038723c */ /* 0x000fe20000041830 */
[----:B-1----:R-:W-:-:S07]  /*74a0*/  FFMA.FTZ R4, R136, c[0x0][0x23c], -R5 ;  /* 0x00008f0088047a23 */ /* 0x002fce0000010805 */
[C---:B------:R-:W-:Y:S01]  /*74b0*/  HMMA.16816.F32.BF16 R48, R16.reuse, R60, R36 ;  /* 0x0000003c1030723c */ /* 0x040fe20000041824 */
[----:B------:R1:W-:Y:S07]  /*74c0*/  MUFU.EX2 R232, R4 ;  /* 0x0000000400e87308 */ /* 0x0003ee0000000800 */
[C---:B------:R-:W-:Y:S08]  /*74d0*/  HMMA.16816.F32.BF16 R68, R16.reuse, R70, R40 ;  /* 0x000000461044723c */ /* 0x040ff00000041828 */
[----:B------:R-:W-:Y:S01]  /*74e0*/  HMMA.16816.F32.BF16 R52, R16, R64, R28 ;  /* 0x000000401034723c */ /* 0x000fe2000004181c */
[----:B------:R-:W3:Y:S01]  /*74f0*/  LDSM.16.MT88.4 R28, [R233+0x9000] ;  /* 0x00900000e91c783b */ /* 0x000ee20000004200 */
[----:B-1----:R-:W-:-:S04]  /*7500*/  FFMA.FTZ R4, R132, c[0x0][0x23c], -R5 ;  /* 0x00008f0084047a23 */ /* 0x002fc80000010805 */
[----:B------:R1:W4:Y:S02]  /*7510*/  MUFU.EX2 R12, R4 ;  /* 0x00000004000c7308 */ /* 0x0003240000000800 */
[C---:B------:R-:W-:Y:S01]  /*7520*/  HMMA.16816.F32.BF16 R72, R16.reuse, R80, R20 ;  /* 0x000000501048723c */ /* 0x040fe20000041814 */
[----:B------:R-:W-:Y:S07]  /*7530*/  LDSM.16.MT88.4 R20, [R234+0x9000] ;  /* 0x00900000ea14783b */ /* 0x000fee0000004200 */
[----:B------:R-:W-:Y:S01]  /*7540*/  HMMA.16816.F32.BF16 R40, R16, R62, R32 ;  /* 0x0000003e1028723c */ /* 0x000fe20000041820 */
[----:B------:R-:W-:Y:S01]  /*7550*/  LDSM.16.MT88.4 R32, [R235+0x9000] ;  /* 0x00900000eb20783b */ /* 0x000fe20000004200 */
[----:B-1----:R-:W-:-:S06]  /*7560*/  FFMA.FTZ R4, R157, c[0x0][0x23c], -R2 ;  /* 0x00008f009d047a23 */ /* 0x002fcc0000010802 */
[C---:B------:R-:W-:Y:S01]  /*7570*/  HMMA.16816.F32.BF16 R36, R16.reuse, R66, R24 ;  /* 0x000000421024723c */ /* 0x040fe20000041818 */
[----:B------:R-:W1:Y:S01]  /*7580*/  LDSM.16.MT88.4 R24, [R236+0x9000] ;  /* 0x00900000ec18783b */ /* 0x000e620000004200 */
[----:B------:R-:W-:Y:S01]  /*7590*/  MOV R157, R250 ;  /* 0x000000fa009d7202 */ /* 0x000fe20000000f00 */
[----:B------:R3:W-:Y:S05]  /*75a0*/  MUFU.EX2 R241, R4 ;  /* 0x0000000400f17308 */ /* 0x0007ea0000000800 */
[----:B------:R-:W-:Y:S07]  /*75b0*/  HMMA.16816.F32.BF16 R44, R16, R82, R44 ;  /* 0x00000052102c723c */ /* 0x000fee000004182c */
[----:B--2---:R-:W-:-:S02]  /*75c0*/  F2FP.BF16.PACK_AB R16, R149, R243 ;  /* 0x000000f39510723e */ /* 0x004fc400000010ff */
[----:B----4-:R-:W-:Y:S01]  /*75d0*/  F2FP.BF16.PACK_AB R18, R12, R232 ;  /* 0x000000e80c12723e */ /* 0x010fe200000010ff */
[----:B---3--:R-:W-:-:S04]  /*75e0*/  FFMA.FTZ R4, R143, c[0x0][0x23c], -R2 ;  /* 0x00008f008f047a23 */ /* 0x008fc80000010802 */
[----:B------:R2:W3:Y:S02]  /*75f0*/  MUFU.EX2 R239, R4 ;  /* 0x0000000400ef7308 */ /* 0x0004e40000000800 */
[----:B--2---:R-:W-:Y:S01]  /*7600*/  FFMA.FTZ R4, R139, c[0x0][0x23c], -R2 ;  /* 0x00008f008b047a23 */ /* 0x004fe20000010802 */
[----:B---3--:R-:W-:-:S05]  /*7610*/  F2FP.BF16.PACK_AB R17, R239, R241 ;  /* 0x000000f1ef11723e */ /* 0x008fca00000010ff */
[----:B------:R2:W-:Y:S02]  /*7620*/  MUFU.EX2 R15, R4 ;  /* 0x00000004000f7308 */ /* 0x0005e40000000800 */
[----:B--2---:R-:W-:-:S06]  /*7630*/  FFMA.FTZ R4, R137, c[0x0][0x23c], -R2 ;  /* 0x00008f0089047a23 */ /* 0x004fcc0000010802 */
[----:B------:R2:W3:Y:S02]  /*7640*/  MUFU.EX2 R6, R4 ;  /* 0x0000000400067308 */ /* 0x0004e40000000800 */
[----:B--2---:R-:W-:Y:S01]  /*7650*/  FFMA.FTZ R4, R159, c[0x0][0x23c], -R0 ;  /* 0x00008f009f047a23 */ /* 0x004fe20000010800 */
[----:B---3--:R-:W-:-:S05]  /*7660*/  F2FP.BF16.PACK_AB R19, R6, R15 ;  /* 0x0000000f0613723e */ /* 0x008fca00000010ff */
[----:B------:R2:W3:Y:S02]  /*7670*/  MUFU.EX2 R148, R4 ;  /* 0x0000000400947308 */ /* 0x0004e40000000800 */
[C---:B------:R-:W-:Y:S08]  /*7680*/  HMMA.16816.F32.BF16 R64, R16.reuse, R28, R108 ;  /* 0x0000001c1040723c */ /* 0x040ff0000004186c */
[----:B-1----:R-:W-:Y:S01]  /*7690*/  HMMA.16816.F32.BF16 R84, R16, R24, R88 ;  /* 0x000000181054723c */ /* 0x002fe20000041858 */
[----:B--2---:R-:W-:-:S04]  /*76a0*/  FFMA.FTZ R4, R145, c[0x0][0x23c], -R0 ;  /* 0x00008f0091047a23 */ /* 0x004fc80000010800 */
[----:B------:R1:W-:Y:S03]  /*76b0*/  MUFU.EX2 R237, R4 ;  /* 0x0000000400ed7308 */ /* 0x0003e60000000800 */
[C---:B------:R-:W-:Y:S08]  /*76c0*/  HMMA.16816.F32.BF16 R96, R16.reuse, R20, R96 ;  /* 0x000000141060723c */ /* 0x040ff00000041860 */
[----:B------:R-:W-:Y:S01]  /*76d0*/  HMMA.16816.F32.BF16 R120, R16, R32, R120 ;  /* 0x000000201078723c */ /* 0x000fe20000041878 */
[----:B-1----:R-:W-:-:S07]  /*76e0*/  FFMA.FTZ R4, R144, c[0x0][0x23c], -R0 ;  /* 0x00008f0090047a23 */ /* 0x002fce0000010800 */
[C---:B------:R-:W-:Y:S01]  /*76f0*/  HMMA.16816.F32.BF16 R76, R16.reuse, R30, R76 ;  /* 0x0000001e104c723c */ /* 0x040fe2000004184c */
[----:B------:R1:W2:Y:S07]  /*7700*/  MUFU.EX2 R13, R4 ;  /* 0x00000004000d7308 */ /* 0x0002ae0000000800 */
[C---:B------:R-:W-:Y:S08]  /*7710*/  HMMA.16816.F32.BF16 R92, R16.reuse, R26, R92 ;  /* 0x0000001a105c723c */ /* 0x040ff0000004185c */
[----:B------:R-:W-:Y:S01]  /*7720*/  HMMA.16816.F32.BF16 R100, R16, R22, R100 ;  /* 0x000000161064723c */ /* 0x000fe20000041864 */
[----:B-1----:R-:W-:-:S04]  /*7730*/  FFMA.FTZ R4, R172, c[0x0][0x23c], -R8 ;  /* 0x00008f00ac047a23 */ /* 0x002fc80000010808 */
[----:B------:R1:W-:Y:S03]  /*7740*/  MUFU.EX2 R138, R4 ;  /* 0x00000004008a7308 */ /* 0x0003e60000000800 */
[----:B------:R-:W-:Y:S07]  /*7750*/  HMMA.16816.F32.BF16 R104, R16, R34, R104 ;  /* 0x000000221068723c */ /* 0x000fee0000041868 */
[----:B------:R-:W-:-:S02]  /*7760*/  F2FP.BF16.PACK_AB R16, R9, R154 ;  /* 0x0000009a0910723e */ /* 0x000fc400000010ff */
[----:B---3--:R-:W-:Y:S02]  /*7770*/  F2FP.BF16.PACK_AB R17, R148, R156 ;  /* 0x0000009c9411723e */ /* 0x008fe400000010ff */
[----:B------:R-:W-:Y:S02]  /*7780*/  F2FP.BF16.PACK_AB R18, R14, R238 ;  /* 0x000000ee0e12723e */ /* 0x000fe400000010ff */
[----:B--2---:R-:W-:Y:S01]  /*7790*/  F2FP.BF16.PACK_AB R19, R13, R237 ;  /* 0x000000ed0d13723e */ /* 0x004fe200000010ff */
[----:B-1----:R-:W-:-:S04]  /*77a0*/  FFMA.FTZ R4, R162, c[0x0][0x23c], -R8 ;  /* 0x00008f00a2047a23 */ /* 0x002fc80000010808 */
[----:B------:R1:W2:Y:S02]  /*77b0*/  MUFU.EX2 R113, R4 ;  /* 0x0000000400717308 */ /* 0x0002a40000000800 */
[C---:B------:R-:W-:Y:S08]  /*77c0*/  HMMA.16816.F32.BF16 R52, R16.reuse, R20, R52 ;  /* 0x000000141034723c */ /* 0x040ff00000041834 */
[----:B------:R-:W-:Y:S01]  /*77d0*/  HMMA.16816.F32.BF16 R80, R16, R28, R56 ;  /* 0x0000001c1050723c */ /* 0x000fe20000041838 */
[----:B-1----:R-:W-:-:S07]  /*77e0*/  FFMA.FTZ R4, R146, c[0x0][0x23c], -R8 ;  /* 0x00008f0092047a23 */ /* 0x002fce0000010808 */
[C---:B------:R-:W-:Y:S01]  /*77f0*/  HMMA.16816.F32.BF16 R60, R16.reuse, R24, R48 ;  /* 0x00000018103c723c */ /* 0x040fe20000041830 */
[----:B--2---:R-:W-:Y:S01]  /*7800*/  IMAD.MOV.U32 R146, RZ, RZ, R113 ;  /* 0x000000ffff927224 */ /* 0x004fe200078e0071 */
[----:B------:R1:W-:Y:S06]  /*7810*/  MUFU.EX2 R145, R4 ;  /* 0x0000000400917308 */ /* 0x0003ec0000000800 */
[C---:B------:R-:W-:Y:S01]  /*7820*/  HMMA.16816.F32.BF16 R68, R16.reuse, R30, R68 ;  /* 0x0000001e1044723c */ /* 0x040fe20000041844 */
[----:B------:R-:W2:Y:S07]  /*7830*/  LDSM.16.MT88.4 R28, [R233+0x9800] ;  /* 0x00980000e91c783b */ /* 0x000eae0000004200 */
[----:B------:R-:W-:Y:S01]  /*7840*/  HMMA.16816.F32.BF16 R56, R16, R26, R40 ;  /* 0x0000001a1038723c */ /* 0x000fe20000041828 */
[----:B------:R-:W3:Y:S01]  /*7850*/  LDSM.16.MT88.4 R24, [R236+0x9800] ;  /* 0x00980000ec18783b */ /* 0x000ee20000004200 */
[----:B-1----:R-:W-:-:S04]  /*7860*/  FFMA.FTZ R4, R129, c[0x0][0x23c], -R8 ;  /* 0x00008f0081047a23 */ /* 0x002fc80000010808 */
[----:B------:R1:W-:Y:S02]  /*7870*/  MUFU.EX2 R132, R4 ;  /* 0x0000000400847308 */ /* 0x0003e40000000800 */
[C---:B------:R-:W-:Y:S08]  /*7880*/  HMMA.16816.F32.BF16 R48, R16.reuse, R22, R36 ;  /* 0x000000161030723c */ /* 0x040ff00000041824 */
[----:B------:R-:W-:Y:S01]  /*7890*/  HMMA.16816.F32.BF16 R40, R16, R32, R72 ;  /* 0x000000201028723c */ /* 0x000fe20000041848 */
[----:B-1----:R-:W-:-:S07]  /*78a0*/  FFMA.FTZ R4, R164, c[0x0][0x23c], -R0 ;  /* 0x00008f00a4047a23 */ /* 0x002fce0000010800 */
[----:B------:R-:W-:Y:S01]  /*78b0*/  HMMA.16816.F32.BF16 R36, R16, R34, R44 ;  /* 0x000000221024723c */ /* 0x000fe2000004182c */
[----:B------:R-:W-:Y:S01]  /*78c0*/  LDSM.16.MT88.4 R32, [R235+0x9800] ;  /* 0x00980000eb20783b */ /* 0x000fe20000004200 */
[----:B------:R-:W-:Y:S01]  /*78d0*/  IMAD.MOV.U32 R164, RZ, RZ, R6 ;  /* 0x000000ffffa47224 */ /* 0x000fe200078e0006 */
[----:B------:R1:W-:Y:S01]  /*78e0*/  MUFU.EX2 R20, R4 ;  /* 0x0000000400147308 */ /* 0x0003e20000000800 */
[----:B------:R-:W-:Y:S02]  /*78f0*/  FFMA.FTZ R6, R177, c[0x0][0x23c], -R2 ;  /* 0x00008f00b1067a23 */ /* 0x000fe40000010802 */
[----:B-1----:R-:W-:-:S05]  /*7900*/  FFMA.FTZ R4, R163, c[0x0][0x23c], -R5 ;  /* 0x00008f00a3047a23 */ /* 0x002fca0000010805 */
[----:B------:R1:W4:Y:S02]  /*7910*/  MUFU.EX2 R21, R4 ;  /* 0x0000000400157308 */ /* 0x0003240000000800 */
[----:B-1----:R-:W-:Y:S01]  /*7920*/  FFMA.FTZ R4, R160, c[0x0][0x23c], -R5 ;  /* 0x00008f00a0047a23 */ /* 0x002fe20000010805 */
[----:B----4-:R-:W-:-:S05]  /*7930*/  MOV R160, R21 ;  /* 0x0000001500a07202 */ /* 0x010fca0000000f00 */
[----:B------:R1:W4:Y:S02]  /*7940*/  MUFU.EX2 R172, R4 ;  /* 0x0000000400ac7308 */ /* 0x0003240000000800 */
[----:B-1----:R-:W-:Y:S01]  /*7950*/  FFMA.FTZ R4, R131, c[0x0][0x23c], -R5 ;  /* 0x00008f0083047a23 */ /* 0x002fe20000010805 */
[----:B----4-:R-:W-:-:S05]  /*7960*/  F2FP.BF16.PACK_AB R16, R172, R160 ;  /* 0x000000a0ac10723e */ /* 0x010fca00000010ff */
[----:B------:R1:W-:Y:S02]  /*7970*/  MUFU.EX2 R134, R4 ;  /* 0x0000000400867308 */ /* 0x0003e40000000800 */
[----:B-1----:R-:W-:-:S06]  /*7980*/  FFMA.FTZ R4, R128, c[0x0][0x23c], -R5 ;  /* 0x00008f0080047a23 */ /* 0x002fcc0000010805 */
[----:B------:R1:W4:Y:S02]  /*7990*/  MUFU.EX2 R129, R4 ;  /* 0x0000000400817308 */ /* 0x0003240000000800 */
[----:B-1----:R-:W-:Y:S01]  /*79a0*/  FFMA.FTZ R4, R166, c[0x0][0x23c], -R2 ;  /* 0x00008f00a6047a23 */ /* 0x002fe20000010802 */
[----:B----4-:R-:W-:Y:S02]  /*79b0*/  F2FP.BF16.PACK_AB R18, R129, R134 ;  /* 0x000000868112723e */ /* 0x010fe400000010ff */
[----:B------:R-:W-:-:S03]  /*79c0*/  MOV R166, R247 ;  /* 0x000000f700a67202 */ /* 0x000fc60000000f00 */
[----:B------:R1:W-:Y:S02]  /*79d0*/  MUFU.EX2 R163, R4 ;  /* 0x0000000400a37308 */ /* 0x0003e40000000800 */
[----:B-1----:R-:W-:Y:S02]  /*79e0*/  FFMA.FTZ R4, R161, c[0x0][0x23c], -R2 ;  /* 0x00008f00a1047a23 */ /* 0x002fe40000010802 */
[----:B------:R-:W-:-:S04]  /*79f0*/  IMAD.MOV.U32 R161, RZ, RZ, R20 ;  /* 0x000000ffffa17224 */ /* 0x000fc800078e0014 */
[----:B------:R1:W4:Y:S01]  /*7a00*/  MUFU.EX2 R144, R4 ;  /* 0x0000000400907308 */ /* 0x0003220000000800 */
[----:B------:R-:W2:Y:S01]  /*7a10*/  LDSM.16.MT88.4 R20, [R234+0x9800] ;  /* 0x00980000ea14783b */ /* 0x000ea20000004200 */
[----:B-1----:R-:W-:Y:S01]  /*7a20*/  FFMA.FTZ R4, R147, c[0x0][0x23c], -R2 ;  /* 0x00008f0093047a23 */ /* 0x002fe20000010802 */
[----:B----4-:R-:W-:-:S05]  /*7a30*/  F2FP.BF16.PACK_AB R17, R144, R163 ;  /* 0x000000a39011723e */ /* 0x010fca00000010ff */
[----:B------:R1:W-:Y:S02]  /*7a40*/  MUFU.EX2 R133, R4 ;  /* 0x0000000400857308 */ /* 0x0003e40000000800 */
[----:B-1----:R-:W-:-:S06]  /*7a50*/  FFMA.FTZ R4, R130, c[0x0][0x23c], -R2 ;  /* 0x00008f0082047a23 */ /* 0x002fcc0000010802 */
[----:B------:R1:W4:Y:S02]  /*7a60*/  MUFU.EX2 R128, R4 ;  /* 0x0000000400807308 */ /* 0x0003240000000800 */
[----:B-1----:R-:W-:Y:S01]  /*7a70*/  FFMA.FTZ R4, R174, c[0x0][0x23c], -R0 ;  /* 0x00008f00ae047a23 */ /* 0x002fe20000010800 */
[----:B----4-:R-:W-:-:S05]  /*7a80*/  F2FP.BF16.PACK_AB R19, R128, R133 ;  /* 0x000000858013723e */ /* 0x010fca00000010ff */
[----:B------:R1:W4:Y:S02]  /*7a90*/  MUFU.EX2 R162, R4 ;  /* 0x0000000400a27308 */ /* 0x0003240000000800 */
[C---:B--2---:R-:W-:Y:S08]  /*7aa0*/  HMMA.16816.F32.BF16 R72, R16.reuse, R28, R64 ;  /* 0x0000001c1048723c */ /* 0x044ff00000041840 */
[----:B------:R-:W-:Y:S01]  /*7ab0*/  HMMA.16816.F32.BF16 R64, R16, R30, R76 ;  /* 0x0000001e1040723c */ /* 0x000fe2000004184c */
[----:B-1----:R-:W-:Y:S01]  /*7ac0*/  FFMA.FTZ R4, R167, c[0x0][0x23c], -R0 ;  /* 0x00008f00a7047a23 */ /* 0x002fe20000010800 */
[----:B------:R-:W-:-:S03]  /*7ad0*/  MOV R167, R248 ;  /* 0x000000f800a77202 */ /* 0x000fc60000000f00 */
[----:B------:R1:W-:Y:S03]  /*7ae0*/  MUFU.EX2 R135, R4 ;  /* 0x0000000400877308 */ /* 0x0003e60000000800 */
[C---:B---3--:R-:W-:Y:S08]  /*7af0*/  HMMA.16816.F32.BF16 R84, R16.reuse, R24, R84 ;  /* 0x000000181054723c */ /* 0x048ff00000041854 */
[----:B------:R-:W-:Y:S01]  /*7b00*/  HMMA.16816.F32.BF16 R92, R16, R26, R92 ;  /* 0x0000001a105c723c */ /* 0x000fe2000004185c */
[----:B-1----:R-:W-:-:S07]  /*7b10*/  FFMA.FTZ R4, R165, c[0x0][0x23c], -R0 ;  /* 0x00008f00a5047a23 */ /* 0x002fce0000010800 */
[C---:B------:R-:W-:Y:S01]  /*7b20*/  HMMA.16816.F32.BF16 R96, R16.reuse, R20, R96 ;  /* 0x000000141060723c */ /* 0x040fe20000041860 */
[----:B------:R-:W-:Y:S01]  /*7b30*/  IMAD.MOV.U32 R165, RZ, RZ, R153 ;  /* 0x000000ffffa57224 */ /* 0x000fe200078e0099 */
[----:B------:R1:W2:Y:S06]  /*7b40*/  MUFU.EX2 R131, R4 ;  /* 0x0000000400837308 */ /* 0x0002ac0000000800 */
[C---:B------:R-:W-:Y:S08]  /*7b50*/  HMMA.16816.F32.BF16 R100, R16.reuse, R22, R100 ;  /* 0x000000161064723c */ /* 0x040ff00000041864 */
[----:B------:R-:W-:Y:S01]  /*7b60*/  HMMA.16816.F32.BF16 R120, R16, R32, R120 ;  /* 0x000000201078723c */ /* 0x000fe20000041878 */
[----:B-1----:R-:W-:Y:S01]  /*7b70*/  FFMA.FTZ R4, R194, c[0x0][0x23c], -R8 ;  /* 0x00008f00c2047a23 */ /* 0x002fe20000010808 */
[----:B------:R-:W-:-:S03]  /*7b80*/  MOV R194, R249 ;  /* 0x000000f900c27202 */ /* 0x000fc60000000f00 */
[----:B------:R1:W-:Y:S03]  /*7b90*/  MUFU.EX2 R152, R4 ;  /* 0x0000000400987308 */ /* 0x0003e60000000800 */
[----:B------:R-:W-:Y:S07]  /*7ba0*/  HMMA.16816.F32.BF16 R104, R16, R34, R104 ;  /* 0x000000221068723c */ /* 0x000fee0000041868 */
[----:B------:R-:W-:-:S02]  /*7bb0*/  F2FP.BF16.PACK_AB R16, R146, R138 ;  /* 0x0000008a9210723e */ /* 0x000fc400000010ff */
[----:B----4-:R-:W-:Y:S02]  /*7bc0*/  F2FP.BF16.PACK_AB R17, R162, R161 ;  /* 0x000000a1a211723e */ /* 0x010fe400000010ff */
[----:B------:R-:W-:Y:S02]  /*7bd0*/  F2FP.BF16.PACK_AB R18, R132, R145 ;  /* 0x000000918412723e */ /* 0x000fe400000010ff */
[----:B--2---:R-:W-:Y:S01]  /*7be0*/  F2FP.BF16.PACK_AB R19, R131, R135 ;  /* 0x000000878313723e */ /* 0x004fe200000010ff */
[----:B-1----:R-:W-:-:S04]  /*7bf0*/  FFMA.FTZ R4, R183, c[0x0][0x23c], -R8 ;  /* 0x00008f00b7047a23 */ /* 0x002fc80000010808 */
[----:B------:R1:W-:Y:S02]  /*7c00*/  MUFU.EX2 R136, R4 ;  /* 0x0000000400887308 */ /* 0x0003e40000000800 */
[C---:B------:R-:W-:Y:S08]  /*7c10*/  HMMA.16816.F32.BF16 R116, R16.reuse, R28, R80 ;  /* 0x0000001c1074723c */ /* 0x040ff00000041850 */
[----:B------:R-:W-:Y:S01]  /*7c20*/  HMMA.16816.F32.BF16 R112, R16, R30, R68 ;  /* 0x0000001e1070723c */ /* 0x000fe20000041844 */
[----:B------:R-:W2:Y:S01]  /*7c30*/  LDSM.16.MT88.4 R28, [R233+0xa000] ;  /* 0x00a00000e91c783b */ /* 0x000ea20000004200 */
[----:B-1----:R-:W-:Y:S01]  /*7c40*/  FFMA.FTZ R4, R175, c[0x0][0x23c], -R8 ;  /* 0x00008f00af047a23 */ /* 0x002fe20000010808 */
[----:B------:R-:W-:-:S05]  /*7c50*/  MOV R175, R7 ;  /* 0x0000000700af7202 */ /* 0x000fca0000000f00 */
[C---:B------:R-:W-:Y:S01]  /*7c60*/  HMMA.16816.F32.BF16 R108, R16.reuse, R24, R60 ;  /* 0x00000018106c723c */ /* 0x040fe2000004183c */
[----:B------:R1:W-:Y:S07]  /*7c70*/  MUFU.EX2 R139, R4 ;  /* 0x00000004008b7308 */ /* 0x0003ee0000000800 */
[C---:B------:R-:W-:Y:S01]  /*7c80*/  HMMA.16816.F32.BF16 R88, R16.reuse, R26, R56 ;  /* 0x0000001a1058723c */ /* 0x040fe20000041838 */
[----:B------:R-:W3:Y:S07]  /*7c90*/  LDSM.16.MT88.4 R24, [R236+0xa000] ;  /* 0x00a00000ec18783b */ /* 0x000eee0000004200 */
[----:B------:R-:W-:Y:S01]  /*7ca0*/  HMMA.16816.F32.BF16 R80, R16, R20, R52 ;  /* 0x000000141050723c */ /* 0x000fe20000041834 */
[----:B-1----:R-:W-:-:S04]  /*7cb0*/  FFMA.FTZ R4, R126, c[0x0][0x23c], -R8 ;  /* 0x00008f007e047a23 */ /* 0x002fc80000010808 */
[----:B------:R1:W4:Y:S03]  /*7cc0*/  MUFU.EX2 R137, R4 ;  /* 0x0000000400897308 */ /* 0x0003260000000800 */
[C---:B------:R-:W-:Y:S01]  /*7cd0*/  HMMA.16816.F32.BF16 R76, R16.reuse, R22, R48 ;  /* 0x00000016104c723c */ /* 0x040fe20000041830 */
[----:B------:R-:W2:Y:S07]  /*7ce0*/  LDSM.16.MT88.4 R20, [R234+0xa000] ;  /* 0x00a00000ea14783b */ /* 0x000eae0000004200 */
[----:B------:R-:W-:Y:S01]  /*7cf0*/  HMMA.16816.F32.BF16 R44, R16, R32, R40 ;  /* 0x00000020102c723c */ /* 0x000fe20000041828 */
[----:B-1----:R-:W-:-:S07]  /*7d00*/  FFMA.FTZ R4, R189, c[0x0][0x23c], -R0 ;  /* 0x00008f00bd047a23 */ /* 0x002fce0000010800 */
[----:B------:R-:W-:Y:S01]  /*7d10*/  HMMA.16816.F32.BF16 R36, R16, R34, R36 ;  /* 0x000000221024723c */ /* 0x000fe20000041824 */
[----:B------:R-:W1:Y:S01]  /*7d20*/  LDSM.16.MT88.4 R32, [R235+0xa000] ;  /* 0x00a00000eb20783b */ /* 0x000e620000004200 */
[----:B------:R3:W-:Y:S01]  /*7d30*/  MUFU.EX2 R7, R4 ;  /* 0x0000000400077308 */ /* 0x0007e20000000800 */
[----:B----4-:R-:W-:Y:S01]  /*7d40*/  IMAD.MOV.U32 R189, RZ, RZ, R137 ;  /* 0x000000ffffbd7224 */ /* 0x010fe200078e0089 */
[----:B------:R-:W-:Y:S01]  /*7d50*/  MOV R137, R158 ;  /* 0x0000009e00897202 */ /* 0x000fe20000000f00 */
[----:B------:R-:W-:Y:S02]  /*7d60*/  IMAD.MOV.U32 R158, RZ, RZ, R252 ;  /* 0x000000ffff9e7224 */ /* 0x000fe400078e00fc */
[----:B---3--:R-:W-:-:S04]  /*7d70*/  FFMA.FTZ R4, R188, c[0x0][0x23c], -R5 ;  /* 0x00008f00bc047a23 */ /* 0x008fc80000010805 */
[----:B------:R3:W-:Y:S02]  /*7d80*/  MUFU.EX2 R141, R4 ;  /* 0x00000004008d7308 */ /* 0x0007e40000000800 */
[----:B---3--:R-:W-:-:S06]  /*7d90*/  FFMA.FTZ R4, R181, c[0x0][0x23c], -R5 ;  /* 0x00008f00b5047a23 */ /* 0x008fcc0000010805 */
[----:B------:R3:W4:Y:S02]  /*7da0*/  MUFU.EX2 R126, R4 ;  /* 0x00000004007e7308 */ /* 0x0007240000000800 */
[----:B---3--:R-:W-:Y:S01]  /*7db0*/  FFMA.FTZ R4, R173, c[0x0][0x23c], -R5 ;  /* 0x00008f00ad047a23 */ /* 0x008fe20000010805 */
[----:B----4-:R-:W-:-:S05]  /*7dc0*/  F2FP.BF16.PACK_AB R16, R126, R141 ;  /* 0x0000008d7e10723e */ /* 0x010fca00000010ff */
[----:B------:R3:W-:Y:S02]  /*7dd0*/  MUFU.EX2 R173, R4 ;  /* 0x0000000400ad7308 */ /* 0x0007e40000000800 */
[----:B---3--:R-:W-:Y:S02]  /*7de0*/  FFMA.FTZ R4, R124, c[0x0][0x23c], -R5 ;  /* 0x00008f007c047a23 */ /* 0x008fe40000010805 */
[----:B------:R-:W-:-:S04]  /*7df0*/  FFMA.FTZ R124, R184, c[0x0][0x23c], -R0 ;  /* 0x00008f00b87c7a23 */ /* 0x000fc80000010800 */
[----:B------:R3:W4:Y:S02]  /*7e00*/  MUFU.EX2 R174, R4 ;  /* 0x0000000400ae7308 */ /* 0x0007240000000800 */
[----:B---3--:R-:W-:Y:S01]  /*7e10*/  FFMA.FTZ R4, R192, c[0x0][0x23c], -R2 ;  /* 0x00008f00c0047a23 */ /* 0x008fe20000010802 */
[----:B----4-:R-:W-:-:S05]  /*7e20*/  F2FP.BF16.PACK_AB R18, R174, R173 ;  /* 0x000000adae12723e */ /* 0x010fca00000010ff */
[----:B------:R3:W-:Y:S02]  /*7e30*/  MUFU.EX2 R143, R4 ;  /* 0x00000004008f7308 */ /* 0x0007e40000000800 */
[----:B---3--:R-:W-:-:S06]  /*7e40*/  FFMA.FTZ R4, R182, c[0x0][0x23c], -R2 ;  /* 0x00008f00b6047a23 */ /* 0x008fcc0000010802 */
        /* <DEDUP_REMOVED lines=8> */
[----:B------:R3:W4:Y:S02]  /*7ed0*/  MUFU.EX2 R252, R4 ;  /* 0x0000000400fc7308 */ /* 0x0007240000000800 */
[C---:B--2---:R-:W-:Y:S08]  /*7ee0*/  HMMA.16816.F32.BF16 R68, R16.reuse, R30, R64 ;  /* 0x0000001e1044723c */ /* 0x044ff00000041840 */
[----:B------:R-:W-:Y:S01]  /*7ef0*/  HMMA.16816.F32.BF16 R72, R16, R28, R72 ;  /* 0x0000001c1048723c */ /* 0x000fe20000041848 */
[----:B---3--:R-:W-:-:S04]  /*7f00*/  FFMA.FTZ R4, R193, c[0x0][0x23c], -R0 ;  /* 0x00008f00c1047a23 */ /* 0x008fc80000010800 */
[----:B------:R2:W-:Y:S03]  /*7f10*/  MUFU.EX2 R251, R4 ;  /* 0x0000000400fb7308 */ /* 0x0005e60000000800 */
[C---:B------:R-:W-:Y:S08]  /*7f20*/  HMMA.16816.F32.BF16 R64, R16.reuse, R24, R84 ;  /* 0x000000181040723c */ /* 0x040ff00000041854 */
[----:B------:R-:W-:Y:S01]  /*7f30*/  HMMA.16816.F32.BF16 R60, R16, R26, R92 ;  /* 0x0000001a103c723c */ /* 0x000fe2000004185c */
[----:B--2---:R-:W-:-:S07]  /*7f40*/  FFMA.FTZ R4, R190, c[0x0][0x23c], -R0 ;  /* 0x00008f00be047a23 */ /* 0x004fce0000010800 */
[C---:B------:R-:W-:Y:S01]  /*7f50*/  HMMA.16816.F32.BF16 R56, R16.reuse, R20, R96 ;  /* 0x000000141038723c */ /* 0x040fe20000041860 */
[----:B------:R-:W-:Y:S01]  /*7f60*/  MOV R190, R164 ;  /* 0x000000a400be7202 */ /* 0x000fe20000000f00 */
[----:B------:R2:W3:Y:S06]  /*7f70*/  MUFU.EX2 R250, R4 ;  /* 0x0000000400fa7308 */ /* 0x0004ec0000000800 */
[C---:B------:R-:W-:Y:S08]  /*7f80*/  HMMA.16816.F32.BF16 R52, R16.reuse, R22, R100 ;  /* 0x000000161034723c */ /* 0x040ff00000041864 */
[----:B-1----:R-:W-:Y:S01]  /*7f90*/  HMMA.16816.F32.BF16 R48, R16, R32, R120 ;  /* 0x000000201030723c */ /* 0x002fe20000041878 */
[----:B--2---:R-:W-:-:S04]  /*7fa0*/  FFMA.FTZ R4, R214, c[0x0][0x23c], -R5 ;  /* 0x00008f00d6047a23 */ /* 0x004fc80000010805 */
[----:B------:R1:W-:Y:S03]  /*7fb0*/  MUFU.EX2 R214, R4 ;  /* 0x0000000400d67308 */ /* 0x0003e60000000800 */
[----:B------:R-:W-:Y:S01]  /*7fc0*/  HMMA.16816.F32.BF16 R40, R16, R34, R104 ;  /* 0x000000221028723c */ /* 0x000fe20000041868 */
[--C-:B------:R-:W-:Y:S02]  /*7fd0*/  FFMA.FTZ R121, R125, c[0x0][0x23c], -R8.reuse ;  /* 0x00008f007d797a23 */ /* 0x100fe40000010808 */
[----:B------:R-:W-:Y:S02]  /*7fe0*/  FFMA.FTZ R120, R170, c[0x0][0x23c], -R8 ;  /* 0x00008f00aa787a23 */ /* 0x000fe40000010808 */
[--C-:B------:R-:W-:Y:S02]  /*7ff0*/  FFMA.FTZ R122, R197, c[0x0][0x23c], -R0.reuse ;  /* 0x00008f00c57a7a23 */ /* 0x100fe40000010800 */
[----:B------:R-:W-:Y:S01]  /*8000*/  F2FP.BF16.PACK_AB R16, R136, R152 ;  /* 0x000000988810723e */ /* 0x000fe200000010ff */
[--C-:B------:R-:W-:Y:S01]  /*8010*/  FFMA.FTZ R123, R187, c[0x0][0x23c], -R0.reuse ;  /* 0x00008f00bb7b7a23 */ /* 0x100fe20000010800 */
[----:B----4-:R-:W-:Y:S01]  /*8020*/  F2FP.BF16.PACK_AB R17, R252, R7 ;  /* 0x00000007fc11723e */ /* 0x010fe200000010ff */
[----:B------:R-:W-:Y:S01]  /*8030*/  FFMA.FTZ R125, R168, c[0x0][0x23c], -R0 ;  /* 0x00008f00a87d7a23 */ /* 0x000fe20000010800 */
[----:B------:R-:W-:-:S02]  /*8040*/  F2FP.BF16.PACK_AB R18, R189, R139 ;  /* 0x0000008bbd12723e */ /* 0x000fc400000010ff */
[----:B---3--:R-:W-:Y:S01]  /*8050*/  F2FP.BF16.PACK_AB R19, R250, R251 ;  /* 0x000000fbfa13723e */ /* 0x008fe200000010ff */
[----:B-1----:R-:W-:-:S04]  /*8060*/  FFMA.FTZ R4, R209, c[0x0][0x23c], -R5 ;  /* 0x00008f00d1047a23 */ /* 0x002fc80000010805 */
[----:B------:R1:W2:Y:S02]  /*8070*/  MUFU.EX2 R247, R4 ;  /* 0x0000000400f77308 */ /* 0x0002a40000000800 */
[C---:B------:R-:W-:Y:S08]  /*8080*/  HMMA.16816.F32.BF16 R104, R16.reuse, R24, R108 ;  /* 0x000000181068723c */ /* 0x040ff0000004186c */
[----:B------:R-:W-:Y:S01]  /*8090*/  HMMA.16816.F32.BF16 R96, R16, R26, R88 ;  /* 0x0000001a1060723c */ /* 0x000fe20000041858 */
[----:B------:R-:W3:Y:S01]  /*80a0*/  LDSM.16.MT88.4 R24, [R236+0xa800] ;  /* 0x00a80000ec18783b */ /* 0x000ee20000004200 */
[----:B-1----:R-:W-:-:S06]  /*80b0*/  FFMA.FTZ R4, R178, c[0x0][0x23c], -R5 ;  /* 0x00008f00b2047a23 */ /* 0x002fcc0000010805 */
[C---:B------:R-:W-:Y:S01]  /*80c0*/  HMMA.16816.F32.BF16 R92, R16.reuse, R28, R116 ;  /* 0x0000001c105c723c */ /* 0x040fe20000041874 */
[----:B------:R1:W-:Y:S06]  /*80d0*/  MUFU.EX2 R248, R4 ;  /* 0x0000000400f87308 */ /* 0x0003ec0000000800 */
[----:B------:R-:W-:Y:S01]  /*80e0*/  IMAD.MOV.U32 R117, RZ, RZ, R157 ;  /* 0x000000ffff757224 */ /* 0x000fe200078e009d */
[----:B------:R-:W-:Y:S01]  /*80f0*/  HMMA.16816.F32.BF16 R100, R16, R30, R112 ;  /* 0x0000001e1064723c */ /* 0x000fe20000041870 */
[----:B------:R-:W4:Y:S01]  /*8100*/  LDSM.16.MT88.4 R28, [R233+0xa800] ;  /* 0x00a80000e91c783b */ /* 0x000f220000004200 */
[----:B------:R-:W-:-:S02]  /*8110*/  FFMA.FTZ R118, R198, c[0x0][0x23c], -R8 ;  /* 0x00008f00c6767a23 */ /* 0x000fc40000010808 */
[----:B------:R-:W-:Y:S02]  /*8120*/  FFMA.FTZ R119, R185, c[0x0][0x23c], -R8 ;  /* 0x00008f00b9777a23 */ /* 0x000fe40000010808 */
[--C-:B------:R-:W-:Y:S02]  /*8130*/  FFMA.FTZ R116, R171, c[0x0][0x23c], -R2.reuse ;  /* 0x00008f00ab747a23 */ /* 0x100fe40000010802 */
[C---:B------:R-:W-:Y:S01]  /*8140*/  HMMA.16816.F32.BF16 R88, R16.reuse, R20, R80 ;  /* 0x000000141058723c */ /* 0x040fe20000041850 */
[--C-:B------:R-:W-:Y:S02]  /*8150*/  FFMA.FTZ R113, R205, c[0x0][0x23c], -R2.reuse ;  /* 0x00008f00cd717a23 */ /* 0x100fe40000010802 */
[----:B-1----:R-:W-:Y:S02]  /*8160*/  FFMA.FTZ R4, R176, c[0x0][0x23c], -R5 ;  /* 0x00008f00b0047a23 */ /* 0x002fe40000010805 */
[--C-:B------:R-:W-:Y:S02]  /*8170*/  FFMA.FTZ R114, R199, c[0x0][0x23c], -R2.reuse ;  /* 0x00008f00c7727a23 */ /* 0x100fe40000010802 */
[----:B------:R1:W1:Y:S01]  /*8180*/  MUFU.EX2 R249, R4 ;  /* 0x0000000400f97308 */ /* 0x0002620000000800 */
[----:B------:R-:W-:Y:S01]  /*8190*/  HMMA.16816.F32.BF16 R80, R16, R32, R44 ;  /* 0x000000201050723c */ /* 0x000fe2000004182c */
[----:B------:R-:W-:-:S02]  /*81a0*/  FFMA.FTZ R115, R191, c[0x0][0x23c], -R2 ;  /* 0x00008f00bf737a23 */ /* 0x000fc40000010802 */
[----:B------:R-:W-:-:S04]  /*81b0*/  FFMA.FTZ R112, R169, c[0x0][0x23c], -R5 ;  /* 0x00008f00a9707a23 */ /* 0x000fc80000010805 */
[----:B------:R-:W-:Y:S01]  /*81c0*/  MOV R47, R155 ;  /* 0x0000009b002f7202 */ /* 0x000fe20000000f00 */
[C---:B------:R-:W-:Y:S01]  /*81d0*/  HMMA.16816.F32.BF16 R84, R16.reuse, R22, R76 ;  /* 0x000000161054723c */ /* 0x040fe2000004184c */
[----:B------:R-:W-:Y:S01]  /*81e0*/  LDSM.16.MT88.4 R20, [R234+0xa800] ;  /* 0x00a80000ea14783b */ /* 0x000fe20000004200 */
[----:B------:R-:W-:Y:S01]  /*81f0*/  IMAD.MOV.U32 R45, RZ, RZ, R154 ;  /* 0x000000ffff2d7224 */ /* 0x000fe200078e009a */
[----:B------:R-:W-:Y:S01]  /*8200*/  MOV R46, R156 ;  /* 0x0000009c002e7202 */ /* 0x000fe20000000f00 */
[----:B------:R3:W-:Y:S01]  /*8210*/  MUFU.EX2 R154, R6 ;  /* 0x00000006009a7308 */ /* 0x0007e20000000800 */
[----:B------:R-:W-:Y:S01]  /*8220*/  MOV R44, R158 ;  /* 0x0000009e002c7202 */ /* 0x000fe20000000f00 */
[----:B-1----:R-:W-:Y:S02]  /*8230*/  FFMA.FTZ R4, R220, c[0x0][0x23c], -R2 ;  /* 0x00008f00dc047a23 */ /* 0x002fe40000010802 */
[----:B------:R-:W-:Y:S01]  /*8240*/  HMMA.16816.F32.BF16 R76, R16, R34, R36 ;  /* 0x00000022104c723c */ /* 0x000fe20000041824 */
[----:B------:R-:W1:Y:S01]  /*8250*/  LDSM.16.MT88.4 R32, [R235+0xa800] ;  /* 0x00a80000eb20783b */ /* 0x000e620000004200 */
[----:B------:R-:W-:Y:S01]  /*8260*/  IMAD.MOV.U32 R220, RZ, RZ, R139 ;  /* 0x000000ffffdc7224 */ /* 0x000fe200078e008b */
[----:B------:R-:W-:Y:S01]  /*8270*/  MOV R139, R200 ;  /* 0x000000c8008b7202 */ /* 0x000fe20000000f00 */
[----:B------:R4:W-:Y:S03]  /*8280*/  MUFU.EX2 R155, R4 ;  /* 0x00000004009b7308 */ /* 0x0009e60000000800 */
[----:B--2---:R-:W-:Y:S01]  /*8290*/  F2FP.BF16.PACK_AB R16, R247, R214 ;  /* 0x000000d6f710723e */ /* 0x004fe200000010ff */
[----:B------:R-:W-:Y:S01]  /*82a0*/  FFMA.FTZ R37, R223, c[0x0][0x23c], -R8 ;  /* 0x00008f00df257a23 */ /* 0x000fe20000010808 */
[----:B------:R-:W-:Y:S01]  /*82b0*/  F2FP.BF16.PACK_AB R18, R249, R248 ;  /* 0x000000f8f912723e */ /* 0x000fe200000010ff */
[----:B------:R-:W-:-:S02]  /*82c0*/  FFMA.FTZ R39, R206, c[0x0][0x23c], -R0 ;  /* 0x00008f00ce277a23 */ /* 0x000fc40000010800 */
[----:B---3--:R-:W-:Y:S02]  /*82d0*/  FFMA.FTZ R6, R228, c[0x0][0x23c], -R0 ;  /* 0x00008f00e4067a23 */ /* 0x008fe40000010800 */
[--C-:B------:R-:W-:Y:S02]  /*82e0*/  FFMA.FTZ R36, R211, c[0x0][0x23c], -R2.reuse ;  /* 0x00008f00d3247a23 */ /* 0x100fe40000010802 */
[----:B------:R-:W-:Y:S01]  /*82f0*/  MUFU.EX2 R127, R6 ;  /* 0x00000006007f7308 */ /* 0x000fe20000000800 */
[----:B------:R-:W-:Y:S02]  /*8300*/  FFMA.FTZ R38, R204, c[0x0][0x23c], -R5 ;  /* 0x00008f00cc267a23 */ /* 0x000fe40000010805 */
[----:B----4-:R-:W-:Y:S01]  /*8310*/  FFMA.FTZ R4, R210, c[0x0][0x23c], -R2 ;  /* 0x00008f00d2047a23 */ /* 0x010fe20000010802 */
[----:B------:R-:W-:-:S04]  /*8320*/  MOV R210, R130 ;  /* 0x0000008200d27202 */ /* 0x000fc80000000f00 */
[----:B------:R2:W3:Y:S02]  /*8330*/  MUFU.EX2 R209, R4 ;  /* 0x0000000400d17308 */ /* 0x0004e40000000800 */
[----:B--2---:R-:W-:Y:S01]  /*8340*/  FFMA.FTZ R4, R179, c[0x0][0x23c], -R2 ;  /* 0x00008f00b3047a23 */ /* 0x004fe20000010802 */
[----:B---3--:R-:W-:-:S05]  /*8350*/  F2FP.BF16.PACK_AB R17, R209, R155 ;  /* 0x0000009bd111723e */ /* 0x008fca00000010ff */
[----:B------:R-:W2:Y:S02]  /*8360*/  MUFU.EX2 R153, R4 ;  /* 0x0000000400997308 */ /* 0x000ea40000000800 */
[----:B--2---:R-:W-:Y:S01]  /*8370*/  F2FP.BF16.PACK_AB R19, R154, R153 ;  /* 0x000000999a13723e */ /* 0x004fe200000010ff */
[----:B------:R-:W-:-:S05]  /*8380*/  FFMA.FTZ R4, R246, c[0x0][0x23c], -R8 ;  /* 0x00008f00f6047a23 */ /* 0x000fca0000010808 */
[----:B------:R2:W-:Y:S01]  /*8390*/  MUFU.EX2 R130, R4 ;  /* 0x0000000400827308 */ /* 0x0005e20000000800 */
[C---:B------:R-:W-:Y:S07]  /*83a0*/  HMMA.16816.F32.BF16 R180, R16.reuse, R26, R60 ;  /* 0x0000001a10b4723c */ /* 0x040fee000004183c */
[----:B------:R-:W-:Y:S01]  /*83b0*/  MOV R61, R131 ;  /* 0x00000083003d7202 */ /* 0x000fe20000000f00 */
[----:B------:R-:W-:Y:S01]  /*83c0*/  HMMA.16816.F32.BF16 R156, R16, R28, R72 ;  /* 0x0000001c109c723c */ /* 0x000fe20000041848 */
[----:B------:R-:W-:Y:S01]  /*83d0*/  IMAD.MOV.U32 R63, RZ, RZ, R133 ;  /* 0x000000ffff3f7224 */ /* 0x000fe200078e0085 */
[----:B------:R-:W-:Y:S01]  /*83e0*/  MOV R62, R132 ;  /* 0x00000084003e7202 */ /* 0x000fe20000000f00 */
[----:B------:R-:W-:-:S02]  /*83f0*/  IMAD.MOV.U32 R60, RZ, RZ, R129 ;  /* 0x000000ffff3c7224 */ /* 0x000fc400078e0081 */
[----:B--2---:R-:W-:Y:S02]  /*8400*/  FFMA.FTZ R4, R230, c[0x0][0x23c], -R8 ;  /* 0x00008f00e6047a23 */ /* 0x004fe40000010808 */
[----:B------:R-:W-:Y:S01]  /*8410*/  MOV R74, R165 ;  /* 0x000000a5004a7202 */ /* 0x000fe20000000f00 */
[----:B------:R-:W-:Y:S01]  /*8420*/  IMAD.MOV.U32 R73, RZ, RZ, R167 ;  /* 0x000000ffff497224 */ /* 0x000fe200078e00a7 */
[----:B------:R-:W-:Y:S01]  /*8430*/  MOV R72, R166 ;  /* 0x000000a600487202 */ /* 0x000fe20000000f00 */
[----:B------:R2:W-:Y:S01]  /*8440*/  MUFU.EX2 R131, R4 ;  /* 0x0000000400837308 */ /* 0x0005e20000000800 */
[----:B------:R-:W-:Y:S01]  /*8450*/  HMMA.16816.F32.BF16 R164, R16, R30, R68 ;  /* 0x0000001e10a4723c */ /* 0x000fe20000041844 */
[----:B------:R-:W-:-:S06]  /*8460*/  MOV R75, R194 ;  /* 0x000000c2004b7202 */ /* 0x000fcc0000000f00 */
[----:B------:R-:W-:Y:S01]  /*8470*/  IMAD.MOV.U32 R70, RZ, RZ, R149 ;  /* 0x000000ffff467224 */ /* 0x000fe200078e0095 */
[----:B------:R-:W-:Y:S01]  /*8480*/  MOV R69, R135 ;  /* 0x0000008700457202 */ /* 0x000fe20000000f00 */
[----:B-1----:R-:W-:Y:S01]  /*8490*/  HMMA.16816.F32.BF16 R108, R16, R34, R40 ;  /* 0x00000022106c723c */ /* 0x002fe20000041828 */
[----:B------:R-:W-:Y:S02]  /*84a0*/  MOV R68, R134 ;  /* 0x0000008600447202 */ /* 0x000fe40000000f00 */
[----:B------:R-:W-:Y:S01]  /*84b0*/  MOV R71, R126 ;  /* 0x0000007e00477202 */ /* 0x000fe20000000f00 */
[----:B--2---:R-:W-:-:S03]  /*84c0*/  FFMA.FTZ R4, R229, c[0x0][0x23c], -R8 ;  /* 0x00008f00e5047a23 */ /* 0x004fc60000010808 */
[----:B------:R-:W-:Y:S01]  /*84d0*/  MOV R43, R10 ;  /* 0x0000000a002b7202 */ /* 0x000fe20000000f00 */
[C---:B------:R-:W-:Y:S01]  /*84e0*/  HMMA.16816.F32.BF16 R132, R16.reuse, R22, R52 ;  /* 0x000000161084723c */ /* 0x040fe20000041834 */
[----:B------:R-:W-:Y:S01]  /*84f0*/  FFMA.FTZ R10, R215, c[0x0][0x23c], -R5 ;  /* 0x00008f00d70a7a23 */ /* 0x000fe20000010805 */
[----:B------:R1:W-:Y:S05]  /*8500*/  MUFU.EX2 R149, R4 ;  /* 0x0000000400957308 */ /* 0x0003ea0000000800 */
[----:B------:R-:W-:Y:S01]  /*8510*/  IMAD.MOV.U32 R55, RZ, RZ, R148 ;  /* 0x000000ffff377224 */ /* 0x000fe200078e0094 */
[----:B------:R-:W-:Y:S01]  /*8520*/  HMMA.16816.F32.BF16 R192, R16, R20, R56 ;  /* 0x0000001410c0723c */ /* 0x000fe20000041838 */
[----:B------:R-:W-:Y:S01]  /*8530*/  IMAD.MOV.U32 R52, RZ, RZ, R11 ;  /* 0x000000ffff347224 */ /* 0x000fe200078e000b */
[----:B------:R-:W-:Y:S01]  /*8540*/  MOV R54, R9 ;  /* 0x0000000900367202 */ /* 0x000fe20000000f00 */
[----:B------:R-:W-:Y:S01]  /*8550*/  FFMA.FTZ R11, R219, c[0x0][0x23c], -R5 ;  /* 0x00008f00db0b7a23 */ /* 0x000fe20000010805 */
[----:B------:R-:W-:Y:S01]  /*8560*/  MOV R53, R7 ;  /* 0x0000000700357202 */ /* 0x000fe20000000f00 */
[----:B------:R-:W-:-:S02]  /*8570*/  FFMA.FTZ R7, R231, c[0x0][0x23c], -R0 ;  /* 0x00008f00e7077a23 */ /* 0x000fc40000010800 */
[----:B------:R-:W-:Y:S01]  /*8580*/  MOV R58, R203 ;  /* 0x000000cb003a7202 */ /* 0x000fe20000000f00 */
[----:B------:R-:W-:Y:S01]  /*8590*/  IMAD.MOV.U32 R57, RZ, RZ, R202 ;  /* 0x000000ffff397224 */ /* 0x000fe200078e00ca */
[----:B------:R-:W-:Y:S01]  /*85a0*/  MOV R56, R201 ;  /* 0x000000c900387202 */ /* 0x000fe20000000f00 */
[--C-:B-1----:R-:W-:Y:S01]  /*85b0*/  FFMA.FTZ R4, R226, c[0x0][0x23c], -R8.reuse ;  /* 0x00008f00e2047a23 */ /* 0x102fe20000010808 */
[C---:B------:R-:W-:Y:S01]  /*85c0*/  HMMA.16816.F32.BF16 R176, R16.reuse, R24, R64 ;  /* 0x0000001810b0723c */ /* 0x040fe20000041840 */
[----:B------:R-:W-:Y:S01]  /*85d0*/  MOV R59, R128 ;  /* 0x00000080003b7202 */ /* 0x000fe20000000f00 */
[----:B------:R-:W-:Y:S01]  /*85e0*/  FFMA.FTZ R9, R208, c[0x0][0x23c], -R5 ;  /* 0x00008f00d0097a23 */ /* 0x000fe20000010805 */
[----:B------:R1:W2:Y:S04]  /*85f0*/  MUFU.EX2 R148, R4 ;  /* 0x0000000400947308 */ /* 0x0002a80000000800 */
[--C-:B------:R-:W-:Y:S01]  /*8600*/  FFMA.FTZ R65, R212, c[0x0][0x23c], -R8.reuse ;  /* 0x00008f00d4417a23 */ /* 0x100fe20000010808 */
[----:B------:R-:W-:Y:S01]  /*8610*/  HMMA.16816.F32.BF16 R200, R16, R32, R48 ;  /* 0x0000002010c8723c */ /* 0x000fe20000041830 */
[----:B------:R-:W-:-:S02]  /*8620*/  FFMA.FTZ R64, R207, c[0x0][0x23c], -R8 ;  /* 0x00008f00cf407a23 */ /* 0x000fc40000010808 */
[----:B------:R-:W-:Y:S01]  /*8630*/  MUFU.EX2 R128, R7 ;  /* 0x0000000700807308 */ /* 0x000fe20000000800 */
[--C-:B------:R-:W-:Y:S02]  /*8640*/  FFMA.FTZ R66, R196, c[0x0][0x23c], -R5.reuse ;  /* 0x00008f00c4427a23 */ /* 0x100fe40000010805 */
[----:B------:R-:W-:Y:S02]  /*8650*/  FFMA.FTZ R67, R186, c[0x0][0x23c], -R5 ;  /* 0x00008f00ba437a23 */ /* 0x000fe40000010805 */
[----:B------:R-:W-:Y:S02]  /*8660*/  FFMA.FTZ R49, R216, c[0x0][0x23c], -R8 ;  /* 0x00008f00d8317a23 */ /* 0x000fe40000010808 */
[--C-:B------:R-:W-:Y:S02]  /*8670*/  FFMA.FTZ R51, R221, c[0x0][0x23c], -R0.reuse ;  /* 0x00008f00dd337a23 */ /* 0x100fe40000010800 */
[--C-:B-1----:R-:W-:Y:S02]  /*8680*/  FFMA.FTZ R4, R245, c[0x0][0x23c], -R0.reuse ;  /* 0x00008f00f5047a23 */ /* 0x102fe40000010800 */
[----:B------:R-:W-:-:S02]  /*8690*/  FFMA.FTZ R50, R218, c[0x0][0x23c], -R0 ;  /* 0x00008f00da327a23 */ /* 0x000fc40000010800 */
[----:B------:R1:W3:Y:S01]  /*86a0*/  MUFU.EX2 R129, R4 ;  /* 0x0000000400817308 */ /* 0x0002e20000000800 */
[----:B------:R-:W-:Y:S02]  /*86b0*/  FFMA.FTZ R48, R213, c[0x0][0x23c], -R0 ;  /* 0x00008f00d5307a23 */ /* 0x000fe40000010800 */
[--C-:B------:R-:W-:Y:S02]  /*86c0*/  FFMA.FTZ R8, R225, c[0x0][0x23c], -R2.reuse ;  /* 0x00008f00e1087a23 */ /* 0x100fe40000010802 */
[----:B------:R-:W-:Y:S01]  /*86d0*/  FFMA.FTZ R17, R217, c[0x0][0x23c], -R2 ;  /* 0x00008f00d9117a23 */ /* 0x000fe20000010802 */
[----:B--2---:R-:W-:Y:S01]  /*86e0*/  F2FP.BF16.PACK_AB R6, R148, R149 ;  /* 0x000000959406723e */ /* 0x004fe200000010ff */
[----:B------:R-:W-:Y:S02]  /*86f0*/  FFMA.FTZ R16, R224, c[0x0][0x23c], -R5 ;  /* 0x00008f00e0107a23 */ /* 0x000fe40000010805 */
[----:B-1----:R-:W-:Y:S02]  /*8700*/  FFMA.FTZ R4, R227, c[0x0][0x23c], -R0 ;  /* 0x00008f00e3047a23 */ /* 0x002fe40000010800 */
[----:B------:R-:W-:-:S02]  /*8710*/  FFMA.FTZ R0, R222, c[0x0][0x23c], -R2 ;  /* 0x00008f00de007a23 */ /* 0x000fc40000010802 */
[----:B------:R-:W-:Y:S01]  /*8720*/  FADD.FTZ R2, R52, R43 ;  /* 0x0000002b34027221 */ /* 0x000fe20000010000 */
[----:B------:R-:W-:Y:S01]  /*8730*/  MOV R52, R53 ;  /* 0x0000003500347202 */ /* 0x000fe20000000f00 */
[----:B------:R-:W-:Y:S01]  /*8740*/  IMAD.MOV.U32 R53, RZ, RZ, R54 ;  /* 0x000000ffff357224 */ /* 0x000fe200078e0036 */
[----:B------:R-:W-:Y:S01]  /*8750*/  MOV R54, R55 ;  /* 0x0000003700367202 */ /* 0x000fe20000000f00 */
[----:B------:R1:W2:Y:S01]  /*8760*/  MUFU.EX2 R126, R4 ;  /* 0x00000004007e7308 */ /* 0x0002a20000000800 */
        /* <DEDUP_REMOVED lines=21> */
[----:B------:R-:W4:Y:S01]  /*88c0*/  LDL.LU R117, [R1+0x28] ;  /* 0x0000280001757983 */ /* 0x000f220000300800 */
[----:B-1----:R-:W-:Y:S02]  /*88d0*/  F2FP.BF16.PACK_AB R4, R131, R130 ;  /* 0x000000828304723e */ /* 0x002fe400000010ff */
[----:B---3--:R-:W-:-:S02]  /*88e0*/  F2FP.BF16.PACK_AB R5, R128, R129 ;  /* 0x000000818005723e */ /* 0x008fc400000010ff */
[----:B--2---:R-:W-:Y:S01]  /*88f0*/  F2FP.BF16.PACK_AB R7, R126, R127 ;  /* 0x0000007f7e07723e */ /* 0x004fe200000010ff */
        /* <DEDUP_REMOVED lines=19> */
[----:B------:R-:W-:-:S02]  /*8a30*/  MOV R216, R61 ;  /* 0x0000003d00d87202 */ /* 0x000fc40000000f00 */
[----:B------:R-:W-:Y:S02]  /*8a40*/  MOV R226, R63 ;  /* 0x0000003f00e27202 */ /* 0x000fe40000000f00 */
[----:B------:R-:W-:Y:S01]  /*8a50*/  MOV R229, R68 ;  /* 0x0000004400e57202 */ /* 0x000fe20000000f00 */
[C---:B------:R-:W-:Y:S01]  /*8a60*/  HMMA.16816.F32.BF16 R60, R4.reuse, R30, R100 ;  /* 0x0000001e043c723c */ /* 0x040fe20000041864 */
[----:B------:R-:W-:Y:S02]  /*8a70*/  MOV R246, R70 ;  /* 0x0000004600f67202 */ /* 0x000fe40000000f00 */
[----:B------:R-:W-:Y:S02]  /*8a80*/  MOV R170, R71 ;  /* 0x0000004700aa7202 */ /* 0x000fe40000000f00 */
[----:B------:R-:W-:Y:S02]  /*8a90*/  MOV R197, R44 ;  /* 0x0000002c00c57202 */ /* 0x000fe40000000f00 */
[----:B------:R-:W-:Y:S01]  /*8aa0*/  MOV R206, R45 ;  /* 0x0000002d00ce7202 */ /* 0x000fe20000000f00 */
[C---:B------:R-:W-:Y:S08]  /*8ab0*/  HMMA.16816.F32.BF16 R68, R4.reuse, R28, R92 ;  /* 0x0000001c0444723c */ /* 0x040ff0000004185c */
[C---:B------:R-:W-:Y:S08]  /*8ac0*/  HMMA.16816.F32.BF16 R52, R4.reuse, R24, R104 ;  /* 0x000000180434723c */ /* 0x040ff00000041868 */
[C---:B------:R-:W-:Y:S08]  /*8ad0*/  HMMA.16816.F32.BF16 R44, R4.reuse, R26, R96 ;  /* 0x0000001a042c723c */ /* 0x040ff00000041860 */
[C---:B------:R-:W-:Y:S08]  /*8ae0*/  HMMA.16816.F32.BF16 R40, R4.reuse, R20, R88 ;  /* 0x000000140428723c */ /* 0x040ff00000041858 */
[C---:B------:R-:W-:Y:S08]  /*8af0*/  HMMA.16816.F32.BF16 R56, R4.reuse, R22, R84 ;  /* 0x000000160438723c */ /* 0x040ff00000041854 */
[----:B------:R-:W-:Y:S01]  /*8b00*/  HMMA.16816.F32.BF16 R32, R4, R34, R76 ;  /* 0x000000220420723c */ /* 0x000fe2000004184c */
[----:B------:R-:W-:Y:S01]  /*8b10*/  MOV R228, R175 ;  /* 0x000000af00e47202 */ /* 0x000fe20000000f00 */
[----:B------:R-:W-:Y:S01]  /*8b20*/  FADD.FTZ R2, R244, R2 ;  /* 0x00000002f4027221 */ /* 0x000fe20000010000 */
[----:B------:R1:W-:Y:S01]  /*8b30*/  MUFU.EX2 R80, R0 ;  /* 0x0000000000507308 */ /* 0x0003e20000000800 */
[----:B------:R-:W2:Y:S03]  /*8b40*/  LDSM.16.MT88.4 R24, [R233+0xb000] ;  /* 0x00b00000e918783b */ /* 0x000ea60000004200 */
[----:B------:R-:W-:Y:S01]  /*8b50*/  FADD.FTZ R4, R219, R215 ;  /* 0x000000d7db047221 */ /* 0x000fe20000010000 */
[----:B------:R-:W-:Y:S01]  /*8b60*/  MOV R219, R224 ;  /* 0x000000e000db7202 */ /* 0x000fe20000000f00 */
[----:B------:R-:W3:Y:S01]  /*8b70*/  LDSM.16.MT88.4 R20, [R236+0xb000] ;  /* 0x00b00000ec14783b */ /* 0x000ee20000004200 */
[----:B------:R-:W-:Y:S01]  /*8b80*/  MOV R215, R168 ;  /* 0x000000a800d77202 */ /* 0x000fe20000000f00 */
[----:B------:R-:W-:Y:S01]  /*8b90*/  IMAD.MOV.U32 R224, RZ, RZ, R184 ;  /* 0x000000ffffe07224 */ /* 0x000fe200078e00b8 */
[----:B------:R-:W-:Y:S01]  /*8ba0*/  MOV R168, R187 ;  /* 0x000000bb00a87202 */ /* 0x000fe20000000f00 */
[----:B------:R-:W-:Y:S01]  /*8bb0*/  IMAD.MOV.U32 R187, RZ, RZ, R218 ;  /* 0x000000ffffbb7224 */ /* 0x000fe200078e00da */
[----:B------:R-:W-:Y:S01]  /*8bc0*/  MOV R184, R213 ;  /* 0x000000d500b87202 */ /* 0x000fe20000000f00 */
[----:B------:R-:W-:Y:S01]  /*8bd0*/  FADD.FTZ R5, R219, R215 ;  /* 0x000000d7db057221 */ /* 0x000fe20000010000 */
[----:B------:R-:W-:Y:S01]  /*8be0*/  MOV R218, R241 ;  /* 0x000000f100da7202 */ /* 0x000fe20000000f00 */
[----:B------:R-:W-:Y:S01]  /*8bf0*/  IMAD.MOV.U32 R219, RZ, RZ, R224 ;  /* 0x000000ffffdb7224 */ /* 0x000fe200078e00e0 */
[----:B------:R-:W-:-:S02]  /*8c00*/  MOV R213, R243 ;  /* 0x000000f300d57202 */ /* 0x000fc40000000f00 */
[----:B------:R-:W-:Y:S02]  /*8c10*/  MOV R224, R168 ;  /* 0x000000a800e07202 */ /* 0x000fe40000000f00 */
[----:B------:R-:W-:Y:S01]  /*8c20*/  MOV R168, R184 ;  /* 0x000000b800a87202 */ /* 0x000fe20000000f00 */
[----:B------:R-:W-:Y:S02]  /*8c30*/  IMAD.MOV.U32 R184, RZ, RZ, R187 ;  /* 0x000000ffffb87224 */ /* 0x000fe400078e00bb */
[----:B----4-:R-:W-:Y:S02]  /*8c40*/  FADD.FTZ R117, R151, R117 ;  /* 0x0000007597757221 */ /* 0x010fe40000010000 */
[----:B------:R4:W5:Y:S04]  /*8c50*/  LDL.LU R151, [R1+0x114] ;  /* 0x0001140001977983 */ /* 0x0009680000300800 */
[----:B------:R-:W2:Y:S04]  /*8c60*/  LDL.LU R137, [R1+0xa8] ;  /* 0x0000a80001897983 */ /* 0x000ea80000300800 */
[----:B------:R-:W2:Y:S01]  /*8c70*/  LDL.LU R175, [R1+0xac] ;  /* 0x0000ac0001af7983 */ /* 0x000ea20000300800 */
[----:B-1----:R-:W-:Y:S01]  /*8c80*/  FADD.FTZ R0, R219, R117 ;  /* 0x00000075db007221 */ /* 0x002fe20000010000 */
[----:B------:R-:W-:Y:S02]  /*8c90*/  MUFU.EX2 R92, R16 ;  /* 0x00000010005c7308 */ /* 0x000fe40000000800 */
[----:B------:R-:W2:Y:S04]  /*8ca0*/  LDL.LU R241, [R1+0x110] ;  /* 0x0001100001f17983 */ /* 0x000ea80000300800 */
[----:B------:R-:W2:Y:S02]  /*8cb0*/  LDL.LU R243, [R1+0x10c] ;  /* 0x00010c0001f37983 */ /* 0x000ea40000300800 */
[----:B------:R-:W1:Y:S02]  /*8cc0*/  MUFU.EX2 R93, R11 ;  /* 0x0000000b005d7308 */ /* 0x000e640000000800 */
[----:B------:R-:W2:Y:S04]  /*8cd0*/  LDL.LU R244, [R1+0x108] ;  /* 0x0001080001f47983 */ /* 0x000ea80000300800 */
[----:B------:R-:W2:Y:S02]  /*8ce0*/  LDL.LU R187, [R1+0xb0] ;  /* 0x0000b00001bb7983 */ /* 0x000ea40000300800 */
[----:B------:R-:W-:Y:S02]  /*8cf0*/  MUFU.EX2 R94, R10 ;  /* 0x0000000a005e7308 */ /* 0x000fe40000000800 */
[----:B------:R-:W2:Y:S06]  /*8d00*/  LDL.LU R219, [R1+0x84] ;  /* 0x0000840001db7983 */ /* 0x000eac0000300800 */
[----:B------:R-:W1:Y:S08]  /*8d10*/  MUFU.EX2 R88, R9 ;  /* 0x0000000900587308 */ /* 0x000e700000000800 */
[----:B------:R1:W-:Y:S08]  /*8d20*/  MUFU.EX2 R84, R8 ;  /* 0x0000000800547308 */ /* 0x0003f00000000800 */
[----:B------:R3:W-:Y:S01]  /*8d30*/  MUFU.EX2 R77, R17 ;  /* 0x00000011004d7308 */ /* 0x0007e20000000800 */
[----:B-1----:R-:W-:Y:S04]  /*8d40*/  LDSM.16.MT88.4 R8, [R235+0xb000] ;  /* 0x00b00000eb08783b */ /* 0x002fe80000004200 */
[----:B---3--:R-:W1:Y:S01]  /*8d50*/  LDSM.16.MT88.4 R16, [R234+0xb000] ;  /* 0x00b00000ea10783b */ /* 0x008e620000004200 */
[----:B--2---:R-:W-:-:S03]  /*8d60*/  FADD.FTZ R28, R219, R4 ;  /* 0x00000004db1c7221 */ /* 0x004fc60000010000 */
[----:B------:R-:W2:Y:S01]  /*8d70*/  LDL.LU R219, [R1+0x74] ;  /* 0x0000740001db7983 */ /* 0x000ea20000300800 */
[----:B------:R-:W3:Y:S08]  /*8d80*/  MUFU.EX2 R78, R36 ;  /* 0x00000024004e7308 */ /* 0x000ef00000000800 */
[----:B------:R-:W-:Y:S08]  /*8d90*/  MUFU.EX2 R76, R37 ;  /* 0x00000025004c7308 */ /* 0x000ff00000000800 */
[----:B------:R-:W1:Y:S08]  /*8da0*/  MUFU.EX2 R49, R49 ;  /* 0x0000003100317308 */ /* 0x000e700000000800 */
[----:B------:R-:W-:Y:S08]  /*8db0*/  MUFU.EX2 R65, R65 ;  /* 0x0000004100417308 */ /* 0x000ff00000000800 */
[----:B------:R-:W-:Y:S08]  /*8dc0*/  MUFU.EX2 R64, R64 ;  /* 0x0000004000407308 */ /* 0x000ff00000000800 */
[----:B------:R-:W-:Y:S08]  /*8dd0*/  MUFU.EX2 R51, R51 ;  /* 0x0000003300337308 */ /* 0x000ff00000000800 */
[----:B------:R-:W1:Y:S08]  /*8de0*/  MUFU.EX2 R50, R50 ;  /* 0x0000003200327308 */ /* 0x000e700000000800 */
[----:B------:R-:W-:Y:S08]  /*8df0*/  MUFU.EX2 R48, R48 ;  /* 0x0000003000307308 */ /* 0x000ff00000000800 */
[----:B------:R-:W1:Y:S01]  /*8e00*/  MUFU.EX2 R31, R39 ;  /* 0x00000027001f7308 */ /* 0x000e620000000800 */
[----:B------:R-:W-:-:S02]  /*8e10*/  F2FP.BF16.PACK_AB R4, R93, R92 ;  /* 0x0000005c5d04723e */ /* 0x000fc400000010ff */
[----:B------:R-:W-:Y:S02]  /*8e20*/  F2FP.BF16.PACK_AB R6, R88, R94 ;  /* 0x0000005e5806723e */ /* 0x000fe400000010ff */
[----:B---3--:R-:W-:Y:S01]  /*8e30*/  F2FP.BF16.PACK_AB R7, R78, R77 ;  /* 0x0000004d4e07723e */ /* 0x008fe200000010ff */
[----:B------:R-:W-:Y:S02]  /*8e40*/  FADD.FTZ R2, R3, R2 ;  /* 0x0000000203027221 */ /* 0x000fe40000010000 */
[----:B------:R3:W-:Y:S01]  /*8e50*/  MUFU.EX2 R30, R38 ;  /* 0x00000026001e7308 */ /* 0x0007e20000000800 */
[----:B------:R-:W-:Y:S01]  /*8e60*/  FADD.FTZ R0, R150, R0 ;  /* 0x0000000096007221 */ /* 0x000fe20000010000 */
        /* <DEDUP_REMOVED lines=15> */
[----:B------:R-:W1:Y:S01]  /*8f60*/  MUFU.EX2 R118, R118 ;  /* 0x0000007600767308 */ /* 0x000e620000000800 */
[----:B------:R-:W-:Y:S01]  /*8f70*/  MOV R95, R175 ;  /* 0x000000af005f7202 */ /* 0x000fe20000000f00 */
[----:B------:R-:W-:Y:S01]  /*8f80*/  IMAD.MOV.U32 R204, RZ, RZ, R172 ;  /* 0x000000ffffcc7224 */ /* 0x000fe200078e00ac */
[----:B------:R4:W5:Y:S01]  /*8f90*/  LDL.LU R3, [R1+0x104] ;  /* 0x0001040001037983 */ /* 0x0009620000300800 */
[----:B------:R-:W-:Y:S01]  /*8fa0*/  IMAD.MOV.U32 R212, RZ, RZ, R136 ;  /* 0x000000ffffd47224 */ /* 0x000fe200078e0088 */
[----:B------:R-:W-:-:S02]  /*8fb0*/  MOV R230, R188 ;  /* 0x000000bc00e67202 */ /* 0x000fc40000000f00 */
[----:B------:R-:W-:Y:S01]  /*8fc0*/  LDSM.16.MT88.4 R136, [R234+0xb800] ;  /* 0x00b80000ea88783b */ /* 0x000fe20000004200 */
[----:B------:R-:W1:Y:S03]  /*8fd0*/  MUFU.EX2 R122, R122 ;  /* 0x0000007a007a7308 */ /* 0x000e660000000800 */
[----:B------:R4:W5:Y:S05]  /*8fe0*/  LDL.LU R150, [R1+0x100] ;  /* 0x0001000001967983 */ /* 0x00096a0000300800 */
[----:B------:R-:W1:Y:S08]  /*8ff0*/  MUFU.EX2 R113, R113 ;  /* 0x0000007100717308 */ /* 0x000e700000000800 */
        /* <DEDUP_REMOVED lines=9> */
[----:B------:R-:W1:Y:S01]  /*9090*/  MUFU.EX2 R125, R125 ;  /* 0x0000007d007d7308 */ /* 0x000e620000000800 */
[----:B--2---:R-:W-:Y:S01]  /*90a0*/  FADD.FTZ R29, R219, R5 ;  /* 0x00000005db1d7221 */ /* 0x004fe20000010000 */
[----:B------:R-:W-:-:S02]  /*90b0*/  F2FP.BF16.PACK_AB R5, R80, R84 ;  /* 0x000000545005723e */ /* 0x000fc400000010ff */
[----:B------:R-:W-:Y:S02]  /*90c0*/  MOV R219, R224 ;  /* 0x000000e000db7202 */ /* 0x000fe40000000f00 */
[----:B------:R-:W-:Y:S01]  /*90d0*/  MOV R224, R168 ;  /* 0x000000a800e07202 */ /* 0x000fe20000000f00 */
[----:B------:R-:W-:Y:S02]  /*90e0*/  IMAD.MOV.U32 R168, RZ, RZ, R184 ;  /* 0x000000ffffa87224 */ /* 0x000fe400078e00b8 */
[----:B------:R-:W-:Y:S01]  /*90f0*/  HMMA.16816.F32.BF16 R156, R4, R24, R156 ;  /* 0x00000018049c723c */ /* 0x000fe2000004189c */
[----:B------:R-:W-:Y:S02]  /*9100*/  FADD.FTZ R28, R219, R28 ;  /* 0x0000001cdb1c7221 */ /* 0x000fe40000010000 */
[----:B------:R-:W-:Y:S02]  /*9110*/  FADD.FTZ R2, R168, R2 ;  /* 0x00000002a8027221 */ /* 0x000fe40000010000 */
[----:B------:R-:W-:-:S03]  /*9120*/  FADD.FTZ R29, R224, R29 ;  /* 0x0000001de01d7221 */ /* 0x000fc60000010000 */
[----:B------:R-:W-:Y:S01]  /*9130*/  HMMA.16816.F32.BF16 R164, R4, R26, R164 ;  /* 0x0000001a04a4723c */ /* 0x000fe200000418a4 */
[----:B------:R-:W-:Y:S01]  /*9140*/  FADD.FTZ R28, R244, R28 ;  /* 0x0000001cf41c7221 */ /* 0x000fe20000010000 */
[----:B------:R-:W-:-:S06]  /*9150*/  MOV R184, R187 ;  /* 0x000000bb00b87202 */ /* 0x000fcc0000000f00 */
[----:B------:R-:W-:Y:S01]  /*9160*/  HMMA.16816.F32.BF16 R176, R4, R20, R176 ;  /* 0x0000001404b0723c */ /* 0x000fe200000418b0 */
[----:B------:R-:W-:-:S07]  /*9170*/  FADD.FTZ R2, R242, R2 ;  /* 0x00000002f2027221 */ /* 0x000fce0000010000 */
[----:B------:R-:W-:Y:S01]  /*9180*/  HMMA.16816.F32.BF16 R180, R4, R22, R180 ;  /* 0x0000001604b4723c */ /* 0x000fe200000418b4 */
[----:B------:R-:W-:-:S07]  /*9190*/  MOV R187, R228 ;  /* 0x000000e400bb7202 */ /* 0x000fce0000000f00 */
[----:B-1----:R-:W-:Y:S01]  /*91a0*/  HMMA.16816.F32.BF16 R192, R4, R16, R192 ;  /* 0x0000001004c0723c */ /* 0x002fe200000418c0 */
[----:B------:R-:W-:-:S07]  /*91b0*/  FADD.FTZ R29, R243, R29 ;  /* 0x0000001df31d7221 */ /* 0x000fce0000010000 */
[C---:B------:R-:W-:Y:S08]  /*91c0*/  HMMA.16816.F32.BF16 R132, R4.reuse, R18, R132 ;  /* 0x000000120484723c */ /* 0x040ff00000041884 */
[C---:B------:R-:W-:Y:S08]  /*91d0*/  HMMA.16816.F32.BF16 R200, R4.reuse, R8, R200 ;  /* 0x0000000804c8723c */ /* 0x040ff000000418c8 */
[----:B---3--:R-:W-:Y:S01]  /*91e0*/  HMMA.16816.F32.BF16 R36, R4, R10, R108 ;  /* 0x0000000a0424723c */ /* 0x008fe2000004186c */
[----:B------:R-:W1:Y:S06]  /*91f0*/  LDSM.16.MT88.4 R168, [R233+0xb800] ;  /* 0x00b80000e9a8783b */ /* 0x000e6c0000004200 */
[----:B------:R-:W-:-:S02]  /*9200*/  F2FP.BF16.PACK_AB R4, R49, R76 ;  /* 0x0000004c3104723e */ /* 0x000fc400000010ff */
[----:B------:R-:W-:Y:S02]  /*9210*/  F2FP.BF16.PACK_AB R5, R50, R51 ;  /* 0x000000333205723e */ /* 0x000fe400000010ff */
[----:B------:R-:W-:Y:S02]  /*9220*/  F2FP.BF16.PACK_AB R6, R64, R65 ;  /* 0x000000414006723e */ /* 0x000fe400000010ff */
[----:B------:R-:W-:Y:S01]  /*9230*/  F2FP.BF16.PACK_AB R7, R31, R48 ;  /* 0x000000301f07723e */ /* 0x000fe200000010ff */
[----:B------:R-:W-:Y:S01]  /*9240*/  FADD.FTZ R2, R196, R2 ;  /* 0x00000002c4027221 */ /* 0x000fe20000010000 */
[----:B------:R-:W-:Y:S02]  /*9250*/  MOV R224, R184 ;  /* 0x000000b800e07202 */ /* 0x000fe40000000f00 */
[----:B------:R-:W-:Y:S01]  /*9260*/  MOV R219, R187 ;  /* 0x000000bb00db7202 */ /* 0x000fe20000000f00 */
[----:B------:R-:W-:Y:S01]  /*9270*/  IMAD.MOV.U32 R228, RZ, RZ, R152 ;  /* 0x000000ffffe47224 */ /* 0x000fe200078e0098 */
[----:B------:R-:W2:Y:S01]  /*9280*/  LDSM.16.MT88.4 R184, [R236+0xb800] ;  /* 0x00b80000ecb8783b */ /* 0x000ea20000004200 */
[C---:B------:R-:W-:Y:S01]  /*9290*/  HMMA.16816.F32.BF16 R40, R4.reuse, R16, R40 ;  /* 0x000000100428723c */ /* 0x040fe20000041828 */
[----:B------:R-:W3:Y:S02]  /*92a0*/  MUFU.EX2 R116, R116 ;  /* 0x0000007400747308 */ /* 0x000ee40000000800 */
[----:B------:R4:W5:Y:S04]  /*92b0*/  LDL.LU R152, [R1+0xfc] ;  /* 0x0000fc0001987983 */ /* 0x0009680000300800 */
[----:B------:R-:W-:Y:S01]  /*92c0*/  FADD.FTZ R17, R222, R28 ;  /* 0x0000001cde117221 */ /* 0x000fe20000010000 */
[C---:B------:R-:W-:Y:S01]  /*92d0*/  HMMA.16816.F32.BF16 R72, R4.reuse, R8, R72 ;  /* 0x000000080448723c */ /* 0x040fe20000041848 */
[----:B------:R-:W-:Y:S01]  /*92e0*/  FADD.FTZ R16, R225, R29 ;  /* 0x0000001de1107221 */ /* 0x000fe20000010000 */
[----:B------:R-:W1:Y:S01]  /*92f0*/  MUFU.EX2 R112, R112 ;  /* 0x0000007000707308 */ /* 0x000e620000000800 */
[----:B------:R4:W5:Y:S04]  /*9300*/  LDL.LU R244, [R1+0xf8] ;  /* 0x0000f80001f47983 */ /* 0x0009680000300800 */
[----:B------:R-:W-:Y:S01]  /*9310*/  FADD.FTZ R9, R208, R17 ;  /* 0x00000011d0097221 */ /* 0x000fe20000010000 */
[----:B------:R-:W-:Y:S01]  /*9320*/  MOV R208, R219 ;  /* 0x000000db00d07202 */ /* 0x000fe20000000f00 */
[----:B------:R-:W-:Y:S01]  /*9330*/  FADD.FTZ R17, R215, R2 ;  /* 0x00000002d7117221 */ /* 0x000fe20000010000 */
[----:B------:R-:W-:Y:S01]  /*9340*/  MOV R219, R197 ;  /* 0x000000c500db7202 */ /* 0x000fe20000000f00 */
[----:B------:R-:W-:Y:S01]  /*9350*/  FADD.FTZ R8, R241, R16 ;  /* 0x00000010f1087221 */ /* 0x000fe20000010000 */
[C---:B------:R-:W-:Y:S01]  /*9360*/  HMMA.16816.F32.BF16 R68, R4.reuse, R24, R68 ;  /* 0x000000180444723c */ /* 0x040fe20000041844 */
[----:B------:R-:W-:Y:S01]  /*9370*/  IMAD.MOV.U32 R215, RZ, RZ, R224 ;  /* 0x000000ffffd77224 */ /* 0x000fe200078e00e0 */
[----:B------:R-:W-:Y:S01]  /*9380*/  MOV R224, R206 ;  /* 0x000000ce00e07202 */ /* 0x000fe20000000f00 */
[----:B------:R-:W-:Y:S01]  /*9390*/  FADD.FTZ R16, R240, R0 ;  /* 0x00000000f0107221 */ /* 0x000fe20000010000 */
[----:B------:R-:W-:Y:S01]  /*93a0*/  MOV R206, R218 ;  /* 0x000000da00ce7202 */ /* 0x000fe20000000f00 */
[----:B------:R-:W-:Y:S01]  /*93b0*/  IMAD.MOV.U32 R197, RZ, RZ, R213 ;  /* 0x000000ffffc57224 */ /* 0x000fe200078e00d5 */
[----:B------:R-:W-:Y:S01]  /*93c0*/  MOV R213, R245 ;  /* 0x000000f500d57202 */ /* 0x000fe20000000f00 */
[----:B------:R-:W-:Y:S01]  /*93d0*/  FADD.FTZ R0, R215, R8 ;  /* 0x00000008d7007221 */ /* 0x000fe20000010000 */
[----:B------:R-:W-:Y:S01]  /*93e0*/  HMMA.16816.F32.BF16 R60, R4, R26, R60 ;  /* 0x0000001a043c723c */ /* 0x000fe2000004183c */
[----:B------:R-:W-:-:S07]  /*93f0*/  FADD.FTZ R2, R208, R9 ;  /* 0x00000009d0027221 */ /* 0x000fce0000010000 */
[----:B------:R-:W-:Y:S01]  /*9400*/  HMMA.16816.F32.BF16 R52, R4, R20, R52 ;  /* 0x000000140434723c */ /* 0x000fe20000041834 */
[----:B------:R-:W-:-:S07]  /*9410*/  IMAD.MOV.U32 R218, RZ, RZ, R207 ;  /* 0x000000ffffda7224 */ /* 0x000fce00078e00cf */
[----:B------:R-:W-:Y:S01]  /*9420*/  HMMA.16816.F32.BF16 R44, R4, R22, R44 ;  /* 0x00000016042c723c */ /* 0x000fe2000004182c */
[----:B------:R-:W-:-:S07]  /*9430*/  FADD.FTZ R0, R206, R0 ;  /* 0x00000000ce007221 */ /* 0x000fce0000010000 */
[----:B------:R-:W-:Y:S01]  /*9440*/  HMMA.16816.F32.BF16 R56, R4, R18, R56 ;  /* 0x000000120438723c */ /* 0x000fe20000041838 */
[----:B------:R-:W-:-:S07]  /*9450*/  FADD.FTZ R2, R197, R2 ;  /* 0x00000002c5027221 */ /* 0x000fce0000010000 */
[----:B------:R-:W-:Y:S01]  /*9460*/  HMMA.16816.F32.BF16 R32, R4, R10, R32 ;  /* 0x0000000a0420723c */ /* 0x000fe20000041820 */
[----:B------:R-:W-:Y:S01]  /*9470*/  FADD.FTZ R0, R239, R0 ;  /* 0x00000000ef007221 */ /* 0x000fe20000010000 */
[----:B------:R-:W-:Y:S01]  /*9480*/  MOV R222, R146 ;  /* 0x0000009200de7202 */ /* 0x000fe20000000f00 */
[----:B------:R-:W1:Y:S04]  /*9490*/  LDSM.16.MT88.4 R20, [R235+0xb800] ;  /* 0x00b80000eb14783b */ /* 0x000e680000004200 */
[----:B------:R-:W-:Y:S01]  /*94a0*/  FADD.FTZ R5, R219, R17 ;  /* 0x00000011db057221 */ /* 0x000fe20000010000 */
[----:B------:R-:W-:Y:S01]  /*94b0*/  MOV R225, R162 ;  /* 0x000000a200e17202 */ /* 0x000fe20000000f00 */
[----:B------:R-:W-:Y:S01]  /*94c0*/  FADD.FTZ R4, R224, R16 ;  /* 0x00000010e0047221 */ /* 0x000fe20000010000 */
[----:B------:R4:W5:Y:S01]  /*94d0*/  LDL.LU R243, [R1+0xf4] ;  /* 0x0000f40001f37983 */ /* 0x0009620000300800 */
[----:B------:R-:W-:-:S02]  /*94e0*/  FADD.FTZ R5, R213, R5 ;  /* 0x00000005d5057221 */ /* 0x000fc40000010000 */
[----:B------:R-:W-:Y:S02]  /*94f0*/  FADD.FTZ R4, R218, R4 ;  /* 0x00000004da047221 */ /* 0x000fe40000010000 */
        /* <DEDUP_REMOVED lines=14> */
[----:B------:R4:W5:Y:S01]  /*95e0*/  LDL.LU R242, [R1+0xf0] ;  /* 0x0000f00001f27983 */ /* 0x0009620000300800 */
[----:B------:R-:W-:-:S02]  /*95f0*/  FADD.FTZ R2, R12, R2 ;  /* 0x000000020c027221 */ /* 0x000fc40000010000 */
[----:B------:R-:W-:Y:S01]  /*9600*/  FADD.FTZ R5, R95, R5 ;  /* 0x000000055f057221 */ /* 0x000fe20000010000 */
[----:B------:R-:W-:Y:S01]  /*9610*/  MOV R213, R216 ;  /* 0x000000d800d57202 */ /* 0x000fe20000000f00 */
[----:B------:R-:W-:Y:S02]  /*9620*/  FADD.FTZ R4, R205, R4 ;  /* 0x00000004cd047221 */ /* 0x000fe40000010000 */
[----:B------:R-:W-:Y:S02]  /*9630*/  IMAD.MOV.U32 R224, RZ, RZ, R226 ;  /* 0x000000ffffe07224 */ /* 0x000fe400078e00e2 */
[----:B------:R-:W-:Y:S01]  /*9640*/  IMAD.MOV.U32 R218, RZ, RZ, R198 ;  /* 0x000000ffffda7224 */ /* 0x000fe200078e00c6 */
        /* <DEDUP_REMOVED lines=9> */
[----:B------:R-:W-:Y:S01]  /*96e0*/  IMAD.MOV.U32 R216, RZ, RZ, R246 ;  /* 0x000000ffffd87224 */ /* 0x000fe200078e00f6 */
[----:B------:R-:W-:Y:S01]  /*96f0*/  MOV R210, R174 ;  /* 0x000000ae00d27202 */ /* 0x000fe20000000f00 */
[----:B------:R-:W-:Y:S01]  /*9700*/  FADD.FTZ R2, R204, R2 ;  /* 0x00000002cc027221 */ /* 0x000fe20000010000 */
[----:B------:R4:W5:Y:S01]  /*9710*/  LDL.LU R240, [R1+0xe8] ;  /* 0x0000e80001f07983 */ /* 0x0009620000300800 */
[----:B------:R-:W-:Y:S02]  /*9720*/  FADD.FTZ R5, R215, R5 ;  /* 0x00000005d7057221 */ /* 0x000fe40000010000 */
        /* <DEDUP_REMOVED lines=23> */
[----:B------:R-:W-:Y:S02]  /*98a0*/  IMAD.MOV.U32 R246, RZ, RZ, R189 ;  /* 0x000000fffff67224 */ /* 0x000fe400078e00bd */
[----:B------:R-:W-:Y:S02]  /*98b0*/  FADD.FTZ R5, R226, R5 ;  /* 0x00000005e2057221 */ /* 0x000fe40000010000 */
[----:B------:R-:W-:Y:S02]  /*98c0*/  FADD.FTZ R4, R251, R4 ;  /* 0x00000004fb047221 */ /* 0x000fe40000010000 */
[----:B------:R-:W-:Y:S02]  /*98d0*/  IMAD.MOV.U32 R220, RZ, RZ, R147 ;  /* 0x000000ffffdc7224 */ /* 0x000fe400078e0093 */
        /* <DEDUP_REMOVED lines=52> */
[----:B---3--:R-:W-:Y:S02]  /*9c20*/  FADD.FTZ R0, R116, R0 ;  /* 0x0000000074007221 */ /* 0x008fe40000010000 */
[----:B-1----:R-:W-:Y:S01]  /*9c30*/  FADD.FTZ R2, R112, R2 ;  /* 0x0000000270027221 */ /* 0x002fe20000010000 */
        /* <DEDUP_REMOVED lines=14> */
[C---:B--2---:R-:W-:Y:S08]  /*9d20*/  HMMA.16816.F32.BF16 R176, R140.reuse, R184, R176 ;  /* 0x000000b88cb0723c */ /* 0x044ff000000418b0 */
        /* <DEDUP_REMOVED lines=14> */
[----:B----4-:R-:W2:Y:S04]  /*9e10*/  LDL.64 R228, [R1+0x48] ;  /* 0x0000480001e47983 */ /* 0x010ea80000100a00 */
        /* <DEDUP_REMOVED lines=25> */
[----:B-----5:R-:W-:Y:S04]  /*9fb0*/  STL [R1+0xc8], R3 ;  /* 0x0000c80301007387 */ /* 0x020fe80000100800 */
[----:B------:R-:W-:Y:S01]  /*9fc0*/  BAR.SYNC.DEFER_BLOCKING 0x0 ;  /* 0x0000000000007b1d */ /* 0x000fe20000010000 */
[----:B--2---:R-:W-:Y:S01]  /*9fd0*/  ISETP.GE.AND P1, PT, R228, c[0x0][0x220], PT ;  /* 0x00008800e4007a0c */ /* 0x004fe20003f26270 */
[----:B---3--:R-:W-:-:S05]  /*9fe0*/  IMAD.WIDE.U32 R4, R4, UR28, R230 ;  /* 0x0000001c04047c25 */ /* 0x008fca000f8e00e6 */
[----:B------:R-:W-:-:S07]  /*9ff0*/  IADD3 R5, R5, UR6, RZ ;  /* 0x0000000605057c10 */ /* 0x000fce000fffe0ff */
[----:B------:R-:W-:Y:S01]  /*a000*/  @!P1 MOV R10, c[0x0][0x1a4] ;  /* 0x00006900000a9a02 */ /* 0x000fe20000000f00 */
[----:B------:R-:W-:Y:S01]  /*a010*/  @!P1 IMAD.MOV.U32 R22, RZ, RZ, c[0x0][0x1a4] ;  /* 0x00006900ff169624 */ /* 0x000fe200078e00ff */
[-C--:B------:R-:W-:Y:S01]  /*a020*/  @!P1 LEA R2, P2, R2, R4.reuse, 0x5 ;  /* 0x0000000402029211 */ /* 0x080fe200078428ff */
[--C-:B------:R-:W-:Y:S01]  /*a030*/  @!P1 IMAD.MOV.U32 R9, RZ, RZ, R5.reuse ;  /* 0x000000ffff099224 */ /* 0x100fe200078e0005 */
[----:B------:R-:W-:Y:S01]  /*a040*/  @!P1 IADD3 R0, P3, R4, UR30, RZ ;  /* 0x0000001e04009c10 */ /* 0x000fe2000ff7e0ff */
[--C-:B------:R-:W-:Y:S01]  /*a050*/  @!P1 IMAD.MOV.U32 R21, RZ, RZ, R5.reuse ;  /* 0x000000ffff159224 */ /* 0x100fe200078e0005 */
[----:B------:R-:W-:Y:S01]  /*a060*/  @!P1 LEA R6, P0, R6, R4, 0x6 ;  /* 0x0000000406069211 */ /* 0x000fe200078030ff */
[----:B------:R-:W-:Y:S01]  /*a070*/  @!P1 IMAD.MOV.U32 R18, RZ, RZ, R4 ;  /* 0x000000ffff129224 */ /* 0x000fe200078e0004 */
[----:B------:R-:W-:Y:S01]  /*a080*/  @!P1 LEA.HI.X R10, R7, R5, R10, 0x5, P2 ;  /* 0x00000005070a9211 */ /* 0x000fe200010f2c0a */
[----:B------:R-:W-:Y:S01]  /*a090*/  @!P1 IMAD.MOV.U32 R19, RZ, RZ, R5 ;  /* 0x000000ffff139224 */ /* 0x000fe200078e0005 */
[----:B------:R-:W-:Y:S01]  /*a0a0*/  @!P1 IADD3.X R7, R5, UR29, RZ, P3, !PT ;  /* 0x0000001d05079c10 */ /* 0x000fe20009ffe4ff */
[----:B------:R-:W-:Y:S01]  /*a0b0*/  @P1 STS.128 [R244+0x8000], RZ ;  /* 0x008000fff4001388 */ /* 0x000fe20000000c00 */
[----:B------:R-:W-:-:S02]  /*a0c0*/  @!P1 LEA R28, P2, R0, c[0x0][0x170], 0x1 ;  /* 0x00005c00001c9a11 */ /* 0x000fc400078408ff */
[----:B------:R-:W-:Y:S01]  /*a0d0*/  @!P1 LEA.HI.X R22, R8, R5, R22, 0x6, P0 ;  /* 0x0000000508169211 */ /* 0x000fe200000f3416 */
[----:B------:R-:W-:Y:S01]  /*a0e0*/  @!P1 IMAD.MOV.U32 R8, RZ, RZ, R4 ;  /* 0x000000ffff089224 */ /* 0x000fe200078e0004 */
[----:B------:R-:W-:Y:S02]  /*a0f0*/  @!P1 LEA R26, P0, R2, c[0x0][0x170], 0x1 ;  /* 0x00005c00021a9a11 */ /* 0x000fe400078008ff */
[----:B------:R-:W-:Y:S01]  /*a100*/  @!P1 LEA.HI.X R29, R0, c[0x0][0x174], R7, 0x1, P2 ;  /* 0x00005d00001d9a11 */ /* 0x000fe200010f0c07 */
[----:B------:R-:W-:Y:S01]  /*a110*/  IMAD.U32 R0, RZ, RZ, UR12 ;  /* 0x0000000cff007e24 */ /* 0x000fe2000f8e00ff */
[----:B------:R-:W-:Y:S01]  /*a120*/  @!P1 LEA.HI.X R27, R2, c[0x0][0x174], R10, 0x1, P0 ;  /* 0x00005d00021b9a11 */ /* 0x000fe200000f0c0a */
[----:B------:R-:W-:Y:S01]  /*a130*/  IMAD.U32 R10, RZ, RZ, UR12 ;  /* 0x0000000cff0a7e24 */ /* 0x000fe2000f8e00ff */
[----:B------:R-:W-:Y:S01]  /*a140*/  @!P1 LEA R16, P4, R4, c[0x0][0x170], 0x1 ;  /* 0x00005c0004109a11 */ /* 0x000fe200078808ff */
[----:B------:R-:W-:Y:S01]  /*a150*/  @!P1 IMAD.WIDE.U32 R8, R0, 0x50, R8 ;  /* 0x0000005000089825 */ /* 0x000fe200078e0008 */
[----:B------:R-:W-:-:S02]  /*a160*/  @!P1 MOV R20, R4 ;  /* 0x0000000400149202 */ /* 0x000fc40000000f00 */
[----:B------:R-:W-:Y:S01]  /*a170*/  @!P1 LEA R24, P0, R6, c[0x0][0x170], 0x1 ;  /* 0x00005c0006189a11 */ /* 0x000fe200078008ff */
[----:B------:R-:W-:Y:S01]  /*a180*/  IMAD.U32 R2, RZ, RZ, UR12 ;  /* 0x0000000cff027e24 */ /* 0x000fe2000f8e00ff */
[----:B------:R-:W-:Y:S01]  /*a190*/  @!P1 MOV R0, c[0x0][0x1a4] ;  /* 0x0000690000009a02 */ /* 0x000fe20000000f00 */
[----:B------:R-:W-:Y:S01]  /*a1a0*/  IMAD.U32 R7, RZ, RZ, UR12 ;  /* 0x0000000cff077e24 */ /* 0x000fe2000f8e00ff */
[--C-:B------:R-:W-:Y:S01]  /*a1b0*/  @!P1 LEA.HI.X R17, R4, c[0x0][0x174], R5.reuse, 0x1, P4 ;  /* 0x00005d0004119a11 */ /* 0x100fe200020f0c05 */
[----:B------:R-:W-:Y:S01]  /*a1c0*/  @!P1 IMAD.WIDE.U32 R10, R10, 0x30, R4 ;  /* 0x000000300a0a9825 */ /* 0x000fe200078e0004 */
[----:B------:R-:W-:-:S03]  /*a1d0*/  @!P1 LEA.HI.X R25, R6, c[0x0][0x174], R22, 0x1, P0 ;  /* 0x00005d0006199a11 */ /* 0x000fc600000f0c16 */
[----:B------:R-:W-:Y:S01]  /*a1e0*/  @!P1 IMAD.WIDE.U32 R4, R2, 0x70, R20 ;  /* 0x0000007002049825 */ /* 0x000fe200078e0014 */
[----:B------:R-:W-:Y:S01]  /*a1f0*/  @!P1 LEA R22, P4, R10, c[0x0][0x170], 0x1 ;  /* 0x00005c000a169a11 */ /* 0x000fe200078808ff */
[----:B------:R-:W-:Y:S01]  /*a200*/  @!PT LDS RZ, [RZ] ;  /* 0x00000000fffff984 */ /* 0x000fe20000000800 */
[----:B------:R-:W-:Y:S01]  /*a210*/  @!PT LDS RZ, [RZ] ;  /* 0x00000000fffff984 */ /* 0x000fe20000000800 */
[----:B------:R-:W-:Y:S01]  /*a220*/  @!PT LDS RZ, [RZ] ;  /* 0x00000000fffff984 */ /* 0x000fe20000000800 */
[----:B------:R1:W-:Y:S01]  /*a230*/  @!P1 LDGSTS.E.BYPASS.LTC128B.128 [R244+0x8000], [R16.64] ;  /* 0x0800000010f49fae */ /* 0x0003e2000b901d74 */
[----:B------:R-:W-:Y:S01]  /*a240*/  @!P1 LEA R20, P3, R8, c[0x0][0x170], 0x1 ;  /* 0x00005c0008149a11 */ /* 0x000fe200078608ff */
[----:B------:R-:W-:Y:S02]  /*a250*/  @!P1 IMAD.WIDE.U32 R6, R7, 0x60, R18 ;  /* 0x0000006007069825 */ /* 0x000fe400078e0012 */
[----:B------:R-:W-:Y:S02]  /*a260*/  @P1 STS.128 [R244+0x8800], RZ ;  /* 0x008800fff4001388 */ /* 0x000fe40000000c00 */
[----:B------:R-:W-:Y:S02]  /*a270*/  @!P1 IMAD.MOV.U32 R2, RZ, RZ, c[0x0][0x1a4] ;  /* 0x00006900ff029624 */ /* 0x000fe400078e00ff */
[----:B------:R-:W-:Y:S01]  /*a280*/  @!P1 IMAD R0, R0, 0x30, RZ ;  /* 0x0000003000009824 */ /* 0x000fe200078e02ff */
[----:B------:R-:W-:Y:S01]  /*a290*/  @!PT LDS RZ, [RZ] ;  /* 0x00000000fffff984 */ /* 0x000fe20000000800 */
[----:B------:R-:W-:Y:S01]  /*a2a0*/  @!PT LDS RZ, [RZ] ;  /* 0x00000000fffff984 */ /* 0x000fe20000000800 */
[----:B------:R-:W-:Y:S01]  /*a2b0*/  @!PT LDS RZ, [RZ] ;  /* 0x00000000fffff984 */ /* 0x000fe20000000800 */
[----:B------:R2:W-:Y:S01]  /*a2c0*/  @!P1 LDGSTS.E.BYPASS.LTC128B.128 [R244+0x8800], [R28.64] ;  /* 0x088000001cf49fae */ /* 0x0005e2000b901d74 */
[----:B------:R-:W-:-:S02]  /*a2d0*/  @!P1 IMAD.MOV.U32 R18, RZ, RZ, c[0x0][0x1a4] ;  /* 0x00006900ff129624 */ /* 0x000fc400078e00ff */
[----:B------:R-:W-:Y:S01]  /*a2e0*/  @!P1 IMAD.MOV.U32 R19, RZ, RZ, c[0x0][0x1a4] ;  /* 0x00006900ff139624 */ /* 0x000fe200078e00ff */
[----:B------:R-:W-:Y:S01]  /*a2f0*/  @P1 STS.128 [R244+0x9000], RZ ;  /* 0x009000fff4001388 */ /* 0x000fe20000000c00 */
[----:B------:R-:W-:Y:S02]  /*a300*/  @!P1 IMAD R2, R2, 0x50, RZ ;  /* 0x0000005002029824 */ /* 0x000fe400078e02ff */
[----:B------:R-:W-:Y:S01]  /*a310*/  @!P1 IMAD.IADD R0, R0, 0x1, R11 ;  /* 0x0000000100009824 */ /* 0x000fe200078e020b */
[----:B------:R-:W-:Y:S01]  /*a320*/  @!PT LDS RZ, [RZ] ;  /* 0x00000000fffff984 */ /* 0x000fe20000000800 */
[----:B------:R-:W-:Y:S01]  /*a330*/  @!PT LDS RZ, [RZ] ;  /* 0x00000000fffff984 */ /* 0x000fe20000000800 */
[----:B------:R-:W-:Y:S01]  /*a340*/  @!PT LDS RZ, [RZ] ;  /* 0x00000000fffff984 */ /* 0x000fe20000000800 */
[----:B------:R3:W-:Y:S01]  /*a350*/  @!P1 LDGSTS.E.BYPASS.LTC128B.128 [R244+0x9000], [R26.64] ;  /* 0x090000001af49fae */ /* 0x0007e2000b901d74 */
[----:B------:R-:W-:Y:S02]  /*a360*/  @!P1 IMAD R18, R18, 0x60, RZ ;  /* 0x0000006012129824 */ /* 0x000fe400078e02ff */
[----:B------:R-:W-:Y:S01]  /*a370*/  @!P1 IMAD R19, R19, 0x70, RZ ;  /* 0x0000007013139824 */ /* 0x000fe200078e02ff */
[----:B------:R-:W-:Y:S01]  /*a380*/  @!P1 LEA.HI.X R23, R10, c[0x0][0x174], R0, 0x1, P4 ;  /* 0x00005d000a179a11 */ /* 0x000fe200020f0c00 */
[----:B------:R-:W-:Y:S01]  /*a390*/  @!P1 IMAD.IADD R2, R2, 0x1, R9 ;  /* 0x0000000102029824 */ /* 0x000fe200078e0209 */
[----:B------:R-:W-:Y:S01]  /*a3a0*/  @!P1 IADD3 R7, R18, R7, RZ ;  /* 0x0000000712079210 */ /* 0x000fe20007ffe0ff */
[----:B------:R-:W-:Y:S01]  /*a3b0*/  @!P1 IMAD.IADD R5, R19, 0x1, R5 ;  /* 0x0000000113059824 */ /* 0x000fe200078e0205 */
[----:B------:R-:W-:Y:S01]  /*a3c0*/  @!P1 LEA R18, P2, R6, c[0x0][0x170], 0x1 ;  /* 0x00005c0006129a11 */ /* 0x000fe200078408ff */
[----:B------:R-:W-:Y:S01]  /*a3d0*/  @P1 STS.128 [R244+0x9800], RZ ;  /* 0x009800fff4001388 */ /* 0x000fe20000000c00 */
[----:B-1----:R-:W-:-:S02]  /*a3e0*/  @!P1 LEA R16, P0, R4, c[0x0][0x170], 0x1 ;  /* 0x00005c0004109a11 */ /* 0x002fc400078008ff */
[----:B------:R-:W-:Y:S01]  /*a3f0*/  @!P1 LEA.HI.X R21, R8, c[0x0][0x174], R2, 0x1, P3 ;  /* 0x00005d0008159a11 */ /* 0x000fe200018f0c02 */
[----:B------:R-:W-:Y:S01]  /*a400*/  @!PT LDS RZ, [RZ] ;  /* 0x00000000fffff984 */ /* 0x000fe20000000800 */
[----:B------:R-:W-:Y:S01]  /*a410*/  @!PT LDS RZ, [RZ] ;  /* 0x00000000fffff984 */ /* 0x000fe20000000800 */
[----:B------:R-:W-:Y:S01]  /*a420*/  @!PT LDS RZ, [RZ] ;  /* 0x00000000fffff984 */ /* 0x000fe20000000800 */
[----:B------:R1:W-:Y:S01]  /*a430*/  @!P1 LDGSTS.E.BYPASS.LTC128B.128 [R244+0x9800], [R22.64] ;  /* 0x0980000016f49fae */ /* 0x0003e2000b901d74 */
[----:B------:R-:W-:Y:S02]  /*a440*/  @!P1 LEA.HI.X R19, R6, c[0x0][0x174], R7, 0x1, P2 ;  /* 0x00005d0006139a11 */ /* 0x000fe400010f0c07 */
        /* <DEDUP_REMOVED lines=21> */
[----:B------:R-:W-:Y:S04]  /*a5a0*/  LDSM.16.M88.4 R8, [R240+0x2000] ;  /* 0x00200000f008783b */ /* 0x000fe80000000200 */
[----:B------:R-:W1:Y:S04]  /*a5b0*/  LDSM.16.M88.4 R48, [R232+0x7000] ;  /* 0x00700000e830783b */ /* 0x000e680000000200 */
[----:B------:R-:W2:Y:S04]  /*a5c0*/  LDSM.16.M88.4 R44, [R232+0x7800] ;  /* 0x00780000e82c783b */ /* 0x000ea80000000200 */
[----:B------:R-:W3:Y:S04]  /*a5d0*/  LDSM.16.M88.4 R72, [R232+0x4000] ;  /* 0x00400000e848783b */ /* 0x000ee80000000200 */
[----:B------:R-:W4:Y:S04]  /*a5e0*/  LDSM.16.M88.4 R68, [R232+0x4800] ;  /* 0x00480000e844783b */ /* 0x000f280000000200 */
[----:B------:R-:W4:Y:S04]  /*a5f0*/  LDSM.16.M88.4 R64, [R232+0x5000] ;  /* 0x00500000e840783b */ /* 0x000f280000000200 */
[----:B------:R-:W4:Y:S04]  /*a600*/  LDSM.16.M88.4 R60, [R232+0x5800] ;  /* 0x00580000e83c783b */ /* 0x000f280000000200 */
[----:B------:R-:W4:Y:S04]  /*a610*/  LDSM.16.M88.4 R56, [R232+0x6000] ;  /* 0x00600000e838783b */ /* 0x000f280000000200 */
[----:B------:R-:W4:Y:S04]  /*a620*/  LDSM.16.M88.4 R52, [R232+0x6800] ;  /* 0x00680000e834783b */ /* 0x000f280000000200 */
[----:B------:R-:W-:Y:S04]  /*a630*/  LDSM.16.M88.4 R4, [R243+0x2000] ;  /* 0x00200000f304783b */ /* 0x000fe80000000200 */
[----:B------:R-:W4:Y:S04]  /*a640*/  LDSM.16.M88.4 R80, [R238+0x7000] ;  /* 0x00700000ee50783b */ /* 0x000f280000000200 */
[----:B------:R-:W4:Y:S01]  /*a650*/  LDSM.16.M88.4 R76, [R238+0x7800] ;  /* 0x00780000ee4c783b */ /* 0x000f220000000200 */
[C---:B-1----:R-:W-:Y:S03]  /*a660*/  HMMA.16816.F32.BF16 R88, R8.reuse, R48, RZ ;  /* 0x000000300858723c */ /* 0x042fe600000418ff */
[----:B--2---:R-:W1:Y:S04]  /*a670*/  LDSM.16.M88.4 R28, [R238+0x5800] ;  /* 0x00580000ee1c783b */ /* 0x004e680000000200 */
[----:B---3--:R-:W-:Y:S01]  /*a680*/  LDSM.16.M88.4 R24, [R238+0x6000] ;  /* 0x00600000ee18783b */ /* 0x008fe20000000200 */
[C---:B------:R-:W-:Y:S03]  /*a690*/  HMMA.16816.F32.BF16 R116, R8.reuse, R44, RZ ;  /* 0x0000002c0874723c */ /* 0x040fe600000418ff */
[----:B------:R-:W2:Y:S04]  /*a6a0*/  LDSM.16.M88.4 R40, [R238+0x4000] ;  /* 0x00400000ee28783b */ /* 0x000ea80000000200 */
[----:B------:R-:W3:Y:S01]  /*a6b0*/  LDSM.16.M88.4 R36, [R238+0x4800] ;  /* 0x00480000ee24783b */ /* 0x000ee20000000200 */
[C---:B------:R-:W-:Y:S03]  /*a6c0*/  HMMA.16816.F32.BF16 R112, R8.reuse, R72, RZ ;  /* 0x000000480870723c */ /* 0x040fe600000418ff */
[----:B------:R-:W1:Y:S04]  /*a6d0*/  LDSM.16.M88.4 R32, [R238+0x5000] ;  /* 0x00500000ee20783b */ /* 0x000e680000000200 */
[----:B------:R-:W1:Y:S01]  /*a6e0*/  LDSM.16.M88.4 R20, [R238+0x6800] ;  /* 0x00680000ee14783b */ /* 0x000e620000000200 */
[C---:B----4-:R-:W-:Y:S03]  /*a6f0*/  HMMA.16816.F32.BF16 R108, R8.reuse, R68, RZ ;  /* 0x00000044086c723c */ /* 0x050fe600000418ff */
[----:B------:R-:W4:Y:S04]  /*a700*/  LDSM.16.M88.4 R16, [R240] ;  /* 0x00000000f010783b */ /* 0x000f280000000200 */
[----:B------:R-:W0:Y:S01]  /*a710*/  LDGDEPBAR ;  /* 0x00000000000079af */ /* 0x000e220000000000 */
        /* <DEDUP_REMOVED lines=12> */
[C---:B------:R-:W-:Y:S08]  /*a7e0*/  HMMA.16816.F32.BF16 R8, R4.reuse, R80, R88 ;  /* 0x000000500408723c */ /* 0x040ff00000041858 */
[C---:B------:R-:W-:Y:S08]  /*a7f0*/  HMMA.16816.F32.BF16 R88, R4.reuse, R76, R116 ;  /* 0x0000004c0458723c */ /* 0x040ff00000041874 */
[C---:B-1----:R-:W-:Y:S08]  /*a800*/  HMMA.16816.F32.BF16 R132, R4.reuse, R28, R100 ;  /* 0x0000001c0484723c */ /* 0x042ff00000041864 */
[----:B------:R-:W-:Y:S01]  /*a810*/  MOV R144, R8 ;  /* 0x0000000800907202 */ /* 0x000fe20000000f00 */
[----:B------:R-:W-:Y:S01]  /*a820*/  IMAD.MOV.U32 R3, RZ, RZ, R9 ;  /* 0x000000ffff037224 */ /* 0x000fe200078e0009 */
[----:B--2---:R-:W-:Y:S01]  /*a830*/  HMMA.16816.F32.BF16 R112, R4, R40, R112 ;  /* 0x000000280470723c */ /* 0x004fe20000041870 */
[----:B------:R-:W-:-:S02]  /*a840*/  IMAD.MOV.U32 R2, RZ, RZ, R10 ;  /* 0x000000ffff027224 */ /* 0x000fc400078e000a */
[----:B------:R-:W-:Y:S02]  /*a850*/  IMAD.MOV.U32 R0, RZ, RZ, R11 ;  /* 0x000000ffff007224 */ /* 0x000fe400078e000b */
[----:B------:R-:W1:Y:S01]  /*a860*/  LDSM.16.M88.4 R8, [R243] ;  /* 0x00000000f308783b */ /* 0x000e620000000200 */
[----:B------:R-:W-:Y:S01]  /*a870*/  IMAD.MOV.U32 R153, RZ, RZ, R88 ;  /* 0x000000ffff997224 */ /* 0x000fe200078e0058 */
[----:B------:R-:W-:Y:S01]  /*a880*/  MOV R148, R90 ;  /* 0x0000005a00947202 */ /* 0x000fe20000000f00 */
[----:B------:R-:W-:Y:S01]  /*a890*/  IMAD.MOV.U32 R149, RZ, RZ, R89 ;  /* 0x000000ffff957224 */ /* 0x000fe200078e0059 */
[----:B---3--:R-:W-:Y:S01]  /*a8a0*/  HMMA.16816.F32.BF16 R108, R4, R36, R108 ;  /* 0x00000024046c723c */ /* 0x008fe2000004186c */
[----:B------:R-:W-:-:S04]  /*a8b0*/  IMAD.MOV.U32 R145, RZ, RZ, R91 ;  /* 0x000000ffff917224 */ /* 0x000fc800078e005b */
[----:B------:R-:W-:Y:S02]  /*a8c0*/  IMAD.MOV.U32 R101, RZ, RZ, R132 ;  /* 0x000000ffff657224 */ /* 0x000fe400078e0084 */
[----:B------:R-:W-:Y:S01]  /*a8d0*/  IMAD.MOV.U32 R100, RZ, RZ, R133 ;  /* 0x000000ffff647224 */ /* 0x000fe200078e0085 */
[----:B------:R-:W-:Y:S01]  /*a8e0*/  HMMA.16816.F32.BF16 R88, R4, R30, R204 ;  /* 0x0000001e0458723c */ /* 0x000fe200000418cc */
[----:B------:R-:W-:Y:S02]  /*a8f0*/  IMAD.MOV.U32 R252, RZ, RZ, R134 ;  /* 0x000000fffffc7224 */ /* 0x000fe400078e0086 */
[----:B------:R-:W-:-:S05]  /*a900*/  IMAD.MOV.U32 R247, RZ, RZ, R135 ;  /* 0x000000fffff77224 */ /* 0x000fca00078e0087 */
[C---:B------:R-:W-:Y:S08]  /*a910*/  HMMA.16816.F32.BF16 R132, R4.reuse, R26, R128 ;  /* 0x0000001a0484723c */ /* 0x040ff00000041880 */
[C---:B------:R-:W-:Y:S08]  /*a920*/  HMMA.16816.F32.BF16 R220, R4.reuse, R32, R104 ;  /* 0x0000002004dc723c */ /* 0x040ff00000041868 */
[----:B------:R-:W-:Y:S01]  /*a930*/  IMAD.MOV.U32 R246, RZ, RZ, R88 ;  /* 0x000000fffff67224 */ /* 0x000fe200078e0058 */
[----:B------:R-:W-:Y:S01]  /*a940*/  HMMA.16816.F32.BF16 R140, R4, R24, R96 ;  /* 0x00000018048c723c */ /* 0x000fe20000041860 */
[----:B------:R-:W-:-:S02]  /*a950*/  IMAD.MOV.U32 R245, RZ, RZ, R89 ;  /* 0x000000fffff57224 */ /* 0x000fc400078e0059 */
[----:B------:R-:W-:Y:S02]  /*a960*/  IMAD.MOV.U32 R155, RZ, RZ, R90 ;  /* 0x000000ffff9b7224 */ /* 0x000fe400078e005a */
[----:B------:R-:W-:-:S03]  /*a970*/  IMAD.MOV.U32 R154, RZ, RZ, R91 ;  /* 0x000000ffff9a7224 */ /* 0x000fc600078e005b */
[C---:B------:R-:W-:Y:S08]  /*a980*/  HMMA.16816.F32.BF16 R136, R4.reuse, R20, R92 ;  /* 0x000000140488723c */ /* 0x040ff0000004185c */
[C---:B------:R-:W-:Y:S08]  /*a990*/  HMMA.16816.F32.BF16 R216, R4.reuse, R42, R216 ;  /* 0x0000002a04d8723c */ /* 0x040ff000000418d8 */
[C---:B------:R-:W-:Y:S08]  /*a9a0*/  HMMA.16816.F32.BF16 R212, R4.reuse, R38, R212 ;  /* 0x0000002604d4723c */ /* 0x040ff000000418d4 */
[C---:B------:R-:W-:Y:S08]  /*a9b0*/  HMMA.16816.F32.BF16 R208, R4.reuse, R34, R208 ;  /* 0x0000002204d0723c */ /* 0x040ff000000418d0 */
[C---:B------:R-:W-:Y:S08]  /*a9c0*/  HMMA.16816.F32.BF16 R128, R4.reuse, R22, R124 ;  /* 0x000000160480723c */ /* 0x040ff0000004187c */
[C---:B------:R-:W-:Y:S07]  /*a9d0*/  HMMA.16816.F32.BF16 R116, R4.reuse, R82, R120 ;  /* 0x000000520474723c */ /* 0x040fee0000041878 */
[----:B------:R-:W-:Y:S01]  /*a9e0*/  MOV R122, R101 ;  /* 0x00000065007a7202 */ /* 0x000fe20000000f00 */
[----:B------:R-:W-:Y:S01]  /*a9f0*/  HMMA.16816.F32.BF16 R248, R4, R78, R84 ;  /* 0x0000004e04f8723c */ /* 0x000fe20000041854 */
[----:B------:R-:W-:-:S07]  /*aa00*/  IMAD.MOV.U32 R123, RZ, RZ, R100 ;  /* 0x000000ffff7b7224 */ /* 0x000fce00078e0064 */
[C---:B----4-:R-:W-:Y:S08]  /*aa10*/  HMMA.16816.F32.BF16 R88, R16.reuse, R64, RZ ;  /* 0x000000401058723c */ /* 0x050ff000000418ff */
[C---:B------:R-:W-:Y:S08]  /*aa20*/  HMMA.16816.F32.BF16 R4, R16.reuse, R56, RZ ;  /* 0x000000381004723c */ /* 0x040ff000000418ff */
[----:B------:R-:W-:Y:S08]  /*aa30*/  HMMA.16816.F32.BF16 R84, R16, R60, RZ ;  /* 0x0000003c1054723c */ /* 0x000ff000000418ff */
[C---:B-1----:R-:W-:Y:S08]  /*aa40*/  HMMA.16816.F32.BF16 R104, R8.reuse, R32, R88 ;  /* 0x000000200868723c */ /* 0x042ff00000041858 */
[----:B------:R-:W-:Y:S08]  /*aa50*/  HMMA.16816.F32.BF16 R224, R8, R24, R4 ;  /* 0x0000001808e0723c */ /* 0x000ff00000041804 */
[C---:B------:R-:W-:Y:S08]  /*aa60*/  HMMA.16816.F32.BF16 R88, R16.reuse, R62, RZ ;  /* 0x0000003e1058723c */ /* 0x040ff000000418ff */
[----:B------:R-:W-:Y:S08]  /*aa70*/  HMMA.16816.F32.BF16 R92, R16, R68, RZ ;  /* 0x00000044105c723c */ /* 0x000ff000000418ff */
[----:B------:R-:W-:Y:S08]  /*aa80*/  HMMA.16816.F32.BF16 R228, R8, R28, R84 ;  /* 0x0000001c08e4723c */ /* 0x000ff00000041854 */
        /* <DEDUP_REMOVED lines=10> */
[----:B------:R-:W-:Y:S01]  /*ab30*/  HMMA.16816.F32.BF16 R44, R16, R46, RZ ;  /* 0x0000002e102c723c */ /* 0x000fe200000418ff */
[----:B------:R-:W-:Y:S07]  /*ab40*/  LDSM.16.M88.4 R16, [R241] ;  /* 0x00000000f110783b */ /* 0x000fee0000000200 */
[C---:B------:R-:W-:Y:S08]  /*ab50*/  HMMA.16816.F32.BF16 R92, R8.reuse, R36, R92 ;  /* 0x00000024085c723c */ /* 0x040ff0000004185c */
[C---:B------:R-:W-:Y:S01]  /*ab60*/  HMMA.16816.F32.BF16 R124, R8.reuse, R76, R4 ;  /* 0x0000004c087c723c */ /* 0x040fe20000041804 */
[----:B------:R-:W-:Y:S07]  /*ab70*/  LDSM.16.M88.4 R4, [R241+0x2000] ;  /* 0x00200000f104783b */ /* 0x000fee0000000200 */
[C---:B------:R-:W-:Y:S01]  /*ab80*/  HMMA.16816.F32.BF16 R88, R8.reuse, R30, R88 ;  /* 0x0000001e0858723c */ /* 0x040fe20000041858 */
[----:B------:R-:W1:Y:S07]  /*ab90*/  LDSM.16.M88.4 R28, [R239] ;  /* 0x00000000ef1c783b */ /* 0x000e6e0000000200 */
[C---:B------:R-:W-:Y:S08]  /*aba0*/  HMMA.16816.F32.BF16 R100, R8.reuse, R20, R60 ;  /* 0x000000140864723c */ /* 0x040ff0000004183c */
[C---:B------:R-:W-:Y:S08]  /*abb0*/  HMMA.16816.F32.BF16 R36, R8.reuse, R38, R68 ;  /* 0x000000260824723c */ /* 0x040ff00000041844 */
[C---:B------:R-:W-:Y:S01]  /*abc0*/  HMMA.16816.F32.BF16 R52, R8.reuse, R22, R52 ;  /* 0x000000160834723c */ /* 0x040fe20000041834 */
[----:B------:R-:W2:Y:S07]  /*abd0*/  LDSM.16.M88.4 R20, [R239+0x1000] ;  /* 0x00100000ef14783b */ /* 0x000eae0000000200 */
[C---:B------:R-:W-:Y:S01]  /*abe0*/  HMMA.16816.F32.BF16 R68, R8.reuse, R26, R64 ;  /* 0x0000001a0844723c */ /* 0x040fe20000041840 */
[----:B------:R-:W3:Y:S07]  /*abf0*/  LDSM.16.M88.4 R24, [R239+0x800] ;  /* 0x00080000ef18783b */ /* 0x000eee0000000200 */
        /* <DEDUP_REMOVED lines=9> */
[----:B------:R-:W-:Y:S01]  /*ac90*/  HMMA.16816.F32.BF16 R76, R8, R78, R44 ;  /* 0x0000004e084c723c */ /* 0x000fe2000004182c */
[----:B------:R-:W4:Y:S07]  /*aca0*/  LDSM.16.M88.4 R8, [R239+0x3000] ;  /* 0x00300000ef08783b */ /* 0x000f2e0000000200 */
[----:B-1----:R-:W-:Y:S08]  /*acb0*/  HMMA.16816.F32.BF16 R64, R4, R28, R112 ;  /* 0x0000001c0440723c */ /* 0x002ff00000041870 */
[C---:B------:R-:W-:Y:S08]  /*acc0*/  HMMA.16816.F32.BF16 R48, R16.reuse, R30, R40 ;  /* 0x0000001e1030723c */ /* 0x040ff00000041828 */
[C---:B--2---:R-:W-:Y:S01]  /*acd0*/  HMMA.16816.F32.BF16 R112, R16.reuse, R22, R32 ;  /* 0x000000161070723c */ /* 0x044fe20000041820 */
[----:B------:R-:W-:Y:S07]  /*ace0*/  LDSM.16.M88.4 R32, [R239+0x3800] ;  /* 0x00380000ef20783b */ /* 0x000fee0000000200 */
[----:B------:R-:W-:Y:S07]  /*acf0*/  HMMA.16816.F32.BF16 R60, R16, R28, R96 ;  /* 0x0000001c103c723c */ /* 0x000fee0000041860 */
[----:B------:R-:W-:Y:S01]  /*ad00*/  MOV R96, R246 ;  /* 0x000000f600607202 */ /* 0x000fe20000000f00 */
[----:B------:R-:W-:Y:S01]  /*ad10*/  HMMA.16816.F32.BF16 R56, R4, R30, R216 ;  /* 0x0000001e0438723c */ /* 0x000fe200000418d8 */
[----:B------:R-:W1:Y:S01]  /*ad20*/  LDSM.16.M88.4 R28, [R239+0x1800] ;  /* 0x00180000ef1c783b */ /* 0x000e620000000200 */
[----:B------:R-:W-:-:S02]  /*ad30*/  IMAD.MOV.U32 R97, RZ, RZ, R245 ;  /* 0x000000ffff617224 */ /* 0x000fc400078e00f5 */
[----:B------:R-:W-:Y:S02]  /*ad40*/  IMAD.MOV.U32 R98, RZ, RZ, R155 ;  /* 0x000000ffff627224 */ /* 0x000fe400078e009b */
[----:B------:R-:W-:Y:S01]  /*ad50*/  IMAD.MOV.U32 R99, RZ, RZ, R154 ;  /* 0x000000ffff637224 */ /* 0x000fe200078e009a */
[----:B------:R-:W-:Y:S01]  /*ad60*/  MOV R218, R148 ;  /* 0x0000009400da7202 */ /* 0x000fe20000000f00 */
[----:B---3--:R-:W-:Y:S01]  /*ad70*/  HMMA.16816.F32.BF16 R40, R4, R24, R108 ;  /* 0x000000180428723c */ /* 0x008fe2000004186c */
[----:B------:R-:W-:Y:S02]  /*ad80*/  IMAD.MOV.U32 R216, RZ, RZ, R153 ;  /* 0x000000ffffd87224 */ /* 0x000fe400078e0099 */
[----:B------:R-:W-:Y:S02]  /*ad90*/  IMAD.MOV.U32 R217, RZ, RZ, R149 ;  /* 0x000000ffffd97224 */ /* 0x000fe400078e0095 */
[----:B------:R-:W-:-:S03]  /*ada0*/  IMAD.MOV.U32 R219, RZ, RZ, R145 ;  /* 0x000000ffffdb7224 */ /* 0x000fc600078e0091 */
[-C--:B------:R-:W-:Y:S08]  /*adb0*/  HMMA.16816.F32.BF16 R104, R16, R20.reuse, R104 ;  /* 0x000000141068723c */ /* 0x080ff00000041868 */
[C---:B------:R-:W-:Y:S08]  /*adc0*/  HMMA.16816.F32.BF16 R108, R4.reuse, R20, R220 ;  /* 0x00000014046c723c */ /* 0x040ff000000418dc */
[----:B------:R-:W-:Y:S01]  /*add0*/  HMMA.16816.F32.BF16 R120, R4, R22, R208 ;  /* 0x000000160478723c */ /* 0x000fe200000418d0 */
[----:B------:R-:W2:Y:S07]  /*ade0*/  LDSM.16.M88.4 R20, [R239+0x2800] ;  /* 0x00280000ef14783b */ /* 0x000eae0000000200 */
[----:B------:R-:W-:Y:S07]  /*adf0*/  HMMA.16816.F32.BF16 R44, R16, R24, R92 ;  /* 0x00000018102c723c */ /* 0x000fee000004185c */
[----:B------:R-:W-:Y:S01]  /*ae00*/  IMAD.MOV.U32 R92, RZ, RZ, R144 ;  /* 0x000000ffff5c7224 */ /* 0x000fe200078e0090 */
[----:B------:R-:W-:Y:S01]  /*ae10*/  HMMA.16816.F32.BF16 R72, R4, R26, R212 ;  /* 0x0000001a0448723c */ /* 0x000fe200000418d4 */
[----:B------:R-:W-:-:S02]  /*ae20*/  IMAD.MOV.U32 R93, RZ, RZ, R3 ;  /* 0x000000ffff5d7224 */ /* 0x000fc400078e0003 */
[----:B------:R-:W-:Y:S02]  /*ae30*/  IMAD.MOV.U32 R94, RZ, RZ, R2 ;  /* 0x000000ffff5e7224 */ /* 0x000fe400078e0002 */
[----:B------:R-:W-:-:S03]  /*ae40*/  IMAD.MOV.U32 R95, RZ, RZ, R0 ;  /* 0x000000ffff5f7224 */ /* 0x000fc600078e0000 */
[----:B------:R-:W-:Y:S01]  /*ae50*/  HMMA.16816.F32.BF16 R36, R16, R26, R36 ;  /* 0x0000001a1024723c */ /* 0x000fe20000041824 */
[----:B------:R-:W3:Y:S07]  /*ae60*/  LDSM.16.M88.4 R24, [R239+0x2000] ;  /* 0x00200000ef18783b */ /* 0x000eee0000000200 */
[C---:B----4-:R-:W-:Y:S08]  /*ae70*/  HMMA.16816.F32.BF16 R92, R4.reuse, R8, R92 ;  /* 0x00000008045c723c */ /* 0x050ff0000004185c */
[C---:B-1----:R-:W-:Y:S08]  /*ae80*/  HMMA.16816.F32.BF16 R96, R4.reuse, R30, R96 ;  /* 0x0000001e0460723c */ /* 0x042ff00000041860 */
[C---:B--2---:R-:W-:Y:S08]  /*ae90*/  HMMA.16816.F32.BF16 R128, R4.reuse, R22, R128 ;  /* 0x000000160480723c */ /* 0x044ff00000041880 */
[----:B------:R-:W-:Y:S01]  /*aea0*/  IMAD.MOV.U32 R246, RZ, RZ, R92 ;  /* 0x000000fffff67224 */ /* 0x000fe200078e005c */
[----:B------:R-:W-:Y:S01]  /*aeb0*/  MOV R155, R94 ;  /* 0x0000005e009b7202 */ /* 0x000fe20000000f00 */
[----:B------:R-:W-:Y:S01]  /*aec0*/  IMAD.MOV.U32 R245, RZ, RZ, R93 ;  /* 0x000000fffff57224 */ /* 0x000fe200078e005d */
[----:B------:R-:W-:Y:S01]  /*aed0*/  HMMA.16816.F32.BF16 R212, R4, R28, R84 ;  /* 0x0000001c04d4723c */ /* 0x000fe20000041854 */
[----:B------:R-:W-:-:S07]  /*aee0*/  IMAD.MOV.U32 R154, RZ, RZ, R95 ;  /* 0x000000ffff9a7224 */ /* 0x000fce00078e005f */
[C---:B------:R-:W-:Y:S05]  /*aef0*/  HMMA.16816.F32.BF16 R92, R4.reuse, R32, R216 ;  /* 0x00000020045c723c */ /* 0x040fea00000418d8 */
[----:B------:R-:W-:Y:S01]  /*af00*/  MOV R252, R130 ;  /* 0x0000008200fc7202 */ /* 0x000fe20000000f00 */
[----:B------:R-:W-:Y:S02]  /*af10*/  IMAD.MOV.U32 R247, RZ, RZ, R131 ;  /* 0x000000fffff77224 */ /* 0x000fe400078e0083 */
[C---:B---3--:R-:W-:Y:S08]  /*af20*/  HMMA.16816.F32.BF16 R140, R4.reuse, R24, R140 ;  /* 0x00000018048c723c */ /* 0x048ff0000004188c */
[----:B------:R-:W-:Y:S01]  /*af30*/  HMMA.16816.F32.BF16 R136, R4, R20, R136 ;  /* 0x000000140488723c */ /* 0x000fe20000041888 */
[----:B------:R-:W-:Y:S01]  /*af40*/  MOV R87, R212 ;  /* 0x000000d400577202 */ /* 0x000fe20000000f00 */
[----:B------:R-:W-:-:S02]  /*af50*/  IMAD.MOV.U32 R86, RZ, RZ, R213 ;  /* 0x000000ffff567224 */ /* 0x000fc400078e00d5 */
[----:B------:R-:W-:Y:S02]  /*af60*/  IMAD.MOV.U32 R85, RZ, RZ, R214 ;  /* 0x000000ffff557224 */ /* 0x000fe400078e00d6 */
[----:B------:R-:W-:Y:S02]  /*af70*/  IMAD.MOV.U32 R84, RZ, RZ, R215 ;  /* 0x000000ffff547224 */ /* 0x000fe400078e00d7 */
[----:B------:R-:W-:Y:S01]  /*af80*/  IMAD.MOV.U32 R2, RZ, RZ, R94 ;  /* 0x000000ffff027224 */ /* 0x000fe200078e005e */
[----:B------:R-:W-:Y:S01]  /*af90*/  HMMA.16816.F32.BF16 R132, R4, R26, R132 ;  /* 0x0000001a0484723c */ /* 0x000fe20000041884 */
[----:B------:R-:W-:Y:S01]  /*afa0*/  IMAD.MOV.U32 R0, RZ, RZ, R95 ;  /* 0x000000ffff007224 */ /* 0x000fe200078e005f */
[----:B------:R-:W-:Y:S01]  /*afb0*/  MOV R95, R96 ;  /* 0x00000060005f7202 */ /* 0x000fe20000000f00 */
        /* <DEDUP_REMOVED lines=9> */
[----:B------:R-:W-:Y:S07]  /*b050*/  LDSM.16.M88.4 R4, [R242+0x2000] ;  /* 0x00200000f204783b */ /* 0x000fee0000000200 */
[C---:B------:R-:W-:Y:S08]  /*b060*/  HMMA.16816.F32.BF16 R228, R16.reuse, R28, R228 ;  /* 0x0000001c10e4723c */ /* 0x040ff000000418e4 */
[----:B------:R-:W-:Y:S01]  /*b070*/  HMMA.16816.F32.BF16 R220, R16, R30, R88 ;  /* 0x0000001e10dc723c */ /* 0x000fe20000041858 */
[----:B------:R-:W1:Y:S01]  /*b080*/  LDSM.16.M88.4 R28, [R237] ;  /* 0x00000000ed1c783b */ /* 0x000e620000000200 */
[----:B------:R-:W-:-:S02]  /*b090*/  IMAD.MOV.U32 R153, RZ, RZ, R116 ;  /* 0x000000ffff997224 */ /* 0x000fc400078e0074 */
[----:B------:R-:W-:Y:S02]  /*b0a0*/  IMAD.MOV.U32 R149, RZ, RZ, R117 ;  /* 0x000000ffff957224 */ /* 0x000fe400078e0075 */
[----:B------:R-:W-:Y:S01]  /*b0b0*/  IMAD.MOV.U32 R148, RZ, RZ, R118 ;  /* 0x000000ffff947224 */ /* 0x000fe200078e0076 */
[----:B------:R-:W-:Y:S01]  /*b0c0*/  MOV R90, R97 ;  /* 0x00000061005a7202 */ /* 0x000fe20000000f00 */
[----:B------:R-:W-:Y:S01]  /*b0d0*/  HMMA.16816.F32.BF16 R204, R16, R8, R204 ;  /* 0x0000000810cc723c */ /* 0x000fe200000418cc */
[----:B------:R-:W-:Y:S02]  /*b0e0*/  IMAD.MOV.U32 R91, RZ, RZ, R96 ;  /* 0x000000ffff5b7224 */ /* 0x000fe400078e0060 */
[----:B------:R-:W-:-:S05]  /*b0f0*/  IMAD.MOV.U32 R145, RZ, RZ, R119 ;  /* 0x000000ffff917224 */ /* 0x000fca00078e0077 */
[C---:B------:R-:W-:Y:S01]  /*b100*/  HMMA.16816.F32.BF16 R128, R16.reuse, R10, R80 ;  /* 0x0000000a1080723c */ /* 0x040fe20000041850 */
[----:B------:R-:W-:Y:S07]  /*b110*/  LDSM.16.M88.4 R8, [R242] ;  /* 0x00000000f208783b */ /* 0x000fee0000000200 */
[C---:B------:R-:W-:Y:S08]  /*b120*/  HMMA.16816.F32.BF16 R224, R16.reuse, R24, R224 ;  /* 0x0000001810e0723c */ /* 0x040ff000000418e0 */
[C---:B------:R-:W-:Y:S01]  /*b130*/  HMMA.16816.F32.BF16 R216, R16.reuse, R26, R68 ;  /* 0x0000001a10d8723c */ /* 0x040fe20000041844 */
[----:B------:R-:W2:Y:S07]  /*b140*/  LDSM.16.M88.4 R24, [R237+0x800] ;  /* 0x00080000ed18783b */ /* 0x000eae0000000200 */
[C---:B------:R-:W-:Y:S08]  /*b150*/  HMMA.16816.F32.BF16 R212, R16.reuse, R20, R100 ;  /* 0x0000001410d4723c */ /* 0x040ff00000041864 */
[C---:B------:R-:W-:Y:S01]  /*b160*/  HMMA.16816.F32.BF16 R208, R16.reuse, R22, R52 ;  /* 0x0000001610d0723c */ /* 0x040fe20000041834 */
[----:B------:R-:W3:Y:S07]  /*b170*/  LDSM.16.M88.4 R20, [R237+0x1000] ;  /* 0x00100000ed14783b */ /* 0x000eee0000000200 */
[C---:B------:R-:W-:Y:S07]  /*b180*/  HMMA.16816.F32.BF16 R124, R16.reuse, R32, R124 ;  /* 0x00000020107c723c */ /* 0x040fee000004187c */
[----:B------:R-:W-:Y:S01]  /*b190*/  IMAD.MOV.U32 R32, RZ, RZ, R95 ;  /* 0x000000ffff207224 */ /* 0x000fe200078e005f */
[----:B------:R-:W-:Y:S01]  /*b1a0*/  HMMA.16816.F32.BF16 R100, R16, R34, R76 ;  /* 0x000000221064723c */ /* 0x000fe2000004184c */
[----:B------:R-:W-:Y:S01]  /*b1b0*/  IMAD.MOV.U32 R33, RZ, RZ, R94 ;  /* 0x000000ffff217224 */ /* 0x000fe200078e005e */
[----:B------:R-:W-:Y:S05]  /*b1c0*/  LDSM.16.M88.4 R16, [R237+0x2800] ;  /* 0x00280000ed10783b */ /* 0x000fea0000000200 */
[----:B------:R-:W-:Y:S01]  /*b1d0*/  IMAD.MOV.U32 R34, RZ, RZ, R93 ;  /* 0x000000ffff227224 */ /* 0x000fe200078e005d */
[----:B-1----:R-:W-:Y:S01]  /*b1e0*/  HMMA.16816.F32.BF16 R116, R4, R28, R64 ;  /* 0x0000001c0474723c */ /* 0x002fe20000041840 */
[----:B------:R-:W-:-:S07]  /*b1f0*/  IMAD.MOV.U32 R35, RZ, RZ, R92 ;  /* 0x000000ffff237224 */ /* 0x000fce00078e005c */
[C---:B------:R-:W-:Y:S07]  /*b200*/  HMMA.16816.F32.BF16 R92, R4.reuse, R30, R56 ;  /* 0x0000001e045c723c */ /* 0x040fee0000041838 */
[----:B------:R-:W-:Y:S01]  /*b210*/  MOV R58, R90 ;  /* 0x0000005a003a7202 */ /* 0x000fe20000000f00 */
[----:B------:R-:W-:Y:S01]  /*b220*/  IMAD.MOV.U32 R59, RZ, RZ, R91 ;  /* 0x000000ffff3b7224 */ /* 0x000fe200078e005b */
[----:B--2---:R-:W-:Y:S01]  /*b230*/  HMMA.16816.F32.BF16 R68, R4, R24, R40 ;  /* 0x000000180444723c */ /* 0x004fe20000041828 */
[----:B------:R-:W-:Y:S01]  /*b240*/  LDSM.16.M88.4 R40, [R237+0x3800] ;  /* 0x00380000ed28783b */ /* 0x000fe20000000200 */
[----:B------:R-:W-:-:S02]  /*b250*/  IMAD.MOV.U32 R56, RZ, RZ, R144 ;  /* 0x000000ffff387224 */ /* 0x000fc400078e0090 */
[----:B------:R-:W-:-:S04]  /*b260*/  IMAD.MOV.U32 R57, RZ, RZ, R3 ;  /* 0x000000ffff397224 */ /* 0x000fc800078e0003 */
[----:B------:R-:W-:Y:S07]  /*b270*/  HMMA.16816.F32.BF16 R88, R8, R30, R48 ;  /* 0x0000001e0858723c */ /* 0x000fee0000041830 */
[----:B------:R-:W-:Y:S01]  /*b280*/  IMAD.MOV.U32 R48, RZ, RZ, R87 ;  /* 0x000000ffff307224 */ /* 0x000fe200078e0057 */
[----:B------:R-:W-:Y:S01]  /*b290*/  MOV R51, R84 ;  /* 0x0000005400337202 */ /* 0x000fe20000000f00 */
[----:B------:R-:W-:Y:S01]  /*b2a0*/  IMAD.MOV.U32 R49, RZ, RZ, R86 ;  /* 0x000000ffff317224 */ /* 0x000fe200078e0056 */
[----:B------:R-:W-:Y:S01]  /*b2b0*/  HMMA.16816.F32.BF16 R80, R4, R26, R72 ;  /* 0x0000001a0450723c */ /* 0x000fe20000041848 */
[----:B------:R-:W-:-:S06]  /*b2c0*/  IMAD.MOV.U32 R50, RZ, RZ, R85 ;  /* 0x000000ffff327224 */ /* 0x000fcc00078e0055 */
[----:B------:R-:W-:Y:S01]  /*b2d0*/  IMAD.MOV.U32 R72, RZ, RZ, R246 ;  /* 0x000000ffff487224 */ /* 0x000fe200078e00f6 */
[----:B------:R-:W-:Y:S01]  /*b2e0*/  HMMA.16816.F32.BF16 R84, R8, R24, R44 ;  /* 0x000000180854723c */ /* 0x000fe2000004182c */
[----:B------:R-:W-:Y:S01]  /*b2f0*/  MOV R73, R245 ;  /* 0x000000f500497202 */ /* 0x000fe20000000f00 */
[----:B------:R-:W-:Y:S02]  /*b300*/  IMAD.MOV.U32 R74, RZ, RZ, R155 ;  /* 0x000000ffff4a7224 */ /* 0x000fe400078e009b */
[----:B------:R-:W-:-:S04]  /*b310*/  IMAD.MOV.U32 R75, RZ, RZ, R154 ;  /* 0x000000ffff4b7224 */ /* 0x000fc800078e009a */
[C---:B------:R-:W-:Y:S01]  /*b320*/  HMMA.16816.F32.BF16 R44, R8.reuse, R26, R36 ;  /* 0x0000001a082c723c */ /* 0x040fe20000041824 */
[----:B------:R-:W1:Y:S06]  /*b330*/  LDSM.16.M88.4 R24, [R237+0x1800] ;  /* 0x00180000ed18783b */ /* 0x000e6c0000000200 */
[----:B------:R-:W-:Y:S01]  /*b340*/  MOV R36, R58 ;  /* 0x0000003a00247202 */ /* 0x000fe20000000f00 */
[----:B------:R-:W-:Y:S01]  /*b350*/  HMMA.16816.F32.BF16 R96, R8, R28, R60 ;  /* 0x0000001c0860723c */ /* 0x000fe2000004183c */
[----:B------:R-:W-:Y:S01]  /*b360*/  LDSM.16.M88.4 R28, [R237+0x3000] ;  /* 0x00300000ed1c783b */ /* 0x000fe20000000200 */
[----:B------:R-:W-:-:S02]  /*b370*/  IMAD.MOV.U32 R37, RZ, RZ, R59 ;  /* 0x000000ffff257224 */ /* 0x000fc400078e003b */
[----:B------:R-:W-:Y:S02]  /*b380*/  IMAD.MOV.U32 R38, RZ, RZ, R252 ;  /* 0x000000ffff267224 */ /* 0x000fe400078e00fc */
[----:B------:R-:W-:Y:S02]  /*b390*/  IMAD.MOV.U32 R39, RZ, RZ, R247 ;  /* 0x000000ffff277224 */ /* 0x000fe400078e00f7 */
[----:B---3--:R-:W-:Y:S01]  /*b3a0*/  HMMA.16816.F32.BF16 R64, R8, R20, R104 ;  /* 0x000000140840723c */ /* 0x008fe20000041868 */
[----:B------:R-:W-:Y:S02]  /*b3b0*/  IMAD.MOV.U32 R58, RZ, RZ, R2 ;  /* 0x000000ffff3a7224 */ /* 0x000fe400078e0002 */
[----:B------:R-:W-:-:S05]  /*b3c0*/  IMAD.MOV.U32 R59, RZ, RZ, R0 ;  /* 0x000000ffff3b7224 */ /* 0x000fca00078e0000 */
[C---:B------:R-:W-:Y:S08]  /*b3d0*/  HMMA.16816.F32.BF16 R52, R4.reuse, R20, R108 ;  /* 0x000000140434723c */ /* 0x040ff0000004186c */
[-C--:B------:R-:W-:Y:S08]  /*b3e0*/  HMMA.16816.F32.BF16 R76, R4, R22.reuse, R120 ;  /* 0x00000016044c723c */ /* 0x080ff00000041878 */
[----:B------:R-:W-:Y:S01]  /*b3f0*/  HMMA.16816.F32.BF16 R60, R8, R22, R112 ;  /* 0x00000016083c723c */ /* 0x000fe20000041870 */
[----:B------:R-:W2:Y:S01]  /*b400*/  LDSM.16.M88.4 R20, [R237+0x2000] ;  /* 0x00200000ed14783b */ /* 0x000ea20000000200 */
[----:B------:R-:W-:Y:S01]  /*b410*/  UISETP.GE.AND UP0, UPT, UR34, 0x3, UPT ;  /* 0x000000032200788c */ /* 0x000fe2000bf06270 */
[----:B------:R-:W-:-:S05]  /*b420*/  DEPBAR.LE SB0, 0x0 ;  /* 0x000080000000791a */ /* 0x000fca0000000000 */
[C---:B-1----:R-:W-:Y:S08]  /*b430*/  HMMA.16816.F32.BF16 R48, R4.reuse, R24, R48 ;  /* 0x000000180430723c */ /* 0x042ff00000041830 */
[C---:B------:R-:W-:Y:S08]  /*b440*/  HMMA.16816.F32.BF16 R32, R4.reuse, R26, R32 ;  /* 0x0000001a0420723c */ /* 0x040ff00000041820 */
[----:B------:R-:W-:Y:S08]  /*b450*/  HMMA.16816.F32.BF16 R36, R4, R18, R36 ;  /* 0x000000120424723c */ /* 0x000ff00000041824 */
[----:B------:R-:W-:Y:S01]  /*b460*/  IMAD.MOV.U32 R114, RZ, RZ, R48 ;  /* 0x000000ffff727224 */ /* 0x000fe200078e0030 */
[----:B------:R-:W-:Y:S01]  /*b470*/  HMMA.16816.F32.BF16 R212, R8, R16, R212 ;  /* 0x0000001008d4723c */ /* 0x000fe200000418d4 */
[----:B------:R-:W-:-:S02]  /*b480*/  IMAD.MOV.U32 R113, RZ, RZ, R49 ;  /* 0x000000ffff717224 */ /* 0x000fc400078e0031 */
[----:B------:R-:W-:Y:S02]  /*b490*/  IMAD.MOV.U32 R48, RZ, RZ, R153 ;  /* 0x000000ffff307224 */ /* 0x000fe400078e0099 */
[----:B------:R-:W-:Y:S02]  /*b4a0*/  IMAD.MOV.U32 R49, RZ, RZ, R149 ;  /* 0x000000ffff317224 */ /* 0x000fe400078e0095 */
[----:B------:R-:W-:Y:S01]  /*b4b0*/  IMAD.MOV.U32 R107, RZ, RZ, R35 ;  /* 0x000000ffff6b7224 */ /* 0x000fe200078e0023 */
[----:B--2---:R-:W-:Y:S01]  /*b4c0*/  HMMA.16816.F32.BF16 R120, R4, R20, R140 ;  /* 0x000000140478723c */ /* 0x004fe2000004188c */
[----:B------:R-:W-:Y:S01]  /*b4d0*/  IMAD.MOV.U32 R111, RZ, RZ, R51 ;  /* 0x000000ffff6f7224 */ /* 0x000fe200078e0033 */
[----:B------:R-:W-:Y:S01]  /*b4e0*/  MOV R105, R33 ;  /* 0x0000002100697202 */ /* 0x000fe20000000f00 */
[----:B------:R-:W-:Y:S02]  /*b4f0*/  IMAD.MOV.U32 R51, RZ, RZ, R145 ;  /* 0x000000ffff337224 */ /* 0x000fe400078e0091 */
[----:B------:R-:W-:-:S02]  /*b500*/  IMAD.MOV.U32 R112, RZ, RZ, R32 ;  /* 0x000000ffff707224 */ /* 0x000fc400078e0020 */
[----:B------:R-:W-:Y:S02]  /*b510*/  IMAD.MOV.U32 R33, RZ, RZ, R37 ;  /* 0x000000ffff217224 */ /* 0x000fe400078e0025 */
[----:B------:R-:W-:Y:S02]  /*b520*/  IMAD.MOV.U32 R32, RZ, RZ, R36 ;  /* 0x000000ffff207224 */ /* 0x000fe400078e0024 */
[----:B------:R-:W-:Y:S01]  /*b530*/  IMAD.MOV.U32 R104, RZ, RZ, R50 ;  /* 0x000000ffff687224 */ /* 0x000fe200078e0032 */
[----:B------:R-:W-:Y:S01]  /*b540*/  MOV R50, R148 ;  /* 0x0000009400327202 */ /* 0x000fe20000000f00 */
[----:B------:R-:W-:-:S11]  /*b550*/  IMAD.MOV.U32 R108, RZ, RZ, R34 ;  /* 0x000000ffff6c7224 */ /* 0x000fd600078e0022 */
[----:B------:R-:W-:Y:S01]  /*b560*/  MOV R35, R121 ;  /* 0x0000007900237202 */ /* 0x000fe20000000f00 */
[----:B------:R-:W-:Y:S02]  /*b570*/  IMAD.MOV.U32 R252, RZ, RZ, R123 ;  /* 0x000000fffffc7224 */ /* 0x000fe400078e007b */
[----:B------:R-:W-:Y:S02]  /*b580*/  IMAD.MOV.U32 R153, RZ, RZ, R122 ;  /* 0x000000ffff997224 */ /* 0x000fe400078e007a */
[----:B------:R-:W-:Y:S02]  /*b590*/  IMAD.MOV.U32 R149, RZ, RZ, R120 ;  /* 0x000000ffff957224 */ /* 0x000fe400078e0078 */
[C---:B------:R-:W-:Y:S07]  /*b5a0*/  HMMA.16816.F32.BF16 R120, R4.reuse, R22, R132 ;  /* 0x000000160478723c */ /* 0x040fee0000041884 */
[----:B------:R-:W-:Y:S11]  /*b5b0*/  MOV R135, R39 ;  /* 0x0000002700877202 */ /* 0x000ff60000000f00 */
[----:B------:R-:W-:Y:S06]  /*b5c0*/  @!UPT UIADD3 URZ, URZ, URZ, URZ ;  /* 0x0000003f3f3ff290 */ /* 0x000fec000fffe03f */
[----:B------:R-:W-:Y:S01]  /*b5d0*/  IMAD.MOV.U32 R2, RZ, RZ, R121 ;  /* 0x000000ffff027224 */ /* 0x000fe200078e0079 */
[----:B------:R-:W-:Y:S01]  /*b5e0*/  MOV R134, R122 ;  /* 0x0000007a00867202 */ /* 0x000fe20000000f00 */
[----:B------:R-:W-:Y:S02]  /*b5f0*/  IMAD.MOV.U32 R145, RZ, RZ, R123 ;  /* 0x000000ffff917224 */ /* 0x000fe400078e007b */
[----:B------:R-:W-:Y:S02]  /*b600*/  IMAD.MOV.U32 R140, RZ, RZ, R120 ;  /* 0x000000ffff8c7224 */ /* 0x000fe400078e0078 */
[----:B------:R-:W-:Y:S01]  /*b610*/  HMMA.16816.F32.BF16 R120, R4, R16, R136 ;  /* 0x000000100478723c */ /* 0x000fe20000041888 */
[----:B------:R-:W1:Y:S06]  /*b620*/  S2R R139, SR_TID.X ;  /* 0x00000000008b7919 */ /* 0x000e6c0000002100 */
[----:B------:R-:W-:-:S02]  /*b630*/  IMAD.MOV.U32 R136, RZ, RZ, R38 ;  /* 0x000000ffff887224 */ /* 0x000fc400078e0026 */
[----:B------:R-:W-:Y:S08]  /*b640*/  HMMA.16816.F32.BF16 R36, R4, R28, R72 ;  /* 0x0000001c0424723c */ /* 0x000ff00000041848 */
[C---:B------:R-:W-:Y:S07]  /*b650*/  HMMA.16816.F32.BF16 R72, R8.reuse, R20, R224 ;  /* 0x000000140848723c */ /* 0x040fee00000418e0 */
[----:B------:R-:W-:Y:S01]  /*b660*/  IMAD.MOV.U32 R137, RZ, RZ, R121 ;  /* 0x000000ffff897224 */ /* 0x000fe200078e0079 */
[----:B------:R-:W-:Y:S01]  /*b670*/  MOV R133, R120 ;  /* 0x0000007800857202 */ /* 0x000fe20000000f00 */
[----:B-1----:R-:W-:Y:S01]  /*b680*/  IMAD.SHL.U32 R139, R139, 0x2, RZ ;  /* 0x000000028b8b7824 */ /* 0x002fe200078e00ff */
[----:B------:R-:W-:Y:S01]  /*b690*/  HMMA.16816.F32.BF16 R224, R8, R18, R208 ;  /* 0x0000001208e0723c */ /* 0x000fe200000418d0 */
[----:B------:R-:W-:Y:S01]  /*b6a0*/  IMAD.MOV.U32 R34, RZ, RZ, R123 ;  /* 0x000000ffff227224 */ /* 0x000fe200078e007b */
[----:B------:R-:W-:Y:S01]  /*b6b0*/  MOV R17, R133 ;  /* 0x0000008500117202 */ /* 0x000fe20000000f00 */
[----:B------:R-:W-:Y:S01]  /*b6c0*/  IMAD.MOV.U32 R141, RZ, RZ, R122 ;  /* 0x000000ffff8d7224 */ /* 0x000fe200078e007a */
[----:B------:R-:W-:Y:S01]  /*b6d0*/  LOP3.LUT R139, R139, 0x6, RZ, 0xc0, !PT ;  /* 0x000000068b8b7812 */ /* 0x000fe200078ec0ff */
[----:B------:R-:W-:-:S02]  /*b6e0*/  IMAD.MOV.U32 R21, RZ, RZ, R153 ;  /* 0x000000ffff157224 */ /* 0x000fc400078e0099 */
[----:B------:R-:W-:Y:S01]  /*b6f0*/  IMAD.MOV.U32 R0, RZ, RZ, R36 ;  /* 0x000000ffff007224 */ /* 0x000fe200078e0024 */
[----:B------:R-:W-:Y:S01]  /*b700*/  HMMA.16816.F32.BF16 R120, R8, R22, R216 ;  /* 0x000000160878723c */ /* 0x000fe200000418d8 */
[----:B------:R-:W-:Y:S02]  /*b710*/  IMAD.MOV.U32 R247, RZ, RZ, R38 ;  /* 0x000000fffff77224 */ /* 0x000fe400078e0026 */
[----:B------:R-:W-:Y:S02]  /*b720*/  IMAD.MOV.U32 R246, RZ, RZ, R37 ;  /* 0x000000fffff67224 */ /* 0x000fe400078e0025 */
[----:B------:R-:W-:Y:S02]  /*b730*/  IMAD.MOV.U32 R245, RZ, RZ, R39 ;  /* 0x000000fffff57224 */ /* 0x000fe400078e0027 */
[----:B------:R-:W-:Y:S01]  /*b740*/  IMAD.MOV.U32 R20, RZ, RZ, R149 ;  /* 0x000000ffff147224 */ /* 0x000fe200078e0095 */
[----:B------:R-:W-:Y:S08]  /*b750*/  HMMA.16816.F32.BF16 R36, R4, R30, R48 ;  /* 0x0000001e0424723c */ /* 0x000ff00000041830 */
[C---:B------:R-:W-:Y:S08]  /*b760*/  HMMA.16816.F32.BF16 R48, R8.reuse, R24, R228 ;  /* 0x000000180830723c */ /* 0x040ff000000418e4 */
[----:B------:R-:W-:Y:S08]  /*b770*/  HMMA.16816.F32.BF16 R228, R8, R28, R204 ;  /* 0x0000001c08e4723c */ /* 0x000ff000000418cc */
[----:B------:R-:W-:Y:S01]  /*b780*/  MOV R148, R37 ;  /* 0x0000002500947202 */ /* 0x000fe20000000f00 */
[----:B------:R-:W-:-:S02]  /*b790*/  IMAD.MOV.U32 R115, RZ, RZ, R39 ;  /* 0x000000ffff737224 */ /* 0x000fc400078e0027 */
[----:B------:R-:W-:Y:S02]  /*b7a0*/  IMAD.MOV.U32 R110, RZ, RZ, R36 ;  /* 0x000000ffff6e7224 */ /* 0x000fe400078e0024 */
[----:B------:R-:W-:Y:S02]  /*b7b0*/  IMAD.MOV.U32 R109, RZ, RZ, R38 ;  /* 0x000000ffff6d7224 */ /* 0x000fe400078e0026 */
[C---:B------:R-:W-:Y:S08]  /*b7c0*/  HMMA.16816.F32.BF16 R36, R4.reuse, R40, R56 ;  /* 0x000000280424723c */ /* 0x040ff00000041838 */
[----:B------:R-:W-:Y:S08]  /*b7d0*/  HMMA.16816.F32.BF16 R4, R4, R42, R248 ;  /* 0x0000002a0404723c */ /* 0x000ff000000418f8 */
[C---:B------:R-:W-:Y:S08]  /*b7e0*/  HMMA.16816.F32.BF16 R56, R8.reuse, R26, R220 ;  /* 0x0000001a0838723c */ /* 0x040ff000000418dc */
[----:B------:R-:W-:Y:S01]  /*b7f0*/  HMMA.16816.F32.BF16 R24, R8, R40, R124 ;  /* 0x000000280818723c */ /* 0x000fe2000004187c */
[----:B------:R-:W-:Y:S01]  /*b800*/  IMAD.MOV.U32 R143, RZ, RZ, R36 ;  /* 0x000000ffff8f7224 */ /* 0x000fe200078e0024 */
[----:B------:R-:W-:Y:S01]  /*b810*/  MOV R144, R39 ;  /* 0x0000002700907202 */ /* 0x000fe20000000f00 */
[----:B------:R-:W-:-:S02]  /*b820*/  IMAD.MOV.U32 R106, RZ, RZ, R37 ;  /* 0x000000ffff6a7224 */ /* 0x000fc400078e0025 */
[----:B------:R-:W-:-:S03]  /*b830*/  IMAD.MOV.U32 R142, RZ, RZ, R38 ;  /* 0x000000ffff8e7224 */ /* 0x000fc600078e0026 */
[----:B------:R-:W-:Y:S01]  /*b840*/  IMAD.MOV.U32 R154, RZ, RZ, R6 ;  /* 0x000000ffff9a7224 */ /* 0x000fe200078e0006 */
[C---:B------:R-:W-:Y:S01]  /*b850*/  HMMA.16816.F32.BF16 R248, R8.reuse, R30, R128 ;  /* 0x0000001e08f8723c */ /* 0x040fe20000041880 */
[----:B------:R-:W-:Y:S01]  /*b860*/  IMAD.MOV.U32 R6, RZ, RZ, R0 ;  /* 0x000000ffff067224 */ /* 0x000fe200078e0000 */
[----:B------:R-:W-:Y:S01]  /*b870*/  MOV R0, UR8 ;  /* 0x0000000800007c02 */ /* 0x000fe20008000f00 */
[----:B------:R-:W-:Y:S01]  /*b880*/  IMAD.MOV.U32 R155, RZ, RZ, R4 ;  /* 0x000000ffff9b7224 */ /* 0x000fe200078e0004 */
[----:B------:R-:W-:Y:S01]  /*b890*/  MOV R132, R5 ;  /* 0x0000000500847202 */ /* 0x000fe20000000f00 */
[----:B------:R-:W-:Y:S02]  /*b8a0*/  IMAD.MOV.U32 R4, RZ, RZ, R35 ;  /* 0x000000ffff047224 */ /* 0x000fe400078e0023 */
[----:B------:R-:W-:Y:S01]  /*b8b0*/  IMAD R0, R0, 0x80, R139 ;  /* 0x0000008000007824 */ /* 0x000fe200078e028b */
[----:B------:R-:W-:Y:S01]  /*b8c0*/  HMMA.16816.F32.BF16 R8, R8, R42, R100 ;  /* 0x0000002a0808723c */ /* 0x000fe20000041864 */
[----:B------:R-:W-:Y:S01]  /*b8d0*/  IMAD.MOV.U32 R221, RZ, RZ, R6 ;  /* 0x000000ffffdd7224 */ /* 0x000fe200078e0006 */
[----:B------:R-:W-:Y:S01]  /*b8e0*/  MOV R220, R4 ;  /* 0x0000000400dc7202 */ /* 0x000fe20000000f00 */
[----:B------:R-:W-:Y:S01]  /*b8f0*/  IMAD.MOV.U32 R3, RZ, RZ, R7 ;  /* 0x000000ffff037224 */ /* 0x000fe200078e0007 */
[C---:B------:R-:W-:Y:S01]  /*b900*/  IADD3 R35, R0.reuse, 0x9, RZ ;  /* 0x0000000900237810 */ /* 0x040fe20007ffe0ff */
[----:B------:R-:W1:Y:S01]  /*b910*/  I2F R7, R0 ;  /* 0x0000000000077306 */ /* 0x000e620000201400 */
[C---:B------:R-:W-:Y:S01]  /*b920*/  IADD3 R36, R0.reuse, 0x8, RZ ;  /* 0x0000000800247810 */ /* 0x040fe20007ffe0ff */
[----:B------:R-:W-:Y:S01]  /*b930*/  IMAD.MOV.U32 R100, RZ, RZ, R33 ;  /* 0x000000ffff647224 */ /* 0x000fe200078e0021 */
[----:B------:R-:W-:Y:S01]  /*b940*/  MOV R41, R27 ;  /* 0x0000001b00297202 */ /* 0x000fe20000000f00 */
[----:B------:R-:W-:Y:S01]  /*b950*/  IMAD.MOV.U32 R27, RZ, RZ, R34 ;  /* 0x000000ffff1b7224 */ /* 0x000fe200078e0022 */
[C---:B------:R-:W-:Y:S01]  /*b960*/  IADD3 R34, R0.reuse, 0x10, RZ ;  /* 0x0000001000227810 */ /* 0x040fe20007ffe0ff */
[----:B------:R-:W-:Y:S01]  /*b970*/  IMAD.MOV.U32 R19, RZ, RZ, R26 ;  /* 0x000000ffff137224 */ /* 0x000fe200078e001a */
[----:B------:R-:W-:Y:S01]  /*b980*/  MOV R101, R2 ;  /* 0x0000000200657202 */ /* 0x000fe20000000f00 */
[----:B------:R-:W2:Y:S01]  /*b990*/  I2F R4, R35 ;  /* 0x0000002300047306 */ /* 0x000ea20000201400 */
[C---:B------:R-:W-:Y:S01]  /*b9a0*/  IADD3 R30, R0.reuse, 0x20, RZ ;  /* 0x00000020001e7810 */ /* 0x040fe20007ffe0ff */
[----:B------:R-:W-:Y:S01]  /*b9b0*/  IMAD.MOV.U32 R26, RZ, RZ, R137 ;  /* 0x000000ffff1a7224 */ /* 0x000fe200078e0089 */
[C---:B------:R-:W-:Y:S01]  /*b9c0*/  IADD3 R33, R0.reuse, 0x11, RZ ;  /* 0x0000001100217810 */ /* 0x040fe20007ffe0ff */
[----:B------:R-:W-:Y:S01]  /*b9d0*/  IMAD.MOV.U32 R22, RZ, RZ, R24 ;  /* 0x000000ffff167224 */ /* 0x000fe200078e0018 */
[C---:B------:R-:W-:Y:S01]  /*b9e0*/  IADD3 R37, R0.reuse, 0x1, RZ ;  /* 0x0000000100257810 */ /* 0x040fe20007ffe0ff */
[----:B------:R-:W-:Y:S01]  /*b9f0*/  IMAD.MOV.U32 R40, RZ, RZ, R25 ;  /* 0x000000ffff287224 */ /* 0x000fe200078e0019 */
[C---:B------:R-:W-:Y:S01]  /*ba00*/  IADD3 R29, R0.reuse, 0x21, RZ ;  /* 0x00000021001d7810 */ /* 0x040fe20007ffe0ff */
[----:B------:R-:W3:Y:S01]  /*ba10*/  I2F R2, R34 ;  /* 0x0000002200027306 */ /* 0x000ee20000201400 */
[----:B-1----:R-:W-:Y:S01]  /*ba20*/  FFMA.FTZ R24, R7, UR4, R98 ;  /* 0x0000000407187c23 */ /* 0x002fe20008010062 */
[C---:B------:R-:W-:Y:S01]  /*ba30*/  IADD3 R31, R0.reuse, 0x19, RZ ;  /* 0x00000019001f7810 */ /* 0x040fe20007ffe0ff */
[----:B------:R-:W-:Y:S01]  /*ba40*/  IMAD.MOV.U32 R138, RZ, RZ, R11 ;  /* 0x000000ffff8a7224 */ /* 0x000fe200078e000b */
[----:B------:R-:W-:Y:S01]  /*ba50*/  IADD3 R28, R0, 0x28, RZ ;  /* 0x00000028001c7810 */ /* 0x000fe20007ffe0ff */
[----:B------:R-:W-:-:S02]  /*ba60*/  IMAD.MOV.U32 R11, RZ, RZ, R247 ;  /* 0x000000ffff0b7224 */ /* 0x000fc400078e00f7 */
[----:B------:R-:W-:Y:S01]  /*ba70*/  IMAD.MOV.U32 R39, RZ, RZ, R10 ;  /* 0x000000ffff277224 */ /* 0x000fe200078e000a */
[----:B------:R-:W1:Y:S01]  /*ba80*/  I2F R16, R36 ;  /* 0x0000002400107306 */ /* 0x000e620000201400 */
[C---:B--2---:R-:W-:Y:S01]  /*ba90*/  FFMA.FTZ R247, R4.reuse, UR4, R93 ;  /* 0x0000000404f77c23 */ /* 0x044fe2000801005d */
[----:B------:R-:W-:Y:S01]  /*baa0*/  MOV R10, R221 ;  /* 0x000000dd000a7202 */ /* 0x000fe20000000f00 */
[----:B------:R-:W-:Y:S02]  /*bab0*/  IMAD.MOV.U32 R93, RZ, RZ, R246 ;  /* 0x000000ffff5d7224 */ /* 0x000fe400078e00f6 */
[----:B------:R-:W-:Y:S02]  /*bac0*/  FFMA.FTZ R246, R4, UR4, R95 ;  /* 0x0000000404f67c23 */ /* 0x000fe4000801005f */
[----:B------:R-:W-:Y:S01]  /*bad0*/  IMAD.MOV.U32 R95, RZ, RZ, R245 ;  /* 0x000000ffff5f7224 */ /* 0x000fe200078e00f5 */
[----:B------:R-:W2:Y:S01]  /*bae0*/  I2F R6, R33 ;  /* 0x0000002100067306 */ /* 0x000ea20000201400 */
[C---:B---3--:R-:W-:Y:S01]  /*baf0*/  FFMA.FTZ R211, R2.reuse, UR4, R84 ;  /* 0x0000000402d37c23 */ /* 0x048fe20008010054 */
[----:B------:R-:W-:Y:S01]  /*bb00*/  MOV R84, R110 ;  /* 0x0000006e00547202 */ /* 0x000fe20000000f00 */
[C---:B------:R-:W-:Y:S01]  /*bb10*/  FFMA.FTZ R210, R2.reuse, UR4, R86 ;  /* 0x0000000402d27c23 */ /* 0x040fe20008010056 */
[----:B------:R-:W-:Y:S01]  /*bb20*/  MOV R86, R154 ;  /* 0x0000009a00567202 */ /* 0x000fe20000000f00 */
[----:B------:R-:W-:-:S02]  /*bb30*/  FFMA.FTZ R245, R2, UR4, R68 ;  /* 0x0000000402f57c23 */ /* 0x000fc40008010044 */
[----:B------:R-:W-:Y:S01]  /*bb40*/  FFMA.FTZ R221, R2, UR4, R70 ;  /* 0x0000000402dd7c23 */ /* 0x000fe20008010046 */
[----:B------:R-:W-:Y:S01]  /*bb50*/  I2F R5, R37 ;  /* 0x0000002500057306 */ /* 0x000fe20000201400 */
[C---:B-1----:R-:W-:Y:S02]  /*bb60*/  FFMA.FTZ R222, R16.reuse, UR4, R90 ;  /* 0x0000000410de7c23 */ /* 0x042fe4000801005a */
[----:B------:R-:W-:Y:S02]  /*bb70*/  IMAD.MOV.U32 R90, RZ, RZ, R252 ;  /* 0x000000ffff5a7224 */ /* 0x000fe400078e00fc */
[----:B------:R-:W-:Y:S02]  /*bb80*/  FFMA.FTZ R252, R16, UR4, R94 ;  /* 0x0000000410fc7c23 */ /* 0x000fe4000801005e */
[----:B------:R-:W-:Y:S01]  /*bb90*/  IMAD.MOV.U32 R94, RZ, RZ, R220 ;  /* 0x000000ffff5e7224 */ /* 0x000fe200078e00dc */
[----:B------:R-:W1:Y:S01]  /*bba0*/  I2F R2, R30 ;  /* 0x0000001e00027306 */ /* 0x000e620000201400 */
[----:B------:R-:W-:-:S02]  /*bbb0*/  FFMA.FTZ R220, R4, UR4, R89 ;  /* 0x0000000404dc7c23 */ /* 0x000fc40008010059 */
[----:B------:R-:W-:Y:S01]  /*bbc0*/  IMAD.MOV.U32 R89, RZ, RZ, R26 ;  /* 0x000000ffff597224 */ /* 0x000fe200078e001a */
[----:B------:R-:W-:Y:S01]  /*bbd0*/  IADD3 R26, R0, 0x30, RZ ;  /* 0x00000030001a7810 */ /* 0x000fe20007ffe0ff */
[----:B------:R-:W-:Y:S02]  /*bbe0*/  FFMA.FTZ R219, R4, UR4, R91 ;  /* 0x0000000404db7c23 */ /* 0x000fe4000801005b */
[----:B------:R-:W-:Y:S01]  /*bbf0*/  IMAD.MOV.U32 R91, RZ, RZ, R27 ;  /* 0x000000ffff5b7224 */ /* 0x000fe200078e001b */
[----:B------:R-:W-:Y:S01]  /*bc00*/  IADD3 R27, R0, 0x29, RZ ;  /* 0x00000029001b7810 */ /* 0x000fe20007ffe0ff */
[C---:B--2---:R-:W-:Y:S02]  /*bc10*/  FFMA.FTZ R208, R6.reuse, UR4, R85 ;  /* 0x0000000406d07c23 */ /* 0x044fe40008010055 */
[C---:B------:R-:W-:Y:S01]  /*bc20*/  FFMA.FTZ R207, R6.reuse, UR4, R87 ;  /* 0x0000000406cf7c23 */ /* 0x040fe20008010057 */
[----:B------:R-:W-:Y:S01]  /*bc30*/  I2F R4, R27 ;  /* 0x0000001b00047306 */ /* 0x000fe20000201400 */
[----:B------:R-:W-:-:S02]  /*bc40*/  FFMA.FTZ R218, R6, UR4, R69 ;  /* 0x0000000406da7c23 */ /* 0x000fc40008010045 */
[----:B------:R-:W-:Y:S02]  /*bc50*/  FFMA.FTZ R217, R6, UR4, R71 ;  /* 0x0000000406d97c23 */ /* 0x000fe40008010047 */
[C---:B-1----:R-:W-:Y:S02]  /*bc60*/  FFMA.FTZ R128, R2.reuse, UR4, R64 ;  /* 0x0000000402807c23 */ /* 0x042fe40008010040 */
[C---:B------:R-:W-:Y:S01]  /*bc70*/  FFMA.FTZ R127, R2.reuse, UR4, R66 ;  /* 0x00000004027f7c23 */ /* 0x040fe20008010042 */
[----:B------:R-:W-:Y:S01]  /*bc80*/  I2F R6, R29 ;  /* 0x0000001d00067306 */ /* 0x000fe20000201400 */
[C---:B------:R-:W-:Y:S02]  /*bc90*/  FFMA.FTZ R204, R2.reuse, UR4, R52 ;  /* 0x0000000402cc7c23 */ /* 0x040fe40008010034 */
[----:B------:R-:W-:Y:S02]  /*bca0*/  FFMA.FTZ R153, R2, UR4, R54 ;  /* 0x0000000402997c23 */ /* 0x000fe40008010036 */
[----:B------:R-:W-:Y:S01]  /*bcb0*/  IMAD.MOV.U32 R98, RZ, RZ, R32 ;  /* 0x000000ffff627224 */ /* 0x000fe200078e0020 */
[----:B------:R-:W-:Y:S01]  /*bcc0*/  IADD3 R32, R0, 0x18, RZ ;  /* 0x0000001800207810 */ /* 0x000fe20007ffe0ff */
[----:B------:R-:W-:Y:S01]  /*bcd0*/  FFMA.FTZ R23, R7, UR4, R96 ;  /* 0x0000000407177c23 */ /* 0x000fe20008010060 */
[----:B------:R-:W1:Y:S01]  /*bce0*/  I2F R2, R26 ;  /* 0x0000001a00027306 */ /* 0x000e620000201400 */
[----:B------:R-:W-:-:S02]  /*bcf0*/  FFMA.FTZ R25, R5, UR4, R97 ;  /* 0x0000000405197c23 */ /* 0x000fc40008010061 */
[----:B------:R-:W-:Y:S02]  /*bd00*/  FFMA.FTZ R18, R5, UR4, R99 ;  /* 0x0000000405127c23 */ /* 0x000fe40008010063 */
[----:B------:R-:W-:Y:S02]  /*bd10*/  IMAD.MOV.U32 R96, RZ, RZ, R136 ;  /* 0x000000ffff607224 */ /* 0x000fe400078e0088 */
[----:B------:R-:W-:Y:S02]  /*bd20*/  IMAD.MOV.U32 R97, RZ, RZ, R135 ;  /* 0x000000ffff617224 */ /* 0x000fe400078e0087 */
[----:B------:R-:W-:Y:S02]  /*bd30*/  IMAD.MOV.U32 R99, RZ, RZ, R134 ;  /* 0x000000ffff637224 */ /* 0x000fe400078e0086 */
[----:B------:R-:W-:Y:S01]  /*bd40*/  IMAD.MOV.U32 R42, RZ, RZ, R22 ;  /* 0x000000ffff2a7224 */ /* 0x000fe200078e0016 */
[----:B------:R-:W-:Y:S01]  /*bd50*/  IADD3 R22, R0, 0x40, RZ ;  /* 0x0000004000167810 */ /* 0x000fe20007ffe0ff */
[----:B------:R-:W-:-:S02]  /*bd60*/  FFMA.FTZ R137, R7, UR4, R116 ;  /* 0x0000000407897c23 */ /* 0x000fc40008010074 */
[----:B------:R-:W-:Y:S02]  /*bd70*/  FFMA.FTZ R136, R7, UR4, R118 ;  /* 0x0000000407887c23 */ /* 0x000fe40008010076 */
[C---:B------:R-:W-:Y:S01]  /*bd80*/  FFMA.FTZ R135, R5.reuse, UR4, R117 ;  /* 0x0000000405877c23 */ /* 0x040fe20008010075 */
[----:B------:R-:W2:Y:S01]  /*bd90*/  I2F R7, R31 ;  /* 0x0000001f00077306 */ /* 0x000ea20000201400 */
[----:B------:R-:W-:Y:S02]  /*bda0*/  FFMA.FTZ R134, R5, UR4, R119 ;  /* 0x0000000405867c23 */ /* 0x000fe40008010077 */
[----:B------:R-:W-:Y:S02]  /*bdb0*/  IMAD.MOV.U32 R43, RZ, RZ, R19 ;  /* 0x000000ffff2b7224 */ /* 0x000fe400078e0013 */
[----:B------:R-:W-:Y:S02]  /*bdc0*/  IMAD.MOV.U32 R102, RZ, RZ, R107 ;  /* 0x000000ffff667224 */ /* 0x000fe400078e006b */
[----:B------:R-:W-:Y:S01]  /*bdd0*/  IMAD.MOV.U32 R19, RZ, RZ, R106 ;  /* 0x000000ffff137224 */ /* 0x000fe200078e006a */
[----:B------:R-:W3:Y:S01]  /*bde0*/  I2F R5, R32 ;  /* 0x0000002000057306 */ /* 0x000ee20000201400 */
[----:B-1----:R-:W-:-:S02]  /*bdf0*/  FFMA.FTZ R117, R2, UR4, R114 ;  /* 0x0000000402757c23 */ /* 0x002fc40008010072 */
[----:B------:R-:W-:Y:S01]  /*be00*/  IMAD.MOV.U32 R68, RZ, RZ, R25 ;  /* 0x000000ffff447224 */ /* 0x000fe200078e0019 */
[----:B------:R-:W-:Y:S01]  /*be10*/  IADD3 R25, R0, 0x31, RZ ;  /* 0x0000003100197810 */ /* 0x000fe20007ffe0ff */
[C---:B------:R-:W-:Y:S02]  /*be20*/  FFMA.FTZ R107, R2.reuse, UR4, R48 ;  /* 0x00000004026b7c23 */ /* 0x040fe40008010030 */
[C---:B------:R-:W-:Y:S02]  /*be30*/  FFMA.FTZ R106, R2.reuse, UR4, R50 ;  /* 0x00000004026a7c23 */ /* 0x040fe40008010032 */
[----:B------:R-:W-:Y:S02]  /*be40*/  FFMA.FTZ R114, R2, UR4, R104 ;  /* 0x0000000402727c23 */ /* 0x000fe40008010068 */
[----:B------:R-:W1:Y:S01]  /*be50*/  I2F R2, R22 ;  /* 0x0000001600027306 */ /* 0x000e620000201400 */
[----:B------:R-:W-:Y:S01]  /*be60*/  FFMA.FTZ R223, R16, UR4, R88 ;  /* 0x0000000410df7c23 */ /* 0x000fe20008010058 */
[----:B------:R-:W-:Y:S01]  /*be70*/  MOV R88, R23 ;  /* 0x0000001700587202 */ /* 0x000fe20000000f00 */
[----:B------:R-:W-:Y:S01]  /*be80*/  FFMA.FTZ R125, R6, UR4, R65 ;  /* 0x00000004067d7c23 */ /* 0x000fe20008010041 */
[----:B------:R-:W-:Y:S01]  /*be90*/  IADD3 R23, R0, 0x39, RZ ;  /* 0x0000003900177810 */ /* 0x000fe20007ffe0ff */
[----:B------:R-:W-:-:S02]  /*bea0*/  FFMA.FTZ R124, R6, UR4, R67 ;  /* 0x00000004067c7c23 */ /* 0x000fc40008010043 */
[C---:B------:R-:W-:Y:S02]  /*beb0*/  FFMA.FTZ R131, R6.reuse, UR4, R53 ;  /* 0x0000000406837c23 */ /* 0x040fe40008010035 */
[----:B------:R-:W-:Y:S02]  /*bec0*/  FFMA.FTZ R130, R6, UR4, R55 ;  /* 0x0000000406827c23 */ /* 0x000fe40008010037 */
[----:B------:R-:W4:Y:S01]  /*bed0*/  I2F R6, R25 ;  /* 0x0000001900067306 */ /* 0x000f220000201400 */
[----:B------:R-:W-:Y:S02]  /*bee0*/  FFMA.FTZ R133, R16, UR4, R92 ;  /* 0x0000000410857c23 */ /* 0x000fe4000801005c */
[----:B------:R-:W-:Y:S02]  /*bef0*/  IMAD.MOV.U32 R16, RZ, RZ, R109 ;  /* 0x000000ffff107224 */ /* 0x000fe400078e006d */
[C---:B------:R-:W-:Y:S02]  /*bf00*/  FFMA.FTZ R110, R4.reuse, UR4, R61 ;  /* 0x00000004046e7c23 */ /* 0x040fe4000801003d */
[----:B------:R-:W-:-:S02]  /*bf10*/  FFMA.FTZ R109, R4, UR4, R63 ;  /* 0x00000004046d7c23 */ /* 0x000fc4000801003f */
[C---:B------:R-:W-:Y:S02]  /*bf20*/  FFMA.FTZ R119, R4.reuse, UR4, R77 ;  /* 0x0000000404777c23 */ /* 0x040fe4000801004d */
[----:B------:R-:W-:Y:S02]  /*bf30*/  FFMA.FTZ R118, R4, UR4, R79 ;  /* 0x0000000404767c23 */ /* 0x000fe4000801004f */
[----:B------:R-:W1:Y:S01]  /*bf40*/  I2F R4, R23 ;  /* 0x0000001700047306 */ /* 0x000e620000201400 */
[----:B------:R-:W-:Y:S01]  /*bf50*/  IMAD.MOV.U32 R69, RZ, RZ, R91 ;  /* 0x000000ffff457224 */ /* 0x000fe200078e005b */
[----:B------:R-:W-:Y:S01]  /*bf60*/  MOV R91, R90 ;  /* 0x0000005a005b7202 */ /* 0x000fe20000000f00 */
[----:B------:R-:W-:Y:S01]  /*bf70*/  IMAD.MOV.U32 R85, RZ, RZ, R68 ;  /* 0x000000ffff557224 */ /* 0x000fe200078e0044 */
[----:B------:R-:W-:Y:S01]  /*bf80*/  MOV R68, R100 ;  /* 0x0000006400447202 */ /* 0x000fe20000000f00 */
[----:B------:R-:W-:Y:S02]  /*bf90*/  IMAD.MOV.U32 R90, RZ, RZ, R96 ;  /* 0x000000ffff5a7224 */ /* 0x000fe400078e0060 */
[----:B------:R-:W-:-:S02]  /*bfa0*/  IMAD.MOV.U32 R96, RZ, RZ, R145 ;  /* 0x000000ffff607224 */ /* 0x000fc400078e0091 */
[----:B------:R-:W-:Y:S02]  /*bfb0*/  IMAD.MOV.U32 R92, RZ, RZ, R148 ;  /* 0x000000ffff5c7224 */ /* 0x000fe400078e0094 */
[----:B------:R-:W-:Y:S02]  /*bfc0*/  IMAD.MOV.U32 R71, RZ, RZ, R93 ;  /* 0x000000ffff477224 */ /* 0x000fe400078e005d */
[----:B------:R-:W-:Y:S02]  /*bfd0*/  IMAD.MOV.U32 R87, RZ, RZ, R89 ;  /* 0x000000ffff577224 */ /* 0x000fe400078e0059 */
[----:B------:R-:W-:Y:S02]  /*bfe0*/  IMAD.MOV.U32 R139, RZ, RZ, R9 ;  /* 0x000000ffff8b7224 */ /* 0x000fe400078e0009 */
[----:B------:R-:W-:Y:S02]  /*bff0*/  IMAD.MOV.U32 R70, RZ, RZ, R24 ;  /* 0x000000ffff467224 */ /* 0x000fe400078e0018 */
[----:B--2---:R-:W-:Y:S01]  /*c000*/  FFMA.FTZ R205, R7, UR4, R83 ;  /* 0x0000000407cd7c23 */ /* 0x004fe20008010053 */
[----:B------:R-:W-:Y:S01]  /*c010*/  MOV R52, R19 ;  /* 0x0000001300347202 */ /* 0x000fe20000000f00 */
[----:B---3--:R-:W-:Y:S01]  /*c020*/  FFMA.FTZ R216, R5, UR4, R80 ;  /* 0x0000000405d87c23 */ /* 0x008fe20008010050 */
[----:B------:R-:W-:Y:S01]  /*c030*/  MOV R80, R95 ;  /* 0x0000005f00507202 */ /* 0x000fe20000000f00 */
[----:B------:R-:W-:Y:S01]  /*c040*/  FFMA.FTZ R148, R7, UR4, R47 ;  /* 0x0000000407947c23 */ /* 0x000fe2000801002f */
[----:B------:R-:W-:Y:S01]  /*c050*/  IADD3 R24, R0, 0x38, RZ ;  /* 0x0000003800187810 */ /* 0x000fe20007ffe0ff */
[----:B------:R-:W-:-:S02]  /*c060*/  IMAD.MOV.U32 R93, RZ, RZ, R94 ;  /* 0x000000ffff5d7224 */ /* 0x000fc400078e005e */
[----:B------:R-:W-:Y:S01]  /*c070*/  IMAD.MOV.U32 R38, RZ, RZ, R8 ;  /* 0x000000ffff267224 */ /* 0x000fe200078e0008 */
[-C--:B------:R-:W-:Y:S01]  /*c080*/  ISETP.GE.AND P3, PT, R0, R13.reuse, PT ;  /* 0x0000000d0000720c */ /* 0x080fe20003f66270 */
[----:B------:R-:W-:Y:S01]  /*c090*/  IMAD.MOV.U32 R89, RZ, RZ, R99 ;  /* 0x000000ffff597224 */ /* 0x000fe200078e0063 */
[-C--:B------:R-:W-:Y:S01]  /*c0a0*/  ISETP.GE.AND P0, PT, R37, R13.reuse, PT ;  /* 0x0000000d2500720c */ /* 0x080fe20003f06270 */
[----:B------:R-:W-:Y:S01]  /*c0b0*/  IMAD.MOV.U32 R94, RZ, RZ, R98 ;  /* 0x000000ffff5e7224 */ /* 0x000fe200078e0062 */
[-C--:B------:R-:W-:Y:S01]  /*c0c0*/  ISETP.GE.AND P2, PT, R36, R13.reuse, PT ;  /* 0x0000000d2400720c */ /* 0x080fe20003f46270 */
[----:B------:R-:W-:Y:S01]  /*c0d0*/  IMAD.MOV.U32 R47, RZ, RZ, R85 ;  /* 0x000000ffff2f7224 */ /* 0x000fe200078e0055 */
[-C--:B------:R-:W-:Y:S01]  /*c0e0*/  ISETP.GE.AND P4, PT, R35, R13.reuse, PT ;  /* 0x0000000d2300720c */ /* 0x080fe20003f86270 */
[----:B------:R-:W-:Y:S01]  /*c0f0*/  IMAD.MOV.U32 R9, RZ, RZ, R155 ;  /* 0x000000ffff097224 */ /* 0x000fe200078e009b */
[----:B------:R-:W-:Y:S01]  /*c100*/  ISETP.GE.AND P6, PT, R34, R13, PT ;  /* 0x0000000d2200720c */ /* 0x000fe20003fc6270 */
[----:B------:R-:W-:Y:S01]  /*c110*/  IMAD.MOV.U32 R95, RZ, RZ, R97 ;  /* 0x000000ffff5f7224 */ /* 0x000fe200078e0061 */
[----:B------:R2:W5:Y:S01]  /*c120*/  LDL.LU R145, [R1+0x100] ;  /* 0x0001000001917983 */ /* 0x0005620000300800 */
[----:B------:R-:W-:-:S02]  /*c130*/  IMAD.MOV.U32 R99, RZ, RZ, R101 ;  /* 0x000000ffff637224 */ /* 0x000fc400078e0065 */
[----:B------:R-:W-:Y:S02]  /*c140*/  IMAD.MOV.U32 R85, RZ, RZ, R96 ;  /* 0x000000ffff557224 */ /* 0x000fe400078e0060 */
[C---:B------:R-:W-:Y:S02]  /*c150*/  FFMA.FTZ R155, R5.reuse, UR4, R44 ;  /* 0x00000004059b7c23 */ /* 0x040fe4000801002c */
[C---:B------:R-:W-:Y:S02]  /*c160*/  FFMA.FTZ R209, R5.reuse, UR4, R82 ;  /* 0x0000000405d17c23 */ /* 0x040fe40008010052 */
[----:B------:R-:W-:Y:S01]  /*c170*/  IMAD.MOV.U32 R83, RZ, RZ, R18 ;  /* 0x000000ffff537224 */ /* 0x000fe200078e0012 */
[----:B------:R-:W-:Y:S01]  /*c180*/  IADD3 R18, R0, 0x50, RZ ;  /* 0x0000005000127810 */ /* 0x000fe20007ffe0ff */
[----:B-1----:R-:W-:Y:S01]  /*c190*/  FFMA.FTZ R96, R2, UR4, R21 ;  /* 0x0000000402607c23 */ /* 0x002fe20008010015 */
[----:B------:R-:W-:Y:S01]  /*c1a0*/  IADD3 R21, R0, 0x41, RZ ;  /* 0x0000004100157810 */ /* 0x000fe20007ffe0ff */
[----:B------:R-:W-:-:S02]  /*c1b0*/  FFMA.FTZ R154, R5, UR4, R46 ;  /* 0x00000004059a7c23 */ /* 0x000fc4000801002e */
[----:B------:R-:W-:Y:S01]  /*c1c0*/  FFMA.FTZ R206, R7, UR4, R81 ;  /* 0x0000000407ce7c23 */ /* 0x000fe20008010051 */
[----:B------:R-:W1:Y:S01]  /*c1d0*/  I2F R5, R28 ;  /* 0x0000001c00057306 */ /* 0x000e620000201400 */
[----:B------:R-:W-:Y:S02]  /*c1e0*/  IMAD.MOV.U32 R44, RZ, RZ, R71 ;  /* 0x000000ffff2c7224 */ /* 0x000fe400078e0047 */
[----:B------:R-:W-:Y:S02]  /*c1f0*/  IMAD.MOV.U32 R82, RZ, RZ, R69 ;  /* 0x000000ffff527224 */ /* 0x000fe400078e0045 */
[----:B------:R-:W-:Y:S02]  /*c200*/  IMAD.MOV.U32 R81, RZ, RZ, R70 ;  /* 0x000000ffff517224 */ /* 0x000fe400078e0046 */
[----:B------:R-:W-:Y:S01]  /*c210*/  IMAD.MOV.U32 R69, RZ, RZ, R68 ;  /* 0x000000ffff457224 */ /* 0x000fe200078e0044 */
[----:B------:R-:W-:Y:S01]  /*c220*/  MOV R68, R94 ;  /* 0x0000005e00447202 */ /* 0x000fe20000000f00 */
[----:B------:R-:W-:-:S02]  /*c230*/  IMAD.MOV.U32 R71, RZ, RZ, R90 ;  /* 0x000000ffff477224 */ /* 0x000fc400078e005a */
[----:B------:R-:W-:Y:S02]  /*c240*/  IMAD.MOV.U32 R66, RZ, RZ, R144 ;  /* 0x000000ffff427224 */ /* 0x000fe400078e0090 */
[----:B------:R-:W-:Y:S02]  /*c250*/  IMAD.MOV.U32 R70, RZ, RZ, R95 ;  /* 0x000000ffff467224 */ /* 0x000fe400078e005f */
[----:B------:R-:W-:Y:S01]  /*c260*/  IMAD.MOV.U32 R64, RZ, RZ, R143 ;  /* 0x000000ffff407224 */ /* 0x000fe200078e008f */
[----:B------:R-:W-:Y:S01]  /*c270*/  IADD3 R19, R0, 0x49, RZ ;  /* 0x0000004900137810 */ /* 0x000fe20007ffe0ff */
[----:B------:R-:W-:Y:S01]  /*c280*/  IMAD.MOV.U32 R90, RZ, RZ, R99 ;  /* 0x000000ffff5a7224 */ /* 0x000fe200078e0063 */
[----:B------:R-:W-:Y:S01]  /*c290*/  MOV R54, R52 ;  /* 0x0000003400367202 */ /* 0x000fe20000000f00 */
[C---:B----4-:R-:W-:Y:S02]  /*c2a0*/  FFMA.FTZ R104, R6.reuse, UR4, R49 ;  /* 0x0000000406687c23 */ /* 0x050fe40008010031 */
[----:B------:R-:W-:-:S02]  /*c2b0*/  FFMA.FTZ R103, R6, UR4, R51 ;  /* 0x0000000406677c23 */ /* 0x000fc40008010033 */
[C---:B------:R-:W-:Y:S02]  /*c2c0*/  FFMA.FTZ R113, R6.reuse, UR4, R113 ;  /* 0x0000000406717c23 */ /* 0x040fe40008010071 */
[----:B------:R-:W-:Y:S02]  /*c2d0*/  FFMA.FTZ R111, R6, UR4, R111 ;  /* 0x00000004066f7c23 */ /* 0x000fe4000801006f */
[----:B------:R-:W-:Y:S01]  /*c2e0*/  IMAD.MOV.U32 R8, RZ, RZ, R115 ;  /* 0x000000ffff087224 */ /* 0x000fe200078e0073 */
[----:B------:R-:W3:Y:S01]  /*c2f0*/  I2F R6, R21 ;  /* 0x0000001500067306 */ /* 0x000ee20000201400 */
[C---:B------:R-:W-:Y:S01]  /*c300*/  FFMA.FTZ R95, R2.reuse, UR4, R72 ;  /* 0x00000004025f7c23 */ /* 0x040fe20008010048 */
[----:B------:R-:W-:Y:S01]  /*c310*/  MOV R67, R47 ;  /* 0x0000002f00437202 */ /* 0x000fe20000000f00 */
[----:B------:R-:W-:Y:S02]  /*c320*/  FFMA.FTZ R94, R2, UR4, R74 ;  /* 0x00000004025e7c23 */ /* 0x000fe4000801004a */
[----:B------:R-:W-:-:S02]  /*c330*/  FFMA.FTZ R149, R7, UR4, R45 ;  /* 0x0000000407957c23 */ /* 0x000fc4000801002d */
[C---:B------:R-:W-:Y:S02]  /*c340*/  FFMA.FTZ R98, R4.reuse, UR4, R57 ;  /* 0x0000000404627c23 */ /* 0x040fe40008010039 */
[C---:B------:R-:W-:Y:S02]  /*c350*/  FFMA.FTZ R105, R4.reuse, UR4, R105 ;  /* 0x0000000404697c23 */ /* 0x040fe40008010069 */
[----:B------:R-:W-:Y:S01]  /*c360*/  FFMA.FTZ R102, R4, UR4, R102 ;  /* 0x0000000404667c23 */ /* 0x000fe20008010066 */
[----:B------:R-:W-:Y:S01]  /*c370*/  FSEL R223, R223, -INF , !P2 ;  /* 0xff800000dfdf7808 */ /* 0x000fe20005000000 */
[----:B------:R-:W-:Y:S01]  /*c380*/  FFMA.FTZ R99, R2, UR4, R20 ;  /* 0x0000000402637c23 */ /* 0x000fe20008010014 */
[----:B------:R2:W5:Y:S01]  /*c390*/  LDL.LU R144, [R1+0xfc] ;  /* 0x0000fc0001907983 */ /* 0x0005620000300800 */
[----:B------:R-:W4:Y:S01]  /*c3a0*/  I2F R2, R18 ;  /* 0x0000001200027306 */ /* 0x000f220000201400 */
[----:B------:R-:W-:Y:S02]  /*c3b0*/  IMAD.MOV.U32 R52, RZ, RZ, R66 ;  /* 0x000000ffff347224 */ /* 0x000fe400078e0042 */
[----:B------:R-:W-:Y:S01]  /*c3c0*/  IMAD.MOV.U32 R66, RZ, RZ, R64 ;  /* 0x000000ffff427224 */ /* 0x000fe200078e0040 */
[----:B------:R-:W-:Y:S01]  /*c3d0*/  MOV R45, R87 ;  /* 0x00000057002d7202 */ /* 0x000fe20000000f00 */
[----:B------:R-:W-:-:S02]  /*c3e0*/  FFMA.FTZ R97, R4, UR4, R59 ;  /* 0x0000000404617c23 */ /* 0x000fc4000801003b */
[----:B------:R-:W-:Y:S01]  /*c3f0*/  IMAD.MOV.U32 R55, RZ, RZ, R83 ;  /* 0x000000ffff377224 */ /* 0x000fe200078e0053 */
[----:B------:R-:W2:Y:S01]  /*c400*/  I2F R4, R19 ;  /* 0x0000001300047306 */ /* 0x000ea20000201400 */
[----:B------:R-:W-:Y:S02]  /*c410*/  IMAD.MOV.U32 R64, RZ, RZ, R44 ;  /* 0x000000ffff407224 */ /* 0x000fe400078e002c */
[----:B------:R-:W-:Y:S02]  /*c420*/  IMAD.MOV.U32 R63, RZ, RZ, R67 ;  /* 0x000000ffff3f7224 */ /* 0x000fe400078e0043 */
[----:B------:R-:W-:Y:S02]  /*c430*/  IMAD.MOV.U32 R65, RZ, RZ, R82 ;  /* 0x000000ffff417224 */ /* 0x000fe400078e0052 */
[----:B------:R-:W-:Y:S02]  /*c440*/  IMAD.MOV.U32 R47, RZ, RZ, R80 ;  /* 0x000000ffff2f7224 */ /* 0x000fe400078e0050 */
[----:B-1----:R-:W-:-:S02]  /*c450*/  FFMA.FTZ R115, R5, UR4, R62 ;  /* 0x0000000405737c23 */ /* 0x002fc4000801003e */
[C---:B------:R-:W-:Y:S02]  /*c460*/  FFMA.FTZ R126, R5.reuse, UR4, R78 ;  /* 0x00000004057e7c23 */ /* 0x040fe4000801004e */
[----:B------:R-:W-:Y:S02]  /*c470*/  IMAD.MOV.U32 R7, RZ, RZ, R88 ;  /* 0x000000ffff077224 */ /* 0x000fe400078e0058 */
[C---:B------:R-:W-:Y:S02]  /*c480*/  FFMA.FTZ R129, R5.reuse, UR4, R76 ;  /* 0x0000000405817c23 */ /* 0x040fe4000801004c */
[----:B------:R-:W-:Y:S02]  /*c490*/  FFMA.FTZ R116, R5, UR4, R60 ;  /* 0x0000000405747c23 */ /* 0x000fe4000801003c */
[----:B------:R-:W-:Y:S01]  /*c4a0*/  IMAD.MOV.U32 R53, RZ, RZ, R81 ;  /* 0x000000ffff357224 */ /* 0x000fe200078e0051 */
[----:B------:R-:W-:Y:S01]  /*c4b0*/  IADD3 R20, R0, 0x48, RZ ;  /* 0x0000004800147810 */ /* 0x000fe20007ffe0ff */
[----:B------:R-:W-:-:S02]  /*c4c0*/  IMAD.MOV.U32 R44, RZ, RZ, R16 ;  /* 0x000000ffff2c7224 */ /* 0x000fc400078e0010 */
[C---:B---3--:R-:W-:Y:S02]  /*c4d0*/  FFMA.FTZ R93, R6.reuse, UR4, R93 ;  /* 0x00000004065d7c23 */ /* 0x048fe4000801005d */
[----:B------:R-:W-:Y:S02]  /*c4e0*/  FFMA.FTZ R91, R6, UR4, R91 ;  /* 0x00000004065b7c23 */ /* 0x000fe4000801005b */
[----:B------:R-:W-:Y:S01]  /*c4f0*/  IMAD.MOV.U32 R46, RZ, RZ, R142 ;  /* 0x000000ffff2e7224 */ /* 0x000fe200078e008e */
[----:B------:R-:W-:Y:S01]  /*c500*/  ISETP.GE.AND P2, PT, R30, R13, PT ;  /* 0x0000000d1e00720c */ /* 0x000fe20003f46270 */
[----:B------:R-:W-:Y:S01]  /*c510*/  IMAD.MOV.U32 R16, RZ, RZ, R8 ;  /* 0x000000ffff107224 */ /* 0x000fe200078e0008 */
[----:B------:R-:W-:Y:S01]  /*c520*/  MOV R8, R9 ;  /* 0x0000000900087202 */ /* 0x000fe20000000f00 */
[----:B------:R-:W-:Y:S01]  /*c530*/  IMAD.MOV.U32 R9, RZ, RZ, R10 ;  /* 0x000000ffff097224 */ /* 0x000fe200078e000a */
[----:B------:R1:W5:Y:S01]  /*c540*/  LDL.LU R143, [R1+0xf8] ;  /* 0x0000f800018f7983 */ /* 0x0003620000300800 */
[----:B------:R-:W-:Y:S01]  /*c550*/  IMAD.MOV.U32 R83, RZ, RZ, R45 ;  /* 0x000000ffff537224 */ /* 0x000fe200078e002d */
[----:B------:R-:W-:Y:S01]  /*c560*/  MOV R45, R86 ;  /* 0x00000056002d7202 */ /* 0x000fe20000000f00 */
[----:B------:R-:W-:-:S02]  /*c570*/  IMAD.MOV.U32 R10, RZ, RZ, R11 ;  /* 0x000000ffff0a7224 */ /* 0x000fc400078e000b */
[----:B------:R-:W-:Y:S02]  /*c580*/  IMAD.MOV.U32 R67, RZ, RZ, R64 ;  /* 0x000000ffff437224 */ /* 0x000fe400078e0040 */
[----:B------:R-:W-:Y:S01]  /*c590*/  IMAD.MOV.U32 R82, RZ, RZ, R84 ;  /* 0x000000ffff527224 */ /* 0x000fe200078e0054 */
[----:B------:R-:W-:Y:S01]  /*c5a0*/  MOV R62, R55 ;  /* 0x00000037003e7202 */ /* 0x000fe20000000f00 */
[----:B------:R-:W-:Y:S01]  /*c5b0*/  IMAD.MOV.U32 R64, RZ, RZ, R71 ;  /* 0x000000ffff407224 */ /* 0x000fe200078e0047 */
[----:B------:R-:W3:Y:S01]  /*c5c0*/  I2F R5, R24 ;  /* 0x0000001800057306 */ /* 0x000ee20000201400 */
[----:B------:R-:W-:Y:S01]  /*c5d0*/  IMAD.MOV.U32 R86, RZ, RZ, R92 ;  /* 0x000000ffff567224 */ /* 0x000fe200078e005c */
[----:B------:R-:W-:Y:S01]  /*c5e0*/  MOV R50, R52 ;  /* 0x0000003400327202 */ /* 0x000fe20000000f00 */
[----:B------:R-:W-:Y:S01]  /*c5f0*/  IMAD.MOV.U32 R71, RZ, RZ, R8 ;  /* 0x000000ffff477224 */ /* 0x000fe200078e0008 */
[----:B------:R-:W-:Y:S01]  /*c600*/  FSEL R220, R220, -INF , !P4 ;  /* 0xff800000dcdc7808 */ /* 0x000fe20006000000 */
[----:B------:R-:W-:Y:S01]  /*c610*/  IMAD.MOV.U32 R11, RZ, RZ, R17 ;  /* 0x000000ffff0b7224 */ /* 0x000fe200078e0011 */
[----:B------:R1:W5:Y:S01]  /*c620*/  LDL.LU R142, [R1+0xf4] ;  /* 0x0000f400018e7983 */ /* 0x0003620000300800 */
[----:B------:R-:W-:-:S02]  /*c630*/  IMAD.MOV.U32 R8, RZ, RZ, R9 ;  /* 0x000000ffff087224 */ /* 0x000fc400078e0009 */
[----:B------:R-:W-:Y:S02]  /*c640*/  IMAD.MOV.U32 R17, RZ, RZ, R141 ;  /* 0x000000ffff117224 */ /* 0x000fe400078e008d */
[----:B------:R-:W-:Y:S01]  /*c650*/  IMAD.MOV.U32 R9, RZ, RZ, R10 ;  /* 0x000000ffff097224 */ /* 0x000fe200078e000a */
[----:B------:R-:W-:Y:S01]  /*c660*/  IADD3 R10, R0, 0x60, RZ ;  /* 0x00000060000a7810 */ /* 0x000fe20007ffe0ff */
[----:B------:R-:W-:Y:S01]  /*c670*/  IMAD.MOV.U32 R78, RZ, RZ, R65 ;  /* 0x000000ffff4e7224 */ /* 0x000fe200078e0041 */
[----:B------:R-:W-:Y:S01]  /*c680*/  MOV R65, R47 ;  /* 0x0000002f00417202 */ /* 0x000fe20000000f00 */
[----:B------:R-:W-:Y:S02]  /*c690*/  IMAD.MOV.U32 R55, RZ, RZ, R86 ;  /* 0x000000ffff377224 */ /* 0x000fe400078e0056 */
[----:B------:R-:W-:Y:S02]  /*c6a0*/  FFMA.FTZ R88, R6, UR4, R73 ;  /* 0x0000000406587c23 */ /* 0x000fe40008010049 */
[----:B----4-:R-:W-:-:S02]  /*c6b0*/  FFMA.FTZ R76, R2, UR4, R214 ;  /* 0x00000004024c7c23 */ /* 0x010fc400080100d6 */
[C---:B--2---:R-:W-:Y:S02]  /*c6c0*/  FFMA.FTZ R77, R4.reuse, UR4, R121 ;  /* 0x00000004044d7c23 */ /* 0x044fe40008010079 */
[C---:B------:R-:W-:Y:S02]  /*c6d0*/  FFMA.FTZ R80, R4.reuse, UR4, R123 ;  /* 0x0000000404507c23 */ /* 0x040fe4000801007b */
[C---:B------:R-:W-:Y:S02]  /*c6e0*/  FFMA.FTZ R90, R4.reuse, UR4, R90 ;  /* 0x00000004045a7c23 */ /* 0x040fe4000801005a */
[----:B------:R-:W-:Y:S02]  /*c6f0*/  FFMA.FTZ R85, R4, UR4, R85 ;  /* 0x0000000404557c23 */ /* 0x000fe40008010055 */
[----:B------:R-:W-:Y:S02]  /*c700*/  IMAD.MOV.U32 R61, RZ, RZ, R53 ;  /* 0x000000ffff3d7224 */ /* 0x000fe400078e0035 */
[----:B---3--:R-:W-:-:S02]  /*c710*/  FFMA.FTZ R112, R5, UR4, R112 ;  /* 0x0000000405707c23 */ /* 0x008fc40008010070 */
[C---:B------:R-:W-:Y:S02]  /*c720*/  FFMA.FTZ R101, R5.reuse, UR4, R56 ;  /* 0x0000000405657c23 */ /* 0x040fe40008010038 */
[C---:B------:R-:W-:Y:S02]  /*c730*/  FFMA.FTZ R100, R5.reuse, UR4, R58 ;  /* 0x0000000405647c23 */ /* 0x040fe4000801003a */
[----:B------:R-:W-:Y:S02]  /*c740*/  FFMA.FTZ R108, R5, UR4, R108 ;  /* 0x00000004056c7c23 */ /* 0x000fe4000801006c */
[----:B------:R-:W-:Y:S02]  /*c750*/  IMAD.MOV.U32 R60, RZ, RZ, R69 ;  /* 0x000000ffff3c7224 */ /* 0x000fe400078e0045 */
[----:B------:R-:W-:Y:S02]  /*c760*/  IMAD.MOV.U32 R52, RZ, RZ, R71 ;  /* 0x000000ffff347224 */ /* 0x000fe400078e0047 */
[----:B------:R-:W-:Y:S01]  /*c770*/  FFMA.FTZ R87, R6, UR4, R75 ;  /* 0x0000000406577c23 */ /* 0x000fe2000801004b */
[----:B------:R-:W-:Y:S01]  /*c780*/  MOV R49, R62 ;  /* 0x0000003e00317202 */ /* 0x000fe20000000f00 */
[----:B------:R-:W-:Y:S01]  /*c790*/  IMAD.MOV.U32 R47, RZ, RZ, R82 ;  /* 0x000000ffff2f7224 */ /* 0x000fe200078e0052 */
[----:B------:R-:W-:Y:S01]  /*c7a0*/  ISETP.GE.AND P4, PT, R29, R13, PT ;  /* 0x0000000d1d00720c */ /* 0x000fe20003f86270 */
[----:B------:R-:W-:Y:S01]  /*c7b0*/  FFMA.FTZ R86, R2, UR4, R11 ;  /* 0x0000000402567c23 */ /* 0x000fe2000801000b */
[----:B------:R-:W-:Y:S01]  /*c7c0*/  IADD3 R11, R0, 0x59, RZ ;  /* 0x00000059000b7810 */ /* 0x000fe20007ffe0ff */
[C---:B------:R-:W-:Y:S01]  /*c7d0*/  FFMA.FTZ R73, R2.reuse, UR4, R212 ;  /* 0x0000000402497c23 */ /* 0x040fe200080100d4 */
[----:B------:R-:W-:Y:S01]  /*c7e0*/  FSEL R211, R211, -INF , !P6 ;  /* 0xff800000d3d37808 */ /* 0x000fe20007000000 */
[----:B------:R-:W-:Y:S01]  /*c7f0*/  FFMA.FTZ R82, R2, UR4, R17 ;  /* 0x0000000402527c23 */ /* 0x000fe20008010011 */
[----:B------:R1:W5:Y:S01]  /*c800*/  LDL.LU R141, [R1+0xf0] ;  /* 0x0000f000018d7983 */ /* 0x0003620000300800 */
[----:B------:R-:W2:Y:S08]  /*c810*/  I2F R2, R10 ;  /* 0x0000000a00027306 */ /* 0x000eb00000201400 */
[----:B------:R-:W3:Y:S01]  /*c820*/  I2F R4, R11 ;  /* 0x0000000b00047306 */ /* 0x000ee20000201400 */
[----:B------:R-:W-:-:S05]  /*c830*/  MOV R53, R16 ;  /* 0x0000001000357202 */ /* 0x000fca0000000f00 */
[----:B------:R-:W-:Y:S02]  /*c840*/  IMAD.MOV.U32 R51, RZ, RZ, R53 ;  /* 0x000000ffff337224 */ /* 0x000fe400078e0035 */
[----:B------:R-:W4:Y:S01]  /*c850*/  I2F R5, R20 ;  /* 0x0000001400057306 */ /* 0x000f220000201400 */
[----:B--2---:R-:W-:Y:S01]  /*c860*/  FFMA.FTZ R71, R2, UR4, R8 ;  /* 0x0000000402477c23 */ /* 0x004fe20008010008 */
[----:B------:R-:W-:Y:S01]  /*c870*/  IADD3 R8, R0, 0x68, RZ ;  /* 0x0000006800087810 */ /* 0x000fe20007ffe0ff */
[----:B------:R-:W-:Y:S02]  /*c880*/  IMAD.MOV.U32 R53, RZ, RZ, R54 ;  /* 0x000000ffff357224 */ /* 0x000fe400078e0036 */
[----:B------:R-:W-:Y:S02]  /*c890*/  IMAD.MOV.U32 R54, RZ, RZ, R66 ;  /* 0x000000ffff367224 */ /* 0x000fe400078e0042 */
[----:B------:R-:W-:Y:S02]  /*c8a0*/  FFMA.FTZ R57, R2, UR4, R228 ;  /* 0x0000000402397c23 */ /* 0x000fe400080100e4 */
[----:B---3--:R-:W-:-:S02]  /*c8b0*/  FFMA.FTZ R75, R4, UR4, R60 ;  /* 0x00000004044b7c23 */ /* 0x008fc4000801003c */
[C---:B------:R-:W-:Y:S02]  /*c8c0*/  FFMA.FTZ R60, R2.reuse, UR4, R230 ;  /* 0x00000004023c7c23 */ /* 0x040fe400080100e6 */
[----:B------:R-:W-:Y:S02]  /*c8d0*/  FFMA.FTZ R66, R2, UR4, R9 ;  /* 0x0000000402427c23 */ /* 0x000fe40008010009 */
[----:B------:R-:W2:Y:S01]  /*c8e0*/  I2F R2, R8 ;  /* 0x0000000800027306 */ /* 0x000ea20000201400 */
[C---:B------:R-:W-:Y:S01]  /*c8f0*/  IADD3 R17, R0.reuse, 0x51, RZ ;  /* 0x0000005100117810 */ /* 0x040fe20007ffe0ff */
[C---:B----4-:R-:W-:Y:S02]  /*c900*/  FFMA.FTZ R81, R5.reuse, UR4, R120 ;  /* 0x0000000405517c23 */ /* 0x050fe40008010078 */
[----:B------:R-:W-:Y:S02]  /*c910*/  IMAD.MOV.U32 R48, RZ, RZ, R61 ;  /* 0x000000ffff307224 */ /* 0x000fe400078e003d */
[----:B------:R-:W-:Y:S01]  /*c920*/  IMAD.MOV.U32 R120, RZ, RZ, R7 ;  /* 0x000000ffff787224 */ /* 0x000fe200078e0007 */
[----:B------:R-:W-:Y:S01]  /*c930*/  IADD3 R7, R0, 0x69, RZ ;  /* 0x0000006900077810 */ /* 0x000fe20007ffe0ff */
[----:B------:R-:W3:Y:S01]  /*c940*/  I2F R6, R17 ;  /* 0x0000001100067306 */ /* 0x000ee20000201400 */
[----:B------:R-:W-:Y:S01]  /*c950*/  FFMA.FTZ R84, R5, UR4, R122 ;  /* 0x0000000405547c23 */ /* 0x000fe2000801007a */
[----:B------:R-:W-:Y:S01]  /*c960*/  MOV R121, R63 ;  /* 0x0000003f00797202 */ /* 0x000fe20000000f00 */
[----:B------:R-:W-:-:S02]  /*c970*/  IMAD.MOV.U32 R122, RZ, RZ, R49 ;  /* 0x000000ffff7a7224 */ /* 0x000fc400078e0031 */
[----:B------:R-:W-:Y:S02]  /*c980*/  IMAD.MOV.U32 R123, RZ, RZ, R48 ;  /* 0x000000ffff7b7224 */ /* 0x000fe400078e0030 */
[C---:B--2---:R-:W-:Y:S02]  /*c990*/  FFMA.FTZ R63, R2.reuse, UR4, R47 ;  /* 0x00000004023f7c23 */ /* 0x044fe4000801002f */
[C---:B------:R-:W-:Y:S02]  /*c9a0*/  FFMA.FTZ R49, R2.reuse, UR4, R248 ;  /* 0x0000000402317c23 */ /* 0x040fe400080100f8 */
[C---:B------:R-:W-:Y:S02]  /*c9b0*/  FFMA.FTZ R48, R2.reuse, UR4, R250 ;  /* 0x0000000402307c23 */ /* 0x040fe400080100fa */
[----:B------:R-:W-:Y:S02]  /*c9c0*/  FFMA.FTZ R58, R2, UR4, R44 ;  /* 0x00000004023a7c23 */ /* 0x000fe4000801002c */
[----:B------:R-:W2:Y:S01]  /*c9d0*/  I2F R2, R7 ;  /* 0x0000000700027306 */ /* 0x000ea20000201400 */
[----:B------:R-:W-:Y:S01]  /*c9e0*/  IADD3 R16, R0, 0x58, RZ ;  /* 0x0000005800107810 */ /* 0x000fe20007ffe0ff */
[----:B------:R-:W-:-:S02]  /*c9f0*/  FFMA.FTZ R92, R5, UR4, R140 ;  /* 0x00000004055c7c23 */ /* 0x000fc4000801008c */
[----:B------:R-:W-:Y:S02]  /*ca00*/  FFMA.FTZ R89, R5, UR4, R89 ;  /* 0x0000000405597c23 */ /* 0x000fe40008010059 */
[C---:B---3--:R-:W-:Y:S02]  /*ca10*/  FFMA.FTZ R69, R6.reuse, UR4, R213 ;  /* 0x0000000406457c23 */ /* 0x048fe400080100d5 */
[C---:B------:R-:W-:Y:S01]  /*ca20*/  FFMA.FTZ R72, R6.reuse, UR4, R215 ;  /* 0x0000000406487c23 */ /* 0x040fe200080100d7 */
[----:B------:R-:W3:Y:S01]  /*ca30*/  I2F R5, R16 ;  /* 0x0000001000057306 */ /* 0x000ee20000201400 */
[C---:B------:R-:W-:Y:S02]  /*ca40*/  FFMA.FTZ R83, R6.reuse, UR4, R83 ;  /* 0x0000000406537c23 */ /* 0x040fe40008010053 */
[----:B------:R-:W-:Y:S01]  /*ca50*/  FFMA.FTZ R78, R6, UR4, R78 ;  /* 0x00000004064e7c23 */ /* 0x000fe2000801004e */
[C---:B------:R-:W-:Y:S01]  /*ca60*/  IADD3 R6, R0.reuse, 0x70, RZ ;  /* 0x0000007000067810 */ /* 0x040fe20007ffe0ff */
[----:B------:R-:W-:Y:S01]  /*ca70*/  IMAD.MOV.U32 R59, RZ, RZ, R55 ;  /* 0x000000ffff3b7224 */ /* 0x000fe200078e0037 */
[----:B------:R-:W-:Y:S01]  /*ca80*/  IADD3 R9, R0, 0x61, RZ ;  /* 0x0000006100097810 */ /* 0x000fe20007ffe0ff */
[----:B--2---:R-:W-:-:S02]  /*ca90*/  FFMA.FTZ R44, R2, UR4, R249 ;  /* 0x00000004022c7c23 */ /* 0x004fc400080100f9 */
[----:B------:R-:W-:Y:S02]  /*caa0*/  IMAD.MOV.U32 R62, RZ, RZ, R65 ;  /* 0x000000ffff3e7224 */ /* 0x000fe400078e0041 */
[C---:B------:R-:W-:Y:S02]  /*cab0*/  FFMA.FTZ R61, R4.reuse, UR4, R225 ;  /* 0x00000004043d7c23 */ /* 0x040fe400080100e1 */
[----:B------:R-:W-:Y:S01]  /*cac0*/  FFMA.FTZ R70, R4, UR4, R70 ;  /* 0x0000000404467c23 */ /* 0x000fe20008010046 */
[----:B------:R-:W-:Y:S01]  /*cad0*/  FSEL R120, R120, -INF , !P3 ;  /* 0xff80000078787808 */ /* 0x000fe20005800000 */
[C---:B------:R-:W-:Y:S01]  /*cae0*/  FFMA.FTZ R47, R2.reuse, UR4, R251 ;  /* 0x00000004022f7c23 */ /* 0x040fe200080100fb */
[----:B------:R-:W-:Y:S01]  /*caf0*/  FSEL R121, R121, -INF , !P0 ;  /* 0xff80000079797808 */ /* 0x000fe20004000000 */
[----:B------:R-:W-:Y:S01]  /*cb00*/  FFMA.FTZ R59, R2, UR4, R59 ;  /* 0x00000004023b7c23 */ /* 0x000fe2000801003b */
[----:B------:R-:W-:Y:S01]  /*cb10*/  FSEL R212, R128, -INF , !P2 ;  /* 0xff80000080d47808 */ /* 0x000fe20005000000 */
[----:B------:R-:W-:Y:S01]  /*cb20*/  FFMA.FTZ R51, R2, UR4, R51 ;  /* 0x0000000402337c23 */ /* 0x000fe20008010033 */
[-C--:B------:R-:W-:Y:S01]  /*cb30*/  ISETP.GE.AND P5, PT, R33, R13.reuse, PT ;  /* 0x0000000d2100720c */ /* 0x080fe20003fa6270 */
[----:B------:R-:W2:Y:S01]  /*cb40*/  I2F R2, R6 ;  /* 0x0000000600027306 */ /* 0x000ea20000201400 */
[C---:B---3--:R-:W-:Y:S01]  /*cb50*/  FFMA.FTZ R79, R5.reuse, UR4, R68 ;  /* 0x00000004054f7c23 */ /* 0x048fe20008010044 */
[----:B------:R-:W-:Y:S01]  /*cb60*/  ISETP.GE.AND P6, PT, R28, R13, PT ;  /* 0x0000000d1c00720c */ /* 0x000fe20003fc6270 */
[C---:B------:R-:W-:Y:S01]  /*cb70*/  FFMA.FTZ R74, R5.reuse, UR4, R64 ;  /* 0x00000004054a7c23 */ /* 0x040fe20008010040 */
[----:B------:R1:W5:Y:S01]  /*cb80*/  LDL.LU R140, [R1+0xec] ;  /* 0x0000ec00018c7983 */ /* 0x0003620000300800 */
[----:B------:R-:W-:-:S02]  /*cb90*/  FFMA.FTZ R65, R5, UR4, R224 ;  /* 0x0000000405417c23 */ /* 0x000fc400080100e0 */
[----:B------:R-:W-:Y:S01]  /*cba0*/  FFMA.FTZ R68, R5, UR4, R226 ;  /* 0x0000000405447c23 */ /* 0x000fe200080100e2 */
[----:B------:R-:W-:Y:S01]  /*cbb0*/  IADD3 R5, R0, 0x71, RZ ;  /* 0x0000007100057810 */ /* 0x000fe20007ffe0ff */
[----:B------:R-:W-:Y:S02]  /*cbc0*/  FFMA.FTZ R64, R4, UR4, R227 ;  /* 0x0000000404407c23 */ /* 0x000fe400080100e3 */
[----:B------:R-:W3:Y:S01]  /*cbd0*/  I2F R4, R9 ;  /* 0x0000000900047306 */ /* 0x000ee20000201400 */
[C---:B--2---:R-:W-:Y:S02]  /*cbe0*/  FFMA.FTZ R42, R2.reuse, UR4, R42 ;  /* 0x00000004022a7c23 */ /* 0x044fe4000801002a */
[C---:B------:R-:W-:Y:S02]  /*cbf0*/  FFMA.FTZ R43, R2.reuse, UR4, R43 ;  /* 0x00000004022b7c23 */ /* 0x040fe4000801002b */
[C---:B------:R-:W-:Y:S02]  /*cc00*/  FFMA.FTZ R54, R2.reuse, UR4, R54 ;  /* 0x0000000402367c23 */ /* 0x040fe40008010036 */
[----:B------:R-:W-:-:S02]  /*cc10*/  FFMA.FTZ R46, R2, UR4, R46 ;  /* 0x00000004022e7c23 */ /* 0x000fc4000801002e */
[----:B------:R-:W2:Y:S01]  /*cc20*/  I2F R2, R5 ;  /* 0x0000000500027306 */ /* 0x000ea20000201400 */
[C---:B---3--:R-:W-:Y:S02]  /*cc30*/  FFMA.FTZ R56, R4.reuse, UR4, R229 ;  /* 0x0000000404387c23 */ /* 0x048fe400080100e5 */
[C---:B------:R-:W-:Y:S02]  /*cc40*/  FFMA.FTZ R55, R4.reuse, UR4, R231 ;  /* 0x0000000404377c23 */ /* 0x040fe400080100e7 */
[C---:B------:R-:W-:Y:S02]  /*cc50*/  FFMA.FTZ R67, R4.reuse, UR4, R67 ;  /* 0x0000000404437c23 */ /* 0x040fe40008010043 */
[----:B------:R-:W-:Y:S01]  /*cc60*/  FFMA.FTZ R62, R4, UR4, R62 ;  /* 0x00000004043e7c23 */ /* 0x000fe2000801003e */
[----:B------:R-:W-:Y:S01]  /*cc70*/  IADD3 R4, R0, 0x78, RZ ;  /* 0x0000007800047810 */ /* 0x000fe20007ffe0ff */
[C---:B--2---:R-:W-:Y:S02]  /*cc80*/  FFMA.FTZ R40, R2.reuse, UR4, R40 ;  /* 0x0000000402287c23 */ /* 0x044fe40008010028 */
[----:B------:R-:W-:-:S02]  /*cc90*/  FFMA.FTZ R41, R2, UR4, R41 ;  /* 0x0000000402297c23 */ /* 0x000fc40008010029 */
[C---:B------:R-:W-:Y:S02]  /*cca0*/  FFMA.FTZ R53, R2.reuse, UR4, R53 ;  /* 0x0000000402357c23 */ /* 0x040fe40008010035 */
[----:B------:R-:W-:Y:S02]  /*ccb0*/  FFMA.FTZ R50, R2, UR4, R50 ;  /* 0x0000000402327c23 */ /* 0x000fe40008010032 */
[----:B------:R-:W2:Y:S01]  /*ccc0*/  I2F R2, R4 ;  /* 0x0000000400027306 */ /* 0x000ea20000201400 */
[-C--:B------:R-:W-:Y:S02]  /*ccd0*/  ISETP.GE.AND P3, PT, R32, R13.reuse, PT ;  /* 0x0000000d2000720c */ /* 0x080fe40003f66270 */
[-C--:B------:R-:W-:Y:S02]  /*cce0*/  ISETP.GE.AND P0, PT, R31, R13.reuse, PT ;  /* 0x0000000d1f00720c */ /* 0x080fe40003f06270 */
[----:B------:R-:W-:Y:S02]  /*ccf0*/  FSEL R155, R155, -INF , !P3 ;  /* 0xff8000009b9b7808 */ /* 0x000fe40005800000 */
[----:B------:R-:W-:-:S02]  /*cd00*/  ISETP.GE.AND P3, PT, R26, R13, PT ;  /* 0x0000000d1a00720c */ /* 0x000fc40003f66270 */
[----:B------:R-:W-:Y:S02]  /*cd10*/  FSEL R149, R149, -INF , !P0 ;  /* 0xff80000095957808 */ /* 0x000fe40004000000 */
[-C--:B------:R-:W-:Y:S02]  /*cd20*/  ISETP.GE.AND P0, PT, R25, R13.reuse, PT ;  /* 0x0000000d1900720c */ /* 0x080fe40003f06270 */
[----:B------:R-:W-:Y:S01]  /*cd30*/  ISETP.GE.AND P2, PT, R24, R13, PT ;  /* 0x0000000d1800720c */ /* 0x000fe20003f46270 */
[C---:B--2---:R-:W-:Y:S02]  /*cd40*/  FFMA.FTZ R52, R2.reuse, UR4, R52 ;  /* 0x0000000402347c23 */ /* 0x044fe40008010034 */
[C---:B------:R-:W-:Y:S02]  /*cd50*/  FFMA.FTZ R38, R2.reuse, UR4, R38 ;  /* 0x0000000402267c23 */ /* 0x040fe40008010026 */
[C---:B------:R-:W-:Y:S02]  /*cd60*/  FFMA.FTZ R39, R2.reuse, UR4, R39 ;  /* 0x0000000402277c23 */ /* 0x040fe40008010027 */
[----:B------:R-:W-:Y:S01]  /*cd70*/  FFMA.FTZ R45, R2, UR4, R45 ;  /* 0x00000004022d7c23 */ /* 0x000fe2000801002d */
[----:B------:R-:W-:Y:S01]  /*cd80*/  FSEL R2, R107, -INF , !P3 ;  /* 0xff8000006b027808 */ /* 0x000fe20005800000 */
[----:B------:R-:W-:Y:S01]  /*cd90*/  IMAD.MOV.U32 R213, RZ, RZ, R123 ;  /* 0x000000ffffd57224 */ /* 0x000fe200078e007b */
[----:B------:R-:W-:Y:S01]  /*cda0*/  FSEL R104, R104, -INF , !P0 ;  /* 0xff80000068687808 */ /* 0x000fe20004000000 */
[----:B------:R-:W-:Y:S01]  /*cdb0*/  IMAD.MOV.U32 R214, RZ, RZ, R122 ;  /* 0x000000ffffd67224 */ /* 0x000fe200078e007a */
[----:B------:R-:W-:Y:S01]  /*cdc0*/  FSEL R123, R125, -INF , !P4 ;  /* 0xff8000007d7b7808 */ /* 0x000fe20006000000 */
[----:B------:R2:W-:Y:S01]  /*cdd0*/  STL [R1+0x98], R2 ;  /* 0x0000980201007387 */ /* 0x0005e20000100800 */
[----:B------:R-:W-:-:S03]  /*cde0*/  FSEL R208, R208, -INF , !P5 ;  /* 0xff800000d0d07808 */ /* 0x000fc60006800000 */
[----:B------:R-:W-:Y:S01]  /*cdf0*/  BAR.SYNC.DEFER_BLOCKING 0x0 ;  /* 0x0000000000007b1d */ /* 0x000fe20000010000 */
[-C--:B------:R-:W-:Y:S02]  /*ce00*/  ISETP.GE.AND P4, PT, R23, R13.reuse, PT ;  /* 0x0000000d1700720c */ /* 0x080fe40003f86270 */
[----:B------:R-:W-:Y:S02]  /*ce10*/  FSEL R122, R116, -INF , !P6 ;  /* 0xff800000747a7808 */ /* 0x000fe40007000000 */
[-C--:B------:R-:W-:Y:S02]  /*ce20*/  ISETP.GE.AND P5, PT, R27, R13.reuse, PT ;  /* 0x0000000d1b00720c */ /* 0x080fe40003fa6270 */
[----:B------:R-:W-:Y:S01]  /*ce30*/  ISETP.GE.AND P6, PT, R22, R13, PT ;  /* 0x0000000d1600720c */ /* 0x000fe20003fc6270 */
[----:B------:R-:W-:Y:S01]  /*ce40*/  STL [R1+0x94], R104 ;  /* 0x0000946801007387 */ /* 0x000fe20000100800 */
[----:B------:R-:W-:Y:S02]  /*ce50*/  FSEL R98, R98, -INF , !P4 ;  /* 0xff80000062627808 */ /* 0x000fe40006000000 */
[----:B------:R-:W-:-:S02]  /*ce60*/  FSEL R110, R110, -INF , !P5 ;  /* 0xff8000006e6e7808 */ /* 0x000fc40006800000 */
[-C--:B------:R-:W-:Y:S02]  /*ce70*/  ISETP.GE.AND P5, PT, R21, R13.reuse, PT ;  /* 0x0000000d1500720c */ /* 0x080fe40003fa6270 */
[----:B--2---:R-:W-:Y:S02]  /*ce80*/  FSEL R2, R101, -INF , !P2 ;  /* 0xff80000065027808 */ /* 0x004fe40005000000 */
[----:B------:R-:W-:-:S03]  /*ce90*/  ISETP.GE.AND P3, PT, R20, R13, PT ;  /* 0x0000000d1400720c */ /* 0x000fc60003f66270 */
[----:B------:R2:W-:Y:S01]  /*cea0*/  STL [R1+0x90], R2 ;  /* 0x0000900201007387 */ /* 0x0005e20000100800 */
[----:B------:R-:W-:-:S03]  /*ceb0*/  FSEL R88, R88, -INF , !P5 ;  /* 0xff80000058587808 */ /* 0x000fc60006800000 */
[----:B------:R-:W-:Y:S01]  /*cec0*/  STL [R1+0x8c], R98 ;  /* 0x00008c6201007387 */ /* 0x000fe20000100800 */
[-C--:B------:R-:W-:Y:S02]  /*ced0*/  ISETP.GE.AND P2, PT, R18, R13.reuse, PT ;  /* 0x0000000d1200720c */ /* 0x080fe40003f46270 */
[-C--:B------:R-:W-:Y:S02]  /*cee0*/  ISETP.GE.AND P0, PT, R19, R13.reuse, PT ;  /* 0x0000000d1300720c */ /* 0x080fe40003f06270 */
[----:B------:R-:W-:Y:S02]  /*cef0*/  ISETP.GE.AND P4, PT, R17, R13, PT ;  /* 0x0000000d1100720c */ /* 0x000fe40003f86270 */
[----:B--2---:R-:W-:-:S05]  /*cf00*/  FSEL R2, R95, -INF , !P6 ;  /* 0xff8000005f027808 */ /* 0x004fca0007000000 */
[----:B------:R2:W-:Y:S04]  /*cf10*/  STL [R1+0x88], R2 ;  /* 0x0000880201007387 */ /* 0x0005e80000100800 */
[----:B------:R3:W-:Y:S01]  /*cf20*/  STL [R1+0x84], R88 ;  /* 0x0000845801007387 */ /* 0x0007e20000100800 */
[----:B------:R-:W-:Y:S02]  /*cf30*/  FSEL R77, R77, -INF , !P0 ;  /* 0xff8000004d4d7808 */ /* 0x000fe40004000000 */
[-C--:B------:R-:W-:Y:S02]  /*cf40*/  ISETP.GE.AND P0, PT, R9, R13.reuse, PT ;  /* 0x0000000d0900720c */ /* 0x080fe40003f06270 */
[----:B------:R-:W-:Y:S02]  /*cf50*/  FSEL R128, R69, -INF , !P4 ;  /* 0xff80000045807808 */ /* 0x000fe40006000000 */
[----:B------:R-:W-:-:S02]  /*cf60*/  ISETP.GE.AND P5, PT, R11, R13, PT ;  /* 0x0000000d0b00720c */ /* 0x000fc40003fa6270 */
[----:B--2---:R-:W-:-:S05]  /*cf70*/  FSEL R2, R81, -INF , !P3 ;  /* 0xff80000051027808 */ /* 0x004fca0005800000 */
[----:B------:R2:W-:Y:S01]  /*cf80*/  STL [R1+0x80], R2 ;  /* 0x0000800201007387 */ /* 0x0005e20000100800 */
[-C--:B------:R-:W-:Y:S02]  /*cf90*/  ISETP.GE.AND P4, PT, R7, R13.reuse, PT ;  /* 0x0000000d0700720c */ /* 0x080fe40003f86270 */
[-C--:B------:R-:W-:Y:S02]  /*cfa0*/  ISETP.GE.AND P6, PT, R16, R13.reuse, PT ;  /* 0x0000000d1000720c */ /* 0x080fe40003fc6270 */
[----:B------:R-:W-:Y:S01]  /*cfb0*/  ISETP.GE.AND P3, PT, R10, R13, PT ;  /* 0x0000000d0a00720c */ /* 0x000fe20003f66270 */
[----:B------:R-:W-:Y:S01]  /*cfc0*/  STL [R1+0x7c], R77 ;  /* 0x00007c4d01007387 */ /* 0x000fe20000100800 */
[----:B---3--:R-:W-:Y:S02]  /*cfd0*/  FSEL R88, R56, -INF , !P0 ;  /* 0xff80000038587808 */ /* 0x008fe40004000000 */
[----:B------:R-:W-:Y:S02]  /*cfe0*/  FSEL R101, R61, -INF , !P5 ;  /* 0xff8000003d657808 */ /* 0x000fe40006800000 */
[----:B------:R-:W-:-:S02]  /*cff0*/  FSEL R81, R44, -INF , !P4 ;  /* 0xff8000002c517808 */ /* 0x000fc40006000000 */
[----:B------:R-:W-:Y:S02]  /*d000*/  FSEL R116, R65, -INF , !P6 ;  /* 0xff80000041747808 */ /* 0x000fe40007000000 */
[----:B--2---:R-:W-:Y:S02]  /*d010*/  FSEL R2, R73, -INF , !P2 ;  /* 0xff80000049027808 */ /* 0x004fe40005000000 */
[----:B------:R-:W-:-:S04]  /*d020*/  ISETP.GE.AND P2, PT, R8, R13, PT ;  /* 0x0000000d0800720c */ /* 0x000fc80003f46270 */
[----:B------:R-:W-:Y:S02]  /*d030*/  FSEL R98, R49, -INF , !P2 ;  /* 0xff80000031627808 */ /* 0x000fe40005000000 */
[-C--:B------:R-:W-:Y:S01]  /*d040*/  ISETP.GE.AND P2, PT, R0, R12.reuse, PT ;  /* 0x0000000c0000720c */ /* 0x080fe20003f46270 */
[----:B------:R2:W-:Y:S01]  /*d050*/  STL [R1+0x78], R2 ;  /* 0x0000780201007387 */ /* 0x0005e20000100800 */
[----:B------:R-:W-:Y:S02]  /*d060*/  FSEL R61, R57, -INF , !P3 ;  /* 0xff800000393d7808 */ /* 0x000fe40005800000 */
[----:B------:R-:W-:Y:S02]  /*d070*/  FSEL R56, R213, -INF , !P2 ;  /* 0xff800000d5387808 */ /* 0x000fe40005000000 */
[-C--:B------:R-:W-:Y:S02]  /*d080*/  ISETP.GE.AND P2, PT, R33, R12.reuse, PT ;  /* 0x0000000c2100720c */ /* 0x080fe40003f46270 */
[----:B------:R-:W-:-:S02]  /*d090*/  ISETP.GE.AND P4, PT, R37, R12, PT ;  /* 0x0000000c2500720c */ /* 0x000fc40003f86270 */
[-C--:B------:R-:W-:Y:S02]  /*d0a0*/  ISETP.GE.AND P6, PT, R6, R13.reuse, PT ;  /* 0x0000000d0600720c */ /* 0x080fe40003fc6270 */
[-C--:B------:R-:W-:Y:S02]  /*d0b0*/  ISETP.GE.AND P5, PT, R5, R13.reuse, PT ;  /* 0x0000000d0500720c */ /* 0x080fe40003fa6270 */
[----:B------:R-:W-:Y:S02]  /*d0c0*/  ISETP.GE.AND P3, PT, R4, R13, PT ;  /* 0x0000000d0400720c */ /* 0x000fe40003f66270 */
[----:B------:R-:W-:Y:S02]  /*d0d0*/  FSEL R207, R207, -INF , !P2 ;  /* 0xff800000cfcf7808 */ /* 0x000fe40005000000 */
[----:B------:R-:W-:Y:S02]  /*d0e0*/  FSEL R57, R214, -INF , !P4 ;  /* 0xff800000d6397808 */ /* 0x000fe40006000000 */
[----:B------:R-:W-:-:S02]  /*d0f0*/  ISETP.GE.AND P2, PT, R28, R12, PT ;  /* 0x0000000c1c00720c */ /* 0x000fc40003f46270 */
[----:B--2---:R-:W-:Y:S02]  /*d100*/  IADD3 R2, R0, 0x79, RZ ;  /* 0x0000007900027810 */ /* 0x004fe40007ffe0ff */
[----:B------:R-:W-:Y:S02]  /*d110*/  FSEL R77, R42, -INF , !P6 ;  /* 0xff8000002a4d7808 */ /* 0x000fe40007000000 */
[----:B------:R-:W-:Y:S02]  /*d120*/  ISETP.GE.AND P0, PT, R2, R13, PT ;  /* 0x0000000d0200720c */ /* 0x000fe40003f06270 */
[----:B------:R-:W-:Y:S02]  /*d130*/  FSEL R73, R40, -INF , !P5 ;  /* 0xff80000028497808 */ /* 0x000fe40006800000 */
[----:B------:R-:W-:Y:S02]  /*d140*/  FSEL R13, R38, -INF , !P3 ;  /* 0xff800000260d7808 */ /* 0x000fe40005800000 */
[----:B------:R-:W-:-:S02]  /*d150*/  ISETP.GE.AND P4, PT, R32, R12, PT ;  /* 0x0000000c2000720c */ /* 0x000fc40003f86270 */
[-C--:B------:R-:W-:Y:S02]  /*d160*/  ISETP.GE.AND P6, PT, R36, R12.reuse, PT ;  /* 0x0000000c2400720c */ /* 0x080fe40003fc6270 */
[-C--:B------:R-:W-:Y:S02]  /*d170*/  ISETP.GE.AND P5, PT, R35, R12.reuse, PT ;  /* 0x0000000c2300720c */ /* 0x080fe40003fa6270 */
[-C--:B------:R-:W-:Y:S02]  /*d180*/  ISETP.GE.AND P3, PT, R34, R12.reuse, PT ;  /* 0x0000000c2200720c */ /* 0x080fe40003f66270 */
[----:B------:R-:W-:Y:S02]  /*d190*/  FSEL R115, R115, -INF , !P2 ;  /* 0xff80000073737808 */ /* 0x000fe40005000000 */
[----:B------:R-:W-:Y:S02]  /*d1a0*/  FSEL R154, R154, -INF , !P4 ;  /* 0xff8000009a9a7808 */ /* 0x000fe40006000000 */
[----:B------:R-:W-:-:S02]  /*d1b0*/  ISETP.GE.AND P2, PT, R23, R12, PT ;  /* 0x0000000c1700720c */ /* 0x000fc40003f46270 */
[----:B------:R-:W-:Y:S02]  /*d1c0*/  FSEL R222, R222, -INF , !P6 ;  /* 0xff800000dede7808 */ /* 0x000fe40007000000 */
[----:B------:R-:W-:Y:S02]  /*d1d0*/  FSEL R219, R219, -INF , !P5 ;  /* 0xff800000dbdb7808 */ /* 0x000fe40006800000 */
[----:B------:R-:W-:Y:S02]  /*d1e0*/  FSEL R210, R210, -INF , !P3 ;  /* 0xff800000d2d27808 */ /* 0x000fe40005800000 */
[-C--:B------:R-:W-:Y:S02]  /*d1f0*/  ISETP.GE.AND P4, PT, R27, R12.reuse, PT ;  /* 0x0000000c1b00720c */ /* 0x080fe40003f86270 */
[-C--:B------:R-:W-:Y:S02]  /*d200*/  ISETP.GE.AND P6, PT, R31, R12.reuse, PT ;  /* 0x0000000c1f00720c */ /* 0x080fe40003fc6270 */
[----:B------:R-:W-:-:S02]  /*d210*/  ISETP.GE.AND P5, PT, R30, R12, PT ;  /* 0x0000000c1e00720c */ /* 0x000fc40003fa6270 */
[-C--:B------:R-:W-:Y:S02]  /*d220*/  ISETP.GE.AND P3, PT, R29, R12.reuse, PT ;  /* 0x0000000c1d00720c */ /* 0x080fe40003f66270 */
[----:B------:R-:W-:Y:S02]  /*d230*/  FSEL R97, R97, -INF , !P2 ;  /* 0xff80000061617808 */ /* 0x000fe40005000000 */
[----:B------:R-:W-:Y:S02]  /*d240*/  FSEL R109, R109, -INF , !P4 ;  /* 0xff8000006d6d7808 */ /* 0x000fe40006000000 */
[----:B------:R-:W-:Y:S02]  /*d250*/  ISETP.GE.AND P2, PT, R18, R12, PT ;  /* 0x0000000c1200720c */ /* 0x000fe40003f46270 */
[----:B------:R-:W-:Y:S02]  /*d260*/  FSEL R148, R148, -INF , !P6 ;  /* 0xff80000094947808 */ /* 0x000fe40007000000 */
[----:B------:R-:W-:-:S02]  /*d270*/  FSEL R127, R127, -INF , !P5 ;  /* 0xff8000007f7f7808 */ /* 0x000fc40006800000 */
[----:B------:R-:W-:Y:S02]  /*d280*/  FSEL R124, R124, -INF , !P3 ;  /* 0xff8000007c7c7808 */ /* 0x000fe40005800000 */
[-C--:B------:R-:W-:Y:S02]  /*d290*/  ISETP.GE.AND P4, PT, R22, R12.reuse, PT ;  /* 0x0000000c1600720c */ /* 0x080fe40003f86270 */
[-C--:B------:R-:W-:Y:S02]  /*d2a0*/  ISETP.GE.AND P6, PT, R26, R12.reuse, PT ;  /* 0x0000000c1a00720c */ /* 0x080fe40003fc6270 */
[-C--:B------:R-:W-:Y:S02]  /*d2b0*/  ISETP.GE.AND P5, PT, R25, R12.reuse, PT ;  /* 0x0000000c1900720c */ /* 0x080fe40003fa6270 */
[----:B------:R-:W-:Y:S02]  /*d2c0*/  ISETP.GE.AND P3, PT, R24, R12, PT ;  /* 0x0000000c1800720c */ /* 0x000fe40003f66270 */
[----:B------:R-:W-:-:S02]  /*d2d0*/  FSEL R69, R76, -INF , !P2 ;  /* 0xff8000004c457808 */ /* 0x000fc40005000000 */
[----:B------:R-:W-:Y:S02]  /*d2e0*/  FSEL R94, R94, -INF , !P4 ;  /* 0xff8000005e5e7808 */ /* 0x000fe40006000000 */
[-C--:B------:R-:W-:Y:S02]  /*d2f0*/  ISETP.GE.AND P2, PT, R9, R12.reuse, PT ;  /* 0x0000000c0900720c */ /* 0x080fe40003f46270 */
[----:B------:R-:W-:Y:S02]  /*d300*/  FSEL R125, R106, -INF , !P6 ;  /* 0xff8000006a7d7808 */ /* 0x000fe40007000000 */
[----:B------:R-:W-:Y:S02]  /*d310*/  FSEL R95, R103, -INF , !P5 ;  /* 0xff800000675f7808 */ /* 0x000fe40006800000 */
[----:B------:R-:W-:Y:S02]  /*d320*/  FSEL R100, R100, -INF , !P3 ;  /* 0xff80000064647808 */ /* 0x000fe40005800000 */
[-C--:B------:R-:W-:Y:S01]  /*d330*/  ISETP.GE.AND P4, PT, R17, R12.reuse, PT ;  /* 0x0000000c1100720c */ /* 0x080fe20003f86270 */
[----:B------:R2:W-:Y:S01]  /*d340*/  STL [R1+0x70], R13 ;  /* 0x0000700d01007387 */ /* 0x0005e20000100800 */
[----:B------:R-:W-:-:S02]  /*d350*/  ISETP.GE.AND P6, PT, R21, R12, PT ;  /* 0x0000000c1500720c */ /* 0x000fc40003fc6270 */
[-C--:B------:R-:W-:Y:S02]  /*d360*/  ISETP.GE.AND P5, PT, R20, R12.reuse, PT ;  /* 0x0000000c1400720c */ /* 0x080fe40003fa6270 */
[----:B------:R-:W-:Y:S02]  /*d370*/  ISETP.GE.AND P3, PT, R19, R12, PT ;  /* 0x0000000c1300720c */ /* 0x000fe40003f66270 */
[----:B------:R-:W-:Y:S02]  /*d380*/  FSEL R65, R72, -INF , !P4 ;  /* 0xff80000048417808 */ /* 0x000fe40006000000 */
[----:B------:R-:W-:Y:S02]  /*d390*/  FSEL R87, R87, -INF , !P6 ;  /* 0xff80000057577808 */ /* 0x000fe40007000000 */
[----:B------:R-:W-:Y:S02]  /*d3a0*/  FSEL R84, R84, -INF , !P5 ;  /* 0xff80000054547808 */ /* 0x000fe40006800000 */
[----:B------:R-:W-:-:S02]  /*d3b0*/  FSEL R80, R80, -INF , !P3 ;  /* 0xff80000050507808 */ /* 0x000fc40005800000 */
[-C--:B------:R-:W-:Y:S02]  /*d3c0*/  ISETP.GE.AND P4, PT, R8, R12.reuse, PT ;  /* 0x0000000c0800720c */ /* 0x080fe40003f86270 */
[-C--:B------:R-:W-:Y:S02]  /*d3d0*/  ISETP.GE.AND P6, PT, R16, R12.reuse, PT ;  /* 0x0000000c1000720c */ /* 0x080fe40003fc6270 */
[-C--:B------:R-:W-:Y:S02]  /*d3e0*/  ISETP.GE.AND P5, PT, R11, R12.reuse, PT ;  /* 0x0000000c0b00720c */ /* 0x080fe40003fa6270 */
[----:B------:R-:W-:Y:S02]  /*d3f0*/  ISETP.GE.AND P3, PT, R10, R12, PT ;  /* 0x0000000c0a00720c */ /* 0x000fe40003f66270 */
[----:B--2---:R-:W-:Y:S02]  /*d400*/  FSEL R13, R55, -INF , !P2 ;  /* 0xff800000370d7808 */ /* 0x004fe40005000000 */
[----:B------:R-:W-:-:S03]  /*d410*/  FSEL R49, R68, -INF , !P6 ;  /* 0xff80000044317808 */ /* 0x000fc60007000000 */
[----:B------:R2:W-:Y:S01]  /*d420*/  STL [R1+0x68], R13 ;  /* 0x0000680d01007387 */ /* 0x0005e20000100800 */
[----:B------:R-:W-:Y:S02]  /*d430*/  FSEL R44, R64, -INF , !P5 ;  /* 0xff800000402c7808 */ /* 0x000fe40006800000 */
[----:B------:R-:W-:Y:S02]  /*d440*/  FSEL R42, R60, -INF , !P3 ;  /* 0xff8000003c2a7808 */ /* 0x000fe40005800000 */
[-C--:B------:R-:W-:Y:S02]  /*d450*/  ISETP.GE.AND P6, PT, R7, R12.reuse, PT ;  /* 0x0000000c0700720c */ /* 0x080fe40003fc6270 */
[-C--:B------:R-:W-:Y:S02]  /*d460*/  ISETP.GE.AND P5, PT, R6, R12.reuse, PT ;  /* 0x0000000c0600720c */ /* 0x080fe40003fa6270 */
[-C--:B------:R-:W-:Y:S02]  /*d470*/  ISETP.GE.AND P3, PT, R5, R12.reuse, PT ;  /* 0x0000000c0500720c */ /* 0x080fe40003f66270 */
[----:B------:R-:W-:-:S02]  /*d480*/  ISETP.GE.AND P2, PT, R4, R12, PT ;  /* 0x0000000c0400720c */ /* 0x000fc40003f46270 */
[----:B------:R-:W-:Y:S02]  /*d490*/  FSEL R38, R43, -INF , !P5 ;  /* 0xff8000002b267808 */ /* 0x000fe40006800000 */
[----:B--2---:R-:W-:Y:S02]  /*d4a0*/  FSEL R13, R48, -INF , !P4 ;  /* 0xff800000300d7808 */ /* 0x004fe40006000000 */
[----:B------:R-:W-:Y:S02]  /*d4b0*/  ISETP.GE.AND P4, PT, R2, R12, PT ;  /* 0x0000000c0200720c */ /* 0x000fe40003f86270 */
[----:B------:R-:W2:Y:S01]  /*d4c0*/  I2F R12, R2 ;  /* 0x00000002000c7306 */ /* 0x000ea20000201400 */
[----:B------:R3:W-:Y:S01]  /*d4d0*/  STL [R1+0x64], R13 ;  /* 0x0000640d01007387 */ /* 0x0007e20000100800 */
[----:B------:R-:W-:Y:S02]  /*d4e0*/  ISETP.GE.AND P5, PT, R0, R14, PT ;  /* 0x0000000e0000720c */ /* 0x000fe40003fa6270 */
[----:B---3--:R-:W-:-:S02]  /*d4f0*/  FSEL R13, R47, -INF , !P6 ;  /* 0xff8000002f0d7808 */ /* 0x008fc40007000000 */
[----:B------:R-:W-:-:S03]  /*d500*/  ISETP.GE.AND P6, PT, R0, R15, PT ;  /* 0x0000000f0000720c */ /* 0x000fc60003fc6270 */
[----:B------:R3:W-:Y:S01]  /*d510*/  STL [R1+0x60], R13 ;  /* 0x0000600d01007387 */ /* 0x0007e20000100800 */
[----:B------:R-:W-:-:S03]  /*d520*/  FSEL R0, R39, -INF , !P2 ;  /* 0xff80000027007808 */ /* 0x000fc60005000000 */
[----:B------:R4:W-:Y:S01]  /*d530*/  STL [R1+0x5c], R38 ;  /* 0x00005c2601007387 */ /* 0x0009e20000100800 */
[----:B------:R-:W-:Y:S02]  /*d540*/  ISETP.GE.AND P2, PT, R37, R14, PT ;  /* 0x0000000e2500720c */ /* 0x000fe40003f46270 */
[----:B---3--:R-:W-:-:S05]  /*d550*/  FSEL R13, R41, -INF , !P3 ;  /* 0xff800000290d7808 */ /* 0x008fca0005800000 */
[----:B------:R2:W-:Y:S04]  /*d560*/  STL [R1+0x58], R13 ;  /* 0x0000580d01007387 */ /* 0x0005e80000100800 */
[----:B------:R3:W-:Y:S01]  /*d570*/  STL [R1+0x44], R0 ;  /* 0x0000440001007387 */ /* 0x0007e20000100800 */
[----:B------:R-:W-:Y:S02]  /*d580*/  ISETP.GE.AND P3, PT, R37, R15, PT ;  /* 0x0000000f2500720c */ /* 0x000fe40003f66270 */
[----:B------:R-:W-:Y:S02]  /*d590*/  FSEL R37, R136, -INF , !P5 ;  /* 0xff80000088257808 */ /* 0x000fe40006800000 */
[----:B------:R-:W-:Y:S02]  /*d5a0*/  ISETP.GE.AND P5, PT, R35, R14, PT ;  /* 0x0000000e2300720c */ /* 0x000fe40003fa6270 */
[----:B----4-:R-:W-:-:S02]  /*d5b0*/  FSEL R38, R134, -INF , !P2 ;  /* 0xff80000086267808 */ /* 0x010fc40005000000 */
[----:B------:R-:W-:Y:S01]  /*d5c0*/  ISETP.GE.AND P2, PT, R34, R14, PT ;  /* 0x0000000e2200720c */ /* 0x000fe20003f46270 */
[C---:B--2---:R-:W-:Y:S02]  /*d5d0*/  FFMA.FTZ R13, R12.reuse, UR4, R139 ;  /* 0x000000040c0d7c23 */ /* 0x044fe4000801008b */
[----:B---3--:R-:W-:-:S03]  /*d5e0*/  FFMA.FTZ R0, R12, UR4, R138 ;  /* 0x000000040c007c23 */ /* 0x008fc6000801008a */
[----:B------:R-:W-:Y:S01]  /*d5f0*/  FSEL R13, R13, -INF , !P0 ;  /* 0xff8000000d0d7808 */ /* 0x000fe20004000000 */
[----:B------:R1:W5:Y:S01]  /*d600*/  LDL.LU R139, [R1+0xe8] ;  /* 0x0000e800018b7983 */ /* 0x0003620000300800 */
[-C--:B------:R-:W-:Y:S02]  /*d610*/  ISETP.GE.AND P0, PT, R36, R15.reuse, PT ;  /* 0x0000000f2400720c */ /* 0x080fe40003f06270 */
[----:B------:R-:W-:Y:S01]  /*d620*/  FSEL R0, R0, -INF , !P4 ;  /* 0xff80000000007808 */ /* 0x000fe20006000000 */
[----:B------:R1:W5:Y:S01]  /*d630*/  LDL.LU R138, [R1+0xe4] ;  /* 0x0000e400018a7983 */ /* 0x0003620000300800 */
[----:B------:R-:W-:Y:S02]  /*d640*/  ISETP.GE.AND P4, PT, R36, R14, PT ;  /* 0x0000000e2400720c */ /* 0x000fe40003f86270 */
[----:B------:R-:W-:Y:S02]  /*d650*/  FSEL R36, R137, -INF , !P6 ;  /* 0xff80000089247808 */ /* 0x000fe40007000000 */
[----:B------:R-:W-:-:S02]  /*d660*/  ISETP.GE.AND P6, PT, R35, R15, PT ;  /* 0x0000000f2300720c */ /* 0x000fc40003fc6270 */
[----:B------:R-:W-:Y:S02]  /*d670*/  FSEL R35, R135, -INF , !P3 ;  /* 0xff80000087237808 */ /* 0x000fe40005800000 */
[-C--:B------:R-:W-:Y:S02]  /*d680*/  ISETP.GE.AND P3, PT, R34, R15.reuse, PT ;  /* 0x0000000f2200720c */ /* 0x080fe40003f66270 */
[----:B------:R-:W-:Y:S02]  /*d690*/  FSEL R221, R221, -INF , !P2 ;  /* 0xff800000dddd7808 */ /* 0x000fe40005000000 */
[----:B------:R-:W-:Y:S02]  /*d6a0*/  FSEL R245, R245, -INF , !P3 ;  /* 0xff800000f5f57808 */ /* 0x000fe40005800000 */
[----:B------:R-:W-:Y:S02]  /*d6b0*/  ISETP.GE.AND P3, PT, R31, R15, PT ;  /* 0x0000000f1f00720c */ /* 0x000fe40003f66270 */
[----:B------:R-:W-:-:S02]  /*d6c0*/  FSEL R39, R252, -INF , !P4 ;  /* 0xff800000fc277808 */ /* 0x000fc40006000000 */
[-C--:B------:R-:W-:Y:S02]  /*d6d0*/  ISETP.GE.AND P2, PT, R31, R14.reuse, PT ;  /* 0x0000000e1f00720c */ /* 0x080fe40003f46270 */
[----:B------:R-:W-:Y:S02]  /*d6e0*/  ISETP.GE.AND P4, PT, R33, R14, PT ;  /* 0x0000000e2100720c */ /* 0x000fe40003f86270 */
[----:B------:R-:W-:Y:S02]  /*d6f0*/  FSEL R206, R206, -INF , !P3 ;  /* 0xff800000cece7808 */ /* 0x000fe40005800000 */
[----:B------:R-:W-:Y:S02]  /*d700*/  ISETP.GE.AND P3, PT, R28, R15, PT ;  /* 0x0000000f1c00720c */ /* 0x000fe40003f66270 */
[----:B------:R-:W-:Y:S02]  /*d710*/  FSEL R205, R205, -INF , !P2 ;  /* 0xff800000cdcd7808 */ /* 0x000fe40005000000 */
[----:B------:R-:W-:-:S02]  /*d720*/  FSEL R217, R217, -INF , !P4 ;  /* 0xff800000d9d97808 */ /* 0x000fc40006000000 */
[-C--:B------:R-:W-:Y:S02]  /*d730*/  ISETP.GE.AND P2, PT, R28, R14.reuse, PT ;  /* 0x0000000e1c00720c */ /* 0x080fe40003f46270 */
[----:B------:R-:W-:Y:S02]  /*d740*/  FSEL R40, R246, -INF , !P5 ;  /* 0xff800000f6287808 */ /* 0x000fe40006800000 */
[-C--:B------:R-:W-:Y:S02]  /*d750*/  ISETP.GE.AND P4, PT, R30, R14.reuse, PT ;  /* 0x0000000e1e00720c */ /* 0x080fe40003f86270 */
[----:B------:R-:W-:Y:S02]  /*d760*/  ISETP.GE.AND P5, PT, R32, R14, PT ;  /* 0x0000000e2000720c */ /* 0x000fe40003fa6270 */
[----:B------:R-:W-:Y:S02]  /*d770*/  FSEL R129, R129, -INF , !P3 ;  /* 0xff80000081817808 */ /* 0x000fe40005800000 */
[----:B------:R-:W-:-:S02]  /*d780*/  ISETP.GE.AND P3, PT, R25, R15, PT ;  /* 0x0000000f1900720c */ /* 0x000fc40003f66270 */
[----:B------:R-:W-:Y:S02]  /*d790*/  FSEL R126, R126, -INF , !P2 ;  /* 0xff8000007e7e7808 */ /* 0x000fe40005000000 */
[----:B------:R-:W-:Y:S02]  /*d7a0*/  FSEL R153, R153, -INF , !P4 ;  /* 0xff80000099997808 */ /* 0x000fe40006000000 */
[-C--:B------:R-:W-:Y:S02]  /*d7b0*/  ISETP.GE.AND P2, PT, R25, R14.reuse, PT ;  /* 0x0000000e1900720c */ /* 0x080fe40003f46270 */
[----:B------:R-:W-:Y:S02]  /*d7c0*/  FSEL R209, R209, -INF , !P5 ;  /* 0xff800000d1d17808 */ /* 0x000fe40006800000 */
[-C--:B------:R-:W-:Y:S02]  /*d7d0*/  ISETP.GE.AND P4, PT, R27, R14.reuse, PT ;  /* 0x0000000e1b00720c */ /* 0x080fe40003f86270 */
[----:B------:R-:W-:-:S02]  /*d7e0*/  ISETP.GE.AND P5, PT, R29, R14, PT ;  /* 0x0000000e1d00720c */ /* 0x000fc40003fa6270 */
[----:B------:R-:W-:Y:S02]  /*d7f0*/  FSEL R113, R113, -INF , !P3 ;  /* 0xff80000071717808 */ /* 0x000fe40005800000 */
[----:B------:R-:W-:Y:S02]  /*d800*/  ISETP.GE.AND P3, PT, R22, R15, PT ;  /* 0x0000000f1600720c */ /* 0x000fe40003f66270 */
[----:B------:R-:W-:Y:S01]  /*d810*/  FSEL R111, R111, -INF , !P2 ;  /* 0xff8000006f6f7808 */ /* 0x000fe20005000000 */
[----:B------:R-:W-:Y:S01]  /*d820*/  STL [R1+0x28], R13 ;  /* 0x0000280d01007387 */ /* 0x000fe20000100800 */
[----:B------:R-:W-:Y:S02]  /*d830*/  FSEL R118, R118, -INF , !P4 ;  /* 0xff80000076767808 */ /* 0x000fe40006000000 */
[----:B------:R-:W-:Y:S01]  /*d840*/  ISETP.GE.AND P2, PT, R22, R14, PT ;  /* 0x0000000e1600720c */ /* 0x000fe20003f46270 */
[----:B------:R2:W-:Y:S01]  /*d850*/  STL [R1+0x40], R0 ;  /* 0x0000400001007387 */ /* 0x0005e20000100800 */
[----:B------:R-:W-:-:S02]  /*d860*/  FSEL R130, R130, -INF , !P5 ;  /* 0xff80000082827808 */ /* 0x000fc40006800000 */
[-C--:B------:R-:W-:Y:S01]  /*d870*/  ISETP.GE.AND P4, PT, R24, R14.reuse, PT ;  /* 0x0000000e1800720c */ /* 0x080fe20003f86270 */
[----:B------:R1:W5:Y:S01]  /*d880*/  LDL.LU R137, [R1+0xe0] ;  /* 0x0000e00001897983 */ /* 0x0003620000300800 */
[----:B------:R-:W-:Y:S02]  /*d890*/  ISETP.GE.AND P5, PT, R26, R14, PT ;  /* 0x0000000e1a00720c */ /* 0x000fe40003fa6270 */
[----:B------:R-:W-:Y:S01]  /*d8a0*/  FSEL R41, R99, -INF , !P3 ;  /* 0xff80000063297808 */ /* 0x000fe20005800000 */
[----:B------:R1:W5:Y:S01]  /*d8b0*/  LDL.LU R136, [R1+0xdc] ;  /* 0x0000dc0001887983 */ /* 0x0003620000300800 */
[----:B------:R-:W-:Y:S02]  /*d8c0*/  FSEL R108, R108, -INF , !P4 ;  /* 0xff8000006c6c7808 */ /* 0x000fe40006000000 */
[----:B------:R-:W-:Y:S01]  /*d8d0*/  FSEL R34, R133, -INF , !P0 ;  /* 0xff80000085227808 */ /* 0x000fe20004000000 */
[----:B------:R1:W5:Y:S01]  /*d8e0*/  LDL.LU R135, [R1+0xd8] ;  /* 0x0000d80001877983 */ /* 0x0003620000300800 */
[----:B------:R-:W-:-:S02]  /*d8f0*/  FSEL R114, R114, -INF , !P5 ;  /* 0xff80000072727808 */ /* 0x000fc40006800000 */
[-C--:B------:R-:W-:Y:S01]  /*d900*/  ISETP.GE.AND P4, PT, R21, R14.reuse, PT ;  /* 0x0000000e1500720c */ /* 0x080fe20003f86270 */
[----:B------:R1:W5:Y:S01]  /*d910*/  LDL.LU R134, [R1+0xd4] ;  /* 0x0000d40001867983 */ /* 0x0003620000300800 */
[----:B------:R-:W-:-:S03]  /*d920*/  ISETP.GE.AND P5, PT, R23, R14, PT ;  /* 0x0000000e1700720c */ /* 0x000fc60003fa6270 */
[----:B------:R1:W5:Y:S01]  /*d930*/  LDL.LU R133, [R1+0xd0] ;  /* 0x0000d00001857983 */ /* 0x0003620000300800 */
[----:B--2---:R-:W-:-:S03]  /*d940*/  FSEL R0, R96, -INF , !P2 ;  /* 0xff80000060007808 */ /* 0x004fc60005000000 */
[----:B------:R-:W-:Y:S01]  /*d950*/  STL [R1+0x4], R41 ;  /* 0x0000042901007387 */ /* 0x000fe20000100800 */
[----:B------:R-:W-:-:S03]  /*d960*/  FSEL R102, R102, -INF , !P5 ;  /* 0xff80000066667808 */ /* 0x000fc60006800000 */
[----:B------:R2:W-:Y:S01]  /*d970*/  STL [R1+0x24], R0 ;  /* 0x0000240001007387 */ /* 0x0005e20000100800 */
[-C--:B------:R-:W-:Y:S02]  /*d980*/  ISETP.GE.AND P5, PT, R20, R14.reuse, PT ;  /* 0x0000000e1400720c */ /* 0x080fe40003fa6270 */
[----:B------:R-:W-:Y:S02]  /*d990*/  ISETP.GE.AND P2, PT, R19, R14, PT ;  /* 0x0000000e1300720c */ /* 0x000fe40003f46270 */
[----:B--2---:R-:W-:-:S05]  /*d9a0*/  FSEL R0, R91, -INF , !P4 ;  /* 0xff8000005b007808 */ /* 0x004fca0006000000 */
[----:B------:R2:W-:Y:S01]  /*d9b0*/  STL [R1+0x20], R0 ;  /* 0x0000200001007387 */ /* 0x0005e20000100800 */
        /* <DEDUP_REMOVED lines=14> */
[----:B------:R2:W-:Y:S02]  /*daa0*/  STL [R1+0xc], R0 ;  /* 0x00000c0001007387 */ /* 0x0005e40000100800 */
[----:B--2---:R-:W-:-:S05]  /*dab0*/  FSEL R0, R70, -INF , !P4 ;  /* 0xff80000046007808 */ /* 0x004fca0006000000 */
[----:B------:R2:W-:Y:S02]  /*dac0*/  STL [R1+0x8], R0 ;  /* 0x0000080001007387 */ /* 0x0005e40000100800 */
[----:B--2---:R-:W-:-:S05]  /*dad0*/  FSEL R0, R66, -INF , !P5 ;  /* 0xff80000042007808 */ /* 0x004fca0006800000 */
[----:B------:R2:W-:Y:S02]  /*dae0*/  STL [R1], R0 ;  /* 0x0000000001007387 */ /* 0x0005e40000100800 */
[C---:B--2---:R-:W-:Y:S02]  /*daf0*/  FFMA.FTZ R0, R12.reuse, UR4, R132 ;  /* 0x000000040c007c23 */ /* 0x044fe40008010084 */
[----:B------:R1:W5:Y:S01]  /*db00*/  LDL.LU R132, [R1+0xcc] ;  /* 0x0000cc0001847983 */ /* 0x0003620000300800 */
[----:B------:R-:W-:-:S03]  /*db10*/  FFMA.FTZ R12, R12, UR4, R3 ;  /* 0x000000040c0c7c23 */ /* 0x000fc60008010003 */
[----:B------:R1:W5:Y:S01]  /*db20*/  LDL.LU R3, [R1+0xc8] ;  /* 0x0000c80001037983 */ /* 0x0003620000300800 */
[----:B------:R-:W-:-:S04]  /*db30*/  ISETP.GE.AND P0, PT, R33, R15, PT ;  /* 0x0000000f2100720c */ /* 0x000fc80003f06270 */
[----:B------:R-:W-:Y:S02]  /*db40*/  FSEL R218, R218, -INF , !P0 ;  /* 0xff800000dada7808 */ /* 0x000fe40004000000 */
[----:B------:R-:W-:-:S04]  /*db50*/  ISETP.GE.AND P0, PT, R30, R15, PT ;  /* 0x0000000f1e00720c */ /* 0x000fc80003f06270 */
[----:B------:R-:W-:Y:S02]  /*db60*/  FSEL R204, R204, -INF , !P0 ;  /* 0xff800000cccc7808 */ /* 0x000fe40004000000 */
[-C--:B------:R-:W-:Y:S02]  /*db70*/  ISETP.GE.AND P0, PT, R27, R15.reuse, PT ;  /* 0x0000000f1b00720c */ /* 0x080fe40003f06270 */
[----:B------:R-:W-:Y:S02]  /*db80*/  FSEL R33, R247, -INF , !P6 ;  /* 0xff800000f7217808 */ /* 0x000fe40007000000 */
[----:B------:R-:W-:Y:S02]  /*db90*/  FSEL R119, R119, -INF , !P0 ;  /* 0xff80000077777808 */ /* 0x000fe40004000000 */
[-C--:B------:R-:W-:Y:S02]  /*dba0*/  ISETP.GE.AND P0, PT, R24, R15.reuse, PT ;  /* 0x0000000f1800720c */ /* 0x080fe40003f06270 */
[----:B------:R-:W-:-:S02]  /*dbb0*/  ISETP.GE.AND P6, PT, R32, R15, PT ;  /* 0x0000000f2000720c */ /* 0x000fc40003fc6270 */
[----:B------:R-:W-:Y:S02]  /*dbc0*/  FSEL R112, R112, -INF , !P0 ;  /* 0xff80000070707808 */ /* 0x000fe40004000000 */
[----:B------:R-:W-:Y:S02]  /*dbd0*/  FSEL R216, R216, -INF , !P6 ;  /* 0xff800000d8d87808 */ /* 0x000fe40007000000 */
[-C--:B------:R-:W-:Y:S02]  /*dbe0*/  ISETP.GE.AND P0, PT, R21, R15.reuse, PT ;  /* 0x0000000f1500720c */ /* 0x080fe40003f06270 */
[----:B------:R-:W-:Y:S02]  /*dbf0*/  ISETP.GE.AND P6, PT, R29, R15, PT ;  /* 0x0000000f1d00720c */ /* 0x000fe40003fc6270 */
[----:B------:R-:W-:Y:S02]  /*dc00*/  FSEL R252, R93, -INF , !P0 ;  /* 0xff8000005dfc7808 */ /* 0x000fe40004000000 */
[----:B------:R-:W-:-:S02]  /*dc10*/  FSEL R131, R131, -INF , !P6 ;  /* 0xff80000083837808 */ /* 0x000fc40007000000 */
[-C--:B------:R-:W-:Y:S02]  /*dc20*/  ISETP.GE.AND P0, PT, R18, R15.reuse, PT ;  /* 0x0000000f1200720c */ /* 0x080fe40003f06270 */
        /* <DEDUP_REMOVED lines=8> */
[-C--:B------:R-:W-:Y:S02]  /*dcb0*/  ISETP.GE.AND P6, PT, R20, R15.reuse, PT ;  /* 0x0000000f1400720c */ /* 0x080fe40003fc6270 */
[----:B------:R-:W-:Y:S02]  /*dcc0*/  ISETP.GE.AND P3, PT, R19, R15, PT ;  /* 0x0000000f1300720c */ /* 0x000fe40003f66270 */
[----:B------:R-:W-:-:S02]  /*dcd0*/  FSEL R214, R63, -INF , !P0 ;  /* 0xff8000003fd67808 */ /* 0x000fc40004000000 */
        /* <DEDUP_REMOVED lines=8> */
[----:B------:R-:W-:Y:S02]  /*dd60*/  PLOP3.LUT P0, PT, PT, PT, UP0, 0x80, 0x0 ;  /* 0x000000000000781c */ /* 0x000fe40003f0f008 */
[-C--:B------:R-:W-:Y:S02]  /*dd70*/  ISETP.GE.AND P6, PT, R10, R15.reuse, PT ;  /* 0x0000000f0a00720c */ /* 0x080fe40003fc6270 */
[C---:B------:R-:W-:Y:S02]  /*dd80*/  ISETP.GE.AND P3, PT, R9.reuse, R15, PT ;  /* 0x0000000f0900720c */ /* 0x040fe40003f66270 */
[----:B------:R-:W-:-:S02]  /*dd90*/  ISETP.GE.AND P2, PT, R9, R14, PT ;  /* 0x0000000e0900720c */ /* 0x000fc40003f46270 */
[----:B------:R-:W-:Y:S02]  /*dda0*/  FSEL R227, R71, -INF , !P6 ;  /* 0xff80000047e37808 */ /* 0x000fe40007000000 */
[----:B------:R-:W-:Y:S02]  /*ddb0*/  FSEL R225, R67, -INF , !P3 ;  /* 0xff80000043e17808 */ /* 0x000fe40005800000 */
[----:B------:R-:W-:Y:S02]  /*ddc0*/  FSEL R251, R62, -INF , !P2 ;  /* 0xff8000003efb7808 */ /* 0x000fe40005000000 */
[-C--:B------:R-:W-:Y:S02]  /*ddd0*/  ISETP.GE.AND P4, PT, R8, R14.reuse, PT ;  /* 0x0000000e0800720c */ /* 0x080fe40003f86270 */
        /* <DEDUP_REMOVED lines=9> */
[-C--:B------:R-:W-:Y:S02]  /*de70*/  ISETP.GE.AND P4, PT, R5, R14.reuse, PT ;  /* 0x0000000e0500720c */ /* 0x080fe40003f86270 */
[-C--:B------:R-:W-:Y:S02]  /*de80*/  ISETP.GE.AND P6, PT, R4, R15.reuse, PT ;  /* 0x0000000f0400720c */ /* 0x080fe40003fc6270 */
[----:B------:R-:W-:Y:S02]  /*de90*/  ISETP.GE.AND P5, PT, R2, R15, PT ;  /* 0x0000000f0200720c */ /* 0x000fe40003fa6270 */
[-C--:B------:R-:W-:Y:S02]  /*dea0*/  ISETP.GE.AND P3, PT, R4, R14.reuse, PT ;  /* 0x0000000e0400720c */ /* 0x080fe40003f66270 */
[----:B------:R-:W-:-:S02]  /*deb0*/  ISETP.GE.AND P2, PT, R2, R14, PT ;  /* 0x0000000e0200720c */ /* 0x000fc40003f46270 */
[----:B------:R-:W-:Y:S02]  /*dec0*/  FSEL R226, R50, -INF , !P4 ;  /* 0xff80000032e27808 */ /* 0x000fe40006000000 */
[----:B------:R-:W-:Y:S02]  /*ded0*/  FSEL R104, R52, -INF , !P6 ;  /* 0xff80000034687808 */ /* 0x000fe40007000000 */
[----:B------:R-:W-:Y:S02]  /*dee0*/  FSEL R103, R0, -INF , !P5 ;  /* 0xff80000000677808 */ /* 0x000fe40006800000 */
[----:B------:R-:W-:Y:S02]  /*def0*/  FSEL R224, R45, -INF , !P3 ;  /* 0xff8000002de07808 */ /* 0x000fe40005800000 */
[----:B------:R-:W-:Y:S01]  /*df00*/  FSEL R215, R12, -INF , !P2 ;  /* 0xff8000000cd77808 */ /* 0x000fe20005000000 */
[----:B------:R-:W-:Y:S05]  /*df10*/  @!P0 BRA `(.L_x_363) ;  /* 0x000006e000008947 */ /* 0x000fea0003800000 */
[----:B-1----:R-:W2:Y:S04]  /*df20*/  LDL.64 R28, [R1+0xa0] ;  /* 0x0000a000011c7983 */ /* 0x002ea80000100a00 */
        /* <DEDUP_REMOVED lines=17> */
[C---:B------:R-:W-:Y:S01]  /*e040*/  @!P1 LEA R10, P2, R4.reuse, c[0x0][0x168], 0x1 ;  /* 0x00005a00040a9a11 */ /* 0x040fe200078408ff */
[----:B------:R-:W-:Y:S02]  /*e050*/  @!P1 IMAD.MOV.U32 R0, RZ, RZ, c[0x0][0x19c] ;  /* 0x00006700ff009624 */ /* 0x000fe400078e00ff */
[--C-:B------:R-:W-:Y:S01]  /*e060*/  @!P1 IMAD.MOV.U32 R8, RZ, RZ, R4.reuse ;  /* 0x000000ffff089224 */ /* 0x100fe200078e0004 */
[--C-:B------:R-:W-:Y:S01]  /*e070*/  @!P1 LEA.HI.X R11, R4, c[0x0][0x16c], R5.reuse, 0x1, P2 ;  /* 0x00005b00040b9a11 */ /* 0x100fe200010f0c05 */
[--C-:B------:R-:W-:Y:S02]  /*e080*/  @!P1 IMAD.MOV.U32 R9, RZ, RZ, R5.reuse ;  /* 0x000000ffff099224 */ /* 0x100fe400078e0005 */
[----:B------:R-:W-:Y:S02]  /*e090*/  @!P1 IMAD.WIDE.U32 R6, R6, 0x30, R4 ;  /* 0x0000003006069825 */ /* 0x000fe400078e0004 */
[----:B------:R-:W-:Y:S01]  /*e0a0*/  @!PT LDS RZ, [RZ] ;  /* 0x00000000fffff984 */ /* 0x000fe20000000800 */
[----:B------:R-:W-:Y:S01]  /*e0b0*/  @!PT LDS RZ, [RZ] ;  /* 0x00000000fffff984 */ /* 0x000fe20000000800 */
[----:B------:R-:W-:Y:S01]  /*e0c0*/  @!PT LDS RZ, [RZ] ;  /* 0x00000000fffff984 */ /* 0x000fe20000000800 */
[----:B------:R2:W-:Y:S02]  /*e0d0*/  @!P1 LDGSTS.E.BYPASS.LTC128B.128 [R244+0x4000], [R10.64] ;  /* 0x040000000af49fae */ /* 0x0005e4000b901d74 */
[----:B------:R-:W-:Y:S01]  /*e0e0*/  @!P1 IMAD R0, R0, 0x30, RZ ;  /* 0x0000003000009824 */ /* 0x000fe200078e02ff */
[----:B------:R-:W-:Y:S01]  /*e0f0*/  @!P1 LEA R14, P2, R6, c[0x0][0x168], 0x1 ;  /* 0x00005a00060e9a11 */ /* 0x000fe200078408ff */
[----:B------:R-:W-:Y:S01]  /*e100*/  @!P1 IMAD.WIDE.U32 R8, R2, 0x50, R8 ;  /* 0x0000005002089825 */ /* 0x000fe200078e0008 */
[----:B------:R1:W-:Y:S03]  /*e110*/  @P1 STS.128 [R244+0x4800], RZ ;  /* 0x004800fff4001388 */ /* 0x0003e60000000c00 */
[----:B------:R-:W-:Y:S01]  /*e120*/  @!P1 IMAD.MOV.U32 R2, RZ, RZ, c[0x0][0x19c] ;  /* 0x00006700ff029624 */ /* 0x000fe200078e00ff */
[----:B------:R-:W-:Y:S01]  /*e130*/  @!P1 LEA R12, P3, R8, c[0x0][0x168], 0x1 ;  /* 0x00005a00080c9a11 */ /* 0x000fe200078608ff */
[----:B------:R-:W-:-:S02]  /*e140*/  @!P1 IMAD.IADD R0, R0, 0x1, R7 ;  /* 0x0000000100009824 */ /* 0x000fc400078e0207 */
[----:B------:R-:W-:Y:S02]  /*e150*/  @!P1 IMAD R2, R2, 0x50, RZ ;  /* 0x0000005002029824 */ /* 0x000fe400078e02ff */
[----:B------:R-:W-:Y:S01]  /*e160*/  @!P1 IMAD.MOV.U32 R7, RZ, RZ, R5 ;  /* 0x000000ffff079224 */ /* 0x000fe200078e0005 */
[----:B------:R-:W-:Y:S01]  /*e170*/  @!P1 LEA.HI.X R15, R6, c[0x0][0x16c], R0, 0x1, P2 ;  /* 0x00005b00060f9a11 */ /* 0x000fe200010f0c00 */
[----:B------:R-:W-:Y:S01]  /*e180*/  @!P1 IMAD.IADD R2, R2, 0x1, R9 ;  /* 0x0000000102029824 */ /* 0x000fe200078e0209 */
[----:B------:R-:W-:Y:S01]  /*e190*/  @!P1 IADD3 R0, P2, R4, UR26, RZ ;  /* 0x0000001a04009c10 */ /* 0x000fe2000ff5e0ff */
[----:B------:R-:W-:-:S03]  /*e1a0*/  @!P1 IMAD.MOV.U32 R6, RZ, RZ, R4 ;  /* 0x000000ffff069224 */ /* 0x000fc600078e0004 */
[----:B------:R-:W-:Y:S02]  /*e1b0*/  @!P1 LEA.HI.X R13, R8, c[0x0][0x16c], R2, 0x1, P3 ;  /* 0x00005b00080d9a11 */ /* 0x000fe400018f0c02 */
[----:B------:R-:W-:Y:S02]  /*e1c0*/  @!P1 LEA R8, P3, R0, c[0x0][0x168], 0x1 ;  /* 0x00005a0000089a11 */ /* 0x000fe400078608ff */
[----:B------:R-:W-:Y:S02]  /*e1d0*/  @!P1 IADD3.X R2, R5, UR25, RZ, P2, !PT ;  /* 0x0000001905029c10 */ /* 0x000fe400097fe4ff */
[----:B--2---:R-:W-:Y:S01]  /*e1e0*/  MOV R11, UR20 ;  /* 0x00000014000b7c02 */ /* 0x004fe20008000f00 */
[----:B------:R-:W-:-:S04]  /*e1f0*/  @!P1 IMAD.MOV.U32 R10, RZ, RZ, c[0x0][0x19c] ;  /* 0x00006700ff0a9624 */ /* 0x000fc800078e00ff */
[----:B------:R-:W-:-:S04]  /*e200*/  @!P1 IMAD.WIDE.U32 R6, R11, 0x60, R6 ;  /* 0x000000600b069825 */ /* 0x000fc800078e0006 */
[----:B------:R-:W-:Y:S01]  /*e210*/  @!P1 IMAD R9, R10, 0x60, RZ ;  /* 0x000000600a099824 */ /* 0x000fe200078e02ff */
[----:B------:R-:W-:-:S04]  /*e220*/  @!P1 LEA R10, P2, R6, c[0x0][0x168], 0x1 ;  /* 0x00005a00060a9a11 */ /* 0x000fc800078408ff */
[----:B------:R-:W-:Y:S02]  /*e230*/  @!P1 IADD3 R7, R9, R7, RZ ;  /* 0x0000000709079210 */ /* 0x000fe40007ffe0ff */
[----:B------:R-:W-:Y:S01]  /*e240*/  @!P1 LEA.HI.X R9, R0, c[0x0][0x16c], R2, 0x1, P3 ;  /* 0x00005b0000099a11 */ /* 0x000fe200018f0c02 */
[----:B------:R-:W-:Y:S01]  /*e250*/  IMAD.U32 R0, RZ, RZ, UR20 ;  /* 0x00000014ff007e24 */ /* 0x000fe2000f8e00ff */
[----:B------:R-:W-:Y:S01]  /*e260*/  @!P1 LEA.HI.X R11, R6, c[0x0][0x16c], R7, 0x1, P2 ;  /* 0x00005b00060b9a11 */ /* 0x000fe200010f0c07 */
[----:B------:R-:W-:Y:S02]  /*e270*/  @!P1 IMAD.MOV.U32 R6, RZ, RZ, c[0x0][0x19c] ;  /* 0x00006700ff069624 */ /* 0x000fe400078e00ff */
[----:B------:R-:W-:Y:S01]  /*e280*/  IMAD.U32 R2, RZ, RZ, UR20 ;  /* 0x00000014ff027e24 */ /* 0x000fe2000f8e00ff */
[----:B------:R-:W-:Y:S01]  /*e290*/  @!PT LDS RZ, [RZ] ;  /* 0x00000000fffff984 */ /* 0x000fe20000000800 */
[----:B------:R-:W-:Y:S01]  /*e2a0*/  @!PT LDS RZ, [RZ] ;  /* 0x00000000fffff984 */ /* 0x000fe20000000800 */
[----:B------:R-:W-:Y:S01]  /*e2b0*/  @!PT LDS RZ, [RZ] ;  /* 0x00000000fffff984 */ /* 0x000fe20000000800 */
[----:B------:R2:W-:Y:S01]  /*e2c0*/  @!P1 LDGSTS.E.BYPASS.LTC128B.128 [R244+0x4800], [R8.64] ;  /* 0x0480000008f49fae */ /* 0x0005e2000b901d74 */
[----:B------:R-:W-:Y:S01]  /*e2d0*/  @!P1 LEA R0, P2, R0, R4, 0x5 ;  /* 0x0000000400009211 */ /* 0x000fe200078428ff */
[----:B------:R-:W-:-:S02]  /*e2e0*/  @!P1 IMAD.MOV.U32 R7, RZ, RZ, c[0x0][0x19c] ;  /* 0x00006700ff079624 */ /* 0x000fc400078e00ff */
[----:B------:R1:W-:Y:S01]  /*e2f0*/  @P1 STS.128 [R244+0x5000], RZ ;  /* 0x005000fff4001388 */ /* 0x0003e20000000c00 */
[----:B------:R-:W-:Y:S02]  /*e300*/  @!P1 LEA.HI.X R6, R2, R5, R6, 0x5, P2 ;  /* 0x0000000502069211 */ /* 0x000fe400010f2c06 */
[----:B--2---:R-:W-:Y:S01]  /*e310*/  MOV R8, UR20 ;  /* 0x0000001400087c02 */ /* 0x004fe20008000f00 */
[----:B------:R-:W-:-:S03]  /*e320*/  IMAD.U32 R9, RZ, RZ, UR20 ;  /* 0x00000014ff097e24 */ /* 0x000fc6000f8e00ff */
[----:B------:R-:W-:Y:S02]  /*e330*/  @!P1 LEA R2, P2, R8, R4, 0x6 ;  /* 0x0000000408029211 */ /* 0x000fe400078430ff */
[C---:B------:R-:W-:Y:S02]  /*e340*/  @!P1 LEA R8, P3, R0.reuse, c[0x0][0x168], 0x1 ;  /* 0x00005a0000089a11 */ /* 0x040fe400078608ff */
[----:B------:R-:W-:Y:S02]  /*e350*/  @!P1 LEA.HI.X R7, R9, R5, R7, 0x6, P2 ;  /* 0x0000000509079211 */ /* 0x000fe400010f3407 */
[----:B------:R-:W-:Y:S02]  /*e360*/  @!P1 LEA.HI.X R9, R0, c[0x0][0x16c], R6, 0x1, P3 ;  /* 0x00005b0000099a11 */ /* 0x000fe400018f0c06 */
[----:B------:R-:W-:-:S03]  /*e370*/  @!P1 LEA R6, P2, R2, c[0x0][0x168], 0x1 ;  /* 0x00005a0002069a11 */ /* 0x000fc600078408ff */
[----:B------:R-:W-:Y:S01]  /*e380*/  @!PT LDS RZ, [RZ] ;  /* 0x00000000fffff984 */ /* 0x000fe20000000800 */
[----:B------:R-:W-:Y:S01]  /*e390*/  @!PT LDS RZ, [RZ] ;  /* 0x00000000fffff984 */ /* 0x000fe20000000800 */
[----:B------:R-:W-:Y:S01]  /*e3a0*/  @!PT LDS RZ, [RZ] ;  /* 0x00000000fffff984 */ /* 0x000fe20000000800 */
[----:B------:R1:W-:Y:S01]  /*e3b0*/  @!P1 LDGSTS.E.BYPASS.LTC128B.128 [R244+0x5000], [R8.64] ;  /* 0x0500000008f49fae */ /* 0x0003e2000b901d74 */
[----:B------:R-:W-:-:S03]  /*e3c0*/  @!P1 LEA.HI.X R7, R2, c[0x0][0x16c], R7, 0x1, P2 ;  /* 0x00005b0002079a11 */ /* 0x000fc600010f0c07 */
        /* <DEDUP_REMOVED lines=33> */
.L_x_365:
[----:B------:R-:W-:Y:S05]  /*e5e0*/  BSYNC B0 ;  /* 0x0000000000007941 */ /* 0x000fea0003800000 */
.L_x_364:
[----:B------:R-:W0:Y:S02]  /*e5f0*/  LDGDEPBAR ;  /* 0x00000000000079af */ /* 0x000e240000000000 */
.L_x_363:
[----:B-1----:R-:W2:Y:S04]  /*e600*/  LDL.LU R5, [R1+0x78] ;  /* 0x0000780001057983 */ /* 0x002ea80000300800 */
[----:B------:R-:W3:Y:S04]  /*e610*/  LDL.LU R6, [R1+0x7c] ;  /* 0x00007c0001067983 */ /* 0x000ee80000300800 */
[----:B------:R-:W4:Y:S04]  /*e620*/  LDL.LU R7, [R1+0x70] ;  /* 0x0000700001077983 */ /* 0x000f280000300800 */
[----:B------:R1:W-:Y:S01]  /*e630*/  STL [R1+0xe8], R244 ;  /* 0x0000e8f401007387 */ /* 0x0003e20000100800 */
[----:B------:R-:W-:-:S02]  /*e640*/  FMNMX.FTZ R0, R150, R36, !PT ;  /* 0x0000002496007209 */ /* 0x000fc40007810000 */
[----:B------:R-:W-:Y:S02]  /*e650*/  MOV R75, R128 ;  /* 0x00000080004b7202 */ /* 0x000fe40000000f00 */
[----:B------:R-:W-:Y:S02]  /*e660*/  MOV R76, R125 ;  /* 0x0000007d004c7202 */ /* 0x000fe40000000f00 */
[----:B------:R-:W-:Y:S02]  /*e670*/  MOV R78, R100 ;  /* 0x00000064004e7202 */ /* 0x000fe40000000f00 */
[----:B------:R-:W-:Y:S01]  /*e680*/  MOV R79, R116 ;  /* 0x00000074004f7202 */ /* 0x000fe20000000f00 */
[----:B------:R-:W-:Y:S01]  /*e690*/  IMAD.MOV.U32 R90, RZ, RZ, R69 ;  /* 0x000000ffff5a7224 */ /* 0x000fe200078e0045 */
[----:B------:R-:W-:Y:S01]  /*e6a0*/  MOV R99, R101 ;  /* 0x0000006500637202 */ /* 0x000fe20000000f00 */
[----:B------:R-:W-:Y:S01]  /*e6b0*/  LDSM.16.MT88.4 R24, [R233+0x8000] ;  /* 0x00800000e918783b */ /* 0x000fe20000004200 */
[----:B------:R-:W-:-:S02]  /*e6c0*/  MOV R91, R65 ;  /* 0x00000041005b7202 */ /* 0x000fc40000000f00 */
[----:B------:R-:W-:Y:S01]  /*e6d0*/  MOV R92, R49 ;  /* 0x00000031005c7202 */ /* 0x000fe20000000f00 */
[----:B------:R-:W-:Y:S01]  /*e6e0*/  LDSM.16.MT88.4 R16, [R236+0x8000] ;  /* 0x00800000ec10783b */ /* 0x000fe20000004200 */
[----:B------:R-:W-:Y:S02]  /*e6f0*/  MOV R93, R44 ;  /* 0x0000002c005d7202 */ /* 0x000fe40000000f00 */
[----:B------:R-:W-:Y:S01]  /*e700*/  MOV R96, R42 ;  /* 0x0000002a00607202 */ /* 0x000fe20000000f00 */
        /* <DEDUP_REMOVED lines=10> */
[----:B-1----:R-:W4:Y:S01]  /*e7b0*/  LDL.LU R240, [R1+0x14] ;  /* 0x0000140001f07983 */ /* 0x002f220000300800 */
[----:B------:R-:W-:-:S03]  /*e7c0*/  FMNMX.FTZ R0, R35, R0, !PT ;  /* 0x0000000023007209 */ /* 0x000fc60007810000 */
[----:B------:R1:W-:Y:S01]  /*e7d0*/  STL [R1+0xd4], R239 ;  /* 0x0000d4ef01007387 */ /* 0x0003e20000100800 */
[----:B------:R-:W-:-:S04]  /*e7e0*/  FMNMX.FTZ R0, R34, R0, !PT ;  /* 0x0000000022007209 */ /* 0x000fc80007810000 */
[----:B------:R-:W-:-:S04]  /*e7f0*/  FMNMX.FTZ R0, R33, R0, !PT ;  /* 0x0000000021007209 */ /* 0x000fc80007810000 */
[----:B------:R-:W-:-:S04]  /*e800*/  FMNMX.FTZ R0, R245, R0, !PT ;  /* 0x00000000f5007209 */ /* 0x000fc80007810000 */
[----:B------:R-:W-:-:S04]  /*e810*/  FMNMX.FTZ R0, R218, R0, !PT ;  /* 0x00000000da007209 */ /* 0x000fc80007810000 */
[----:B------:R-:W-:Y:S01]  /*e820*/  FMNMX.FTZ R2, R216, R0, !PT ;  /* 0x00000000d8027209 */ /* 0x000fe20007810000 */
[----:B-1----:R-:W4:Y:S04]  /*e830*/  LDL.LU R239, [R1+0x10] ;  /* 0x0000100001ef7983 */ /* 0x002f280000300800 */
[----:B------:R1:W-:Y:S01]  /*e840*/  STL [R1+0xd0], R238 ;  /* 0x0000d0ee01007387 */ /* 0x0003e20000100800 */
[----:B-----5:R-:W-:Y:S02]  /*e850*/  FMNMX.FTZ R0, R3, R37, !PT ;  /* 0x0000002503007209 */ /* 0x020fe40007810000 */
[----:B------:R-:W-:Y:S02]  /*e860*/  FMNMX.FTZ R2, R206, R2, !PT ;  /* 0x00000002ce027209 */ /* 0x000fe40007810000 */
[----:B------:R-:W-:-:S02]  /*e870*/  FMNMX.FTZ R0, R38, R0, !PT ;  /* 0x0000000026007209 */ /* 0x000fc40007810000 */
[----:B------:R-:W-:Y:S02]  /*e880*/  FMNMX.FTZ R4, R204, R2, !PT ;  /* 0x00000002cc047209 */ /* 0x000fe40007810000 */
[----:B------:R-:W-:Y:S02]  /*e890*/  FMNMX.FTZ R0, R39, R0, !PT ;  /* 0x0000000027007209 */ /* 0x000fe40007810000 */
[----:B------:R-:W-:Y:S01]  /*e8a0*/  FMNMX.FTZ R4, R131, R4, !PT ;  /* 0x0000000483047209 */ /* 0x000fe20007810000 */
[----:B-1----:R-:W4:Y:S04]  /*e8b0*/  LDL.LU R238, [R1+0xc] ;  /* 0x00000c0001ee7983 */ /* 0x002f280000300800 */
[----:B------:R1:W-:Y:S01]  /*e8c0*/  STL [R1+0xcc], R237 ;  /* 0x0000cced01007387 */ /* 0x0003e20000100800 */
        /* <DEDUP_REMOVED lines=8> */
[----:B------:R-:W-:Y:S01]  /*e950*/  FMNMX.FTZ R0, R209, R0, !PT ;  /* 0x00000000d1007209 */ /* 0x000fe20007810000 */
[----:B-1----:R-:W4:Y:S01]  /*e960*/  LDL.LU R232, [R1] ;  /* 0x0000000001e87983 */ /* 0x002f220000300800 */
[----:B------:R-:W-:Y:S02]  /*e970*/  FMNMX.FTZ R4, R113, R4, !PT ;  /* 0x0000000471047209 */ /* 0x000fe40007810000 */
[----:B------:R-:W-:Y:S01]  /*e980*/  FMNMX.FTZ R0, R205, R0, !PT ;  /* 0x00000000cd007209 */ /* 0x000fe20007810000 */
[----:B------:R1:W-:Y:S01]  /*e990*/  STL [R1+0xfc], R252 ;  /* 0x0000fcfc01007387 */ /* 0x0003e20000100800 */
        /* <DEDUP_REMOVED lines=12> */
[----:B-1----:R-:W4:Y:S01]  /*ea60*/  LDL.LU R252, [R1+0x60] ;  /* 0x0000600001fc7983 */ /* 0x002f220000300800 */
[----:B------:R-:W-:Y:S02]  /*ea70*/  FMNMX.FTZ R4, R246, R4, !PT ;  /* 0x00000004f6047209 */ /* 0x000fe40007810000 */
[----:B--2---:R-:W-:Y:S01]  /*ea80*/  MOV R74, R5 ;  /* 0x00000005004a7202 */ /* 0x004fe20000000f00 */
[----:B------:R1:W-:Y:S01]  /*ea90*/  STL [R1+0x100], R250 ;  /* 0x000100fa01007387 */ /* 0x0003e20000100800 */
[----:B------:R-:W-:-:S02]  /*eaa0*/  FMNMX.FTZ R0, R108, R0, !PT ;  /* 0x000000006c007209 */ /* 0x000fc40007810000 */
[----:B------:R-:W-:Y:S02]  /*eab0*/  FMNMX.FTZ R4, R231, R4, !PT ;  /* 0x00000004e7047209 */ /* 0x000fe40007810000 */
[----:B------:R-:W-:Y:S02]  /*eac0*/  FMNMX.FTZ R0, R102, R0, !PT ;  /* 0x0000000066007209 */ /* 0x000fe40007810000 */
[----:B------:R-:W-:Y:S02]  /*ead0*/  FMNMX.FTZ R4, R229, R4, !PT ;  /* 0x00000004e5047209 */ /* 0x000fe40007810000 */
[----:B---3--:R-:W-:Y:S02]  /*eae0*/  MOV R72, R6 ;  /* 0x0000000600487202 */ /* 0x008fe40000000f00 */
[----:B------:R-:W-:Y:S02]  /*eaf0*/  FMNMX.FTZ R4, R228, R4, !PT ;  /* 0x00000004e4047209 */ /* 0x000fe40007810000 */
[----:B----4-:R-:W-:Y:S01]  /*eb00*/  MOV R71, R7 ;  /* 0x0000000700477202 */ /* 0x010fe20000000f00 */
[----:B-1----:R-:W2:Y:S04]  /*eb10*/  LDL.LU R250, [R1+0x64] ;  /* 0x0000640001fa7983 */ /* 0x002ea80000300800 */
[----:B------:R1:W-:Y:S01]  /*eb20*/  STL [R1+0xf8], R248 ;  /* 0x0000f8f801007387 */ /* 0x0003e20000100800 */
[----:B------:R-:W-:-:S02]  /*eb30*/  FMNMX.FTZ R0, R244, R0, !PT ;  /* 0x00000000f4007209 */ /* 0x000fc40007810000 */
[----:B------:R-:W-:Y:S01]  /*eb40*/  FMNMX.FTZ R4, R227, R4, !PT ;  /* 0x00000004e3047209 */ /* 0x000fe20007810000 */
[----:B-1----:R-:W3:Y:S04]  /*eb50*/  LDL.LU R248, [R1+0x5c] ;  /* 0x00005c0001f87983 */ /* 0x002ee80000300800 */
[----:B------:R1:W-:Y:S01]  /*eb60*/  STL [R1+0xec], R246 ;  /* 0x0000ecf601007387 */ /* 0x0003e20000100800 */
[----:B------:R-:W-:Y:S02]  /*eb70*/  FMNMX.FTZ R0, R243, R0, !PT ;  /* 0x00000000f3007209 */ /* 0x000fe40007810000 */
[----:B------:R-:W-:Y:S01]  /*eb80*/  FMNMX.FTZ R4, R225, R4, !PT ;  /* 0x00000004e1047209 */ /* 0x000fe20007810000 */
[----:B-1----:R-:W4:Y:S04]  /*eb90*/  LDL.LU R246, [R1+0x40] ;  /* 0x0000400001f67983 */ /* 0x002f280000300800 */
[----:B------:R1:W-:Y:S01]  /*eba0*/  STL [R1+0xf0], R231 ;  /* 0x0000f0e701007387 */ /* 0x0003e20000100800 */
[----:B------:R-:W-:-:S02]  /*ebb0*/  FMNMX.FTZ R0, R242, R0, !PT ;  /* 0x00000000f2007209 */ /* 0x000fc40007810000 */
[----:B------:R-:W-:Y:S01]  /*ebc0*/  FMNMX.FTZ R4, R214, R4, !PT ;  /* 0x00000004d6047209 */ /* 0x000fe20007810000 */
[----:B-1----:R-:W2:Y:S04]  /*ebd0*/  LDL.LU R231, [R1+0x44] ;  /* 0x0000440001e77983 */ /* 0x002ea80000300800 */
[----:B------:R1:W-:Y:S01]  /*ebe0*/  STL [R1+0xf4], R229 ;  /* 0x0000f4e501007387 */ /* 0x0003e20000100800 */
[----:B------:R-:W-:-:S03]  /*ebf0*/  FMNMX.FTZ R0, R241, R0, !PT ;  /* 0x00000000f1007209 */ /* 0x000fc60007810000 */
[----:B-1----:R-:W2:Y:S04]  /*ec00*/  LDL.LU R229, [R1+0x58] ;  /* 0x0000580001e57983 */ /* 0x002ea80000300800 */
[----:B------:R1:W-:Y:S01]  /*ec10*/  STL [R1+0x104], R244 ;  /* 0x000104f401007387 */ /* 0x0003e20000100800 */
[----:B------:R-:W-:-:S03]  /*ec20*/  FMNMX.FTZ R0, R240, R0, !PT ;  /* 0x00000000f0007209 */ /* 0x000fc60007810000 */
[----:B-1----:R-:W2:Y:S04]  /*ec30*/  LDL.LU R244, [R1+0x68] ;  /* 0x0000680001f47983 */ /* 0x002ea80000300800 */
        /* <DEDUP_REMOVED lines=15> */
[----:B-1----:R-:W2:Y:S01]  /*ed30*/  LDL.LU R240, [R1+0x98] ;  /* 0x0000980001f07983 */ /* 0x002ea20000300800 */
        /* <DEDUP_REMOVED lines=15> */
[----:B------:R-:W-:Y:S02]  /*ee30*/  FMNMX.FTZ R2, R224, R2, !PT ;  /* 0x00000002e0027209 */ /* 0x000fe40007810000 */
[----:B------:R-:W-:Y:S02]  /*ee40*/  FMNMX.FTZ R5, R152, R120, !PT ;  /* 0x0000007898057209 */ /* 0x000fe40007810000 */
[----:B------:R-:W-:Y:S02]  /*ee50*/  FMNMX.FTZ R2, R215, R2, !PT ;  /* 0x00000002d7027209 */ /* 0x000fe40007810000 */
[----:B-1----:R-:W-:Y:S02]  /*ee60*/  FMNMX.FTZ R0, R0, R4, !PT ;  /* 0x0000000400007209 */ /* 0x002fe40007810000 */
[----:B------:R-:W-:Y:S01]  /*ee70*/  FMNMX.FTZ R4, R151, R56, !PT ;  /* 0x0000003897047209 */ /* 0x000fe20007810000 */
[----:B------:R-:W1:Y:S01]  /*ee80*/  SHFL.BFLY PT, R6, R2, 0x2, 0x1f ;  /* 0x0c401f0002067f89 */ /* 0x000e6200000e0000 */
[----:B------:R-:W-:-:S02]  /*ee90*/  FMNMX.FTZ R5, R121, R5, !PT ;  /* 0x0000000579057209 */ /* 0x000fc40007810000 */
[----:B------:R-:W-:Y:S01]  /*eea0*/  FMNMX.FTZ R4, R57, R4, !PT ;  /* 0x0000000439047209 */ /* 0x000fe20007810000 */
[----:B------:R-:W3:Y:S01]  /*eeb0*/  SHFL.BFLY PT, R7, R0, 0x1, 0x1f ;  /* 0x0c201f0000077f89 */ /* 0x000ee200000e0000 */
        /* <DEDUP_REMOVED lines=14> */
[----:B------:R-:W-:Y:S02]  /*efa0*/  FMNMX.FTZ R5, R212, R5, !PT ;  /* 0x00000005d4057209 */ /* 0x000fe40007810000 */
[----:B---3--:R-:W-:Y:S02]  /*efb0*/  FMNMX.FTZ R128, R0, R7, !PT ;  /* 0x0000000700807209 */ /* 0x008fe40007810000 */
[----:B------:R-:W-:Y:S02]  /*efc0*/  FMNMX.FTZ R0, R127, R4, !PT ;  /* 0x000000047f007209 */ /* 0x000fe40007810000 */
[----:B------:R-:W-:-:S02]  /*efd0*/  FMNMX.FTZ R4, R123, R5, !PT ;  /* 0x000000057b047209 */ /* 0x000fc40007810000 */
[----:B------:R-:W-:Y:S02]  /*efe0*/  FMNMX.FTZ R0, R124, R0, !PT ;  /* 0x000000007c007209 */ /* 0x000fe40007810000 */
[----:B------:R-:W-:Y:S02]  /*eff0*/  FMNMX.FTZ R4, R122, R4, !PT ;  /* 0x000000047a047209 */ /* 0x000fe40007810000 */
[----:B------:R-:W-:Y:S02]  /*f000*/  FMNMX.FTZ R0, R115, R0, !PT ;  /* 0x0000000073007209 */ /* 0x000fe40007810000 */
[----:B------:R-:W-:Y:S02]  /*f010*/  FMNMX.FTZ R4, R110, R4, !PT ;  /* 0x000000046e047209 */ /* 0x000fe40007810000 */
[----:B------:R-:W-:Y:S01]  /*f020*/  FMNMX.FTZ R0, R109, R0, !PT ;  /* 0x000000006d007209 */ /* 0x000fe20007810000 */
[C---:B------:R-:W-:Y:S01]  /*f030*/  FMUL.FTZ R9, R128.reuse, c[0x0][0x23c] ;  /* 0x00008f0080097a20 */ /* 0x040fe20000410000 */
[----:B------:R-:W-:-:S02]  /*f040*/  FSETP.NEU.FTZ.AND P2, PT, R128, -INF , PT ;  /* 0xff8000008000780b */ /* 0x000fc40003f5d000 */
[----:B------:R-:W-:Y:S02]  /*f050*/  FMNMX.FTZ R0, R76, R0, !PT ;  /* 0x000000004c007209 */ /* 0x000fe40007810000 */
[----:B------:R-:W-:Y:S02]  /*f060*/  FSEL R9, R9, RZ, P2 ;  /* 0x000000ff09097208 */ /* 0x000fe40001000000 */
[----:B------:R-:W-:Y:S02]  /*f070*/  FMNMX.FTZ R0, R95, R0, !PT ;  /* 0x000000005f007209 */ /* 0x000fe40007810000 */
[----:B-1----:R-:W-:Y:S02]  /*f080*/  FMNMX.FTZ R125, R2, R6, !PT ;  /* 0x00000006027d7209 */ /* 0x002fe40007810000 */
[----:B------:R-:W-:Y:S01]  /*f090*/  FMNMX.FTZ R2, R78, R0, !PT ;  /* 0x000000004e027209 */ /* 0x000fe20007810000 */
[----:B------:R-:W-:-:S03]  /*f0a0*/  FFMA.FTZ R0, R34, c[0x0][0x23c], -R9 ;  /* 0x00008f0022007a23 */ /* 0x000fc60000010809 */
[----:B------:R-:W-:Y:S01]  /*f0b0*/  FMNMX.FTZ R2, R97, R2, !PT ;  /* 0x0000000261027209 */ /* 0x000fe20007810000 */
[----:B------:R-:W-:Y:S01]  /*f0c0*/  MUFU.EX2 R86, R0 ;  /* 0x0000000000567308 */ /* 0x000fe20000000800 */
[C---:B------:R-:W-:Y:S02]  /*f0d0*/  FMUL.FTZ R8, R125.reuse, c[0x0][0x23c] ;  /* 0x00008f007d087a20 */ /* 0x040fe40000410000 */
[----:B------:R-:W-:Y:S02]  /*f0e0*/  FMNMX.FTZ R2, R94, R2, !PT ;  /* 0x000000025e027209 */ /* 0x000fe40007810000 */
[----:B------:R-:W-:-:S04]  /*f0f0*/  FSETP.NEU.FTZ.AND P1, PT, R125, -INF , PT ;  /* 0xff8000007d00780b */ /* 0x000fc80003f3d000 */
[----:B------:R-:W-:Y:S01]  /*f100*/  FSEL R8, R8, RZ, P1 ;  /* 0x000000ff08087208 */ /* 0x000fe20000800000 */
[----:B------:R-:W-:Y:S01]  /*f110*/  STL [R1+0x128], R213 ;  /* 0x000128d501007387 */ /* 0x000fe20000100800 */
[----:B------:R-:W-:-:S03]  /*f120*/  FFMA.FTZ R5, R36, c[0x0][0x23c], -R9 ;  /* 0x00008f0024057a23 */ /* 0x000fc60000010809 */
[----:B------:R1:W-:Y:S01]  /*f130*/  STL [R1+0x12c], R239 ;  /* 0x00012cef01007387 */ /* 0x0003e20000100800 */
[----:B------:R-:W-:Y:S01]  /*f140*/  FSEL R6, R128, RZ, P2 ;  /* 0x000000ff80067208 */ /* 0x000fe20001000000 */
[----:B-1----:R1:W-:Y:S02]  /*f150*/  MUFU.EX2 R239, R5 ;  /* 0x0000000500ef7308 */ /* 0x0023e40000000800 */
[----:B-1----:R-:W-:-:S06]  /*f160*/  FFMA.FTZ R5, R35, c[0x0][0x23c], -R9 ;  /* 0x00008f0023057a23 */ /* 0x002fcc0000010809 */
[----:B------:R1:W-:Y:S02]  /*f170*/  MUFU.EX2 R85, R5 ;  /* 0x0000000500557308 */ /* 0x0003e40000000800 */
[----:B-1----:R-:W-:-:S06]  /*f180*/  FFMA.FTZ R5, R33, c[0x0][0x23c], -R9 ;  /* 0x00008f0021057a23 */ /* 0x002fcc0000010809 */
[----:B------:R1:W-:Y:S02]  /*f190*/  MUFU.EX2 R89, R5 ;  /* 0x0000000500597308 */ /* 0x0003e40000000800 */
[----:B-1----:R-:W-:-:S05]  /*f1a0*/  FSEL R5, R125, RZ, P1 ;  /* 0x000000ff7d057208 */ /* 0x002fca0000800000 */
[----:B------:R-:W-:-:S04]  /*f1b0*/  FADD.FTZ R3, R3, -R5 ;  /* 0x8000000503037221 */ /* 0x000fc80000010000 */
[----:B------:R-:W-:-:S04]  /*f1c0*/  FMUL.FTZ R3, R3, c[0x0][0x23c] ;  /* 0x00008f0003037a20 */ /* 0x000fc80000410000 */
[----:B------:R-:W-:Y:S01]  /*f1d0*/  MUFU.EX2 R100, R3 ;  /* 0x0000000300647308 */ /* 0x000fe20000000800 */
[----:B--2---:R-:W-:-:S04]  /*f1e0*/  FMNMX.FTZ R4, R240, R4, !PT ;  /* 0x00000004f0047209 */ /* 0x004fc80007810000 */
[----:B------:R-:W-:-:S04]  /*f1f0*/  FMNMX.FTZ R4, R214, R4, !PT ;  /* 0x00000004d6047209 */ /* 0x000fc80007810000 */
[----:B------:R-:W-:-:S04]  /*f200*/  FMNMX.FTZ R4, R241, R4, !PT ;  /* 0x00000004f1047209 */ /* 0x000fc80007810000 */
[----:B------:R-:W-:-:S04]  /*f210*/  FMNMX.FTZ R4, R225, R4, !PT ;  /* 0x00000004e1047209 */ /* 0x000fc80007810000 */
[----:B------:R-:W-:-:S04]  /*f220*/  FMNMX.FTZ R0, R242, R4, !PT ;  /* 0x00000004f2007209 */ /* 0x000fc80007810000 */
[----:B------:R-:W-:Y:S02]  /*f230*/  FMNMX.FTZ R4, R227, R0, !PT ;  /* 0x00000000e3047209 */ /* 0x000fe40007810000 */
[----:B------:R-:W-:Y:S02]  /*f240*/  FMNMX.FTZ R0, R87, R2, !PT ;  /* 0x0000000257007209 */ /* 0x000fe40007810000 */
[----:B------:R-:W-:Y:S01]  /*f250*/  FMNMX.FTZ R2, R243, R4, !PT ;  /* 0x00000004f3027209 */ /* 0x000fe20007810000 */
[----:B------:R-:W-:-:S03]  /*f260*/  FFMA.FTZ R4, R37, c[0x0][0x23c], -R8 ;  /* 0x00008f0025047a23 */ /* 0x000fc60000010808 */
[----:B------:R-:W-:Y:S01]  /*f270*/  FMNMX.FTZ R2, R72, R2, !PT ;  /* 0x0000000248027209 */ /* 0x000fe20007810000 */
[----:B------:R1:W-:Y:S03]  /*f280*/  MUFU.EX2 R213, R4 ;  /* 0x0000000400d57308 */ /* 0x0003e60000000800 */
[----:B------:R-:W-:Y:S02]  /*f290*/  FMNMX.FTZ R2, R74, R2, !PT ;  /* 0x000000024a027209 */ /* 0x000fe40007810000 */
[----:B------:R-:W-:Y:S02]  /*f2a0*/  FMNMX.FTZ R0, R84, R0, !PT ;  /* 0x0000000054007209 */ /* 0x000fe40007810000 */
[----:B------:R-:W-:Y:S02]  /*f2b0*/  FMNMX.FTZ R2, R75, R2, !PT ;  /* 0x000000024b027209 */ /* 0x000fe40007810000 */
        /* <DEDUP_REMOVED lines=22> */
[----:B------:R-:W-:Y:S01]  /*f420*/  FFMA.FTZ R3, R40, c[0x0][0x23c], -R8 ;  /* 0x00008f0028037a23 */ /* 0x000fe20000010808 */
[----:B------:R-:W-:Y:S02]  /*f430*/  FMNMX.FTZ R0, R248, R0, !PT ;  /* 0x00000000f8007209 */ /* 0x000fe40007810000 */
[----:B------:R-:W-:Y:S01]  /*f440*/  FMNMX.FTZ R2, R228, R2, !PT ;  /* 0x00000002e4027209 */ /* 0x000fe20007810000 */
[----:B------:R-:W-:Y:S02]  /*f450*/  FADD.FTZ R6, R150, -R6 ;  /* 0x8000000696067221 */ /* 0x000fe40000010000 */
[----:B------:R1:W-:Y:S02]  /*f460*/  MUFU.EX2 R150, R3 ;  /* 0x0000000300967308 */ /* 0x0003e40000000800 */
[----:B-1----:R-:W-:-:S02]  /*f470*/  FMNMX.FTZ R3, R229, R0, !PT ;  /* 0x00000000e5037209 */ /* 0x002fc40007810000 */
[----:B------:R-:W1:Y:S01]  /*f480*/  SHFL.BFLY PT, R0, R2, 0x2, 0x1f ;  /* 0x0c401f0002007f89 */ /* 0x000e6200000e0000 */
[----:B------:R-:W-:-:S04]  /*f490*/  FMUL.FTZ R6, R6, c[0x0][0x23c] ;  /* 0x00008f0006067a20 */ /* 0x000fc80000410000 */
[----:B------:R-:W2:Y:S01]  /*f4a0*/  MUFU.EX2 R101, R6 ;  /* 0x0000000600657308 */ /* 0x000ea20000000800 */
[----:B-1----:R-:W-:Y:S02]  /*f4b0*/  FMNMX.FTZ R2, R2, R0, !PT ;  /* 0x0000000002027209 */ /* 0x002fe40007810000 */
[----:B------:R-:W-:-:S04]  /*f4c0*/  FMNMX.FTZ R0, R231, R3, !PT ;  /* 0x00000003e7007209 */ /* 0x000fc80007810000 */
[----:B----4-:R-:W-:-:S05]  /*f4d0*/  FMNMX.FTZ R0, R246, R0, !PT ;  /* 0x00000000f6007209 */ /* 0x010fca0007810000 */
[----:B------:R-:W1:Y:S04]  /*f4e0*/  SHFL.BFLY PT, R10, R0, 0x2, 0x1f ;  /* 0x0c401f00000a7f89 */ /* 0x000e6800000e0000 */
[----:B------:R-:W3:Y:S01]  /*f4f0*/  SHFL.BFLY PT, R3, R2, 0x1, 0x1f ;  /* 0x0c201f0002037f89 */ /* 0x000ee200000e0000 */
[----:B--2---:R-:W-:Y:S01]  /*f500*/  FMUL.FTZ R156, R156, R101 ;  /* 0x000000659c9c7220 */ /* 0x004fe20000410000 */
[----:B------:R-:W-:Y:S01]  /*f510*/  F2FP.BF16.PACK_AB R4, R85, R239 ;  /* 0x000000ef5504723e */ /* 0x000fe200000010ff */
[----:B------:R-:W-:Y:S01]  /*f520*/  FMUL.FTZ R157, R157, R101 ;  /* 0x000000659d9d7220 */ /* 0x000fe20000410000 */
[----:B------:R-:W-:Y:S01]  /*f530*/  F2FP.BF16.PACK_AB R5, R83, R213 ;  /* 0x000000d55305723e */ /* 0x000fe200000010ff */
[----:B------:R-:W-:Y:S01]  /*f540*/  FMUL.FTZ R158, R158, R100 ;  /* 0x000000649e9e7220 */ /* 0x000fe20000410000 */
[----:B------:R-:W-:Y:S01]  /*f550*/  F2FP.BF16.PACK_AB R6, R89, R86 ;  /* 0x000000565906723e */ /* 0x000fe200000010ff */
[----:B------:R-:W-:Y:S01]  /*f560*/  FMUL.FTZ R159, R159, R100 ;  /* 0x000000649f9f7220 */ /* 0x000fe20000410000 */
[----:B------:R-:W-:Y:S01]  /*f570*/  F2FP.BF16.PACK_AB R7, R150, R82 ;  /* 0x000000529607723e */ /* 0x000fe200000010ff */
        /* <DEDUP_REMOVED lines=10> */
[-C--:B------:R-:W-:Y:S02]  /*f620*/  FMUL.FTZ R182, R182, R100.reuse ;  /* 0x00000064b6b67220 */ /* 0x080fe40000410000 */
[----:B------:R-:W-:Y:S02]  /*f630*/  FMUL.FTZ R183, R183, R100 ;  /* 0x00000064b7b77220 */ /* 0x000fe40000410000 */
        /* <DEDUP_REMOVED lines=13> */
[----:B------:R-:W-:Y:S02]  /*f710*/  FMUL.FTZ R141, R141, R101 ;  /* 0x000000658d8d7220 */ /* 0x000fe40000410000 */
[-C--:B------:R-:W-:Y:S02]  /*f720*/  FMUL.FTZ R142, R142, R100.reuse ;  /* 0x000000648e8e7220 */ /* 0x080fe40000410000 */
[----:B------:R-:W-:Y:S01]  /*f730*/  FMUL.FTZ R143, R143, R100 ;  /* 0x000000648f8f7220 */ /* 0x000fe20000410000 */
[----:B-1----:R-:W-:Y:S01]  /*f740*/  FMNMX.FTZ R0, R0, R10, !PT ;  /* 0x0000000a00007209 */ /* 0x002fe20007810000 */
[C---:B------:R-:W-:Y:S08]  /*f750*/  HMMA.16816.F32.BF16 R32, R4.reuse, R24, R156 ;  /* 0x000000180420723c */ /* 0x040ff0000004189c */
[C---:B------:R-:W-:Y:S08]  /*f760*/  HMMA.16816.F32.BF16 R28, R4.reuse, R26, R164 ;  /* 0x0000001a041c723c */ /* 0x040ff000000418a4 */
[C---:B------:R-:W-:Y:S08]  /*f770*/  HMMA.16816.F32.BF16 R52, R4.reuse, R16, R176 ;  /* 0x000000100434723c */ /* 0x040ff000000418b0 */
[C---:B------:R-:W-:Y:S01]  /*f780*/  HMMA.16816.F32.BF16 R48, R4.reuse, R18, R180 ;  /* 0x000000120430723c */ /* 0x040fe200000418b4 */
[----:B---3--:R-:W-:Y:S01]  /*f790*/  FMNMX.FTZ R117, R2, R3, !PT ;  /* 0x0000000302757209 */ /* 0x008fe20007810000 */
[----:B------:R-:W2:Y:S06]  /*f7a0*/  LDL.LU R180, [R1+0x2c] ;  /* 0x00002c0001b47983 */ /* 0x000eac0000300800 */
[C---:B------:R-:W-:Y:S08]  /*f7b0*/  HMMA.16816.F32.BF16 R44, R4.reuse, R12, R192 ;  /* 0x0000000c042c723c */ /* 0x040ff000000418c0 */
[C---:B------:R-:W-:Y:S08]  /*f7c0*/  HMMA.16816.F32.BF16 R40, R4.reuse, R14, R132 ;  /* 0x0000000e0428723c */ /* 0x040ff00000041884 */
[C---:B------:R-:W-:Y:S08]  /*f7d0*/  HMMA.16816.F32.BF16 R36, R4.reuse, R20, R200 ;  /* 0x000000140424723c */ /* 0x040ff000000418c8 */
[----:B------:R-:W-:Y:S01]  /*f7e0*/  HMMA.16816.F32.BF16 R64, R4, R22, R140 ;  /* 0x000000160440723c */ /* 0x000fe2000004188c */
[----:B------:R-:W1:Y:S01]  /*f7f0*/  SHFL.BFLY PT, R4, R0, 0x1, 0x1f ;  /* 0x0c201f0000047f89 */ /* 0x000e6200000e0000 */
[C---:B------:R-:W-:Y:S01]  /*f800*/  FMUL.FTZ R2, R117.reuse, c[0x0][0x23c] ;  /* 0x00008f0075027a20 */ /* 0x040fe20000410000 */
[----:B------:R-:W-:-:S02]  /*f810*/  FSETP.NEU.FTZ.AND P2, PT, R117, -INF , PT ;  /* 0xff8000007500780b */ /* 0x000fc40003f5d000 */
[----:B------:R-:W3:Y:S02]  /*f820*/  LDL.LU R176, [R1+0x30] ;  /* 0x0000300001b07983 */ /* 0x000ee40000300800 */
[----:B------:R-:W-:-:S05]  /*f830*/  FSEL R2, R2, RZ, P2 ;  /* 0x000000ff02027208 */ /* 0x000fca0001000000 */
[----:B------:R-:W-:-:S04]  /*f840*/  FFMA.FTZ R3, R120, c[0x0][0x23c], -R2 ;  /* 0x00008f0078037a23 */ /* 0x000fc80000010802 */
[----:B------:R4:W-:Y:S01]  /*f850*/  MUFU.EX2 R70, R3 ;  /* 0x0000000300467308 */ /* 0x0009e20000000800 */
[----:B-1----:R-:W-:Y:S01]  /*f860*/  FMNMX.FTZ R116, R0, R4, !PT ;  /* 0x0000000400747209 */ /* 0x002fe20007810000 */
[----:B------:R-:W-:-:S06]  /*f870*/  FFMA.FTZ R0, R121, c[0x0][0x23c], -R2 ;  /* 0x00008f0079007a23 */ /* 0x000fcc0000010802 */
[----:B------:R1:W-:Y:S01]  /*f880*/  MUFU.EX2 R159, R0 ;  /* 0x00000000009f7308 */ /* 0x0003e20000000800 */
[----:B------:R-:W-:Y:S01]  /*f890*/  FSETP.NEU.FTZ.AND P1, PT, R116, -INF , PT ;  /* 0xff8000007400780b */ /* 0x000fe20003f3d000 */
[----:B----4-:R-:W-:-:S06]  /*f8a0*/  FFMA.FTZ R3, R223, c[0x0][0x23c], -R2 ;  /* 0x00008f00df037a23 */ /* 0x010fcc0000010802 */
[----:B------:R4:W-:Y:S01]  /*f8b0*/  MUFU.EX2 R166, R3 ;  /* 0x0000000300a67308 */ /* 0x0009e20000000800 */
[----:B-1----:R-:W-:-:S05]  /*f8c0*/  FMUL.FTZ R0, R116, c[0x0][0x23c] ;  /* 0x00008f0074007a20 */ /* 0x002fca0000410000 */
[----:B------:R-:W-:Y:S01]  /*f8d0*/  FSEL R0, R0, RZ, P1 ;  /* 0x000000ff00007208 */ /* 0x000fe20000800000 */
[----:B----4-:R-:W-:-:S04]  /*f8e0*/  FFMA.FTZ R3, R220, c[0x0][0x23c], -R2 ;  /* 0x00008f00dc037a23 */ /* 0x010fc80000010802 */
[----:B------:R1:W-:Y:S01]  /*f8f0*/  MUFU.EX2 R192, R3 ;  /* 0x0000000300c07308 */ /* 0x0003e20000000800 */
[----:B------:R-:W-:-:S05]  /*f900*/  FSEL R4, R117, RZ, P2 ;  /* 0x000000ff75047208 */ /* 0x000fca0001000000 */
[----:B------:R-:W-:Y:S02]  /*f910*/  FADD.FTZ R5, R152, -R4 ;  /* 0x8000000498057221 */ /* 0x000fe40000010000 */
[----:B-1----:R-:W-:-:S04]  /*f920*/  FFMA.FTZ R3, R56, c[0x0][0x23c], -R0 ;  /* 0x00008f0038037a23 */ /* 0x002fc80000010800 */
[----:B------:R1:W-:Y:S01]  /*f930*/  MUFU.EX2 R69, R3 ;  /* 0x0000000300457308 */ /* 0x0003e20000000800 */
[----:B------:R-:W-:Y:S01]  /*f940*/  FSEL R4, R116, RZ, P1 ;  /* 0x000000ff74047208 */ /* 0x000fe20000800000 */
[----:B-1----:R-:W-:-:S06]  /*f950*/  FFMA.FTZ R3, R57, c[0x0][0x23c], -R0 ;  /* 0x00008f0039037a23 */ /* 0x002fcc0000010800 */
[----:B------:R1:W-:Y:S02]  /*f960*/  MUFU.EX2 R156, R3 ;  /* 0x00000003009c7308 */ /* 0x0003e40000000800 */
[----:B-1----:R-:W-:-:S06]  /*f970*/  FFMA.FTZ R3, R222, c[0x0][0x23c], -R0 ;  /* 0x00008f00de037a23 */ /* 0x002fcc0000010800 */
[----:B------:R1:W-:Y:S02]  /*f980*/  MUFU.EX2 R157, R3 ;  /* 0x00000003009d7308 */ /* 0x0003e40000000800 */
[----:B-1----:R-:W-:-:S04]  /*f990*/  FADD.FTZ R3, R151, -R4 ;  /* 0x8000000497037221 */ /* 0x002fc80000010000 */
[----:B------:R-:W-:-:S04]  /*f9a0*/  FMUL.FTZ R3, R3, c[0x0][0x23c] ;  /* 0x00008f0003037a20 */ /* 0x000fc80000410000 */
[----:B------:R1:W4:Y:S02]  /*f9b0*/  MUFU.EX2 R10, R3 ;  /* 0x00000003000a7308 */ /* 0x0003240000000800 */
[----:B-1----:R-:W-:-:S06]  /*f9c0*/  FFMA.FTZ R3, R219, c[0x0][0x23c], -R0 ;  /* 0x00008f00db037a23 */ /* 0x002fcc0000010800 */
[----:B------:R1:W1:Y:S02]  /*f9d0*/  MUFU.EX2 R178, R3 ;  /* 0x0000000300b27308 */ /* 0x0002640000000800 */
        /* <DEDUP_REMOVED lines=66> */
[----:B-1----:R-:W-:Y:S02]  /*fe00*/  FFMA.FTZ R3, R113, c[0x0][0x23c], -R9 ;  /* 0x00008f0071037a23 */ /* 0x002fe40000010809 */
[----:B------:R-:W2:Y:S01]  /*fe10*/  LDL.LU R113, [R1+0x34] ;  /* 0x0000340001717983 */ /* 0x000ea20000300800 */
[----:B------:R-:W-:-:S04]  /*fe20*/  FMUL.FTZ R5, R5, c[0x0][0x23c] ;  /* 0x00008f0005057a20 */ /* 0x000fc80000410000 */
[----:B------:R1:W1:Y:S01]  /*fe30*/  MUFU.EX2 R11, R5 ;  /* 0x00000005000b7308 */ /* 0x0002620000000800 */
[----:B----4-:R-:W-:Y:S01]  /*fe40*/  FMUL.FTZ R162, R162, R10 ;  /* 0x0000000aa2a27220 */ /* 0x010fe20000410000 */
[----:B------:R-:W-:Y:S01]  /*fe50*/  F2FP.BF16.PACK_AB R4, R159, R70 ;  /* 0x000000469f04723e */ /* 0x000fe200000010ff */
[----:B------:R-:W-:Y:S01]  /*fe60*/  FMUL.FTZ R163, R163, R10 ;  /* 0x0000000aa3a37220 */ /* 0x000fe20000410000 */
[----:B------:R-:W-:Y:S01]  /*fe70*/  F2FP.BF16.PACK_AB R6, R192, R166 ;  /* 0x000000a6c006723e */ /* 0x000fe200000010ff */
[-C--:B------:R-:W-:Y:S01]  /*fe80*/  FMUL.FTZ R170, R170, R10.reuse ;  /* 0x0000000aaaaa7220 */ /* 0x080fe20000410000 */
[----:B------:R-:W-:Y:S01]  /*fe90*/  F2FP.BF16.PACK_AB R7, R178, R157 ;  /* 0x0000009db207723e */ /* 0x000fe200000010ff */
[-C--:B------:R-:W-:Y:S02]  /*fea0*/  FMUL.FTZ R171, R171, R10.reuse ;  /* 0x0000000aabab7220 */ /* 0x080fe40000410000 */
[-C--:B------:R-:W-:Y:S02]  /*feb0*/  FMUL.FTZ R174, R174, R10.reuse ;  /* 0x0000000aaeae7220 */ /* 0x080fe40000410000 */
[----:B------:R-:W-:-:S02]  /*fec0*/  FMUL.FTZ R175, R175, R10 ;  /* 0x0000000aafaf7220 */ /* 0x000fc40000410000 */
[-C--:B------:R-:W-:Y:S02]  /*fed0*/  FMUL.FTZ R186, R186, R10.reuse ;  /* 0x0000000ababa7220 */ /* 0x080fe40000410000 */
[----:B------:R-:W-:Y:S01]  /*fee0*/  FMUL.FTZ R187, R187, R10 ;  /* 0x0000000abbbb7220 */ /* 0x000fe20000410000 */
[----:B-1----:R-:W-:Y:S01]  /*fef0*/  F2FP.BF16.PACK_AB R5, R156, R69 ;  /* 0x000000459c05723e */ /* 0x002fe200000010ff */
        /* <DEDUP_REMOVED lines=24> */
[C---:B------:R-:W-:Y:S08]  /*10080*/  HMMA.16816.F32.BF16 R160, R4.reuse, R24, R160 ;  /* 0x0000001804a0723c */ /* 0x040ff000000418a0 */
[C---:B------:R-:W-:Y:S01]  /*10090*/  HMMA.16816.F32.BF16 R168, R4.reuse, R26, R168 ;  /* 0x0000001a04a8723c */ /* 0x040fe200000418a8 */
[----:B------:R-:W1:Y:S07]  /*100a0*/  LDSM.16.MT88.4 R24, [R233+0x8800] ;  /* 0x00880000e918783b */ /* 0x000e6e0000004200 */
[C---:B------:R-:W-:Y:S08]  /*100b0*/  HMMA.16816.F32.BF16 R172, R4.reuse, R16, R172 ;  /* 0x0000001004ac723c */ /* 0x040ff000000418ac */
[C---:B------:R-:W-:Y:S01]  /*100c0*/  HMMA.16816.F32.BF16 R184, R4.reuse, R18, R184 ;  /* 0x0000001204b8723c */ /* 0x040fe200000418b8 */
[----:B------:R-:W4:Y:S07]  /*100d0*/  LDSM.16.MT88.4 R16, [R234+0x8800] ;  /* 0x00880000ea10783b */ /* 0x000f2e0000004200 */
[C---:B------:R-:W-:Y:S08]  /*100e0*/  HMMA.16816.F32.BF16 R188, R4.reuse, R12, R188 ;  /* 0x0000000c04bc723c */ /* 0x040ff000000418bc */
[C---:B------:R-:W-:Y:S01]  /*100f0*/  HMMA.16816.F32.BF16 R136, R4.reuse, R14, R136 ;  /* 0x0000000e0488723c */ /* 0x040fe20000041888 */
[----:B------:R-:W-:Y:S07]  /*10100*/  LDSM.16.MT88.4 R12, [R235+0x8800] ;  /* 0x00880000eb0c783b */ /* 0x000fee0000004200 */
[C---:B------:R-:W-:Y:S08]  /*10110*/  HMMA.16816.F32.BF16 R196, R4.reuse, R20, R196 ;  /* 0x0000001404c4723c */ /* 0x040ff000000418c4 */
[----:B------:R-:W-:Y:S01]  /*10120*/  HMMA.16816.F32.BF16 R144, R4, R22, R144 ;  /* 0x000000160490723c */ /* 0x000fe20000041890 */
[----:B------:R-:W3:Y:S01]  /*10130*/  LDSM.16.MT88.4 R20, [R236+0x8800] ;  /* 0x00880000ec14783b */ /* 0x000ee20000004200 */
[----:B------:R-:W-:-:S05]  /*10140*/  MOV R218, R58 ;  /* 0x0000003a00da7202 */ /* 0x000fca0000000f00 */
[----:B------:R-:W-:Y:S02]  /*10150*/  F2FP.BF16.PACK_AB R4, R193, R165 ;  /* 0x000000a5c104723e */ /* 0x000fe400000010ff */
[----:B------:R-:W-:Y:S02]  /*10160*/  F2FP.BF16.PACK_AB R5, R182, R158 ;  /* 0x0000009eb605723e */ /* 0x000fe400000010ff */
[----:B------:R-:W-:Y:S02]  /*10170*/  F2FP.BF16.PACK_AB R6, R203, R194 ;  /* 0x000000c2cb06723e */ /* 0x000fe400000010ff */
[----:B------:R-:W-:-:S07]  /*10180*/  F2FP.BF16.PACK_AB R7, R202, R183 ;  /* 0x000000b7ca07723e */ /* 0x000fce00000010ff */
[C---:B-1----:R-:W-:Y:S08]  /*10190*/  HMMA.16816.F32.BF16 R32, R4.reuse, R24, R32 ;  /* 0x000000180420723c */ /* 0x042ff00000041820 */
[C---:B------:R-:W-:Y:S08]  /*101a0*/  HMMA.16816.F32.BF16 R28, R4.reuse, R26, R28 ;  /* 0x0000001a041c723c */ /* 0x040ff0000004181c */
[C---:B----4-:R-:W-:Y:S08]  /*101b0*/  HMMA.16816.F32.BF16 R44, R4.reuse, R16, R44 ;  /* 0x00000010042c723c */ /* 0x050ff0000004182c */
[C---:B---3--:R-:W-:Y:S08]  /*101c0*/  HMMA.16816.F32.BF16 R52, R4.reuse, R20, R52 ;  /* 0x000000140434723c */ /* 0x048ff00000041834 */
[C---:B------:R-:W-:Y:S08]  /*101d0*/  HMMA.16816.F32.BF16 R48, R4.reuse, R22, R48 ;  /* 0x000000160430723c */ /* 0x040ff00000041830 */
[C---:B------:R-:W-:Y:S08]  /*101e0*/  HMMA.16816.F32.BF16 R40, R4.reuse, R18, R40 ;  /* 0x000000120428723c */ /* 0x040ff00000041828 */
[C---:B------:R-:W-:Y:S08]  /*101f0*/  HMMA.16816.F32.BF16 R36, R4.reuse, R12, R36 ;  /* 0x0000000c0424723c */ /* 0x040ff00000041824 */
[----:B------:R-:W-:Y:S07]  /*10200*/  HMMA.16816.F32.BF16 R64, R4, R14, R64 ;  /* 0x0000000e0440723c */ /* 0x000fee0000041840 */
[----:B------:R-:W-:-:S02]  /*10210*/  F2FP.BF16.PACK_AB R4, R195, R177 ;  /* 0x000000b1c304723e */ /* 0x000fc400000010ff */
[----:B------:R-:W-:Y:S02]  /*10220*/  F2FP.BF16.PACK_AB R5, R181, R167 ;  /* 0x000000a7b505723e */ /* 0x000fe400000010ff */
[----:B------:R-:W-:Y:S02]  /*10230*/  F2FP.BF16.PACK_AB R6, R218, R200 ;  /* 0x000000c8da06723e */ /* 0x000fe400000010ff */
[----:B------:R-:W-:-:S07]  /*10240*/  F2FP.BF16.PACK_AB R7, R201, R179 ;  /* 0x000000b3c907723e */ /* 0x000fce00000010ff */
[C---:B------:R-:W-:Y:S08]  /*10250*/  HMMA.16816.F32.BF16 R172, R4.reuse, R20, R172 ;  /* 0x0000001404ac723c */ /* 0x040ff000000418ac */
[C---:B------:R-:W-:Y:S01]  /*10260*/  HMMA.16816.F32.BF16 R184, R4.reuse, R22, R184 ;  /* 0x0000001604b8723c */ /* 0x040fe200000418b8 */
[----:B------:R-:W1:Y:S07]  /*10270*/  LDSM.16.MT88.4 R20, [R233+0x9000] ;  /* 0x00900000e914783b */ /* 0x000e6e0000004200 */
[C---:B------:R-:W-:Y:S08]  /*10280*/  HMMA.16816.F32.BF16 R160, R4.reuse, R24, R160 ;  /* 0x0000001804a0723c */ /* 0x040ff000000418a0 */
[C---:B------:R-:W-:Y:S01]  /*10290*/  HMMA.16816.F32.BF16 R168, R4.reuse, R26, R168 ;  /* 0x0000001a04a8723c */ /* 0x040fe200000418a8 */
[----:B------:R-:W-:Y:S07]  /*102a0*/  LDSM.16.MT88.4 R24, [R235+0x9000] ;  /* 0x00900000eb18783b */ /* 0x000fee0000004200 */
[C---:B------:R-:W-:Y:S08]  /*102b0*/  HMMA.16816.F32.BF16 R188, R4.reuse, R16, R188 ;  /* 0x0000001004bc723c */ /* 0x040ff000000418bc */
[C---:B------:R-:W-:Y:S01]  /*102c0*/  HMMA.16816.F32.BF16 R136, R4.reuse, R18, R136 ;  /* 0x000000120488723c */ /* 0x040fe20000041888 */
[----:B------:R-:W3:Y:S07]  /*102d0*/  LDSM.16.MT88.4 R16, [R236+0x9000] ;  /* 0x00900000ec10783b */ /* 0x000eee0000004200 */
[C---:B------:R-:W-:Y:S08]  /*102e0*/  HMMA.16816.F32.BF16 R196, R4.reuse, R12, R196 ;  /* 0x0000000c04c4723c */ /* 0x040ff000000418c4 */
[----:B------:R-:W-:Y:S01]  /*102f0*/  HMMA.16816.F32.BF16 R144, R4, R14, R144 ;  /* 0x0000000e0490723c */ /* 0x000fe20000041890 */
[----:B------:R-:W4:Y:S01]  /*10300*/  LDSM.16.MT88.4 R12, [R234+0x9000] ;  /* 0x00900000ea0c783b */ /* 0x000f220000004200 */
[----:B------:R-:W-:-:S05]  /*10310*/  IMAD.MOV.U32 R204, RZ, RZ, R57 ;  /* 0x000000ffffcc7224 */ /* 0x000fca00078e0039 */
[----:B------:R-:W-:Y:S02]  /*10320*/  F2FP.BF16.PACK_AB R4, R205, R222 ;  /* 0x000000decd04723e */ /* 0x000fe400000010ff */
[----:B------:R-:W-:Y:S02]  /*10330*/  F2FP.BF16.PACK_AB R5, R209, R210 ;  /* 0x000000d2d105723e */ /* 0x000fe400000010ff */
[----:B------:R-:W-:Y:S02]  /*10340*/  F2FP.BF16.PACK_AB R6, R216, R152 ;  /* 0x00000098d806723e */ /* 0x000fe400000010ff */
[----:B------:R-:W-:Y:S02]  /*10350*/  F2FP.BF16.PACK_AB R7, R212, R122 ;  /* 0x0000007ad407723e */ /* 0x000fe400000010ff */
[----:B------:R-:W-:Y:S02]  /*10360*/  MOV R153, R56 ;  /* 0x0000003800997202 */ /* 0x000fe40000000f00 */
[----:B------:R-:W-:Y:S01]  /*10370*/  MOV R164, R61 ;  /* 0x0000003d00a47202 */ /* 0x000fe20000000f00 */
[----:B------:R2:W-:Y:S02]  /*10380*/  MUFU.EX2 R206, R3 ;  /* 0x0000000300ce7308 */ /* 0x0005e40000000800 */
[C---:B-1----:R-:W-:Y:S08]  /*10390*/  HMMA.16816.F32.BF16 R60, R4.reuse, R20, R32 ;  /* 0x00000014043c723c */ /* 0x042ff00000041820 */
[----:B------:R-:W-:Y:S01]  /*103a0*/  HMMA.16816.F32.BF16 R56, R4, R22, R28 ;  /* 0x000000160438723c */ /* 0x000fe2000004181c */
[----:B------:R-:W-:-:S02]  /*103b0*/  FFMA.FTZ R126, R176, R10, R69 ;  /* 0x0000000ab07e7223 */ /* 0x000fc40000010045 */
[----:B--2---:R-:W-:Y:S01]  /*103c0*/  FFMA.FTZ R3, R112, c[0x0][0x23c], -R9 ;  /* 0x00008f0070037a23 */ /* 0x004fe20000010809 */
[----:B------:R-:W-:-:S04]  /*103d0*/  MOV R211, R93 ;  /* 0x0000005d00d37202 */ /* 0x000fc80000000f00 */
[C---:B---3--:R-:W-:Y:S01]  /*103e0*/  HMMA.16816.F32.BF16 R52, R4.reuse, R16, R52 ;  /* 0x000000100434723c */ /* 0x048fe20000041834 */
[----:B------:R-:W-:Y:S01]  /*103f0*/  MOV R121, R92 ;  /* 0x0000005c00797202 */ /* 0x000fe20000000f00 */
[----:B------:R1:W-:Y:S06]  /*10400*/  MUFU.EX2 R148, R3 ;  /* 0x0000000300947308 */ /* 0x0003ec0000000800 */
[C---:B------:R-:W-:Y:S01]  /*10410*/  HMMA.16816.F32.BF16 R48, R4.reuse, R18, R48 ;  /* 0x000000120430723c */ /* 0x040fe20000041830 */
[----:B------:R-:W-:Y:S01]  /*10420*/  MOV R223, R86 ;  /* 0x0000005600df7202 */ /* 0x000fe20000000f00 */
[----:B------:R-:W-:Y:S01]  /*10430*/  IMAD.MOV.U32 R245, RZ, RZ, R84 ;  /* 0x000000fffff57224 */ /* 0x000fe200078e0054 */
[----:B------:R-:W-:Y:S01]  /*10440*/  MOV R220, R85 ;  /* 0x0000005500dc7202 */ /* 0x000fe20000000f00 */
[----:B------:R-:W-:Y:S04]  /*10450*/  LDSM.16.MT88.4 R28, [R235+0x9800] ;  /* 0x00980000eb1c783b */ /* 0x000fe80000004200 */
[C---:B----4-:R-:W-:Y:S08]  /*10460*/  HMMA.16816.F32.BF16 R44, R4.reuse, R12, R44 ;  /* 0x0000000c042c723c */ /* 0x050ff0000004182c */
[----:B------:R-:W-:Y:S01]  /*10470*/  HMMA.16816.F32.BF16 R40, R4, R14, R40 ;  /* 0x0000000e0428723c */ /* 0x000fe20000041828 */
[----:B-1----:R-:W-:-:S07]  /*10480*/  FFMA.FTZ R3, R105, c[0x0][0x23c], -R9 ;  /* 0x00008f0069037a23 */ /* 0x002fce0000010809 */
[C---:B------:R-:W-:Y:S08]  /*10490*/  HMMA.16816.F32.BF16 R36, R4.reuse, R24, R36 ;  /* 0x000000180424723c */ /* 0x040ff00000041824 */
[----:B------:R-:W-:Y:S07]  /*104a0*/  HMMA.16816.F32.BF16 R32, R4, R26, R64 ;  /* 0x0000001a0420723c */ /* 0x000fee0000041840 */
[----:B------:R-:W-:-:S02]  /*104b0*/  F2FP.BF16.PACK_AB R4, R204, R132 ;  /* 0x00000084cc04723e */ /* 0x000fc400000010ff */
[----:B------:R-:W-:Y:S02]  /*104c0*/  F2FP.BF16.PACK_AB R5, R207, R131 ;  /* 0x00000083cf05723e */ /* 0x000fe400000010ff */
[----:B------:R-:W-:Y:S02]  /*104d0*/  F2FP.BF16.PACK_AB R6, R221, R153 ;  /* 0x00000099dd06723e */ /* 0x000fe400000010ff */
[----:B------:R-:W-:Y:S01]  /*104e0*/  F2FP.BF16.PACK_AB R7, R217, R154 ;  /* 0x0000009ad907723e */ /* 0x000fe200000010ff */
[----:B------:R1:W-:Y:S06]  /*104f0*/  MUFU.EX2 R129, R3 ;  /* 0x0000000300817308 */ /* 0x0003ec0000000800 */
[C---:B------:R-:W-:Y:S08]  /*10500*/  HMMA.16816.F32.BF16 R160, R4.reuse, R20, R160 ;  /* 0x0000001404a0723c */ /* 0x040ff000000418a0 */
[----:B------:R-:W-:Y:S01]  /*10510*/  HMMA.16816.F32.BF16 R168, R4, R22, R168 ;  /* 0x0000001604a8723c */ /* 0x000fe200000418a8 */
[----:B------:R-:W2:Y:S01]  /*10520*/  LDSM.16.MT88.4 R20, [R233+0x9800] ;  /* 0x00980000e914783b */ /* 0x000ea20000004200 */
[----:B-1----:R-:W-:-:S04]  /*10530*/  FFMA.FTZ R3, R114, c[0x0][0x23c], -R8 ;  /* 0x00008f0072037a23 */ /* 0x002fc80000010808 */
[----:B------:R1:W-:Y:S01]  /*10540*/  MUFU.EX2 R110, R3 ;  /* 0x00000003006e7308 */ /* 0x0003e20000000800 */
[----:B------:R-:W-:Y:S01]  /*10550*/  MOV R119, R87 ;  /* 0x0000005700777202 */ /* 0x000fe20000000f00 */
[----:B------:R-:W-:Y:S01]  /*10560*/  HMMA.16816.F32.BF16 R172, R4, R16, R172 ;  /* 0x0000001004ac723c */ /* 0x000fe200000418ac */
[----:B------:R-:W-:Y:S02]  /*10570*/  MOV R118, R94 ;  /* 0x0000005e00767202 */ /* 0x000fe40000000f00 */
[----:B------:R-:W-:-:S05]  /*10580*/  MOV R10, R95 ;  /* 0x0000005f000a7202 */ /* 0x000fca0000000f00 */
[----:B------:R-:W-:Y:S01]  /*10590*/  HMMA.16816.F32.BF16 R184, R4, R18, R184 ;  /* 0x0000001204b8723c */ /* 0x000fe200000418b8 */
[----:B------:R-:W-:Y:S01]  /*105a0*/  MOV R219, R99 ;  /* 0x0000006300db7202 */ /* 0x000fe20000000f00 */
[----:B------:R-:W3:Y:S01]  /*105b0*/  LDSM.16.MT88.4 R16, [R236+0x9800] ;  /* 0x00980000ec10783b */ /* 0x000ee20000004200 */
[----:B-1----:R-:W-:-:S05]  /*105c0*/  FFMA.FTZ R3, R111, c[0x0][0x23c], -R8 ;  /* 0x00008f006f037a23 */ /* 0x002fca0000010808 */
[C---:B------:R-:W-:Y:S01]  /*105d0*/  HMMA.16816.F32.BF16 R92, R4.reuse, R12, R188 ;  /* 0x0000000c045c723c */ /* 0x040fe200000418bc */
[----:B------:R1:W4:Y:S07]  /*105e0*/  MUFU.EX2 R149, R3 ;  /* 0x0000000300957308 */ /* 0x00032e0000000800 */
[C---:B------:R-:W-:Y:S01]  /*105f0*/  HMMA.16816.F32.BF16 R136, R4.reuse, R14, R136 ;  /* 0x0000000e0488723c */ /* 0x040fe20000041888 */
[----:B------:R-:W-:Y:S01]  /*10600*/  MOV R143, R96 ;  /* 0x00000060008f7202 */ /* 0x000fe20000000f00 */
[----:B------:R-:W2:Y:S06]  /*10610*/  LDSM.16.MT88.4 R12, [R234+0x9800] ;  /* 0x00980000ea0c783b */ /* 0x000eac0000004200 */
[----:B------:R-:W-:Y:S01]  /*10620*/  HMMA.16816.F32.BF16 R196, R4, R24, R196 ;  /* 0x0000001804c4723c */ /* 0x000fe200000418c4 */
[----:B-1----:R-:W-:-:S07]  /*10630*/  FFMA.FTZ R3, R108, c[0x0][0x23c], -R8 ;  /* 0x00008f006c037a23 */ /* 0x002fce0000010808 */
[----:B------:R-:W-:Y:S01]  /*10640*/  HMMA.16816.F32.BF16 R84, R4, R26, R144 ;  /* 0x0000001a0454723c */ /* 0x000fe20000041890 */
[----:B------:R-:W-:Y:S06]  /*10650*/  MUFU.EX2 R130, R3 ;  /* 0x0000000300827308 */ /* 0x000fec0000000800 */
[----:B------:R-:W-:-:S04]  /*10660*/  FFMA.FTZ R4, R102, c[0x0][0x23c], -R8 ;  /* 0x00008f0066047a23 */ /* 0x000fc80000010808 */
[----:B------:R1:W1:Y:S01]  /*10670*/  MUFU.EX2 R124, R4 ;  /* 0x00000004007c7308 */ /* 0x0002620000000800 */
[----:B----4-:R-:W-:Y:S02]  /*10680*/  F2FP.BF16.PACK_AB R5, R149, R110 ;  /* 0x0000006e9505723e */ /* 0x010fe400000010ff */
[----:B------:R-:W-:Y:S02]  /*10690*/  F2FP.BF16.PACK_AB R6, R129, R148 ;  /* 0x000000948106723e */ /* 0x000fe400000010ff */
[----:B------:R-:W-:Y:S02]  /*106a0*/  MOV R115, R97 ;  /* 0x0000006100737202 */ /* 0x000fe40000000f00 */
[----:B------:R-:W-:Y:S02]  /*106b0*/  MOV R141, R98 ;  /* 0x00000062008d7202 */ /* 0x000fe40000000f00 */
[----:B-1----:R-:W-:Y:S02]  /*106c0*/  F2FP.BF16.PACK_AB R4, R206, R109 ;  /* 0x0000006dce04723e */ /* 0x002fe400000010ff */
[----:B------:R-:W-:-:S07]  /*106d0*/  F2FP.BF16.PACK_AB R7, R124, R130 ;  /* 0x000000827c07723e */ /* 0x000fce00000010ff */
[C---:B--2---:R-:W-:Y:S07]  /*106e0*/  HMMA.16816.F32.BF16 R96, R4.reuse, R20, R60 ;  /* 0x000000140460723c */ /* 0x044fee000004183c */
[----:B------:R-:W-:Y:S02]  /*106f0*/  FFMA.FTZ R61, R113, R101, R239 ;  /* 0x00000065713d7223 */ /* 0x000fe400000100ef */
[----:B------:R-:W2:Y:S04]  /*10700*/  LDL.LU R239, [R1+0x12c] ;  /* 0x00012c0001ef7983 */ /* 0x000ea80000300800 */
[----:B------:R-:W4:Y:S01]  /*10710*/  LDL.LU R113, [R1+0x38] ;  /* 0x0000380001717983 */ /* 0x000f220000300800 */
[----:B------:R-:W-:Y:S01]  /*10720*/  MOV R135, R164 ;  /* 0x000000a400877202 */ /* 0x000fe20000000f00 */
[----:B------:R-:W-:Y:S01]  /*10730*/  FFMA.FTZ R127, R180, R11, R70 ;  /* 0x0000000bb47f7223 */ /* 0x000fe20000010046 */
[----:B------:R-:W-:Y:S01]  /*10740*/  MOV R189, R74 ;  /* 0x0000004a00bd7202 */ /* 0x000fe20000000f00 */
[----:B------:R-:W-:Y:S01]  /*10750*/  IMAD.MOV.U32 R190, RZ, RZ, R75 ;  /* 0x000000ffffbe7224 */ /* 0x000fe200078e004b */
[----:B------:R-:W-:Y:S01]  /*10760*/  MOV R188, R72 ;  /* 0x0000004800bc7202 */ /* 0x000fe20000000f00 */
[----:B------:R-:W-:Y:S01]  /*10770*/  IMAD.MOV.U32 R120, RZ, RZ, R91 ;  /* 0x000000ffff787224 */ /* 0x000fe200078e005b */
[----:B------:R-:W-:Y:S01]  /*10780*/  MOV R164, R73 ;  /* 0x0000004900a47202 */ /* 0x000fe20000000f00 */
[----:B------:R-:W-:Y:S01]  /*10790*/  IMAD.MOV.U32 R140, RZ, RZ, R88 ;  /* 0x000000ffff8c7224 */ /* 0x000fe200078e0058 */
[----:B------:R-:W-:Y:S01]  /*107a0*/  MOV R208, R90 ;  /* 0x0000005a00d07202 */ /* 0x000fe20000000f00 */
[----:B---3--:R-:W-:Y:S01]  /*107b0*/  HMMA.16816.F32.BF16 R72, R4, R16, R52 ;  /* 0x000000100448723c */ /* 0x008fe20000041834 */
[----:B------:R-:W-:-:S02]  /*107c0*/  MOV R133, R89 ;  /* 0x0000005900857202 */ /* 0x000fc40000000f00 */
[----:B------:R-:W-:Y:S02]  /*107d0*/  MOV R134, R83 ;  /* 0x0000005300867202 */ /* 0x000fe40000000f00 */
[----:B------:R-:W-:Y:S02]  /*107e0*/  MOV R151, R82 ;  /* 0x0000005200977202 */ /* 0x000fe40000000f00 */
[----:B------:R-:W-:Y:S01]  /*107f0*/  MOV R155, R80 ;  /* 0x00000050009b7202 */ /* 0x000fe20000000f00 */
[----:B------:R-:W-:Y:S01]  /*10800*/  HMMA.16816.F32.BF16 R64, R4, R12, R44 ;  /* 0x0000000c0440723c */ /* 0x000fe2000004182c */
[----:B------:R-:W-:Y:S02]  /*10810*/  MOV R123, R79 ;  /* 0x0000004f007b7202 */ /* 0x000fe40000000f00 */
[----:B------:R-:W-:Y:S02]  /*10820*/  MOV R11, R78 ;  /* 0x0000004e000b7202 */ /* 0x000fe40000000f00 */
[----:B------:R-:W-:-:S02]  /*10830*/  MOV R191, R76 ;  /* 0x0000004c00bf7202 */ /* 0x000fc40000000f00 */
[----:B------:R-:W-:Y:S01]  /*10840*/  MOV R176, R71 ;  /* 0x0000004700b07202 */ /* 0x000fe20000000f00 */
[C---:B------:R-:W-:Y:S01]  /*10850*/  HMMA.16816.F32.BF16 R52, R4.reuse, R14, R40 ;  /* 0x0000000e0434723c */ /* 0x040fe20000041828 */
[----:B------:R-:W-:Y:S02]  /*10860*/  MOV R180, R77 ;  /* 0x0000004d00b47202 */ /* 0x000fe40000000f00 */
[----:B------:R-:W-:Y:S01]  /*10870*/  MOV R142, R81 ;  /* 0x00000051008e7202 */ /* 0x000fe20000000f00 */
[--C-:B------:R-:W-:Y:S02]  /*10880*/  FFMA.FTZ R3, R214, c[0x0][0x23c], -R2.reuse ;  /* 0x00008f00d6037a23 */ /* 0x100fe40000010802 */
[----:B------:R-:W-:Y:S02]  /*10890*/  FFMA.FTZ R114, R190, c[0x0][0x23c], -R2 ;  /* 0x00008f00be727a23 */ /* 0x000fe40000010802 */
[----:B------:R-:W-:Y:S01]  /*108a0*/  HMMA.16816.F32.BF16 R80, R4, R22, R56 ;  /* 0x000000160450723c */ /* 0x000fe20000041838 */
[----:B------:R-:W-:-:S02]  /*108b0*/  MOV R190, R10 ;  /* 0x0000000a00be7202 */ /* 0x000fc40000000f00 */
[----:B------:R-:W-:-:S05]  /*108c0*/  MOV R10, R115 ;  /* 0x00000073000a7202 */ /* 0x000fca0000000f00 */
[----:B------:R-:W-:Y:S01]  /*108d0*/  HMMA.16816.F32.BF16 R68, R4, R18, R48 ;  /* 0x000000120444723c */ /* 0x000fe20000041830 */
[----:B------:R-:W-:Y:S01]  /*108e0*/  FFMA.FTZ R115, R123, c[0x0][0x23c], -R2 ;  /* 0x00008f007b737a23 */ /* 0x000fe20000010802 */
[----:B------:R-:W-:-:S06]  /*108f0*/  MOV R123, R245 ;  /* 0x000000f5007b7202 */ /* 0x000fcc0000000f00 */
[----:B------:R-:W-:Y:S01]  /*10900*/  HMMA.16816.F32.BF16 R88, R4, R28, R36 ;  /* 0x0000001c0458723c */ /* 0x000fe20000041824 */
[----:B------:R-:W-:-:S07]  /*10910*/  IMAD.MOV.U32 R245, RZ, RZ, R155 ;  /* 0x000000fffff57224 */ /* 0x000fce00078e009b */
[----:B------:R-:W-:Y:S01]  /*10920*/  HMMA.16816.F32.BF16 R76, R4, R30, R32 ;  /* 0x0000001e044c723c */ /* 0x000fe20000041820 */
[----:B------:R-:W-:-:S06]  /*10930*/  FFMA.FTZ R39, R243, c[0x0][0x23c], -R2 ;  /* 0x00008f00f3277a23 */ /* 0x000fcc0000010802 */
[--C-:B------:R-:W-:Y:S02]  /*10940*/  FFMA.FTZ R4, R240, c[0x0][0x23c], -R2.reuse ;  /* 0x00008f00f0047a23 */ /* 0x100fe40000010802 */
[--C-:B------:R-:W-:Y:S02]  /*10950*/  FFMA.FTZ R6, R241, c[0x0][0x23c], -R2.reuse ;  /* 0x00008f00f1067a23 */ /* 0x100fe40000010802 */
[--C-:B------:R-:W-:Y:S02]  /*10960*/  FFMA.FTZ R5, R225, c[0x0][0x23c], -R2.reuse ;  /* 0x00008f00e1057a23 */ /* 0x100fe40000010802 */
[--C-:B------:R-:W-:Y:S02]  /*10970*/  FFMA.FTZ R35, R242, c[0x0][0x23c], -R2.reuse ;  /* 0x00008f00f2237a23 */ /* 0x100fe40000010802 */
[--C-:B------:R-:W-:Y:S02]  /*10980*/  FFMA.FTZ R34, R227, c[0x0][0x23c], -R2.reuse ;  /* 0x00008f00e3227a23 */ /* 0x100fe40000010802 */
[----:B------:R-:W-:-:S02]  /*10990*/  FFMA.FTZ R155, R180, c[0x0][0x23c], -R2 ;  /* 0x00008f00b49b7a23 */ /* 0x000fc40000010802 */
[----:B------:R-:W-:Y:S02]  /*109a0*/  FFMA.FTZ R180, R228, c[0x0][0x23c], -R2 ;  /* 0x00008f00e4b47a23 */ /* 0x000fe40000010802 */
[--C-:B------:R-:W-:Y:S01]  /*109b0*/  FFMA.FTZ R144, R244, c[0x0][0x23c], -R0.reuse ;  /* 0x00008f00f4907a23 */ /* 0x100fe20000010800 */
[----:B------:R-:W-:Y:S01]  /*109c0*/  MUFU.EX2 R108, R4 ;  /* 0x00000004006c7308 */ /* 0x000fe20000000800 */
[----:B------:R-:W-:Y:S02]  /*109d0*/  FFMA.FTZ R145, R250, c[0x0][0x23c], -R0 ;  /* 0x00008f00fa917a23 */ /* 0x000fe40000010800 */
[----:B------:R-:W-:Y:S02]  /*109e0*/  FFMA.FTZ R38, R188, c[0x0][0x23c], -R2 ;  /* 0x00008f00bc267a23 */ /* 0x000fe40000010802 */
[--C-:B------:R-:W-:Y:S02]  /*109f0*/  FFMA.FTZ R146, R252, c[0x0][0x23c], -R0.reuse ;  /* 0x00008f00fc927a23 */ /* 0x100fe40000010800 */
[--C-:B------:R-:W-:Y:S01]  /*10a00*/  FFMA.FTZ R188, R248, c[0x0][0x23c], -R0.reuse ;  /* 0x00008f00f8bc7a23 */ /* 0x100fe20000010800 */
[----:B------:R1:W-:Y:S02]  /*10a10*/  MUFU.EX2 R40, R3 ;  /* 0x0000000300287308 */ /* 0x0003e40000000800 */
[----:B-1----:R-:W-:-:S02]  /*10a20*/  FFMA.FTZ R3, R190, c[0x0][0x23c], -R0 ;  /* 0x00008f00be037a23 */ /* 0x002fc40000010800 */
[----:B------:R-:W-:Y:S02]  /*10a30*/  FFMA.FTZ R190, R231, c[0x0][0x23c], -R0 ;  /* 0x00008f00e7be7a23 */ /* 0x000fe40000010800 */
[--C-:B------:R-:W-:Y:S02]  /*10a40*/  FFMA.FTZ R135, R135, c[0x0][0x23c], -R2.reuse ;  /* 0x00008f0087877a23 */ /* 0x100fe40000010802 */
[--C-:B------:R-:W-:Y:S02]  /*10a50*/  FFMA.FTZ R140, R140, c[0x0][0x23c], -R2.reuse ;  /* 0x00008f008c8c7a23 */ /* 0x100fe40000010802 */
[--C-:B------:R-:W-:Y:S02]  /*10a60*/  FFMA.FTZ R141, R141, c[0x0][0x23c], -R2.reuse ;  /* 0x00008f008d8d7a23 */ /* 0x100fe40000010802 */
[--C-:B------:R-:W-:Y:S02]  /*10a70*/  FFMA.FTZ R142, R142, c[0x0][0x23c], -R2.reuse ;  /* 0x00008f008e8e7a23 */ /* 0x100fe40000010802 */
[----:B------:R-:W-:-:S02]  /*10a80*/  FFMA.FTZ R164, R164, c[0x0][0x23c], -R2 ;  /* 0x00008f00a4a47a23 */ /* 0x000fc40000010802 */
[--C-:B------:R-:W-:Y:S02]  /*10a90*/  FFMA.FTZ R176, R176, c[0x0][0x23c], -R2.reuse ;  /* 0x00008f00b0b07a23 */ /* 0x100fe40000010802 */
[----:B----4-:R-:W-:Y:S02]  /*10aa0*/  FFMA.FTZ R62, R113, R100, R213 ;  /* 0x00000064713e7223 */ /* 0x010fe400000100d5 */
[----:B------:R-:W3:Y:S01]  /*10ab0*/  LDL.LU R213, [R1+0x128] ;  /* 0x0001280001d57983 */ /* 0x000ee20000300800 */
[----:B------:R-:W-:Y:S01]  /*10ac0*/  FFMA.FTZ R113, R189, c[0x0][0x23c], -R2 ;  /* 0x00008f00bd717a23 */ /* 0x000fe20000010802 */
[----:B------:R-:W-:Y:S02]  /*10ad0*/  MOV R189, R191 ;  /* 0x000000bf00bd7202 */ /* 0x000fe40000000f00 */
[----:B------:R-:W4:Y:S01]  /*10ae0*/  LDL.LU R240, [R1+0x124] ;  /* 0x0001240001f07983 */ /* 0x000f220000300800 */
[----:B------:R-:W-:-:S03]  /*10af0*/  MOV R191, R11 ;  /* 0x0000000b00bf7202 */ /* 0x000fc60000000f00 */
[----:B------:R-:W4:Y:S01]  /*10b00*/  LDL.LU R214, [R1+0x120] ;  /* 0x0001200001d67983 */ /* 0x000f220000300800 */
[----:B------:R-:W-:-:S03]  /*10b10*/  MOV R11, R118 ;  /* 0x00000076000b7202 */ /* 0x000fc60000000f00 */
[----:B------:R-:W4:Y:S01]  /*10b20*/  LDL.LU R241, [R1+0x11c] ;  /* 0x00011c0001f17983 */ /* 0x000f220000300800 */
[----:B------:R-:W-:-:S03]  /*10b30*/  MOV R118, R119 ;  /* 0x0000007700767202 */ /* 0x000fc60000000f00 */
[----:B------:R-:W4:Y:S01]  /*10b40*/  LDL.LU R225, [R1+0x118] ;  /* 0x0001180001e17983 */ /* 0x000f220000300800 */
[----:B------:R-:W-:-:S03]  /*10b50*/  FFMA.FTZ R119, R219, c[0x0][0x23c], -R2 ;  /* 0x00008f00db777a23 */ /* 0x000fc60000010802 */
[----:B------:R-:W4:Y:S04]  /*10b60*/  LDL.LU R242, [R1+0x114] ;  /* 0x0001140001f27983 */ /* 0x000f280000300800 */
[----:B------:R-:W4:Y:S04]  /*10b70*/  LDL.LU R227, [R1+0x110] ;  /* 0x0001100001e37983 */ /* 0x000f280000300800 */
[----:B------:R-:W4:Y:S04]  /*10b80*/  LDL.LU R243, [R1+0x10c] ;  /* 0x00010c0001f37983 */ /* 0x000f280000300800 */
[----:B------:R-:W4:Y:S01]  /*10b90*/  LDL.LU R219, [R1+0x4] ;  /* 0x0000040001db7983 */ /* 0x000f220000300800 */
[----:B------:R-:W-:-:S03]  /*10ba0*/  FFMA.FTZ R4, R189, c[0x0][0x23c], -R0 ;  /* 0x00008f00bd047a23 */ /* 0x000fc60000010800 */
[----:B------:R-:W4:Y:S01]  /*10bb0*/  LDL.LU R228, [R1+0x108] ;  /* 0x0001080001e47983 */ /* 0x000f220000300800 */
[----:B------:R-:W-:-:S03]  /*10bc0*/  FFMA.FTZ R189, R229, c[0x0][0x23c], -R0 ;  /* 0x00008f00e5bd7a23 */ /* 0x000fc60000010800 */
[----:B------:R-:W4:Y:S04]  /*10bd0*/  LDL.LU R244, [R1+0x104] ;  /* 0x0001040001f47983 */ /* 0x000f280000300800 */
[----:B------:R-:W4:Y:S04]  /*10be0*/  LDL.LU R250, [R1+0x100] ;  /* 0x0001000001fa7983 */ /* 0x000f280000300800 */
[----:B------:R-:W4:Y:S04]  /*10bf0*/  LDL.LU R252, [R1+0xfc] ;  /* 0x0000fc0001fc7983 */ /* 0x000f280000300800 */
[----:B------:R-:W4:Y:S04]  /*10c00*/  LDL.LU R248, [R1+0xf8] ;  /* 0x0000f80001f87983 */ /* 0x000f280000300800 */
[----:B------:R-:W4:Y:S04]  /*10c10*/  LDL.LU R229, [R1+0xf4] ;  /* 0x0000f40001e57983 */ /* 0x000f280000300800 */
[----:B------:R-:W4:Y:S01]  /*10c20*/  LDL.LU R231, [R1+0xf0] ;  /* 0x0000f00001e77983 */ /* 0x000f220000300800 */
[----:B------:R-:W-:-:S02]  /*10c30*/  FFMA.FTZ R2, R191, c[0x0][0x23c], -R0 ;  /* 0x00008f00bf027a23 */ /* 0x000fc40000010800 */
[--C-:B------:R-:W-:Y:S02]  /*10c40*/  FFMA.FTZ R191, R246, c[0x0][0x23c], -R0.reuse ;  /* 0x00008f00f6bf7a23 */ /* 0x100fe40000010800 */
[----:B------:R-:W4:Y:S01]  /*10c50*/  LDL.LU R246, [R1+0xec] ;  /* 0x0000ec0001f67983 */ /* 0x000f220000300800 */
[----:B------:R-:W-:Y:S01]  /*10c60*/  FFMA.FTZ R7, R10, c[0x0][0x23c], -R0 ;  /* 0x00008f000a077a23 */ /* 0x000fe20000010800 */
[----:B------:R-:W1:Y:S01]  /*10c70*/  MUFU.EX2 R6, R6 ;  /* 0x0000000600067308 */ /* 0x000e620000000800 */
[----:B------:R-:W-:Y:S02]  /*10c80*/  IMAD.MOV.U32 R111, RZ, RZ, R122 ;  /* 0x000000ffff6f7224 */ /* 0x000fe400078e007a */
[----:B------:R-:W-:-:S05]  /*10c90*/  FFMA.FTZ R32, R245, c[0x0][0x23c], -R0 ;  /* 0x00008f00f5207a23 */ /* 0x000fca0000010800 */
[----:B------:R-:W2:Y:S08]  /*10ca0*/  MUFU.EX2 R5, R5 ;  /* 0x0000000500057308 */ /* 0x000eb00000000800 */
[----:B------:R2:W-:Y:S01]  /*10cb0*/  MUFU.EX2 R245, R4 ;  /* 0x0000000400f57308 */ /* 0x0005e20000000800 */
[--C-:B------:R-:W-:Y:S01]  /*10cc0*/  FFMA.FTZ R33, R123, c[0x0][0x23c], -R0.reuse ;  /* 0x00008f007b217a23 */ /* 0x100fe20000010800 */
[----:B------:R-:W-:Y:S01]  /*10cd0*/  MOV R105, R132 ;  /* 0x0000008400697202 */ /* 0x000fe20000000f00 */
[----:B------:R-:W-:Y:S01]  /*10ce0*/  FFMA.FTZ R123, R211, c[0x0][0x23c], -R0 ;  /* 0x00008f00d37b7a23 */ /* 0x000fe20000010800 */
[----:B------:R-:W-:Y:S01]  /*10cf0*/  MOV R211, R151 ;  /* 0x0000009700d37202 */ /* 0x000fe20000000f00 */
[--C-:B------:R-:W-:Y:S01]  /*10d00*/  FFMA.FTZ R132, R251, c[0x0][0x23c], -R8.reuse ;  /* 0x00008f00fb847a23 */ /* 0x100fe20000010808 */
[----:B-1----:R-:W-:Y:S01]  /*10d10*/  MOV R251, R6 ;  /* 0x0000000600fb7202 */ /* 0x002fe20000000f00 */
[----:B------:R-:W-:Y:S01]  /*10d20*/  FFMA.FTZ R151, R230, c[0x0][0x23c], -R8 ;  /* 0x00008f00e6977a23 */ /* 0x000fe20000010808 */
[----:B------:R-:W-:Y:S01]  /*10d30*/  MOV R230, R40 ;  /* 0x0000002800e67202 */ /* 0x000fe20000000f00 */
[--C-:B------:R-:W-:Y:S01]  /*10d40*/  FFMA.FTZ R37, R11, c[0x0][0x23c], -R0.reuse ;  /* 0x00008f000b257a23 */ /* 0x100fe20000010800 */
[----:B------:R-:W-:Y:S01]  /*10d50*/  MOV R58, R206 ;  /* 0x000000ce003a7202 */ /* 0x000fe20000000f00 */
[--C-:B------:R-:W-:Y:S01]  /*10d60*/  FFMA.FTZ R36, R118, c[0x0][0x23c], -R0.reuse ;  /* 0x00008f0076247a23 */ /* 0x100fe20000010800 */
        /* <DEDUP_REMOVED lines=8> */
[----:B------:R-:W-:-:S02]  /*10df0*/  MOV R49, R124 ;  /* 0x0000007c00317202 */ /* 0x000fc40000000f00 */
[----:B------:R-:W-:Y:S01]  /*10e00*/  MOV R206, R150 ;  /* 0x0000009600ce7202 */ /* 0x000fe20000000f00 */
[----:B------:R-:W-:Y:S01]  /*10e10*/  FFMA.FTZ R150, R103, c[0x0][0x23c], -R9 ;  /* 0x00008f0067967a23 */ /* 0x000fe20000010809 */
[----:B--2---:R-:W-:Y:S01]  /*10e20*/  F2FP.BF16.PACK_AB R4, R230, R108 ;  /* 0x0000006ce604723e */ /* 0x004fe200000010ff */
[--C-:B------:R-:W-:Y:S01]  /*10e30*/  FFMA.FTZ R120, R120, c[0x0][0x23c], -R0.reuse ;  /* 0x00008f0078787a23 */ /* 0x100fe20000010800 */
[----:B------:R-:W-:Y:S01]  /*10e40*/  MOV R208, R133 ;  /* 0x0000008500d07202 */ /* 0x000fe20000000f00 */
[--C-:B------:R-:W-:Y:S01]  /*10e50*/  FFMA.FTZ R121, R121, c[0x0][0x23c], -R0.reuse ;  /* 0x00008f0079797a23 */ /* 0x100fe20000010800 */
[----:B------:R-:W-:Y:S01]  /*10e60*/  MOV R59, R131 ;  /* 0x00000083003b7202 */ /* 0x000fe20000000f00 */
[----:B------:R-:W-:Y:S02]  /*10e70*/  FFMA.FTZ R143, R143, c[0x0][0x23c], -R0 ;  /* 0x00008f008f8f7a23 */ /* 0x000fe40000010800 */
[--C-:B------:R-:W-:Y:S02]  /*10e80*/  FFMA.FTZ R102, R239, c[0x0][0x23c], -R8.reuse ;  /* 0x00008f00ef667a23 */ /* 0x100fe40000010808 */
[----:B------:R-:W-:-:S02]  /*10e90*/  FFMA.FTZ R103, R238, c[0x0][0x23c], -R8 ;  /* 0x00008f00ee677a23 */ /* 0x000fc40000010808 */
[--C-:B------:R-:W-:Y:S02]  /*10ea0*/  FFMA.FTZ R112, R237, c[0x0][0x23c], -R8.reuse ;  /* 0x00008f00ed707a23 */ /* 0x100fe40000010808 */
[--C-:B------:R-:W-:Y:S02]  /*10eb0*/  FFMA.FTZ R131, R232, c[0x0][0x23c], -R8.reuse ;  /* 0x00008f00e8837a23 */ /* 0x100fe40000010808 */
[--C-:B------:R-:W-:Y:S01]  /*10ec0*/  FFMA.FTZ R133, R249, c[0x0][0x23c], -R8.reuse ;  /* 0x00008f00f9857a23 */ /* 0x100fe20000010808 */
[----:B------:R-:W-:Y:S01]  /*10ed0*/  MOV R249, R57 ;  /* 0x0000003900f97202 */ /* 0x000fe20000000f00 */
[----:B------:R-:W-:Y:S08]  /*10ee0*/  MUFU.EX2 R114, R114 ;  /* 0x0000007200727308 */ /* 0x000ff00000000800 */
[----:B------:R-:W-:Y:S08]  /*10ef0*/  MUFU.EX2 R115, R115 ;  /* 0x0000007300737308 */ /* 0x000ff00000000800 */
[----:B------:R-:W-:Y:S08]  /*10f00*/  MUFU.EX2 R119, R119 ;  /* 0x0000007700777308 */ /* 0x000ff00000000800 */
[----:B------:R-:W-:Y:S08]  /*10f10*/  MUFU.EX2 R118, R118 ;  /* 0x0000007600767308 */ /* 0x000ff00000000800 */
[----:B------:R-:W-:Y:S08]  /*10f20*/  MUFU.EX2 R120, R120 ;  /* 0x0000007800787308 */ /* 0x000ff00000000800 */
[----:B------:R-:W-:Y:S08]  /*10f30*/  MUFU.EX2 R121, R121 ;  /* 0x0000007900797308 */ /* 0x000ff00000000800 */
[----:B------:R-:W-:Y:S01]  /*10f40*/  MUFU.EX2 R123, R123 ;  /* 0x0000007b007b7308 */ /* 0x000fe20000000800 */
[----:B---3--:R-:W-:Y:S01]  /*10f50*/  FFMA.FTZ R130, R213, c[0x0][0x23c], -R9 ;  /* 0x00008f00d5827a23 */ /* 0x008fe20000010809 */
[----:B------:R-:W-:Y:S01]  /*10f60*/  MOV R213, R154 ;  /* 0x0000009a00d57202 */ /* 0x000fe20000000f00 */
[----:B------:R-:W-:-:S02]  /*10f70*/  FFMA.FTZ R154, R215, c[0x0][0x23c], -R8 ;  /* 0x00008f00d79a7a23 */ /* 0x000fc40000010808 */
[----:B----4-:R-:W-:Y:S02]  /*10f80*/  FFMA.FTZ R101, R240, c[0x0][0x23c], -R8 ;  /* 0x00008f00f0657a23 */ /* 0x010fe40000010808 */
[--C-:B------:R-:W-:Y:S02]  /*10f90*/  FFMA.FTZ R122, R227, c[0x0][0x23c], -R9.reuse ;  /* 0x00008f00e37a7a23 */ /* 0x100fe40000010809 */
[----:B------:R-:W-:Y:S01]  /*10fa0*/  MUFU.EX2 R227, R7 ;  /* 0x0000000700e37308 */ /* 0x000fe20000000800 */
[----:B------:R-:W-:-:S07]  /*10fb0*/  FFMA.FTZ R100, R228, c[0x0][0x23c], -R9 ;  /* 0x00008f00e4647a23 */ /* 0x000fce0000010809 */
[----:B------:R-:W1:Y:S01]  /*10fc0*/  MUFU.EX2 R228, R2 ;  /* 0x0000000200e47308 */ /* 0x000e620000000800 */
[--C-:B------:R-:W-:Y:S01]  /*10fd0*/  FFMA.FTZ R25, R219, c[0x0][0x23c], -R9.reuse ;  /* 0x00008f00db197a23 */ /* 0x100fe20000010809 */
[----:B------:R-:W-:Y:S01]  /*10fe0*/  MOV R219, R220 ;  /* 0x000000dc00db7202 */ /* 0x000fe20000000f00 */
[--C-:B------:R-:W-:Y:S01]  /*10ff0*/  FFMA.FTZ R124, R225, c[0x0][0x23c], -R9.reuse ;  /* 0x00008f00e17c7a23 */ /* 0x100fe20000010809 */
[----:B------:R-:W-:Y:S01]  /*11000*/  MOV R220, R223 ;  /* 0x000000df00dc7202 */ /* 0x000fe20000000f00 */
[----:B------:R-:W-:-:S03]  /*11010*/  FFMA.FTZ R60, R231, c[0x0][0x23c], -R9 ;  /* 0x00008f00e73c7a23 */ /* 0x000fc60000010809 */
[----:B------:R-:W2:Y:S01]  /*11020*/  MUFU.EX2 R231, R3 ;  /* 0x0000000300e77308 */ /* 0x000ea20000000800 */
[--C-:B------:R-:W-:Y:S01]  /*11030*/  FFMA.FTZ R10, R248, c[0x0][0x23c], -R9.reuse ;  /* 0x00008f00f80a7a23 */ /* 0x100fe20000010809 */
[----:B------:R-:W-:Y:S01]  /*11040*/  MOV R248, R5 ;  /* 0x0000000500f87202 */ /* 0x000fe20000000f00 */
[--C-:B------:R-:W-:Y:S01]  /*11050*/  FFMA.FTZ R24, R252, c[0x0][0x23c], -R9.reuse ;  /* 0x00008f00fc187a23 */ /* 0x100fe20000010809 */
[----:B-1----:R-:W-:Y:S01]  /*11060*/  F2FP.BF16.PACK_AB R7, R227, R228 ;  /* 0x000000e4e307723e */ /* 0x002fe200000010ff */
[--C-:B------:R-:W-:Y:S01]  /*11070*/  FFMA.FTZ R11, R250, c[0x0][0x23c], -R9.reuse ;  /* 0x00008f00fa0b7a23 */ /* 0x100fe20000010809 */
[----:B------:R-:W-:Y:S01]  /*11080*/  F2FP.BF16.PACK_AB R6, R248, R251 ;  /* 0x000000fbf806723e */ /* 0x000fe200000010ff */
[--C-:B------:R-:W-:Y:S02]  /*11090*/  FFMA.FTZ R27, R246, c[0x0][0x23c], -R9.reuse ;  /* 0x00008f00f61b7a23 */ /* 0x100fe40000010809 */
[--C-:B------:R-:W-:Y:S02]  /*110a0*/  FFMA.FTZ R63, R229, c[0x0][0x23c], -R9.reuse ;  /* 0x00008f00e53f7a23 */ /* 0x100fe40000010809 */
[----:B------:R-:W-:Y:S01]  /*110b0*/  FFMA.FTZ R129, R214, c[0x0][0x23c], -R9 ;  /* 0x00008f00d6817a23 */ /* 0x000fe20000010809 */
[----:B------:R-:W-:Y:S01]  /*110c0*/  MOV R9, R153 ;  /* 0x0000009900097202 */ /* 0x000fe20000000f00 */
[----:B------:R-:W-:Y:S01]  /*110d0*/  IMAD.MOV.U32 R223, RZ, RZ, R134 ;  /* 0x000000ffffdf7224 */ /* 0x000fe200078e0086 */
[----:B------:R-:W-:-:S02]  /*110e0*/  MOV R214, R152 ;  /* 0x0000009800d67202 */ /* 0x000fc40000000f00 */
[----:B--2---:R-:W-:Y:S01]  /*110f0*/  F2FP.BF16.PACK_AB R5, R231, R245 ;  /* 0x000000f5e705723e */ /* 0x004fe200000010ff */
[--C-:B------:R-:W-:Y:S02]  /*11100*/  FFMA.FTZ R2, R244, c[0x0][0x23c], -R8.reuse ;  /* 0x00008f00f4027a23 */ /* 0x100fe40000010808 */
[--C-:B------:R-:W-:Y:S02]  /*11110*/  FFMA.FTZ R0, R243, c[0x0][0x23c], -R8.reuse ;  /* 0x00008f00f3007a23 */ /* 0x100fe40000010808 */
[--C-:B------:R-:W-:Y:S02]  /*11120*/  FFMA.FTZ R3, R242, c[0x0][0x23c], -R8.reuse ;  /* 0x00008f00f2037a23 */ /* 0x100fe40000010808 */
[--C-:B------:R-:W-:Y:S02]  /*11130*/  FFMA.FTZ R26, R241, c[0x0][0x23c], -R8.reuse ;  /* 0x00008f00f11a7a23 */ /* 0x100fe40000010808 */
[--C-:B------:R-:W-:Y:S02]  /*11140*/  FFMA.FTZ R134, R247, c[0x0][0x23c], -R8.reuse ;  /* 0x00008f00f7867a23 */ /* 0x100fe40000010808 */
[----:B------:R-:W-:-:S02]  /*11150*/  FFMA.FTZ R152, R226, c[0x0][0x23c], -R8 ;  /* 0x00008f00e2987a23 */ /* 0x000fc40000010808 */
[----:B------:R-:W-:Y:S01]  /*11160*/  FFMA.FTZ R153, R224, c[0x0][0x23c], -R8 ;  /* 0x00008f00e0997a23 */ /* 0x000fe20000010808 */
[----:B------:R-:W-:Y:S01]  /*11170*/  MOV R8, R105 ;  /* 0x0000006900087202 */ /* 0x000fe20000000f00 */
[----:B------:R-:W-:Y:S01]  /*11180*/  IMAD.MOV.U32 R247, RZ, RZ, R58 ;  /* 0x000000fffff77224 */ /* 0x000fe200078e003a */
[----:B------:R-:W-:Y:S01]  /*11190*/  MOV R252, R49 ;  /* 0x0000003100fc7202 */ /* 0x000fe20000000f00 */
[C---:B------:R-:W-:Y:S01]  /*111a0*/  HMMA.16816.F32.BF16 R44, R4.reuse, R20, R160 ;  /* 0x00000014042c723c */ /* 0x040fe200000418a0 */
[----:B------:R-:W-:Y:S02]  /*111b0*/  MOV R250, R50 ;  /* 0x0000003200fa7202 */ /* 0x000fe40000000f00 */
[----:B------:R-:W-:Y:S02]  /*111c0*/  MOV R246, R51 ;  /* 0x0000003300f67202 */ /* 0x000fe40000000f00 */
[----:B------:R-:W-:Y:S02]  /*111d0*/  MOV R229, R56 ;  /* 0x0000003800e57202 */ /* 0x000fe40000000f00 */
[----:B------:R-:W-:Y:S01]  /*111e0*/  MOV R215, R59 ;  /* 0x0000003b00d77202 */ /* 0x000fe20000000f00 */
[C---:B------:R-:W-:Y:S01]  /*111f0*/  HMMA.16816.F32.BF16 R48, R4.reuse, R16, R172 ;  /* 0x000000100430723c */ /* 0x040fe200000418ac */
[----:B------:R-:W-:Y:S01]  /*11200*/  MOV R162, R223 ;  /* 0x000000df00a27202 */ /* 0x000fe20000000f00 */
[----:B------:R-:W-:Y:S01]  /*11210*/  MUFU.EX2 R224, R11 ;  /* 0x0000000b00e07308 */ /* 0x000fe20000000800 */
[----:B------:R1:W5:Y:S04]  /*11220*/  LDL.LU R244, [R1+0xe8] ;  /* 0x0000e80001f47983 */ /* 0x0003680000300800 */
[----:B------:R-:W-:Y:S01]  /*11230*/  MOV R172, R9 ;  /* 0x0000000900ac7202 */ /* 0x000fe20000000f00 */
[C---:B------:R-:W-:Y:S01]  /*11240*/  HMMA.16816.F32.BF16 R56, R4.reuse, R18, R184 ;  /* 0x000000120438723c */ /* 0x040fe200000418b8 */
[----:B------:R-:W-:Y:S01]  /*11250*/  LDSM.16.MT88.4 R16, [R235+0xa000] ;  /* 0x00a00000eb10783b */ /* 0x000fe20000004200 */
[----:B------:R2:W-:Y:S06]  /*11260*/  MUFU.EX2 R223, R10 ;  /* 0x0000000a00df7308 */ /* 0x0005ec0000000800 */
[C---:B------:R-:W-:Y:S01]  /*11270*/  HMMA.16816.F32.BF16 R40, R4.reuse, R22, R168 ;  /* 0x000000160428723c */ /* 0x040fe200000418a8 */
[----:B------:R-:W-:Y:S01]  /*11280*/  MOV R187, R8 ;  /* 0x0000000800bb7202 */ /* 0x000fe20000000f00 */
[----:B------:R-:W-:Y:S06]  /*11290*/  LDSM.16.MT88.4 R20, [R234+0xa000] ;  /* 0x00a00000ea14783b */ /* 0x000fec0000004200 */
[C---:B------:R-:W-:Y:S08]  /*112a0*/  HMMA.16816.F32.BF16 R92, R4.reuse, R12, R92 ;  /* 0x0000000c045c723c */ /* 0x040ff0000004185c */
[----:B------:R-:W-:Y:S01]  /*112b0*/  HMMA.16816.F32.BF16 R104, R4, R14, R136 ;  /* 0x0000000e0468723c */ /* 0x000fe20000041888 */
[----:B------:R-:W3:Y:S04]  /*112c0*/  LDSM.16.MT88.4 R12, [R233+0xa000] ;  /* 0x00a00000e90c783b */ /* 0x000ee80000004200 */
[----:B--2---:R-:W2:Y:S01]  /*112d0*/  LDSM.16.MT88.4 R8, [R236+0xa000] ;  /* 0x00a00000ec08783b */ /* 0x004ea20000004200 */
[----:B------:R-:W-:Y:S01]  /*112e0*/  MOV R163, R222 ;  /* 0x000000de00a37202 */ /* 0x000fe20000000f00 */
[----:B------:R-:W-:Y:S01]  /*112f0*/  IMAD.MOV.U32 R168, RZ, RZ, R221 ;  /* 0x000000ffffa87224 */ /* 0x000fe200078e00dd */
[----:B------:R4:W-:Y:S01]  /*11300*/  MUFU.EX2 R222, R2 ;  /* 0x0000000200de7308 */ /* 0x0009e20000000800 */
[----:B------:R-:W-:-:S07]  /*11310*/  MOV R184, R220 ;  /* 0x000000dc00b87202 */ /* 0x000fce0000000f00 */
[----:B------:R1:W-:Y:S01]  /*11320*/  MUFU.EX2 R225, R25 ;  /* 0x0000001900e17308 */ /* 0x0003e20000000800 */
[----:B------:R-:W-:Y:S01]  /*11330*/  MOV R173, R213 ;  /* 0x000000d500ad7202 */ /* 0x000fe20000000f00 */
[----:B------:R-:W-:Y:S06]  /*11340*/  HMMA.16816.F32.BF16 R84, R4, R30, R84 ;  /* 0x0000001e0454723c */ /* 0x000fec0000041854 */
[----:B------:R1:W1:Y:S01]  /*11350*/  MUFU.EX2 R226, R24 ;  /* 0x0000001800e27308 */ /* 0x0002620000000800 */
[----:B----4-:R-:W-:Y:S01]  /*11360*/  MOV R2, R219 ;  /* 0x000000db00027202 */ /* 0x010fe20000000f00 */
[----:B------:R4:W5:Y:S06]  /*11370*/  LDL.LU R243, [R1+0xe4] ;  /* 0x0000e40001f37983 */ /* 0x00096c0000300800 */
[----:B------:R1:W1:Y:S01]  /*11380*/  MUFU.EX2 R221, R0 ;  /* 0x0000000000dd7308 */ /* 0x0002620000000800 */
[----:B------:R-:W-:-:S07]  /*11390*/  MOV R186, R215 ;  /* 0x000000d700ba7202 */ /* 0x000fce0000000f00 */
[----:B------:R-:W-:Y:S01]  /*113a0*/  MUFU.EX2 R220, R3 ;  /* 0x0000000300dc7308 */ /* 0x000fe20000000800 */
[----:B------:R-:W-:-:S07]  /*113b0*/  MOV R174, R214 ;  /* 0x000000d600ae7202 */ /* 0x000fce0000000f00 */
[----:B------:R-:W2:Y:S01]  /*113c0*/  MUFU.EX2 R219, R26 ;  /* 0x0000001a00db7308 */ /* 0x000ea20000000800 */
[----:B------:R-:W-:Y:S01]  /*113d0*/  MOV R169, R217 ;  /* 0x000000d900a97202 */ /* 0x000fe20000000f00 */
[----:B------:R-:W-:Y:S01]  /*113e0*/  IMAD.MOV.U32 R185, RZ, RZ, R211 ;  /* 0x000000ffffb97224 */ /* 0x000fe200078e00d3 */
[----:B------:R-:W-:Y:S02]  /*113f0*/  MOV R170, R216 ;  /* 0x000000d800aa7202 */ /* 0x000fe40000000f00 */
[----:B------:R-:W-:Y:S02]  /*11400*/  MOV R160, R212 ;  /* 0x000000d400a07202 */ /* 0x000fe40000000f00 */
[----:B------:R-:W-:Y:S01]  /*11410*/  MOV R171, R218 ;  /* 0x000000da00ab7202 */ /* 0x000fe20000000f00 */
[----:B------:R-:W-:Y:S01]  /*11420*/  MUFU.EX2 R215, R35 ;  /* 0x0000002300d77308 */ /* 0x000fe20000000800 */
[----:B------:R-:W-:Y:S01]  /*11430*/  IMAD.MOV.U32 R138, RZ, RZ, R162 ;  /* 0x000000ffff8a7224 */ /* 0x000fe200078e00a2 */
[----:B-1----:R-:W-:-:S06]  /*11440*/  MOV R25, R163 ;  /* 0x000000a300197202 */ /* 0x002fcc0000000f00 */
[----:B------:R-:W-:Y:S01]  /*11450*/  MUFU.EX2 R213, R36 ;  /* 0x0000002400d57308 */ /* 0x000fe20000000800 */
[----:B------:R-:W-:Y:S02]  /*11460*/  MOV R175, R111 ;  /* 0x0000006f00af7202 */ /* 0x000fe40000000f00 */
[----:B------:R-:W-:Y:S02]  /*11470*/  MOV R161, R108 ;  /* 0x0000006c00a17202 */ /* 0x000fe40000000f00 */
[----:B------:R-:W-:Y:S01]  /*11480*/  MOV R139, R184 ;  /* 0x000000b8008b7202 */ /* 0x000fe20000000f00 */
[----:B------:R-:W-:Y:S01]  /*11490*/  FADD.FTZ R24, R159, R127 ;  /* 0x0000007f9f187221 */ /* 0x000fe20000010000 */
[----:B------:R-:W-:Y:S01]  /*114a0*/  MOV R137, R205 ;  /* 0x000000cd00897202 */ /* 0x000fe20000000f00 */
[----:B------:R-:W1:Y:S01]  /*114b0*/  MUFU.EX2 R218, R34 ;  /* 0x0000002200da7308 */ /* 0x000e620000000800 */
[----:B------:R-:W-:Y:S01]  /*114c0*/  MOV R162, R110 ;  /* 0x0000006e00a27202 */ /* 0x000fe20000000f00 */
[----:B------:R-:W-:Y:S01]  /*114d0*/  FADD.FTZ R2, R2, R61 ;  /* 0x0000003d02027221 */ /* 0x000fe20000010000 */
[----:B------:R-:W-:Y:S01]  /*114e0*/  MOV R136, R209 ;  /* 0x000000d100887202 */ /* 0x000fe20000000f00 */
[----:B------:R4:W5:Y:S04]  /*114f0*/  LDL.LU R242, [R1+0xe0] ;  /* 0x0000e00001f27983 */ /* 0x0009680000300800 */
[----:B------:R-:W-:Y:S01]  /*11500*/  MUFU.EX2 R217, R39 ;  /* 0x0000002700d97308 */ /* 0x000fe20000000800 */
[----:B------:R-:W-:-:S07]  /*11510*/  MOV R163, R109 ;  /* 0x0000006d00a37202 */ /* 0x000fce0000000f00 */
[----:B------:R-:W-:Y:S01]  /*11520*/  MUFU.EX2 R216, R38 ;  /* 0x0000002600d87308 */ /* 0x000fe20000000800 */
[----:B------:R-:W-:Y:S07]  /*11530*/  HMMA.16816.F32.BF16 R108, R4, R28, R196 ;  /* 0x0000001c046c723c */ /* 0x000fee00000418c4 */
[----:B------:R1:W1:Y:S08]  /*11540*/  MUFU.EX2 R214, R37 ;  /* 0x0000002500d67308 */ /* 0x0002700000000800 */
[----:B------:R-:W-:Y:S08]  /*11550*/  MUFU.EX2 R212, R33 ;  /* 0x0000002100d47308 */ /* 0x000ff00000000800 */
[----:B------:R-:W1:Y:S01]  /*11560*/  MUFU.EX2 R211, R32 ;  /* 0x0000002000d37308 */ /* 0x000e620000000800 */
[----:B------:R-:W-:-:S02]  /*11570*/  F2FP.BF16.PACK_AB R4, R226, R225 ;  /* 0x000000e1e204723e */ /* 0x000fc400000010ff */
[----:B------:R-:W-:Y:S01]  /*11580*/  MOV R184, R185 ;  /* 0x000000b900b87202 */ /* 0x000fe20000000f00 */
[----:B------:R-:W-:Y:S01]  /*11590*/  FADD.FTZ R0, R138, R62 ;  /* 0x0000003e8a007221 */ /* 0x000fe20000010000 */
[----:B------:R-:W-:Y:S01]  /*115a0*/  F2FP.BF16.PACK_AB R5, R221, R222 ;  /* 0x000000dedd05723e */ /* 0x000fe200000010ff */
[----:B------:R-:W-:Y:S01]  /*115b0*/  FADD.FTZ R61, R166, R24 ;  /* 0x00000018a63d7221 */ /* 0x000fe20000010000 */
[----:B------:R-:W-:Y:S01]  /*115c0*/  F2FP.BF16.PACK_AB R6, R223, R224 ;  /* 0x000000e0df06723e */ /* 0x000fe200000010ff */
[----:B------:R-:W-:Y:S01]  /*115d0*/  LDSM.16.MT88.4 R28, [R234+0xa800] ;  /* 0x00a80000ea1c783b */ /* 0x000fe20000004200 */
[----:B--2---:R-:W-:Y:S01]  /*115e0*/  F2FP.BF16.PACK_AB R7, R219, R220 ;  /* 0x000000dcdb07723e */ /* 0x004fe200000010ff */
[----:B------:R-:W-:Y:S01]  /*115f0*/  FADD.FTZ R2, R139, R2 ;  /* 0x000000028b027221 */ /* 0x000fe20000010000 */
[----:B------:R-:W-:Y:S08]  /*11600*/  MUFU.EX2 R209, R60 ;  /* 0x0000003c00d17308 */ /* 0x000ff00000000800 */
[----:B------:R-:W-:Y:S01]  /*11610*/  MUFU.EX2 R205, R102 ;  /* 0x0000006600cd7308 */ /* 0x000fe20000000800 */
[----:B---3--:R-:W-:Y:S01]  /*11620*/  HMMA.16816.F32.BF16 R96, R4, R12, R96 ;  /* 0x0000000c0460723c */ /* 0x008fe20000041860 */
[----:B------:R-:W-:Y:S01]  /*11630*/  MOV R185, R25 ;  /* 0x0000001900b97202 */ /* 0x000fe20000000f00 */
[----:B------:R-:W-:-:S05]  /*11640*/  FADD.FTZ R3, R156, R126 ;  /* 0x0000007e9c037221 */ /* 0x000fca0000010000 */
[----:B------:R-:W-:Y:S01]  /*11650*/  MUFU.EX2 R127, R112 ;  /* 0x00000070007f7308 */ /* 0x000fe20000000800 */
[C---:B------:R-:W-:Y:S01]  /*11660*/  HMMA.16816.F32.BF16 R80, R4.reuse, R14, R80 ;  /* 0x0000000e0450723c */ /* 0x040fe20000041850 */
[----:B------:R-:W-:Y:S01]  /*11670*/  MOV R25, R210 ;  /* 0x000000d200197202 */ /* 0x000fe20000000f00 */
[----:B------:R4:W5:Y:S06]  /*11680*/  LDL.LU R241, [R1+0xdc] ;  /* 0x0000dc0001f17983 */ /* 0x00096c0000300800 */
[C---:B------:R-:W-:Y:S08]  /*11690*/  HMMA.16816.F32.BF16 R72, R4.reuse, R8, R72 ;  /* 0x000000080448723c */ /* 0x040ff00000041848 */
[C---:B------:R-:W-:Y:S08]  /*116a0*/  HMMA.16816.F32.BF16 R68, R4.reuse, R10, R68 ;  /* 0x0000000a0444723c */ /* 0x040ff00000041844 */
[C---:B------:R-:W-:Y:S08]  /*116b0*/  HMMA.16816.F32.BF16 R64, R4.reuse, R20, R64 ;  /* 0x000000140440723c */ /* 0x040ff00000041840 */
[C---:B------:R-:W-:Y:S08]  /*116c0*/  HMMA.16816.F32.BF16 R52, R4.reuse, R22, R52 ;  /* 0x000000160434723c */ /* 0x040ff00000041834 */
[C---:B------:R-:W-:Y:S08]  /*116d0*/  HMMA.16816.F32.BF16 R88, R4.reuse, R16, R88 ;  /* 0x000000100458723c */ /* 0x040ff00000041858 */
[----:B-1----:R-:W-:Y:S01]  /*116e0*/  HMMA.16816.F32.BF16 R36, R4, R18, R76 ;  /* 0x000000120424723c */ /* 0x002fe2000004184c */
[----:B------:R-:W-:Y:S01]  /*116f0*/  FADD.FTZ R0, R184, R0 ;  /* 0x00000000b8007221 */ /* 0x000fe20000010000 */
[----:B------:R1:W2:Y:S01]  /*11700*/  MUFU.EX2 R210, R27 ;  /* 0x0000001b00d27308 */ /* 0x0002a20000000800 */
[----:B------:R-:W-:Y:S01]  /*11710*/  IMAD.MOV.U32 R139, RZ, RZ, R204 ;  /* 0x000000ffff8b7224 */ /* 0x000fe200078e00cc */
[----:B------:R-:W-:-:S02]  /*11720*/  MOV R138, R207 ;  /* 0x000000cf008a7202 */ /* 0x000fc40000000f00 */
[----:B------:R-:W-:Y:S02]  /*11730*/  MOV R199, R206 ;  /* 0x000000ce00c77202 */ /* 0x000fe40000000f00 */
[----:B------:R-:W-:Y:S02]  /*11740*/  MOV R198, R208 ;  /* 0x000000d000c67202 */ /* 0x000fe40000000f00 */
[----:B------:R-:W-:Y:S01]  /*11750*/  MUFU.EX2 R126, R113 ;  /* 0x00000071007e7308 */ /* 0x000fe20000000800 */
[----:B------:R-:W-:-:S07]  /*11760*/  F2FP.BF16.PACK_AB R4, R218, R215 ;  /* 0x000000d7da04723e */ /* 0x000fce00000010ff */
[----:B------:R-:W-:Y:S01]  /*11770*/  MUFU.EX2 R122, R122 ;  /* 0x0000007a007a7308 */ /* 0x000fe20000000800 */
[----:B------:R-:W-:-:S07]  /*11780*/  F2FP.BF16.PACK_AB R5, R213, R214 ;  /* 0x000000d6d505723e */ /* 0x000fce00000010ff */
[----:B------:R-:W-:Y:S01]  /*11790*/  MUFU.EX2 R124, R124 ;  /* 0x0000007c007c7308 */ /* 0x000fe20000000800 */
[----:B------:R-:W-:-:S07]  /*117a0*/  F2FP.BF16.PACK_AB R6, R216, R217 ;  /* 0x000000d9d806723e */ /* 0x000fce00000010ff */
[----:B------:R-:W-:Y:S01]  /*117b0*/  MUFU.EX2 R129, R129 ;  /* 0x0000008100817308 */ /* 0x000fe20000000800 */
[----:B------:R-:W-:-:S07]  /*117c0*/  F2FP.BF16.PACK_AB R7, R211, R212 ;  /* 0x000000d4d307723e */ /* 0x000fce00000010ff */
[----:B------:R-:W-:Y:S01]  /*117d0*/  MUFU.EX2 R130, R130 ;  /* 0x0000008200827308 */ /* 0x000fe20000000800 */
[----:B------:R-:W-:Y:S01]  /*117e0*/  HMMA.16816.F32.BF16 R44, R4, R12, R44 ;  /* 0x0000000c042c723c */ /* 0x000fe2000004182c */
[----:B------:R-:W-:-:S06]  /*117f0*/  MOV R184, R25 ;  /* 0x0000001900b87202 */ /* 0x000fcc0000000f00 */
[----:B------:R-:W-:Y:S01]  /*11800*/  MUFU.EX2 R131, R131 ;  /* 0x0000008300837308 */ /* 0x000fe20000000800 */
[C---:B------:R-:W-:Y:S01]  /*11810*/  HMMA.16816.F32.BF16 R40, R4.reuse, R14, R40 ;  /* 0x0000000e0428723c */ /* 0x040fe20000041828 */
[----:B------:R-:W3:Y:S04]  /*11820*/  LDSM.16.MT88.4 R12, [R233+0xa800] ;  /* 0x00a80000e90c783b */ /* 0x000ee80000004200 */
[----:B-1----:R-:W-:Y:S03]  /*11830*/  LDSM.16.MT88.4 R24, [R235+0xa800] ;  /* 0x00a80000eb18783b */ /* 0x002fe60000004200 */
[C---:B------:R-:W-:Y:S01]  /*11840*/  HMMA.16816.F32.BF16 R32, R4.reuse, R8, R48 ;  /* 0x000000080420723c */ /* 0x040fe20000041830 */
[----:B------:R-:W-:Y:S01]  /*11850*/  MUFU.EX2 R112, R133 ;  /* 0x0000008500707308 */ /* 0x000fe20000000800 */
[----:B------:R-:W-:Y:S01]  /*11860*/  FADD.FTZ R3, R157, R3 ;  /* 0x000000039d037221 */ /* 0x000fe20000010000 */
[----:B------:R-:W-:Y:S01]  /*11870*/  MOV R159, R137 ;  /* 0x00000089009f7202 */ /* 0x000fe20000000f00 */
[----:B------:R4:W5:Y:S04]  /*11880*/  LDL.LU R240, [R1+0xd8] ;  /* 0x0000d80001f07983 */ /* 0x0009680000300800 */
[C---:B------:R-:W-:Y:S01]  /*11890*/  HMMA.16816.F32.BF16 R48, R4.reuse, R10, R56 ;  /* 0x0000000a0430723c */ /* 0x040fe20000041838 */
[----:B------:R-:W1:Y:S01]  /*118a0*/  LDSM.16.MT88.4 R8, [R236+0xa800] ;  /* 0x00a80000ec08783b */ /* 0x000e620000004200 */
[----:B------:R-:W-:Y:S08]  /*118b0*/  MUFU.EX2 R208, R63 ;  /* 0x0000003f00d07308 */ /* 0x000ff00000000800 */
[----:B------:R-:W-:Y:S08]  /*118c0*/  MUFU.EX2 R207, R100 ;  /* 0x0000006400cf7308 */ /* 0x000ff00000000800 */
[----:B------:R-:W1:Y:S08]  /*118d0*/  MUFU.EX2 R206, R101 ;  /* 0x0000006500ce7308 */ /* 0x000e700000000800 */
[----:B------:R-:W1:Y:S01]  /*118e0*/  MUFU.EX2 R204, R103 ;  /* 0x0000006700cc7308 */ /* 0x000e620000000800 */
[C---:B------:R-:W-:Y:S08]  /*118f0*/  HMMA.16816.F32.BF16 R92, R4.reuse, R20, R92 ;  /* 0x00000014045c723c */ /* 0x040ff0000004185c */
[C---:B------:R-:W-:Y:S01]  /*11900*/  HMMA.16816.F32.BF16 R104, R4.reuse, R22, R104 ;  /* 0x000000160468723c */ /* 0x040fe20000041868 */
[----:B------:R-:W4:Y:S07]  /*11910*/  LDSM.16.MT88.4 R20, [R233+0xb000] ;  /* 0x00b00000e914783b */ /* 0x000f2e0000004200 */
[C---:B------:R-:W-:Y:S08]  /*11920*/  HMMA.16816.F32.BF16 R108, R4.reuse, R16, R108 ;  /* 0x00000010046c723c */ /* 0x040ff0000004186c */
[----:B------:R-:W-:Y:S01]  /*11930*/  HMMA.16816.F32.BF16 R84, R4, R18, R84 ;  /* 0x000000120454723c */ /* 0x000fe20000041854 */
[----:B------:R-:W3:Y:S01]  /*11940*/  MUFU.EX2 R113, R132 ;  /* 0x0000008400717308 */ /* 0x000ee20000000800 */
[----:B------:R-:W-:-:S02]  /*11950*/  FADD.FTZ R3, R178, R3 ;  /* 0x00000003b2037221 */ /* 0x000fc40000010000 */
[----:B------:R-:W-:Y:S02]  /*11960*/  FADD.FTZ R2, R198, R2 ;  /* 0x00000002c6027221 */ /* 0x000fe40000010000 */
[----:B------:R-:W-:Y:S01]  /*11970*/  FADD.FTZ R0, R199, R0 ;  /* 0x00000000c7007221 */ /* 0x000fe20000010000 */
[----:B--2---:R-:W-:Y:S01]  /*11980*/  F2FP.BF16.PACK_AB R4, R209, R210 ;  /* 0x000000d2d104723e */ /* 0x004fe200000010ff */
[----:B------:R-:W-:Y:S01]  /*11990*/  IMAD.MOV.U32 R156, RZ, RZ, R138 ;  /* 0x000000ffff9c7224 */ /* 0x000fe200078e008a */
[----:B-1----:R-:W-:Y:S01]  /*119a0*/  F2FP.BF16.PACK_AB R5, R205, R206 ;  /* 0x000000cecd05723e */ /* 0x002fe200000010ff */
[----:B------:R-:W-:Y:S01]  /*119b0*/  MUFU.EX2 R148, R148 ;  /* 0x0000009400947308 */ /* 0x000fe20000000800 */
[----:B------:R-:W-:Y:S01]  /*119c0*/  F2FP.BF16.PACK_AB R6, R207, R208 ;  /* 0x000000d0cf06723e */ /* 0x000fe200000010ff */
[----:B------:R1:W5:Y:S01]  /*119d0*/  LDL.LU R239, [R1+0xd4] ;  /* 0x0000d40001ef7983 */ /* 0x0003620000300800 */
[----:B------:R-:W-:Y:S01]  /*119e0*/  F2FP.BF16.PACK_AB R7, R127, R204 ;  /* 0x000000cc7f07723e */ /* 0x000fe200000010ff */
[----:B------:R-:W-:-:S02]  /*119f0*/  FADD.FTZ R16, R192, R61 ;  /* 0x0000003dc0107221 */ /* 0x000fc40000010000 */
[----:B------:R-:W-:Y:S01]  /*11a00*/  FADD.FTZ R3, R167, R3 ;  /* 0x00000003a7037221 */ /* 0x000fe20000010000 */
[----:B------:R-:W-:Y:S01]  /*11a10*/  MOV R178, R186 ;  /* 0x000000ba00b27202 */ /* 0x000fe20000000f00 */
[----:B------:R-:W-:Y:S01]  /*11a20*/  FADD.FTZ R2, R165, R2 ;  /* 0x00000002a5027221 */ /* 0x000fe20000010000 */
[----:B------:R-:W-:Y:S01]  /*11a30*/  MOV R157, R184 ;  /* 0x000000b8009d7202 */ /* 0x000fe20000000f00 */
[C---:B---3--:R-:W-:Y:S01]  /*11a40*/  HMMA.16816.F32.BF16 R100, R4.reuse, R12, R96 ;  /* 0x0000000c0464723c */ /* 0x048fe20000041860 */
[----:B------:R-:W-:Y:S01]  /*11a50*/  FADD.FTZ R0, R158, R0 ;  /* 0x000000009e007221 */ /* 0x000fe20000010000 */
[----:B------:R-:W-:Y:S01]  /*11a60*/  MOV R166, R139 ;  /* 0x0000008b00a67202 */ /* 0x000fe20000000f00 */
[----:B------:R-:W-:Y:S01]  /*11a70*/  IMAD.MOV.U32 R199, RZ, RZ, R174 ;  /* 0x000000ffffc77224 */ /* 0x000fe200078e00ae */
[----:B------:R-:W-:Y:S01]  /*11a80*/  MOV R197, R172 ;  /* 0x000000ac00c57202 */ /* 0x000fe20000000f00 */
[----:B------:R-:W-:Y:S01]  /*11a90*/  MUFU.EX2 R149, R149 ;  /* 0x0000009500957308 */ /* 0x000fe20000000800 */
[----:B------:R-:W-:Y:S01]  /*11aa0*/  MOV R198, R173 ;  /* 0x000000ad00c67202 */ /* 0x000fe20000000f00 */
[----:B------:R1:W5:Y:S01]  /*11ab0*/  LDL.LU R238, [R1+0xd0] ;  /* 0x0000d00001ee7983 */ /* 0x0003620000300800 */
[C---:B------:R-:W-:Y:S08]  /*11ac0*/  HMMA.16816.F32.BF16 R96, R4.reuse, R14, R80 ;  /* 0x0000000e0460723c */ /* 0x040ff00000041850 */
[C---:B------:R-:W-:Y:S08]  /*11ad0*/  HMMA.16816.F32.BF16 R76, R4.reuse, R10, R68 ;  /* 0x0000000a044c723c */ /* 0x040ff00000041844 */
[----:B------:R-:W-:Y:S01]  /*11ae0*/  HMMA.16816.F32.BF16 R60, R4, R26, R36 ;  /* 0x0000001a043c723c */ /* 0x000fe20000041824 */
[----:B------:R-:W-:Y:S01]  /*11af0*/  FADD.FTZ R3, R181, R3 ;  /* 0x00000003b5037221 */ /* 0x000fe20000010000 */
[----:B------:R-:W-:Y:S01]  /*11b00*/  MOV R167, R171 ;  /* 0x000000ab00a77202 */ /* 0x000fe20000000f00 */
[----:B------:R-:W-:-:S02]  /*11b10*/  FADD.FTZ R2, R193, R2 ;  /* 0x00000002c1027221 */ /* 0x000fc40000010000 */
[----:B------:R-:W-:Y:S01]  /*11b20*/  FADD.FTZ R0, R182, R0 ;  /* 0x00000000b6007221 */ /* 0x000fe20000010000 */
[----:B------:R-:W-:Y:S01]  /*11b30*/  MOV R192, R185 ;  /* 0x000000b900c07202 */ /* 0x000fe20000000f00 */
[----:B------:R1:W5:Y:S01]  /*11b40*/  LDL.LU R237, [R1+0xcc] ;  /* 0x0000cc0001ed7983 */ /* 0x0003620000300800 */
[C---:B------:R-:W-:Y:S08]  /*11b50*/  HMMA.16816.F32.BF16 R80, R4.reuse, R8, R72 ;  /* 0x000000080450723c */ /* 0x040ff00000041848 */
[C---:B------:R-:W-:Y:S01]  /*11b60*/  HMMA.16816.F32.BF16 R68, R4.reuse, R24, R88 ;  /* 0x000000180444723c */ /* 0x040fe20000041858 */
[----:B------:R-:W-:Y:S01]  /*11b70*/  FADD.FTZ R3, R179, R3 ;  /* 0x00000003b3037221 */ /* 0x000fe20000010000 */
[----:B------:R-:W-:Y:S01]  /*11b80*/  MOV R196, R136 ;  /* 0x0000008800c47202 */ /* 0x000fe20000000f00 */
[----:B------:R-:W-:Y:S01]  /*11b90*/  FADD.FTZ R2, R194, R2 ;  /* 0x00000002c2027221 */ /* 0x000fe20000010000 */
[----:B------:R-:W-:Y:S01]  /*11ba0*/  MOV R172, R175 ;  /* 0x000000af00ac7202 */ /* 0x000fe20000000f00 */
[----:B------:R-:W-:Y:S01]  /*11bb0*/  FADD.FTZ R0, R183, R0 ;  /* 0x00000000b7007221 */ /* 0x000fe20000010000 */
[----:B------:R-:W-:Y:S01]  /*11bc0*/  MOV R173, R168 ;  /* 0x000000a800ad7202 */ /* 0x000fe20000000f00 */
[----:B------:R1:W5:Y:S01]  /*11bd0*/  LDL.LU R232, [R1+0xc8] ;  /* 0x0000c80001e87983 */ /* 0x0003620000300800 */
[----:B------:R-:W-:Y:S01]  /*11be0*/  HMMA.16816.F32.BF16 R72, R4, R28, R64 ;  /* 0x0000001c0448723c */ /* 0x000fe20000041840 */
[----:B------:R-:W-:-:S02]  /*11bf0*/  FADD.FTZ R88, R177, R16 ;  /* 0x00000010b1587221 */ /* 0x000fc40000010000 */
[----:B------:R-:W2:Y:S01]  /*11c00*/  LDSM.16.MT88.4 R16, [R236+0xb000] ;  /* 0x00b00000ec10783b */ /* 0x000ea20000004200 */
[----:B------:R-:W-:Y:S08]  /*11c10*/  MUFU.EX2 R91, R140 ;  /* 0x0000008c005b7308 */ /* 0x000ff00000000800 */
[----:B------:R-:W-:Y:S01]  /*11c20*/  MUFU.EX2 R90, R141 ;  /* 0x0000008d005a7308 */ /* 0x000fe20000000800 */
[----:B------:R-:W-:Y:S07]  /*11c30*/  HMMA.16816.F32.BF16 R64, R4, R30, R52 ;  /* 0x0000001e0440723c */ /* 0x000fee0000041834 */
[----:B------:R-:W-:Y:S01]  /*11c40*/  MUFU.EX2 R89, R142 ;  /* 0x0000008e00597308 */ /* 0x000fe20000000800 */
[----:B------:R-:W-:Y:S01]  /*11c50*/  F2FP.BF16.PACK_AB R4, R114, R126 ;  /* 0x0000007e7204723e */ /* 0x000fe200000010ff */
[----:B------:R-:W-:Y:S01]  /*11c60*/  FADD.FTZ R3, R201, R3 ;  /* 0x00000003c9037221 */ /* 0x000fe20000010000 */
[----:B------:R-:W-:Y:S01]  /*11c70*/  F2FP.BF16.PACK_AB R5, R120, R118 ;  /* 0x000000767805723e */ /* 0x000fe200000010ff */
[----:B------:R-:W-:Y:S01]  /*11c80*/  LDSM.16.MT88.4 R136, [R234+0xb800] ;  /* 0x00b80000ea88783b */ /* 0x000fe20000004200 */
[----:B------:R-:W-:-:S02]  /*11c90*/  F2FP.BF16.PACK_AB R6, R119, R115 ;  /* 0x000000737706723e */ /* 0x000fc400000010ff */
[----:B------:R-:W-:-:S07]  /*11ca0*/  F2FP.BF16.PACK_AB R7, R123, R121 ;  /* 0x000000797b07723e */ /* 0x000fce00000010ff */
[C---:B------:R-:W-:Y:S08]  /*11cb0*/  HMMA.16816.F32.BF16 R52, R4.reuse, R14, R40 ;  /* 0x0000000e0434723c */ /* 0x040ff00000041828 */
[C---:B------:R-:W-:Y:S01]  /*11cc0*/  HMMA.16816.F32.BF16 R56, R4.reuse, R12, R44 ;  /* 0x0000000c0438723c */ /* 0x040fe2000004182c */
[----:B------:R-:W3:Y:S07]  /*11cd0*/  LDSM.16.MT88.4 R12, [R234+0xb000] ;  /* 0x00b00000ea0c783b */ /* 0x000eee0000004200 */
[C---:B------:R-:W-:Y:S08]  /*11ce0*/  HMMA.16816.F32.BF16 R40, R4.reuse, R8, R32 ;  /* 0x000000080428723c */ /* 0x040ff00000041820 */
[C---:B------:R-:W-:Y:S01]  /*11cf0*/  HMMA.16816.F32.BF16 R36, R4.reuse, R10, R48 ;  /* 0x0000000a0424723c */ /* 0x040fe20000041830 */
[----:B------:R-:W1:Y:S07]  /*11d00*/  LDSM.16.MT88.4 R8, [R235+0xb000] ;  /* 0x00b00000eb08783b */ /* 0x000e6e0000004200 */
[C---:B------:R-:W-:Y:S01]  /*11d10*/  HMMA.16816.F32.BF16 R32, R4.reuse, R28, R92 ;  /* 0x0000001c0420723c */ /* 0x040fe2000004185c */
[----:B------:R-:W1:Y:S07]  /*11d20*/  MUFU.EX2 R93, R134 ;  /* 0x00000086005d7308 */ /* 0x000e6e0000000800 */
[C---:B------:R-:W-:Y:S01]  /*11d30*/  HMMA.16816.F32.BF16 R44, R4.reuse, R30, R104 ;  /* 0x0000001e042c723c */ /* 0x040fe20000041868 */
[----:B------:R-:W1:Y:S07]  /*11d40*/  MUFU.EX2 R92, R135 ;  /* 0x00000087005c7308 */ /* 0x000e6e0000000800 */
[C---:B------:R-:W-:Y:S08]  /*11d50*/  HMMA.16816.F32.BF16 R48, R4.reuse, R24, R108 ;  /* 0x000000180430723c */ /* 0x040ff0000004186c */
[----:B------:R-:W-:Y:S01]  /*11d60*/  HMMA.16816.F32.BF16 R28, R4, R26, R84 ;  /* 0x0000001a041c723c */ /* 0x000fe20000041854 */
[----:B------:R-:W-:Y:S08]  /*11d70*/  MUFU.EX2 R87, R143 ;  /* 0x0000008f00577308 */ /* 0x000ff00000000800 */
[----:B------:R-:W1:Y:S08]  /*11d80*/  MUFU.EX2 R86, R144 ;  /* 0x0000009000567308 */ /* 0x000e700000000800 */
[----:B------:R-:W-:Y:S08]  /*11d90*/  MUFU.EX2 R85, R145 ;  /* 0x0000009100557308 */ /* 0x000ff00000000800 */
[----:B------:R-:W2:Y:S01]  /*11da0*/  MUFU.EX2 R84, R146 ;  /* 0x0000009200547308 */ /* 0x000ea20000000800 */
[----:B------:R-:W-:-:S02]  /*11db0*/  F2FP.BF16.PACK_AB R4, R124, R122 ;  /* 0x0000007a7c04723e */ /* 0x000fc400000010ff */
[----:B------:R-:W-:Y:S02]  /*11dc0*/  F2FP.BF16.PACK_AB R5, R113, R131 ;  /* 0x000000837105723e */ /* 0x000fe400000010ff */
[----:B------:R-:W-:Y:S02]  /*11dd0*/  F2FP.BF16.PACK_AB R6, R130, R129 ;  /* 0x000000818206723e */ /* 0x000fe400000010ff */
[----:B-1----:R-:W-:Y:S01]  /*11de0*/  F2FP.BF16.PACK_AB R7, R93, R112 ;  /* 0x000000705d07723e */ /* 0x002fe200000010ff */
[----:B------:R-:W-:Y:S01]  /*11df0*/  FADD.FTZ R24, R195, R88 ;  /* 0x00000058c3187221 */ /* 0x000fe20000010000 */
[----:B------:R-:W-:-:S05]  /*11e00*/  MOV R177, R187 ;  /* 0x000000bb00b17202 */ /* 0x000fca0000000f00 */
[----:B----4-:R-:W-:Y:S01]  /*11e10*/  HMMA.16816.F32.BF16 R100, R4, R20, R100 ;  /* 0x000000140464723c */ /* 0x010fe20000041864 */
[----:B------:R-:W-:-:S07]  /*11e20*/  FADD.FTZ R24, R200, R24 ;  /* 0x00000018c8187221 */ /* 0x000fce0000010000 */
[C---:B------:R-:W-:Y:S08]  /*11e30*/  HMMA.16816.F32.BF16 R96, R4.reuse, R22, R96 ;  /* 0x000000160460723c */ /* 0x040ff00000041860 */
[C---:B--2---:R-:W-:Y:S08]  /*11e40*/  HMMA.16816.F32.BF16 R80, R4.reuse, R16, R80 ;  /* 0x000000100450723c */ /* 0x044ff00000041850 */
[C---:B------:R-:W-:Y:S08]  /*11e50*/  HMMA.16816.F32.BF16 R76, R4.reuse, R18, R76 ;  /* 0x00000012044c723c */ /* 0x040ff0000004184c */
[C---:B---3--:R-:W-:Y:S08]  /*11e60*/  HMMA.16816.F32.BF16 R72, R4.reuse, R12, R72 ;  /* 0x0000000c0448723c */ /* 0x048ff00000041848 */
[C---:B------:R-:W-:Y:S08]  /*11e70*/  HMMA.16816.F32.BF16 R64, R4.reuse, R14, R64 ;  /* 0x0000000e0440723c */ /* 0x040ff00000041840 */
[C---:B------:R-:W-:Y:S08]  /*11e80*/  HMMA.16816.F32.BF16 R68, R4.reuse, R8, R68 ;  /* 0x000000080444723c */ /* 0x040ff00000041844 */
[----:B------:R-:W-:Y:S01]  /*11e90*/  HMMA.16816.F32.BF16 R60, R4, R10, R60 ;  /* 0x0000000a043c723c */ /* 0x000fe2000004183c */
[----:B------:R-:W-:Y:S01]  /*11ea0*/  MOV R104, R178 ;  /* 0x000000b200687202 */ /* 0x000fe20000000f00 */
[----:B------:R-:W-:Y:S01]  /*11eb0*/  IMAD.MOV.U32 R105, RZ, RZ, R192 ;  /* 0x000000ffff697224 */ /* 0x000fe200078e00c0 */
[----:B------:R-:W-:Y:S01]  /*11ec0*/  MOV R106, R157 ;  /* 0x0000009d006a7202 */ /* 0x000fe20000000f00 */
[----:B------:R-:W-:Y:S01]  /*11ed0*/  FADD.FTZ R2, R203, R2 ;  /* 0x00000002cb027221 */ /* 0x000fe20000010000 */
[----:B------:R-:W-:Y:S01]  /*11ee0*/  MOV R107, R166 ;  /* 0x000000a6006b7202 */ /* 0x000fe20000000f00 */
[----:B------:R-:W-:Y:S01]  /*11ef0*/  FADD.FTZ R0, R202, R0 ;  /* 0x00000000ca007221 */ /* 0x000fe20000010000 */
[----:B------:R-:W-:-:S02]  /*11f00*/  F2FP.BF16.PACK_AB R4, R91, R92 ;  /* 0x0000005c5b04723e */ /* 0x000fc400000010ff */
[----:B------:R-:W-:Y:S02]  /*11f10*/  MOV R94, R156 ;  /* 0x0000009c005e7202 */ /* 0x000fe40000000f00 */
[----:B------:R-:W-:Y:S02]  /*11f20*/  MOV R95, R159 ;  /* 0x0000009f005f7202 */ /* 0x000fe40000000f00 */
[----:B------:R-:W-:Y:S02]  /*11f30*/  MOV R174, R169 ;  /* 0x000000a900ae7202 */ /* 0x000fe40000000f00 */
[----:B------:R-:W-:Y:S02]  /*11f40*/  MOV R108, R198 ;  /* 0x000000c6006c7202 */ /* 0x000fe40000000f00 */
[----:B------:R-:W-:Y:S02]  /*11f50*/  MOV R175, R170 ;  /* 0x000000aa00af7202 */ /* 0x000fe40000000f00 */
[----:B------:R-:W-:Y:S01]  /*11f60*/  MOV R109, R199 ;  /* 0x000000c7006d7202 */ /* 0x000fe20000000f00 */
[----:B------:R-:W-:Y:S01]  /*11f70*/  IMAD.MOV.U32 R110, RZ, RZ, R172 ;  /* 0x000000ffff6e7224 */ /* 0x000fe200078e00ac */
[----:B------:R-:W-:Y:S01]  /*11f80*/  F2FP.BF16.PACK_AB R5, R86, R87 ;  /* 0x000000575605723e */ /* 0x000fe200000010ff */
[----:B------:R-:W-:Y:S01]  /*11f90*/  MUFU.EX2 R27, R147 ;  /* 0x00000093001b7308 */ /* 0x000fe20000000800 */
[----:B------:R-:W-:Y:S01]  /*11fa0*/  F2FP.BF16.PACK_AB R6, R89, R90 ;  /* 0x0000005a5906723e */ /* 0x000fe200000010ff */
[----:B------:R-:W-:Y:S01]  /*11fb0*/  LDSM.16.MT88.4 R184, [R236+0xb800] ;  /* 0x00b80000ecb8783b */ /* 0x000fe20000004200 */
[----:B------:R-:W-:-:S02]  /*11fc0*/  F2FP.BF16.PACK_AB R7, R84, R85 ;  /* 0x000000555407723e */ /* 0x000fc400000010ff */
[----:B------:R-:W-:Y:S01]  /*11fd0*/  MOV R111, R177 ;  /* 0x000000b1006f7202 */ /* 0x000fe20000000f00 */
[----:B------:R-:W-:Y:S01]  /*11fe0*/  FADD.FTZ R3, R104, R3 ;  /* 0x0000000368037221 */ /* 0x000fe20000010000 */
[----:B------:R-:W-:Y:S01]  /*11ff0*/  MOV R88, R197 ;  /* 0x000000c500587202 */ /* 0x000fe20000000f00 */
[----:B------:R-:W-:Y:S01]  /*12000*/  FADD.FTZ R2, R105, R2 ;  /* 0x0000000269027221 */ /* 0x000fe20000010000 */
[----:B------:R-:W-:Y:S01]  /*12010*/  MUFU.EX2 R25, R151 ;  /* 0x0000009700197308 */ /* 0x000fe20000000800 */
[C---:B------:R-:W-:Y:S01]  /*12020*/  HMMA.16816.F32.BF16 R56, R4.reuse, R20, R56 ;  /* 0x000000140438723c */ /* 0x040fe20000041838 */
[----:B------:R-:W-:Y:S01]  /*12030*/  FADD.FTZ R0, R106, R0 ;  /* 0x000000006a007221 */ /* 0x000fe20000010000 */
[----:B------:R-:W1:Y:S06]  /*12040*/  LDSM.16.MT88.4 R168, [R233+0xb800] ;  /* 0x00b80000e9a8783b */ /* 0x000e6c0000004200 */
[C---:B------:R-:W-:Y:S08]  /*12050*/  HMMA.16816.F32.BF16 R52, R4.reuse, R22, R52 ;  /* 0x000000160434723c */ /* 0x040ff00000041834 */
[C---:B------:R-:W-:Y:S08]  /*12060*/  HMMA.16816.F32.BF16 R40, R4.reuse, R16, R40 ;  /* 0x000000100428723c */ /* 0x040ff00000041828 */
[C---:B------:R-:W-:Y:S08]  /*12070*/  HMMA.16816.F32.BF16 R36, R4.reuse, R18, R36 ;  /* 0x000000120424723c */ /* 0x040ff00000041824 */
[C---:B------:R-:W-:Y:S08]  /*12080*/  HMMA.16816.F32.BF16 R32, R4.reuse, R12, R32 ;  /* 0x0000000c0420723c */ /* 0x040ff00000041820 */
[C---:B------:R-:W-:Y:S08]  /*12090*/  HMMA.16816.F32.BF16 R44, R4.reuse, R14, R44 ;  /* 0x0000000e042c723c */ /* 0x040ff0000004182c */
[C---:B------:R-:W-:Y:S08]  /*120a0*/  HMMA.16816.F32.BF16 R48, R4.reuse, R8, R48 ;  /* 0x000000080430723c */ /* 0x040ff00000041830 */
[----:B------:R-:W-:Y:S01]  /*120b0*/  HMMA.16816.F32.BF16 R28, R4, R10, R28 ;  /* 0x0000000a041c723c */ /* 0x000fe2000004181c */
[----:B------:R-:W-:Y:S01]  /*120c0*/  FADD.FTZ R2, R95, R2 ;  /* 0x000000025f027221 */ /* 0x000fe20000010000 */
[----:B------:R-:W-:Y:S01]  /*120d0*/  MOV R104, R174 ;  /* 0x000000ae00687202 */ /* 0x000fe20000000f00 */
[----:B------:R-:W-:Y:S01]  /*120e0*/  FADD.FTZ R0, R196, R0 ;  /* 0x00000000c4007221 */ /* 0x000fe20000010000 */
[----:B------:R-:W-:-:S02]  /*120f0*/  MOV R105, R175 ;  /* 0x000000af00697202 */ /* 0x000fc40000000f00 */
[----:B------:R-:W-:Y:S01]  /*12100*/  MOV R106, R160 ;  /* 0x000000a0006a7202 */ /* 0x000fe20000000f00 */
[----:B------:R-:W-:Y:S01]  /*12110*/  FADD.FTZ R4, R167, R24 ;  /* 0x00000018a7047221 */ /* 0x000fe20000010000 */
[----:B------:R-:W2:Y:S01]  /*12120*/  MUFU.EX2 R20, R155 ;  /* 0x0000009b00147308 */ /* 0x000ea20000000800 */
[----:B------:R-:W3:Y:S02]  /*12130*/  LDSM.16.MT88.4 R12, [R235+0xb800] ;  /* 0x00b80000eb0c783b */ /* 0x000ee40000004200 */
[----:B------:R-:W-:Y:S01]  /*12140*/  FADD.FTZ R4, R111, R4 ;  /* 0x000000046f047221 */ /* 0x000fe20000010000 */
[----:B------:R-:W-:-:S03]  /*12150*/  MOV R111, R173 ;  /* 0x000000ad006f7202 */ /* 0x000fc60000000f00 */
[----:B------:R-:W-:Y:S02]  /*12160*/  FADD.FTZ R5, R107, R4 ;  /* 0x000000046b057221 */ /* 0x000fe40000010000 */
[----:B------:R-:W-:Y:S02]  /*12170*/  FADD.FTZ R4, R94, R3 ;  /* 0x000000035e047221 */ /* 0x000fe40000010000 */
[----:B------:R-:W-:Y:S02]  /*12180*/  FADD.FTZ R5, R88, R5 ;  /* 0x0000000558057221 */ /* 0x000fe40000010000 */
[----:B------:R-:W-:Y:S01]  /*12190*/  FADD.FTZ R4, R108, R4 ;  /* 0x000000046c047221 */ /* 0x000fe20000010000 */
[----:B------:R-:W-:Y:S01]  /*121a0*/  MOV R107, R161 ;  /* 0x000000a1006b7202 */ /* 0x000fe20000000f00 */
[----:B------:R-:W-:Y:S02]  /*121b0*/  FADD.FTZ R2, R109, R2 ;  /* 0x000000026d027221 */ /* 0x000fe40000010000 */
[----:B------:R-:W-:Y:S01]  /*121c0*/  FADD.FTZ R0, R110, R0 ;  /* 0x000000006e007221 */ /* 0x000fe20000010000 */
[----:B------:R-:W-:Y:S01]  /*121d0*/  MOV R94, R163 ;  /* 0x000000a3005e7202 */ /* 0x000fe20000000f00 */
[----:B------:R-:W-:Y:S01]  /*121e0*/  FADD.FTZ R8, R111, R5 ;  /* 0x000000056f087221 */ /* 0x000fe20000010000 */
[----:B------:R-:W-:Y:S01]  /*121f0*/  MOV R95, R162 ;  /* 0x000000a2005f7202 */ /* 0x000fe20000000f00 */
        /* <DEDUP_REMOVED lines=74> */
[----:B--2---:R-:W-:Y:S02]  /*126a0*/  FADD.FTZ R5, R20, R5 ;  /* 0x0000000514057221 */ /* 0x004fe40000010000 */
[----:B----4-:R-:W-:-:S05]  /*126b0*/  FADD.FTZ R4, R16, R4 ;  /* 0x0000000410047221 */ /* 0x010fca0000010000 */
[----:B------:R-:W2:Y:S01]  /*126c0*/  MUFU.EX2 R17, R180 ;  /* 0x000000b400117308 */ /* 0x000ea20000000800 */
[----:B------:R-:W-:-:S07]  /*126d0*/  FADD.FTZ R2, R27, R2 ;  /* 0x000000021b027221 */ /* 0x000fce0000010000 */
[----:B------:R-:W4:Y:S01]  /*126e0*/  MUFU.EX2 R9, R191 ;  /* 0x000000bf00097308 */ /* 0x000f220000000800 */
[----:B------:R-:W-:-:S07]  /*126f0*/  FADD.FTZ R0, R25, R0 ;  /* 0x0000000019007221 */ /* 0x000fce0000010000 */
[----:B------:R-:W2:Y:S01]  /*12700*/  MUFU.EX2 R26, R150 ;  /* 0x00000096001a7308 */ /* 0x000ea20000000800 */
[----:B-1----:R-:W-:-:S07]  /*12710*/  FADD.FTZ R5, R19, R5 ;  /* 0x0000000513057221 */ /* 0x002fce0000010000 */
        /* <DEDUP_REMOVED lines=8> */
[----:B--2---:R-:W-:Y:S02]  /*127a0*/  FADD.FTZ R5, R17, R5 ;  /* 0x0000000511057221 */ /* 0x004fe40000010000 */
[----:B----4-:R-:W-:Y:S02]  /*127b0*/  FADD.FTZ R4, R9, R4 ;  /* 0x0000000409047221 */ /* 0x010fe40000010000 */
[----:B------:R-:W-:Y:S02]  /*127c0*/  FADD.FTZ R2, R26, R2 ;  /* 0x000000021a027221 */ /* 0x000fe40000010000 */
        /* <DEDUP_REMOVED lines=18> */
[----:B------:R-:W-:Y:S02]  /*128f0*/  MOV R3, R125 ;  /* 0x0000007d00037202 */ /* 0x000fe40000000f00 */
[----:B------:R-:W-:-:S05]  /*12900*/  MOV R150, R128 ;  /* 0x0000008000967202 */ /* 0x000fca0000000f00 */
[----:B------:R-:W-:Y:S01]  /*12910*/  HMMA.16816.F32.BF16 R176, R140, R184, R80 ;  /* 0x000000b88cb0723c */ /* 0x000fe20000041850 */
[----:B------:R-:W-:Y:S02]  /*12920*/  @P0 MOV R151, R116 ;  /* 0x0000007400970202 */ /* 0x000fe40000000f00 */
[----:B------:R-:W-:-:S05]  /*12930*/  @P0 MOV R152, R117 ;  /* 0x0000007500980202 */ /* 0x000fca0000000f00 */
[----:B------:R-:W-:Y:S01]  /*12940*/  HMMA.16816.F32.BF16 R180, R140, R186, R76 ;  /* 0x000000ba8cb4723c */ /* 0x000fe2000004184c */
[----:B------:R-:W-:Y:S02]  /*12950*/  @P0 MOV R3, R125 ;  /* 0x0000007d00030202 */ /* 0x000fe40000000f00 */
[----:B------:R-:W-:-:S05]  /*12960*/  @P0 MOV R150, R128 ;  /* 0x0000008000960202 */ /* 0x000fca0000000f00 */
[C---:B------:R-:W-:Y:S08]  /*12970*/  HMMA.16816.F32.BF16 R192, R140.reuse, R136, R72 ;  /* 0x000000888cc0723c */ /* 0x040ff00000041848 */
[----:B------:R-:W-:Y:S08]  /*12980*/  HMMA.16816.F32.BF16 R132, R140, R138, R64 ;  /* 0x0000008a8c84723c */ /* 0x000ff00000041840 */
[C---:B------:R-:W-:Y:S08]  /*12990*/  HMMA.16816.F32.BF16 R160, R144.reuse, R168, R56 ;  /* 0x000000a890a0723c */ /* 0x040ff00000041838 */
[C---:B------:R-:W-:Y:S08]  /*129a0*/  HMMA.16816.F32.BF16 R172, R144.reuse, R184, R40 ;  /* 0x000000b890ac723c */ /* 0x040ff00000041828 */
[----:B------:R-:W-:Y:S08]  /*129b0*/  HMMA.16816.F32.BF16 R188, R144, R136, R32 ;  /* 0x0000008890bc723c */ /* 0x000ff00000041820 */
[----:B---3--:R-:W-:Y:S08]  /*129c0*/  HMMA.16816.F32.BF16 R200, R140, R12, R68 ;  /* 0x0000000c8cc8723c */ /* 0x008ff00000041844 */
[C---:B------:R-:W-:Y:S08]  /*129d0*/  HMMA.16816.F32.BF16 R168, R144.reuse, R170, R52 ;  /* 0x000000aa90a8723c */ /* 0x040ff00000041834 */
[C---:B------:R-:W-:Y:S08]  /*129e0*/  HMMA.16816.F32.BF16 R184, R144.reuse, R186, R36 ;  /* 0x000000ba90b8723c */ /* 0x040ff00000041824 */
[C---:B------:R-:W-:Y:S08]  /*129f0*/  HMMA.16816.F32.BF16 R136, R144.reuse, R138, R44 ;  /* 0x0000008a9088723c */ /* 0x040ff0000004182c */
[----:B------:R-:W-:Y:S08]  /*12a00*/  HMMA.16816.F32.BF16 R196, R144, R12, R48 ;  /* 0x0000000c90c4723c */ /* 0x000ff00000041830 */
[-C--:B------:R-:W-:Y:S08]  /*12a10*/  HMMA.16816.F32.BF16 R140, R140, R14.reuse, R60 ;  /* 0x0000000e8c8c723c */ /* 0x080ff0000004183c */
[----:B------:R-:W-:Y:S01]  /*12a20*/  HMMA.16816.F32.BF16 R144, R144, R14, R28 ;  /* 0x0000000e9090723c */ /* 0x000fe2000004181c */
[----:B------:R-:W-:Y:S11]  /*12a30*/  @P0 BRA `(.L_x_366) ;  /* 0x0000001000000947 */ /* 0x000ff60003800000 */
.L_x_362:
[----:B-1--4-:R-:W-:-:S12]  /*12a40*/  UIADD3 UR34, UR8, -0x1, URZ ;  /* 0xffffffff08227890 */ /* 0x012fd8000fffe03f */
.L_x_366:
[----:B-1----:R-:W-:-:S13]  /*12a50*/  ISETP.LE.AND P0, PT, RZ, UR34, PT ;  /* 0x00000022ff007c0c */ /* 0x002fda000bf03270 */
[----:B------:R-:W-:Y:S05]  /*12a60*/  @!P0 BRA `(.L_x_367) ;  /* 0x00005c0000008947 */ /* 0x000fea0003800000 */
[----:B------:R-:W2:Y:S01]  /*12a70*/  LDL.64 R8, [R1+0x48] ;  /* 0x0000480001087983 */ /* 0x000ea20000100a00 */
[----:B-----5:R-:W-:Y:S01]  /*12a80*/  MOV R154, R3 ;  /* 0x00000003009a7202 */ /* 0x020fe20000000f00 */
        /* <DEDUP_REMOVED lines=14> */
[----:B------:R-:W-:Y:S02]  /*12b70*/  USHF.L.U32 UR18, UR20, 0x5, URZ ;  /* 0x0000000514127899 */ /* 0x000fe4000800063f */
[----:B------:R-:W-:-:S02]  /*12b80*/  UIMAD.WIDE.U32 UR42, UR20, 0x30, URZ ;  /* 0x00000030142a78a5 */ /* 0x000fc4000f8e003f */
[----:B------:R-:W-:Y:S02]  /*12b90*/  USHF.L.U32 UR21, UR20, 0x6, URZ ;  /* 0x0000000614157899 */ /* 0x000fe4000800063f */
[----:B------:R-:W-:Y:S02]  /*12ba0*/  UIMAD.WIDE.U32 UR40, UR20, 0x50, URZ ;  /* 0x00000050142878a5 */ /* 0x000fe4000f8e003f */
[----:B------:R-:W-:Y:S02]  /*12bb0*/  UIMAD.WIDE.U32 UR38, UR20, 0x60, URZ ;  /* 0x00000060142678a5 */ /* 0x000fe4000f8e003f */
[----:B------:R-:W-:Y:S02]  /*12bc0*/  UIMAD.WIDE.U32 UR36, UR20, 0x70, URZ ;  /* 0x00000070142478a5 */ /* 0x000fe4000f8e003f */
        /* <DEDUP_REMOVED lines=9> */
[----:B------:R-:W-:Y:S02]  /*12c60*/  UIMAD UR16, UR16, 0x70, URZ ;  /* 0x00000070101078a4 */ /* 0x000fe4000f8e023f */
[----:B------:R-:W-:Y:S02]  /*12c70*/  UIMAD UR24, UR24, 0x70, URZ ;  /* 0x00000070181878a4 */ /* 0x000fe4000f8e023f */
        /* <DEDUP_REMOVED lines=13> */
.L_x_370:
        /* <DEDUP_REMOVED lines=11> */
[----:B------:R-:W-:Y:S01]  /*12e00*/  IMAD.U32 R2, RZ, RZ, UR8 ;  /* 0x00000008ff027e24 */ /* 0x000fe2000f8e00ff */
[----:B--2---:R-:W-:Y:S01]  /*12e10*/  LEA R0, P3, R0, R150, 0x7 ;  /* 0x0000009600007211 */ /* 0x004fe200078638ff */
[----:B------:R-:W-:Y:S03]  /*12e20*/  IMAD.U32 R150, RZ, RZ, UR54 ;  /* 0x00000036ff967e24 */ /* 0x000fe6000f8e00ff */
[----:B------:R-:W-:Y:S02]  /*12e30*/  @!P0 IADD3 R3, P2, R0, UR26, RZ ;  /* 0x0000001a00038c10 */ /* 0x000fe4000ff5e0ff */
[----:B---3--:R-:W-:Y:S02]  /*12e40*/  LEA.HI.X R2, R150, R247, R2, 0x7, P3 ;  /* 0x000000f796027211 */ /* 0x008fe400018f3c02 */
[C---:B------:R-:W-:Y:S02]  /*12e50*/  @!P0 LEA R216, P6, R3.reuse, c[0x0][0x168], 0x1 ;  /* 0x00005a0003d88a11 */ /* 0x040fe400078c08ff */
[----:B------:R-:W-:Y:S02]  /*12e60*/  @!P0 IADD3.X R151, R2, UR25, RZ, P2, !PT ;  /* 0x0000001902978c10 */ /* 0x000fe400097fe4ff */
[C---:B------:R-:W-:Y:S02]  /*12e70*/  @!P0 IADD3 R149, P5, R0.reuse, UR18, RZ ;  /* 0x0000001200958c10 */ /* 0x040fe4000ffbe0ff */
[----:B------:R-:W-:Y:S02]  /*12e80*/  @!P0 LEA.HI.X R217, R3, c[0x0][0x16c], R151, 0x1, P6 ;  /* 0x00005b0003d98a11 */ /* 0x000fe400030f0c97 */
[C---:B------:R-:W-:Y:S02]  /*12e90*/  @!P0 LEA R210, P6, R0.reuse, c[0x0][0x168], 0x1 ;  /* 0x00005a0000d28a11 */ /* 0x040fe400078c08ff */
[C---:B------:R-:W-:Y:S02]  /*12ea0*/  @!P0 LEA R214, P4, R149.reuse, c[0x0][0x168], 0x1 ;  /* 0x00005a0095d68a11 */ /* 0x040fe400078808ff */
        /* <DEDUP_REMOVED lines=8> */
[----:B------:R-:W-:Y:S01]  /*12f30*/  @!P0 LEA R212, P2, R150, c[0x0][0x168], 0x1 ;  /* 0x00005a0096d48a11 */ /* 0x000fe200078408ff */
[----:B------:R1:W-:Y:S01]  /*12f40*/  @P0 STS.128 [R244+0x4800], RZ ;  /* 0x004800fff4000388 */ /* 0x0003e20000000c00 */
        /* <DEDUP_REMOVED lines=54> */
.L_x_368:
        /* <DEDUP_REMOVED lines=102> */
[-C--:B------:R-:W-:Y:S03]  /*13910*/  HMMA.16816.F32.BF16 R28, R124, R34.reuse, RZ ;  /* 0x000000227c1c723c */ /* 0x080fe600000418ff */
[----:B------:R-:W-:Y:S05]  /*13920*/  LDSM.16.M88.4 R228, [R238+0x6000] ;  /* 0x00600000eee4783b */ /* 0x000fea0000000200 */
        /* <DEDUP_REMOVED lines=39> */
[C---:B------:R-:W-:Y:S01]  /*13ba0*/  HMMA.16816.F32.BF16 R48, R208.reuse, R206, R48 ;  /* 0x000000ced030723c */ /* 0x040fe20000041830 */
[----:B------:R-:W3:Y:S07]  /*13bb0*/  LDSM.16.M88.4 R204, [R238+0x7800] ;  /* 0x00780000eecc783b */ /* 0x000eee0000000200 */
[-C--:B------:R-:W-:Y:S08]  /*13bc0*/  HMMA.16816.F32.BF16 R52, R208, R224.reuse, R52 ;  /* 0x000000e0d034723c */ /* 0x080ff00000041834 */
[C---:B------:R-:W-:Y:S08]  /*13bd0*/  HMMA.16816.F32.BF16 R56, R216.reuse, R224, R56 ;  /* 0x000000e0d838723c */ /* 0x040ff00000041838 */
[-C--:B------:R-:W-:Y:S08]  /*13be0*/  HMMA.16816.F32.BF16 R60, R216, R226.reuse, R60 ;  /* 0x000000e2d83c723c */ /* 0x080ff0000004183c */
[C---:B------:R-:W-:Y:S01]  /*13bf0*/  HMMA.16816.F32.BF16 R64, R208.reuse, R226, R64 ;  /* 0x000000e2d040723c */ /* 0x040fe20000041840 */
[----:B------:R-:W-:Y:S07]  /*13c00*/  LDSM.16.M88.4 R224, [R239] ;  /* 0x00000000efe0783b */ /* 0x000fee0000000200 */
        /* <DEDUP_REMOVED lines=14> */
[----:B------:R-:W2:Y:S07]  /*13cf0*/  LDSM.16.M88.4 R220, [R239+0x800] ;  /* 0x00080000efdc783b */ /* 0x000eae0000000200 */
[-C--:B---3--:R-:W-:Y:S08]  /*13d00*/  HMMA.16816.F32.BF16 R116, R208, R204.reuse, R116 ;  /* 0x000000ccd074723c */ /* 0x088ff00000041874 */
[C---:B------:R-:W-:Y:S08]  /*13d10*/  HMMA.16816.F32.BF16 R120, R216.reuse, R204, R120 ;  /* 0x000000ccd878723c */ /* 0x040ff00000041878 */
[-C--:B------:R-:W-:Y:S01]  /*13d20*/  HMMA.16816.F32.BF16 R124, R216, R206.reuse, R124 ;  /* 0x000000ced87c723c */ /* 0x080fe2000004187c */
[----:B------:R-:W-:Y:S07]  /*13d30*/  LDSM.16.M88.4 R216, [R239+0x2000] ;  /* 0x00200000efd8783b */ /* 0x000fee0000000200 */
[----:B------:R-:W-:Y:S01]  /*13d40*/  HMMA.16816.F32.BF16 R128, R208, R206, R128 ;  /* 0x000000ced080723c */ /* 0x000fe20000041880 */
[----:B------:R-:W3:Y:S06]  /*13d50*/  LDSM.16.M88.4 R204, [R239+0x1000] ;  /* 0x00100000efcc783b */ /* 0x000eec0000000200 */
[----:B------:R-:W4:Y:S01]  /*13d60*/  LDSM.16.M88.4 R208, [R239+0x1800] ;  /* 0x00180000efd0783b */ /* 0x000f220000000200 */
        /* <DEDUP_REMOVED lines=24> */
[----:B------:R-:W4:Y:S07]  /*13ef0*/  LDSM.16.M88.4 R216, [R237] ;  /* 0x00000000edd8783b */ /* 0x000f2e0000000200 */
        /* <DEDUP_REMOVED lines=13> */
[----:B------:R-:W3:Y:S07]  /*13fd0*/  LDSM.16.M88.4 R228, [R237+0x1000] ;  /* 0x00100000ede4783b */ /* 0x000eee0000000200 */
[----:B------:R-:W-:Y:S01]  /*13fe0*/  HMMA.16816.F32.BF16 R128, R212, R206, R128 ;  /* 0x000000ced480723c */ /* 0x000fe20000041880 */
[----:B------:R-:W5:Y:S06]  /*13ff0*/  LDSM.16.M88.4 R204, [R237+0x1800] ;  /* 0x00180000edcc783b */ /* 0x000f6c0000000200 */
[----:B------:R-:W3:Y:S01]  /*14000*/  LDSM.16.M88.4 R212, [R237+0x2000] ;  /* 0x00200000edd4783b */ /* 0x000ee20000000200 */
[-C--:B----4-:R-:W-:Y:S08]  /*14010*/  HMMA.16816.F32.BF16 R4, R208, R216.reuse, R4 ;  /* 0x000000d8d004723c */ /* 0x090ff00000041804 */
[C---:B-1----:R-:W-:Y:S08]  /*14020*/  HMMA.16816.F32.BF16 R8, R224.reuse, R216, R8 ;  /* 0x000000d8e008723c */ /* 0x042ff00000041808 */
        /* <DEDUP_REMOVED lines=12> */
[----:B------:R-:W3:Y:S01]  /*140f0*/  LDSM.16.M88.4 R228, [R237+0x3800] ;  /* 0x00380000ede4783b */ /* 0x000ee20000000200 */
[----:B------:R-:W-:Y:S05]  /*14100*/  DEPBAR.LE SB0, 0x0 ;  /* 0x000080000000791a */ /* 0x000fea0000000000 */
[----:B------:R-:W-:Y:S01]  /*14110*/  BAR.SYNC.DEFER_BLOCKING 0x0 ;  /* 0x0000000000007b1d */ /* 0x000fe20000010000 */
[-C--:B-----5:R-:W-:Y:S08]  /*14120*/  HMMA.16816.F32.BF16 R52, R208, R204.reuse, R52 ;  /* 0x000000ccd034723c */ /* 0x0a0ff00000041834 */
[C---:B------:R-:W-:Y:S08]  /*14130*/  HMMA.16816.F32.BF16 R56, R224.reuse, R204, R56 ;  /* 0x000000cce038723c */ /* 0x040ff00000041838 */
[-C--:B------:R-:W-:Y:S08]  /*14140*/  HMMA.16816.F32.BF16 R60, R224, R206.reuse, R60 ;  /* 0x000000cee03c723c */ /* 0x080ff0000004183c */
[C---:B------:R-:W-:Y:S08]  /*14150*/  HMMA.16816.F32.BF16 R64, R208.reuse, R206, R64 ;  /* 0x000000ced040723c */ /* 0x040ff00000041840 */
[-C--:B------:R-:W-:Y:S08]  /*14160*/  HMMA.16816.F32.BF16 R68, R208, R212.reuse, R68 ;  /* 0x000000d4d044723c */ /* 0x080ff00000041844 */
[C---:B------:R-:W-:Y:S08]  /*14170*/  HMMA.16816.F32.BF16 R72, R224.reuse, R212, R72 ;  /* 0x000000d4e048723c */ /* 0x040ff00000041848 */
[-C--:B------:R-:W-:Y:S08]  /*14180*/  HMMA.16816.F32.BF16 R76, R224, R214.reuse, R76 ;  /* 0x000000d6e04c723c */ /* 0x080ff0000004184c */
[C---:B------:R-:W-:Y:S08]  /*14190*/  HMMA.16816.F32.BF16 R80, R208.reuse, R214, R80 ;  /* 0x000000d6d050723c */ /* 0x040ff00000041850 */
[-C--:B-1----:R-:W-:Y:S08]  /*141a0*/  HMMA.16816.F32.BF16 R84, R208, R216.reuse, R84 ;  /* 0x000000d8d054723c */ /* 0x082ff00000041854 */
[C---:B------:R-:W-:Y:S08]  /*141b0*/  HMMA.16816.F32.BF16 R88, R224.reuse, R216, R88 ;  /* 0x000000d8e058723c */ /* 0x040ff00000041858 */
[-C--:B------:R-:W-:Y:S08]  /*141c0*/  HMMA.16816.F32.BF16 R92, R224, R218.reuse, R92 ;  /* 0x000000dae05c723c */ /* 0x080ff0000004185c */
[C---:B------:R-:W-:Y:S08]  /*141d0*/  HMMA.16816.F32.BF16 R96, R208.reuse, R218, R96 ;  /* 0x000000dad060723c */ /* 0x040ff00000041860 */
[-C--:B--2---:R-:W-:Y:S08]  /*141e0*/  HMMA.16816.F32.BF16 R100, R208, R220.reuse, R100 ;  /* 0x000000dcd064723c */ /* 0x084ff00000041864 */
[C---:B------:R-:W-:Y:S08]  /*141f0*/  HMMA.16816.F32.BF16 R104, R224.reuse, R220, R104 ;  /* 0x000000dce068723c */ /* 0x040ff00000041868 */
[-C--:B------:R-:W-:Y:S08]  /*14200*/  HMMA.16816.F32.BF16 R108, R224, R222.reuse, R108 ;  /* 0x000000dee06c723c */ /* 0x080ff0000004186c */
[C---:B------:R-:W-:Y:S08]  /*14210*/  HMMA.16816.F32.BF16 R112, R208.reuse, R222, R112 ;  /* 0x000000ded070723c */ /* 0x040ff00000041870 */
[-C--:B---3--:R-:W-:Y:S08]  /*14220*/  HMMA.16816.F32.BF16 R116, R208, R228.reuse, R116 ;  /* 0x000000e4d074723c */ /* 0x088ff00000041874 */
[C---:B------:R-:W-:Y:S08]  /*14230*/  HMMA.16816.F32.BF16 R120, R224.reuse, R228, R120 ;  /* 0x000000e4e078723c */ /* 0x040ff00000041878 */
[-C--:B------:R-:W-:Y:S08]  /*14240*/  HMMA.16816.F32.BF16 R124, R224, R230.reuse, R124 ;  /* 0x000000e6e07c723c */ /* 0x080ff0000004187c */
[----:B------:R-:W-:Y:S01]  /*14250*/  HMMA.16816.F32.BF16 R128, R208, R230, R128 ;  /* 0x000000e6d080723c */ /* 0x000fe20000041880 */
[----:B------:R-:W-:-:S07]  /*14260*/  @P1 BRA `(.L_x_370) ;  /* 0xffffeae000001947 */ /* 0x000fce000383ffff */
.L_x_369:
[----:B------:R-:W-:Y:S01]  /*14270*/  MOV R0, UR34 ;  /* 0x0000002200007c02 */ /* 0x000fe20008000f00 */
[----:B------:R-:W2:Y:S01]  /*14280*/  S2R R2, SR_TID.X ;  /* 0x0000000000027919 */ /* 0x000ea20000002100 */
[----:B------:R-:W-:Y:S01]  /*14290*/  UIADD3 UR34, UR34, -0x1, URZ ;  /* 0xffffffff22227890 */ /* 0x000fe2000fffe03f */
[----:B--2---:R-:W-:Y:S04]  /*142a0*/  SHF.L.U32 R2, R2, 0x1, RZ ;  /* 0x0000000102027819 */ /* 0x004fe800000006ff */
[----:B------:R-:W-:Y:S04]  /*142b0*/  LOP3.LUT R2, R2, 0x6, RZ, 0xc0, !PT ;  /* 0x0000000602027812 */ /* 0x000fe800078ec0ff */
[----:B------:R-:W-:Y:S04]  /*142c0*/  LEA R0, R0, R2, 0x7 ;  /* 0x0000000200007211 */ /* 0x000fe800078e38ff */
[----:B------:R-:W2:Y:S01]  /*142d0*/  I2F R149, R0 ;  /* 0x0000000000957306 */ /* 0x000ea20000201400 */
[C---:B-1----:R-:W-:Y:S02]  /*142e0*/  IADD3 R207, R0.reuse, 0x20, RZ ;  /* 0x0000002000cf7810 */ /* 0x042fe40007ffe0ff */
[C---:B------:R-:W-:Y:S02]  /*142f0*/  IADD3 R206, R0.reuse, 0x50, RZ ;  /* 0x0000005000ce7810 */ /* 0x040fe40007ffe0ff */
[C---:B------:R-:W-:Y:S02]  /*14300*/  IADD3 R150, R0.reuse, 0x10, RZ ;  /* 0x0000001000967810 */ /* 0x040fe40007ffe0ff */
[C---:B------:R-:W-:Y:S02]  /*14310*/  IADD3 R204, R0.reuse, 0x11, RZ ;  /* 0x0000001100cc7810 */ /* 0x040fe40007ffe0ff */
[C---:B------:R-:W-:Y:S01]  /*14320*/  IADD3 R213, R0.reuse, 0x29, RZ ;  /* 0x0000002900d57810 */ /* 0x040fe20007ffe0ff */
[----:B------:R-:W1:Y:S01]  /*14330*/  I2F R207, R207 ;  /* 0x000000cf00cf7306 */ /* 0x000e620000201400 */
[C---:B------:R-:W-:Y:S02]  /*14340*/  IADD3 R212, R0.reuse, 0x30, RZ ;  /* 0x0000003000d47810 */ /* 0x040fe40007ffe0ff */
[C---:B------:R-:W-:Y:S02]  /*14350*/  IADD3 R215, R0.reuse, 0x31, RZ ;  /* 0x0000003100d77810 */ /* 0x040fe40007ffe0ff */
[C---:B------:R-:W-:Y:S02]  /*14360*/  IADD3 R214, R0.reuse, 0x38, RZ ;  /* 0x0000003800d67810 */ /* 0x040fe40007ffe0ff */
[C---:B------:R-:W-:Y:S02]  /*14370*/  IADD3 R217, R0.reuse, 0x39, RZ ;  /* 0x0000003900d97810 */ /* 0x040fe40007ffe0ff */
[C---:B------:R-:W-:Y:S01]  /*14380*/  IADD3 R216, R0.reuse, 0x40, RZ ;  /* 0x0000004000d87810 */ /* 0x040fe20007ffe0ff */
[----:B------:R-:W3:Y:S01]  /*14390*/  I2F R150, R150 ;  /* 0x0000009600967306 */ /* 0x000ee20000201400 */
[C---:B------:R-:W-:Y:S02]  /*143a0*/  IADD3 R219, R0.reuse, 0x41, RZ ;  /* 0x0000004100db7810 */ /* 0x040fe40007ffe0ff */
[C---:B------:R-:W-:Y:S01]  /*143b0*/  IADD3 R218, R0.reuse, 0x48, RZ ;  /* 0x0000004800da7810 */ /* 0x040fe20007ffe0ff */
[C---:B--2---:R-:W-:Y:S01]  /*143c0*/  FFMA.FTZ R4, R149.reuse, UR4, R4 ;  /* 0x0000000495047c23 */ /* 0x044fe20008010004 */
[C---:B------:R-:W-:Y:S01]  /*143d0*/  IADD3 R205, R0.reuse, 0x51, RZ ;  /* 0x0000005100cd7810 */ /* 0x040fe20007ffe0ff */
[C---:B------:R-:W-:Y:S01]  /*143e0*/  FFMA.FTZ R6, R149.reuse, UR4, R6 ;  /* 0x0000000495067c23 */ /* 0x040fe20008010006 */
[C---:B------:R-:W-:Y:S01]  /*143f0*/  IADD3 R2, R0.reuse, 0x8, RZ ;  /* 0x0000000800027810 */ /* 0x040fe20007ffe0ff */
[C---:B------:R-:W-:Y:S01]  /*14400*/  FFMA.FTZ R10, R149.reuse, UR4, R10 ;  /* 0x00000004950a7c23 */ /* 0x040fe2000801000a */
[C---:B------:R-:W-:Y:S01]  /*14410*/  IADD3 R151, R0.reuse, 0x9, RZ ;  /* 0x0000000900977810 */ /* 0x040fe20007ffe0ff */
[----:B------:R-:W2:Y:S01]  /*14420*/  I2F R204, R204 ;  /* 0x000000cc00cc7306 */ /* 0x000ea20000201400 */
[----:B------:R-:W-:Y:S01]  /*14430*/  FFMA.FTZ R8, R149, UR4, R8 ;  /* 0x0000000495087c23 */ /* 0x000fe20008010008 */
[C---:B------:R-:W-:Y:S01]  /*14440*/  IADD3 R208, R0.reuse, 0x19, RZ ;  /* 0x0000001900d07810 */ /* 0x040fe20007ffe0ff */
[C---:B-1----:R-:W-:Y:S01]  /*14450*/  FFMA.FTZ R36, R207.reuse, UR4, R36 ;  /* 0x00000004cf247c23 */ /* 0x042fe20008010024 */
[C---:B------:R-:W-:Y:S01]  /*14460*/  IADD3 R211, R0.reuse, 0x21, RZ ;  /* 0x0000002100d37810 */ /* 0x040fe20007ffe0ff */
[C---:B------:R-:W-:Y:S01]  /*14470*/  FFMA.FTZ R38, R207.reuse, UR4, R38 ;  /* 0x00000004cf267c23 */ /* 0x040fe20008010026 */
[C---:B------:R-:W-:Y:S01]  /*14480*/  IADD3 R210, R0.reuse, 0x28, RZ ;  /* 0x0000002800d27810 */ /* 0x040fe20007ffe0ff */
[C---:B------:R-:W-:Y:S01]  /*14490*/  FFMA.FTZ R40, R207.reuse, UR4, R40 ;  /* 0x00000004cf287c23 */ /* 0x040fe20008010028 */
[C---:B------:R-:W-:Y:S02]  /*144a0*/  IADD3 R209, R0.reuse, 0x49, RZ ;  /* 0x0000004900d17810 */ /* 0x040fe40007ffe0ff */
[----:B------:R-:W1:Y:S01]  /*144b0*/  I2F R2, R2 ;  /* 0x0000000200027306 */ /* 0x000e620000201400 */
[----:B------:R-:W-:Y:S01]  /*144c0*/  FFMA.FTZ R42, R207, UR4, R42 ;  /* 0x00000004cf2a7c23 */ /* 0x000fe2000801002a */
[----:B------:R-:W-:Y:S01]  /*144d0*/  IADD3 R207, R0, 0x71, RZ ;  /* 0x0000007100cf7810 */ /* 0x000fe20007ffe0ff */
[----:B---3--:R-:W-:Y:S01]  /*144e0*/  FFMA.FTZ R20, R150, UR4, R20 ;  /* 0x0000000496147c23 */ /* 0x008fe20008010014 */
[----:B------:R-:W-:Y:S01]  /*144f0*/  IADD3 R3, R0, 0x1, RZ ;  /* 0x0000000100037810 */ /* 0x000fe20007ffe0ff */
[----:B------:R-:W-:Y:S01]  /*14500*/  FFMA.FTZ R22, R150, UR4, R22 ;  /* 0x0000000496167c23 */ /* 0x000fe20008010016 */
[----:B------:R-:W-:Y:S01]  /*14510*/  IADD3 R152, R0, 0x18, RZ ;  /* 0x0000001800987810 */ /* 0x000fe20007ffe0ff */
[----:B------:R-:W-:Y:S01]  /*14520*/  FFMA.FTZ R24, R150, UR4, R24 ;  /* 0x0000000496187c23 */ /* 0x000fe20008010018 */
[----:B------:R-:W-:Y:S02]  /*14530*/  IADD3 R149, R0, 0x68, RZ ;  /* 0x0000006800957810 */ /* 0x000fe40007ffe0ff */
[----:B------:R-:W3:Y:S01]  /*14540*/  I2F R151, R151 ;  /* 0x0000009700977306 */ /* 0x000ee20000201400 */
[----:B------:R-:W-:Y:S01]  /*14550*/  FFMA.FTZ R26, R150, UR4, R26 ;  /* 0x00000004961a7c23 */ /* 0x000fe2000801001a */
[----:B------:R-:W-:Y:S01]  /*14560*/  IADD3 R150, R0, 0x61, RZ ;  /* 0x0000006100967810 */ /* 0x000fe20007ffe0ff */
[C---:B--2---:R-:W-:Y:S02]  /*14570*/  FFMA.FTZ R21, R204.reuse, UR4, R21 ;  /* 0x00000004cc157c23 */ /* 0x044fe40008010015 */
[C---:B------:R-:W-:Y:S02]  /*14580*/  FFMA.FTZ R23, R204.reuse, UR4, R23 ;  /* 0x00000004cc177c23 */ /* 0x040fe40008010017 */
[C---:B------:R-:W-:Y:S03]  /*14590*/  FFMA.FTZ R25, R204.reuse, UR4, R25 ;  /* 0x00000004cc197c23 */ /* 0x040fe60008010019 */
[----:B------:R-:W2:Y:S01]  /*145a0*/  I2F R3, R3 ;  /* 0x0000000300037306 */ /* 0x000ea20000201400 */
[----:B------:R-:W-:Y:S01]  /*145b0*/  FFMA.FTZ R27, R204, UR4, R27 ;  /* 0x00000004cc1b7c23 */ /* 0x000fe2000801001b */
[----:B------:R-:W-:Y:S01]  /*145c0*/  IADD3 R204, R0, 0x58, RZ ;  /* 0x0000005800cc7810 */ /* 0x000fe20007ffe0ff */
[C---:B-1----:R-:W-:Y:S02]  /*145d0*/  FFMA.FTZ R18, R2.reuse, UR4, R18 ;  /* 0x0000000402127c23 */ /* 0x042fe40008010012 */
[C---:B------:R-:W-:Y:S02]  /*145e0*/  FFMA.FTZ R14, R2.reuse, UR4, R14 ;  /* 0x00000004020e7c23 */ /* 0x040fe4000801000e */
[C---:B------:R-:W-:Y:S03]  /*145f0*/  FFMA.FTZ R12, R2.reuse, UR4, R12 ;  /* 0x00000004020c7c23 */ /* 0x040fe6000801000c */
[----:B------:R-:W1:Y:S01]  /*14600*/  I2F R152, R152 ;  /* 0x0000009800987306 */ /* 0x000e620000201400 */
[----:B------:R-:W-:Y:S01]  /*14610*/  FFMA.FTZ R16, R2, UR4, R16 ;  /* 0x0000000402107c23 */ /* 0x000fe20008010010 */
[C---:B------:R-:W-:Y:S01]  /*14620*/  IADD3 R2, R0.reuse, 0x70, RZ ;  /* 0x0000007000027810 */ /* 0x040fe20007ffe0ff */
[C---:B---3--:R-:W-:Y:S02]  /*14630*/  FFMA.FTZ R19, R151.reuse, UR4, R19 ;  /* 0x0000000497137c23 */ /* 0x048fe40008010013 */
[C---:B------:R-:W-:Y:S02]  /*14640*/  FFMA.FTZ R13, R151.reuse, UR4, R13 ;  /* 0x00000004970d7c23 */ /* 0x040fe4000801000d */
[C---:B------:R-:W-:Y:S03]  /*14650*/  FFMA.FTZ R15, R151.reuse, UR4, R15 ;  /* 0x00000004970f7c23 */ /* 0x040fe6000801000f */
[----:B------:R-:W3:Y:S01]  /*14660*/  I2F R150, R150 ;  /* 0x0000009600967306 */ /* 0x000ee20000201400 */
[----:B------:R-:W-:Y:S01]  /*14670*/  FFMA.FTZ R17, R151, UR4, R17 ;  /* 0x0000000497117c23 */ /* 0x000fe20008010011 */
[C---:B------:R-:W-:Y:S01]  /*14680*/  IADD3 R151, R0.reuse, 0x60, RZ ;  /* 0x0000006000977810 */ /* 0x040fe20007ffe0ff */
        /* <DEDUP_REMOVED lines=11> */
[----:B------:R-:W-:Y:S01]  /*14740*/  IADD3 R152, R0, 0x59, RZ ;  /* 0x0000005900987810 */ /* 0x000fe20007ffe0ff */
[C---:B---3--:R-:W-:Y:S02]  /*14750*/  FFMA.FTZ R101, R150.reuse, UR4, R101 ;  /* 0x0000000496657c23 */ /* 0x048fe40008010065 */
[C---:B------:R-:W-:Y:S02]  /*14760*/  FFMA.FTZ R103, R150.reuse, UR4, R103 ;  /* 0x0000000496677c23 */ /* 0x040fe40008010067 */
[C---:B------:R-:W-:Y:S03]  /*14770*/  FFMA.FTZ R107, R150.reuse, UR4, R107 ;  /* 0x00000004966b7c23 */ /* 0x040fe6000801006b */
[----:B------:R-:W3:Y:S01]  /*14780*/  I2F R3, R3 ;  /* 0x0000000300037306 */ /* 0x000ee20000201400 */
[----:B------:R-:W-:Y:S01]  /*14790*/  FFMA.FTZ R105, R150, UR4, R105 ;  /* 0x0000000496697c23 */ /* 0x000fe20008010069 */
[----:B------:R-:W-:Y:S01]  /*147a0*/  FMNMX.FTZ R150, R4, R148, !PT ;  /* 0x0000009404967209 */ /* 0x000fe20007810000 */
[----:B--2---:R-:W-:Y:S03]  /*147b0*/  FFMA.FTZ R112, R149, UR4, R112 ;  /* 0x0000000495707c23 */ /* 0x004fe60008010070 */
[----:B------:R-:W-:Y:S01]  /*147c0*/  FMNMX.FTZ R150, R5, R150, !PT ;  /* 0x0000009605967209 */ /* 0x000fe20007810000 */
[C---:B------:R-:W-:Y:S02]  /*147d0*/  FFMA.FTZ R114, R149.reuse, UR4, R114 ;  /* 0x0000000495727c23 */ /* 0x040fe40008010072 */
[C---:B------:R-:W-:Y:S01]  /*147e0*/  FFMA.FTZ R110, R149.reuse, UR4, R110 ;  /* 0x00000004956e7c23 */ /* 0x040fe2000801006e */
[----:B------:R-:W2:Y:S01]  /*147f0*/  I2F R152, R152 ;  /* 0x0000009800987306 */ /* 0x000ea20000201400 */
[----:B------:R-:W-:Y:S01]  /*14800*/  FMNMX.FTZ R150, R16, R150, !PT ;  /* 0x0000009610967209 */ /* 0x000fe20007810000 */
[----:B------:R-:W-:Y:S01]  /*14810*/  FFMA.FTZ R108, R149, UR4, R108 ;  /* 0x00000004956c7c23 */ /* 0x000fe2000801006c */
[----:B------:R-:W-:Y:S01]  /*14820*/  FMNMX.FTZ R149, R6, R153, !PT ;  /* 0x0000009906957209 */ /* 0x000fe20007810000 */
[C---:B-1----:R-:W-:Y:S01]  /*14830*/  FFMA.FTZ R33, R208.reuse, UR4, R33 ;  /* 0x00000004d0217c23 */ /* 0x042fe20008010021 */
[----:B------:R-:W-:Y:S01]  /*14840*/  FMNMX.FTZ R150, R17, R150, !PT ;  /* 0x0000009611967209 */ /* 0x000fe20007810000 */
[C---:B------:R-:W-:Y:S01]  /*14850*/  FFMA.FTZ R35, R208.reuse, UR4, R35 ;  /* 0x00000004d0237c23 */ /* 0x040fe20008010023 */
[----:B------:R-:W-:Y:S01]  /*14860*/  FMNMX.FTZ R149, R7, R149, !PT ;  /* 0x0000009507957209 */ /* 0x000fe20007810000 */
[----:B------:R-:W-:Y:S01]  /*14870*/  FFMA.FTZ R29, R208, UR4, R29 ;  /* 0x00000004d01d7c23 */ /* 0x000fe2000801001d */
[----:B------:R-:W-:Y:S01]  /*14880*/  FMNMX.FTZ R150, R20, R150, !PT ;  /* 0x0000009614967209 */ /* 0x000fe20007810000 */
[----:B------:R-:W1:Y:S01]  /*14890*/  I2F R211, R211 ;  /* 0x000000d300d37306 */ /* 0x000e620000201400 */
[----:B------:R-:W-:Y:S01]  /*148a0*/  FMNMX.FTZ R149, R18, R149, !PT ;  /* 0x0000009512957209 */ /* 0x000fe20007810000 */
[----:B------:R-:W-:Y:S01]  /*148b0*/  FFMA.FTZ R31, R208, UR4, R31 ;  /* 0x00000004d01f7c23 */ /* 0x000fe2000801001f */
[----:B------:R-:W-:Y:S01]  /*148c0*/  FMNMX.FTZ R150, R21, R150, !PT ;  /* 0x0000009615967209 */ /* 0x000fe20007810000 */
[----:B---3--:R-:W-:Y:S01]  /*148d0*/  FFMA.FTZ R113, R3, UR4, R113 ;  /* 0x0000000403717c23 */ /* 0x008fe20008010071 */
[----:B------:R-:W-:Y:S01]  /*148e0*/  FMNMX.FTZ R149, R19, R149, !PT ;  /* 0x0000009513957209 */ /* 0x000fe20007810000 */
[C---:B------:R-:W-:Y:S01]  /*148f0*/  FFMA.FTZ R115, R3.reuse, UR4, R115 ;  /* 0x0000000403737c23 */ /* 0x040fe20008010073 */
[----:B------:R-:W-:Y:S01]  /*14900*/  FMNMX.FTZ R150, R32, R150, !PT ;  /* 0x0000009620967209 */ /* 0x000fe20007810000 */
[C---:B------:R-:W-:Y:S01]  /*14910*/  FFMA.FTZ R111, R3.reuse, UR4, R111 ;  /* 0x00000004036f7c23 */ /* 0x040fe2000801006f */
[----:B------:R-:W-:Y:S01]  /*14920*/  FMNMX.FTZ R149, R22, R149, !PT ;  /* 0x0000009516957209 */ /* 0x000fe20007810000 */
[----:B------:R-:W3:Y:S01]  /*14930*/  I2F R2, R2 ;  /* 0x0000000200027306 */ /* 0x000ee20000201400 */
[----:B------:R-:W-:Y:S01]  /*14940*/  FFMA.FTZ R109, R3, UR4, R109 ;  /* 0x00000004036d7c23 */ /* 0x000fe2000801006d */
[----:B------:R-:W-:Y:S02]  /*14950*/  FMNMX.FTZ R3, R8, R155, !PT ;  /* 0x0000009b08037209 */ /* 0x000fe40007810000 */
[----:B------:R-:W-:Y:S01]  /*14960*/  FMNMX.FTZ R149, R23, R149, !PT ;  /* 0x0000009517957209 */ /* 0x000fe20007810000 */
[C---:B--2---:R-:W-:Y:S01]  /*14970*/  FFMA.FTZ R97, R152.reuse, UR4, R97 ;  /* 0x0000000498617c23 */ /* 0x044fe20008010061 */
[----:B------:R-:W-:Y:S01]  /*14980*/  FMNMX.FTZ R3, R9, R3, !PT ;  /* 0x0000000309037209 */ /* 0x000fe20007810000 */
[----:B------:R-:W-:Y:S01]  /*14990*/  FFMA.FTZ R99, R152, UR4, R99 ;  /* 0x0000000498637c23 */ /* 0x000fe20008010063 */
[----:B------:R-:W-:Y:S01]  /*149a0*/  FMNMX.FTZ R149, R34, R149, !PT ;  /* 0x0000009522957209 */ /* 0x000fe20007810000 */
[----:B------:R-:W-:Y:S01]  /*149b0*/  FFMA.FTZ R95, R152, UR4, R95 ;  /* 0x00000004985f7c23 */ /* 0x000fe2000801005f */
[----:B------:R-:W2:Y:S01]  /*149c0*/  I2F R210, R210 ;  /* 0x000000d200d27306 */ /* 0x000ea20000201400 */
[----:B------:R-:W-:Y:S01]  /*149d0*/  FMNMX.FTZ R3, R12, R3, !PT ;  /* 0x000000030c037209 */ /* 0x000fe20007810000 */
[----:B------:R-:W-:Y:S01]  /*149e0*/  FFMA.FTZ R93, R152, UR4, R93 ;  /* 0x00000004985d7c23 */ /* 0x000fe2000801005d */
[----:B------:R-:W-:Y:S01]  /*149f0*/  FMNMX.FTZ R152, R33, R150, !PT ;  /* 0x0000009621987209 */ /* 0x000fe20007810000 */
[----:B-1----:R-:W-:Y:S01]  /*14a00*/  FFMA.FTZ R37, R211, UR4, R37 ;  /* 0x00000004d3257c23 */ /* 0x002fe20008010025 */
        /* <DEDUP_REMOVED lines=13> */
[----:B------:R-:W-:Y:S01]  /*14ae0*/  FFMA.FTZ R118, R2, UR4, R118 ;  /* 0x0000000402767c23 */ /* 0x000fe20008010076 */
[----:B------:R-:W-:Y:S01]  /*14af0*/  FMNMX.FTZ R149, R39, R149, !PT ;  /* 0x0000009527957209 */ /* 0x000fe20007810000 */
[----:B------:R-:W3:Y:S01]  /*14b00*/  I2F R212, R212 ;  /* 0x000000d400d47306 */ /* 0x000ee20000201400 */
[----:B------:R-:W-:Y:S01]  /*14b10*/  FMNMX.FTZ R3, R28, R3, !PT ;  /* 0x000000031c037209 */ /* 0x000fe20007810000 */
[----:B------:R-:W-:Y:S01]  /*14b20*/  FFMA.FTZ R120, R2, UR4, R120 ;  /* 0x0000000402787c23 */ /* 0x000fe20008010078 */
[----:B------:R-:W-:Y:S01]  /*14b30*/  FMNMX.FTZ R2, R10, R154, !PT ;  /* 0x0000009a0a027209 */ /* 0x000fe20007810000 */
[C---:B--2---:R-:W-:Y:S01]  /*14b40*/  FFMA.FTZ R48, R210.reuse, UR4, R48 ;  /* 0x00000004d2307c23 */ /* 0x044fe20008010030 */
[----:B------:R-:W-:Y:S01]  /*14b50*/  FMNMX.FTZ R3, R29, R3, !PT ;  /* 0x000000031d037209 */ /* 0x000fe20007810000 */
[C---:B------:R-:W-:Y:S01]  /*14b60*/  FFMA.FTZ R50, R210.reuse, UR4, R50 ;  /* 0x00000004d2327c23 */ /* 0x040fe20008010032 */
[----:B------:R-:W-:Y:S01]  /*14b70*/  FMNMX.FTZ R2, R11, R2, !PT ;  /* 0x000000020b027209 */ /* 0x000fe20007810000 */
[----:B------:R-:W-:Y:S01]  /*14b80*/  FFMA.FTZ R44, R210, UR4, R44 ;  /* 0x00000004d22c7c23 */ /* 0x000fe2000801002c */
[----:B------:R-:W-:Y:S01]  /*14b90*/  FMNMX.FTZ R152, R48, R152, !PT ;  /* 0x0000009830987209 */ /* 0x000fe20007810000 */
        /* <DEDUP_REMOVED lines=14> */
[C---:B---3--:R-:W-:Y:S01]  /*14c80*/  FFMA.FTZ R52, R212.reuse, UR4, R52 ;  /* 0x00000004d4347c23 */ /* 0x048fe20008010034 */
        /* <DEDUP_REMOVED lines=11> */
[----:B------:R-:W-:Y:S01]  /*14d40*/  FFMA.FTZ R55, R215, UR4, R55 ;  /* 0x00000004d7377c23 */ /* 0x000fe20008010037 */
        /* <DEDUP_REMOVED lines=9> */
[----:B------:R-:W-:Y:S01]  /*14de0*/  FFMA.FTZ R66, R214, UR4, R66 ;  /* 0x00000004d6427c23 */ /* 0x000fe20008010042 */
        /* <DEDUP_REMOVED lines=17> */
[----:B--2---:R-:W-:Y:S01]  /*14f00*/  FFMA.FTZ R68, R216, UR4, R68 ;  /* 0x00000004d8447c23 */ /* 0x004fe20008010044 */
[----:B------:R-:W-:Y:S01]  /*14f10*/  FMNMX.FTZ R2, R46, R2, !PT ;  /* 0x000000022e027209 */ /* 0x000fe20007810000 */
[C---:B------:R-:W-:Y:S02]  /*14f20*/  FFMA.FTZ R70, R216.reuse, UR4, R70 ;  /* 0x00000004d8467c23 */ /* 0x040fe40008010046 */
        /* <DEDUP_REMOVED lines=8> */
[C---:B------:R-:W-:Y:S02]  /*14fb0*/  FFMA.FTZ R71, R219.reuse, UR4, R71 ;  /* 0x00000004db477c23 */ /* 0x040fe40008010047 */
        /* <DEDUP_REMOVED lines=33> */
[----:B------:R-:W-:Y:S01]  /*151d0*/  FFMA.FTZ R88, R206, UR4, R88 ;  /* 0x00000004ce587c23 */ /* 0x000fe20008010058 */
[----:B------:R-:W-:Y:S01]  /*151e0*/  FMNMX.FTZ R149, R86, R149, !PT ;  /* 0x0000009556957209 */ /* 0x000fe20007810000 */
[C---:B---3--:R-:W-:Y:S01]  /*151f0*/  FFMA.FTZ R85, R205.reuse, UR4, R85 ;  /* 0x00000004cd557c23 */ /* 0x048fe20008010055 */
[----:B------:R-:W-:Y:S01]  /*15200*/  FMNMX.FTZ R2, R78, R2, !PT ;  /* 0x000000024e027209 */ /* 0x000fe20007810000 */
[C---:B------:R-:W-:Y:S01]  /*15210*/  FFMA.FTZ R87, R205.reuse, UR4, R87 ;  /* 0x00000004cd577c23 */ /* 0x040fe20008010057 */
[----:B------:R-:W-:Y:S01]  /*15220*/  FMNMX.FTZ R3, R88, R3, !PT ;  /* 0x0000000358037209 */ /* 0x000fe20007810000 */
[----:B------:R-:W-:Y:S01]  /*15230*/  FFMA.FTZ R91, R205, UR4, R91 ;  /* 0x00000004cd5b7c23 */ /* 0x000fe2000801005b */
[----:B------:R-:W-:Y:S02]  /*15240*/  FMNMX.FTZ R152, R85, R152, !PT ;  /* 0x0000009855987209 */ /* 0x000fe40007810000 */
[----:B------:R-:W3:Y:S01]  /*15250*/  I2F R206, R207 ;  /* 0x000000cf00ce7306 */ /* 0x000ee20000201400 */
[----:B------:R-:W-:Y:S01]  /*15260*/  FFMA.FTZ R89, R205, UR4, R89 ;  /* 0x00000004cd597c23 */ /* 0x000fe20008010059 */
[----:B------:R-:W-:Y:S01]  /*15270*/  IADD3 R205, R0, 0x78, RZ ;  /* 0x0000007800cd7810 */ /* 0x000fe20007ffe0ff */
[----:B--2---:R-:W-:Y:S01]  /*15280*/  FFMA.FTZ R96, R204, UR4, R96 ;  /* 0x00000004cc607c23 */ /* 0x004fe20008010060 */
[----:B------:R-:W-:Y:S01]  /*15290*/  IADD3 R0, R0, 0x79, RZ ;  /* 0x0000007900007810 */ /* 0x000fe20007ffe0ff */
[C---:B------:R-:W-:Y:S01]  /*152a0*/  FFMA.FTZ R98, R204.reuse, UR4, R98 ;  /* 0x00000004cc627c23 */ /* 0x040fe20008010062 */
[----:B------:R-:W-:Y:S01]  /*152b0*/  FMNMX.FTZ R149, R87, R149, !PT ;  /* 0x0000009557957209 */ /* 0x000fe20007810000 */
[----:B------:R-:W-:Y:S01]  /*152c0*/  FFMA.FTZ R94, R204, UR4, R94 ;  /* 0x00000004cc5e7c23 */ /* 0x000fe2000801005e */
[----:B------:R-:W-:Y:S01]  /*152d0*/  FMNMX.FTZ R152, R96, R152, !PT ;  /* 0x0000009860987209 */ /* 0x000fe20007810000 */
[----:B------:R-:W-:Y:S01]  /*152e0*/  FFMA.FTZ R92, R204, UR4, R92 ;  /* 0x00000004cc5c7c23 */ /* 0x000fe2000801005c */
[----:B------:R-:W2:Y:S01]  /*152f0*/  I2F R0, R0 ;  /* 0x0000000000007306 */ /* 0x000ea20000201400 */
[----:B------:R-:W-:Y:S01]  /*15300*/  FMNMX.FTZ R149, R98, R149, !PT ;  /* 0x0000009562957209 */ /* 0x000fe20007810000 */
[----:B-1----:R-:W-:Y:S01]  /*15310*/  FFMA.FTZ R100, R151, UR4, R100 ;  /* 0x0000000497647c23 */ /* 0x002fe20008010064 */
[----:B------:R-:W-:Y:S01]  /*15320*/  FMNMX.FTZ R152, R97, R152, !PT ;  /* 0x0000009861987209 */ /* 0x000fe20007810000 */
[----:B------:R-:W-:Y:S01]  /*15330*/  FFMA.FTZ R102, R151, UR4, R102 ;  /* 0x0000000497667c23 */ /* 0x000fe20008010066 */
[----:B------:R-:W-:Y:S01]  /*15340*/  FMNMX.FTZ R149, R99, R149, !PT ;  /* 0x0000009563957209 */ /* 0x000fe20007810000 */
[C---:B------:R-:W-:Y:S01]  /*15350*/  FFMA.FTZ R104, R151.reuse, UR4, R104 ;  /* 0x0000000497687c23 */ /* 0x040fe20008010068 */
[----:B------:R-:W-:Y:S01]  /*15360*/  FMNMX.FTZ R152, R100, R152, !PT ;  /* 0x0000009864987209 */ /* 0x000fe20007810000 */
[----:B------:R-:W-:Y:S02]  /*15370*/  FFMA.FTZ R106, R151, UR4, R106 ;  /* 0x00000004976a7c23 */ /* 0x000fe4000801006a */
[----:B------:R-:W1:Y:S01]  /*15380*/  I2F R204, R205 ;  /* 0x000000cd00cc7306 */ /* 0x000e620000201400 */
[----:B------:R-:W-:Y:S02]  /*15390*/  FMNMX.FTZ R149, R102, R149, !PT ;  /* 0x0000009566957209 */ /* 0x000fe40007810000 */
[----:B------:R-:W-:Y:S01]  /*153a0*/  FMNMX.FTZ R152, R101, R152, !PT ;  /* 0x0000009865987209 */ /* 0x000fe20007810000 */
[C---:B---3--:R-:W-:Y:S01]  /*153b0*/  FFMA.FTZ R117, R206.reuse, UR4, R117 ;  /* 0x00000004ce757c23 */ /* 0x048fe20008010075 */
[----:B------:R-:W-:Y:S01]  /*153c0*/  FMNMX.FTZ R3, R89, R3, !PT ;  /* 0x0000000359037209 */ /* 0x000fe20007810000 */
[----:B------:R-:W-:Y:S01]  /*153d0*/  FFMA.FTZ R119, R206, UR4, R119 ;  /* 0x00000004ce777c23 */ /* 0x000fe20008010077 */
[----:B------:R-:W-:Y:S01]  /*153e0*/  FMNMX.FTZ R152, R112, R152, !PT ;  /* 0x0000009870987209 */ /* 0x000fe20007810000 */
[C---:B------:R-:W-:Y:S01]  /*153f0*/  FFMA.FTZ R123, R206.reuse, UR4, R123 ;  /* 0x00000004ce7b7c23 */ /* 0x040fe2000801007b */
[----:B------:R-:W-:Y:S01]  /*15400*/  FMNMX.FTZ R2, R79, R2, !PT ;  /* 0x000000024f027209 */ /* 0x000fe20007810000 */
[----:B------:R-:W-:Y:S01]  /*15410*/  FFMA.FTZ R121, R206, UR4, R121 ;  /* 0x00000004ce797c23 */ /* 0x000fe20008010079 */
[----:B------:R-:W-:Y:S02]  /*15420*/  FMNMX.FTZ R152, R113, R152, !PT ;  /* 0x0000009871987209 */ /* 0x000fe40007810000 */
[----:B------:R-:W-:Y:S01]  /*15430*/  FMNMX.FTZ R149, R103, R149, !PT ;  /* 0x0000009567957209 */ /* 0x000fe20007810000 */
[----:B--2---:R-:W-:Y:S01]  /*15440*/  FFMA.FTZ R129, R0, UR4, R129 ;  /* 0x0000000400817c23 */ /* 0x004fe20008010081 */
[----:B------:R-:W-:Y:S01]  /*15450*/  FMNMX.FTZ R3, R92, R3, !PT ;  /* 0x000000035c037209 */ /* 0x000fe20007810000 */
[----:B------:R-:W-:Y:S01]  /*15460*/  FFMA.FTZ R131, R0, UR4, R131 ;  /* 0x0000000400837c23 */ /* 0x000fe20008010083 */
[----:B------:R-:W-:Y:S01]  /*15470*/  FMNMX.FTZ R152, R116, R152, !PT ;  /* 0x0000009874987209 */ /* 0x000fe20007810000 */
[----:B------:R-:W-:Y:S01]  /*15480*/  FFMA.FTZ R127, R0, UR4, R127 ;  /* 0x00000004007f7c23 */ /* 0x000fe2000801007f */
[----:B------:R-:W-:Y:S01]  /*15490*/  FMNMX.FTZ R2, R90, R2, !PT ;  /* 0x000000025a027209 */ /* 0x000fe20007810000 */
[----:B------:R-:W-:Y:S01]  /*154a0*/  FFMA.FTZ R125, R0, UR4, R125 ;  /* 0x00000004007d7c23 */ /* 0x000fe2000801007d */
[----:B------:R-:W-:Y:S02]  /*154b0*/  FMNMX.FTZ R149, R114, R149, !PT ;  /* 0x0000009572957209 */ /* 0x000fe40007810000 */
[----:B------:R-:W-:Y:S01]  /*154c0*/  FMNMX.FTZ R3, R93, R3, !PT ;  /* 0x000000035d037209 */ /* 0x000fe20007810000 */
[C---:B-1----:R-:W-:Y:S01]  /*154d0*/  FFMA.FTZ R128, R204.reuse, UR4, R128 ;  /* 0x00000004cc807c23 */ /* 0x042fe20008010080 */
[----:B------:R-:W-:Y:S01]  /*154e0*/  FMNMX.FTZ R152, R117, R152, !PT ;  /* 0x0000009875987209 */ /* 0x000fe20007810000 */
[C---:B------:R-:W-:Y:S01]  /*154f0*/  FFMA.FTZ R130, R204.reuse, UR4, R130 ;  /* 0x00000004cc827c23 */ /* 0x040fe20008010082 */
[----:B------:R-:W-:Y:S01]  /*15500*/  FMNMX.FTZ R2, R91, R2, !PT ;  /* 0x000000025b027209 */ /* 0x000fe20007810000 */
[C---:B------:R-:W-:Y:S01]  /*15510*/  FFMA.FTZ R126, R204.reuse, UR4, R126 ;  /* 0x00000004cc7e7c23 */ /* 0x040fe2000801007e */
[----:B------:R-:W-:Y:S01]  /*15520*/  FMNMX.FTZ R149, R115, R149, !PT ;  /* 0x0000009573957209 */ /* 0x000fe20007810000 */
[----:B------:R-:W-:Y:S01]  /*15530*/  FFMA.FTZ R124, R204, UR4, R124 ;  /* 0x00000004cc7c7c23 */ /* 0x000fe2000801007c */
        /* <DEDUP_REMOVED lines=20> */
[----:B------:R-:W2:Y:S01]  /*15680*/  SHFL.BFLY PT, R3, R151, 0x2, 0x1f ;  /* 0x0c401f0097037f89 */ /* 0x000ea200000e0000 */
[----:B------:R-:W-:Y:S02]  /*15690*/  FMNMX.FTZ R2, R123, R2, !PT ;  /* 0x000000027b027209 */ /* 0x000fe40007810000 */
[----:B------:R-:W-:Y:S02]  /*156a0*/  FMNMX.FTZ R149, R124, R149, !PT ;  /* 0x000000957c957209 */ /* 0x000fe40007810000 */
[----:B-1----:R-:W-:Y:S02]  /*156b0*/  FMNMX.FTZ R152, R152, R150, !PT ;  /* 0x0000009698987209 */ /* 0x002fe40007810000 */
[----:B------:R-:W-:Y:S02]  /*156c0*/  FMNMX.FTZ R2, R126, R2, !PT ;  /* 0x000000027e027209 */ /* 0x000fe40007810000 */
[----:B------:R-:W-:Y:S01]  /*156d0*/  FMNMX.FTZ R149, R125, R149, !PT ;  /* 0x000000957d957209 */ /* 0x000fe20007810000 */
[----:B------:R-:W1:Y:S01]  /*156e0*/  SHFL.BFLY PT, R204, R152, 0x1, 0x1f ;  /* 0x0c201f0098cc7f89 */ /* 0x000e6200000e0000 */
[----:B------:R-:W-:Y:S07]  /*156f0*/  FMNMX.FTZ R2, R127, R2, !PT ;  /* 0x000000027f027209 */ /* 0x000fee0007810000 */
[----:B------:R-:W3:Y:S01]  /*15700*/  SHFL.BFLY PT, R150, R149, 0x2, 0x1f ;  /* 0x0c401f0095967f89 */ /* 0x000ee200000e0000 */
[----:B--2---:R-:W-:Y:S07]  /*15710*/  FMNMX.FTZ R151, R151, R3, !PT ;  /* 0x0000000397977209 */ /* 0x004fee0007810000 */
[----:B------:R-:W2:Y:S08]  /*15720*/  SHFL.BFLY PT, R0, R2, 0x2, 0x1f ;  /* 0x0c401f0002007f89 */ /* 0x000eb000000e0000 */
[----:B------:R-:W4:Y:S01]  /*15730*/  SHFL.BFLY PT, R205, R151, 0x1, 0x1f ;  /* 0x0c201f0097cd7f89 */ /* 0x000f2200000e0000 */
[----:B-1----:R-:W-:Y:S04]  /*15740*/  FMNMX.FTZ R152, R152, R204, !PT ;  /* 0x000000cc98987209 */ /* 0x002fe80007810000 */
[----:B------:R-:W-:Y:S02]  /*15750*/  FSETP.NEU.FTZ.AND P2, PT, R152, -INF , PT ;  /* 0xff8000009800780b */ /* 0x000fe40003f5d000 */
[----:B---3--:R-:W-:Y:S05]  /*15760*/  FMNMX.FTZ R150, R149, R150, !PT ;  /* 0x0000009695967209 */ /* 0x008fea0007810000 */
[----:B------:R-:W1:Y:S01]  /*15770*/  SHFL.BFLY PT, R204, R150, 0x1, 0x1f ;  /* 0x0c201f0096cc7f89 */ /* 0x000e6200000e0000 */
[----:B--2---:R-:W-:Y:S01]  /*15780*/  FMNMX.FTZ R2, R2, R0, !PT ;  /* 0x0000000002027209 */ /* 0x004fe20007810000 */
[----:B------:R-:W-:Y:S04]  /*15790*/  FADD.FTZ R0, -R152, R148 ;  /* 0x0000009498007221 */ /* 0x000fe80000010100 */
[----:B------:R-:W-:Y:S02]  /*157a0*/  FMUL.FTZ R0, R0, c[0x0][0x23c] ;  /* 0x00008f0000007a20 */ /* 0x000fe40000410000 */
[----:B------:R-:W2:Y:S01]  /*157b0*/  SHFL.BFLY PT, R3, R2, 0x1, 0x1f ;  /* 0x0c201f0002037f89 */ /* 0x000ea200000e0000 */
[----:B----4-:R-:W-:Y:S01]  /*157c0*/  FMNMX.FTZ R151, R151, R205, !PT ;  /* 0x000000cd97977209 */ /* 0x010fe20007810000 */
[----:B------:R-:W3:Y:S01]  /*157d0*/  MUFU.EX2 R149, R0 ;  /* 0x0000000000957308 */ /* 0x000ee20000000800 */
[----:B-1----:R-:W-:Y:S05]  /*157e0*/  FMNMX.FTZ R150, R150, R204, !PT ;  /* 0x000000cc96967209 */ /* 0x002fea0007810000 */
[----:B------:R-:W-:Y:S01]  /*157f0*/  LDSM.16.MT88.4 R204, [R236+0x8000] ;  /* 0x00800000eccc783b */ /* 0x000fe20000004200 */
[----:B------:R-:W-:Y:S01]  /*15800*/  FMUL.FTZ R208, R150, c[0x0][0x23c] ;  /* 0x00008f0096d07a20 */ /* 0x000fe20000410000 */
[----:B--2---:R-:W-:Y:S01]  /*15810*/  FMNMX.FTZ R3, R2, R3, !PT ;  /* 0x0000000302037209 */ /* 0x004fe20007810000 */
[C---:B---3--:R-:W-:Y:S02]  /*15820*/  FMUL.FTZ R136, R149.reuse, R136 ;  /* 0x0000008895887220 */ /* 0x048fe40000410000 */
[C---:B------:R-:W-:Y:S02]  /*15830*/  FMUL.FTZ R137, R149.reuse, R137 ;  /* 0x0000008995897220 */ /* 0x040fe40000410000 */
[C---:B------:R-:W-:Y:S02]  /*15840*/  FMUL.FTZ R144, R149.reuse, R144 ;  /* 0x0000009095907220 */ /* 0x040fe40000410000 */
[----:B------:R-:W-:Y:S02]  /*15850*/  FMUL.FTZ R145, R149, R145 ;  /* 0x0000009195917220 */ /* 0x000fe40000410000 */
[----:B------:R-:W-:Y:S02]  /*15860*/  FADD.FTZ R0, -R151, R153 ;  /* 0x0000009997007221 */ /* 0x000fe40000010100 */
[----:B------:R-:W-:Y:S02]  /*15870*/  FMUL.FTZ R153, R152, c[0x0][0x23c] ;  /* 0x00008f0098997a20 */ /* 0x000fe40000410000 */
[----:B------:R-:W-:Y:S03]  /*15880*/  FMUL.FTZ R0, R0, c[0x0][0x23c] ;  /* 0x00008f0000007a20 */ /* 0x000fe60000410000 */
[----:B------:R-:W-:Y:S01]  /*15890*/  FSEL R153, R153, RZ, P2 ;  /* 0x000000ff99997208 */ /* 0x000fe20001000000 */
[----:B------:R-:W1:Y:S01]  /*158a0*/  MUFU.EX2 R148, R0 ;  /* 0x0000000000947308 */ /* 0x000e620000000800 */
        /* <DEDUP_REMOVED lines=13> */
[C---:B-1----:R-:W-:Y:S02]  /*15980*/  FMUL.FTZ R138, R148.reuse, R138 ;  /* 0x0000008a948a7220 */ /* 0x042fe40000410000 */
[C---:B------:R-:W-:Y:S02]  /*15990*/  FMUL.FTZ R139, R148.reuse, R139 ;  /* 0x0000008b948b7220 */ /* 0x040fe40000410000 */
[C---:B------:R-:W-:Y:S01]  /*159a0*/  FMUL.FTZ R146, R148.reuse, R146 ;  /* 0x0000009294927220 */ /* 0x040fe20000410000 */
[----:B------:R-:W-:Y:S01]  /*159b0*/  MUFU.EX2 R216, R48 ;  /* 0x0000003000d87308 */ /* 0x000fe20000000800 */
[----:B------:R-:W-:Y:S02]  /*159c0*/  FMUL.FTZ R147, R148, R147 ;  /* 0x0000009394937220 */ /* 0x000fe40000410000 */
[--C-:B------:R-:W-:Y:S02]  /*159d0*/  FFMA.FTZ R16, R16, c[0x0][0x23c], -R153.reuse ;  /* 0x00008f0010107a23 */ /* 0x100fe40000010899 */
[--C-:B------:R-:W-:Y:S02]  /*159e0*/  FFMA.FTZ R17, R17, c[0x0][0x23c], -R153.reuse ;  /* 0x00008f0011117a23 */ /* 0x100fe40000010899 */
[--C-:B------:R-:W-:Y:S02]  /*159f0*/  FFMA.FTZ R33, R33, c[0x0][0x23c], -R153.reuse ;  /* 0x00008f0021217a23 */ /* 0x100fe40000010899 */
[--C-:B------:R-:W-:Y:S01]  /*15a00*/  FFMA.FTZ R49, R49, c[0x0][0x23c], -R153.reuse ;  /* 0x00008f0031317a23 */ /* 0x100fe20000010899 */
[----:B------:R-:W-:Y:S01]  /*15a10*/  MUFU.EX2 R246, R16 ;  /* 0x0000001000f67308 */ /* 0x000fe20000000800 */
[--C-:B------:R-:W-:Y:S02]  /*15a20*/  FFMA.FTZ R32, R32, c[0x0][0x23c], -R153.reuse ;  /* 0x00008f0020207a23 */ /* 0x100fe40000010899 */
[--C-:B------:R-:W-:Y:S02]  /*15a30*/  FFMA.FTZ R36, R36, c[0x0][0x23c], -R153.reuse ;  /* 0x00008f0024247a23 */ /* 0x100fe40000010899 */
[--C-:B------:R-:W-:Y:S02]  /*15a40*/  FFMA.FTZ R37, R37, c[0x0][0x23c], -R153.reuse ;  /* 0x00008f0025257a23 */ /* 0x100fe40000010899 */
[C---:B------:R-:W-:Y:S02]  /*15a50*/  FADD.FTZ R0, -R3.reuse, R154 ;  /* 0x0000009a03007221 */ /* 0x040fe40000010100 */
[----:B------:R-:W-:Y:S01]  /*15a60*/  FMUL.FTZ R154, R3, c[0x0][0x23c] ;  /* 0x00008f00039a7a20 */ /* 0x000fe20000410000 */
[----:B------:R-:W-:Y:S01]  /*15a70*/  MUFU.EX2 R250, R17 ;  /* 0x0000001100fa7308 */ /* 0x000fe20000000800 */
[----:B------:R-:W-:Y:S02]  /*15a80*/  FMUL.FTZ R0, R0, c[0x0][0x23c] ;  /* 0x00008f0000007a20 */ /* 0x000fe40000410000 */
[--C-:B------:R-:W-:Y:S02]  /*15a90*/  FFMA.FTZ R4, R4, c[0x0][0x23c], -R153.reuse ;  /* 0x00008f0004047a23 */ /* 0x100fe40000010899 */
[--C-:B------:R-:W-:Y:S02]  /*15aa0*/  FFMA.FTZ R5, R5, c[0x0][0x23c], -R153.reuse ;  /* 0x00008f0005057a23 */ /* 0x100fe40000010899 */
[--C-:B------:R-:W-:Y:S02]  /*15ab0*/  FFMA.FTZ R80, R80, c[0x0][0x23c], -R153.reuse ;  /* 0x00008f0050507a23 */ /* 0x100fe40000010899 */
[--C-:B------:R-:W-:Y:S01]  /*15ac0*/  FFMA.FTZ R84, R84, c[0x0][0x23c], -R153.reuse ;  /* 0x00008f0054547a23 */ /* 0x100fe20000010899 */
[----:B------:R-:W1:Y:S01]  /*15ad0*/  MUFU.EX2 R2, R0 ;  /* 0x0000000000027308 */ /* 0x000e620000000800 */
        /* <DEDUP_REMOVED lines=11> */
[----:B------:R3:W4:Y:S01]  /*15b90*/  MUFU.EX2 R215, R5 ;  /* 0x0000000500d77308 */ /* 0x0007220000000800 */
[----:B------:R-:W-:Y:S02]  /*15ba0*/  FFMA.FTZ R153, R129, c[0x0][0x23c], -R153 ;  /* 0x00008f0081997a23 */ /* 0x000fe40000010899 */
[C---:B-1----:R-:W-:Y:S02]  /*15bb0*/  FMUL.FTZ R134, R2.reuse, R134 ;  /* 0x0000008602867220 */ /* 0x042fe40000410000 */
[C---:B------:R-:W-:Y:S02]  /*15bc0*/  FMUL.FTZ R135, R2.reuse, R135 ;  /* 0x0000008702877220 */ /* 0x040fe40000410000 */
[C---:B------:R-:W-:Y:S03]  /*15bd0*/  FMUL.FTZ R142, R2.reuse, R142 ;  /* 0x0000008e028e7220 */ /* 0x040fe60000410000 */
[----:B------:R-:W-:Y:S01]  /*15be0*/  MUFU.EX2 R16, R33 ;  /* 0x0000002100107308 */ /* 0x000fe20000000800 */
[----:B------:R-:W-:Y:S02]  /*15bf0*/  FMUL.FTZ R143, R2, R143 ;  /* 0x0000008f028f7220 */ /* 0x000fe40000410000 */
[----:B------:R-:W-:Y:S02]  /*15c00*/  FADD.FTZ R0, -R150, R155 ;  /* 0x0000009b96007221 */ /* 0x000fe40000010100 */
[----:B------:R-:W-:Y:S02]  /*15c10*/  FMUL.FTZ R155, R151, c[0x0][0x23c] ;  /* 0x00008f00979b7a20 */ /* 0x000fe40000410000 */
[----:B------:R-:W-:Y:S02]  /*15c20*/  FMUL.FTZ R0, R0, c[0x0][0x23c] ;  /* 0x00008f0000007a20 */ /* 0x000fe40000410000 */
[----:B--2---:R-:W-:Y:S01]  /*15c30*/  FMUL.FTZ R4, R149, R160 ;  /* 0x000000a095047220 */ /* 0x004fe20000410000 */
[----:B------:R-:W-:Y:S01]  /*15c40*/  MUFU.EX2 R251, R32 ;  /* 0x0000002000fb7308 */ /* 0x000fe20000000800 */
[----:B------:R-:W-:Y:S02]  /*15c50*/  FSEL R155, R155, RZ, P2 ;  /* 0x000000ff9b9b7208 */ /* 0x000fe40001000000 */
[----:B------:R-:W-:Y:S01]  /*15c60*/  FSETP.NEU.FTZ.AND P2, PT, R3, -INF , PT ;  /* 0xff8000000300780b */ /* 0x000fe20003f5d000 */
[----:B---3--:R-:W-:Y:S01]  /*15c70*/  FMUL.FTZ R5, R149, R161 ;  /* 0x000000a195057220 */ /* 0x008fe20000410000 */
[----:B----4-:R-:W-:Y:S01]  /*15c80*/  F2FP.BF16.PACK_AB R160, R215, R213 ;  /* 0x000000d5d7a0723e */ /* 0x010fe200000010ff */
[--C-:B------:R-:W-:Y:S01]  /*15c90*/  FFMA.FTZ R22, R22, c[0x0][0x23c], -R155.reuse ;  /* 0x00008f0016167a23 */ /* 0x100fe2000001089b */
[----:B------:R-:W-:Y:S01]  /*15ca0*/  FSEL R154, R154, RZ, P2 ;  /* 0x000000ff9a9a7208 */ /* 0x000fe20001000000 */
[--C-:B------:R-:W-:Y:S01]  /*15cb0*/  FFMA.FTZ R23, R23, c[0x0][0x23c], -R155.reuse ;  /* 0x00008f0017177a23 */ /* 0x100fe2000001089b */
[----:B------:R-:W-:Y:S01]  /*15cc0*/  FSETP.NEU.FTZ.AND P2, PT, R150, -INF , PT ;  /* 0xff8000009600780b */ /* 0x000fe20003f5d000 */
[----:B------:R-:W-:Y:S01]  /*15cd0*/  MUFU.EX2 R228, R22 ;  /* 0x0000001600e47308 */ /* 0x000fe20000000800 */
[--C-:B------:R-:W-:Y:S02]  /*15ce0*/  FFMA.FTZ R54, R54, c[0x0][0x23c], -R155.reuse ;  /* 0x00008f0036367a23 */ /* 0x100fe4000001089b */
[--C-:B------:R-:W-:Y:S01]  /*15cf0*/  FFMA.FTZ R55, R55, c[0x0][0x23c], -R155.reuse ;  /* 0x00008f0037377a23 */ /* 0x100fe2000001089b */
[----:B------:R-:W-:Y:S01]  /*15d00*/  FSEL R208, R208, RZ, P2 ;  /* 0x000000ffd0d07208 */ /* 0x000fe20001000000 */
[--C-:B------:R-:W-:Y:S02]  /*15d10*/  FFMA.FTZ R66, R66, c[0x0][0x23c], -R155.reuse ;  /* 0x00008f0042427a23 */ /* 0x100fe4000001089b */
[--C-:B------:R-:W-:Y:S02]  /*15d20*/  FFMA.FTZ R67, R67, c[0x0][0x23c], -R155.reuse ;  /* 0x00008f0043437a23 */ /* 0x100fe4000001089b */
[--C-:B------:R-:W-:Y:S01]  /*15d30*/  FFMA.FTZ R58, R58, c[0x0][0x23c], -R154.reuse ;  /* 0x00008f003a3a7a23 */ /* 0x100fe2000001089a */
[----:B------:R1:W-:Y:S01]  /*15d40*/  MUFU.EX2 R247, R23 ;  /* 0x0000001700f77308 */ /* 0x0003e20000000800 */
[----:B------:R-:W-:Y:S02]  /*15d50*/  FFMA.FTZ R59, R59, c[0x0][0x23c], -R154 ;  /* 0x00008f003b3b7a23 */ /* 0x000fe4000001089a */
[--C-:B------:R-:W-:Y:S02]  /*15d60*/  FFMA.FTZ R56, R56, c[0x0][0x23c], -R208.reuse ;  /* 0x00008f0038387a23 */ /* 0x100fe400000108d0 */
[----:B------:R-:W-:Y:S02]  /*15d70*/  FFMA.FTZ R57, R57, c[0x0][0x23c], -R208 ;  /* 0x00008f0039397a23 */ /* 0x000fe400000108d0 */
[--C-:B------:R-:W-:Y:S02]  /*15d80*/  FFMA.FTZ R70, R70, c[0x0][0x23c], -R155.reuse ;  /* 0x00008f0046467a23 */ /* 0x100fe4000001089b */
[--C-:B------:R-:W-:Y:S01]  /*15d90*/  FFMA.FTZ R71, R71, c[0x0][0x23c], -R155.reuse ;  /* 0x00008f0047477a23 */ /* 0x100fe2000001089b */
[----:B------:R-:W2:Y:S01]  /*15da0*/  MUFU.EX2 R0, R0 ;  /* 0x0000000000007308 */ /* 0x000ea20000000800 */
[--C-:B------:R-:W-:Y:S02]  /*15db0*/  FFMA.FTZ R74, R74, c[0x0][0x23c], -R154.reuse ;  /* 0x00008f004a4a7a23 */ /* 0x100fe4000001089a */
[----:B------:R-:W-:Y:S02]  /*15dc0*/  FFMA.FTZ R75, R75, c[0x0][0x23c], -R154 ;  /* 0x00008f004b4b7a23 */ /* 0x000fe4000001089a */
[--C-:B------:R-:W-:Y:S02]  /*15dd0*/  FFMA.FTZ R72, R72, c[0x0][0x23c], -R208.reuse ;  /* 0x00008f0048487a23 */ /* 0x100fe400000108d0 */
[----:B------:R-:W-:Y:S02]  /*15de0*/  FFMA.FTZ R73, R73, c[0x0][0x23c], -R208 ;  /* 0x00008f0049497a23 */ /* 0x000fe400000108d0 */
[--C-:B------:R-:W-:Y:S01]  /*15df0*/  FFMA.FTZ R18, R18, c[0x0][0x23c], -R155.reuse ;  /* 0x00008f0012127a23 */ /* 0x100fe2000001089b */
[----:B------:R-:W-:Y:S01]  /*15e00*/  MUFU.EX2 R223, R36 ;  /* 0x0000002400df7308 */ /* 0x000fe20000000800 */
[--C-:B------:R-:W-:Y:S02]  /*15e10*/  FFMA.FTZ R19, R19, c[0x0][0x23c], -R155.reuse ;  /* 0x00008f0013137a23 */ /* 0x100fe4000001089b */
[--C-:B------:R-:W-:Y:S01]  /*15e20*/  FFMA.FTZ R14, R14, c[0x0][0x23c], -R154.reuse ;  /* 0x00008f000e0e7a23 */ /* 0x100fe2000001089a */
[----:B-1----:R-:W1:Y:S01]  /*15e30*/  LDSM.16.MT88.4 R20, [R233+0x8000] ;  /* 0x00800000e914783b */ /* 0x002e620000004200 */
[----:B------:R-:W-:Y:S02]  /*15e40*/  FFMA.FTZ R15, R15, c[0x0][0x23c], -R154 ;  /* 0x00008f000f0f7a23 */ /* 0x000fe4000001089a */
[--C-:B------:R-:W-:Y:S02]  /*15e50*/  FFMA.FTZ R12, R12, c[0x0][0x23c], -R208.reuse ;  /* 0x00008f000c0c7a23 */ /* 0x100fe400000108d0 */
[----:B------:R-:W-:Y:S01]  /*15e60*/  FFMA.FTZ R13, R13, c[0x0][0x23c], -R208 ;  /* 0x00008f000d0d7a23 */ /* 0x000fe200000108d0 */
[----:B------:R3:W-:Y:S01]  /*15e70*/  MUFU.EX2 R230, R18 ;  /* 0x0000001200e67308 */ /* 0x0007e20000000800 */
[--C-:B------:R-:W-:Y:S02]  /*15e80*/  FFMA.FTZ R31, R31, c[0x0][0x23c], -R154.reuse ;  /* 0x00008f001f1f7a23 */ /* 0x100fe4000001089a */
[--C-:B------:R-:W-:Y:S02]  /*15e90*/  FFMA.FTZ R6, R6, c[0x0][0x23c], -R155.reuse ;  /* 0x00008f0006067a23 */ /* 0x100fe4000001089b */
[--C-:B------:R-:W-:Y:S02]  /*15ea0*/  FFMA.FTZ R7, R7, c[0x0][0x23c], -R155.reuse ;  /* 0x00008f0007077a23 */ /* 0x100fe4000001089b */
[----:B------:R-:W-:Y:S02]  /*15eb0*/  FMUL.FTZ R32, R149, R184 ;  /* 0x000000b895207220 */ /* 0x000fe40000410000 */
[C---:B--2---:R-:W-:Y:S01]  /*15ec0*/  FMUL.FTZ R132, R0.reuse, R132 ;  /* 0x0000008400847220 */ /* 0x044fe20000410000 */
[----:B------:R-:W2:Y:S01]  /*15ed0*/  MUFU.EX2 R217, R31 ;  /* 0x0000001f00d97308 */ /* 0x000ea20000000800 */
[C---:B------:R-:W-:Y:S02]  /*15ee0*/  FMUL.FTZ R133, R0.reuse, R133 ;  /* 0x0000008500857220 */ /* 0x040fe40000410000 */
[C---:B------:R-:W-:Y:S02]  /*15ef0*/  FMUL.FTZ R140, R0.reuse, R140 ;  /* 0x0000008c008c7220 */ /* 0x040fe40000410000 */
[----:B------:R-:W-:Y:S02]  /*15f00*/  FMUL.FTZ R141, R0, R141 ;  /* 0x0000008d008d7220 */ /* 0x000fe40000410000 */
[--C-:B------:R-:W-:Y:S02]  /*15f10*/  FFMA.FTZ R62, R62, c[0x0][0x23c], -R154.reuse ;  /* 0x00008f003e3e7a23 */ /* 0x100fe4000001089a */
[----:B------:R-:W-:Y:S01]  /*15f20*/  FFMA.FTZ R63, R63, c[0x0][0x23c], -R154 ;  /* 0x00008f003f3f7a23 */ /* 0x000fe2000001089a */
[----:B------:R4:W-:Y:S01]  /*15f30*/  MUFU.EX2 R212, R6 ;  /* 0x0000000600d47308 */ /* 0x0009e20000000800 */
[--C-:B------:R-:W-:Y:S02]  /*15f40*/  FFMA.FTZ R60, R60, c[0x0][0x23c], -R208.reuse ;  /* 0x00008f003c3c7a23 */ /* 0x100fe400000108d0 */
[--C-:B------:R-:W-:Y:S02]  /*15f50*/  FFMA.FTZ R61, R61, c[0x0][0x23c], -R208.reuse ;  /* 0x00008f003d3d7a23 */ /* 0x100fe400000108d0 */
[----:B---3--:R-:W-:Y:S02]  /*15f60*/  FMUL.FTZ R18, R148, R170 ;  /* 0x000000aa94127220 */ /* 0x008fe40000410000 */
[--C-:B------:R-:W-:Y:S02]  /*15f70*/  FFMA.FTZ R83, R83, c[0x0][0x23c], -R155.reuse ;  /* 0x00008f0053537a23 */ /* 0x100fe4000001089b */
[--C-:B------:R-:W-:Y:S01]  /*15f80*/  FFMA.FTZ R35, R35, c[0x0][0x23c], -R155.reuse ;  /* 0x00008f0023237a23 */ /* 0x100fe2000001089b */
[----:B------:R3:W5:Y:S01]  /*15f90*/  MUFU.EX2 R214, R7 ;  /* 0x0000000700d67308 */ /* 0x0007620000000800 */
[--C-:B------:R-:W-:Y:S02]  /*15fa0*/  FFMA.FTZ R34, R34, c[0x0][0x23c], -R155.reuse ;  /* 0x00008f0022227a23 */ /* 0x100fe4000001089b */
[--C-:B------:R-:W-:Y:S01]  /*15fb0*/  FFMA.FTZ R24, R24, c[0x0][0x23c], -R208.reuse ;  /* 0x00008f0018187a23 */ /* 0x100fe200000108d0 */
[----:B--2---:R-:W-:Y:S01]  /*15fc0*/  MOV R48, R217 ;  /* 0x000000d900307202 */ /* 0x004fe20000000f00 */
[----:B------:R-:W-:Y:S02]  /*15fd0*/  FMUL.FTZ R31, R2, R183 ;  /* 0x000000b7021f7220 */ /* 0x000fe40000410000 */
[----:B------:R-:W-:Y:S02]  /*15fe0*/  FFMA.FTZ R29, R29, c[0x0][0x23c], -R208 ;  /* 0x00008f001d1d7a23 */ /* 0x000fe400000108d0 */
[--C-:B------:R-:W-:Y:S01]  /*15ff0*/  FFMA.FTZ R30, R30, c[0x0][0x23c], -R154.reuse ;  /* 0x00008f001e1e7a23 */ /* 0x100fe2000001089a */
[----:B------:R-:W2:Y:S01]  /*16000*/  MUFU.EX2 R248, R19 ;  /* 0x0000001300f87308 */ /* 0x000ea20000000800 */
[--C-:B------:R-:W-:Y:S02]  /*16010*/  FFMA.FTZ R10, R10, c[0x0][0x23c], -R154.reuse ;  /* 0x00008f000a0a7a23 */ /* 0x100fe4000001089a */
[----:B------:R-:W-:Y:S02]  /*16020*/  FFMA.FTZ R11, R11, c[0x0][0x23c], -R154 ;  /* 0x00008f000b0b7a23 */ /* 0x000fe4000001089a */
[--C-:B------:R-:W-:Y:S02]  /*16030*/  FFMA.FTZ R8, R8, c[0x0][0x23c], -R208.reuse ;  /* 0x00008f0008087a23 */ /* 0x100fe400000108d0 */
[--C-:B------:R-:W-:Y:S02]  /*16040*/  FFMA.FTZ R9, R9, c[0x0][0x23c], -R208.reuse ;  /* 0x00008f0009097a23 */ /* 0x100fe400000108d0 */
[----:B----4-:R-:W-:Y:S01]  /*16050*/  FMUL.FTZ R6, R148, R162 ;  /* 0x000000a294067220 */ /* 0x010fe20000410000 */
[----:B------:R4:W-:Y:S01]  /*16060*/  MUFU.EX2 R210, R10 ;  /* 0x0000000a00d27308 */ /* 0x0009e20000000800 */
[----:B------:R-:W-:Y:S01]  /*16070*/  F2FP.BF16.PACK_AB R162, R250, R246 ;  /* 0x000000f6faa2723e */ /* 0x000fe200000010ff */
[----:B------:R-:W-:Y:S02]  /*16080*/  FFMA.FTZ R28, R28, c[0x0][0x23c], -R208 ;  /* 0x00008f001c1c7a23 */ /* 0x000fe400000108d0 */
[----:B---3--:R-:W-:Y:S01]  /*16090*/  FMUL.FTZ R7, R148, R163 ;  /* 0x000000a394077220 */ /* 0x008fe20000410000 */
[----:B-----5:R-:W-:Y:S01]  /*160a0*/  F2FP.BF16.PACK_AB R161, R214, R212 ;  /* 0x000000d4d6a1723e */ /* 0x020fe200000010ff */
[--C-:B------:R-:W-:Y:S02]  /*160b0*/  FFMA.FTZ R38, R38, c[0x0][0x23c], -R155.reuse ;  /* 0x00008f0026267a23 */ /* 0x100fe4000001089b */
[--C-:B------:R-:W-:Y:S02]  /*160c0*/  FFMA.FTZ R39, R39, c[0x0][0x23c], -R155.reuse ;  /* 0x00008f0027277a23 */ /* 0x100fe4000001089b */
[----:B------:R3:W-:Y:S01]  /*160d0*/  MUFU.EX2 R211, R11 ;  /* 0x0000000b00d37308 */ /* 0x0007e20000000800 */
[--C-:B------:R-:W-:Y:S02]  /*160e0*/  FFMA.FTZ R50, R50, c[0x0][0x23c], -R155.reuse ;  /* 0x00008f0032327a23 */ /* 0x100fe4000001089b */
[--C-:B------:R-:W-:Y:S01]  /*160f0*/  FFMA.FTZ R51, R51, c[0x0][0x23c], -R155.reuse ;  /* 0x00008f0033337a23 */ /* 0x100fe2000001089b */
[----:B--2---:R-:W-:Y:S01]  /*16100*/  F2FP.BF16.PACK_AB R163, R248, R230 ;  /* 0x000000e6f8a3723e */ /* 0x004fe200000010ff */
[----:B------:R-:W-:Y:S02]  /*16110*/  FMUL.FTZ R19, R148, R171 ;  /* 0x000000ab94137220 */ /* 0x000fe40000410000 */
[--C-:B------:R-:W-:Y:S02]  /*16120*/  FFMA.FTZ R42, R42, c[0x0][0x23c], -R154.reuse ;  /* 0x00008f002a2a7a23 */ /* 0x100fe4000001089a */
[----:B------:R-:W-:Y:S01]  /*16130*/  FFMA.FTZ R43, R43, c[0x0][0x23c], -R154 ;  /* 0x00008f002b2b7a23 */ /* 0x000fe2000001089a */
[----:B------:R2:W-:Y:S01]  /*16140*/  MUFU.EX2 R226, R14 ;  /* 0x0000000e00e27308 */ /* 0x0005e20000000800 */
[-C--:B-1----:R-:W-:Y:S05]  /*16150*/  HMMA.16816.F32.BF16 R4, R160, R20.reuse, R4 ;  /* 0x00000014a004723c */ /* 0x082fea0000041804 */
[----:B----4-:R-:W-:Y:S02]  /*16160*/  FMUL.FTZ R10, R2, R158 ;  /* 0x0000009e020a7220 */ /* 0x010fe40000410000 */
[--C-:B------:R-:W-:Y:S02]  /*16170*/  FFMA.FTZ R40, R40, c[0x0][0x23c], -R208.reuse ;  /* 0x00008f0028287a23 */ /* 0x100fe400000108d0 */
[----:B------:R-:W1:Y:S03]  /*16180*/  MUFU.EX2 R229, R15 ;  /* 0x0000000f00e57308 */ /* 0x000e660000000800 */
[----:B------:R-:W-:Y:S02]  /*16190*/  FFMA.FTZ R41, R41, c[0x0][0x23c], -R208 ;  /* 0x00008f0029297a23 */ /* 0x000fe400000108d0 */
[----:B---3--:R-:W-:Y:S02]  /*161a0*/  FMUL.FTZ R11, R2, R159 ;  /* 0x0000009f020b7220 */ /* 0x008fe40000410000 */
[--C-:B------:R-:W-:Y:S02]  /*161b0*/  FFMA.FTZ R46, R46, c[0x0][0x23c], -R154.reuse ;  /* 0x00008f002e2e7a23 */ /* 0x100fe4000001089a */
[----:B------:R-:W-:Y:S01]  /*161c0*/  FFMA.FTZ R47, R47, c[0x0][0x23c], -R154 ;  /* 0x00008f002f2f7a23 */ /* 0x000fe2000001089a */
[----:B------:R3:W-:Y:S01]  /*161d0*/  MUFU.EX2 R209, R8 ;  /* 0x0000000800d17308 */ /* 0x0007e20000000800 */
[--C-:B------:R-:W-:Y:S02]  /*161e0*/  FFMA.FTZ R44, R44, c[0x0][0x23c], -R208.reuse ;  /* 0x00008f002c2c7a23 */ /* 0x100fe400000108d0 */
[--C-:B------:R-:W-:Y:S02]  /*161f0*/  FFMA.FTZ R77, R77, c[0x0][0x23c], -R208.reuse ;  /* 0x00008f004d4d7a23 */ /* 0x100fe400000108d0 */
[----:B--2---:R-:W-:Y:S02]  /*16200*/  FMUL.FTZ R14, R2, R166 ;  /* 0x000000a6020e7220 */ /* 0x004fe40000410000 */
[----:B------:R-:W-:Y:S02]  /*16210*/  FFMA.FTZ R25, R25, c[0x0][0x23c], -R208 ;  /* 0x00008f0019197a23 */ /* 0x000fe400000108d0 */
[--C-:B------:R-:W-:Y:S01]  /*16220*/  FFMA.FTZ R26, R26, c[0x0][0x23c], -R154.reuse ;  /* 0x00008f001a1a7a23 */ /* 0x100fe2000001089a */
[----:B------:R-:W2:Y:S01]  /*16230*/  MUFU.EX2 R222, R9 ;  /* 0x0000000900de7308 */ /* 0x000ea20000000800 */
[--C-:B------:R-:W-:Y:S02]  /*16240*/  FFMA.FTZ R27, R27, c[0x0][0x23c], -R154.reuse ;  /* 0x00008f001b1b7a23 */ /* 0x100fe4000001089a */
[--C-:B------:R-:W-:Y:S01]  /*16250*/  FFMA.FTZ R82, R82, c[0x0][0x23c], -R155.reuse ;  /* 0x00008f0052527a23 */ /* 0x100fe2000001089b */
[----:B-1----:R-:W-:Y:S01]  /*16260*/  F2FP.BF16.PACK_AB R159, R229, R226 ;  /* 0x000000e2e59f723e */ /* 0x002fe200000010ff */
[----:B------:R-:W-:Y:S02]  /*16270*/  FMUL.FTZ R15, R2, R167 ;  /* 0x000000a7020f7220 */ /* 0x000fe40000410000 */
[--C-:B------:R-:W-:Y:S02]  /*16280*/  FFMA.FTZ R78, R78, c[0x0][0x23c], -R154.reuse ;  /* 0x00008f004e4e7a23 */ /* 0x100fe4000001089a */
[----:B------:R-:W-:Y:S01]  /*16290*/  FFMA.FTZ R79, R79, c[0x0][0x23c], -R154 ;  /* 0x00008f004f4f7a23 */ /* 0x000fe2000001089a */
[----:B------:R1:W-:Y:S01]  /*162a0*/  MUFU.EX2 R227, R12 ;  /* 0x0000000c00e37308 */ /* 0x0003e20000000800 */
[----:B------:R-:W-:Y:S02]  /*162b0*/  FFMA.FTZ R76, R76, c[0x0][0x23c], -R208 ;  /* 0x00008f004c4c7a23 */ /* 0x000fe400000108d0 */
[--C-:B------:R-:W-:Y:S02]  /*162c0*/  FFMA.FTZ R86, R86, c[0x0][0x23c], -R155.reuse ;  /* 0x00008f0056567a23 */ /* 0x100fe4000001089b */
[----:B---3--:R-:W-:Y:S02]  /*162d0*/  FMUL.FTZ R8, R0, R156 ;  /* 0x0000009c00087220 */ /* 0x008fe40000410000 */
[--C-:B------:R-:W-:Y:S02]  /*162e0*/  FFMA.FTZ R87, R87, c[0x0][0x23c], -R155.reuse ;  /* 0x00008f0057577a23 */ /* 0x100fe4000001089b */
[--C-:B------:R-:W-:Y:S01]  /*162f0*/  FFMA.FTZ R98, R98, c[0x0][0x23c], -R155.reuse ;  /* 0x00008f0062627a23 */ /* 0x100fe2000001089b */
[----:B------:R-:W3:Y:S01]  /*16300*/  MUFU.EX2 R231, R13 ;  /* 0x0000000d00e77308 */ /* 0x000ee20000000800 */
[--C-:B------:R-:W-:Y:S02]  /*16310*/  FFMA.FTZ R99, R99, c[0x0][0x23c], -R155.reuse ;  /* 0x00008f0063637a23 */ /* 0x100fe4000001089b */
[--C-:B------:R-:W-:Y:S01]  /*16320*/  FFMA.FTZ R90, R90, c[0x0][0x23c], -R154.reuse ;  /* 0x00008f005a5a7a23 */ /* 0x100fe2000001089a */
[----:B--2---:R-:W-:Y:S01]  /*16330*/  F2FP.BF16.PACK_AB R156, R222, R209 ;  /* 0x000000d1de9c723e */ /* 0x004fe200000010ff */
[----:B------:R-:W-:Y:S01]  /*16340*/  FMUL.FTZ R9, R0, R157 ;  /* 0x0000009d00097220 */ /* 0x000fe20000410000 */
[----:B------:R-:W-:Y:S01]  /*16350*/  F2FP.BF16.PACK_AB R157, R211, R210 ;  /* 0x000000d2d39d723e */ /* 0x000fe200000010ff */
[--C-:B------:R-:W-:Y:S02]  /*16360*/  FFMA.FTZ R91, R91, c[0x0][0x23c], -R154.reuse ;  /* 0x00008f005b5b7a23 */ /* 0x100fe4000001089a */
[--C-:B------:R-:W-:Y:S01]  /*16370*/  FFMA.FTZ R94, R94, c[0x0][0x23c], -R154.reuse ;  /* 0x00008f005e5e7a23 */ /* 0x100fe2000001089a */
[----:B------:R-:W2:Y:S01]  /*16380*/  MUFU.EX2 R17, R35 ;  /* 0x0000002300117308 */ /* 0x000ea20000000800 */
[----:B------:R-:W-:Y:S02]  /*16390*/  FFMA.FTZ R95, R95, c[0x0][0x23c], -R154 ;  /* 0x00008f005f5f7a23 */ /* 0x000fe4000001089a */
[--C-:B------:R-:W-:Y:S02]  /*163a0*/  FFMA.FTZ R88, R88, c[0x0][0x23c], -R208.reuse ;  /* 0x00008f0058587a23 */ /* 0x100fe400000108d0 */
[----:B-1----:R-:W-:Y:S02]  /*163b0*/  FMUL.FTZ R12, R0, R164 ;  /* 0x000000a4000c7220 */ /* 0x002fe40000410000 */
[--C-:B------:R-:W-:Y:S02]  /*163c0*/  FFMA.FTZ R89, R89, c[0x0][0x23c], -R208.reuse ;  /* 0x00008f0059597a23 */ /* 0x100fe400000108d0 */
[--C-:B------:R-:W-:Y:S01]  /*163d0*/  FFMA.FTZ R92, R92, c[0x0][0x23c], -R208.reuse ;  /* 0x00008f005c5c7a23 */ /* 0x100fe200000108d0 */
[----:B------:R1:W-:Y:S01]  /*163e0*/  MUFU.EX2 R217, R49 ;  /* 0x0000003100d97308 */ /* 0x0003e20000000800 */
[----:B------:R-:W-:Y:S02]  /*163f0*/  FFMA.FTZ R93, R93, c[0x0][0x23c], -R208 ;  /* 0x00008f005d5d7a23 */ /* 0x000fe400000108d0 */
[--C-:B------:R-:W-:Y:S01]  /*16400*/  FFMA.FTZ R102, R102, c[0x0][0x23c], -R155.reuse ;  /* 0x00008f0066667a23 */ /* 0x100fe2000001089b */
[----:B---3--:R-:W-:Y:S01]  /*16410*/  F2FP.BF16.PACK_AB R158, R231, R227 ;  /* 0x000000e3e79e723e */ /* 0x008fe200000010ff */
[----:B------:R-:W-:Y:S02]  /*16420*/  FMUL.FTZ R13, R0, R165 ;  /* 0x000000a5000d7220 */ /* 0x000fe40000410000 */
[----:B------:R-:W3:Y:S01]  /*16430*/  LDSM.16.MT88.4 R164, [R234+0x8000] ;  /* 0x00800000eaa4783b */ /* 0x000ee20000004200 */
[--C-:B------:R-:W-:Y:S02]  /*16440*/  FFMA.FTZ R103, R103, c[0x0][0x23c], -R155.reuse ;  /* 0x00008f0067677a23 */ /* 0x100fe4000001089b */
[----:B------:R-:W-:Y:S01]  /*16450*/  MUFU.EX2 R183, R54 ;  /* 0x0000003600b77308 */ /* 0x000fe20000000800 */
[C---:B------:R-:W-:Y:S04]  /*16460*/  HMMA.16816.F32.BF16 R8, R156.reuse, R20, R8 ;  /* 0x000000149c08723c */ /* 0x040fe80000041808 */
[--C-:B------:R-:W-:Y:S02]  /*16470*/  FFMA.FTZ R114, R114, c[0x0][0x23c], -R155.reuse ;  /* 0x00008f0072727a23 */ /* 0x100fe4000001089b */
[--C-:B------:R-:W-:Y:S02]  /*16480*/  FFMA.FTZ R115, R115, c[0x0][0x23c], -R155.reuse ;  /* 0x00008f0073737a23 */ /* 0x100fe4000001089b */
[-C--:B------:R-:W-:Y:S01]  /*16490*/  HMMA.16816.F32.BF16 R12, R156, R22.reuse, R12 ;  /* 0x000000169c0c723c */ /* 0x080fe2000004180c */
[----:B------:R4:W5:Y:S03]  /*164a0*/  MUFU.EX2 R33, R34 ;  /* 0x0000002200217308 */ /* 0x0009660000000800 */
[C---:B------:R-:W-:Y:S01]  /*164b0*/  FMUL.FTZ R20, R149.reuse, R172 ;  /* 0x000000ac95147220 */ /* 0x040fe20000410000 */
[----:B-1----:R-:W-:Y:S01]  /*164c0*/  MOV R49, R16 ;  /* 0x0000001000317202 */ /* 0x002fe20000000f00 */
[C---:B------:R-:W-:Y:S01]  /*164d0*/  FMUL.FTZ R16, R149.reuse, R168 ;  /* 0x000000a895107220 */ /* 0x040fe20000410000 */
[----:B--2---:R-:W-:Y:S01]  /*164e0*/  MOV R168, R17 ;  /* 0x0000001100a87202 */ /* 0x004fe20000000f00 */
[C---:B------:R-:W-:Y:S03]  /*164f0*/  FMUL.FTZ R17, R149.reuse, R169 ;  /* 0x000000a995117220 */ /* 0x040fe60000410000 */
[----:B------:R1:W2:Y:S01]  /*16500*/  MUFU.EX2 R252, R25 ;  /* 0x0000001900fc7308 */ /* 0x0002a20000000800 */
[----:B------:R-:W-:Y:S02]  /*16510*/  FMUL.FTZ R21, R149, R173 ;  /* 0x000000ad95157220 */ /* 0x000fe40000410000 */
[--C-:B------:R-:W-:Y:S01]  /*16520*/  FFMA.FTZ R106, R106, c[0x0][0x23c], -R154.reuse ;  /* 0x00008f006a6a7a23 */ /* 0x100fe2000001089a */
[C---:B------:R-:W-:Y:S04]  /*16530*/  HMMA.16816.F32.BF16 R16, R160.reuse, R22, R16 ;  /* 0x00000016a010723c */ /* 0x040fe80000041810 */
[--C-:B------:R-:W-:Y:S02]  /*16540*/  FFMA.FTZ R107, R107, c[0x0][0x23c], -R154.reuse ;  /* 0x00008f006b6b7a23 */ /* 0x100fe4000001089a */
[----:B------:R3:W-:Y:S01]  /*16550*/  MUFU.EX2 R221, R24 ;  /* 0x0000001800dd7308 */ /* 0x0007e20000000800 */
[C---:B------:R-:W-:Y:S02]  /*16560*/  FMUL.FTZ R22, R148.reuse, R174 ;  /* 0x000000ae94167220 */ /* 0x040fe40000410000 */
[----:B------:R-:W-:Y:S03]  /*16570*/  FMUL.FTZ R23, R148, R175 ;  /* 0x000000af94177220 */ /* 0x000fe60000410000 */
[----:B----4-:R-:W-:Y:S01]  /*16580*/  MOV R34, R251 ;  /* 0x000000fb00227202 */ /* 0x010fe20000000f00 */
[--C-:B------:R-:W-:Y:S01]  /*16590*/  FFMA.FTZ R110, R110, c[0x0][0x23c], -R154.reuse ;  /* 0x00008f006e6e7a23 */ /* 0x100fe2000001089a */
[----:B-----5:R-:W-:Y:S01]  /*165a0*/  MOV R184, R33 ;  /* 0x0000002100b87202 */ /* 0x020fe20000000f00 */
[----:B------:R-:W-:Y:S01]  /*165b0*/  FMUL.FTZ R33, R149, R185 ;  /* 0x000000b995217220 */ /* 0x000fe20000410000 */
[-C--:B------:R-:W-:Y:S01]  /*165c0*/  HMMA.16816.F32.BF16 R20, R160, R204.reuse, R20 ;  /* 0x000000cca014723c */ /* 0x080fe20000041814 */
[----:B------:R4:W-:Y:S02]  /*165d0*/  MUFU.EX2 R224, R26 ;  /* 0x0000001a00e07308 */ /* 0x0009e40000000800 */
[----:B------:R-:W-:Y:S01]  /*165e0*/  MOV R185, R34 ;  /* 0x0000002200b97202 */ /* 0x000fe20000000f00 */
[----:B-1----:R-:W-:Y:S01]  /*165f0*/  FMUL.FTZ R25, R0, R177 ;  /* 0x000000b100197220 */ /* 0x002fe20000410000 */
[----:B--2---:R-:W-:Y:S01]  /*16600*/  MOV R36, R252 ;  /* 0x000000fc00247202 */ /* 0x004fe20000000f00 */
[----:B------:R-:W-:Y:S02]  /*16610*/  FMUL.FTZ R34, R148, R186 ;  /* 0x000000ba94227220 */ /* 0x000fe40000410000 */
[----:B------:R-:W-:Y:S03]  /*16620*/  FFMA.FTZ R111, R111, c[0x0][0x23c], -R154 ;  /* 0x00008f006f6f7a23 */ /* 0x000fe6000001089a */
[----:B------:R1:W-:Y:S01]  /*16630*/  MUFU.EX2 R225, R27 ;  /* 0x0000001b00e17308 */ /* 0x0003e20000000800 */
[--C-:B------:R-:W-:Y:S02]  /*16640*/  FFMA.FTZ R104, R104, c[0x0][0x23c], -R208.reuse ;  /* 0x00008f0068687a23 */ /* 0x100fe400000108d0 */
[----:B---3--:R-:W-:Y:S02]  /*16650*/  FMUL.FTZ R24, R0, R176 ;  /* 0x000000b000187220 */ /* 0x008fe40000410000 */
[--C-:B------:R-:W-:Y:S02]  /*16660*/  FFMA.FTZ R105, R105, c[0x0][0x23c], -R208.reuse ;  /* 0x00008f0069697a23 */ /* 0x100fe400000108d0 */
[--C-:B------:R-:W-:Y:S02]  /*16670*/  FFMA.FTZ R108, R108, c[0x0][0x23c], -R208.reuse ;  /* 0x00008f006c6c7a23 */ /* 0x100fe400000108d0 */
[--C-:B------:R-:W-:Y:S01]  /*16680*/  FFMA.FTZ R109, R109, c[0x0][0x23c], -R208.reuse ;  /* 0x00008f006d6d7a23 */ /* 0x100fe200000108d0 */
[----:B------:R-:W-:Y:S01]  /*16690*/  MUFU.EX2 R220, R37 ;  /* 0x0000002500dc7308 */ /* 0x000fe20000000800 */
[--C-:B------:R-:W-:Y:S02]  /*166a0*/  FFMA.FTZ R118, R118, c[0x0][0x23c], -R155.reuse ;  /* 0x00008f0076767a23 */ /* 0x100fe4000001089b */
[--C-:B------:R-:W-:Y:S02]  /*166b0*/  FFMA.FTZ R119, R119, c[0x0][0x23c], -R155.reuse ;  /* 0x00008f0077777a23 */ /* 0x100fe4000001089b */
[----:B----4-:R-:W-:Y:S02]  /*166c0*/  FMUL.FTZ R26, R2, R178 ;  /* 0x000000b2021a7220 */ /* 0x010fe40000410000 */
[--C-:B------:R-:W-:Y:S02]  /*166d0*/  FFMA.FTZ R130, R130, c[0x0][0x23c], -R155.reuse ;  /* 0x00008f0082827a23 */ /* 0x100fe4000001089b */
[----:B------:R-:W-:Y:S01]  /*166e0*/  FFMA.FTZ R155, R131, c[0x0][0x23c], -R155 ;  /* 0x00008f00839b7a23 */ /* 0x000fe2000001089b */
[----:B------:R-:W2:Y:S01]  /*166f0*/  MUFU.EX2 R219, R29 ;  /* 0x0000001d00db7308 */ /* 0x000ea20000000800 */
[--C-:B------:R-:W-:Y:S02]  /*16700*/  FFMA.FTZ R120, R120, c[0x0][0x23c], -R208.reuse ;  /* 0x00008f0078787a23 */ /* 0x100fe400000108d0 */
[--C-:B------:R-:W-:Y:S02]  /*16710*/  FFMA.FTZ R121, R121, c[0x0][0x23c], -R208.reuse ;  /* 0x00008f0079797a23 */ /* 0x100fe400000108d0 */
[----:B-1----:R-:W-:Y:S02]  /*16720*/  FMUL.FTZ R27, R2, R179 ;  /* 0x000000b3021b7220 */ /* 0x002fe40000410000 */
[--C-:B------:R-:W-:Y:S03]  /*16730*/  FFMA.FTZ R124, R124, c[0x0][0x23c], -R208.reuse ;  /* 0x00008f007c7c7a23 */ /* 0x100fe600000108d0 */
[----:B------:R1:W3:Y:S02]  /*16740*/  MUFU.EX2 R35, R30 ;  /* 0x0000001e00237308 */ /* 0x0002e40000000800 */
[C---:B------:R-:W-:Y:S07]  /*16750*/  HMMA.16816.F32.BF16 R24, R156.reuse, R204, R24 ;  /* 0x000000cc9c18723c */ /* 0x040fee0000041818 */
[----:B------:R-:W-:Y:S01]  /*16760*/  MOV R204, R217 ;  /* 0x000000d900cc7202 */ /* 0x000fe20000000f00 */
[----:B------:R4:W-:Y:S01]  /*16770*/  MUFU.EX2 R218, R28 ;  /* 0x0000001c00da7308 */ /* 0x0009e20000000800 */
[----:B--2---:R-:W-:Y:S03]  /*16780*/  MOV R37, R219 ;  /* 0x000000db00257202 */ /* 0x004fe60000000f00 */
[----:B------:R-:W-:Y:S06]  /*16790*/  FMUL.FTZ R29, R0, R181 ;  /* 0x000000b5001d7220 */ /* 0x000fec0000410000 */
[----:B------:R2:W-:Y:S01]  /*167a0*/  MUFU.EX2 R251, R38 ;  /* 0x0000002600fb7308 */ /* 0x0005e20000000800 */
[----:B-1----:R-:W-:Y:S01]  /*167b0*/  FMUL.FTZ R30, R2, R182 ;  /* 0x000000b6021e7220 */ /* 0x002fe20000410000 */
[----:B---3--:R-:W-:Y:S01]  /*167c0*/  MOV R186, R35 ;  /* 0x0000002300ba7202 */ /* 0x008fe20000000f00 */
[----:B------:R-:W-:Y:S01]  /*167d0*/  FMUL.FTZ R35, R148, R187 ;  /* 0x000000bb94237220 */ /* 0x000fe20000410000 */
[----:B------:R-:W-:Y:S01]  /*167e0*/  MOV R187, R36 ;  /* 0x0000002400bb7202 */ /* 0x000fe20000000f00 */
[C---:B------:R-:W-:Y:S01]  /*167f0*/  FMUL.FTZ R36, R149.reuse, R188 ;  /* 0x000000bc95247220 */ /* 0x040fe20000410000 */
[----:B------:R-:W-:Y:S04]  /*16800*/  MOV R188, R37 ;  /* 0x0000002500bc7202 */ /* 0x000fe80000000f00 */
[----:B------:R1:W-:Y:S01]  /*16810*/  MUFU.EX2 R252, R39 ;  /* 0x0000002700fc7308 */ /* 0x0003e20000000800 */
[----:B------:R-:W-:Y:S01]  /*16820*/  FMUL.FTZ R37, R149, R189 ;  /* 0x000000bd95257220 */ /* 0x000fe20000410000 */
[----:B------:R-:W-:Y:S01]  /*16830*/  MOV R189, R168 ;  /* 0x000000a800bd7202 */ /* 0x000fe20000000f00 */
[----:B----4-:R-:W-:Y:S01]  /*16840*/  FMUL.FTZ R28, R0, R180 ;  /* 0x000000b4001c7220 */ /* 0x010fe20000410000 */
[----:B------:R-:W3:Y:S01]  /*16850*/  LDSM.16.MT88.4 R168, [R235+0x8000] ;  /* 0x00800000eba8783b */ /* 0x000ee20000004200 */
[----:B------:R-:W-:Y:S02]  /*16860*/  MOV R182, R223 ;  /* 0x000000df00b67202 */ /* 0x000fe40000000f00 */
[----:B------:R-:W-:Y:S03]  /*16870*/  MOV R180, R220 ;  /* 0x000000dc00b47202 */ /* 0x000fe60000000f00 */
[----:B------:R4:W5:Y:S01]  /*16880*/  MUFU.EX2 R219, R50 ;  /* 0x0000003200db7308 */ /* 0x0009620000000800 */
[-C--:B------:R-:W-:Y:S03]  /*16890*/  HMMA.16816.F32.BF16 R28, R156, R206.reuse, R28 ;  /* 0x000000ce9c1c723c */ /* 0x080fe6000004181c */
[C---:B--2---:R-:W-:Y:S05]  /*168a0*/  FMUL.FTZ R38, R148.reuse, R190 ;  /* 0x000000be94267220 */ /* 0x044fea0000410000 */
[C---:B------:R-:W-:Y:S01]  /*168b0*/  HMMA.16816.F32.BF16 R32, R160.reuse, R206, R32 ;  /* 0x000000cea020723c */ /* 0x040fe20000041820 */
[----:B------:R2:W-:Y:S03]  /*168c0*/  MUFU.EX2 R179, R51 ;  /* 0x0000003300b37308 */ /* 0x0005e60000000800 */
[----:B-1----:R-:W-:Y:S07]  /*168d0*/  FMUL.FTZ R39, R148, R191 ;  /* 0x000000bf94277220 */ /* 0x002fee0000410000 */
[----:B------:R-:W-:Y:S01]  /*168e0*/  MUFU.EX2 R220, R52 ;  /* 0x0000003400dc7308 */ /* 0x000fe20000000800 */
[-C--:B------:R-:W-:Y:S03]  /*168f0*/  HMMA.16816.F32.BF16 R36, R160, R164.reuse, R36 ;  /* 0x000000a4a024723c */ /* 0x080fe60000041824 */
[----:B----4-:R-:W-:Y:S01]  /*16900*/  FMUL.FTZ R50, R2, R194 ;  /* 0x000000c202327220 */ /* 0x010fe20000410000 */
[----:B------:R-:W-:Y:S01]  /*16910*/  MOV R194, R49 ;  /* 0x0000003100c27202 */ /* 0x000fe20000000f00 */
[----:B------:R-:W-:Y:S01]  /*16920*/  FMUL.FTZ R49, R0, R193 ;  /* 0x000000c100317220 */ /* 0x000fe20000410000 */
[----:B-----5:R-:W-:Y:S02]  /*16930*/  MOV R205, R219 ;  /* 0x000000db00cd7202 */ /* 0x020fe40000000f00 */
[----:B------:R-:W-:Y:S01]  /*16940*/  MOV R193, R204 ;  /* 0x000000cc00c17202 */ /* 0x000fe20000000f00 */
[----:B------:R1:W-:Y:S03]  /*16950*/  MUFU.EX2 R174, R42 ;  /* 0x0000002a00ae7308 */ /* 0x0003e60000000800 */
[----:B--2---:R-:W-:Y:S01]  /*16960*/  FMUL.FTZ R51, R2, R195 ;  /* 0x000000c302337220 */ /* 0x004fe20000410000 */
[----:B------:R-:W-:Y:S01]  /*16970*/  MOV R195, R48 ;  /* 0x0000003000c37202 */ /* 0x000fe20000000f00 */
[----:B------:R-:W-:Y:S01]  /*16980*/  FMUL.FTZ R48, R0, R192 ;  /* 0x000000c000307220 */ /* 0x000fe20000410000 */
[----:B------:R-:W-:Y:S04]  /*16990*/  MOV R192, R218 ;  /* 0x000000da00c07202 */ /* 0x000fe80000000f00 */
[----:B------:R-:W-:Y:S02]  /*169a0*/  MUFU.EX2 R217, R53 ;  /* 0x0000003500d97308 */ /* 0x000fe40000000800 */
[C---:B------:R-:W-:Y:S07]  /*169b0*/  HMMA.16816.F32.BF16 R48, R156.reuse, R164, R48 ;  /* 0x000000a49c30723c */ /* 0x040fee0000041830 */
[--C-:B------:R-:W-:Y:S01]  /*169c0*/  FFMA.FTZ R164, R45, c[0x0][0x23c], -R208.reuse ;  /* 0x00008f002da47a23 */ /* 0x100fe200000108d0 */
[-C--:B------:R-:W-:Y:S01]  /*169d0*/  HMMA.16816.F32.BF16 R132, R156, R166.reuse, R132 ;  /* 0x000000a69c84723c */ /* 0x080fe20000041884 */
[----:B------:R2:W-:Y:S03]  /*169e0*/  MUFU.EX2 R175, R43 ;  /* 0x0000002b00af7308 */ /* 0x0005e60000000800 */
[----:B-1----:R-:W-:Y:S02]  /*169f0*/  FMUL.FTZ R42, R148, R198 ;  /* 0x000000c6942a7220 */ /* 0x002fe40000410000 */
[----:B------:R-:W-:Y:S02]  /*16a00*/  FMUL.FTZ R45, R0, R201 ;  /* 0x000000c9002d7220 */ /* 0x000fe40000410000 */
[C---:B------:R-:W-:Y:S03]  /*16a10*/  HMMA.16816.F32.BF16 R136, R160.reuse, R166, R136 ;  /* 0x000000a6a088723c */ /* 0x040fe60000041888 */
[----:B------:R1:W-:Y:S01]  /*16a20*/  MUFU.EX2 R223, R164 ;  /* 0x000000a400df7308 */ /* 0x0003e20000000800 */
[----:B------:R-:W-:Y:S09]  /*16a30*/  FFMA.FTZ R208, R125, c[0x0][0x23c], -R208 ;  /* 0x00008f007dd07a23 */ /* 0x000ff200000108d0 */
[----:B------:R4:W-:Y:S01]  /*16a40*/  MUFU.EX2 R172, R40 ;  /* 0x0000002800ac7308 */ /* 0x0009e20000000800 */
[----:B--2---:R-:W-:Y:S09]  /*16a50*/  FMUL.FTZ R43, R148, R199 ;  /* 0x000000c7942b7220 */ /* 0x004ff20000410000 */
[----:B------:R2:W-:Y:S01]  /*16a60*/  MUFU.EX2 R173, R41 ;  /* 0x0000002900ad7308 */ /* 0x0005e20000000800 */
[----:B-1----:R-:W1:Y:S09]  /*16a70*/  LDSM.16.MT88.4 R164, [R233+0x8800] ;  /* 0x00880000e9a4783b */ /* 0x002e720000004200 */
[----:B------:R5:W-:Y:S01]  /*16a80*/  MUFU.EX2 R178, R46 ;  /* 0x0000002e00b27308 */ /* 0x000be20000000800 */
[C---:B----4-:R-:W-:Y:S01]  /*16a90*/  FMUL.FTZ R40, R149.reuse, R196 ;  /* 0x000000c495287220 */ /* 0x050fe20000410000 */
[----:B------:R-:W-:Y:S08]  /*16aa0*/  MOV R196, R205 ;  /* 0x000000cd00c47202 */ /* 0x000ff00000000f00 */
[----:B------:R4:W-:Y:S01]  /*16ab0*/  MUFU.EX2 R177, R47 ;  /* 0x0000002f00b17308 */ /* 0x0009e20000000800 */
[----:B--2---:R-:W-:Y:S01]  /*16ac0*/  FMUL.FTZ R41, R149, R197 ;  /* 0x000000c595297220 */ /* 0x004fe20000410000 */
[----:B------:R-:W-:Y:S08]  /*16ad0*/  MOV R197, R216 ;  /* 0x000000d800c57202 */ /* 0x000ff00000000f00 */
[----:B------:R2:W1:Y:S01]  /*16ae0*/  MUFU.EX2 R176, R44 ;  /* 0x0000002c00b07308 */ /* 0x0004620000000800 */
[-C--:B---3--:R-:W-:Y:S03]  /*16af0*/  HMMA.16816.F32.BF16 R40, R160, R168.reuse, R40 ;  /* 0x000000a8a028723c */ /* 0x088fe60000041828 */
[C---:B-----5:R-:W-:Y:S06]  /*16b00*/  FMUL.FTZ R46, R2.reuse, R202 ;  /* 0x000000ca022e7220 */ /* 0x060fec0000410000 */
[----:B------:R3:W-:Y:S03]  /*16b10*/  MUFU.EX2 R207, R55 ;  /* 0x0000003700cf7308 */ /* 0x0007e60000000800 */
[----:B----4-:R-:W-:Y:S07]  /*16b20*/  FMUL.FTZ R47, R2, R203 ;  /* 0x000000cb022f7220 */ /* 0x010fee0000410000 */
[----:B------:R-:W-:Y:S01]  /*16b30*/  MUFU.EX2 R219, R64 ;  /* 0x0000004000db7308 */ /* 0x000fe20000000800 */
[----:B--2---:R-:W-:Y:S09]  /*16b40*/  FMUL.FTZ R44, R0, R200 ;  /* 0x000000c8002c7220 */ /* 0x004ff20000410000 */
[----:B------:R-:W-:Y:S01]  /*16b50*/  MUFU.EX2 R218, R65 ;  /* 0x0000004100da7308 */ /* 0x000fe20000000800 */
[C---:B------:R-:W-:Y:S01]  /*16b60*/  HMMA.16816.F32.BF16 R44, R156.reuse, R168, R44 ;  /* 0x000000a89c2c723c */ /* 0x040fe2000004182c */
[----:B---3--:R-:W-:Y:S07]  /*16b70*/  LDSM.16.MT88.4 R52, [R234+0x8800] ;  /* 0x00880000ea34783b */ /* 0x008fee0000004200 */
[-C--:B------:R-:W-:Y:S01]  /*16b80*/  HMMA.16816.F32.BF16 R140, R156, R170.reuse, R140 ;  /* 0x000000aa9c8c723c */ /* 0x080fe2000004188c */
[----:B------:R-:W-:Y:S06]  /*16b90*/  MUFU.EX2 R206, R66 ;  /* 0x0000004200ce7308 */ /* 0x000fec0000000800 */
[----:B------:R-:W-:Y:S01]  /*16ba0*/  F2FP.BF16.PACK_AB R156, R249, R245 ;  /* 0x000000f5f99c723e */ /* 0x000fe200000010ff */
[----:B------:R-:W-:Y:S01]  /*16bb0*/  HMMA.16816.F32.BF16 R144, R160, R170, R144 ;  /* 0x000000aaa090723c */ /* 0x000fe20000041890 */
[----:B------:R-:W2:Y:S02]  /*16bc0*/  LDSM.16.MT88.4 R168, [R236+0x8800] ;  /* 0x00880000eca8783b */ /* 0x000ea40000004200 */
[----:B------:R3:W-:Y:S01]  /*16bd0*/  MUFU.EX2 R216, R67 ;  /* 0x0000004300d87308 */ /* 0x0007e20000000800 */
[----:B------:R-:W-:Y:S02]  /*16be0*/  F2FP.BF16.PACK_AB R158, R194, R185 ;  /* 0x000000b9c29e723e */ /* 0x000fe400000010ff */
[----:B------:R-:W-:Y:S02]  /*16bf0*/  F2FP.BF16.PACK_AB R157, R247, R228 ;  /* 0x000000e4f79d723e */ /* 0x000fe400000010ff */
[----:B------:R-:W-:Y:S04]  /*16c00*/  F2FP.BF16.PACK_AB R159, R189, R184 ;  /* 0x000000b8bd9f723e */ /* 0x000fe800000010ff */
[----:B------:R-:W-:Y:S01]  /*16c10*/  F2FP.BF16.PACK_AB R163, R195, R186 ;  /* 0x000000bac3a3723e */ /* 0x000fe200000010ff */
[----:B------:R-:W-:Y:S01]  /*16c20*/  MUFU.EX2 R181, R59 ;  /* 0x0000003b00b57308 */ /* 0x000fe20000000800 */
[----:B------:R-:W-:Y:S01]  /*16c30*/  F2FP.BF16.PACK_AB R160, R187, R221 ;  /* 0x000000ddbba0723e */ /* 0x000fe200000010ff */
[-C--:B-1----:R-:W-:Y:S05]  /*16c40*/  HMMA.16816.F32.BF16 R4, R156, R164.reuse, R4 ;  /* 0x000000a49c04723c */ /* 0x082fea0000041804 */
[----:B------:R-:W-:Y:S02]  /*16c50*/  F2FP.BF16.PACK_AB R162, R188, R192 ;  /* 0x000000c0bca2723e */ /* 0x000fe400000010ff */
[----:B------:R-:W-:Y:S01]  /*16c60*/  F2FP.BF16.PACK_AB R161, R225, R224 ;  /* 0x000000e0e1a1723e */ /* 0x000fe200000010ff */
[----:B------:R-:W-:Y:S01]  /*16c70*/  MUFU.EX2 R202, R57 ;  /* 0x0000003900ca7308 */ /* 0x000fe20000000800 */
[----:B---3--:R-:W1:Y:S05]  /*16c80*/  LDSM.16.MT88.4 R64, [R235+0x8800] ;  /* 0x00880000eb40783b */ /* 0x008e6a0000004200 */
[C---:B------:R-:W-:Y:S04]  /*16c90*/  HMMA.16816.F32.BF16 R8, R160.reuse, R164, R8 ;  /* 0x000000a4a008723c */ /* 0x040fe80000041808 */
[----:B------:R-:W-:Y:S03]  /*16ca0*/  MUFU.EX2 R191, R68 ;  /* 0x0000004400bf7308 */ /* 0x000fe60000000800 */
[----:B------:R-:W-:Y:S01]  /*16cb0*/  MOV R165, R180 ;  /* 0x000000b400a57202 */ /* 0x000fe20000000f00 */
[-C--:B------:R-:W-:Y:S04]  /*16cc0*/  HMMA.16816.F32.BF16 R12, R160, R166.reuse, R12 ;  /* 0x000000a6a00c723c */ /* 0x080fe8000004180c */
[----:B------:R-:W-:Y:S02]  /*16cd0*/  MOV R164, R182 ;  /* 0x000000b600a47202 */ /* 0x000fe40000000f00 */
[----:B------:R-:W3:Y:S02]  /*16ce0*/  MUFU.EX2 R182, R58 ;  /* 0x0000003a00b67308 */ /* 0x000ee40000000800 */
[C---:B------:R-:W-:Y:S07]  /*16cf0*/  HMMA.16816.F32.BF16 R16, R156.reuse, R166, R16 ;  /* 0x000000a69c10723c */ /* 0x040fee0000041810 */
[----:B------:R-:W-:Y:S01]  /*16d00*/  MOV R166, R189 ;  /* 0x000000bd00a67202 */ /* 0x000fe20000000f00 */
[-C--:B--2---:R-:W-:Y:S01]  /*16d10*/  HMMA.16816.F32.BF16 R20, R156, R168.reuse, R20 ;  /* 0x000000a89c14723c */ /* 0x084fe20000041814 */
[----:B------:R2:W2:Y:S03]  /*16d20*/  MUFU.EX2 R180, R56 ;  /* 0x0000003800b47308 */ /* 0x0004a60000000800 */
[----:B------:R-:W-:Y:S04]  /*16d30*/  MOV R167, R188 ;  /* 0x000000bc00a77202 */ /* 0x000fe80000000f00 */
[C---:B------:R-:W-:Y:S03]  /*16d40*/  HMMA.16816.F32.BF16 R24, R160.reuse, R168, R24 ;  /* 0x000000a8a018723c */ /* 0x040fe60000041818 */
[----:B------:R-:W-:Y:S04]  /*16d50*/  MUFU.EX2 R201, R69 ;  /* 0x0000004500c97308 */ /* 0x000fe80000000800 */
[----:B------:R-:W-:Y:S01]  /*16d60*/  MOV R168, R195 ;  /* 0x000000c300a87202 */ /* 0x000fe20000000f00 */
[-C--:B------:R-:W-:Y:S04]  /*16d70*/  HMMA.16816.F32.BF16 R28, R160, R170.reuse, R28 ;  /* 0x000000aaa01c723c */ /* 0x080fe8000004181c */
[----:B------:R-:W-:Y:S01]  /*16d80*/  MOV R169, R192 ;  /* 0x000000c000a97202 */ /* 0x000fe20000000f00 */
[----:B------:R-:W-:Y:S03]  /*16d90*/  MUFU.EX2 R189, R70 ;  /* 0x0000004600bd7308 */ /* 0x000fe60000000800 */
[C---:B------:R-:W-:Y:S01]  /*16da0*/  HMMA.16816.F32.BF16 R32, R156.reuse, R170, R32 ;  /* 0x000000aa9c20723c */ /* 0x040fe20000041820 */
[----:B--2---:R-:W2:Y:S06]  /*16db0*/  LDSM.16.MT88.4 R56, [R233+0x9000] ;  /* 0x00900000e938783b */ /* 0x004eac0000004200 */
[----:B------:R5:W-:Y:S01]  /*16dc0*/  MUFU.EX2 R195, R71 ;  /* 0x0000004700c37308 */ /* 0x000be20000000800 */
[-C--:B------:R-:W-:Y:S01]  /*16dd0*/  HMMA.16816.F32.BF16 R36, R156, R52.reuse, R36 ;  /* 0x000000349c24723c */ /* 0x080fe20000041824 */
[----:B------:R-:W4:Y:S03]  /*16de0*/  LDL.LU R170, [R1+0x30] ;  /* 0x0000300001aa7983 */ /* 0x000f260000300800 */
[----:B------:R-:W-:Y:S04]  /*16df0*/  MOV R171, R194 ;  /* 0x000000c200ab7202 */ /* 0x000fe80000000f00 */
[C---:B------:R-:W-:Y:S01]  /*16e00*/  HMMA.16816.F32.BF16 R48, R160.reuse, R52, R48 ;  /* 0x00000034a030723c */ /* 0x040fe20000041830 */
[----:B------:R-:W-:Y:S06]  /*16e10*/  MUFU.EX2 R188, R74 ;  /* 0x0000004a00bc7308 */ /* 0x000fec0000000800 */
[----:B------:R-:W-:Y:S01]  /*16e20*/  F2FP.BF16.PACK_AB R52, R165, R164 ;  /* 0x000000a4a534723e */ /* 0x000fe200000010ff */
[-C--:B------:R-:W-:Y:S03]  /*16e30*/  HMMA.16816.F32.BF16 R132, R160, R54.reuse, R132 ;  /* 0x00000036a084723c */ /* 0x080fe60000041884 */
[----:B------:R2:W-:Y:S01]  /*16e40*/  MUFU.EX2 R205, R62 ;  /* 0x0000003e00cd7308 */ /* 0x0005e20000000800 */
[----:B------:R-:W-:Y:S01]  /*16e50*/  F2FP.BF16.PACK_AB R53, R252, R251 ;  /* 0x000000fbfc35723e */ /* 0x000fe200000010ff */
[----:B-----5:R-:W-:Y:S03]  /*16e60*/  LDSM.16.MT88.4 R68, [R234+0x9800] ;  /* 0x00980000ea44783b */ /* 0x020fe60000004200 */
[C---:B------:R-:W-:Y:S05]  /*16e70*/  HMMA.16816.F32.BF16 R136, R156.reuse, R54, R136 ;  /* 0x000000369c88723c */ /* 0x040fea0000041888 */
[----:B------:R5:W3:Y:S03]  /*16e80*/  MUFU.EX2 R204, R63 ;  /* 0x0000003f00cc7308 */ /* 0x000ae60000000800 */
[-C--:B-1----:R-:W-:Y:S07]  /*16e90*/  HMMA.16816.F32.BF16 R40, R156, R64.reuse, R40 ;  /* 0x000000409c28723c */ /* 0x082fee0000041828 */
[----:B------:R1:W-:Y:S01]  /*16ea0*/  MUFU.EX2 R190, R60 ;  /* 0x0000003c00be7308 */ /* 0x0003e20000000800 */
[C---:B------:R-:W-:Y:S04]  /*16eb0*/  HMMA.16816.F32.BF16 R44, R160.reuse, R64, R44 ;  /* 0x00000040a02c723c */ /* 0x040fe8000004182c */
[----:B--2---:R-:W-:Y:S04]  /*16ec0*/  F2FP.BF16.PACK_AB R62, R223, R176 ;  /* 0x000000b0df3e723e */ /* 0x004fe800000010ff */
[-C--:B------:R-:W-:Y:S01]  /*16ed0*/  HMMA.16816.F32.BF16 R140, R160, R66.reuse, R140 ;  /* 0x00000042a08c723c */ /* 0x080fe2000004188c */
[----:B------:R2:W2:Y:S01]  /*16ee0*/  MUFU.EX2 R203, R61 ;  /* 0x0000003d00cb7308 */ /* 0x0004a20000000800 */
[----:B------:R-:W4:Y:S02]  /*16ef0*/  LDL.LU R162, [R1+0x34] ;  /* 0x0000340001a27983 */ /* 0x000f240000300800 */
[----:B-----5:R-:W-:Y:S03]  /*16f00*/  F2FP.BF16.PACK_AB R63, R177, R178 ;  /* 0x000000b2b13f723e */ /* 0x020fe600000010ff */
[----:B------:R-:W-:Y:S01]  /*16f10*/  MOV R160, R197 ;  /* 0x000000c500a07202 */ /* 0x000fe20000000f00 */
[----:B------:R-:W-:Y:S01]  /*16f20*/  HMMA.16816.F32.BF16 R144, R156, R66, R144 ;  /* 0x000000429c90723c */ /* 0x000fe20000041890 */
[----:B------:R-:W5:Y:S02]  /*16f30*/  LDSM.16.MT88.4 R64, [R236+0x9000] ;  /* 0x00900000ec40783b */ /* 0x000f640000004200 */
[----:B------:R-:W-:Y:S01]  /*16f40*/  MUFU.EX2 R200, R81 ;  /* 0x0000005100c87308 */ /* 0x000fe20000000800 */
[----:B------:R-:W-:Y:S02]  /*16f50*/  MOV R161, R196 ;  /* 0x000000c400a17202 */ /* 0x000fe40000000f00 */
[----:B------:R-:W-:Y:S02]  /*16f60*/  MOV R163, R193 ;  /* 0x000000c100a37202 */ /* 0x000fe40000000f00 */
[-C--:B------:R-:W-:Y:S01]  /*16f70*/  F2FP.BF16.PACK_AB R55, R179, R161.reuse ;  /* 0x000000a1b337723e */ /* 0x080fe200000010ff */
[----:B------:R-:W3:Y:S03]  /*16f80*/  LDSM.16.MT88.4 R156, [R234+0x9000] ;  /* 0x00900000ea9c783b */ /* 0x000ee60000004200 */
[----:B------:R-:W-:Y:S01]  /*16f90*/  F2FP.BF16.PACK_AB R54, R163, R160 ;  /* 0x000000a0a336723e */ /* 0x000fe200000010ff */
[----:B------:R-:W3:Y:S01]  /*16fa0*/  MUFU.EX2 R193, R75 ;  /* 0x0000004b00c17308 */ /* 0x000ee20000000800 */
[----:B-1----:R-:W-:Y:S02]  /*16fb0*/  F2FP.BF16.PACK_AB R60, R173, R172 ;  /* 0x000000acad3c723e */ /* 0x002fe400000010ff */
[----:B------:R-:W-:Y:S02]  /*16fc0*/  MOV R131, R161 ;  /* 0x000000a100837202 */ /* 0x000fe40000000f00 */
[----:B--2---:R-:W-:Y:S01]  /*16fd0*/  F2FP.BF16.PACK_AB R61, R175, R174 ;  /* 0x000000aeaf3d723e */ /* 0x004fe200000010ff */
[-C--:B------:R-:W-:Y:S04]  /*16fe0*/  HMMA.16816.F32.BF16 R4, R52, R56.reuse, R4 ;  /* 0x000000383404723c */ /* 0x080fe80000041804 */
[----:B------:R-:W-:Y:S01]  /*16ff0*/  MUFU.EX2 R81, R72 ;  /* 0x0000004800517308 */ /* 0x000fe20000000800 */
[----:B------:R-:W-:Y:S03]  /*17000*/  MOV R129, R163 ;  /* 0x000000a300817202 */ /* 0x000fe60000000f00 */
[C---:B------:R-:W-:Y:S06]  /*17010*/  HMMA.16816.F32.BF16 R8, R60.reuse, R56, R8 ;  /* 0x000000383c08723c */ /* 0x040fec0000041808 */
[----:B------:R-:W-:Y:S02]  /*17020*/  MUFU.EX2 R198, R83 ;  /* 0x0000005300c67308 */ /* 0x000fe40000000800 */
[-C--:B------:R-:W-:Y:S08]  /*17030*/  HMMA.16816.F32.BF16 R12, R60, R58.reuse, R12 ;  /* 0x0000003a3c0c723c */ /* 0x080ff0000004180c */
[C---:B------:R-:W-:Y:S01]  /*17040*/  HMMA.16816.F32.BF16 R16, R52.reuse, R58, R16 ;  /* 0x0000003a3410723c */ /* 0x040fe20000041810 */
[----:B------:R-:W1:Y:S01]  /*17050*/  LDSM.16.MT88.4 R56, [R235+0x9000] ;  /* 0x00900000eb38783b */ /* 0x000e620000004200 */
[----:B------:R2:W-:Y:S06]  /*17060*/  MUFU.EX2 R83, R73 ;  /* 0x0000004900537308 */ /* 0x0005ec0000000800 */
[-C--:B-----5:R-:W-:Y:S04]  /*17070*/  HMMA.16816.F32.BF16 R20, R52, R64.reuse, R20 ;  /* 0x000000403414723c */ /* 0x0a0fe80000041814 */
[----:B------:R-:W-:Y:S04]  /*17080*/  MUFU.EX2 R153, R153 ;  /* 0x0000009900997308 */ /* 0x000fe80000000800 */
[C---:B------:R-:W-:Y:S06]  /*17090*/  HMMA.16816.F32.BF16 R24, R60.reuse, R64, R24 ;  /* 0x000000403c18723c */ /* 0x040fec0000041818 */
[----:B------:R-:W-:Y:S02]  /*170a0*/  MUFU.EX2 R155, R155 ;  /* 0x0000009b009b7308 */ /* 0x000fe40000000800 */
[-C--:B------:R-:W-:Y:S01]  /*170b0*/  HMMA.16816.F32.BF16 R28, R60, R66.reuse, R28 ;  /* 0x000000423c1c723c */ /* 0x080fe2000004181c */
[----:B--2---:R-:W-:Y:S07]  /*170c0*/  LDSM.16.MT88.4 R72, [R234+0xa800] ;  /* 0x00a80000ea48783b */ /* 0x004fee0000004200 */
[C---:B------:R-:W-:Y:S01]  /*170d0*/  HMMA.16816.F32.BF16 R32, R52.reuse, R66, R32 ;  /* 0x000000423420723c */ /* 0x040fe20000041820 */
[----:B------:R-:W-:Y:S01]  /*170e0*/  MUFU.EX2 R208, R208 ;  /* 0x000000d000d07308 */ /* 0x000fe20000000800 */
[----:B------:R-:W2:Y:S06]  /*170f0*/  LDSM.16.MT88.4 R64, [R233+0x9800] ;  /* 0x00980000e940783b */ /* 0x000eac0000004200 */
[-C--:B---3--:R-:W-:Y:S03]  /*17100*/  HMMA.16816.F32.BF16 R36, R52, R156.reuse, R36 ;  /* 0x0000009c3424723c */ /* 0x088fe60000041824 */
[----:B------:R3:W-:Y:S05]  /*17110*/  MUFU.EX2 R199, R80 ;  /* 0x0000005000c77308 */ /* 0x0007ea0000000800 */
[C---:B------:R-:W-:Y:S01]  /*17120*/  HMMA.16816.F32.BF16 R48, R60.reuse, R156, R48 ;  /* 0x0000009c3c30723c */ /* 0x040fe20000041830 */
[----:B------:R-:W5:Y:S04]  /*17130*/  LDL.LU R156, [R1+0x38] ;  /* 0x00003800019c7983 */ /* 0x000f680000300800 */
[----:B------:R-:W5:Y:S01]  /*17140*/  LDL.LU R157, [R1+0x2c] ;  /* 0x00002c00019d7983 */ /* 0x000f620000300800 */
[----:B------:R-:W-:Y:S02]  /*17150*/  MUFU.EX2 R194, R82 ;  /* 0x0000005200c27308 */ /* 0x000fe40000000800 */
[-C--:B------:R-:W-:Y:S08]  /*17160*/  HMMA.16816.F32.BF16 R132, R60, R158.reuse, R132 ;  /* 0x0000009e3c84723c */ /* 0x080ff00000041884 */
[C---:B------:R-:W-:Y:S01]  /*17170*/  HMMA.16816.F32.BF16 R136, R52.reuse, R158, R136 ;  /* 0x0000009e3488723c */ /* 0x040fe20000041888 */
[----:B------:R2:W-:Y:S03]  /*17180*/  MUFU.EX2 R192, R78 ;  /* 0x0000004e00c07308 */ /* 0x0005e60000000800 */
[--C-:B---3--:R-:W-:Y:S01]  /*17190*/  FFMA.FTZ R80, R122, c[0x0][0x23c], -R154.reuse ;  /* 0x00008f007a507a23 */ /* 0x108fe2000001089a */
[----:B------:R-:W-:Y:S03]  /*171a0*/  MOV R122, R160 ;  /* 0x000000a0007a7202 */ /* 0x000fe60000000f00 */
[-C--:B-1----:R-:W-:Y:S03]  /*171b0*/  HMMA.16816.F32.BF16 R40, R52, R56.reuse, R40 ;  /* 0x000000383428723c */ /* 0x082fe60000041828 */
[----:B------:R1:W3:Y:S05]  /*171c0*/  MUFU.EX2 R197, R79 ;  /* 0x0000004f00c57308 */ /* 0x0002ea0000000800 */
[C---:B------:R-:W-:Y:S05]  /*171d0*/  HMMA.16816.F32.BF16 R44, R60.reuse, R56, R44 ;  /* 0x000000383c2c723c */ /* 0x040fea000004182c */
[----:B------:R3:W-:Y:S02]  /*171e0*/  MUFU.EX2 R196, R76 ;  /* 0x0000004c00c47308 */ /* 0x0007e40000000800 */
[----:B------:R-:W-:Y:S01]  /*171f0*/  F2FP.BF16.PACK_AB R57, R181, R182 ;  /* 0x000000b6b539723e */ /* 0x000fe200000010ff */
[-C--:B------:R-:W-:Y:S01]  /*17200*/  HMMA.16816.F32.BF16 R140, R60, R58.reuse, R140 ;  /* 0x0000003a3c8c723c */ /* 0x080fe2000004188c */
[----:B------:R-:W3:Y:S03]  /*17210*/  LDSM.16.MT88.4 R60, [R236+0x9800] ;  /* 0x00980000ec3c783b */ /* 0x000ee60000004200 */
[----:B------:R-:W-:Y:S01]  /*17220*/  F2FP.BF16.PACK_AB R56, R202, R180 ;  /* 0x000000b4ca38723e */ /* 0x000fe200000010ff */
[--C-:B--2---:R-:W-:Y:S02]  /*17230*/  FFMA.FTZ R78, R126, c[0x0][0x23c], -R154.reuse ;  /* 0x00008f007e4e7a23 */ /* 0x104fe4000001089a */
[----:B------:R2:W2:Y:S01]  /*17240*/  MUFU.EX2 R82, R77 ;  /* 0x0000004d00527308 */ /* 0x0004a20000000800 */
[----:B------:R-:W-:Y:S04]  /*17250*/  HMMA.16816.F32.BF16 R144, R52, R58, R144 ;  /* 0x0000003a3490723c */ /* 0x000fe80000041890 */
[--C-:B-1----:R-:W-:Y:S02]  /*17260*/  FFMA.FTZ R79, R123, c[0x0][0x23c], -R154.reuse ;  /* 0x00008f007b4f7a23 */ /* 0x102fe4000001089a */
[----:B------:R-:W-:Y:S01]  /*17270*/  FFMA.FTZ R154, R127, c[0x0][0x23c], -R154 ;  /* 0x00008f007f9a7a23 */ /* 0x000fe2000001089a */
[----:B------:R-:W-:Y:S02]  /*17280*/  F2FP.BF16.PACK_AB R52, R217, R220 ;  /* 0x000000dcd934723e */ /* 0x000fe400000010ff */
[----:B------:R-:W-:Y:S01]  /*17290*/  F2FP.BF16.PACK_AB R54, R218, R219 ;  /* 0x000000dbda36723e */ /* 0x000fe200000010ff */
[----:B------:R-:W-:Y:S02]  /*172a0*/  MUFU.EX2 R84, R84 ;  /* 0x0000005400547308 */ /* 0x000fe40000000800 */
[----:B------:R-:W-:Y:S02]  /*172b0*/  F2FP.BF16.PACK_AB R53, R207, R183 ;  /* 0x000000b7cf35723e */ /* 0x000fe400000010ff */
[----:B------:R-:W-:Y:S02]  /*172c0*/  F2FP.BF16.PACK_AB R55, R216, R206 ;  /* 0x000000ced837723e */ /* 0x000fe400000010ff */
[----:B------:R-:W-:Y:S02]  /*172d0*/  F2FP.BF16.PACK_AB R59, R204, R205 ;  /* 0x000000cdcc3b723e */ /* 0x000fe400000010ff */
[----:B------:R-:W-:Y:S02]  /*172e0*/  F2FP.BF16.PACK_AB R58, R203, R190 ;  /* 0x000000becb3a723e */ /* 0x000fe400000010ff */
[----:B------:R-:W-:Y:S01]  /*172f0*/  MUFU.EX2 R154, R154 ;  /* 0x0000009a009a7308 */ /* 0x000fe20000000800 */
[-C--:B------:R-:W-:Y:S08]  /*17300*/  HMMA.16816.F32.BF16 R4, R52, R64.reuse, R4 ;  /* 0x000000403404723c */ /* 0x080ff00000041804 */
[C---:B------:R-:W-:Y:S01]  /*17310*/  HMMA.16816.F32.BF16 R8, R56.reuse, R64, R8 ;  /* 0x000000403808723c */ /* 0x040fe20000041808 */
[----:B------:R-:W-:Y:S07]  /*17320*/  MUFU.EX2 R85, R85 ;  /* 0x0000005500557308 */ /* 0x000fee0000000800 */
[-C--:B------:R-:W-:Y:S03]  /*17330*/  HMMA.16816.F32.BF16 R12, R56, R66.reuse, R12 ;  /* 0x00000042380c723c */ /* 0x080fe6000004180c */
[----:B------:R-:W-:Y:S05]  /*17340*/  MUFU.EX2 R96, R96 ;  /* 0x0000006000607308 */ /* 0x000fea0000000800 */
[C---:B------:R-:W-:Y:S01]  /*17350*/  HMMA.16816.F32.BF16 R16, R52.reuse, R66, R16 ;  /* 0x000000423410723c */ /* 0x040fe20000041810 */
[----:B------:R-:W1:Y:S04]  /*17360*/  LDSM.16.MT88.4 R64, [R235+0x9800] ;  /* 0x00980000eb40783b */ /* 0x000e680000004200 */
[----:B------:R-:W-:Y:S03]  /*17370*/  MUFU.EX2 R97, R97 ;  /* 0x0000006100617308 */ /* 0x000fe60000000800 */
[-C--:B---3--:R-:W-:Y:S07]  /*17380*/  HMMA.16816.F32.BF16 R20, R52, R60.reuse, R20 ;  /* 0x0000003c3414723c */ /* 0x088fee0000041814 */
        /* <DEDUP_REMOVED lines=11> */
[-C--:B------:R-:W-:Y:S04]  /*17440*/  HMMA.16816.F32.BF16 R132, R56, R70.reuse, R132 ;  /* 0x000000463884723c */ /* 0x080fe80000041884 */
[----:B----4-:R-:W-:Y:S04]  /*17450*/  FFMA.FTZ R148, R148, R170, R212 ;  /* 0x000000aa94947223 */ /* 0x010fe800000100d4 */
[C---:B------:R-:W-:Y:S01]  /*17460*/  HMMA.16816.F32.BF16 R136, R52.reuse, R70, R136 ;  /* 0x000000463488723c */ /* 0x040fe20000041888 */
[----:B------:R-:W4:Y:S01]  /*17470*/  LDSM.16.MT88.4 R68, [R236+0xa000] ;  /* 0x00a00000ec44783b */ /* 0x000f220000004200 */
[----:B------:R-:W2:Y:S02]  /*17480*/  MUFU.EX2 R91, R91 ;  /* 0x0000005b005b7308 */ /* 0x000ea40000000800 */
[----:B------:R-:W-:Y:S01]  /*17490*/  FADD.FTZ R76, R214, R148 ;  /* 0x00000094d64c7221 */ /* 0x000fe20000010000 */
[----:B------:R-:W-:Y:S03]  /*174a0*/  MOV R148, R152 ;  /* 0x0000009800947202 */ /* 0x000fe60000000f00 */
[-C--:B-1----:R-:W-:Y:S04]  /*174b0*/  HMMA.16816.F32.BF16 R40, R52, R64.reuse, R40 ;  /* 0x000000403428723c */ /* 0x082fe80000041828 */
[----:B------:R-:W-:Y:S01]  /*174c0*/  FADD.FTZ R76, R230, R76 ;  /* 0x0000004ce64c7221 */ /* 0x000fe20000010000 */
[----:B------:R-:W-:Y:S03]  /*174d0*/  MUFU.EX2 R94, R94 ;  /* 0x0000005e005e7308 */ /* 0x000fe60000000800 */
[C---:B------:R-:W-:Y:S07]  /*174e0*/  HMMA.16816.F32.BF16 R44, R56.reuse, R64, R44 ;  /* 0x00000040382c723c */ /* 0x040fee000004182c */
[----:B------:R-:W1:Y:S01]  /*174f0*/  MUFU.EX2 R95, R95 ;  /* 0x0000005f005f7308 */ /* 0x000e620000000800 */
[-C--:B------:R-:W-:Y:S07]  /*17500*/  HMMA.16816.F32.BF16 R140, R56, R66.reuse, R140 ;  /* 0x00000042388c723c */ /* 0x080fee000004188c */
[----:B------:R-:W-:Y:S01]  /*17510*/  F2FP.BF16.PACK_AB R57, R193, R188 ;  /* 0x000000bcc139723e */ /* 0x000fe200000010ff */
[----:B------:R-:W-:Y:S01]  /*17520*/  HMMA.16816.F32.BF16 R144, R52, R66, R144 ;  /* 0x000000423490723c */ /* 0x000fe20000041890 */
[----:B------:R-:W1:Y:S01]  /*17530*/  LDSM.16.MT88.4 R64, [R234+0xa000] ;  /* 0x00a00000ea40783b */ /* 0x000e620000004200 */
[----:B------:R-:W-:Y:S02]  /*17540*/  MUFU.EX2 R88, R88 ;  /* 0x0000005800587308 */ /* 0x000fe40000000800 */
[----:B------:R-:W-:Y:S02]  /*17550*/  F2FP.BF16.PACK_AB R59, R197, R192 ;  /* 0x000000c0c53b723e */ /* 0x000fe400000010ff */
[----:B------:R-:W-:Y:S02]  /*17560*/  F2FP.BF16.PACK_AB R56, R83, R81 ;  /* 0x000000515338723e */ /* 0x000fe400000010ff */
[----:B------:R-:W-:Y:S04]  /*17570*/  F2FP.BF16.PACK_AB R52, R201, R191 ;  /* 0x000000bfc934723e */ /* 0x000fe800000010ff */
[----:B------:R-:W-:Y:S01]  /*17580*/  F2FP.BF16.PACK_AB R54, R200, R199 ;  /* 0x000000c7c836723e */ /* 0x000fe200000010ff */
[----:B------:R-:W1:Y:S01]  /*17590*/  MUFU.EX2 R89, R89 ;  /* 0x0000005900597308 */ /* 0x000e620000000800 */
[----:B------:R-:W-:Y:S01]  /*175a0*/  F2FP.BF16.PACK_AB R53, R195, R189 ;  /* 0x000000bdc335723e */ /* 0x000fe200000010ff */
[----:B--2---:R-:W-:Y:S01]  /*175b0*/  FFMA.FTZ R77, R0, R162, R209 ;  /* 0x000000a2004d7223 */ /* 0x004fe200000100d1 */
[----:B------:R-:W-:Y:S02]  /*175c0*/  F2FP.BF16.PACK_AB R55, R198, R194 ;  /* 0x000000c2c637723e */ /* 0x000fe400000010ff */
[----:B------:R-:W-:Y:S02]  /*175d0*/  MOV R162, R171 ;  /* 0x000000ab00a27202 */ /* 0x000fe40000000f00 */
[----:B------:R-:W-:Y:S03]  /*175e0*/  F2FP.BF16.PACK_AB R58, R82, R196 ;  /* 0x000000c4523a723e */ /* 0x000fe600000010ff */
[-C--:B---3--:R-:W-:Y:S01]  /*175f0*/  HMMA.16816.F32.BF16 R4, R52, R60.reuse, R4 ;  /* 0x0000003c3404723c */ /* 0x088fe20000041804 */
[----:B------:R-:W-:Y:S07]  /*17600*/  MUFU.EX2 R92, R92 ;  /* 0x0000005c005c7308 */ /* 0x000fee0000000800 */
[C---:B------:R-:W-:Y:S03]  /*17610*/  HMMA.16816.F32.BF16 R8, R56.reuse, R60, R8 ;  /* 0x0000003c3808723c */ /* 0x040fe60000041808 */
[----:B------:R-:W2:Y:S05]  /*17620*/  MUFU.EX2 R93, R93 ;  /* 0x0000005d005d7308 */ /* 0x000eaa0000000800 */
[-C--:B------:R-:W-:Y:S05]  /*17630*/  HMMA.16816.F32.BF16 R12, R56, R62.reuse, R12 ;  /* 0x0000003e380c723c */ /* 0x080fea000004180c */
[----:B------:R-:W-:Y:S03]  /*17640*/  MUFU.EX2 R100, R100 ;  /* 0x0000006400647308 */ /* 0x000fe60000000800 */
[C---:B------:R-:W-:Y:S01]  /*17650*/  HMMA.16816.F32.BF16 R16, R52.reuse, R62, R16 ;  /* 0x0000003e3410723c */ /* 0x040fe20000041810 */
[----:B------:R-:W3:Y:S06]  /*17660*/  LDSM.16.MT88.4 R60, [R235+0xa000] ;  /* 0x00a00000eb3c783b */ /* 0x000eec0000004200 */
[----:B------:R-:W-:Y:S01]  /*17670*/  MUFU.EX2 R101, R101 ;  /* 0x0000006500657308 */ /* 0x000fe20000000800 */
[-C--:B----4-:R-:W-:Y:S08]  /*17680*/  HMMA.16816.F32.BF16 R20, R52, R68.reuse, R20 ;  /* 0x000000443414723c */ /* 0x090ff00000041814 */
[C---:B------:R-:W-:Y:S01]  /*17690*/  HMMA.16816.F32.BF16 R24, R56.reuse, R68, R24 ;  /* 0x000000443818723c */ /* 0x040fe20000041818 */
[----:B------:R-:W-:Y:S07]  /*176a0*/  MUFU.EX2 R112, R112 ;  /* 0x0000007000707308 */ /* 0x000fee0000000800 */
[-C--:B------:R-:W-:Y:S03]  /*176b0*/  HMMA.16816.F32.BF16 R28, R56, R70.reuse, R28 ;  /* 0x00000046381c723c */ /* 0x080fe6000004181c */
[----:B------:R-:W-:Y:S05]  /*176c0*/  MUFU.EX2 R113, R113 ;  /* 0x0000007100717308 */ /* 0x000fea0000000800 */
[C---:B------:R-:W-:Y:S01]  /*176d0*/  HMMA.16816.F32.BF16 R32, R52.reuse, R70, R32 ;  /* 0x000000463420723c */ /* 0x040fe20000041820 */
[----:B------:R-:W-:Y:S04]  /*176e0*/  LDSM.16.MT88.4 R68, [R236+0xa800] ;  /* 0x00a80000ec44783b */ /* 0x000fe80000004200 */
[----:B------:R-:W-:Y:S03]  /*176f0*/  MUFU.EX2 R102, R102 ;  /* 0x0000006600667308 */ /* 0x000fe60000000800 */
[-C--:B-1----:R-:W-:Y:S07]  /*17700*/  HMMA.16816.F32.BF16 R36, R52, R64.reuse, R36 ;  /* 0x000000403424723c */ /* 0x082fee0000041824 */
[----:B------:R-:W-:Y:S01]  /*17710*/  MUFU.EX2 R103, R103 ;  /* 0x0000006700677308 */ /* 0x000fe20000000800 */
[C---:B------:R-:W-:Y:S08]  /*17720*/  HMMA.16816.F32.BF16 R48, R56.reuse, R64, R48 ;  /* 0x000000403830723c */ /* 0x040ff00000041830 */
[-C--:B------:R-:W-:Y:S01]  /*17730*/  HMMA.16816.F32.BF16 R132, R56, R66.reuse, R132 ;  /* 0x000000423884723c */ /* 0x080fe20000041884 */
[----:B------:R-:W-:Y:S07]  /*17740*/  MUFU.EX2 R114, R114 ;  /* 0x0000007200727308 */ /* 0x000fee0000000800 */
[C---:B------:R-:W-:Y:S01]  /*17750*/  HMMA.16816.F32.BF16 R136, R52.reuse, R66, R136 ;  /* 0x000000423488723c */ /* 0x040fe20000041888 */
[----:B------:R-:W1:Y:S02]  /*17760*/  LDSM.16.MT88.4 R64, [R233+0xa800] ;  /* 0x00a80000e940783b */ /* 0x000e640000004200 */
[----:B------:R-:W-:Y:S01]  /*17770*/  MUFU.EX2 R115, R115 ;  /* 0x0000007300737308 */ /* 0x000fe20000000800 */
[----:B-----5:R-:W-:Y:S01]  /*17780*/  FFMA.FTZ R2, R2, R156, R210 ;  /* 0x0000009c02027223 */ /* 0x020fe200000100d2 */
[----:B------:R-:W-:Y:S01]  /*17790*/  MOV R156, R169 ;  /* 0x000000a9009c7202 */ /* 0x000fe20000000f00 */
[----:B------:R-:W-:Y:S01]  /*177a0*/  FFMA.FTZ R149, R149, R157, R213 ;  /* 0x0000009d95957223 */ /* 0x000fe200000100d5 */
[----:B------:R-:W-:Y:S01]  /*177b0*/  MOV R157, R168 ;  /* 0x000000a8009d7202 */ /* 0x000fe20000000f00 */
[-C--:B---3--:R-:W-:Y:S01]  /*177c0*/  HMMA.16816.F32.BF16 R40, R52, R60.reuse, R40 ;  /* 0x0000003c3428723c */ /* 0x088fe20000041828 */
[----:B------:R-:W-:Y:S03]  /*177d0*/  LDSM.16.MT88.4 R168, [R233+0xb800] ;  /* 0x00b80000e9a8783b */ /* 0x000fe60000004200 */
[----:B------:R-:W-:Y:S01]  /*177e0*/  FADD.FTZ R149, R215, R149 ;  /* 0x00000095d7957221 */ /* 0x000fe20000010000 */
[----:B------:R-:W-:Y:S01]  /*177f0*/  MUFU.EX2 R106, R106 ;  /* 0x0000006a006a7308 */ /* 0x000fe20000000800 */
[----:B------:R-:W-:Y:S02]  /*17800*/  FADD.FTZ R0, R211, R2 ;  /* 0x00000002d3007221 */ /* 0x000fe40000010000 */
[C---:B------:R-:W-:Y:S04]  /*17810*/  HMMA.16816.F32.BF16 R44, R56.reuse, R60, R44 ;  /* 0x0000003c382c723c */ /* 0x040fe8000004182c */
[----:B------:R-:W-:Y:S02]  /*17820*/  FADD.FTZ R2, R222, R77 ;  /* 0x0000004dde027221 */ /* 0x000fe40000010000 */
[----:B------:R-:W-:Y:S01]  /*17830*/  FADD.FTZ R0, R226, R0 ;  /* 0x00000000e2007221 */ /* 0x000fe20000010000 */
[----:B------:R-:W-:Y:S01]  /*17840*/  MUFU.EX2 R107, R107 ;  /* 0x0000006b006b7308 */ /* 0x000fe20000000800 */
[-C--:B------:R-:W-:Y:S04]  /*17850*/  HMMA.16816.F32.BF16 R140, R56, R62.reuse, R140 ;  /* 0x0000003e388c723c */ /* 0x080fe8000004188c */
[----:B------:R-:W-:Y:S02]  /*17860*/  FADD.FTZ R2, R227, R2 ;  /* 0x00000002e3027221 */ /* 0x000fe40000010000 */
[----:B------:R-:W-:Y:S01]  /*17870*/  FADD.FTZ R0, R229, R0 ;  /* 0x00000000e5007221 */ /* 0x000fe20000010000 */
[----:B------:R-:W-:Y:S01]  /*17880*/  F2FP.BF16.PACK_AB R57, R91, R90 ;  /* 0x0000005a5b39723e */ /* 0x000fe200000010ff */
[----:B------:R-:W-:Y:S01]  /*17890*/  HMMA.16816.F32.BF16 R144, R52, R62, R144 ;  /* 0x0000003e3490723c */ /* 0x000fe20000041890 */
[----:B------:R-:W3:Y:S01]  /*178a0*/  LDSM.16.MT88.4 R60, [R235+0xa800] ;  /* 0x00a80000eb3c783b */ /* 0x000ee20000004200 */
[----:B------:R-:W-:Y:S02]  /*178b0*/  MUFU.EX2 R110, R110 ;  /* 0x0000006e006e7308 */ /* 0x000fe40000000800 */
[----:B------:R-:W-:Y:S01]  /*178c0*/  F2FP.BF16.PACK_AB R59, R95, R94 ;  /* 0x0000005e5f3b723e */ /* 0x000fe200000010ff */
[----:B------:R-:W-:Y:S01]  /*178d0*/  FADD.FTZ R2, R231, R2 ;  /* 0x00000002e7027221 */ /* 0x000fe20000010000 */
[----:B------:R-:W-:Y:S01]  /*178e0*/  F2FP.BF16.PACK_AB R56, R89, R88 ;  /* 0x000000585938723e */ /* 0x000fe200000010ff */
[----:B------:R-:W-:Y:S01]  /*178f0*/  FADD.FTZ R0, R224, R0 ;  /* 0x00000000e0007221 */ /* 0x000fe20000010000 */
[----:B------:R-:W-:Y:S01]  /*17900*/  F2FP.BF16.PACK_AB R52, R85, R84 ;  /* 0x000000545534723e */ /* 0x000fe200000010ff */
[----:B------:R-:W-:Y:S03]  /*17910*/  FADD.FTZ R77, R221, R2 ;  /* 0x00000002dd4d7221 */ /* 0x000fe60000010000 */
[----:B------:R-:W-:Y:S01]  /*17920*/  F2FP.BF16.PACK_AB R54, R97, R96 ;  /* 0x000000606136723e */ /* 0x000fe200000010ff */
[----:B------:R-:W-:Y:S01]  /*17930*/  FADD.FTZ R0, R225, R0 ;  /* 0x00000000e1007221 */ /* 0x000fe20000010000 */
[----:B------:R-:W-:Y:S01]  /*17940*/  F2FP.BF16.PACK_AB R53, R87, R86 ;  /* 0x000000565735723e */ /* 0x000fe200000010ff */
[----:B------:R-:W4:Y:S01]  /*17950*/  MUFU.EX2 R111, R111 ;  /* 0x0000006f006f7308 */ /* 0x000f220000000800 */
[----:B------:R-:W-:Y:S01]  /*17960*/  F2FP.BF16.PACK_AB R55, R99, R98 ;  /* 0x000000626337723e */ /* 0x000fe200000010ff */
[----:B------:R-:W-:Y:S01]  /*17970*/  FADD.FTZ R0, R186, R0 ;  /* 0x00000000ba007221 */ /* 0x000fe20000010000 */
[----:B--2---:R-:W-:Y:S05]  /*17980*/  F2FP.BF16.PACK_AB R58, R93, R92 ;  /* 0x0000005c5d3a723e */ /* 0x004fea00000010ff */
[-C--:B-1----:R-:W-:Y:S02]  /*17990*/  HMMA.16816.F32.BF16 R4, R52, R64.reuse, R4 ;  /* 0x000000403404723c */ /* 0x082fe40000041804 */
[----:B------:R-:W-:Y:S06]  /*179a0*/  MUFU.EX2 R104, R104 ;  /* 0x0000006800687308 */ /* 0x000fec0000000800 */
[C---:B------:R-:W-:Y:S04]  /*179b0*/  HMMA.16816.F32.BF16 R8, R56.reuse, R64, R8 ;  /* 0x000000403808723c */ /* 0x040fe80000041808 */
[----:B------:R-:W1:Y:S04]  /*179c0*/  MUFU.EX2 R105, R105 ;  /* 0x0000006900697308 */ /* 0x000e680000000800 */
[-C--:B------:R-:W-:Y:S06]  /*179d0*/  HMMA.16816.F32.BF16 R12, R56, R66.reuse, R12 ;  /* 0x00000042380c723c */ /* 0x080fec000004180c */
[----:B------:R-:W-:Y:S02]  /*179e0*/  MUFU.EX2 R108, R108 ;  /* 0x0000006c006c7308 */ /* 0x000fe40000000800 */
[C---:B------:R-:W-:Y:S01]  /*179f0*/  HMMA.16816.F32.BF16 R16, R52.reuse, R66, R16 ;  /* 0x000000423410723c */ /* 0x040fe20000041810 */
[----:B------:R-:W2:Y:S07]  /*17a00*/  LDSM.16.MT88.4 R64, [R233+0xb000] ;  /* 0x00b00000e940783b */ /* 0x000eae0000004200 */
[-C--:B------:R-:W-:Y:S01]  /*17a10*/  HMMA.16816.F32.BF16 R20, R52, R68.reuse, R20 ;  /* 0x000000443414723c */ /* 0x080fe20000041814 */
[----:B------:R-:W5:Y:S07]  /*17a20*/  MUFU.EX2 R109, R109 ;  /* 0x0000006d006d7308 */ /* 0x000f6e0000000800 */
[C---:B------:R-:W-:Y:S03]  /*17a30*/  HMMA.16816.F32.BF16 R24, R56.reuse, R68, R24 ;  /* 0x000000443818723c */ /* 0x040fe60000041818 */
[----:B------:R-:W-:Y:S05]  /*17a40*/  MUFU.EX2 R116, R116 ;  /* 0x0000007400747308 */ /* 0x000fea0000000800 */
[-C--:B------:R-:W-:Y:S05]  /*17a50*/  HMMA.16816.F32.BF16 R28, R56, R70.reuse, R28 ;  /* 0x00000046381c723c */ /* 0x080fea000004181c */
[----:B------:R-:W-:Y:S03]  /*17a60*/  MUFU.EX2 R117, R117 ;  /* 0x0000007500757308 */ /* 0x000fe60000000800 */
[C---:B------:R-:W-:Y:S01]  /*17a70*/  HMMA.16816.F32.BF16 R32, R52.reuse, R70, R32 ;  /* 0x000000463420723c */ /* 0x040fe20000041820 */
[----:B------:R-:W1:Y:S06]  /*17a80*/  LDSM.16.MT88.4 R68, [R236+0xb000] ;  /* 0x00b00000ec44783b */ /* 0x000e6c0000004200 */
[----:B------:R-:W-:Y:S01]  /*17a90*/  MUFU.EX2 R128, R128 ;  /* 0x0000008000807308 */ /* 0x000fe20000000800 */
[-C--:B------:R-:W-:Y:S08]  /*17aa0*/  HMMA.16816.F32.BF16 R36, R52, R72.reuse, R36 ;  /* 0x000000483424723c */ /* 0x080ff00000041824 */
[C---:B------:R-:W-:Y:S01]  /*17ab0*/  HMMA.16816.F32.BF16 R48, R56.reuse, R72, R48 ;  /* 0x000000483830723c */ /* 0x040fe20000041830 */
[----:B------:R-:W-:Y:S06]  /*17ac0*/  MUFU.EX2 R118, R118 ;  /* 0x0000007600767308 */ /* 0x000fec0000000800 */
[----:B------:R-:W-:Y:S01]  /*17ad0*/  FADD.FTZ R72, R246, R149 ;  /* 0x00000095f6487221 */ /* 0x000fe20000010000 */
[-C--:B------:R-:W-:Y:S03]  /*17ae0*/  HMMA.16816.F32.BF16 R132, R56, R74.reuse, R132 ;  /* 0x0000004a3884723c */ /* 0x080fe60000041884 */
[----:B------:R-:W-:Y:S05]  /*17af0*/  MUFU.EX2 R119, R119 ;  /* 0x0000007700777308 */ /* 0x000fea0000000800 */
[C---:B------:R-:W-:Y:S05]  /*17b00*/  HMMA.16816.F32.BF16 R136, R52.reuse, R74, R136 ;  /* 0x0000004a3488723c */ /* 0x040fea0000041888 */
[----:B------:R-:W-:Y:S03]  /*17b10*/  MUFU.EX2 R130, R130 ;  /* 0x0000008200827308 */ /* 0x000fe60000000800 */
[-C--:B---3--:R-:W-:Y:S07]  /*17b20*/  HMMA.16816.F32.BF16 R40, R52, R60.reuse, R40 ;  /* 0x0000003c3428723c */ /* 0x088fee0000041828 */
[----:B------:R-:W-:Y:S01]  /*17b30*/  MUFU.EX2 R80, R80 ;  /* 0x0000005000507308 */ /* 0x000fe20000000800 */
[C---:B------:R-:W-:Y:S07]  /*17b40*/  HMMA.16816.F32.BF16 R44, R56.reuse, R60, R44 ;  /* 0x0000003c382c723c */ /* 0x040fee000004182c */
[----:B------:R-:W-:Y:S01]  /*17b50*/  FADD.FTZ R61, R250, R72 ;  /* 0x00000048fa3d7221 */ /* 0x000fe20000010000 */
[-C--:B------:R-:W-:Y:S01]  /*17b60*/  HMMA.16816.F32.BF16 R140, R56, R62.reuse, R140 ;  /* 0x0000003e388c723c */ /* 0x080fe2000004188c */
[----:B------:R-:W3:Y:S01]  /*17b70*/  LDSM.16.MT88.4 R72, [R234+0xb000] ;  /* 0x00b00000ea48783b */ /* 0x000ee20000004200 */
[----:B------:R-:W1:Y:S02]  /*17b80*/  MUFU.EX2 R79, R79 ;  /* 0x0000004f004f7308 */ /* 0x000e640000000800 */
[----:B------:R-:W-:Y:S03]  /*17b90*/  FADD.FTZ R60, R248, R76 ;  /* 0x0000004cf83c7221 */ /* 0x000fe60000010000 */
[----:B------:R-:W-:Y:S01]  /*17ba0*/  FADD.FTZ R57, R245, R61 ;  /* 0x0000003df5397221 */ /* 0x000fe20000010000 */
[----:B------:R-:W-:Y:S04]  /*17bb0*/  HMMA.16816.F32.BF16 R144, R52, R62, R144 ;  /* 0x0000003e3490723c */ /* 0x000fe80000041890 */
[----:B------:R-:W-:Y:S01]  /*17bc0*/  FADD.FTZ R56, R228, R60 ;  /* 0x0000003ce4387221 */ /* 0x000fe20000010000 */
[----:B----4-:R-:W-:Y:S01]  /*17bd0*/  F2FP.BF16.PACK_AB R59, R111, R110 ;  /* 0x0000006e6f3b723e */ /* 0x010fe200000010ff */
[----:B------:R-:W-:Y:S01]  /*17be0*/  FADD.FTZ R2, R249, R57 ;  /* 0x00000039f9027221 */ /* 0x000fe20000010000 */
[----:B------:R-:W-:Y:S01]  /*17bf0*/  F2FP.BF16.PACK_AB R52, R101, R100 ;  /* 0x000000646534723e */ /* 0x000fe200000010ff */
[----:B------:R-:W-:Y:S01]  /*17c00*/  FADD.FTZ R76, R247, R56 ;  /* 0x00000038f74c7221 */ /* 0x000fe20000010000 */
[----:B------:R-:W-:Y:S01]  /*17c10*/  F2FP.BF16.PACK_AB R54, R113, R112 ;  /* 0x000000707136723e */ /* 0x000fe200000010ff */
[----:B------:R-:W4:Y:S01]  /*17c20*/  LDSM.16.MT88.4 R60, [R235+0xb000] ;  /* 0x00b00000eb3c783b */ /* 0x000f220000004200 */
[----:B------:R-:W3:Y:S01]  /*17c30*/  MUFU.EX2 R78, R78 ;  /* 0x0000004e004e7308 */ /* 0x000ee20000000800 */
[----:B------:R-:W-:Y:S01]  /*17c40*/  F2FP.BF16.PACK_AB R53, R103, R102 ;  /* 0x000000666735723e */ /* 0x000fe200000010ff */
[----:B------:R-:W-:Y:S01]  /*17c50*/  FADD.FTZ R2, R185, R2 ;  /* 0x00000002b9027221 */ /* 0x000fe20000010000 */
[----:B------:R-:W-:Y:S02]  /*17c60*/  F2FP.BF16.PACK_AB R55, R115, R114 ;  /* 0x000000727337723e */ /* 0x000fe400000010ff */
[----:B------:R-:W-:Y:S02]  /*17c70*/  F2FP.BF16.PACK_AB R57, R107, R106 ;  /* 0x0000006a6b39723e */ /* 0x000fe400000010ff */
[----:B-1----:R-:W-:Y:S02]  /*17c80*/  F2FP.BF16.PACK_AB R56, R105, R104 ;  /* 0x000000686938723e */ /* 0x002fe400000010ff */
[----:B-----5:R-:W-:Y:S01]  /*17c90*/  F2FP.BF16.PACK_AB R58, R109, R108 ;  /* 0x0000006c6d3a723e */ /* 0x020fe200000010ff */
[-C--:B--2---:R-:W-:Y:S08]  /*17ca0*/  HMMA.16816.F32.BF16 R4, R52, R64.reuse, R4 ;  /* 0x000000403404723c */ /* 0x084ff00000041804 */
[C---:B------:R-:W-:Y:S01]  /*17cb0*/  HMMA.16816.F32.BF16 R8, R56.reuse, R64, R8 ;  /* 0x000000403808723c */ /* 0x040fe20000041808 */
[----:B------:R-:W-:Y:S06]  /*17cc0*/  MUFU.EX2 R65, R124 ;  /* 0x0000007c00417308 */ /* 0x000fec0000000800 */
[----:B------:R-:W-:Y:S01]  /*17cd0*/  FADD.FTZ R64, R187, R77 ;  /* 0x0000004dbb407221 */ /* 0x000fe20000010000 */
[-C--:B------:R-:W-:Y:S04]  /*17ce0*/  HMMA.16816.F32.BF16 R12, R56, R66.reuse, R12 ;  /* 0x00000042380c723c */ /* 0x080fe8000004180c */
[----:B------:R-:W-:Y:S04]  /*17cf0*/  FADD.FTZ R64, R156, R64 ;  /* 0x000000409c407221 */ /* 0x000fe80000010000 */
[C---:B------:R-:W-:Y:S01]  /*17d00*/  HMMA.16816.F32.BF16 R16, R52.reuse, R66, R16 ;  /* 0x000000423410723c */ /* 0x040fe20000041810 */
[----:B------:R-:W-:Y:S07]  /*17d10*/  MUFU.EX2 R66, R120 ;  /* 0x0000007800427308 */ /* 0x000fee0000000800 */
[-C--:B------:R-:W-:Y:S03]  /*17d20*/  HMMA.16816.F32.BF16 R20, R52, R68.reuse, R20 ;  /* 0x000000443414723c */ /* 0x080fe60000041814 */
[----:B------:R-:W1:Y:S05]  /*17d30*/  MUFU.EX2 R67, R121 ;  /* 0x0000007900437308 */ /* 0x000e6a0000000800 */
[C---:B------:R-:W-:Y:S08]  /*17d40*/  HMMA.16816.F32.BF16 R24, R56.reuse, R68, R24 ;  /* 0x000000443818723c */ /* 0x040ff00000041818 */
[-C--:B------:R-:W-:Y:S08]  /*17d50*/  HMMA.16816.F32.BF16 R28, R56, R70.reuse, R28 ;  /* 0x00000046381c723c */ /* 0x080ff0000004181c */
[C---:B------:R-:W-:Y:S08]  /*17d60*/  HMMA.16816.F32.BF16 R32, R52.reuse, R70, R32 ;  /* 0x000000463420723c */ /* 0x040ff00000041820 */
[-C--:B---3--:R-:W-:Y:S08]  /*17d70*/  HMMA.16816.F32.BF16 R36, R52, R72.reuse, R36 ;  /* 0x000000483424723c */ /* 0x088ff00000041824 */
[C---:B------:R-:W-:Y:S08]  /*17d80*/  HMMA.16816.F32.BF16 R48, R56.reuse, R72, R48 ;  /* 0x000000483830723c */ /* 0x040ff00000041830 */
[-C--:B------:R-:W-:Y:S08]  /*17d90*/  HMMA.16816.F32.BF16 R132, R56, R74.reuse, R132 ;  /* 0x0000004a3884723c */ /* 0x080ff00000041884 */
[C---:B------:R-:W-:Y:S08]  /*17da0*/  HMMA.16816.F32.BF16 R136, R52.reuse, R74, R136 ;  /* 0x0000004a3488723c */ /* 0x040ff00000041888 */
[-C--:B----4-:R-:W-:Y:S08]  /*17db0*/  HMMA.16816.F32.BF16 R40, R52, R60.reuse, R40 ;  /* 0x0000003c3428723c */ /* 0x090ff00000041828 */
[C---:B------:R-:W-:Y:S07]  /*17dc0*/  HMMA.16816.F32.BF16 R44, R56.reuse, R60, R44 ;  /* 0x0000003c382c723c */ /* 0x040fee000004182c */
[----:B------:R-:W-:Y:S01]  /*17dd0*/  FADD.FTZ R61, R184, R76 ;  /* 0x0000004cb83d7221 */ /* 0x000fe20000010000 */
[-C--:B------:R-:W-:Y:S01]  /*17de0*/  HMMA.16816.F32.BF16 R140, R56, R62.reuse, R140 ;  /* 0x0000003e388c723c */ /* 0x080fe2000004188c */
[----:B------:R-:W2:Y:S03]  /*17df0*/  LDSM.16.MT88.4 R184, [R236+0xb800] ;  /* 0x00b80000ecb8783b */ /* 0x000ea60000004200 */
[----:B------:R-:W-:Y:S02]  /*17e00*/  FADD.FTZ R60, R157, R0 ;  /* 0x000000009d3c7221 */ /* 0x000fe40000010000 */
[----:B------:R-:W-:Y:S01]  /*17e10*/  FADD.FTZ R0, R167, R64 ;  /* 0x00000040a7007221 */ /* 0x000fe20000010000 */
[----:B------:R-:W-:Y:S01]  /*17e20*/  F2FP.BF16.PACK_AB R57, R79, R80 ;  /* 0x000000504f39723e */ /* 0x000fe200000010ff */
[----:B------:R-:W-:Y:S01]  /*17e30*/  FADD.FTZ R56, R162, R2 ;  /* 0x00000002a2387221 */ /* 0x000fe20000010000 */
[----:B------:R-:W-:Y:S04]  /*17e40*/  HMMA.16816.F32.BF16 R144, R52, R62, R144 ;  /* 0x0000003e3490723c */ /* 0x000fe80000041890 */
[----:B------:R-:W-:Y:S01]  /*17e50*/  FADD.FTZ R60, R174, R60 ;  /* 0x0000003cae3c7221 */ /* 0x000fe20000010000 */
[----:B------:R-:W-:Y:S01]  /*17e60*/  F2FP.BF16.PACK_AB R59, R154, R78 ;  /* 0x0000004e9a3b723e */ /* 0x000fe200000010ff */
[----:B------:R-:W-:Y:S01]  /*17e70*/  FADD.FTZ R56, R164, R56 ;  /* 0x00000038a4387221 */ /* 0x000fe20000010000 */
[----:B------:R-:W-:Y:S01]  /*17e80*/  F2FP.BF16.PACK_AB R52, R117, R116 ;  /* 0x000000747534723e */ /* 0x000fe200000010ff */
[----:B------:R-:W-:Y:S01]  /*17e90*/  FADD.FTZ R2, R166, R61 ;  /* 0x0000003da6027221 */ /* 0x000fe20000010000 */
[----:B------:R-:W-:Y:S03]  /*17ea0*/  F2FP.BF16.PACK_AB R54, R153, R128 ;  /* 0x000000809936723e */ /* 0x000fe600000010ff */
[----:B------:R-:W-:Y:S01]  /*17eb0*/  FADD.FTZ R61, R172, R0 ;  /* 0x00000000ac3d7221 */ /* 0x000fe20000010000 */
[----:B------:R-:W-:Y:S01]  /*17ec0*/  F2FP.BF16.PACK_AB R53, R119, R118 ;  /* 0x000000767735723e */ /* 0x000fe200000010ff */
[----:B------:R-:W-:Y:S01]  /*17ed0*/  FADD.FTZ R0, R175, R60 ;  /* 0x0000003caf007221 */ /* 0x000fe20000010000 */
[----:B------:R-:W-:Y:S01]  /*17ee0*/  F2FP.BF16.PACK_AB R55, R155, R130 ;  /* 0x000000829b37723e */ /* 0x000fe200000010ff */
[----:B------:R-:W-:Y:S01]  /*17ef0*/  FADD.FTZ R60, R165, R56 ;  /* 0x00000038a53c7221 */ /* 0x000fe20000010000 */
[----:B-1----:R-:W-:Y:S01]  /*17f00*/  F2FP.BF16.PACK_AB R56, R67, R66 ;  /* 0x000000424338723e */ /* 0x002fe200000010ff */
[----:B------:R-:W-:Y:S01]  /*17f10*/  FADD.FTZ R2, R251, R2 ;  /* 0x00000002fb027221 */ /* 0x000fe20000010000 */
[----:B------:R-:W-:Y:S01]  /*17f20*/  F2FP.BF16.PACK_AB R58, R208, R65 ;  /* 0x00000041d03a723e */ /* 0x000fe200000010ff */
[----:B------:R-:W-:Y:S02]  /*17f30*/  FADD.FTZ R0, R178, R0 ;  /* 0x00000000b2007221 */ /* 0x000fe40000010000 */
[----:B------:R-:W-:Y:S01]  /*17f40*/  FADD.FTZ R2, R252, R2 ;  /* 0x00000002fc027221 */ /* 0x000fe20000010000 */
[-C--:B------:R-:W-:Y:S01]  /*17f50*/  HMMA.16816.F32.BF16 R160, R52, R168.reuse, R4 ;  /* 0x000000a834a0723c */ /* 0x080fe20000041804 */
[----:B------:R-:W1:Y:S02]  /*17f60*/  LDSM.16.MT88.4 R4, [R234+0xb800] ;  /* 0x00b80000ea04783b */ /* 0x000e640000004200 */
[----:B------:R-:W-:Y:S02]  /*17f70*/  FADD.FTZ R2, R131, R2 ;  /* 0x0000000283027221 */ /* 0x000fe40000010000 */
[----:B------:R-:W-:Y:S03]  /*17f80*/  FADD.FTZ R0, R177, R0 ;  /* 0x00000000b1007221 */ /* 0x000fe60000010000 */
[C---:B------:R-:W-:Y:S04]  /*17f90*/  HMMA.16816.F32.BF16 R156, R56.reuse, R168, R8 ;  /* 0x000000a8389c723c */ /* 0x040fe80000041808 */
[----:B------:R-:W-:Y:S03]  /*17fa0*/  FADD.FTZ R0, R182, R0 ;  /* 0x00000000b6007221 */ /* 0x000fe60000010000 */
[----:B------:R-:W-:Y:S01]  /*17fb0*/  FADD.FTZ R9, R173, R61 ;  /* 0x0000003dad097221 */ /* 0x000fe20000010000 */
[-C--:B------:R-:W-:Y:S04]  /*17fc0*/  HMMA.16816.F32.BF16 R164, R56, R170.reuse, R12 ;  /* 0x000000aa38a4723c */ /* 0x080fe8000004180c */
[----:B------:R-:W-:Y:S02]  /*17fd0*/  FADD.FTZ R8, R122, R60 ;  /* 0x0000003c7a087221 */ /* 0x000fe40000010000 */
[----:B------:R-:W-:Y:S02]  /*17fe0*/  FADD.FTZ R9, R176, R9 ;  /* 0x00000009b0097221 */ /* 0x000fe40000010000 */
[----:B------:R-:W-:Y:S01]  /*17ff0*/  FADD.FTZ R10, R179, R2 ;  /* 0x00000002b30a7221 */ /* 0x000fe20000010000 */
[C---:B------:R-:W-:Y:S04]  /*18000*/  HMMA.16816.F32.BF16 R168, R52.reuse, R170, R16 ;  /* 0x000000aa34a8723c */ /* 0x040fe80000041810 */
[----:B------:R-:W-:Y:S02]  /*18010*/  FADD.FTZ R8, R129, R8 ;  /* 0x0000000881087221 */ /* 0x000fe40000010000 */
[----:B------:R-:W-:Y:S02]  /*18020*/  FADD.FTZ R2, R223, R9 ;  /* 0x00000009df027221 */ /* 0x000fe40000010000 */
[----:B------:R-:W-:Y:S01]  /*18030*/  FADD.FTZ R8, R220, R8 ;  /* 0x00000008dc087221 */ /* 0x000fe20000010000 */
[-C--:B--2---:R-:W-:Y:S03]  /*18040*/  HMMA.16816.F32.BF16 R172, R52, R184.reuse, R20 ;  /* 0x000000b834ac723c */ /* 0x084fe60000041814 */
[----:B------:R-:W-:Y:S02]  /*18050*/  FADD.FTZ R9, R183, R10 ;  /* 0x0000000ab7097221 */ /* 0x000fe40000010000 */
[----:B------:R-:W-:Y:S02]  /*18060*/  FADD.FTZ R10, R217, R8 ;  /* 0x00000008d90a7221 */ /* 0x000fe40000010000 */
[----:B------:R-:W-:Y:S01]  /*18070*/  FADD.FTZ R8, R207, R9 ;  /* 0x00000009cf087221 */ /* 0x000fe20000010000 */
[C---:B------:R-:W-:Y:S04]  /*18080*/  HMMA.16816.F32.BF16 R176, R56.reuse, R184, R24 ;  /* 0x000000b838b0723c */ /* 0x040fe80000041818 */
[----:B------:R-:W-:Y:S02]  /*18090*/  FADD.FTZ R12, R219, R10 ;  /* 0x0000000adb0c7221 */ /* 0x000fe40000010000 */
[----:B------:R-:W-:Y:S02]  /*180a0*/  FADD.FTZ R15, R206, R8 ;  /* 0x00000008ce0f7221 */ /* 0x000fe40000010000 */
[----:B------:R-:W-:Y:S01]  /*180b0*/  FADD.FTZ R2, R180, R2 ;  /* 0x00000002b4027221 */ /* 0x000fe20000010000 */
[----:B------:R-:W2:Y:S03]  /*180c0*/  LDSM.16.MT88.4 R8, [R235+0xb800] ;  /* 0x00b80000eb08783b */ /* 0x000ea60000004200 */
        /* <DEDUP_REMOVED lines=14> */
[-C--:B-1----:R-:W-:Y:S03]  /*181b0*/  HMMA.16816.F32.BF16 R188, R52, R4.reuse, R36 ;  /* 0x0000000434bc723c */ /* 0x082fe60000041824 */
[----:B------:R-:W-:Y:S02]  /*181c0*/  FADD.FTZ R0, R193, R13 ;  /* 0x0000000dc1007221 */ /* 0x000fe40000010000 */
[----:B------:R-:W-:Y:S02]  /*181d0*/  FADD.FTZ R12, R201, R12 ;  /* 0x0000000cc90c7221 */ /* 0x000fe40000010000 */
[----:B------:R-:W-:Y:S02]  /*181e0*/  FADD.FTZ R2, R195, R2 ;  /* 0x00000002c3027221 */ /* 0x000fe40000010000 */
[----:B------:R-:W-:Y:S03]  /*181f0*/  FADD.FTZ R13, R83, R14 ;  /* 0x0000000e530d7221 */ /* 0x000fe60000010000 */
[----:B------:R-:W-:Y:S02]  /*18200*/  FADD.FTZ R0, R192, R0 ;  /* 0x00000000c0007221 */ /* 0x000fe40000010000 */
        /* <DEDUP_REMOVED lines=69> */
[----:B-1----:R-:W-:-:S05]  /*18660*/  @P1 BRA `(.L_x_368) ;  /* 0xffffac4000001947 */ /* 0x002fca000383ffff */
.L_x_367:
        /* <DEDUP_REMOVED lines=20> */
[CC--:B-----5:R-:W-:Y:S01]  /*187b0*/  LEA.HI R15, R48.reuse, R43.reuse, RZ, 0x2 ;  /* 0x0000002b300f7211 */ /* 0x0e0fe200078f10ff */
[----:B------:R-:W-:Y:S01]  /*187c0*/  @!UP0 UIMAD UR12, UR12, UR6, URZ ;  /* 0x000000060c0c82a4 */ /* 0x000fe2000f8e023f */
[----:B------:R-:W-:Y:S02]  /*187d0*/  LEA.HI R42, R48, R43, RZ, 0x5 ;  /* 0x0000002b302a7211 */ /* 0x000fe400078f28ff */
[----:B------:R-:W-:-:S02]  /*187e0*/  ULDC.U8 UR6, c[0x0][0x329] ;  /* 0x0000ca4000067ab9 */ /* 0x000fc40000000000 */
[----:B------:R-:W-:Y:S02]  /*187f0*/  UISETP.NE.AND UP1, UPT, UR6, URZ, UPT ;  /* 0x0000003f0600728c */ /* 0x000fe4000bf25270 */
[----:B------:R-:W-:Y:S02]  /*18800*/  @!UP0 UIMAD UR12, UR4, UR7, UR12 ;  /* 0x00000007040c82a4 */ /* 0x000fe4000f8e020c */
[----:B------:R-:W-:Y:S02]  /*18810*/  @!UP0 UMOV UR14, UR18 ;  /* 0x00000012000e8c82 */ /* 0x000fe40008000000 */
[----:B------:R-:W-:Y:S02]  /*18820*/  ULDC.U8 UR7, c[0x0][0x328] ;  /* 0x0000ca0000077ab9 */ /* 0x000fe40000000000 */
[----:B------:R-:W-:Y:S02]  /*18830*/  UISETP.NE.AND UP2, UPT, UR7, URZ, UPT ;  /* 0x0000003f0700728c */ /* 0x000fe4000bf45270 */
[----:B------:R-:W-:-:S02]  /*18840*/  @!UP0 UIADD3 UR8, UR19, UR12, URZ ;  /* 0x0000000c13088290 */ /* 0x000fc4000fffe03f */
[----:B------:R-:W-:Y:S02]  /*18850*/  UISETP.NE.OR UP3, UPT, UR6, URZ, !UP2 ;  /* 0x0000003f0600728c */ /* 0x000fe4000d765670 */
[----:B------:R-:W-:Y:S02]  /*18860*/  @UP1 ULDC UR13, c[0x0][0x210] ;  /* 0x00008400000d1ab9 */ /* 0x000fe40000000800 */
[----:B------:R-:W-:Y:S02]  /*18870*/  ULDC UR7, c[0x0][0x234] ;  /* 0x00008d0000077ab9 */ /* 0x000fe40000000800 */
[----:B------:R-:W-:Y:S02]  /*18880*/  @UP1 UIMAD UR13, UR13, UR9, URZ ;  /* 0x000000090d0d12a4 */ /* 0x000fe4000f8e023f */
[----:B------:R-:W-:Y:S02]  /*18890*/  @!UP1 USEL UR13, UR9, UR7, !UP2 ;  /* 0x00000007090d9287 */ /* 0x000fe4000d000000 */
[----:B------:R-:W-:-:S02]  /*188a0*/  ULDC UR6, c[0x0][0x1c0] ;  /* 0x0000700000067ab9 */ /* 0x000fc40000000800 */
[----:B------:R-:W-:Y:S02]  /*188b0*/  @UP1 UMOV UR15, 0x1 ;  /* 0x00000001000f1882 */ /* 0x000fe40000000000 */
[----:B------:R-:W-:Y:S02]  /*188c0*/  @!UP1 UIMAD UR15, UR13, UR6, URZ ;  /* 0x000000060d0f92a4 */ /* 0x000fe4000f8e023f */
[----:B------:R-:W-:Y:S02]  /*188d0*/  @!UP3 UIMAD UR17, UR4, UR9, URZ ;  /* 0x000000090411b2a4 */ /* 0x000fe4000f8e023f */
[----:B------:R-:W-:Y:S02]  /*188e0*/  @UP1 ULDC UR16, c[0x0][0x210] ;  /* 0x0000840000101ab9 */ /* 0x000fe40000000800 */
[----:B------:R-:W-:Y:S02]  /*188f0*/  UIMAD UR4, UR4, UR15, URZ ;  /* 0x0000000f040472a4 */ /* 0x000fe4000f8e023f */
[----:B------:R-:W-:-:S02]  /*18900*/  @!UP1 UMOV UR16, 0x1 ;  /* 0x0000000100109882 */ /* 0x000fc40000000000 */
[----:B------:R-:W-:Y:S02]  /*18910*/  @!UP3 USEL UR17, UR17, UR31, !UP0 ;  /* 0x0000001f1111b287 */ /* 0x000fe4000c000000 */
[----:B------:R-:W-:Y:S02]  /*18920*/  UIMAD UR6, UR10, UR16, URZ ;  /* 0x000000100a0672a4 */ /* 0x000fe4000f8e023f */
[----:B------:R-:W-:Y:S02]  /*18930*/  USEL UR4, UR4, URZ, UP3 ;  /* 0x0000003f04047287 */ /* 0x000fe40009800000 */
[----:B------:R-:W-:Y:S02]  /*18940*/  USHF.L.U32 UR6, UR6, 0x7, URZ ;  /* 0x0000000706067899 */ /* 0x000fe4000800063f */
[----:B------:R-:W-:Y:S02]  /*18950*/  UIMAD UR13, UR11, UR13, UR4 ;  /* 0x0000000d0b0d72a4 */ /* 0x000fe4000f8e0204 */
[----:B------:R-:W-:-:S02]  /*18960*/  @!UP3 UMOV UR20, UR17 ;  /* 0x000000110014bc82 */ /* 0x000fc40008000000 */
        /* <DEDUP_REMOVED lines=11> */
[----:B--2---:R-:W-:-:S05]  /*18a20*/  FADD.FTZ R0, R0, R7 ;  /* 0x0000000700007221 */ /* 0x004fca0000010000 */
[----:B------:R-:W2:Y:S01]  /*18a30*/  SHFL.BFLY PT, R7, R0, 0x1, 0x1f ;  /* 0x0c201f0000077f89 */ /* 0x000ea200000e0000 */
[----:B---3--:R-:W-:Y:S01]  /*18a40*/  FADD.FTZ R5, R5, R8 ;  /* 0x0000000805057221 */ /* 0x008fe20000010000 */
[----:B------:R-:W-:Y:S01]  /*18a50*/  SHF.R.S32.HI R8, RZ, 0x5, R42 ;  /* 0x00000005ff087819 */ /* 0x000fe2000001142a */
[----:B-1----:R-:W-:Y:S02]  /*18a60*/  FADD.FTZ R4, R4, R9 ;  /* 0x0000000904047221 */ /* 0x002fe40000010000 */
[----:B----4-:R-:W-:-:S03]  /*18a70*/  FADD.FTZ R39, R2, R6 ;  /* 0x0000000602277221 */ /* 0x010fc60000010000 */
[----:B------:R-:W1:Y:S02]  /*18a80*/  SHFL.BFLY PT, R2, R4, 0x1, 0x1f ;  /* 0x0c201f0004027f89 */ /* 0x000e6400000e0000 */
[----:B------:R-:W-:Y:S02]  /*18a90*/  FSETP.NE.FTZ.AND P5, PT, R39, RZ, PT ;  /* 0x000000ff2700720b */ /* 0x000fe40003fb5000 */
[----:B------:R-:W3:Y:S01]  /*18aa0*/  SHFL.BFLY PT, R6, R5, 0x1, 0x1f ;  /* 0x0c201f0005067f89 */ /* 0x000ee200000e0000 */
[----:B--2---:R-:W-:Y:S01]  /*18ab0*/  FADD.FTZ R38, R0, R7 ;  /* 0x0000000700267221 */ /* 0x004fe20000010000 */
[----:B------:R-:W-:Y:S02]  /*18ac0*/  MOV R0, 0x3f800000 ;  /* 0x3f80000000007802 */ /* 0x000fe40000000f00 */
[----:B------:R-:W-:Y:S02]  /*18ad0*/  LOP3.LUT R7, R15, 0x3ffffffc, RZ, 0xc0, !PT ;  /* 0x3ffffffc0f077812 */ /* 0x000fe400078ec0ff */
[----:B------:R-:W-:-:S05]  /*18ae0*/  FSETP.NE.FTZ.AND P4, PT, R38, RZ, PT ;  /* 0x000000ff2600720b */ /* 0x000fca0003f95000 */
[----:B------:R-:W2:Y:S01]  /*18af0*/  @P5 MUFU.RCP R0, R39 ;  /* 0x0000002700005308 */ /* 0x000ea20000001000 */
[----:B-1----:R-:W-:Y:S01]  /*18b00*/  FADD.FTZ R41, R4, R2 ;  /* 0x0000000204297221 */ /* 0x002fe20000010000 */
[----:B------:R-:W-:Y:S02]  /*18b10*/  IADD3 R2, -R7, R43, RZ ;  /* 0x0000002b07027210 */ /* 0x000fe40007ffe1ff */
[----:B------:R-:W-:Y:S01]  /*18b20*/  MOV R4, 0x3f800000 ;  /* 0x3f80000000047802 */ /* 0x000fe20000000f00 */
[----:B---3--:R-:W-:Y:S01]  /*18b30*/  FADD.FTZ R40, R5, R6 ;  /* 0x0000000605287221 */ /* 0x008fe20000010000 */
[----:B------:R-:W-:Y:S02]  /*18b40*/  FSETP.NE.FTZ.AND P3, PT, R41, RZ, PT ;  /* 0x000000ff2900720b */ /* 0x000fe40003f75000 */
[----:B------:R-:W-:Y:S01]  /*18b50*/  LEA R9, R8, R2, 0x9 ;  /* 0x0000000208097211 */ /* 0x000fe200078e48ff */
[----:B--2---:R-:W-:Y:S01]  /*18b60*/  FMUL.FTZ R160, R0, R160 ;  /* 0x000000a000a07220 */ /* 0x004fe20000410000 */
[----:B------:R-:W-:Y:S01]  /*18b70*/  MOV R2, 0x3f800000 ;  /* 0x3f80000000027802 */ /* 0x000fe20000000f00 */
[----:B------:R-:W1:Y:S01]  /*18b80*/  @P4 MUFU.RCP R4, R38 ;  /* 0x0000002600044308 */ /* 0x000e620000001000 */
[----:B------:R-:W-:Y:S01]  /*18b90*/  FSETP.NE.FTZ.AND P0, PT, R40, RZ, PT ;  /* 0x000000ff2800720b */ /* 0x000fe20003f15000 */
[----:B------:R-:W-:-:S02]  /*18ba0*/  FMUL.FTZ R8, R0, R161 ;  /* 0x000000a100087220 */ /* 0x000fc40000410000 */
[C---:B------:R-:W-:Y:S02]  /*18bb0*/  FMUL.FTZ R168, R0.reuse, R168 ;  /* 0x000000a800a87220 */ /* 0x040fe40000410000 */
[----:B------:R-:W-:Y:S01]  /*18bc0*/  FMUL.FTZ R6, R0, R169 ;  /* 0x000000a900067220 */ /* 0x000fe20000410000 */
[----:B------:R-:W-:Y:S01]  /*18bd0*/  F2FP.BF16.PACK_AB R8, R8, R160 ;  /* 0x000000a00808723e */ /* 0x000fe200000010ff */
[----:B------:R-:W2:Y:S01]  /*18be0*/  @P3 MUFU.RCP R2, R41 ;  /* 0x0000002900023308 */ /* 0x000ea20000001000 */
        /* <DEDUP_REMOVED lines=43> */
[----:B------:R-:W-:Y:S01]  /*18ea0*/  SHF.R.S32.HI R4, RZ, 0x2, R15 ;  /* 0x00000002ff047819 */ /* 0x000fe2000001140f */
[C---:B--2---:R-:W-:Y:S01]  /*18eb0*/  FMUL.FTZ R156, R2.reuse, R156 ;  /* 0x0000009c029c7220 */ /* 0x044fe20000410000 */
[----:B------:R-:W-:Y:S01]  /*18ec0*/  F2FP.BF16.PACK_AB R35, R35, R198 ;  /* 0x000000c62323723e */ /* 0x000fe200000010ff */
        /* <DEDUP_REMOVED lines=50> */
[----:B------:R-:W-:Y:S02]  /*191f0*/  F2FP.BF16.PACK_AB R24, R203, R24 ;  /* 0x00000018cb18723e */ /* 0x000fe400000010ff */
[C---:B------:R-:W-:Y:S02]  /*19200*/  SHF.L.U32 R2, R0.reuse, 0x6, RZ ;  /* 0x0000000600027819 */ /* 0x040fe400000006ff */
[----:B------:R-:W-:-:S02]  /*19210*/  LOP3.LUT R4, R0, 0x1, RZ, 0xc0, !PT ;  /* 0x0000000100047812 */ /* 0x000fc400078ec0ff */
[----:B------:R-:W-:Y:S02]  /*19220*/  LOP3.LUT R2, R2, 0x1c0, RZ, 0xc0, !PT ;  /* 0x000001c002027812 */ /* 0x000fe400078ec0ff */
[----:B------:R-:W-:Y:S02]  /*19230*/  ISETP.NE.U32.AND P1, PT, R4, 0x1, PT ;  /* 0x000000010400780c */ /* 0x000fe40003f25070 */
[----:B------:R-:W-:Y:S02]  /*19240*/  LEA.HI R2, R2, R2, RZ, 0x1d ;  /* 0x0000000202027211 */ /* 0x000fe400078fe8ff */
[----:B------:R-:W-:Y:S02]  /*19250*/  MOV R4, 0xfffffff0 ;  /* 0xfffffff000047802 */ /* 0x000fe40000000f00 */
[----:B------:R-:W-:Y:S02]  /*19260*/  LEA R2, R9, R2, 0x1 ;  /* 0x0000000209027211 */ /* 0x000fe400078e08ff */
[----:B------:R-:W-:-:S02]  /*19270*/  SEL R9, R4, 0x10, !P1 ;  /* 0x0000001004097807 */ /* 0x000fc40004800000 */
[----:B------:R-:W-:Y:S02]  /*19280*/  SHF.L.U32 R2, R2, 0x1, RZ ;  /* 0x0000000102027819 */ /* 0x000fe400000006ff */
[----:B------:R-:W-:Y:S02]  /*19290*/  R2P PR, R0, 0x6 ;  /* 0x0000000600007804 */ /* 0x000fe40000000000 */
[----:B------:R-:W-:Y:S01]  /*192a0*/  IADD3 R4, R2, R9, RZ ;  /* 0x0000000902047210 */ /* 0x000fe20007ffe0ff */
[----:B------:R-:W-:Y:S01]  /*192b0*/  STS [R2], R8 ;  /* 0x0000000802007388 */ /* 0x000fe20000000800 */
[----:B------:R-:W-:Y:S02]  /*192c0*/  MOV R0, 0x20 ;  /* 0x0000002000007802 */ /* 0x000fe40000000f00 */
[----:B------:R-:W-:Y:S01]  /*192d0*/  F2FP.BF16.PACK_AB R21, R143, R21 ;  /* 0x000000158f15723e */ /* 0x000fe200000010ff */
[----:B------:R-:W-:Y:S04]  /*192e0*/  STS [R2+0x400], R7 ;  /* 0x0004000702007388 */ /* 0x000fe80000000800 */
[----:B------:R1:W-:Y:S04]  /*192f0*/  STS [R4], R6 ;  /* 0x0000000604007388 */ /* 0x0003e80000000800 */
[----:B------:R2:W-:Y:S04]  /*19300*/  STS [R4+0x400], R5 ;  /* 0x0004000504007388 */ /* 0x0005e80000000800 */
[----:B------:R-:W-:Y:S04]  /*19310*/  STS [R2+0x2000], R10 ;  /* 0x0020000a02007388 */ /* 0x000fe80000000800 */
[----:B------:R3:W-:Y:S04]  /*19320*/  STS [R2+0x2400], R11 ;  /* 0x0024000b02007388 */ /* 0x0007e80000000800 */
[----:B------:R-:W-:Y:S04]  /*19330*/  STS [R4+0x2000], R20 ;  /* 0x0020001404007388 */ /* 0x000fe80000000800 */
[----:B------:R-:W-:Y:S01]  /*19340*/  STS [R4+0x2400], R19 ;  /* 0x0024001304007388 */ /* 0x000fe20000000800 */
[----:B-1----:R-:W-:-:S02]  /*19350*/  SEL R6, R0, 0xffffffe0, !P1 ;  /* 0xffffffe000067807 */ /* 0x002fc40004800000 */
[C---:B------:R-:W-:Y:S02]  /*19360*/  IADD3 R0, R2.reuse, 0x40, RZ ;  /* 0x0000004002007810 */ /* 0x040fe40007ffe0ff */
[C---:B--2---:R-:W-:Y:S02]  /*19370*/  IADD3 R5, R2.reuse, R6, RZ ;  /* 0x0000000602057210 */ /* 0x044fe40007ffe0ff */
[----:B------:R-:W-:-:S03]  /*19380*/  @P2 IADD3 R0, R2, -0x40, RZ ;  /* 0xffffffc002002810 */ /* 0x000fc60007ffe0ff */
[----:B------:R-:W-:Y:S01]  /*19390*/  STS [R5], R18 ;  /* 0x0000001205007388 */ /* 0x000fe20000000800 */
[----:B---3--:R-:W-:-:S03]  /*193a0*/  IADD3 R2, R4, R6, RZ ;  /* 0x0000000604027210 */ /* 0x008fc60007ffe0ff */
[----:B------:R-:W-:Y:S04]  /*193b0*/  STS [R5+0x400], R17 ;  /* 0x0004001105007388 */ /* 0x000fe80000000800 */
[----:B------:R1:W-:Y:S04]  /*193c0*/  STS [R2], R14 ;  /* 0x0000000e02007388 */ /* 0x0003e80000000800 */
[----:B------:R2:W-:Y:S04]  /*193d0*/  STS [R2+0x400], R13 ;  /* 0x0004000d02007388 */ /* 0x0005e80000000800 */
[----:B------:R-:W-:Y:S04]  /*193e0*/  STS [R5+0x2000], R16 ;  /* 0x0020001005007388 */ /* 0x000fe80000000800 */
[----:B------:R3:W-:Y:S04]  /*193f0*/  STS [R5+0x2400], R15 ;  /* 0x0024000f05007388 */ /* 0x0007e80000000800 */
[----:B------:R4:W-:Y:S04]  /*19400*/  STS [R2+0x2000], R12 ;  /* 0x0020000c02007388 */ /* 0x0009e80000000800 */
[----:B------:R4:W-:Y:S04]  /*19410*/  STS [R2+0x2400], R25 ;  /* 0x0024001902007388 */ /* 0x0009e80000000800 */
[----:B------:R-:W-:Y:S01]  /*19420*/  STS [R0], R34 ;  /* 0x0000002200007388 */ /* 0x000fe20000000800 */
[----:B-1----:R-:W-:-:S03]  /*19430*/  MOV R14, 0x7f800000 ;  /* 0x7f800000000e7802 */ /* 0x002fc60000000f00 */
[----:B------:R-:W-:Y:S01]  /*19440*/  STS [R0+0x400], R33 ;  /* 0x0004002100007388 */ /* 0x000fe20000000800 */
[----:B--2---:R-:W-:Y:S02]  /*19450*/  MOV R13, 0x7f800000 ;  /* 0x7f800000000d7802 */ /* 0x004fe40000000f00 */
[----:B---3--:R-:W-:-:S04]  /*19460*/  IADD3 R5, R0, 0x400, RZ ;  /* 0x0000040000057810 */ /* 0x008fc80007ffe0ff */
[C---:B------:R-:W-:Y:S02]  /*19470*/  IADD3 R5, R9.reuse, R5, R6 ;  /* 0x0000000509057210 */ /* 0x040fe40007ffe006 */
[----:B----4-:R-:W-:Y:S02]  /*19480*/  MOV R12, 0x7f800000 ;  /* 0x7f800000000c7802 */ /* 0x010fe40000000f00 */
[----:B------:R-:W-:Y:S02]  /*19490*/  IADD3 R2, R9, R0, RZ ;  /* 0x0000000009027210 */ /* 0x000fe40007ffe0ff */
[----:B------:R-:W-:Y:S02]  /*194a0*/  MOV R9, 0x7f800000 ;  /* 0x7f80000000097802 */ /* 0x000fe40000000f00 */
[C---:B------:R-:W-:Y:S01]  /*194b0*/  IADD3 R4, R6.reuse, R2, RZ ;  /* 0x0000000206047210 */ /* 0x040fe20007ffe0ff */
[----:B------:R-:W-:Y:S04]  /*194c0*/  STS [R2], R30 ;  /* 0x0000001e02007388 */ /* 0x000fe80000000800 */
[----:B------:R-:W-:Y:S04]  /*194d0*/  STS [R2+0x400], R29 ;  /* 0x0004001d02007388 */ /* 0x000fe80000000800 */
[----:B------:R-:W-:Y:S04]  /*194e0*/  STS [R0+0x2000], R32 ;  /* 0x0020002000007388 */ /* 0x000fe80000000800 */
[----:B------:R1:W-:Y:S04]  /*194f0*/  STS [R0+0x2400], R31 ;  /* 0x0024001f00007388 */ /* 0x0003e80000000800 */
[----:B------:R-:W-:Y:S04]  /*19500*/  STS [R2+0x2000], R28 ;  /* 0x0020001c02007388 */ /* 0x000fe80000000800 */
[----:B------:R2:W-:Y:S01]  /*19510*/  STS [R2+0x2400], R37 ;  /* 0x0024002502007388 */ /* 0x0005e20000000800 */
[----:B-1----:R-:W-:-:S02]  /*19520*/  IADD3 R0, R6, R0, RZ ;  /* 0x0000000006007210 */ /* 0x002fc40007ffe0ff */
[----:B------:R-:W-:Y:S03]  /*19530*/  @P5 MUFU.LG2 R6, R39 ;  /* 0x0000002700065308 */ /* 0x000fe60000000c00 */
[----:B------:R-:W-:Y:S04]  /*19540*/  STS [R0], R36 ;  /* 0x0000002400007388 */ /* 0x000fe80000000800 */
[----:B------:R-:W-:Y:S01]  /*19550*/  STS [R0+0x400], R35 ;  /* 0x0004002300007388 */ /* 0x000fe20000000800 */
[----:B--2---:R-:W1:Y:S03]  /*19560*/  @P3 MUFU.LG2 R2, R41 ;  /* 0x0000002900023308 */ /* 0x004e660000000c00 */
[----:B------:R-:W-:Y:S04]  /*19570*/  STS [R4], R23 ;  /* 0x0000001704007388 */ /* 0x000fe80000000800 */
[----:B------:R-:W-:Y:S04]  /*19580*/  STS [R5], R22 ;  /* 0x0000001605007388 */ /* 0x000fe80000000800 */
[----:B------:R-:W-:Y:S04]  /*19590*/  STS [R0+0x2000], R27 ;  /* 0x0020001b00007388 */ /* 0x000fe80000000800 */
[----:B------:R2:W-:Y:S01]  /*195a0*/  STS [R0+0x2400], R24 ;  /* 0x0024001800007388 */ /* 0x0005e20000000800 */
[----:B-1----:R-:W-:-:S03]  /*195b0*/  @P3 FMUL.FTZ R2, R2, 0.69314718246459960938 ;  /* 0x3f31721802023820 */ /* 0x002fc60000410000 */
[----:B------:R1:W-:Y:S01]  /*195c0*/  STS [R4+0x2000], R26 ;  /* 0x0020001a04007388 */ /* 0x0003e20000000800 */
[----:B------:R-:W-:-:S03]  /*195d0*/  @P3 FFMA.FTZ R9, R150, c[0x0][0x238], R2 ;  /* 0x00008e0096093a23 */ /* 0x000fc60000010002 */
[----:B------:R3:W-:Y:S04]  /*195e0*/  STS [R5+0x2000], R21 ;  /* 0x0020001505007388 */ /* 0x0007e80000000800 */
[----:B------:R-:W-:Y:S01]  /*195f0*/  BAR.SYNC.DEFER_BLOCKING 0x0 ;  /* 0x0000000000007b1d */ /* 0x000fe20000010000 */
[----:B--2---:R-:W-:-:S05]  /*19600*/  LOP3.LUT R0, R42, 0xffffffe0, RZ, 0xc0, !PT ;  /* 0xffffffe02a007812 */ /* 0x004fca00078ec0ff */
[----:B-1----:R-:W1:Y:S01]  /*19610*/  @P4 MUFU.LG2 R4, R38 ;  /* 0x0000002600044308 */ /* 0x002e620000000c00 */
[----:B------:R-:W-:Y:S01]  /*19620*/  IADD3 R0, -R0, R43, RZ ;  /* 0x0000002b00007210 */ /* 0x000fe20007ffe1ff */
[----:B---3--:R-:W-:-:S03]  /*19630*/  @P5 FMUL.FTZ R5, R6, 0.69314718246459960938 ;  /* 0x3f31721806055820 */ /* 0x008fc60000410000 */
        /* <DEDUP_REMOVED lines=16> */
[----:B------:R-:W5:Y:S02]  /*19740*/  S2R R4, SR_TID.X ;  /* 0x0000000000047919 */ /* 0x000f640000002100 */
[----:B-----5:R-:W-:-:S04]  /*19750*/  SHF.R.S32.HI R2, RZ, 0x1f, R4 ;  /* 0x0000001fff027819 */ /* 0x020fc80000011404 */
[----:B------:R-:W-:-:S04]  /*19760*/  LEA.HI R2, R2, R4, RZ, 0x5 ;  /* 0x0000000402027211 */ /* 0x000fc800078f28ff */
[----:B------:R-:W-:Y:S02]  /*19770*/  SHF.R.S32.HI R0, RZ, 0x5, R2 ;  /* 0x00000005ff007819 */ /* 0x000fe40000011402 */
[----:B------:R-:W-:Y:S02]  /*19780*/  LOP3.LUT R2, R2, 0xffffffe0, RZ, 0xc0, !PT ;  /* 0xffffffe002027812 */ /* 0x000fe400078ec0ff */
[----:B------:R-:W-:-:S03]  /*19790*/  SHF.R.S32.HI R3, RZ, 0x1f, R0 ;  /* 0x0000001fff037819 */ /* 0x000fc60000011400 */
[----:B------:R-:W-:Y:S01]  /*197a0*/  IMAD.IADD R2, R4, 0x1, -R2 ;  /* 0x0000000104027824 */ /* 0x000fe200078e0a02 */
[----:B------:R-:W-:-:S04]  /*197b0*/  LEA.HI R3, R3, R0, RZ, 0x2 ;  /* 0x0000000003037211 */ /* 0x000fc800078f10ff */
[----:B------:R-:W-:Y:S02]  /*197c0*/  SHF.R.S32.HI R4, RZ, 0x1f, R2 ;  /* 0x0000001fff047819 */ /* 0x000fe40000011402 */
[----:B------:R-:W-:Y:S02]  /*197d0*/  LOP3.LUT R3, R3, 0xfffffffc, RZ, 0xc0, !PT ;  /* 0xfffffffc03037812 */ /* 0x000fe400078ec0ff */
[----:B------:R-:W-:-:S03]  /*197e0*/  LEA.HI R2, R4, R2, RZ, 0x2 ;  /* 0x0000000204027211 */ /* 0x000fc600078f10ff */
[----:B------:R-:W-:Y:S01]  /*197f0*/  IMAD.IADD R3, R0, 0x1, -R3 ;  /* 0x0000000100037824 */ /* 0x000fe200078e0a03 */
        /* <DEDUP_REMOVED lines=33> */
.L_x_372:
[----:B------:R-:W-:Y:S05]  /*19a10*/  BSYNC B0 ;  /* 0x0000000000007941 */ /* 0x000fea0003800000 */
.L_x_371:
        /* <DEDUP_REMOVED lines=36> */
.L_x_374:
[----:B------:R-:W-:Y:S05]  /*19c60*/  BSYNC B0 ;  /* 0x0000000000007941 */ /* 0x000fea0003800000 */
.L_x_373:
        /* <DEDUP_REMOVED lines=15> */
.L_x_376:
[----:B------:R-:W-:Y:S05]  /*19d60*/  BSYNC B0 ;  /* 0x0000000000007941 */ /* 0x000fea0003800000 */
.L_x_375:
        /* <DEDUP_REMOVED lines=15> */
.L_x_378:
[----:B------:R-:W-:Y:S05]  /*19e60*/  BSYNC B0 ;  /* 0x0000000000007941 */ /* 0x000fea0003800000 */
.L_x_377:
        /* <DEDUP_REMOVED lines=15> */
.L_x_380:
[----:B------:R-:W-:Y:S05]  /*19f60*/  BSYNC B0 ;  /* 0x0000000000007941 */ /* 0x000fea0003800000 */
.L_x_379:
        /* <DEDUP_REMOVED lines=15> */
.L_x_382:
[----:B------:R-:W-:Y:S05]  /*1a060*/  BSYNC B0 ;  /* 0x0000000000007941 */ /* 0x000fea0003800000 */
.L_x_381:
        /* <DEDUP_REMOVED lines=15> */
.L_x_384:
[----:B------:R-:W-:Y:S05]  /*1a160*/  BSYNC B0 ;  /* 0x0000000000007941 */ /* 0x000fea0003800000 */
.L_x_383:
        /* <DEDUP_REMOVED lines=15> */
.L_x_386:
[----:B------:R-:W-:Y:S05]  /*1a260*/  BSYNC B0 ;  /* 0x0000000000007941 */ /* 0x000fea0003800000 */
.L_x_385:
        /* <DEDUP_REMOVED lines=15> */
.L_x_308:
        /* <DEDUP_REMOVED lines=8> */
[----:B------:R-:W-:Y:S01]  /*1a3e0*/  UIADD3 UR35, -UR15, UR35, URZ ;  /* 0x000000230f237290 */ /* 0x000fe2000fffe13f */
[----:B------:R-:W-:Y:S01]  /*1a3f0*/  LOP3.LUT R0, R4, 0xfffffff8, RZ, 0xc0, !PT ;  /* 0xfffffff804007812 */ /* 0x000fe200078ec0ff */
[----:B------:R-:W-:Y:S01]  /*1a400*/  UMOV UR18, URZ ;  /* 0x0000003f00127c82 */ /* 0x000fe20008000000 */
[----:B------:R-:W-:Y:S01]  /*1a410*/  SHF.R.S32.HI R4, RZ, 0x3, R4 ;  /* 0x00000003ff047819 */ /* 0x000fe20000011404 */
[----:B------:R-:W-:-:S02]  /*1a420*/  @UP4 UIMAD.WIDE.U32 UR10, UR31, UR4, URZ ;  /* 0x000000041f0a42a5 */ /* 0x000fc4000f8e003f */
[----:B------:R-:W-:Y:S01]  /*1a430*/  @!UP4 USHF.R.S32.HI UR13, URZ, 0x1f, UR12 ;  /* 0x0000001f3f0dc899 */ /* 0x000fe2000801140c */
[----:B------:R-:W-:Y:S01]  /*1a440*/  IMAD.IADD R14, R29, 0x1, -R0 ;  /* 0x000000011d0e7824 */ /* 0x000fe200078e0a00 */
[----:B------:R-:W-:Y:S01]  /*1a450*/  @UP4 UIMAD UR8, UR31, UR5, UR11 ;  /* 0x000000051f0842a4 */ /* 0x000fe2000f8e020b */
[----:B------:R-:W-:Y:S01]  /*1a460*/  SHF.R.S32.HI R5, RZ, 0x1f, R4 ;  /* 0x0000001fff057819 */ /* 0x000fe20000011404 */
[----:B------:R-:W-:Y:S01]  /*1a470*/  @!UP4 UIMAD UR13, UR13, UR6, URZ ;  /* 0x000000060d0dc2a4 */ /* 0x000fe2000f8e023f */
[----:B------:R-:W-:Y:S01]  /*1a480*/  IMAD.SHL.U32 R0, R14, 0x8, RZ ;  /* 0x000000080e007824 */ /* 0x000fe200078e00ff */
[----:B------:R-:W-:Y:S01]  /*1a490*/  ULDC.64 UR4, c[0x0][0x1f0] ;  /* 0x00007c0000047ab9 */ /* 0x000fe20000000a00 */
[----:B------:R-:W-:Y:S01]  /*1a4a0*/  ISETP.GE.AND P2, PT, R4, UR35, PT ;  /* 0x0000002304007c0c */ /* 0x000fe2000bf46270 */
[----:B------:R-:W-:Y:S02]  /*1a4b0*/  UIMAD UR4, UR9, UR4, URZ ;  /* 0x00000004090472a4 */ /* 0x000fe4000f8e023f */
[----:B------:R-:W-:Y:S01]  /*1a4c0*/  ULDC.U8 UR11, c[0x0][0x328] ;  /* 0x0000ca00000b7ab9 */ /* 0x000fe20000000000 */
[----:B------:R-:W-:Y:S01]  /*1a4d0*/  ISETP.GE.AND P1, PT, R0, c[0x0][0x220], PT ;  /* 0x0000880000007a0c */ /* 0x000fe20003f26270 */
[----:B------:R-:W-:Y:S01]  /*1a4e0*/  ULDC.U8 UR9, c[0x0][0x329] ;  /* 0x0000ca4000097ab9 */ /* 0x000fe20000000000 */
[----:B------:R-:W-:Y:S01]  /*1a4f0*/  P2R R22, PR, RZ, 0x4 ;  /* 0x00000004ff167803 */ /* 0x000fe20000000000 */
[----:B------:R-:W-:-:S02]  /*1a500*/  UISETP.NE.AND UP1, UPT, UR9, URZ, UPT ;  /* 0x0000003f0900728c */ /* 0x000fc4000bf25270 */
[----:B------:R-:W-:Y:S02]  /*1a510*/  UISETP.NE.AND UP3, UPT, UR11, URZ, UPT ;  /* 0x0000003f0b00728c */ /* 0x000fe4000bf65270 */
[----:B------:R-:W-:Y:S02]  /*1a520*/  @!UP4 UIMAD UR13, UR12, UR7, UR13 ;  /* 0x000000070c0dc2a4 */ /* 0x000fe4000f8e020d */
[----:B------:R-:W-:Y:S02]  /*1a530*/  UISETP.NE.OR UP2, UPT, UR9, URZ, !UP3 ;  /* 0x0000003f0900728c */ /* 0x000fe4000df45670 */
[----:B------:R-:W-:Y:S02]  /*1a540*/  @!UP4 UIMAD.WIDE.U32 UR16, UR12, UR6, URZ ;  /* 0x000000060c10c2a5 */ /* 0x000fe4000f8e003f */
[----:B------:R-:W-:Y:S02]  /*1a550*/  ULDC UR7, c[0x0][0x214] ;  /* 0x0000850000077ab9 */ /* 0x000fe40000000800 */
[----:B------:R-:W-:-:S02]  /*1a560*/  @UP1 ULDC UR9, c[0x0][0x210] ;  /* 0x0000840000091ab9 */ /* 0x000fc40000000800 */
[----:B------:R-:W-:Y:S02]  /*1a570*/  ULDC UR6, c[0x0][0x234] ;  /* 0x00008d0000067ab9 */ /* 0x000fe40000000800 */
[----:B------:R-:W-:Y:S02]  /*1a580*/  @UP1 UIMAD UR9, UR9, UR7, URZ ;  /* 0x00000007090912a4 */ /* 0x000fe4000f8e023f */
[----:B------:R-:W-:Y:S02]  /*1a590*/  @!UP1 USEL UR9, UR7, UR6, !UP3 ;  /* 0x0000000607099287 */ /* 0x000fe4000d800000 */
[----:B------:R-:W-:Y:S02]  /*1a5a0*/  UIMAD UR5, UR14, UR5, UR4 ;  /* 0x000000050e0572a4 */ /* 0x000fe4000f8e0204 */
[----:B------:R-:W-:Y:S02]  /*1a5b0*/  UISETP.NE.OR UP0, UPT, UR31, -0x1, UP2 ;  /* 0xffffffff1f00788c */ /* 0x000fe40009705670 */
[----:B------:R-:W-:-:S02]  /*1a5c0*/  ULDC UR4, c[0x0][0x1c0] ;  /* 0x0000700000047ab9 */ /* 0x000fc40000000800 */
[----:B------:R-:W-:Y:S02]  /*1a5d0*/  @UP1 UMOV UR11, 0x1 ;  /* 0x00000001000b1882 */ /* 0x000fe40000000000 */
[----:B------:R-:W-:Y:S02]  /*1a5e0*/  @!UP1 UIMAD UR11, UR9, UR4, URZ ;  /* 0x00000004090b92a4 */ /* 0x000fe4000f8e023f */
[----:B------:R-:W-:Y:S02]  /*1a5f0*/  @!UP4 UMOV UR10, UR16 ;  /* 0x00000010000acc82 */ /* 0x000fe40008000000 */
[----:B------:R-:W-:Y:S01]  /*1a600*/  @!UP4 UIADD3 UR8, UR17, UR13, URZ ;  /* 0x0000000d1108c290 */ /* 0x000fe2000fffe03f */
[----:B------:R-:W-:Y:S01]  /*1a610*/  IADD3 R2, P0, R0, UR10, RZ ;  /* 0x0000000a00027c10 */ /* 0x000fe2000ff1e0ff */
[----:B------:R-:W-:Y:S02]  /*1a620*/  UIMAD UR11, UR12, UR11, URZ ;  /* 0x0000000b0c0b72a4 */ /* 0x000fe4000f8e023f */
[----:B------:R-:W-:-:S02]  /*1a630*/  @!UP0 UIMAD UR31, UR12, UR7, URZ ;  /* 0x000000070c1f82a4 */ /* 0x000fc4000f8e023f */
[----:B------:R-:W-:Y:S01]  /*1a640*/  LEA.HI.X.SX32 R3, R0, UR8, 0x1, P0 ;  /* 0x0000000800037c11 */ /* 0x000fe200080f0eff */
[----:B------:R-:W-:Y:S01]  /*1a650*/  USEL UR11, UR11, URZ, UP2 ;  /* 0x0000003f0b0b7287 */ /* 0x000fe20009000000 */
[----:B------:R-:W-:Y:S01]  /*1a660*/  ISETP.GE.OR P0, PT, R4, UR35, P1 ;  /* 0x0000002304007c0c */ /* 0x000fe20008f06670 */
[----:B------:R-:W-:Y:S02]  /*1a670*/  @UP1 ULDC UR20, c[0x0][0x210] ;  /* 0x0000840000141ab9 */ /* 0x000fe40000000800 */
[----:B------:R-:W-:Y:S01]  /*1a680*/  @!UP1 UMOV UR20, 0x1 ;  /* 0x0000000100149882 */ /* 0x000fe20000000000 */
[----:B-1----:R-:W-:Y:S01]  /*1a690*/  IMAD.WIDE.U32 R8, R8, c[0x0][0x1f0], R2 ;  /* 0x00007c0008087a25 */ /* 0x002fe200078e0002 */
[----:B------:R-:W-:Y:S02]  /*1a6a0*/  UIMAD UR11, UR14, UR9, UR11 ;  /* 0x000000090e0b72a4 */ /* 0x000fe4000f8e020b */
[----:B------:R-:W-:Y:S01]  /*1a6b0*/  UIMAD UR15, UR15, UR20, URZ ;  /* 0x000000140f0f72a4 */ /* 0x000fe2000f8e023f */
[----:B------:R-:W-:Y:S01]  /*1a6c0*/  IMAD.U32 R2, RZ, RZ, UR32 ;  /* 0x00000020ff027e24 */ /* 0x000fe2000f8e00ff */
[----:B------:R-:W-:Y:S01]  /*1a6d0*/  @!UP2 UMOV UR18, UR31 ;  /* 0x0000001f0012ac82 */ /* 0x000fe20008000000 */
[----:B------:R-:W-:Y:S01]  /*1a6e0*/  IADD3 R7, R9, UR5, RZ ;  /* 0x0000000509077c10 */ /* 0x000fe2000fffe0ff */
[----:B------:R-:W-:Y:S01]  /*1a6f0*/  UMOV UR19, URZ ;  /* 0x0000003f00137c82 */ /* 0x000fe20008000000 */
[----:B------:R-:W-:Y:S01]  /*1a700*/  IMAD.WIDE R2, R2, 0x80, R4 ;  /* 0x0000008002027825 */ /* 0x000fe200078e0204 */
[----:B------:R-:W-:-:S02]  /*1a710*/  USHF.R.S32.HI UR6, URZ, 0x1f, UR11 ;  /* 0x0000001f3f067899 */ /* 0x000fc4000801140b */
        /* <DEDUP_REMOVED lines=13> */
.L_x_388:
[----:B------:R-:W-:Y:S05]  /*1a7f0*/  BSYNC B0 ;  /* 0x0000000000007941 */ /* 0x000fea0003800000 */
.L_x_387:
        /* <DEDUP_REMOVED lines=17> */
.L_x_390:
[----:B------:R-:W-:Y:S05]  /*1a910*/  BSYNC B0 ;  /* 0x0000000000007941 */ /* 0x000fea0003800000 */
.L_x_389:
        /* <DEDUP_REMOVED lines=16> */
.L_x_392:
[----:B------:R-:W-:Y:S05]  /*1aa20*/  BSYNC B0 ;  /* 0x0000000000007941 */ /* 0x000fea0003800000 */
.L_x_391:
        /* <DEDUP_REMOVED lines=16> */
.L_x_394:
[----:B------:R-:W-:Y:S05]  /*1ab30*/  BSYNC B0 ;  /* 0x0000000000007941 */ /* 0x000fea0003800000 */
.L_x_393:
        /* <DEDUP_REMOVED lines=16> */
.L_x_396:
[----:B------:R-:W-:Y:S05]  /*1ac40*/  BSYNC B0 ;  /* 0x0000000000007941 */ /* 0x000fea0003800000 */
.L_x_395:
        /* <DEDUP_REMOVED lines=16> */
.L_x_398:
[----:B------:R-:W-:Y:S05]  /*1ad50*/  BSYNC B0 ;  /* 0x0000000000007941 */ /* 0x000fea0003800000 */
.L_x_397:
        /* <DEDUP_REMOVED lines=16> */
.L_x_400:
[----:B------:R-:W-:Y:S05]  /*1ae60*/  BSYNC B0 ;  /* 0x0000000000007941 */ /* 0x000fea0003800000 */
.L_x_399:
        /* <DEDUP_REMOVED lines=15> */
.L_x_402:
[----:B------:R-:W-:Y:S05]  /*1af60*/  BSYNC B0 ;  /* 0x0000000000007941 */ /* 0x000fea0003800000 */
.L_x_401:
        /* <DEDUP_REMOVED lines=72> */
.L_x_403:
        /* <DEDUP_REMOVED lines=9> */
.L_x_1136:


//--------------------- .text._ZN5flash16flash_fwd_kernelI23Flash_fwd_kernel_traitsILi64ELi128ELi128ELi4ELb0ELb0EN7cutlass10bfloat16_tE19Flash_kernel_traitsILi64ELi128ELi128ELi4ES3_EELb0ELb1ELb0ELb1ELb0ELb0ELb1ELb0EEEvNS_16Flash_fwd_paramsE --------------------------
	.section	.text._ZN5flash16flash_fwd_kernelI23Flash_fwd_kernel_traitsILi64ELi128ELi128ELi4ELb0ELb0EN7cutlass10bfloat16_tE19Flash_kernel_traitsILi64ELi128ELi128ELi4ES3_EELb0ELb1ELb0ELb1ELb0ELb0ELb1ELb0EEEvNS_16Flash_fwd_paramsE,"ax",@progbits
	.sectioninfo	@"SHI_REGISTERS=255"
	.align	128
        .global         _ZN5flash16flash_fwd_kernelI23Flash_fwd_kernel_traitsILi64ELi128ELi128ELi4ELb0ELb0EN7cutlass10bfloat16_tE19Flash_kernel_traitsILi64ELi128ELi128ELi4ES3_EELb0ELb1ELb0ELb1ELb0ELb0ELb1ELb0EEEvNS_16Flash_fwd_paramsE
        .type           _ZN5flash16flash_fwd_kernelI23Flash_fwd_kernel_traitsILi64ELi128ELi128ELi4ELb0ELb0EN7cutlass10bfloat16_tE19Flash_kernel_traitsILi64ELi128ELi128ELi4ES3_EELb0ELb1ELb0ELb1ELb0ELb0ELb1ELb0EEEvNS_16Flash_fwd_paramsE,@function
        .size           _ZN5flash16flash_fwd_kernelI23Flash_fwd_kernel_traitsILi64ELi128ELi128ELi4ELb0ELb0EN7cutlass10bfloat16_tE19Flash_kernel_traitsILi64ELi128ELi128ELi4ES3_EELb0ELb1ELb0ELb1ELb0ELb0ELb1ELb0EEEvNS_16Flash_fwd_paramsE,(.L_x_1137 - _ZN5flash16flash_fwd_kernelI23Flash_fwd_kernel_traitsILi64ELi128ELi128ELi4ELb0ELb0EN7cutlass10bfloat16_tE19Flash_kernel_traitsILi64ELi128ELi128ELi4ES3_EELb0ELb1ELb0ELb1ELb0ELb0ELb1ELb0EEEvNS_16Flash_fwd_paramsE)
        .other          _ZN5flash16flash_fwd_kernelI23Flash_fwd_kernel_traitsILi64ELi128ELi128ELi4ELb0ELb0EN7cutlass10bfloat16_tE19Flash_kernel_traitsILi64ELi128ELi128ELi4ES3_EELb0ELb1ELb0ELb1ELb0ELb0ELb1ELb0EEEvNS_16Flash_fwd_paramsE,@"STO_CUDA_ENTRY STV_DEFAULT"
_ZN5flash16flash_fwd_kernelI23Flash_fwd_kernel_traitsILi64ELi128ELi128ELi4ELb0ELb0EN7cutlass10bfloat16_tE19Flash_kernel_traitsILi64ELi128ELi128ELi4ES3_EELb0ELb1ELb0ELb1ELb0ELb0ELb1ELb0EEEvNS_16Flash_fwd_paramsE:
.text._ZN5flash16flash_fwd_kernelI23Flash_fwd_kernel_traitsILi64ELi128ELi128ELi4ELb0ELb0EN7cutlass10bfloat16_tE19Flash_kernel_traitsILi64ELi128ELi128ELi4ES3_EELb0ELb1ELb0ELb1ELb0ELb0ELb1ELb0EEEvNS_16Flash_fwd_paramsE:
        /* <DEDUP_REMOVED lines=56> */
.L_x_404:
[----:B-1----:R-:W-:Y:S02]  /*0380*/  ULDC UR6, c[0x0][0x218] ;  /* 0x0000860000067ab9 */ /* 0x002fe40000000800 */
.L_x_405:
        /* <DEDUP_REMOVED lines=71> */
.L_x_407:
        /* <DEDUP_REMOVED lines=45> */
.L_x_408:
        /* <DEDUP_REMOVED lines=8> */
[----:B------:R-:W-:Y:S01]  /*0b50*/  LEA.HI R16, R27, R29, RZ, 0x5 ;  /* 0x0000001d1b107211 */ /* 0x000fe200078f28ff */
[----:B------:R-:W-:Y:S01]  /*0b60*/  IMAD.SHL.U32 R0, R4, 0x40, RZ ;  /* 0x0000004004007824 */ /* 0x000fe200078e00ff */
[----:B------:R-:W-:Y:S01]  /*0b70*/  SHF.R.S32.HI R15, RZ, 0x1f, R14 ;  /* 0x0000001fff0f7819 */ /* 0x000fe2000001140e */
[----:B------:R-:W-:Y:S01]  /*0b80*/  IMAD.IADD R19, R29, 0x1, -R2 ;  /* 0x000000011d137824 */ /* 0x000fe200078e0a02 */
[----:B------:R-:W-:Y:S02]  /*0b90*/  SHF.R.S32.HI R28, RZ, 0x5, R16 ;  /* 0x00000005ff1c7819 */ /* 0x000fe40000011410 */
[----:B------:R-:W-:Y:S01]  /*0ba0*/  LOP3.LUT R0, R0, 0x1c0, RZ, 0xc0, !PT ;  /* 0x000001c000007812 */ /* 0x000fe200078ec0ff */
[----:B------:R-:W-:-:S03]  /*0bb0*/  IMAD.SHL.U32 R32, R19, 0x8, RZ ;  /* 0x0000000813207824 */ /* 0x000fc600078e00ff */
[----:B------:R-:W-:Y:S02]  /*0bc0*/  SHF.R.U32.HI R2, RZ, 0x3, R0 ;  /* 0x00000003ff027819 */ /* 0x000fe40000011600 */
[--C-:B------:R-:W-:Y:S02]  /*0bd0*/  SHF.R.S32.HI R33, RZ, 0x1f, R32.reuse ;  /* 0x0000001fff217819 */ /* 0x100fe40000011420 */
[----:B------:R-:W-:Y:S01]  /*0be0*/  IADD3 R8, P0, R32, UR6, RZ ;  /* 0x0000000620087c10 */ /* 0x000fe2000ff1e0ff */
[----:B------:R-:W-:Y:S01]  /*0bf0*/  ULDC.64 UR6, c[0x0][0x1a8] ;  /* 0x00006a0000067ab9 */ /* 0x000fe20000000a00 */
[----:B------:R-:W-:Y:S01]  /*0c00*/  LOP3.LUT R0, R0, 0x38, R32, 0xf8, !PT ;  /* 0x0000003800007812 */ /* 0x000fe200078ef820 */
[----:B------:R2:W-:Y:S01]  /*0c10*/  STL.64 [R1+0xd8], R32 ;  /* 0x0000d82001007387 */ /* 0x0005e20000100a00 */
[----:B------:R-:W-:Y:S01]  /*0c20*/  IADD3.X R9, R33, UR8, RZ, P0, !PT ;  /* 0x0000000821097c10 */ /* 0x000fe200087fe4ff */
[----:B------:R-:W-:Y:S01]  /*0c30*/  UIMAD UR6, UR13, UR6, URZ ;  /* 0x000000060d0672a4 */ /* 0x000fe2000f8e023f */
[----:B------:R-:W-:-:S02]  /*0c40*/  ISETP.GE.AND P0, PT, R4, UR5, PT ;  /* 0x0000000504007c0c */ /* 0x000fc4000bf06270 */
[----:B------:R-:W-:Y:S01]  /*0c50*/  LOP3.LUT R0, R0, R2, RZ, 0x3c, !PT ;  /* 0x0000000200007212 */ /* 0x000fe200078e3cff */
[----:B------:R-:W-:Y:S01]  /*0c60*/  IMAD.SHL.U32 R2, R3, 0x8, RZ ;  /* 0x0000000803027824 */ /* 0x000fe200078e00ff */
[----:B------:R-:W-:Y:S01]  /*0c70*/  UIMAD UR6, UR14, UR7, UR6 ;  /* 0x000000070e0672a4 */ /* 0x000fe2000f8e0206 */
[----:B-1----:R-:W-:Y:S01]  /*0c80*/  IMAD.WIDE.U32 R8, R5, c[0x0][0x1a8], R8 ;  /* 0x00006a0005087a25 */ /* 0x002fe200078e0008 */
[----:B------:R-:W-:Y:S02]  /*0c90*/  SHF.R.S32.HI R5, RZ, 0x1f, R4 ;  /* 0x0000001fff057819 */ /* 0x000fe40000011404 */
        /* <DEDUP_REMOVED lines=20> */
.L_x_410:
[----:B------:R-:W-:Y:S05]  /*0de0*/  BSYNC B0 ;  /* 0x0000000000007941 */ /* 0x000fea0003800000 */
.L_x_409:
        /* <DEDUP_REMOVED lines=21> */
.L_x_412:
[----:B------:R-:W-:Y:S05]  /*0f40*/  BSYNC B0 ;  /* 0x0000000000007941 */ /* 0x000fea0003800000 */
.L_x_411:
        /* <DEDUP_REMOVED lines=21> */
.L_x_414:
[----:B------:R-:W-:Y:S05]  /*10a0*/  BSYNC B0 ;  /* 0x0000000000007941 */ /* 0x000fea0003800000 */
.L_x_413:
        /* <DEDUP_REMOVED lines=21> */
.L_x_416:
[----:B------:R-:W-:Y:S05]  /*1200*/  BSYNC B0 ;  /* 0x0000000000007941 */ /* 0x000fea0003800000 */
.L_x_415:
        /* <DEDUP_REMOVED lines=21> */
.L_x_418:
[----:B------:R-:W-:Y:S05]  /*1360*/  BSYNC B0 ;  /* 0x0000000000007941 */ /* 0x000fea0003800000 */
.L_x_417:
        /* <DEDUP_REMOVED lines=21> */
.L_x_420:
[----:B------:R-:W-:Y:S05]  /*14c0*/  BSYNC B0 ;  /* 0x0000000000007941 */ /* 0x000fea0003800000 */
.L_x_419:
        /* <DEDUP_REMOVED lines=21> */
.L_x_422:
[----:B------:R-:W-:Y:S05]  /*1620*/  BSYNC B0 ;  /* 0x0000000000007941 */ /* 0x000fea0003800000 */
.L_x_421:
        /* <DEDUP_REMOVED lines=24> */
.L_x_424:
[----:B------:R-:W-:Y:S05]  /*17b0*/  BSYNC B0 ;  /* 0x0000000000007941 */ /* 0x000fea0003800000 */
.L_x_423:
        /* <DEDUP_REMOVED lines=22> */
[----:B------:R-:W-:Y:S01]  /*1920*/  IMAD.WIDE.U32 R38, R14, c[0x0][0x1b0], R6 ;  /* 0x00006c000e267a25 */ /* 0x000fe200078e0006 */
[----:B------:R-:W-:Y:S01]  /*1930*/  LEA.HI R9, R9, R0, RZ, 0x3 ;  /* 0x0000000009097211 */ /* 0x000fe200078f18ff */
[----:B------:R-:W-:-:S02]  /*1940*/  USHF.R.S32.HI UR4, URZ, 0x1f, UR8 ;  /* 0x0000001f3f047899 */ /* 0x000fc40008011408 */
[C---:B------:R-:W-:Y:S01]  /*1950*/  IMAD R11, R14.reuse, c[0x0][0x1bc], R8 ;  /* 0x00006f000e0b7a24 */ /* 0x040fe200078e0208 */
[----:B---3--:R-:W-:Y:S01]  /*1960*/  IADD3 R13, R39, R10, RZ ;  /* 0x0000000a270d7210 */ /* 0x008fe20007ffe0ff */
[----:B------:R-:W-:Y:S01]  /*1970*/  IMAD.WIDE.U32 R34, R14, c[0x0][0x1b8], R2 ;  /* 0x00006e000e227a25 */ /* 0x000fe200078e0002 */
[----:B------:R-:W-:Y:S01]  /*1980*/  MOV R12, R38 ;  /* 0x00000026000c7202 */ /* 0x000fe20000000f00 */
[----:B------:R1:W-:Y:S01]  /*1990*/  STL.64 [R1+0xe8], R38 ;  /* 0x0000e82601007387 */ /* 0x0003e20000100a00 */
[----:B------:R-:W-:Y:S01]  /*19a0*/  LOP3.LUT R8, R9, 0xfffffff8, RZ, 0xc0, !PT ;  /* 0xfffffff809087812 */ /* 0x000fe200078ec0ff */
[----:B------:R-:W-:Y:S01]  /*19b0*/  IMAD.IADD R37, R35, 0x1, R11 ;  /* 0x0000000123257824 */ /* 0x000fe200078e020b */
[----:B------:R-:W-:Y:S01]  /*19c0*/  ISETP.GE.AND P0, PT, R4, UR10, PT ;  /* 0x0000000a04007c0c */ /* 0x000fe2000bf06270 */
[----:B------:R1:W-:Y:S01]  /*19d0*/  STL.64 [R1+0xf8], R34 ;  /* 0x0000f82201007387 */ /* 0x0003e20000100a00 */
[----:B------:R-:W-:Y:S01]  /*19e0*/  UIMAD UR6, UR4, UR11, UR6 ;  /* 0x0000000b040672a4 */ /* 0x000fe2000f8e0206 */
[----:B------:R-:W-:Y:S01]  /*19f0*/  IMAD.IADD R17, R0, 0x1, -R8 ;  /* 0x0000000100117824 */ /* 0x000fe200078e0a08 */
[----:B------:R-:W-:Y:S01]  /*1a00*/  LOP3.LUT R0, R16, 0xffffffe0, RZ, 0xc0, !PT ;  /* 0xffffffe010007812 */ /* 0x000fe200078ec0ff */
[----:B------:R1:W-:Y:S01]  /*1a10*/  STL.64 [R1+0xe0], R12 ;  /* 0x0000e00c01007387 */ /* 0x0003e20000100a00 */
[----:B------:R-:W-:-:S02]  /*1a20*/  IMAD.U32 R8, RZ, RZ, UR8 ;  /* 0x00000008ff087e24 */ /* 0x000fc4000f8e00ff */
[----:B------:R-:W-:Y:S01]  /*1a30*/  IADD3 R16, -R0, R29, RZ ;  /* 0x0000001d00107210 */ /* 0x000fe20007ffe1ff */
[----:B------:R1:W-:Y:S01]  /*1a40*/  STL [R1+0xf4], R37 ;  /* 0x0000f42501007387 */ /* 0x0003e20000100800 */
[----:B------:R-:W-:Y:S01]  /*1a50*/  IMAD.SHL.U32 R0, R9, 0x40, RZ ;  /* 0x0000004009007824 */ /* 0x000fe200078e00ff */
[----:B------:R-:W-:Y:S01]  /*1a60*/  R2P PR, R17, 0x6 ;  /* 0x0000000611007804 */ /* 0x000fe20000000000 */
[----:B------:R-:W-:-:S03]  /*1a70*/  IMAD.WIDE.U32 R8, R8, UR11, R12 ;  /* 0x0000000b08087c25 */ /* 0x000fc6000f8e000c */
[----:B------:R-:W-:Y:S01]  /*1a80*/  LOP3.LUT R18, R0, 0xfffffe00, RZ, 0xc0, !PT ;  /* 0xfffffe0000127812 */ /* 0x000fe200078ec0ff */
[----:B------:R-:W-:Y:S01]  /*1a90*/  IMAD.MOV.U32 R31, RZ, RZ, 0x20 ;  /* 0x00000020ff1f7424 */ /* 0x000fe200078e00ff */
[----:B------:R-:W-:Y:S02]  /*1aa0*/  IADD3 R11, R9, UR6, RZ ;  /* 0x00000006090b7c10 */ /* 0x000fe4000fffe0ff */
[----:B------:R-:W-:Y:S02]  /*1ab0*/  SEL R3, R30, 0xfffffff0, !P1 ;  /* 0xfffffff01e037807 */ /* 0x000fe40004800000 */
        /* <DEDUP_REMOVED lines=11> */
.L_x_426:
[----:B------:R-:W-:Y:S05]  /*1b70*/  BSYNC B0 ;  /* 0x0000000000007941 */ /* 0x000fea0003800000 */
.L_x_425:
        /* <DEDUP_REMOVED lines=17> */
.L_x_428:
[----:B------:R-:W-:Y:S05]  /*1c90*/  BSYNC B0 ;  /* 0x0000000000007941 */ /* 0x000fea0003800000 */
.L_x_427:
        /* <DEDUP_REMOVED lines=17> */
.L_x_430:
[----:B------:R-:W-:Y:S05]  /*1db0*/  BSYNC B0 ;  /* 0x0000000000007941 */ /* 0x000fea0003800000 */
.L_x_429:
        /* <DEDUP_REMOVED lines=18> */
.L_x_432:
[----:B------:R-:W-:Y:S05]  /*1ee0*/  BSYNC B0 ;  /* 0x0000000000007941 */ /* 0x000fea0003800000 */
.L_x_431:
        /* <DEDUP_REMOVED lines=17> */
.L_x_434:
[----:B------:R-:W-:Y:S05]  /*2000*/  BSYNC B0 ;  /* 0x0000000000007941 */ /* 0x000fea0003800000 */
.L_x_433:
        /* <DEDUP_REMOVED lines=19> */
.L_x_436:
[----:B------:R-:W-:Y:S05]  /*2140*/  BSYNC B0 ;  /* 0x0000000000007941 */ /* 0x000fea0003800000 */
.L_x_435:
        /* <DEDUP_REMOVED lines=19> */
.L_x_438:
[----:B------:R-:W-:Y:S05]  /*2280*/  BSYNC B0 ;  /* 0x0000000000007941 */ /* 0x000fea0003800000 */
.L_x_437:
        /* <DEDUP_REMOVED lines=18> */
.L_x_440:
[----:B------:R-:W-:Y:S05]  /*23b0*/  BSYNC B0 ;  /* 0x0000000000007941 */ /* 0x000fea0003800000 */
.L_x_439:
        /* <DEDUP_REMOVED lines=25> */
[----:B------:R-:W-:Y:S01]  /*2550*/  LEA.HI R2, R27, R7, RZ, 0x1 ;  /* 0x000000071b027211 */ /* 0x000fe200078f08ff */
[----:B------:R-:W1:Y:S01]  /*2560*/  @P0 MUFU.RCP R12, c[0x0][0x238] ;  /* 0x00008e00000c0b08 */ /* 0x000e620000001000 */
[----:B------:R-:W-:Y:S02]  /*2570*/  IMAD.SHL.U32 R4, R4, 0x8, RZ ;  /* 0x0000000804047824 */ /* 0x000fe400078e00ff */
[----:B------:R-:W-:Y:S01]  /*2580*/  IMAD.SHL.U32 R5, R17, 0x40, RZ ;  /* 0x0000004011057824 */ /* 0x000fe200078e00ff */
[----:B------:R5:W1:Y:S01]  /*2590*/  @P0 LDG.E R11, [R8.64] ;  /* 0x00000034080b0981 */ /* 0x000a62000c1e1900 */
[----:B------:R-:W-:Y:S01]  /*25a0*/  LOP3.LUT R2, R2, 0xfffffffe, RZ, 0xc0, !PT ;  /* 0xfffffffe02027812 */ /* 0x000fe200078ec0ff */
[----:B------:R-:W-:Y:S01]  /*25b0*/  IMAD.MOV.U32 R14, RZ, RZ, R34 ;  /* 0x000000ffff0e7224 */ /* 0x000fe200078e0022 */
[----:B------:R-:W-:Y:S01]  /*25c0*/  LEA R10, R28, UR15, 0x4 ;  /* 0x0000000f1c0a7c11 */ /* 0x000fe2000f8e20ff */
[----:B------:R-:W-:Y:S01]  /*25d0*/  BAR.SYNC.DEFER_BLOCKING 0x0 ;  /* 0x0000000000007b1d */ /* 0x000fe20000010000 */
[----:B------:R-:W-:Y:S01]  /*25e0*/  IMAD.SHL.U32 R29, R29, 0x2, RZ ;  /* 0x000000021d1d7824 */ /* 0x000fe200078e00ff */
[----:B------:R-:W-:Y:S01]  /*25f0*/  LOP3.LUT P3, RZ, R19, 0x2, RZ, 0xc0, !PT ;  /* 0x0000000213ff7812 */ /* 0x000fe2000786c0ff */
[----:B------:R-:W-:Y:S01]  /*2600*/  IMAD.IADD R7, R7, 0x1, -R2 ;  /* 0x0000000107077824 */ /* 0x000fe200078e0a02 */
[----:B------:R-:W-:-:S02]  /*2610*/  LOP3.LUT P2, RZ, R19, 0x4, RZ, 0xc0, !PT ;  /* 0x0000000413ff7812 */ /* 0x000fc4000784c0ff */
[----:B------:R2:W-:Y:S01]  /*2620*/  STL.64 [R1+0xf0], R14 ;  /* 0x0000f00e01007387 */ /* 0x0005e20000100a00 */
[----:B------:R-:W-:Y:S01]  /*2630*/  ULDC.64 UR12, c[0x0][0x1a0] ;  /* 0x00006800000c7ab9 */ /* 0x000fe20000000a00 */
[----:B------:R-:W-:Y:S01]  /*2640*/  BSSY B0, `(.L_x_441) ;  /* 0x000002e000007945 */ /* 0x000fe20003800000 */
[----:B------:R-:W-:Y:S01]  /*2650*/  USHF.L.U64.HI UR27, UR12, UR27, UR13 ;  /* 0x0000001b0c1b7299 */ /* 0x000fe2000801020d */
[----:B------:R-:W-:Y:S01]  /*2660*/  LOP3.LUT R88, R29, 0x6, RZ, 0xc0, !PT ;  /* 0x000000061d587812 */ /* 0x000fe200078ec0ff */
[----:B------:R-:W-:Y:S02]  /*2670*/  USHF.L.U32 UR28, UR12, 0x7, URZ ;  /* 0x000000070c1c7899 */ /* 0x000fe4000800063f */
[----:B------:R-:W-:-:S04]  /*2680*/  UIMAD UR7, UR27, UR8, URZ ;  /* 0x000000081b0772a4 */ /* 0x000fc8000f8e023f */
[----:B------:R-:W-:-:S03]  /*2690*/  UIMAD UR7, UR4, UR28, UR7 ;  /* 0x0000001c040772a4 */ /* 0x000fc6000f8e0207 */
[----:B------:R-:W-:Y:S01]  /*26a0*/  UMOV UR4, URZ ;  /* 0x0000003f00047c82 */ /* 0x000fe20008000000 */
[----:B-----5:R-:W-:Y:S01]  /*26b0*/  LEA.HI R8, R0, R16, RZ, 0x2 ;  /* 0x0000001000087211 */ /* 0x020fe200078f10ff */
[----:B------:R-:W-:Y:S01]  /*26c0*/  IMAD.SHL.U32 R0, R19, 0x40, RZ ;  /* 0x0000004013007824 */ /* 0x000fe200078e00ff */
[----:B------:R2:W-:Y:S04]  /*26d0*/  @P1 STS.128 [R240+0x8000], RZ ;  /* 0x008000fff0001388 */ /* 0x0005e80000000c00 */
[----:B------:R-:W-:-:S04]  /*26e0*/  LOP3.LUT R0, R0, 0x1c0, RZ, 0xc0, !PT ;  /* 0x000001c000007812 */ /* 0x000fc800078ec0ff */
[----:B------:R-:W-:Y:S02]  /*26f0*/  LOP3.LUT R9, R0, 0x8, R4, 0xf8, !PT ;  /* 0x0000000800097812 */ /* 0x000fe400078ef804 */
[----:B------:R-:W-:Y:S02]  /*2700*/  SHF.R.U32.HI R2, RZ, 0x3, R0 ;  /* 0x00000003ff027819 */ /* 0x000fe40000011600 */
[----:B------:R-:W-:Y:S01]  /*2710*/  LOP3.LUT R0, R5, 0x1c0, RZ, 0xc0, !PT ;  /* 0x000001c005007812 */ /* 0x000fe200078ec0ff */
[----:B------:R-:W-:Y:S01]  /*2720*/  IMAD.SHL.U32 R5, R7, 0x8, RZ ;  /* 0x0000000807057824 */ /* 0x000fe200078e00ff */
[----:B------:R-:W-:Y:S01]  /*2730*/  SHF.R.S32.HI R4, RZ, 0x2, R8 ;  /* 0x00000002ff047819 */ /* 0x000fe20000011408 */
[----:B------:R-:W-:Y:S01]  /*2740*/  IMAD.U32 R8, RZ, RZ, UR9 ;  /* 0x00000009ff087e24 */ /* 0x000fe2000f8e00ff */
[----:B------:R-:W-:Y:S02]  /*2750*/  LOP3.LUT R9, R9, R2, RZ, 0x3c, !PT ;  /* 0x0000000209097212 */ /* 0x000fe400078e3cff */
[----:B------:R-:W-:-:S02]  /*2760*/  IADD3 R10, R10, 0x1, R4 ;  /* 0x000000010a0a7810 */ /* 0x000fc40007ffe004 */
[----:B------:R-:W-:Y:S01]  /*2770*/  LOP3.LUT R2, R0, 0x8, R5, 0xf8, !PT ;  /* 0x0000000800027812 */ /* 0x000fe200078ef805 */
[----:B------:R-:W-:Y:S01]  /*2780*/  IMAD R5, R7, 0x200, R9 ;  /* 0x0000020007057824 */ /* 0x000fe200078e0209 */
[----:B------:R-:W-:Y:S02]  /*2790*/  SHF.R.U32.HI R4, RZ, 0x3, R0 ;  /* 0x00000003ff047819 */ /* 0x000fe40000011600 */
[----:B------:R-:W-:Y:S01]  /*27a0*/  IADD3 R10, R8, -UR35, R10 ;  /* 0x80000023080a7c10 */ /* 0x000fe2000fffe00a */
[----:B------:R-:W-:Y:S01]  /*27b0*/  IMAD.U32 R8, RZ, RZ, UR8 ;  /* 0x00000008ff087e24 */ /* 0x000fe2000f8e00ff */
[----:B------:R-:W-:Y:S02]  /*27c0*/  LOP3.LUT R4, R2, R4, RZ, 0x3c, !PT ;  /* 0x0000000402047212 */ /* 0x000fe400078e3cff */
        /* <DEDUP_REMOVED lines=21> */
.L_x_442:
[----:B--2---:R-:W-:Y:S05]  /*2920*/  BSYNC B0 ;  /* 0x0000000000007941 */ /* 0x004fea0003800000 */
.L_x_441:
        /* <DEDUP_REMOVED lines=18> */
.L_x_444:
[----:B------:R-:W-:Y:S05]  /*2a50*/  BSYNC B0 ;  /* 0x0000000000007941 */ /* 0x000fea0003800000 */
.L_x_443:
        /* <DEDUP_REMOVED lines=18> */
.L_x_446:
[----:B------:R-:W-:Y:S05]  /*2b80*/  BSYNC B0 ;  /* 0x0000000000007941 */ /* 0x000fea0003800000 */
.L_x_445:
        /* <DEDUP_REMOVED lines=19> */
.L_x_448:
[----:B------:R-:W-:Y:S05]  /*2cc0*/  BSYNC B0 ;  /* 0x0000000000007941 */ /* 0x000fea0003800000 */
.L_x_447:
        /* <DEDUP_REMOVED lines=18> */
.L_x_450:
[----:B------:R-:W-:Y:S05]  /*2df0*/  BSYNC B0 ;  /* 0x0000000000007941 */ /* 0x000fea0003800000 */
.L_x_449:
        /* <DEDUP_REMOVED lines=20> */
.L_x_452:
[----:B------:R-:W-:Y:S05]  /*2f40*/  BSYNC B0 ;  /* 0x0000000000007941 */ /* 0x000fea0003800000 */
.L_x_451:
        /* <DEDUP_REMOVED lines=20> */
.L_x_454:
[----:B------:R-:W-:Y:S05]  /*3090*/  BSYNC B0 ;  /* 0x0000000000007941 */ /* 0x000fea0003800000 */
.L_x_453:
        /* <DEDUP_REMOVED lines=19> */
.L_x_456:
[----:B------:R-:W-:Y:S05]  /*31d0*/  BSYNC B0 ;  /* 0x0000000000007941 */ /* 0x000fea0003800000 */
.L_x_455:
[----:B------:R-:W-:Y:S01]  /*31e0*/  IMAD.SHL.U32 R236, R4, 0x2, RZ ;  /* 0x0000000204ec7824 */ /* 0x000fe200078e00ff */
[----:B------:R-:W0:Y:S01]  /*31f0*/  LDGDEPBAR ;  /* 0x00000000000079af */ /* 0x000e220000000000 */
[----:B------:R-:W-:Y:S01]  /*3200*/  IMAD.SHL.U32 R228, R5, 0x2, RZ ;  /* 0x0000000205e47824 */ /* 0x000fe200078e00ff */
[----:B------:R-:W-:Y:S01]  /*3210*/  UISETP.GE.AND UP0, UPT, UR34, 0x2, UPT ;  /* 0x000000022200788c */ /* 0x000fe2000bf06270 */
[C---:B------:R-:W-:Y:S01]  /*3220*/  IMAD R239, R3.reuse, 0x2, R236 ;  /* 0x0000000203ef7824 */ /* 0x040fe200078e02ec */
[----:B------:R-:W-:Y:S01]  /*3230*/  LDSM.16.M88.4 R16, [R236+0x2000] ;  /* 0x00200000ec10783b */ /* 0x000fe20000000200 */
[----:B------:R-:W-:Y:S01]  /*3240*/  LEA R237, R6, R236, 0x1 ;  /* 0x000000ec06ed7211 */ /* 0x000fe200078e08ff */
[----:B------:R-:W-:Y:S01]  /*3250*/  IMAD.U32 R5, RZ, RZ, UR8 ;  /* 0x00000008ff057e24 */ /* 0x000fe2000f8e00ff */
[----:B------:R-:W-:Y:S01]  /*3260*/  LEA R234, R2, R228, 0x1 ;  /* 0x000000e402ea7211 */ /* 0x000fe200078e08ff */
[----:B------:R-:W5:Y:S01]  /*3270*/  LDSM.16.M88.4 R100, [R228+0x5800] ;  /* 0x00580000e464783b */ /* 0x000f620000000200 */
[----:B------:R-:W-:Y:S01]  /*3280*/  IADD3 R4, R228, 0x4000, RZ ;  /* 0x00004000e4047810 */ /* 0x000fe20007ffe0ff */
[----:B------:R-:W-:-:S02]  /*3290*/  IMAD R238, R3, 0x2, R237 ;  /* 0x0000000203ee7824 */ /* 0x000fc400078e02ed */
[----:B------:R-:W-:Y:S01]  /*32a0*/  LDSM.16.M88.4 R20, [R236] ;  /* 0x00000000ec14783b */ /* 0x000fe20000000200 */
[----:B------:R-:W-:Y:S02]  /*32b0*/  IMAD R5, R5, 0x80, R88 ;  /* 0x0000008005057824 */ /* 0x000fe400078e0258 */
[----:B------:R-:W-:Y:S01]  /*32c0*/  IMAD R235, R0, 0x2, R4 ;  /* 0x0000000200eb7824 */ /* 0x000fe200078e0204 */
[----:B------:R-:W1:Y:S01]  /*32d0*/  LDSM.16.M88.4 R52, [R228+0x5000] ;  /* 0x00500000e434783b */ /* 0x000e620000000200 */
[----:B------:R-:W-:Y:S01]  /*32e0*/  I2F R249, R5 ;  /* 0x0000000500f97306 */ /* 0x000fe20000201400 */
[C---:B------:R-:W-:Y:S01]  /*32f0*/  IADD3 R145, R5.reuse, 0x1, RZ ;  /* 0x0000000105917810 */ /* 0x040fe20007ffe0ff */
[----:B------:R-:W-:Y:S01]  /*3300*/  IMAD R233, R2, 0x2, R235 ;  /* 0x0000000202e97824 */ /* 0x000fe200078e02eb */
[----:B------:R-:W2:Y:S01]  /*3310*/  LDSM.16.M88.4 R24, [R228+0x4000] ;  /* 0x00400000e418783b */ /* 0x000ea20000000200 */
[C---:B------:R-:W-:Y:S02]  /*3320*/  IADD3 R146, R5.reuse, 0x8, RZ ;  /* 0x0000000805927810 */ /* 0x040fe40007ffe0ff */
[C---:B------:R-:W-:Y:S01]  /*3330*/  IADD3 R147, R5.reuse, 0x9, RZ ;  /* 0x0000000905937810 */ /* 0x040fe20007ffe0ff */
[----:B-1----:R-:W-:Y:S01]  /*3340*/  LDSM.16.M88.4 R8, [R239+0x2000] ;  /* 0x00200000ef08783b */ /* 0x002fe20000000200 */
[----:B------:R-:W-:Y:S01]  /*3350*/  I2F R162, R145 ;  /* 0x0000009100a27306 */ /* 0x000fe20000201400 */
[----:B------:R-:W-:-:S02]  /*3360*/  IADD3 R160, R5, 0x10, RZ ;  /* 0x0000001005a07810 */ /* 0x000fc40007ffe0ff */
[----:B------:R-:W1:Y:S01]  /*3370*/  LDSM.16.M88.4 R112, [R234+0x5800] ;  /* 0x00580000ea70783b */ /* 0x000e620000000200 */
[C---:B------:R-:W-:Y:S02]  /*3380*/  IADD3 R161, R5.reuse, 0x11, RZ ;  /* 0x0000001105a17810 */ /* 0x040fe40007ffe0ff */
[C---:B------:R-:W-:Y:S01]  /*3390*/  IADD3 R163, R5.reuse, 0x18, RZ ;  /* 0x0000001805a37810 */ /* 0x040fe20007ffe0ff */
[----:B------:R-:W3:Y:S01]  /*33a0*/  LDSM.16.M88.4 R28, [R228+0x4800] ;  /* 0x00480000e41c783b */ /* 0x000ee20000000200 */
[----:B------:R-:W-:Y:S01]  /*33b0*/  I2F R169, R146 ;  /* 0x0000009200a97306 */ /* 0x000fe20000201400 */
[C---:B------:R-:W-:Y:S02]  /*33c0*/  IADD3 R168, R5.reuse, 0x19, RZ ;  /* 0x0000001905a87810 */ /* 0x040fe40007ffe0ff */
[----:B------:R-:W-:Y:S01]  /*33d0*/  LDSM.16.M88.4 R12, [R239] ;  /* 0x00000000ef0c783b */ /* 0x000fe20000000200 */
[C---:B------:R-:W-:Y:S02]  /*33e0*/  IADD3 R170, R5.reuse, 0x20, RZ ;  /* 0x0000002005aa7810 */ /* 0x040fe40007ffe0ff */
[C---:B------:R-:W-:Y:S01]  /*33f0*/  IADD3 R172, R5.reuse, 0x21, RZ ;  /* 0x0000002105ac7810 */ /* 0x040fe20007ffe0ff */
[----:B------:R-:W4:Y:S01]  /*3400*/  LDSM.16.M88.4 R56, [R234+0x5000] ;  /* 0x00500000ea38783b */ /* 0x000f220000000200 */
[----:B------:R-:W-:Y:S01]  /*3410*/  I2F R171, R147 ;  /* 0x0000009300ab7306 */ /* 0x000fe20000201400 */
[----:B------:R-:W-:-:S02]  /*3420*/  IADD3 R180, R5, 0x28, RZ ;  /* 0x0000002805b47810 */ /* 0x000fc40007ffe0ff */
[----:B------:R-:W3:Y:S01]  /*3430*/  LDSM.16.M88.4 R40, [R234+0x4000] ;  /* 0x00400000ea28783b */ /* 0x000ee20000000200 */
[C---:B------:R-:W-:Y:S02]  /*3440*/  IADD3 R182, R5.reuse, 0x29, RZ ;  /* 0x0000002905b67810 */ /* 0x040fe40007ffe0ff */
[C---:B------:R-:W-:Y:S01]  /*3450*/  IADD3 R185, R5.reuse, 0x30, RZ ;  /* 0x0000003005b97810 */ /* 0x040fe20007ffe0ff */
[----:B-----5:R-:W-:Y:S01]  /*3460*/  HMMA.16816.F32.BF16 R32, R16, R100, RZ ;  /* 0x000000641020723c */ /* 0x020fe200000418ff */
[----:B------:R-:W5:Y:S01]  /*3470*/  LDSM.16.M88.4 R44, [R234+0x4800] ;  /* 0x00480000ea2c783b */ /* 0x000f620000000200 */
[----:B------:R-:W-:Y:S01]  /*3480*/  I2F R174, R160 ;  /* 0x000000a000ae7306 */ /* 0x000fe20000201400 */
[C---:B------:R-:W-:Y:S02]  /*3490*/  IADD3 R186, R5.reuse, 0x31, RZ ;  /* 0x0000003105ba7810 */ /* 0x040fe40007ffe0ff */
[----:B------:R-:W-:Y:S01]  /*34a0*/  LDSM.16.M88.4 R132, [R234+0x7800] ;  /* 0x00780000ea84783b */ /* 0x000fe20000000200 */
[----:B------:R-:W-:-:S02]  /*34b0*/  IADD3 R187, R5, 0x38, RZ ;  /* 0x0000003805bb7810 */ /* 0x000fc40007ffe0ff */
[C---:B------:R-:W-:Y:S01]  /*34c0*/  HMMA.16816.F32.BF16 R60, R20.reuse, R52, RZ ;  /* 0x00000034143c723c */ /* 0x040fe200000418ff */
[----:B------:R-:W-:Y:S01]  /*34d0*/  LDSM.16.M88.4 R124, [R234+0x6800] ;  /* 0x00680000ea7c783b */ /* 0x000fe20000000200 */
[----:B------:R-:W-:Y:S01]  /*34e0*/  I2F R173, R161 ;  /* 0x000000a100ad7306 */ /* 0x000fe20000201400 */
[C---:B------:R-:W-:Y:S02]  /*34f0*/  IADD3 R189, R5.reuse, 0x39, RZ ;  /* 0x0000003905bd7810 */ /* 0x040fe40007ffe0ff */
[----:B------:R-:W-:Y:S01]  /*3500*/  LDSM.16.M88.4 R128, [R234+0x7000] ;  /* 0x00700000ea80783b */ /* 0x000fe20000000200 */
[----:B------:R-:W-:Y:S02]  /*3510*/  IADD3 R190, R5, 0x40, RZ ;  /* 0x0000004005be7810 */ /* 0x000fe40007ffe0ff */
[C---:B------:R-:W-:Y:S02]  /*3520*/  HMMA.16816.F32.BF16 R36, R20.reuse, R100, RZ ;  /* 0x000000641424723c */ /* 0x040fe400000418ff */
[----:B------:R-:W-:Y:S05]  /*3530*/  I2F R175, R163 ;  /* 0x000000a300af7306 */ /* 0x000fea0000201400 */
[----:B------:R-:W-:Y:S01]  /*3540*/  IMAD R100, R0, 0x2, R228 ;  /* 0x0000000200647824 */ /* 0x000fe200078e02e4 */
[----:B--2---:R-:W-:Y:S02]  /*3550*/  HMMA.16816.F32.BF16 R76, R20, R24, RZ ;  /* 0x00000018144c723c */ /* 0x004fe400000418ff */
[----:B------:R-:W-:Y:S06]  /*3560*/  I2F R181, R168 ;  /* 0x000000a800b57306 */ /* 0x000fec0000201400 */
[----:B-1----:R-:W-:Y:S02]  /*3570*/  HMMA.16816.F32.BF16 R156, R8, R112, R32 ;  /* 0x00000070089c723c */ /* 0x002fe40000041820 */
[----:B------:R-:W-:Y:S06]  /*3580*/  I2F R183, R170 ;  /* 0x000000aa00b77306 */ /* 0x000fec0000201400 */
[C---:B------:R-:W-:Y:S02]  /*3590*/  HMMA.16816.F32.BF16 R32, R16.reuse, R26, RZ ;  /* 0x0000001a1020723c */ /* 0x040fe400000418ff */
[----:B------:R-:W-:Y:S06]  /*35a0*/  I2F R184, R172 ;  /* 0x000000ac00b87306 */ /* 0x000fec0000201400 */
[-C--:B---3--:R-:W-:Y:S02]  /*35b0*/  HMMA.16816.F32.BF16 R64, R16, R28.reuse, RZ ;  /* 0x0000001c1040723c */ /* 0x088fe400000418ff */
[----:B------:R-:W-:Y:S06]  /*35c0*/  I2F R188, R180 ;  /* 0x000000b400bc7306 */ /* 0x000fec0000201400 */
[----:B------:R-:W-:Y:S02]  /*35d0*/  HMMA.16816.F32.BF16 R68, R20, R28, RZ ;  /* 0x0000001c1444723c */ /* 0x000fe400000418ff */
[----:B------:R-:W-:Y:S06]  /*35e0*/  I2F R191, R182 ;  /* 0x000000b600bf7306 */ /* 0x000fec0000201400 */
[----:B------:R-:W-:Y:S02]  /*35f0*/  HMMA.16816.F32.BF16 R48, R16, R52, RZ ;  /* 0x000000341030723c */ /* 0x000fe400000418ff */
[----:B------:R-:W-:Y:S06]  /*3600*/  I2F R192, R185 ;  /* 0x000000b900c07306 */ /* 0x000fec0000201400 */
[C---:B----4-:R-:W-:Y:S01]  /*3610*/  HMMA.16816.F32.BF16 R116, R12.reuse, R56, R60 ;  /* 0x000000380c74723c */ /* 0x050fe2000004183c */
[----:B------:R-:W-:Y:S01]  /*3620*/  LDSM.16.M88.4 R60, [R100+0x4000] ;  /* 0x00400000643c783b */ /* 0x000fe20000000200 */
[----:B------:R-:W-:Y:S06]  /*3630*/  I2F R193, R186 ;  /* 0x000000ba00c17306 */ /* 0x000fec0000201400 */
[----:B------:R-:W-:Y:S01]  /*3640*/  HMMA.16816.F32.BF16 R164, R12, R112, R36 ;  /* 0x000000700ca4723c */ /* 0x000fe20000041824 */
[----:B------:R-:W1:Y:S01]  /*3650*/  LDSM.16.M88.4 R36, [R237] ;  /* 0x00000000ed24783b */ /* 0x000e620000000200 */
[----:B------:R-:W-:Y:S06]  /*3660*/  I2F R194, R187 ;  /* 0x000000bb00c27306 */ /* 0x000fec0000201400 */
[----:B------:R-:W-:Y:S02]  /*3670*/  HMMA.16816.F32.BF16 R72, R16, R24, RZ ;  /* 0x000000181048723c */ /* 0x000fe400000418ff */
[----:B------:R-:W-:Y:S06]  /*3680*/  I2F R195, R189 ;  /* 0x000000bd00c37306 */ /* 0x000fec0000201400 */
[----:B------:R-:W-:Y:S02]  /*3690*/  HMMA.16816.F32.BF16 R80, R12, R40, R76 ;  /* 0x000000280c50723c */ /* 0x000fe4000004184c */
[----:B------:R-:W-:Y:S06]  /*36a0*/  I2F R196, R190 ;  /* 0x000000be00c47306 */ /* 0x000fec0000201400 */
[----:B------:R-:W-:Y:S08]  /*36b0*/  HMMA.16816.F32.BF16 R24, R20, R26, RZ ;  /* 0x0000001a1418723c */ /* 0x000ff000000418ff */
[C---:B------:R-:W-:Y:S01]  /*36c0*/  HMMA.16816.F32.BF16 R76, R8.reuse, R42, R32 ;  /* 0x0000002a084c723c */ /* 0x040fe20000041820 */
[----:B------:R-:W2:Y:S07]  /*36d0*/  LDSM.16.M88.4 R32, [R237+0x2000] ;  /* 0x00200000ed20783b */ /* 0x000eae0000000200 */
[----:B-----5:R-:W-:Y:S08]  /*36e0*/  HMMA.16816.F32.BF16 R96, R8, R44, R64 ;  /* 0x0000002c0860723c */ /* 0x020ff00000041840 */
[----:B------:R-:W-:Y:S08]  /*36f0*/  HMMA.16816.F32.BF16 R64, R20, R30, RZ ;  /* 0x0000001e1440723c */ /* 0x000ff000000418ff */
[----:B------:R-:W-:Y:S08]  /*3700*/  HMMA.16816.F32.BF16 R104, R12, R44, R68 ;  /* 0x0000002c0c68723c */ /* 0x000ff00000041844 */
[----:B------:R-:W-:Y:S01]  /*3710*/  HMMA.16816.F32.BF16 R108, R8, R56, R48 ;  /* 0x00000038086c723c */ /* 0x000fe20000041830 */
[----:B------:R-:W-:Y:S07]  /*3720*/  LDSM.16.M88.4 R48, [R233] ;  /* 0x00000000e930783b */ /* 0x000fee0000000200 */
[----:B------:R-:W-:Y:S01]  /*3730*/  HMMA.16816.F32.BF16 R68, R16, R30, RZ ;  /* 0x0000001e1044723c */ /* 0x000fe200000418ff */
[----:B------:R-:W3:Y:S07]  /*3740*/  LDSM.16.M88.4 R28, [R238] ;  /* 0x00000000ee1c783b */ /* 0x000eee0000000200 */
[----:B------:R-:W-:Y:S08]  /*3750*/  HMMA.16816.F32.BF16 R84, R8, R40, R72 ;  /* 0x000000280854723c */ /* 0x000ff00000041848 */
[C---:B------:R-:W-:Y:S01]  /*3760*/  HMMA.16816.F32.BF16 R72, R12.reuse, R42, R24 ;  /* 0x0000002a0c48723c */ /* 0x040fe20000041818 */
[----:B------:R-:W4:Y:S07]  /*3770*/  LDSM.16.M88.4 R24, [R238+0x2000] ;  /* 0x00200000ee18783b */ /* 0x000f2e0000000200 */
[----:B------:R-:W-:Y:S08]  /*3780*/  HMMA.16816.F32.BF16 R92, R12, R46, R64 ;  /* 0x0000002e0c5c723c */ /* 0x000ff00000041840 */
[----:B-1----:R-:W-:Y:S08]  /*3790*/  HMMA.16816.F32.BF16 R64, R36, R60, R80 ;  /* 0x0000003c2440723c */ /* 0x002ff00000041850 */
[----:B------:R-:W-:Y:S01]  /*37a0*/  HMMA.16816.F32.BF16 R88, R8, R46, R68 ;  /* 0x0000002e0858723c */ /* 0x000fe20000041844 */
[----:B------:R-:W1:Y:S07]  /*37b0*/  LDSM.16.M88.4 R44, [R100+0x4800] ;  /* 0x00480000642c783b */ /* 0x000e6e0000000200 */
[-C--:B------:R-:W-:Y:S08]  /*37c0*/  HMMA.16816.F32.BF16 R68, R16, R54.reuse, RZ ;  /* 0x000000361044723c */ /* 0x080ff000000418ff */
[----:B------:R-:W-:Y:S08]  /*37d0*/  HMMA.16816.F32.BF16 R52, R20, R54, RZ ;  /* 0x000000361434723c */ /* 0x000ff000000418ff */
[----:B--2---:R-:W-:Y:S08]  /*37e0*/  HMMA.16816.F32.BF16 R40, R32, R60, R84 ;  /* 0x0000003c2028723c */ /* 0x004ff00000041854 */
[----:B---3--:R-:W-:Y:S08]  /*37f0*/  HMMA.16816.F32.BF16 R64, R28, R48, R64 ;  /* 0x000000301c40723c */ /* 0x008ff00000041840 */
[-C--:B------:R-:W-:Y:S08]  /*3800*/  HMMA.16816.F32.BF16 R84, R8, R58.reuse, R68 ;  /* 0x0000003a0854723c */ /* 0x080ff00000041844 */
[----:B------:R-:W-:Y:S01]  /*3810*/  HMMA.16816.F32.BF16 R80, R12, R58, R52 ;  /* 0x0000003a0c50723c */ /* 0x000fe20000041834 */
[----:B------:R-:W2:Y:S07]  /*3820*/  LDSM.16.M88.4 R52, [R100+0x5000] ;  /* 0x005000006434783b */ /* 0x000eae0000000200 */
[----:B----4-:R-:W-:Y:S01]  /*3830*/  HMMA.16816.F32.BF16 R56, R24, R48, R40 ;  /* 0x000000301838723c */ /* 0x010fe20000041828 */
[----:B------:R-:W-:-:S04]  /*3840*/  FMUL.FTZ R0, R64, c[0x0][0x2ec] ;  /* 0x0000bb0040007a20 */ /* 0x000fc80000410000 */
[----:B------:R3:W-:Y:S03]  /*3850*/  MUFU.TANH R227, R0 ;  /* 0x0000000000e37308 */ /* 0x0007e60000002400 */
[-C--:B------:R-:W-:Y:S08]  /*3860*/  HMMA.16816.F32.BF16 R40, R36, R62.reuse, R72 ;  /* 0x0000003e2428723c */ /* 0x080ff00000041848 */
[----:B------:R-:W-:Y:S01]  /*3870*/  HMMA.16816.F32.BF16 R60, R32, R62, R76 ;  /* 0x0000003e203c723c */ /* 0x000fe2000004184c */
[----:B---3--:R-:W-:-:S07]  /*3880*/  FMUL.FTZ R0, R65, c[0x0][0x2ec] ;  /* 0x0000bb0041007a20 */ /* 0x008fce0000410000 */
[----:B-1----:R-:W-:Y:S01]  /*3890*/  HMMA.16816.F32.BF16 R72, R36, R44, R104 ;  /* 0x0000002c2448723c */ /* 0x002fe20000041868 */
[----:B------:R1:W-:Y:S07]  /*38a0*/  MUFU.TANH R209, R0 ;  /* 0x0000000000d17308 */ /* 0x0003ee0000002400 */
[----:B------:R-:W-:Y:S01]  /*38b0*/  HMMA.16816.F32.BF16 R68, R28, R50, R40 ;  /* 0x000000321c44723c */ /* 0x000fe20000041828 */
[----:B------:R-:W3:Y:S07]  /*38c0*/  LDSM.16.M88.4 R40, [R233+0x800] ;  /* 0x00080000e928783b */ /* 0x000eee0000000200 */
[C---:B------:R-:W-:Y:S01]  /*38d0*/  HMMA.16816.F32.BF16 R76, R32.reuse, R44, R96 ;  /* 0x0000002c204c723c */ /* 0x040fe20000041860 */
[----:B-1----:R-:W-:Y:S01]  /*38e0*/  FMUL.FTZ R0, R66, c[0x0][0x2ec] ;  /* 0x0000bb0042007a20 */ /* 0x002fe20000410000 */
[----:B------:R-:W1:Y:S03]  /*38f0*/  LDSM.16.M88.4 R96, [R228+0x6800] ;  /* 0x00680000e460783b */ /* 0x000e660000000200 */
[----:B------:R4:W-:Y:S03]  /*3900*/  MUFU.TANH R241, R0 ;  /* 0x0000000000f17308 */ /* 0x0009e60000002400 */
[-C--:B------:R-:W-:Y:S08]  /*3910*/  HMMA.16816.F32.BF16 R88, R32, R46.reuse, R88 ;  /* 0x0000002e2058723c */ /* 0x080ff00000041858 */
[----:B------:R-:W-:Y:S01]  /*3920*/  HMMA.16816.F32.BF16 R92, R36, R46, R92 ;  /* 0x0000002e245c723c */ /* 0x000fe2000004185c */
[----:B------:R-:W5:Y:S01]  /*3930*/  LDSM.16.M88.4 R44, [R233+0x1000] ;  /* 0x00100000e92c783b */ /* 0x000f620000000200 */
[----:B----4-:R-:W-:-:S06]  /*3940*/  FMUL.FTZ R0, R67, c[0x0][0x2ec] ;  /* 0x0000bb0043007a20 */ /* 0x010fcc0000410000 */
[----:B------:R-:W-:Y:S01]  /*3950*/  HMMA.16816.F32.BF16 R64, R24, R50, R60 ;  /* 0x000000321840723c */ /* 0x000fe2000004183c */
[----:B------:R4:W-:Y:S07]  /*3960*/  MUFU.TANH R214, R0 ;  /* 0x0000000000d67308 */ /* 0x0009ee0000002400 */
[----:B--2---:R-:W-:Y:S01]  /*3970*/  HMMA.16816.F32.BF16 R140, R32, R54, R84 ;  /* 0x00000036208c723c */ /* 0x004fe20000041854 */
[----:B------:R-:W2:Y:S07]  /*3980*/  LDSM.16.M88.4 R84, [R228+0x6000] ;  /* 0x00600000e454783b */ /* 0x000eae0000000200 */
[----:B---3--:R-:W-:Y:S01]  /*3990*/  HMMA.16816.F32.BF16 R48, R28, R40, R72 ;  /* 0x000000281c30723c */ /* 0x008fe20000041848 */
[----:B----4-:R-:W-:-:S04]  /*39a0*/  FMUL.FTZ R0, R56, c[0x0][0x2ec] ;  /* 0x0000bb0038007a20 */ /* 0x010fc80000410000 */
[----:B------:R3:W-:Y:S03]  /*39b0*/  MUFU.TANH R248, R0 ;  /* 0x0000000000f87308 */ /* 0x0007e60000002400 */
[-C--:B------:R-:W-:Y:S01]  /*39c0*/  HMMA.16816.F32.BF16 R120, R24, R42.reuse, R88 ;  /* 0x0000002a1878723c */ /* 0x080fe20000041858 */
[----:B------:R-:W-:Y:S07]  /*39d0*/  LDSM.16.M88.4 R88, [R228+0x7800] ;  /* 0x00780000e458783b */ /* 0x000fee0000000200 */
[----:B------:R-:W-:Y:S01]  /*39e0*/  HMMA.16816.F32.BF16 R104, R28, R42, R92 ;  /* 0x0000002a1c68723c */ /* 0x000fe2000004185c */
[----:B------:R-:W-:Y:S01]  /*39f0*/  LDSM.16.M88.4 R92, [R234+0x6000] ;  /* 0x00600000ea5c783b */ /* 0x000fe20000000200 */
[----:B---3--:R-:W-:-:S06]  /*3a00*/  FMUL.FTZ R0, R57, c[0x0][0x2ec] ;  /* 0x0000bb0039007a20 */ /* 0x008fcc0000410000 */
[C---:B------:R-:W-:Y:S01]  /*3a10*/  HMMA.16816.F32.BF16 R136, R36.reuse, R54, R80 ;  /* 0x000000362488723c */ /* 0x040fe20000041850 */
[----:B------:R3:W-:Y:S01]  /*3a20*/  MUFU.TANH R215, R0 ;  /* 0x0000000000d77308 */ /* 0x0007e20000002400 */
[----:B------:R-:W4:Y:S06]  /*3a30*/  LDSM.16.M88.4 R80, [R228+0x7000] ;  /* 0x00700000e450783b */ /* 0x000f2c0000000200 */
[----:B------:R-:W-:Y:S08]  /*3a40*/  HMMA.16816.F32.BF16 R60, R36, R52, R116 ;  /* 0x00000034243c723c */ /* 0x000ff00000041874 */
[----:B-1----:R-:W-:Y:S01]  /*3a50*/  HMMA.16816.F32.BF16 R72, R16, R96, RZ ;  /* 0x000000601048723c */ /* 0x002fe200000418ff */
[----:B---3--:R-:W-:-:S04]  /*3a60*/  FMUL.FTZ R0, R58, c[0x0][0x2ec] ;  /* 0x0000bb003a007a20 */ /* 0x008fc80000410000 */
[----:B------:R1:W-:Y:S02]  /*3a70*/  MUFU.TANH R251, R0 ;  /* 0x0000000000fb7308 */ /* 0x0003e40000002400 */
[----:B-1----:R-:W-:Y:S02]  /*3a80*/  FMUL.FTZ R0, R59, c[0x0][0x2ec] ;  /* 0x0000bb003b007a20 */ /* 0x002fe40000410000 */
[----:B------:R-:W-:Y:S04]  /*3a90*/  HMMA.16816.F32.BF16 R56, R32, R52, R108 ;  /* 0x000000342038723c */ /* 0x000fe8000004186c */
[----:B------:R1:W-:Y:S04]  /*3aa0*/  MUFU.TANH R223, R0 ;  /* 0x0000000000df7308 */ /* 0x0003e80000002400 */
[----:B-----5:R-:W-:Y:S08]  /*3ab0*/  HMMA.16816.F32.BF16 R108, R28, R44, R60 ;  /* 0x0000002c1c6c723c */ /* 0x020ff0000004183c */
[----:B--2---:R-:W-:Y:S01]  /*3ac0*/  HMMA.16816.F32.BF16 R52, R16, R86, RZ ;  /* 0x000000561034723c */ /* 0x004fe200000418ff */
[----:B-1----:R-:W-:-:S04]  /*3ad0*/  FMUL.FTZ R0, R68, c[0x0][0x2ec] ;  /* 0x0000bb0044007a20 */ /* 0x002fc80000410000 */
[----:B------:R1:W-:Y:S03]  /*3ae0*/  MUFU.TANH R198, R0 ;  /* 0x0000000000c67308 */ /* 0x0003e60000002400 */
[----:B------:R-:W-:Y:S08]  /*3af0*/  HMMA.16816.F32.BF16 R116, R24, R44, R56 ;  /* 0x0000002c1874723c */ /* 0x000ff00000041838 */
[----:B------:R-:W-:Y:S01]  /*3b00*/  HMMA.16816.F32.BF16 R56, R16, R102, RZ ;  /* 0x000000661038723c */ /* 0x000fe200000418ff */
[----:B-1----:R-:W-:-:S07]  /*3b10*/  FMUL.FTZ R0, R69, c[0x0][0x2ec] ;  /* 0x0000bb0045007a20 */ /* 0x002fce0000410000 */
[----:B----4-:R-:W-:Y:S01]  /*3b20*/  HMMA.16816.F32.BF16 R60, R16, R82, RZ ;  /* 0x00000052103c723c */ /* 0x010fe200000418ff */
        /* <DEDUP_REMOVED lines=8> */
[----:B------:R-:W-:Y:S01]  /*3bb0*/  HMMA.16816.F32.BF16 R68, R24, R40, R76 ;  /* 0x000000281844723c */ /* 0x000fe2000004184c */
[----:B------:R1:W-:Y:S07]  /*3bc0*/  MUFU.TANH R113, R0 ;  /* 0x0000000000717308 */ /* 0x0003ee0000002400 */
[C---:B------:R-:W-:Y:S08]  /*3bd0*/  HMMA.16816.F32.BF16 R40, R16.reuse, R88, RZ ;  /* 0x000000581028723c */ /* 0x040ff000000418ff */
[----:B------:R-:W-:Y:S01]  /*3be0*/  HMMA.16816.F32.BF16 R76, R16, R84, RZ ;  /* 0x00000054104c723c */ /* 0x000fe200000418ff */
[----:B-1----:R-:W-:-:S04]  /*3bf0*/  FMUL.FTZ R0, R64, c[0x0][0x2ec] ;  /* 0x0000bb0040007a20 */ /* 0x002fc80000410000 */
[----:B------:R1:W-:Y:S03]  /*3c00*/  MUFU.TANH R208, R0 ;  /* 0x0000000000d07308 */ /* 0x0003e60000002400 */
[----:B------:R-:W-:Y:S08]  /*3c10*/  HMMA.16816.F32.BF16 R60, R20, R80, RZ ;  /* 0x00000050143c723c */ /* 0x000ff000000418ff */
[----:B------:R-:W-:Y:S01]  /*3c20*/  HMMA.16816.F32.BF16 R216, R8, R132, R40 ;  /* 0x0000008408d8723c */ /* 0x000fe20000041828 */
[----:B------:R-:W2:Y:S01]  /*3c30*/  LDSM.16.M88.4 R40, [R100+0x5800] ;  /* 0x005800006428783b */ /* 0x000ea20000000200 */
[----:B-1----:R-:W-:-:S06]  /*3c40*/  FMUL.FTZ R0, R65, c[0x0][0x2ec] ;  /* 0x0000bb0041007a20 */ /* 0x002fcc0000410000 */
[----:B------:R-:W-:Y:S01]  /*3c50*/  HMMA.16816.F32.BF16 R148, R8, R92, R76 ;  /* 0x0000005c0894723c */ /* 0x000fe2000004184c */
[----:B------:R1:W-:Y:S06]  /*3c60*/  MUFU.TANH R101, R0 ;  /* 0x0000000000657308 */ /* 0x0003ec0000002400 */
[C---:B------:R-:W-:Y:S02]  /*3c70*/  IADD3 R76, R5.reuse, 0x41, RZ ;  /* 0x00000041054c7810 */ /* 0x040fe40007ffe0ff */
[C---:B------:R-:W-:Y:S02]  /*3c80*/  IADD3 R78, R5.reuse, 0x48, RZ ;  /* 0x00000048054e7810 */ /* 0x040fe40007ffe0ff */
[----:B------:R-:W-:Y:S01]  /*3c90*/  IADD3 R77, R5, 0x49, RZ ;  /* 0x00000049054d7810 */ /* 0x000fe20007ffe0ff */
        /* <DEDUP_REMOVED lines=10> */
[----:B-1----:R-:W-:-:S07]  /*3d40*/  FMUL.FTZ R0, R49, c[0x0][0x2ec] ;  /* 0x0000bb0031007a20 */ /* 0x002fce0000410000 */
[----:B------:R-:W-:Y:S01]  /*3d50*/  HMMA.16816.F32.BF16 R84, R20, R86, RZ ;  /* 0x000000561454723c */ /* 0x000fe200000418ff */
[----:B------:R1:W-:Y:S02]  /*3d60*/  MUFU.TANH R2, R0 ;  /* 0x0000000000027308 */ /* 0x0003e40000002400 */
[----:B-1----:R-:W-:-:S06]  /*3d70*/  FMUL.FTZ R0, R50, c[0x0][0x2ec] ;  /* 0x0000bb0032007a20 */ /* 0x002fcc0000410000 */
[----:B------:R1:W-:Y:S02]  /*3d80*/  MUFU.TANH R213, R0 ;  /* 0x0000000000d57308 */ /* 0x0003e40000002400 */
[----:B-1----:R-:W-:Y:S02]  /*3d90*/  FMUL.FTZ R0, R51, c[0x0][0x2ec] ;  /* 0x0000bb0033007a20 */ /* 0x002fe40000410000 */
[C---:B------:R-:W-:Y:S04]  /*3da0*/  HMMA.16816.F32.BF16 R48, R16.reuse, R80, RZ ;  /* 0x000000501030723c */ /* 0x040fe800000418ff */
[----:B------:R1:W-:Y:S04]  /*3db0*/  MUFU.TANH R224, R0 ;  /* 0x0000000000e07308 */ /* 0x0003e80000002400 */
[----:B------:R-:W-:Y:S08]  /*3dc0*/  HMMA.16816.F32.BF16 R16, R16, R90, RZ ;  /* 0x0000005a1010723c */ /* 0x000ff000000418ff */
[----:B------:R-:W-:Y:S01]  /*3dd0*/  HMMA.16816.F32.BF16 R80, R20, R82, RZ ;  /* 0x000000521450723c */ /* 0x000fe200000418ff */
[----:B-1----:R-:W-:-:S04]  /*3de0*/  FMUL.FTZ R0, R68, c[0x0][0x2ec] ;  /* 0x0000bb0044007a20 */ /* 0x002fc80000410000 */
[----:B------:R1:W3:Y:S03]  /*3df0*/  MUFU.TANH R231, R0 ;  /* 0x0000000000e77308 */ /* 0x0002e60000002400 */
[C---:B------:R-:W-:Y:S08]  /*3e00*/  HMMA.16816.F32.BF16 R200, R8.reuse, R128, R48 ;  /* 0x0000008008c8723c */ /* 0x040ff00000041830 */
[----:B------:R-:W-:Y:S01]  /*3e10*/  HMMA.16816.F32.BF16 R244, R8, R134, R16 ;  /* 0x0000008608f4723c */ /* 0x000fe20000041810 */
[----:B------:R-:W4:Y:S01]  /*3e20*/  LDSM.16.M88.4 R16, [R233+0x1800] ;  /* 0x00180000e910783b */ /* 0x000f220000000200 */
[----:B-1----:R-:W-:-:S06]  /*3e30*/  FMUL.FTZ R0, R69, c[0x0][0x2ec] ;  /* 0x0000bb0045007a20 */ /* 0x002fcc0000410000 */
[----:B--2---:R-:W-:Y:S01]  /*3e40*/  HMMA.16816.F32.BF16 R48, R32, R40, R156 ;  /* 0x000000282030723c */ /* 0x004fe2000004189c */
[----:B---3--:R-:W-:Y:S01]  /*3e50*/  IMAD.MOV.U32 R141, RZ, RZ, R231 ;  /* 0x000000ffff8d7224 */ /* 0x008fe200078e00e7 */
[----:B------:R1:W2:Y:S05]  /*3e60*/  MUFU.TANH R212, R0 ;  /* 0x0000000000d47308 */ /* 0x0002aa0000002400 */
[----:B------:R-:W-:Y:S01]  /*3e70*/  MOV R158, R141 ;  /* 0x0000008d009e7202 */ /* 0x000fe20000000f00 */
[----:B-1----:R-:W-:Y:S02]  /*3e80*/  FMUL.FTZ R0, R70, c[0x0][0x2ec] ;  /* 0x0000bb0046007a20 */ /* 0x002fe40000410000 */
[----:B--2---:R-:W-:-:S02]  /*3e90*/  IMAD.MOV.U32 R157, RZ, RZ, R212 ;  /* 0x000000ffff9d7224 */ /* 0x004fc400078e00d4 */
[----:B------:R1:W-:Y:S02]  /*3ea0*/  MUFU.TANH R197, R0 ;  /* 0x0000000000c57308 */ /* 0x0003e40000002400 */
[----:B-1----:R-:W-:Y:S02]  /*3eb0*/  FMUL.FTZ R0, R71, c[0x0][0x2ec] ;  /* 0x0000bb0047007a20 */ /* 0x002fe40000410000 */
[----:B------:R-:W-:Y:S04]  /*3ec0*/  HMMA.16816.F32.BF16 R68, R20, R102, RZ ;  /* 0x000000661444723c */ /* 0x000fe800000418ff */
[----:B------:R-:W-:Y:S08]  /*3ed0*/  I2F R102, R78 ;  /* 0x0000004e00667306 */ /* 0x000ff00000201400 */
[----:B------:R1:W-:Y:S08]  /*3ee0*/  MUFU.TANH R211, R0 ;  /* 0x0000000000d37308 */ /* 0x0003f00000002400 */
[----:B------:R-:W-:Y:S04]  /*3ef0*/  I2F R103, R77 ;  /* 0x0000004d00677306 */ /* 0x000fe80000201400 */
[----:B------:R-:W-:Y:S01]  /*3f00*/  HMMA.16816.F32.BF16 R68, R12, R114, R68 ;  /* 0x000000720c44723c */ /* 0x000fe20000041844 */
[----:B-1----:R-:W-:-:S04]  /*3f10*/  FMUL.FTZ R0, R104, c[0x0][0x2ec] ;  /* 0x0000bb0068007a20 */ /* 0x002fc80000410000 */
[----:B------:R1:W2:Y:S02]  /*3f20*/  MUFU.TANH R229, R0 ;  /* 0x0000000000e57308 */ /* 0x0002a40000002400 */
[----:B-1----:R-:W-:Y:S02]  /*3f30*/  FMUL.FTZ R0, R105, c[0x0][0x2ec] ;  /* 0x0000bb0069007a20 */ /* 0x002fe40000410000 */
[----:B--2---:R-:W-:-:S04]  /*3f40*/  IMAD.MOV.U32 R140, RZ, RZ, R229 ;  /* 0x000000ffff8c7224 */ /* 0x004fc800078e00e5 */
[----:B------:R1:W2:Y:S02]  /*3f50*/  MUFU.TANH R226, R0 ;  /* 0x0000000000e27308 */ /* 0x0002a40000002400 */
[----:B-1----:R-:W-:Y:S02]  /*3f60*/  FMUL.FTZ R0, R106, c[0x0][0x2ec] ;  /* 0x0000bb006a007a20 */ /* 0x002fe40000410000 */
[----:B--2---:R-:W-:-:S04]  /*3f70*/  IMAD.MOV.U32 R143, RZ, RZ, R226 ;  /* 0x000000ffff8f7224 */ /* 0x004fc800078e00e2 */
[----:B------:R1:W2:Y:S02]  /*3f80*/  MUFU.TANH R250, R0 ;  /* 0x0000000000fa7308 */ /* 0x0002a40000002400 */
[----:B-1----:R-:W-:Y:S02]  /*3f90*/  FMUL.FTZ R0, R107, c[0x0][0x2ec] ;  /* 0x0000bb006b007a20 */ /* 0x002fe40000410000 */
[----:B------:R-:W-:Y:S01]  /*3fa0*/  HMMA.16816.F32.BF16 R104, R8, R94, R52 ;  /* 0x0000005e0868723c */ /* 0x000fe20000041834 */
[----:B--2---:R-:W-:-:S03]  /*3fb0*/  IMAD.MOV.U32 R79, RZ, RZ, R250 ;  /* 0x000000ffff4f7224 */ /* 0x004fc600078e00fa */
[----:B------:R1:W-:Y:S04]  /*3fc0*/  MUFU.TANH R112, R0 ;  /* 0x0000000000707308 */ /* 0x0003e80000002400 */
[----:B------:R-:W-:Y:S08]  /*3fd0*/  HMMA.16816.F32.BF16 R52, R28, R46, R136 ;  /* 0x0000002e1c34723c */ /* 0x000ff00000041888 */
[----:B------:R-:W-:Y:S01]  /*3fe0*/  HMMA.16816.F32.BF16 R8, R36, R40, R164 ;  /* 0x000000282408723c */ /* 0x000fe200000418a4 */
[----:B-1----:R-:W-:-:S04]  /*3ff0*/  FMUL.FTZ R0, R120, c[0x0][0x2ec] ;  /* 0x0000bb0078007a20 */ /* 0x002fc80000410000 */
[----:B------:R1:W2:Y:S02]  /*4000*/  MUFU.TANH R222, R0 ;  /* 0x0000000000de7308 */ /* 0x0002a40000002400 */
[----:B------:R-:W-:Y:S01]  /*4010*/  MOV R166, R251 ;  /* 0x000000fb00a67202 */ /* 0x000fe20000000f00 */
[----:B------:R-:W-:Y:S01]  /*4020*/  IMAD.MOV.U32 R164, RZ, RZ, R101 ;  /* 0x000000ffffa47224 */ /* 0x000fe200078e0065 */
[----:B------:R-:W-:-:S04]  /*4030*/  MOV R167, R113 ;  /* 0x0000007100a77202 */ /* 0x000fc80000000f00 */
[----:B------:R-:W-:Y:S01]  /*4040*/  I2F R101, R76 ;  /* 0x0000004c00657306 */ /* 0x000fe20000201400 */
[----:B-1----:R-:W-:-:S10]  /*4050*/  FMUL.FTZ R0, R121, c[0x0][0x2ec] ;  /* 0x0000bb0079007a20 */ /* 0x002fd40000410000 */
[----:B----4-:R-:W-:Y:S01]  /*4060*/  HMMA.16816.F32.BF16 R44, R28, R16, R8 ;  /* 0x000000101c2c723c */ /* 0x010fe20000041808 */
[----:B--2---:R-:W-:Y:S01]  /*4070*/  IMAD.MOV.U32 R141, RZ, RZ, R222 ;  /* 0x000000ffff8d7224 */ /* 0x004fe200078e00de */
[----:B------:R1:W2:Y:S06]  /*4080*/  MUFU.TANH R232, R0 ;  /* 0x0000000000e87308 */ /* 0x0002ac0000002400 */
[-C--:B------:R-:W-:Y:S07]  /*4090*/  HMMA.16816.F32.BF16 R8, R36, R42.reuse, R68 ;  /* 0x0000002a2408723c */ /* 0x080fee0000041844 */
[C---:B------:R-:W-:Y:S01]  /*40a0*/  IADD3 R68, R5.reuse, 0x58, RZ ;  /* 0x0000005805447810 */ /* 0x040fe20007ffe0ff */
[----:B------:R-:W-:Y:S01]  /*40b0*/  HMMA.16816.F32.BF16 R40, R32, R42, R72 ;  /* 0x0000002a2028723c */ /* 0x000fe20000041848 */
[C---:B------:R-:W-:Y:S01]  /*40c0*/  IADD3 R70, R5.reuse, 0x60, RZ ;  /* 0x0000006005467810 */ /* 0x040fe20007ffe0ff */
[----:B-1----:R-:W-:Y:S01]  /*40d0*/  FMUL.FTZ R0, R122, c[0x0][0x2ec] ;  /* 0x0000bb007a007a20 */ /* 0x002fe20000410000 */
[C---:B------:R-:W-:Y:S01]  /*40e0*/  IADD3 R69, R5.reuse, 0x68, RZ ;  /* 0x0000006805457810 */ /* 0x040fe20007ffe0ff */
[----:B--2---:R-:W-:Y:S01]  /*40f0*/  IMAD.MOV.U32 R142, RZ, RZ, R232 ;  /* 0x000000ffff8e7224 */ /* 0x004fe200078e00e8 */
[C---:B------:R-:W-:Y:S01]  /*4100*/  IADD3 R71, R5.reuse, 0x69, RZ ;  /* 0x0000006905477810 */ /* 0x040fe20007ffe0ff */
[----:B------:R1:W2:Y:S01]  /*4110*/  MUFU.TANH R4, R0 ;  /* 0x0000000000047308 */ /* 0x0002a20000002400 */
[C---:B------:R-:W-:Y:S01]  /*4120*/  IADD3 R74, R5.reuse, 0x51, RZ ;  /* 0x00000051054a7810 */ /* 0x040fe20007ffe0ff */
[----:B------:R-:W-:Y:S01]  /*4130*/  IMAD.MOV.U32 R159, RZ, RZ, R142 ;  /* 0x000000ffff9f7224 */ /* 0x000fe200078e008e */
[----:B------:R-:W-:Y:S01]  /*4140*/  IADD3 R72, R5, 0x61, RZ ;  /* 0x0000006105487810 */ /* 0x000fe20007ffe0ff */
[----:B------:R-:W-:Y:S01]  /*4150*/  IMAD.MOV.U32 R142, RZ, RZ, R2 ;  /* 0x000000ffff8e7224 */ /* 0x000fe200078e0002 */
[----:B------:R-:W-:Y:S01]  /*4160*/  IADD3 R2, R144, 0x40, RZ ;  /* 0x0000004090027810 */ /* 0x000fe20007ffe0ff */
[----:B-1----:R-:W-:Y:S11]  /*4170*/  FMUL.FTZ R0, R123, c[0x0][0x2ec] ;  /* 0x0000bb007b007a20 */ /* 0x002ff60000410000 */
[----:B------:R-:W-:Y:S01]  /*4180*/  @!UPT UIADD3 URZ, URZ, URZ, URZ ;  /* 0x0000003f3f3ff290 */ /* 0x000fe2000fffe03f */
[----:B------:R-:W-:Y:S01]  /*4190*/  HMMA.16816.F32.BF16 R40, R24, R18, R40 ;  /* 0x000000121828723c */ /* 0x000fe20000041828 */
[----:B------:R1:W-:Y:S02]  /*41a0*/  MUFU.TANH R122, R0 ;  /* 0x00000000007a7308 */ /* 0x0003e40000002400 */
[----:B-1----:R-:W-:-:S06]  /*41b0*/  FMUL.FTZ R0, R108, c[0x0][0x2ec] ;  /* 0x0000bb006c007a20 */ /* 0x002fcc0000410000 */
[----:B------:R1:W-:Y:S02]  /*41c0*/  MUFU.TANH R123, R0 ;  /* 0x00000000007b7308 */ /* 0x0003e40000002400 */
[----:B-1----:R-:W-:-:S06]  /*41d0*/  FMUL.FTZ R0, R109, c[0x0][0x2ec] ;  /* 0x0000bb006d007a20 */ /* 0x002fcc0000410000 */
[----:B------:R1:W-:Y:S02]  /*41e0*/  MUFU.TANH R120, R0 ;  /* 0x0000000000787308 */ /* 0x0003e40000002400 */
[----:B-1----:R-:W-:Y:S02]  /*41f0*/  FMUL.FTZ R0, R110, c[0x0][0x2ec] ;  /* 0x0000bb006e007a20 */ /* 0x002fe40000410000 */
[----:B------:R-:W-:-:S04]  /*4200*/  IMAD.MOV.U32 R110, RZ, RZ, R248 ;  /* 0x000000ffff6e7224 */ /* 0x000fc800078e00f8 */
[----:B------:R1:W3:Y:S02]  /*4210*/  MUFU.TANH R210, R0 ;  /* 0x0000000000d27308 */ /* 0x0002e40000002400 */
[----:B-1----:R-:W-:Y:S02]  /*4220*/  FMUL.FTZ R0, R111, c[0x0][0x2ec] ;  /* 0x0000bb006f007a20 */ /* 0x002fe40000410000 */
[----:B------:R-:W-:-:S04]  /*4230*/  IMAD.MOV.U32 R111, RZ, RZ, R242 ;  /* 0x000000ffff6f7224 */ /* 0x000fc800078e00f2 */
[----:B------:R1:W4:Y:S02]  /*4240*/  MUFU.TANH R109, R0 ;  /* 0x00000000006d7308 */ /* 0x0003240000002400 */
[----:B-1----:R-:W-:Y:S01]  /*4250*/  FMUL.FTZ R0, R116, c[0x0][0x2ec] ;  /* 0x0000bb0074007a20 */ /* 0x002fe20000410000 */
[----:B------:R-:W-:-:S05]  /*4260*/  MOV R116, R241 ;  /* 0x000000f100747202 */ /* 0x000fca0000000f00 */
[----:B------:R1:W5:Y:S02]  /*4270*/  MUFU.TANH R243, R0 ;  /* 0x0000000000f37308 */ /* 0x0003640000002400 */
[----:B-1----:R-:W-:Y:S02]  /*4280*/  FMUL.FTZ R0, R117, c[0x0][0x2ec] ;  /* 0x0000bb0075007a20 */ /* 0x002fe40000410000 */
[----:B------:R-:W-:-:S04]  /*4290*/  IMAD.MOV.U32 R117, RZ, RZ, R224 ;  /* 0x000000ffff757224 */ /* 0x000fc800078e00e0 */
[----:B------:R1:W-:Y:S02]  /*42a0*/  MUFU.TANH R252, R0 ;  /* 0x0000000000fc7308 */ /* 0x0003e40000002400 */
[----:B-1----:R-:W-:Y:S01]  /*42b0*/  FMUL.FTZ R0, R118, c[0x0][0x2ec] ;  /* 0x0000bb0076007a20 */ /* 0x002fe20000410000 */
[----:B------:R-:W-:-:S05]  /*42c0*/  MOV R118, R227 ;  /* 0x000000e300767202 */ /* 0x000fca0000000f00 */
[----:B------:R1:W1:Y:S02]  /*42d0*/  MUFU.TANH R121, R0 ;  /* 0x0000000000797308 */ /* 0x0002640000002400 */
[----:B-1----:R-:W-:Y:S02]  /*42e0*/  FMUL.FTZ R0, R119, c[0x0][0x2ec] ;  /* 0x0000bb0077007a20 */ /* 0x002fe40000410000 */
[----:B------:R-:W-:-:S04]  /*42f0*/  IMAD.MOV.U32 R119, RZ, RZ, R225 ;  /* 0x000000ffff777224 */ /* 0x000fc800078e00e1 */
        /* <DEDUP_REMOVED lines=8> */
[C---:B------:R-:W-:Y:S04]  /*4380*/  HMMA.16816.F32.BF16 R52, R20.reuse, R96, RZ ;  /* 0x000000601434723c */ /* 0x040fe800000418ff */
[----:B------:R1:W-:Y:S04]  /*4390*/  MUFU.TANH R251, R0 ;  /* 0x0000000000fb7308 */ /* 0x0003e80000002400 */
[----:B------:R-:W-:Y:S01]  /*43a0*/  HMMA.16816.F32.BF16 R96, R20, R98, RZ ;  /* 0x000000621460723c */ /* 0x000fe200000418ff */
[----:B-1----:R-:W-:-:S04]  /*43b0*/  FMUL.FTZ R0, R56, c[0x0][0x2ec] ;  /* 0x0000bb0038007a20 */ /* 0x002fc80000410000 */
[----:B------:R1:W1:Y:S11]  /*43c0*/  MUFU.TANH R165, R0 ;  /* 0x0000000000a57308 */ /* 0x0002760000002400 */
[----:B------:R-:W-:Y:S08]  /*43d0*/  @!UPT UIADD3 URZ, URZ, URZ, URZ ;  /* 0x0000003f3f3ff290 */ /* 0x000ff0000fffe03f */
[----:B------:R-:W-:Y:S01]  /*43e0*/  HMMA.16816.F32.BF16 R96, R12, R126, R96 ;  /* 0x0000007e0c60723c */ /* 0x000fe20000041860 */
[----:B-1----:R-:W-:-:S06]  /*43f0*/  FMUL.FTZ R0, R57, c[0x0][0x2ec] ;  /* 0x0000bb0039007a20 */ /* 0x002fcc0000410000 */
[----:B------:R-:W-:Y:S01]  /*4400*/  IMAD.MOV.U32 R126, RZ, RZ, R209 ;  /* 0x000000ffff7e7224 */ /* 0x000fe200078e00d1 */
[----:B------:R1:W1:Y:S01]  /*4410*/  MUFU.TANH R248, R0 ;  /* 0x0000000000f87308 */ /* 0x0002620000002400 */
[----:B------:R-:W-:Y:S02]  /*4420*/  IMAD.MOV.U32 R127, RZ, RZ, R214 ;  /* 0x000000ffff7f7224 */ /* 0x000fe400078e00d6 */
[----:B-1----:R-:W-:-:S05]  /*4430*/  FMUL.FTZ R0, R58, c[0x0][0x2ec] ;  /* 0x0000bb003a007a20 */ /* 0x002fca0000410000 */
[----:B------:R1:W-:Y:S02]  /*4440*/  MUFU.TANH R156, R0 ;  /* 0x00000000009c7308 */ /* 0x0003e40000002400 */
[----:B-1----:R-:W-:Y:S02]  /*4450*/  FMUL.FTZ R0, R59, c[0x0][0x2ec] ;  /* 0x0000bb003b007a20 */ /* 0x002fe40000410000 */
[C---:B------:R-:W-:Y:S04]  /*4460*/  HMMA.16816.F32.BF16 R56, R20.reuse, R88, RZ ;  /* 0x000000581438723c */ /* 0x040fe800000418ff */
[----:B------:R1:W-:Y:S04]  /*4470*/  MUFU.TANH R231, R0 ;  /* 0x0000000000e77308 */ /* 0x0003e80000002400 */
[----:B------:R-:W-:Y:S08]  /*4480*/  HMMA.16816.F32.BF16 R88, R20, R90, RZ ;  /* 0x0000005a1458723c */ /* 0x000ff000000418ff */
[----:B------:R-:W-:Y:S01]  /*4490*/  HMMA.16816.F32.BF16 R20, R24, R16, R48 ;  /* 0x000000101814723c */ /* 0x000fe20000041830 */
[----:B-1----:R-:W-:-:S04]  /*44a0*/  FMUL.FTZ R0, R44, c[0x0][0x2ec] ;  /* 0x0000bb002c007a20 */ /* 0x002fc80000410000 */
[----:B------:R1:W1:Y:S03]  /*44b0*/  MUFU.TANH R241, R0 ;  /* 0x0000000000f17308 */ /* 0x0002660000002400 */
[C---:B------:R-:W-:Y:S05]  /*44c0*/  HMMA.16816.F32.BF16 R48, R12.reuse, R92, R64 ;  /* 0x0000005c0c30723c */ /* 0x040fea0000041840 */
[----:B------:R-:W-:Y:S02]  /*44d0*/  I2F R93, R74 ;  /* 0x0000004a005d7306 */ /* 0x000fe40000201400 */
[----:B------:R-:W-:Y:S01]  /*44e0*/  IADD3 R92, R5, 0x50, RZ ;  /* 0x00000050055c7810 */ /* 0x000fe20007ffe0ff */
[----:B------:R-:W-:Y:S01]  /*44f0*/  HMMA.16816.F32.BF16 R64, R12, R124, R52 ;  /* 0x0000007c0c40723c */ /* 0x000fe20000041834 */
[----:B-1----:R-:W-:-:S04]  /*4500*/  FMUL.FTZ R0, R45, c[0x0][0x2ec] ;  /* 0x0000bb002d007a20 */ /* 0x002fc80000410000 */
[----:B------:R-:W-:Y:S02]  /*4510*/  I2F R108, R92 ;  /* 0x0000005c006c7306 */ /* 0x000fe40000201400 */
[----:B------:R-:W-:Y:S01]  /*4520*/  IMAD.MOV.U32 R125, RZ, RZ, R112 ;  /* 0x000000ffff7d7224 */ /* 0x000fe200078e0070 */
[C---:B------:R-:W-:Y:S01]  /*4530*/  HMMA.16816.F32.BF16 R136, R12.reuse, R132, R56 ;  /* 0x000000840c88723c */ /* 0x040fe20000041838 */
[----:B------:R-:W-:Y:S01]  /*4540*/  IMAD.MOV.U32 R124, RZ, RZ, R140 ;  /* 0x000000ffff7c7224 */ /* 0x000fe200078e008c */
[----:B--2---:R-:W-:Y:S02]  /*4550*/  MOV R140, R4 ;  /* 0x00000004008c7202 */ /* 0x004fe40000000f00 */
[----:B------:R-:W-:Y:S01]  /*4560*/  IADD3 R4, R144, 0x48, RZ ;  /* 0x0000004890047810 */ /* 0x000fe20007ffe0ff */
[----:B------:R1:W-:Y:S02]  /*4570*/  MUFU.TANH R242, R0 ;  /* 0x0000000000f27308 */ /* 0x0003e40000002400 */
[----:B------:R-:W-:Y:S01]  /*4580*/  MOV R59, R164 ;  /* 0x000000a4003b7202 */ /* 0x000fe20000000f00 */
[----:B------:R-:W-:Y:S01]  /*4590*/  HMMA.16816.F32.BF16 R112, R12, R128, R60 ;  /* 0x000000800c70723c */ /* 0x000fe2000004183c */
[----:B------:R-:W-:Y:S01]  /*45a0*/  MOV R164, R110 ;  /* 0x0000006e00a47202 */ /* 0x000fe20000000f00 */
[----:B------:R-:W-:-:S02]  /*45b0*/  IMAD.MOV.U32 R110, RZ, RZ, R220 ;  /* 0x000000ffff6e7224 */ /* 0x000fc400078e00dc */
[----:B------:R-:W-:Y:S01]  /*45c0*/  IMAD.MOV.U32 R56, RZ, RZ, R111 ;  /* 0x000000ffff387224 */ /* 0x000fe200078e006f */
[----:B---3--:R-:W-:Y:S01]  /*45d0*/  MOV R111, R210 ;  /* 0x000000d2006f7202 */ /* 0x008fe20000000f00 */
[----:B------:R-:W-:Y:S01]  /*45e0*/  IMAD.MOV.U32 R58, RZ, RZ, R167 ;  /* 0x000000ffff3a7224 */ /* 0x000fe200078e00a7 */
[----:B------:R-:W-:Y:S01]  /*45f0*/  MOV R61, R213 ;  /* 0x000000d5003d7202 */ /* 0x000fe20000000f00 */
[----:B------:R-:W-:Y:S01]  /*4600*/  IMAD.MOV.U32 R60, RZ, RZ, R221 ;  /* 0x000000ffff3c7224 */ /* 0x000fe200078e00dd */
[C---:B------:R-:W-:Y:S01]  /*4610*/  HMMA.16816.F32.BF16 R52, R12.reuse, R94, R84 ;  /* 0x0000005e0c34723c */ /* 0x040fe20000041854 */
[----:B------:R-:W-:Y:S01]  /*4620*/  IMAD.MOV.U32 R167, RZ, RZ, R116 ;  /* 0x000000ffffa77224 */ /* 0x000fe200078e0074 */
[C---:B------:R-:W-:Y:S01]  /*4630*/  IADD3 R63, R5.reuse, 0x59, RZ ;  /* 0x00000059053f7810 */ /* 0x040fe20007ffe0ff */
[----:B------:R-:W-:Y:S01]  /*4640*/  IMAD.MOV.U32 R116, RZ, RZ, R211 ;  /* 0x000000ffff747224 */ /* 0x000fe200078e00d3 */
[----:B------:R-:W-:Y:S01]  /*4650*/  IADD3 R62, R5, 0x70, RZ ;  /* 0x00000070053e7810 */ /* 0x000fe20007ffe0ff */
[----:B-1----:R-:W-:Y:S01]  /*4660*/  FMUL.FTZ R0, R46, c[0x0][0x2ec] ;  /* 0x0000bb002e007a20 */ /* 0x002fe20000410000 */
[----:B------:R-:W-:Y:S01]  /*4670*/  I2F R75, R63 ;  /* 0x0000003f004b7306 */ /* 0x000fe20000201400 */
[----:B------:R-:W-:Y:S01]  /*4680*/  MOV R95, R223 ;  /* 0x000000df005f7202 */ /* 0x000fe20000000f00 */
[----:B------:R-:W-:Y:S01]  /*4690*/  IMAD.MOV.U32 R94, RZ, RZ, R215 ;  /* 0x000000ffff5e7224 */ /* 0x000fe200078e00d7 */
[----:B------:R-:W-:Y:S01]  /*46a0*/  HMMA.16816.F32.BF16 R132, R12, R134, R88 ;  /* 0x000000860c84723c */ /* 0x000fe20000041858 */
[----:B------:R-:W-:-:S02]  /*46b0*/  IMAD.MOV.U32 R57, RZ, RZ, R119 ;  /* 0x000000ffff397224 */ /* 0x000fc400078e0077 */
[----:B------:R-:W-:Y:S02]  /*46c0*/  IMAD.MOV.U32 R119, RZ, RZ, R120 ;  /* 0x000000ffff777224 */ /* 0x000fe400078e0078 */
[----:B------:R1:W-:Y:S01]  /*46d0*/  MUFU.TANH R227, R0 ;  /* 0x0000000000e37308 */ /* 0x0003e20000002400 */
[----:B------:R-:W-:Y:S02]  /*46e0*/  IMAD.MOV.U32 R120, RZ, RZ, R79 ;  /* 0x000000ffff787224 */ /* 0x000fe400078e004f */
[----:B------:R-:W-:Y:S01]  /*46f0*/  HMMA.16816.F32.BF16 R128, R12, R130, R80 ;  /* 0x000000820c80723c */ /* 0x000fe20000041850 */
[----:B------:R-:W-:Y:S04]  /*4700*/  LDSM.16.M88.4 R12, [R100+0x6800] ;  /* 0x00680000640c783b */ /* 0x000fe80000000200 */
[----:B------:R-:W-:Y:S01]  /*4710*/  I2F R79, R68 ;  /* 0x00000044004f7306 */ /* 0x000fe20000201400 */
[----:B-1----:R-:W-:-:S07]  /*4720*/  FMUL.FTZ R0, R47, c[0x0][0x2ec] ;  /* 0x0000bb002f007a20 */ /* 0x002fce0000410000 */
[----:B------:R-:W-:Y:S01]  /*4730*/  I2F R82, R70 ;  /* 0x0000004600527306 */ /* 0x000fe20000201400 */
[----:B------:R-:W-:Y:S01]  /*4740*/  HMMA.16816.F32.BF16 R44, R28, R18, R8 ;  /* 0x000000121c2c723c */ /* 0x000fe20000041808 */
[----:B------:R-:W1:Y:S04]  /*4750*/  LDSM.16.M88.4 R8, [R100+0x6000] ;  /* 0x006000006408783b */ /* 0x000e680000000200 */
[----:B------:R-:W2:Y:S02]  /*4760*/  LDSM.16.M88.4 R16, [R233+0x2000] ;  /* 0x00200000e910783b */ /* 0x000ea40000000200 */
[----:B------:R3:W-:Y:S08]  /*4770*/  MUFU.TANH R226, R0 ;  /* 0x0000000000e27308 */ /* 0x0007f00000002400 */
[----:B------:R-:W-:Y:S01]  /*4780*/  I2F R83, R72 ;  /* 0x0000004800537306 */ /* 0x000fe20000201400 */
[----:B---3--:R-:W-:-:S07]  /*4790*/  FMUL.FTZ R0, R20, c[0x0][0x2ec] ;  /* 0x0000bb0014007a20 */ /* 0x008fce0000410000 */
[----:B------:R-:W-:Y:S08]  /*47a0*/  I2F R81, R69 ;  /* 0x0000004500517306 */ /* 0x000ff00000201400 */
[----:B------:R3:W1:Y:S08]  /*47b0*/  MUFU.TANH R224, R0 ;  /* 0x0000000000e07308 */ /* 0x0006700000002400 */
[----:B------:R-:W-:Y:S01]  /*47c0*/  I2F R80, R71 ;  /* 0x0000004700507306 */ /* 0x000fe20000201400 */
[----:B---3--:R-:W-:-:S07]  /*47d0*/  FMUL.FTZ R0, R21, c[0x0][0x2ec] ;  /* 0x0000bb0015007a20 */ /* 0x008fce0000410000 */
[----:B------:R-:W-:Y:S08]  /*47e0*/  I2F R73, R62 ;  /* 0x0000003e00497306 */ /* 0x000ff00000201400 */
[----:B------:R3:W-:Y:S02]  /*47f0*/  MUFU.TANH R225, R0 ;  /* 0x0000000000e17308 */ /* 0x0007e40000002400 */
[----:B---3--:R-:W-:-:S06]  /*4800*/  FMUL.FTZ R0, R22, c[0x0][0x2ec] ;  /* 0x0000bb0016007a20 */ /* 0x008fcc0000410000 */
[----:B------:R3:W1:Y:S02]  /*4810*/  MUFU.TANH R221, R0 ;  /* 0x0000000000dd7308 */ /* 0x0006640000002400 */
[----:B---3--:R-:W-:Y:S02]  /*4820*/  FMUL.FTZ R0, R23, c[0x0][0x2ec] ;  /* 0x0000bb0017007a20 */ /* 0x008fe40000410000 */
[----:B-1----:R-:W-:Y:S04]  /*4830*/  HMMA.16816.F32.BF16 R20, R36, R8, R48 ;  /* 0x000000082414723c */ /* 0x002fe80000041830 */
[----:B------:R1:W3:Y:S04]  /*4840*/  MUFU.TANH R220, R0 ;  /* 0x0000000000dc7308 */ /* 0x0002e80000002400 */
[----:B------:R-:W-:Y:S01]  /*4850*/  HMMA.16816.F32.BF16 R48, R32, R10, R104 ;  /* 0x0000000a2030723c */ /* 0x000fe20000041868 */
[----:B-1----:R-:W-:-:S04]  /*4860*/  FMUL.FTZ R0, R44, c[0x0][0x2ec] ;  /* 0x0000bb002c007a20 */ /* 0x002fc80000410000 */
[----:B------:R1:W-:Y:S11]  /*4870*/  MUFU.TANH R222, R0 ;  /* 0x0000000000de7308 */ /* 0x0003f60000002400 */
[----:B--2---:R-:W-:Y:S01]  /*4880*/  HMMA.16816.F32.BF16 R20, R28, R16, R20 ;  /* 0x000000101c14723c */ /* 0x004fe20000041814 */
[----:B-1----:R-:W-:-:S04]  /*4890*/  FMUL.FTZ R0, R45, c[0x0][0x2ec] ;  /* 0x0000bb002d007a20 */ /* 0x002fc80000410000 */
[----:B------:R1:W-:Y:S02]  /*48a0*/  MUFU.TANH R223, R0 ;  /* 0x0000000000df7308 */ /* 0x0003e40000002400 */
[----:B-1----:R-:W-:-:S06]  /*48b0*/  FMUL.FTZ R0, R46, c[0x0][0x2ec] ;  /* 0x0000bb002e007a20 */ /* 0x002fcc0000410000 */
[----:B------:R1:W2:Y:S02]  /*48c0*/  MUFU.TANH R213, R0 ;  /* 0x0000000000d57308 */ /* 0x0002a40000002400 */
[----:B-1----:R-:W-:Y:S02]  /*48d0*/  FMUL.FTZ R0, R47, c[0x0][0x2ec] ;  /* 0x0000bb002f007a20 */ /* 0x002fe40000410000 */
[----:B------:R-:W-:Y:S04]  /*48e0*/  HMMA.16816.F32.BF16 R44, R32, R8, R148 ;  /* 0x00000008202c723c */ /* 0x000fe80000041894 */
[----:B------:R1:W-:Y:S03]  /*48f0*/  MUFU.TANH R215, R0 ;  /* 0x0000000000d77308 */ /* 0x0003e60000002400 */
[----:B------:R-:W-:-:S04]  /*4900*/  IMNMX R8, R144, UR9, PT ;  /* 0x0000000990087c17 */ /* 0x000fc8000b800200 */
[-C--:B------:R-:W-:Y:S02]  /*4910*/  ISETP.GE.AND P0, PT, R145, R8.reuse, PT ;  /* 0x000000089100720c */ /* 0x080fe40003f06270 */
[----:B------:R-:W-:Y:S01]  /*4920*/  ISETP.GE.AND P6, PT, R146, R8, PT ;  /* 0x000000089200720c */ /* 0x000fe20003fc6270 */
[----:B-1----:R-:W-:-:S04]  /*4930*/  FMUL.FTZ R0, R40, c[0x0][0x2ec] ;  /* 0x0000bb0028007a20 */ /* 0x002fc80000410000 */
[----:B------:R1:W-:Y:S06]  /*4940*/  MUFU.TANH R86, R0 ;  /* 0x0000000000567308 */ /* 0x0003ec0000002400 */
[----:B------:R-:W-:Y:S01]  /*4950*/  HMMA.16816.F32.BF16 R44, R24, R16, R44 ;  /* 0x00000010182c723c */ /* 0x000fe2000004182c */
[----:B-1----:R-:W-:-:S04]  /*4960*/  FMUL.FTZ R0, R41, c[0x0][0x2ec] ;  /* 0x0000bb0029007a20 */ /* 0x002fc80000410000 */
[----:B------:R1:W-:Y:S02]  /*4970*/  MUFU.TANH R210, R0 ;  /* 0x0000000000d27308 */ /* 0x0003e40000002400 */
[----:B-1----:R-:W-:-:S06]  /*4980*/  FMUL.FTZ R0, R42, c[0x0][0x2ec] ;  /* 0x0000bb002a007a20 */ /* 0x002fcc0000410000 */
[----:B------:R1:W1:Y:S02]  /*4990*/  MUFU.TANH R85, R0 ;  /* 0x0000000000557308 */ /* 0x0002640000002400 */
[----:B-1----:R-:W-:Y:S02]  /*49a0*/  FMUL.FTZ R0, R43, c[0x0][0x2ec] ;  /* 0x0000bb002b007a20 */ /* 0x002fe40000410000 */
[----:B------:R-:W-:Y:S04]  /*49b0*/  HMMA.16816.F32.BF16 R40, R36, R10, R52 ;  /* 0x0000000a2428723c */ /* 0x000fe80000041834 */
[----:B------:R1:W1:Y:S03]  /*49c0*/  MUFU.TANH R87, R0 ;  /* 0x0000000000577308 */ /* 0x0002660000002400 */
[----:B------:R-:W-:Y:S01]  /*49d0*/  FMUL.FTZ R10, R45, c[0x0][0x2ec] ;  /* 0x0000bb002d0a7a20 */ /* 0x000fe20000410000 */
[----:B------:R-:W-:Y:S01]  /*49e0*/  IMNMX R11, R2, UR9, PT ;  /* 0x00000009020b7c17 */ /* 0x000fe2000b800200 */
[----:B------:R-:W-:Y:S01]  /*49f0*/  FMUL.FTZ R2, R46, c[0x0][0x2ec] ;  /* 0x0000bb002e027a20 */ /* 0x000fe20000410000 */
[----:B------:R-:W-:Y:S02]  /*4a00*/  HMMA.16816.F32.BF16 R52, R32, R12, R152 ;  /* 0x0000000c2034723c */ /* 0x000fe40000041898 */
[----:B------:R2:W-:Y:S01]  /*4a10*/  MUFU.TANH R212, R10 ;  /* 0x0000000a00d47308 */ /* 0x0005e20000002400 */
[----:B------:R-:W-:-:S02]  /*4a20*/  ISETP.GE.AND P2, PT, R145, R11, PT ;  /* 0x0000000b9100720c */ /* 0x000fc40003f46270 */
[----:B------:R-:W-:Y:S01]  /*4a30*/  ISETP.GE.AND P1, PT, R146, R11, PT ;  /* 0x0000000b9200720c */ /* 0x000fe20003f26270 */
[----:B-1----:R-:W-:-:S04]  /*4a40*/  FMUL.FTZ R0, R20, c[0x0][0x2ec] ;  /* 0x0000bb0014007a20 */ /* 0x002fc80000410000 */
[----:B------:R1:W1:Y:S04]  /*4a50*/  MUFU.TANH R88, R0 ;  /* 0x0000000000587308 */ /* 0x0002680000002400 */
[----:B------:R-:W-:Y:S01]  /*4a60*/  HMMA.16816.F32.BF16 R40, R28, R18, R40 ;  /* 0x000000121c28723c */ /* 0x000fe20000041828 */
[----:B--2---:R-:W-:Y:S01]  /*4a70*/  IMNMX R10, R4, UR9, PT ;  /* 0x00000009040a7c17 */ /* 0x004fe2000b800200 */
[----:B------:R-:W-:Y:S02]  /*4a80*/  FFMA.FTZ R4, R162, UR4, R94 ;  /* 0x00000004a2047c23 */ /* 0x000fe4000801005e */
[----:B------:R-:W-:Y:S01]  /*4a90*/  IMAD.MOV.U32 R94, RZ, RZ, R56 ;  /* 0x000000ffff5e7224 */ /* 0x000fe200078e0038 */
[----:B------:R-:W-:Y:S01]  /*4aa0*/  ISETP.GE.AND P3, PT, R145, R10, PT ;  /* 0x0000000a9100720c */ /* 0x000fe20003f66270 */
[----:B------:R-:W-:Y:S01]  /*4ab0*/  IMAD.MOV.U32 R56, RZ, RZ, R58 ;  /* 0x000000ffff387224 */ /* 0x000fe200078e003a */
[----:B------:R-:W-:Y:S01]  /*4ac0*/  MOV R58, R60 ;  /* 0x0000003c003a7202 */ /* 0x000fe20000000f00 */
[----:B------:R-:W-:Y:S01]  /*4ad0*/  IMAD.MOV.U32 R60, RZ, RZ, R157 ;  /* 0x000000ffff3c7224 */ /* 0x000fe200078e009d */
[----:B------:R-:W-:Y:S01]  /*4ae0*/  MOV R157, R116 ;  /* 0x00000074009d7202 */ /* 0x000fe20000000f00 */
[----:B------:R-:W-:Y:S01]  /*4af0*/  IMAD.MOV.U32 R116, RZ, RZ, R111 ;  /* 0x000000ffff747224 */ /* 0x000fe200078e006f */
[----:B------:R-:W-:Y:S01]  /*4b00*/  FSEL R105, R4, -INF , !P2 ;  /* 0xff80000004697808 */ /* 0x000fe20005000000 */
[----:B-1----:R-:W-:-:S02]  /*4b10*/  FMUL.FTZ R0, R21, c[0x0][0x2ec] ;  /* 0x0000bb0015007a20 */ /* 0x002fc40000410000 */
[----:B------:R-:W-:Y:S02]  /*4b20*/  FFMA.FTZ R4, R169, UR4, R208 ;  /* 0x00000004a9047c23 */ /* 0x000fe400080100d0 */
[----:B------:R1:W-:Y:S02]  /*4b30*/  MUFU.TANH R211, R0 ;  /* 0x0000000000d37308 */ /* 0x0003e40000002400 */
[----:B-1----:R-:W-:-:S06]  /*4b40*/  FMUL.FTZ R0, R22, c[0x0][0x2ec] ;  /* 0x0000bb0016007a20 */ /* 0x002fcc0000410000 */
[----:B------:R1:W-:Y:S02]  /*4b50*/  MUFU.TANH R209, R0 ;  /* 0x0000000000d17308 */ /* 0x0003e40000002400 */
[----:B-1----:R-:W-:Y:S02]  /*4b60*/  FMUL.FTZ R0, R23, c[0x0][0x2ec] ;  /* 0x0000bb0017007a20 */ /* 0x002fe40000410000 */
[----:B------:R-:W-:Y:S04]  /*4b70*/  HMMA.16816.F32.BF16 R20, R36, R12, R64 ;  /* 0x0000000c2414723c */ /* 0x000fe80000041840 */
[----:B------:R1:W-:Y:S03]  /*4b80*/  MUFU.TANH R66, R2 ;  /* 0x0000000200427308 */ /* 0x0003e60000002400 */
[----:B------:R-:W-:-:S05]  /*4b90*/  FMUL.FTZ R12, R47, c[0x0][0x2ec] ;  /* 0x0000bb002f0c7a20 */ /* 0x000fca0000410000 */
[----:B------:R2:W-:Y:S01]  /*4ba0*/  MUFU.TANH R214, R0 ;  /* 0x0000000000d67308 */ /* 0x0005e20000002400 */
[----:B-1----:R-:W-:Y:S01]  /*4bb0*/  FFMA.FTZ R2, R162, UR4, R95 ;  /* 0x00000004a2027c23 */ /* 0x002fe2000801005f */
[----:B------:R-:W-:Y:S01]  /*4bc0*/  MOV R95, R57 ;  /* 0x00000039005f7202 */ /* 0x000fe20000000f00 */
[----:B------:R-:W-:Y:S02]  /*4bd0*/  IMAD.MOV.U32 R57, RZ, RZ, R59 ;  /* 0x000000ffff397224 */ /* 0x000fe400078e003b */
[----:B------:R-:W-:Y:S01]  /*4be0*/  IMAD.MOV.U32 R59, RZ, RZ, R61 ;  /* 0x000000ffff3b7224 */ /* 0x000fe200078e003d */
[----:B------:R-:W-:Y:S01]  /*4bf0*/  FSEL R111, R2, -INF , !P3 ;  /* 0xff800000026f7808 */ /* 0x000fe20005800000 */
[----:B------:R-:W-:Y:S01]  /*4c00*/  FFMA.FTZ R2, R169, UR4, R199 ;  /* 0x00000004a9027c23 */ /* 0x000fe200080100c7 */
[----:B------:R-:W-:Y:S01]  /*4c10*/  ISETP.GE.AND P3, PT, R147, R11, PT ;  /* 0x0000000b9300720c */ /* 0x000fe20003f66270 */
[----:B--2---:R-:W-:Y:S01]  /*4c20*/  FMUL.FTZ R0, R44, c[0x0][0x2ec] ;  /* 0x0000bb002c007a20 */ /* 0x004fe20000410000 */
[----:B------:R-:W-:Y:S01]  /*4c30*/  IADD3 R61, R5, 0x71, RZ ;  /* 0x00000071053d7810 */ /* 0x000fe20007ffe0ff */
[----:B------:R-:W-:Y:S01]  /*4c40*/  HMMA.16816.F32.BF16 R44, R24, R18, R48 ;  /* 0x00000012182c723c */ /* 0x000fe20000041830 */
[----:B------:R-:W1:Y:S01]  /*4c50*/  LDSM.16.M88.4 R16, [R233+0x2800] ;  /* 0x00280000e910783b */ /* 0x000e620000000200 */
[----:B------:R2:W1:Y:S08]  /*4c60*/  MUFU.TANH R84, R0 ;  /* 0x0000000000547308 */ /* 0x0004700000002400 */
[----:B------:R-:W-:Y:S01]  /*4c70*/  I2F R67, R61 ;  /* 0x0000003d00437306 */ /* 0x000fe20000201400 */
[----:B--2---:R-:W-:-:S04]  /*4c80*/  IADD3 R0, R144, 0x8, RZ ;  /* 0x0000000890007810 */ /* 0x004fc80007ffe0ff */
[----:B------:R-:W-:Y:S01]  /*4c90*/  IMNMX R9, R0, UR9, PT ;  /* 0x0000000900097c17 */ /* 0x000fe2000b800200 */
[----:B------:R-:W-:-:S03]  /*4ca0*/  FFMA.FTZ R0, R162, UR4, R126 ;  /* 0x00000004a2007c23 */ /* 0x000fc6000801007e */
[-C--:B------:R-:W-:Y:S02]  /*4cb0*/  ISETP.GE.AND P4, PT, R145, R9.reuse, PT ;  /* 0x000000099100720c */ /* 0x080fe40003f86270 */
[----:B------:R-:W-:Y:S01]  /*4cc0*/  FSEL R104, R0, -INF , !P0 ;  /* 0xff80000000687808 */ /* 0x000fe20004000000 */
[----:B------:R-:W-:Y:S01]  /*4cd0*/  FFMA.FTZ R0, R162, UR4, R127 ;  /* 0x00000004a2007c23 */ /* 0x000fe2000801007f */
[CC--:B------:R-:W-:Y:S01]  /*4ce0*/  ISETP.GE.AND P5, PT, R146.reuse, R9.reuse, PT ;  /* 0x000000099200720c */ /* 0x0c0fe20003fa6270 */
[----:B------:R-:W-:Y:S01]  /*4cf0*/  IMAD.MOV.U32 R127, RZ, RZ, R56 ;  /* 0x000000ffff7f7224 */ /* 0x000fe200078e0038 */
[----:B------:R-:W-:Y:S01]  /*4d00*/  ISETP.GE.AND P0, PT, R146, R10, PT ;  /* 0x0000000a9200720c */ /* 0x000fe20003f06270 */
[----:B------:R-:W-:Y:S01]  /*4d10*/  IMAD.MOV.U32 R56, RZ, RZ, R59 ;  /* 0x000000ffff387224 */ /* 0x000fe200078e003b */
[----:B------:R-:W-:Y:S01]  /*4d20*/  FSEL R148, R0, -INF , !P4 ;  /* 0xff80000000947808 */ /* 0x000fe20006000000 */
[----:B------:R-:W-:Y:S01]  /*4d30*/  FFMA.FTZ R0, R169, UR4, R198 ;  /* 0x00000004a9007c23 */ /* 0x000fe200080100c6 */
[C---:B------:R-:W-:Y:S01]  /*4d40*/  ISETP.GE.AND P4, PT, R147.reuse, R8, PT ;  /* 0x000000089300720c */ /* 0x040fe20003f86270 */
[----:B------:R2:W1:Y:S01]  /*4d50*/  MUFU.TANH R198, R12 ;  /* 0x0000000c00c67308 */ /* 0x0004620000002400 */
[----:B------:R-:W-:-:S02]  /*4d60*/  ISETP.GE.AND P2, PT, R147, R9, PT ;  /* 0x000000099300720c */ /* 0x000fc40003f46270 */
[----:B------:R-:W-:Y:S01]  /*4d70*/  FSEL R144, R0, -INF , !P6 ;  /* 0xff80000000907808 */ /* 0x000fe20007000000 */
[----:B------:R-:W-:Y:S01]  /*4d80*/  FFMA.FTZ R0, R169, UR4, R94 ;  /* 0x00000004a9007c23 */ /* 0x000fe2000801005e */
[----:B------:R-:W-:Y:S01]  /*4d90*/  MOV R94, R57 ;  /* 0x00000039005e7202 */ /* 0x000fe20000000f00 */
[----:B------:R-:W-:Y:S01]  /*4da0*/  IMAD.MOV.U32 R57, RZ, RZ, R158 ;  /* 0x000000ffff397224 */ /* 0x000fe200078e009e */
[----:B------:R-:W-:Y:S01]  /*4db0*/  MOV R59, R110 ;  /* 0x0000006e003b7202 */ /* 0x000fe20000000f00 */
[----:B------:R-:W-:Y:S01]  /*4dc0*/  IMAD.MOV.U32 R158, RZ, RZ, R159 ;  /* 0x000000ffff9e7224 */ /* 0x000fe200078e009f */
[----:B------:R-:W-:Y:S01]  /*4dd0*/  FSEL R155, R0, -INF , !P5 ;  /* 0xff800000009b7808 */ /* 0x000fe20006800000 */
[C---:B------:R-:W-:Y:S01]  /*4de0*/  FFMA.FTZ R0, R171.reuse, UR4, R95 ;  /* 0x00000004ab007c23 */ /* 0x040fe2000801005f */
[----:B------:R-:W-:Y:S01]  /*4df0*/  MOV R159, R164 ;  /* 0x000000a4009f7202 */ /* 0x000fe20000000f00 */
[----:B------:R-:W-:Y:S01]  /*4e00*/  IMAD.MOV.U32 R95, RZ, RZ, R58 ;  /* 0x000000ffff5f7224 */ /* 0x000fe200078e003a */
[----:B------:R-:W-:Y:S01]  /*4e10*/  MOV R58, R124 ;  /* 0x0000007c003a7202 */ /* 0x000fe20000000f00 */
[----:B------:R-:W-:Y:S01]  /*4e20*/  IMAD.MOV.U32 R124, RZ, RZ, R141 ;  /* 0x000000ffff7c7224 */ /* 0x000fe200078e008d */
[----:B------:R-:W-:Y:S01]  /*4e30*/  FSEL R141, R0, -INF , !P4 ;  /* 0xff800000008d7808 */ /* 0x000fe20006000000 */
[----:B------:R-:W-:Y:S01]  /*4e40*/  IMAD.MOV.U32 R164, RZ, RZ, R119 ;  /* 0x000000ffffa47224 */ /* 0x000fe200078e0077 */
[----:B------:R-:W-:Y:S01]  /*4e50*/  FSEL R119, R2, -INF , !P0 ;  /* 0xff80000002777808 */ /* 0x000fe20004000000 */
[----:B------:R-:W-:Y:S01]  /*4e60*/  FFMA.FTZ R0, R171, UR4, R127 ;  /* 0x00000004ab007c23 */ /* 0x000fe2000801007f */
[----:B------:R-:W-:Y:S01]  /*4e70*/  ISETP.GE.AND P5, PT, R160, R8, PT ;  /* 0x00000008a000720c */ /* 0x000fe20003fa6270 */
[----:B------:R-:W-:Y:S01]  /*4e80*/  FMUL.FTZ R2, R41, c[0x0][0x2ec] ;  /* 0x0000bb0029027a20 */ /* 0x000fe20000410000 */
[----:B------:R-:W-:Y:S01]  /*4e90*/  FSEL R110, R4, -INF , !P1 ;  /* 0xff800000046e7808 */ /* 0x000fe20004800000 */
[----:B------:R-:W-:Y:S01]  /*4ea0*/  FFMA.FTZ R4, R171, UR4, R94 ;  /* 0x00000004ab047c23 */ /* 0x000fe2000801005e */
[----:B------:R-:W-:Y:S01]  /*4eb0*/  FSEL R151, R0, -INF , !P2 ;  /* 0xff80000000977808 */ /* 0x000fe20005000000 */
[----:B------:R3:W-:Y:S01]  /*4ec0*/  MUFU.TANH R199, R2 ;  /* 0x0000000200c77308 */ /* 0x0007e20000002400 */
[----:B------:R-:W-:Y:S01]  /*4ed0*/  FFMA.FTZ R0, R174, UR4, R59 ;  /* 0x00000004ae007c23 */ /* 0x000fe2000801003b */
[----:B------:R-:W-:Y:S01]  /*4ee0*/  MOV R59, R124 ;  /* 0x0000007c003b7202 */ /* 0x000fe20000000f00 */
[----:B------:R-:W-:Y:S01]  /*4ef0*/  IMAD.MOV.U32 R124, RZ, RZ, R140 ;  /* 0x000000ffff7c7224 */ /* 0x000fe200078e008c */
[----:B------:R-:W-:Y:S01]  /*4f00*/  ISETP.GE.AND P1, PT, R160, R9, PT ;  /* 0x00000009a000720c */ /* 0x000fe20003f26270 */
[----:B------:R-:W-:Y:S01]  /*4f10*/  IMAD.MOV.U32 R140, RZ, RZ, R142 ;  /* 0x000000ffff8c7224 */ /* 0x000fe200078e008e */
[----:B------:R-:W-:Y:S01]  /*4f20*/  FSEL R142, R0, -INF , !P5 ;  /* 0xff800000008e7808 */ /* 0x000fe20006800000 */
[----:B-1----:R-:W-:Y:S01]  /*4f30*/  HMMA.16816.F32.BF16 R20, R28, R16, R20 ;  /* 0x000000101c14723c */ /* 0x002fe20000041814 */
[----:B------:R-:W-:Y:S01]  /*4f40*/  ISETP.GE.AND P6, PT, R147, R10, PT ;  /* 0x0000000a9300720c */ /* 0x000fe20003fc6270 */
[----:B--2---:R-:W-:Y:S01]  /*4f50*/  FMUL.FTZ R12, R40, c[0x0][0x2ec] ;  /* 0x0000bb00280c7a20 */ /* 0x004fe20000410000 */
[----:B------:R-:W-:Y:S01]  /*4f60*/  FSEL R106, R4, -INF , !P3 ;  /* 0xff800000046a7808 */ /* 0x000fe20005800000 */
[----:B------:R-:W-:Y:S01]  /*4f70*/  FMUL.FTZ R4, R42, c[0x0][0x2ec] ;  /* 0x0000bb002a047a20 */ /* 0x000fe20000410000 */
[----:B------:R-:W-:Y:S01]  /*4f80*/  MOV R127, R117 ;  /* 0x00000075007f7202 */ /* 0x000fe20000000f00 */
[----:B------:R1:W2:Y:S01]  /*4f90*/  MUFU.TANH R208, R12 ;  /* 0x0000000c00d07308 */ /* 0x0002a20000002400 */
[----:B------:R-:W-:Y:S01]  /*4fa0*/  ISETP.GE.AND P2, PT, R161, R8, PT ;  /* 0x00000008a100720c */ /* 0x000fe20003f46270 */
[----:B---3--:R-:W-:Y:S01]  /*4fb0*/  FFMA.FTZ R2, R171, UR4, R95 ;  /* 0x00000004ab027c23 */ /* 0x008fe2000801005f */
[C---:B------:R-:W-:Y:S01]  /*4fc0*/  ISETP.GE.AND P4, PT, R160.reuse, R10, PT ;  /* 0x0000000aa000720c */ /* 0x040fe20003f86270 */
[----:B------:R-:W-:Y:S01]  /*4fd0*/  IMAD.MOV.U32 R95, RZ, RZ, R56 ;  /* 0x000000ffff5f7224 */ /* 0x000fe200078e0038 */
[-C--:B------:R-:W-:Y:S01]  /*4fe0*/  ISETP.GE.AND P0, PT, R160, R11.reuse, PT ;  /* 0x0000000ba000720c */ /* 0x080fe20003f06270 */
[----:B------:R-:W-:Y:S01]  /*4ff0*/  IMAD.MOV.U32 R56, RZ, RZ, R57 ;  /* 0x000000ffff387224 */ /* 0x000fe200078e0039 */
[----:B------:R-:W-:Y:S01]  /*5000*/  FSEL R117, R2, -INF , !P6 ;  /* 0xff80000002757808 */ /* 0x000fe20007000000 */
[C---:B------:R-:W-:Y:S01]  /*5010*/  FFMA.FTZ R0, R174.reuse, UR4, R95 ;  /* 0x00000004ae007c23 */ /* 0x040fe2000801005f */
[----:B------:R3:W2:Y:S01]  /*5020*/  MUFU.TANH R171, R4 ;  /* 0x0000000400ab7308 */ /* 0x0006a20000002400 */
[----:B------:R-:W-:Y:S01]  /*5030*/  FFMA.FTZ R2, R174, UR4, R197 ;  /* 0x00000004ae027c23 */ /* 0x000fe200080100c5 */
[----:B------:R-:W-:Y:S01]  /*5040*/  MOV R94, R120 ;  /* 0x00000078005e7202 */ /* 0x000fe20000000f00 */
[----:B------:R-:W-:Y:S01]  /*5050*/  IMAD.MOV.U32 R95, RZ, RZ, R58 ;  /* 0x000000ffff5f7224 */ /* 0x000fe200078e003a */
[----:B------:R-:W-:Y:S01]  /*5060*/  FSEL R154, R0, -INF , !P1 ;  /* 0xff800000009a7808 */ /* 0x000fe20004800000 */
[----:B------:R-:W-:Y:S01]  /*5070*/  FFMA.FTZ R0, R173, UR4, R140 ;  /* 0x00000004ad007c23 */ /* 0x000fe2000801008c */
[----:B------:R-:W-:Y:S01]  /*5080*/  ISETP.GE.AND P6, PT, R161, R11, PT ;  /* 0x0000000ba100720c */ /* 0x000fe20003fc6270 */
[----:B-1----:R-:W-:Y:S01]  /*5090*/  FMUL.FTZ R12, R43, c[0x0][0x2ec] ;  /* 0x0000bb002b0c7a20 */ /* 0x002fe20000410000 */
[-C--:B------:R-:W-:Y:S01]  /*50a0*/  ISETP.GE.AND P3, PT, R161, R9.reuse, PT ;  /* 0x00000009a100720c */ /* 0x080fe20003f66270 */
[----:B------:R-:W-:Y:S01]  /*50b0*/  HMMA.16816.F32.BF16 R40, R36, R14, R96 ;  /* 0x0000000e2428723c */ /* 0x000fe20000041860 */
[----:B------:R-:W-:Y:S01]  /*50c0*/  FSEL R140, R0, -INF , !P2 ;  /* 0xff800000008c7808 */ /* 0x000fe20005000000 */
[----:B------:R-:W-:Y:S01]  /*50d0*/  FFMA.FTZ R0, R173, UR4, R60 ;  /* 0x00000004ad007c23 */ /* 0x000fe2000801003c */
[----:B------:R-:W-:Y:S01]  /*50e0*/  ISETP.GE.AND P5, PT, R161, R10, PT ;  /* 0x0000000aa100720c */ /* 0x000fe20003fa6270 */
[----:B------:R1:W-:Y:S01]  /*50f0*/  MUFU.TANH R197, R12 ;  /* 0x0000000c00c57308 */ /* 0x0003e20000002400 */
[C---:B------:R-:W-:Y:S01]  /*5100*/  IADD3 R57, R5.reuse, 0x78, RZ ;  /* 0x0000007805397810 */ /* 0x040fe20007ffe0ff */
[----:B---3--:R-:W-:Y:S01]  /*5110*/  FFMA.FTZ R4, R174, UR4, R56 ;  /* 0x00000004ae047c23 */ /* 0x008fe20008010038 */
[----:B------:R-:W-:Y:S01]  /*5120*/  IADD3 R58, R5, 0x79, RZ ;  /* 0x00000079053a7810 */ /* 0x000fe20007ffe0ff */
[----:B------:R-:W-:Y:S01]  /*5130*/  IMAD.MOV.U32 R56, RZ, RZ, R125 ;  /* 0x000000ffff387224 */ /* 0x000fe200078e007d */
[----:B------:R-:W-:Y:S01]  /*5140*/  FSEL R125, R2, -INF , !P4 ;  /* 0xff800000027d7808 */ /* 0x000fe20006000000 */
[C---:B------:R-:W-:Y:S01]  /*5150*/  FFMA.FTZ R2, R173.reuse, UR4, R127 ;  /* 0x00000004ad027c23 */ /* 0x040fe2000801007f */
[----:B------:R-:W-:Y:S01]  /*5160*/  FSEL R120, R4, -INF , !P0 ;  /* 0xff80000004787808 */ /* 0x000fe20004000000 */
[----:B------:R-:W-:Y:S01]  /*5170*/  FFMA.FTZ R4, R173, UR4, R157 ;  /* 0x00000004ad047c23 */ /* 0x000fe2000801009d */
[----:B------:R-:W-:Y:S01]  /*5180*/  MOV R127, R56 ;  /* 0x00000038007f7202 */ /* 0x000fe20000000f00 */
[----:B------:R-:W-:Y:S01]  /*5190*/  IMAD.MOV.U32 R157, RZ, RZ, R143 ;  /* 0x000000ffff9d7224 */ /* 0x000fe200078e008f */
[----:B------:R-:W-:Y:S01]  /*51a0*/  FSEL R153, R2, -INF , !P3 ;  /* 0xff80000002997808 */ /* 0x000fe20005800000 */
[----:B------:R-:W-:Y:S01]  /*51b0*/  IMAD.MOV.U32 R143, RZ, RZ, R118 ;  /* 0x000000ffff8f7224 */ /* 0x000fe200078e0076 */
[----:B------:R-:W-:Y:S01]  /*51c0*/  FSEL R118, R0, -INF , !P6 ;  /* 0xff80000000767808 */ /* 0x000fe20007000000 */
[----:B------:R-:W-:Y:S01]  /*51d0*/  FFMA.FTZ R0, R175, UR4, R95 ;  /* 0x00000004af007c23 */ /* 0x000fe2000801005f */
[-C--:B------:R-:W-:Y:S01]  /*51e0*/  ISETP.GE.AND P3, PT, R163, R8.reuse, PT ;  /* 0x00000008a300720c */ /* 0x080fe20003f66270 */
[----:B------:R-:W-:Y:S01]  /*51f0*/  FMUL.FTZ R2, R45, c[0x0][0x2ec] ;  /* 0x0000bb002d027a20 */ /* 0x000fe20000410000 */
[----:B------:R-:W-:Y:S01]  /*5200*/  ISETP.GE.AND P6, PT, R163, R9, PT ;  /* 0x00000009a300720c */ /* 0x000fe20003fc6270 */
[----:B------:R-:W-:Y:S01]  /*5210*/  IMAD.MOV.U32 R56, RZ, RZ, R122 ;  /* 0x000000ffff387224 */ /* 0x000fe200078e007a */
[----:B------:R-:W-:Y:S01]  /*5220*/  FSEL R145, R0, -INF , !P3 ;  /* 0xff80000000917808 */ /* 0x000fe20005800000 */
[----:B------:R-:W-:Y:S01]  /*5230*/  FFMA.FTZ R0, R175, UR4, R94 ;  /* 0x00000004af007c23 */ /* 0x000fe2000801005e */
[----:B------:R-:W-:Y:S01]  /*5240*/  FSEL R122, R4, -INF , !P5 ;  /* 0xff800000047a7808 */ /* 0x000fe20006800000 */
[----:B------:R-:W-:Y:S01]  /*5250*/  IMAD.MOV.U32 R95, RZ, RZ, R158 ;  /* 0x000000ffff5f7224 */ /* 0x000fe200078e009e */
[----:B------:R-:W-:Y:S01]  /*5260*/  ISETP.GE.AND P5, PT, R163, R11, PT ;  /* 0x0000000ba300720c */ /* 0x000fe20003fa6270 */
[----:B------:R3:W-:Y:S01]  /*5270*/  MUFU.TANH R158, R2 ;  /* 0x00000002009e7308 */ /* 0x0007e20000002400 */
[----:B------:R-:W-:Y:S01]  /*5280*/  FSEL R149, R0, -INF , !P6 ;  /* 0xff80000000957808 */ /* 0x000fe20007000000 */
[----:B------:R-:W-:Y:S01]  /*5290*/  FFMA.FTZ R0, R181, UR4, R157 ;  /* 0x00000004b5007c23 */ /* 0x000fe2000801009d */
[-C--:B------:R-:W-:Y:S01]  /*52a0*/  ISETP.GE.AND P6, PT, R168, R8.reuse, PT ;  /* 0x00000008a800720c */ /* 0x080fe20003fc6270 */
[----:B------:R-:W-:Y:S01]  /*52b0*/  FFMA.FTZ R4, R175, UR4, R59 ;  /* 0x00000004af047c23 */ /* 0x000fe2000801003b */
[C---:B------:R-:W-:Y:S01]  /*52c0*/  ISETP.GE.AND P1, PT, R5.reuse, R8, PT ;  /* 0x000000080500720c */ /* 0x040fe20003f26270 */
[----:B------:R-:W-:Y:S01]  /*52d0*/  IMAD.MOV.U32 R94, RZ, RZ, R116 ;  /* 0x000000ffff5e7224 */ /* 0x000fe200078e0074 */
[C---:B------:R-:W-:Y:S01]  /*52e0*/  ISETP.GE.AND P0, PT, R5.reuse, R9, PT ;  /* 0x000000090500720c */ /* 0x040fe20003f06270 */
[----:B-1----:R-:W-:Y:S01]  /*52f0*/  FMUL.FTZ R12, R46, c[0x0][0x2ec] ;  /* 0x0000bb002e0c7a20 */ /* 0x002fe20000410000 */
[C---:B------:R-:W-:Y:S01]  /*5300*/  ISETP.GE.AND P4, PT, R5.reuse, R11, PT ;  /* 0x0000000b0500720c */ /* 0x040fe20003f86270 */
[----:B------:R-:W-:Y:S01]  /*5310*/  HMMA.16816.F32.BF16 R40, R28, R18, R40 ;  /* 0x000000121c28723c */ /* 0x000fe20000041828 */
[-C--:B------:R-:W-:Y:S01]  /*5320*/  ISETP.GE.AND P2, PT, R5, R10.reuse, PT ;  /* 0x0000000a0500720c */ /* 0x080fe20003f46270 */
[----:B------:R-:W-:Y:S01]  /*5330*/  FMUL.FTZ R5, R44, c[0x0][0x2ec] ;  /* 0x0000bb002c057a20 */ /* 0x000fe20000410000 */
[-C--:B------:R-:W-:Y:S01]  /*5340*/  ISETP.GE.AND P3, PT, R163, R10.reuse, PT ;  /* 0x0000000aa300720c */ /* 0x080fe20003f66270 */
[----:B------:R1:W-:Y:S01]  /*5350*/  MUFU.TANH R59, R12 ;  /* 0x0000000c003b7308 */ /* 0x0003e20000002400 */
[----:B------:R-:W-:Y:S01]  /*5360*/  MOV R157, R143 ;  /* 0x0000008f009d7202 */ /* 0x000fe20000000f00 */
[----:B---3--:R-:W-:Y:S01]  /*5370*/  FFMA.FTZ R2, R175, UR4, R124 ;  /* 0x00000004af027c23 */ /* 0x008fe2000801007c */
[----:B------:R-:W-:Y:S01]  /*5380*/  FSEL R143, R0, -INF , !P6 ;  /* 0xff800000008f7808 */ /* 0x000fe20007000000 */
[C---:B------:R-:W-:Y:S01]  /*5390*/  FFMA.FTZ R0, R181.reuse, UR4, R127 ;  /* 0x00000004b5007c23 */ /* 0x040fe2000801007f */
[----:B------:R-:W-:Y:S01]  /*53a0*/  FSEL R116, R4, -INF , !P5 ;  /* 0xff80000004747808 */ /* 0x000fe20006800000 */
[C---:B------:R-:W-:Y:S01]  /*53b0*/  FFMA.FTZ R4, R181.reuse, UR4, R95 ;  /* 0x00000004b5047c23 */ /* 0x040fe2000801005f */
[----:B------:R-:W-:Y:S01]  /*53c0*/  ISETP.GE.AND P5, PT, R168, R9, PT ;  /* 0x00000009a800720c */ /* 0x000fe20003fa6270 */
[----:B------:R3:W2:Y:S01]  /*53d0*/  MUFU.TANH R60, R5 ;  /* 0x00000005003c7308 */ /* 0x0006a20000002400 */
[----:B------:R-:W-:Y:S01]  /*53e0*/  FSEL R124, R2, -INF , !P3 ;  /* 0xff800000027c7808 */ /* 0x000fe20005800000 */
[----:B------:R-:W-:Y:S01]  /*53f0*/  FFMA.FTZ R2, R181, UR4, R56 ;  /* 0x00000004b5027c23 */ /* 0x000fe20008010038 */
[----:B------:R-:W-:Y:S01]  /*5400*/  ISETP.GE.AND P6, PT, R168, R10, PT ;  /* 0x0000000aa800720c */ /* 0x000fe20003fc6270 */
[----:B------:R-:W-:Y:S01]  /*5410*/  IMAD.MOV.U32 R56, RZ, RZ, R166 ;  /* 0x000000ffff387224 */ /* 0x000fe200078e00a6 */
[----:B------:R-:W-:Y:S01]  /*5420*/  FSEL R146, R0, -INF , !P5 ;  /* 0xff80000000927808 */ /* 0x000fe20006800000 */
[----:B------:R-:W-:Y:S01]  /*5430*/  FFMA.FTZ R0, R183, UR4, R123 ;  /* 0x00000004b7007c23 */ /* 0x000fe2000801007b */
[----:B------:R-:W-:Y:S01]  /*5440*/  FSEL R123, R2, -INF , !P6 ;  /* 0xff800000027b7808 */ /* 0x000fe20007000000 */
[----:B------:R-:W-:Y:S01]  /*5450*/  FMUL.FTZ R2, R21, c[0x0][0x2ec] ;  /* 0x0000bb0015027a20 */ /* 0x000fe20000410000 */
[----:B------:R-:W-:Y:S01]  /*5460*/  ISETP.GE.AND P5, PT, R170, R8, PT ;  /* 0x00000008aa00720c */ /* 0x000fe20003fa6270 */
[----:B-1----:R-:W-:Y:S01]  /*5470*/  FMUL.FTZ R12, R23, c[0x0][0x2ec] ;  /* 0x0000bb00170c7a20 */ /* 0x002fe20000410000 */
[----:B------:R-:W-:Y:S01]  /*5480*/  ISETP.GE.AND P3, PT, R168, R11, PT ;  /* 0x0000000ba800720c */ /* 0x000fe20003f66270 */
[----:B------:R1:W-:Y:S01]  /*5490*/  MUFU.TANH R127, R2 ;  /* 0x00000002007f7308 */ /* 0x0003e20000002400 */
[----:B----4-:R-:W-:-:S02]  /*54a0*/  MOV R95, R109 ;  /* 0x0000006d005f7202 */ /* 0x010fc40000000f00 */
[----:B------:R-:W-:Y:S01]  /*54b0*/  FSEL R166, R0, -INF , !P5 ;  /* 0xff80000000a67808 */ /* 0x000fe20006800000 */
[----:B---3--:R-:W-:Y:S01]  /*54c0*/  FMUL.FTZ R5, R47, c[0x0][0x2ec] ;  /* 0x0000bb002f057a20 */ /* 0x008fe20000410000 */
[----:B------:R-:W-:Y:S01]  /*54d0*/  FSEL R109, R4, -INF , !P3 ;  /* 0xff800000046d7808 */ /* 0x000fe20005800000 */
[----:B------:R-:W-:Y:S01]  /*54e0*/  HMMA.16816.F32.BF16 R44, R24, R16, R52 ;  /* 0x00000010182c723c */ /* 0x000fe20000041834 */
[C---:B------:R-:W-:Y:S01]  /*54f0*/  FFMA.FTZ R0, R183.reuse, UR4, R94 ;  /* 0x00000004b7007c23 */ /* 0x040fe2000801005e */
[----:B------:R3:W4:Y:S01]  /*5500*/  MUFU.TANH R126, R5 ;  /* 0x00000005007e7308 */ /* 0x0007220000002400 */
[C---:B------:R-:W-:Y:S01]  /*5510*/  ISETP.GE.AND P3, PT, R170.reuse, R9, PT ;  /* 0x00000009aa00720c */ /* 0x040fe20003f66270 */
[C---:B-----5:R-:W-:Y:S01]  /*5520*/  FFMA.FTZ R4, R183.reuse, UR4, R243 ;  /* 0x00000004b7047c23 */ /* 0x060fe200080100f3 */
[----:B------:R-:W-:Y:S01]  /*5530*/  ISETP.GE.AND P5, PT, R170, R10, PT ;  /* 0x0000000aaa00720c */ /* 0x000fe20003fa6270 */
[----:B------:R-:W-:Y:S01]  /*5540*/  IMAD.MOV.U32 R243, RZ, RZ, R56 ;  /* 0x000000fffff37224 */ /* 0x000fe200078e0038 */
[----:B------:R-:W-:Y:S01]  /*5550*/  FSEL R163, R0, -INF , !P3 ;  /* 0xff80000000a37808 */ /* 0x000fe20005800000 */
[----:B------:R-:W-:Y:S01]  /*5560*/  FFMA.FTZ R0, R184, UR4, R164 ;  /* 0x00000004b8007c23 */ /* 0x000fe200080100a4 */
[-C--:B------:R-:W-:Y:S01]  /*5570*/  ISETP.GE.AND P3, PT, R172, R8.reuse, PT ;  /* 0x00000008ac00720c */ /* 0x080fe20003f66270 */
[----:B-1----:R-:W-:Y:S01]  /*5580*/  FFMA.FTZ R2, R183, UR4, R121 ;  /* 0x00000004b7027c23 */ /* 0x002fe20008010079 */
[-C--:B------:R-:W-:Y:S01]  /*5590*/  ISETP.GE.AND P6, PT, R170, R11.reuse, PT ;  /* 0x0000000baa00720c */ /* 0x080fe20003fc6270 */
[----:B------:R-:W-:Y:S01]  /*55a0*/  MUFU.TANH R121, R12 ;  /* 0x0000000c00797308 */ /* 0x000fe20000002400 */
[----:B------:R-:W-:Y:S01]  /*55b0*/  FSEL R160, R0, -INF , !P3 ;  /* 0xff80000000a07808 */ /* 0x000fe20005800000 */
[----:B------:R-:W-:Y:S01]  /*55c0*/  FFMA.FTZ R0, R184, UR4, R252 ;  /* 0x00000004b8007c23 */ /* 0x000fe200080100fc */
[----:B------:R-:W-:Y:S01]  /*55d0*/  FSEL R164, R2, -INF , !P5 ;  /* 0xff80000002a47808 */ /* 0x000fe20006800000 */
[----:B------:R-:W-:Y:S01]  /*55e0*/  FFMA.FTZ R2, R184, UR4, R95 ;  /* 0x00000004b8027c23 */ /* 0x000fe2000801005f */
[----:B------:R-:W-:Y:S01]  /*55f0*/  FSEL R162, R4, -INF , !P6 ;  /* 0xff80000004a27808 */ /* 0x000fe20007000000 */
[----:B---3--:R-:W-:Y:S01]  /*5600*/  FMUL.FTZ R5, R20, c[0x0][0x2ec] ;  /* 0x0000bb0014057a20 */ /* 0x008fe20000410000 */
[C---:B------:R-:W-:Y:S01]  /*5610*/  ISETP.GE.AND P5, PT, R172.reuse, R11, PT ;  /* 0x0000000bac00720c */ /* 0x040fe20003fa6270 */
[----:B------:R-:W-:Y:S01]  /*5620*/  IMAD.MOV.U32 R252, RZ, RZ, R159 ;  /* 0x000000fffffc7224 */ /* 0x000fe200078e009f */
[----:B------:R-:W-:Y:S01]  /*5630*/  ISETP.GE.AND P6, PT, R172, R9, PT ;  /* 0x00000009ac00720c */ /* 0x000fe20003fc6270 */
[----:B------:R1:W3:Y:S01]  /*5640*/  MUFU.TANH R53, R5 ;  /* 0x0000000500357308 */ /* 0x0002e20000002400 */
[----:B------:R-:W-:Y:S01]  /*5650*/  FFMA.FTZ R4, R184, UR4, R230 ;  /* 0x00000004b8047c23 */ /* 0x000fe200080100e6 */
[----:B------:R-:W-:Y:S01]  /*5660*/  MOV R230, R167 ;  /* 0x000000a700e67202 */ /* 0x000fe20000000f00 */
[----:B------:R-:W-:Y:S01]  /*5670*/  FMUL.FTZ R16, R47, c[0x0][0x2ec] ;  /* 0x0000bb002f107a20 */ /* 0x000fe20000410000 */
[----:B------:R-:W-:Y:S01]  /*5680*/  FSEL R159, R0, -INF , !P5 ;  /* 0xff800000009f7808 */ /* 0x000fe20006800000 */
[----:B------:R-:W-:Y:S01]  /*5690*/  FFMA.FTZ R0, R188, UR4, R232 ;  /* 0x00000004bc007c23 */ /* 0x000fe200080100e8 */
[----:B------:R-:W-:Y:S01]  /*56a0*/  FSEL R167, R2, -INF , !P6 ;  /* 0xff80000002a77808 */ /* 0x000fe20007000000 */
[----:B------:R-:W-:Y:S01]  /*56b0*/  IMAD.MOV.U32 R232, RZ, RZ, R157 ;  /* 0x000000ffffe87224 */ /* 0x000fe200078e009d */
[----:B------:R-:W-:Y:S01]  /*56c0*/  MUFU.TANH R95, R16 ;  /* 0x00000010005f7308 */ /* 0x000fe20000002400 */
[----:B------:R-:W-:Y:S01]  /*56d0*/  ISETP.GE.AND P6, PT, R180, R8, PT ;  /* 0x00000008b400720c */ /* 0x000fe20003fc6270 */
[----:B------:R-:W-:Y:S01]  /*56e0*/  FMUL.FTZ R2, R45, c[0x0][0x2ec] ;  /* 0x0000bb002d027a20 */ /* 0x000fe20000410000 */
[----:B------:R-:W-:-:S02]  /*56f0*/  ISETP.GE.AND P3, PT, R172, R10, PT ;  /* 0x0000000aac00720c */ /* 0x000fc40003f66270 */
[----:B------:R-:W-:Y:S01]  /*5700*/  FSEL R152, R0, -INF , !P6 ;  /* 0xff80000000987808 */ /* 0x000fe20007000000 */
[----:B------:R-:W-:Y:S01]  /*5710*/  FFMA.FTZ R0, R188, UR4, R229 ;  /* 0x00000004bc007c23 */ /* 0x000fe200080100e5 */
[----:B------:R-:W-:Y:S01]  /*5720*/  ISETP.GE.AND P5, PT, R180, R9, PT ;  /* 0x00000009b400720c */ /* 0x000fe20003fa6270 */
[----:B-1----:R-:W-:Y:S01]  /*5730*/  FMUL.FTZ R5, R22, c[0x0][0x2ec] ;  /* 0x0000bb0016057a20 */ /* 0x002fe20000410000 */
[----:B------:R-:W-:Y:S01]  /*5740*/  FSEL R157, R4, -INF , !P3 ;  /* 0xff800000049d7808 */ /* 0x000fe20005800000 */
[----:B------:R-:W-:Y:S01]  /*5750*/  HMMA.16816.F32.BF16 R20, R32, R14, R176 ;  /* 0x0000000e2014723c */ /* 0x000fe200000418b0 */
[----:B------:R-:W1:Y:S01]  /*5760*/  LDSM.16.M88.4 R12, [R100+0x7000] ;  /* 0x00700000640c783b */ /* 0x000e620000000200 */
[----:B------:R-:W-:Y:S01]  /*5770*/  FFMA.FTZ R4, R188, UR4, R165 ;  /* 0x00000004bc047c23 */ /* 0x000fe200080100a5 */
[----:B------:R-:W-:Y:S01]  /*5780*/  FSEL R165, R0, -INF , !P5 ;  /* 0xff80000000a57808 */ /* 0x000fe20006800000 */
[----:B------:R-:W-:Y:S01]  /*5790*/  FFMA.FTZ R0, R191, UR4, R250 ;  /* 0x00000004bf007c23 */ /* 0x000fe200080100fa */
[----:B------:R-:W-:Y:S01]  /*57a0*/  ISETP.GE.AND P5, PT, R182, R8, PT ;  /* 0x00000008b600720c */ /* 0x000fe20003fa6270 */
[----:B------:R5:W-:Y:S01]  /*57b0*/  MUFU.TANH R107, R5 ;  /* 0x00000005006b7308 */ /* 0x000be20000002400 */
[----:B------:R-:W-:-:S02]  /*57c0*/  ISETP.GE.AND P3, PT, R180, R11, PT ;  /* 0x0000000bb400720c */ /* 0x000fc40003f66270 */
[----:B------:R-:W-:Y:S01]  /*57d0*/  FSEL R147, R0, -INF , !P5 ;  /* 0xff80000000937808 */ /* 0x000fe20006800000 */
[C---:B------:R-:W-:Y:S01]  /*57e0*/  FFMA.FTZ R0, R191.reuse, UR4, R251 ;  /* 0x00000004bf007c23 */ /* 0x040fe200080100fb */
[----:B------:R-:W-:Y:S01]  /*57f0*/  FSEL R150, R4, -INF , !P3 ;  /* 0xff80000004967808 */ /* 0x000fe20005800000 */
[----:B------:R-:W-:Y:S01]  /*5800*/  FFMA.FTZ R4, R191, UR4, R248 ;  /* 0x00000004bf047c23 */ /* 0x000fe200080100f8 */
[----:B------:R-:W-:Y:S01]  /*5810*/  ISETP.GE.AND P3, PT, R182, R9, PT ;  /* 0x00000009b600720c */ /* 0x000fe20003f66270 */
[----:B------:R2:W-:Y:S01]  /*5820*/  MUFU.TANH R99, R2 ;  /* 0x0000000200637308 */ /* 0x0005e20000002400 */
[----:B------:R-:W-:Y:S02]  /*5830*/  ISETP.GE.AND P6, PT, R180, R10, PT ;  /* 0x0000000ab400720c */ /* 0x000fe40003fc6270 */
[----:B------:R-:W-:Y:S01]  /*5840*/  FSEL R161, R0, -INF , !P3 ;  /* 0xff80000000a17808 */ /* 0x000fe20005800000 */
[----:B------:R-:W-:Y:S01]  /*5850*/  FFMA.FTZ R0, R192, UR4, R241 ;  /* 0x00000004c0007c23 */ /* 0x000fe200080100f1 */
[----:B------:R-:W-:-:S02]  /*5860*/  ISETP.GE.AND P3, PT, R185, R8, PT ;  /* 0x00000008b900720c */ /* 0x000fc40003f66270 */
[-C--:B------:R-:W-:Y:S01]  /*5870*/  ISETP.GE.AND P5, PT, R182, R10.reuse, PT ;  /* 0x0000000ab600720c */ /* 0x080fe20003fa6270 */
[----:B-----5:R-:W-:Y:S01]  /*5880*/  FMUL.FTZ R5, R44, c[0x0][0x2ec] ;  /* 0x0000bb002c057a20 */ /* 0x020fe20000410000 */
[----:B------:R-:W-:Y:S01]  /*5890*/  FSEL R180, R0, -INF , !P3 ;  /* 0xff80000000b47808 */ /* 0x000fe20005800000 */
[----:B------:R-:W-:Y:S01]  /*58a0*/  HMMA.16816.F32.BF16 R48, R24, R18, R20 ;  /* 0x000000121830723c */ /* 0x000fe20000041814 */
[----:B------:R-:W5:Y:S01]  /*58b0*/  LDSM.16.M88.4 R16, [R233+0x3000] ;  /* 0x00300000e910783b */ /* 0x000f620000000200 */
[----:B------:R3:W-:Y:S01]  /*58c0*/  MUFU.TANH R56, R5 ;  /* 0x0000000500387308 */ /* 0x0007e20000002400 */
[----:B------:R-:W-:Y:S01]  /*58d0*/  FFMA.FTZ R0, R192, UR4, R224 ;  /* 0x00000004c0007c23 */ /* 0x000fe200080100e0 */
[----:B------:R-:W-:Y:S01]  /*58e0*/  ISETP.GE.AND P3, PT, R185, R10, PT ;  /* 0x0000000ab900720c */ /* 0x000fe20003f66270 */
[----:B--2---:R-:W-:-:S05]  /*58f0*/  FFMA.FTZ R2, R188, UR4, R156 ;  /* 0x00000004bc027c23 */ /* 0x004fca000801009c */
[----:B------:R-:W-:Y:S01]  /*5900*/  I2F R64, R57 ;  /* 0x0000003900407306 */ /* 0x000fe20000201400 */
[----:B------:R-:W-:Y:S01]  /*5910*/  FSEL R156, R2, -INF , !P6 ;  /* 0xff800000029c7808 */ /* 0x000fe20007000000 */
[----:B------:R-:W-:Y:S01]  /*5920*/  FFMA.FTZ R2, R191, UR4, R231 ;  /* 0x00000004bf027c23 */ /* 0x000fe200080100e7 */
[----:B------:R-:W-:Y:S01]  /*5930*/  ISETP.GE.AND P6, PT, R182, R11, PT ;  /* 0x0000000bb600720c */ /* 0x000fe20003fc6270 */
[----:B-1----:R-:W-:Y:S01]  /*5940*/  HMMA.16816.F32.BF16 R20, R36, R12, R112 ;  /* 0x0000000c2414723c */ /* 0x002fe20000041870 */
[----:B---3--:R-:W-:-:S03]  /*5950*/  FMUL.FTZ R5, R46, c[0x0][0x2ec] ;  /* 0x0000bb002e057a20 */ /* 0x008fc60000410000 */
[----:B------:R-:W-:Y:S03]  /*5960*/  I2F R65, R58 ;  /* 0x0000003a00417306 */ /* 0x000fe60000201400 */
[----:B------:R-:W-:Y:S01]  /*5970*/  FSEL R113, R2, -INF , !P5 ;  /* 0xff80000002717808 */ /* 0x000fe20006800000 */
[----:B------:R-:W-:Y:S01]  /*5980*/  FFMA.FTZ R2, R192, UR4, R227 ;  /* 0x00000004c0027c23 */ /* 0x000fe200080100e3 */
[----:B------:R-:W-:-:S03]  /*5990*/  FSEL R112, R4, -INF , !P6 ;  /* 0xff80000004707808 */ /* 0x000fc60007000000 */
[----:B------:R1:W2:Y:S01]  /*59a0*/  MUFU.TANH R52, R5 ;  /* 0x0000000500347308 */ /* 0x0002a20000002400 */
[C---:B------:R-:W-:Y:S01]  /*59b0*/  ISETP.GE.AND P5, PT, R185.reuse, R11, PT ;  /* 0x0000000bb900720c */ /* 0x040fe20003fa6270 */
[----:B------:R-:W-:Y:S01]  /*59c0*/  FFMA.FTZ R4, R192, UR4, R221 ;  /* 0x00000004c0047c23 */ /* 0x000fe200080100dd */
[-C--:B------:R-:W-:Y:S01]  /*59d0*/  ISETP.GE.AND P6, PT, R185, R9.reuse, PT ;  /* 0x00000009b900720c */ /* 0x080fe20003fc6270 */
[----:B------:R-:W-:Y:S01]  /*59e0*/  HMMA.16816.F32.BF16 R44, R32, R12, R200 ;  /* 0x0000000c202c723c */ /* 0x000fe200000418c8 */
[----:B------:R-:W-:Y:S01]  /*59f0*/  FSEL R176, R0, -INF , !P5 ;  /* 0xff80000000b07808 */ /* 0x000fe20006800000 */
[C---:B------:R-:W-:Y:S01]  /*5a00*/  FFMA.FTZ R0, R193.reuse, UR4, R242 ;  /* 0x00000004c1007c23 */ /* 0x040fe200080100f2 */
[----:B------:R-:W-:Y:S01]  /*5a10*/  FSEL R178, R2, -INF , !P6 ;  /* 0xff80000002b27808 */ /* 0x000fe20007000000 */
[C---:B------:R-:W-:Y:S01]  /*5a20*/  FFMA.FTZ R2, R193.reuse, UR4, R225 ;  /* 0x00000004c1027c23 */ /* 0x040fe200080100e1 */
[----:B------:R-:W-:Y:S02]  /*5a30*/  ISETP.GE.AND P6, PT, R186, R8, PT ;  /* 0x00000008ba00720c */ /* 0x000fe40003fc6270 */
[----:B------:R-:W-:Y:S01]  /*5a40*/  FSEL R179, R4, -INF , !P3 ;  /* 0xff80000004b37808 */ /* 0x000fe20005800000 */
[C---:B------:R-:W-:Y:S01]  /*5a50*/  FFMA.FTZ R4, R193.reuse, UR4, R226 ;  /* 0x00000004c1047c23 */ /* 0x040fe200080100e2 */
[----:B------:R-:W-:Y:S01]  /*5a60*/  FSEL R175, R0, -INF , !P6 ;  /* 0xff80000000af7808 */ /* 0x000fe20007000000 */
[-C--:B-----5:R-:W-:Y:S01]  /*5a70*/  HMMA.16816.F32.BF16 R20, R28, R16.reuse, R20 ;  /* 0x000000101c14723c */ /* 0x0a0fe20000041814 */
[----:B------:R-:W-:Y:S01]  /*5a80*/  FFMA.FTZ R0, R193, UR4, R220 ;  /* 0x00000004c1007c23 */ /* 0x000fe200080100dc */
[----:B------:R-:W-:Y:S01]  /*5a90*/  ISETP.GE.AND P6, PT, R186, R10, PT ;  /* 0x0000000aba00720c */ /* 0x000fe20003fc6270 */
[----:B-1----:R-:W-:Y:S01]  /*5aa0*/  FMUL.FTZ R5, R40, c[0x0][0x2ec] ;  /* 0x0000bb0028057a20 */ /* 0x002fe20000410000 */
[----:B------:R-:W-:Y:S01]  /*5ab0*/  ISETP.GE.AND P5, PT, R186, R9, PT ;  /* 0x00000009ba00720c */ /* 0x000fe20003fa6270 */
[----:B------:R-:W-:Y:S01]  /*5ac0*/  FMUL.FTZ R12, R42, c[0x0][0x2ec] ;  /* 0x0000bb002a0c7a20 */ /* 0x000fe20000410000 */
[----:B------:R-:W-:Y:S01]  /*5ad0*/  ISETP.GE.AND P3, PT, R186, R11, PT ;  /* 0x0000000bba00720c */ /* 0x000fe20003f66270 */
[----:B------:R1:W3:Y:S01]  /*5ae0*/  MUFU.TANH R97, R5 ;  /* 0x0000000500617308 */ /* 0x0002e20000002400 */
[----:B------:R-:W-:Y:S01]  /*5af0*/  FSEL R174, R0, -INF , !P6 ;  /* 0xff80000000ae7808 */ /* 0x000fe20007000000 */
[----:B------:R-:W-:Y:S01]  /*5b00*/  FFMA.FTZ R0, R194, UR4, R213 ;  /* 0x00000004c2007c23 */ /* 0x000fe200080100d5 */
[----:B------:R-:W-:Y:S01]  /*5b10*/  FSEL R191, R4, -INF , !P5 ;  /* 0xff80000004bf7808 */ /* 0x000fe20006800000 */
[----:B------:R-:W-:Y:S01]  /*5b20*/  FFMA.FTZ R4, R194, UR4, R222 ;  /* 0x00000004c2047c23 */ /* 0x000fe200080100de */
[----:B------:R-:W-:Y:S01]  /*5b30*/  FSEL R172, R2, -INF , !P3 ;  /* 0xff80000002ac7808 */ /* 0x000fe20005800000 */
[----:B------:R-:W-:Y:S01]  /*5b40*/  FFMA.FTZ R2, R194, UR4, R85 ;  /* 0x00000004c2027c23 */ /* 0x000fe20008010055 */
[C---:B------:R-:W-:Y:S01]  /*5b50*/  ISETP.GE.AND P3, PT, R187.reuse, R9, PT ;  /* 0x00000009bb00720c */ /* 0x040fe20003f66270 */
[----:B------:R5:W-:Y:S01]  /*5b60*/  MUFU.TANH R91, R12 ;  /* 0x0000000c005b7308 */ /* 0x000be20000002400 */
[-C--:B------:R-:W-:Y:S01]  /*5b70*/  ISETP.GE.AND P5, PT, R187, R8.reuse, PT ;  /* 0x00000008bb00720c */ /* 0x080fe20003fa6270 */
[----:B------:R-:W-:Y:S01]  /*5b80*/  HMMA.16816.F32.BF16 R44, R24, R16, R44 ;  /* 0x00000010182c723c */ /* 0x000fe2000004182c */
[----:B------:R-:W-:Y:S01]  /*5b90*/  FSEL R182, R0, -INF , !P3 ;  /* 0xff80000000b67808 */ /* 0x000fe20005800000 */
[----:B------:R-:W-:Y:S01]  /*5ba0*/  FFMA.FTZ R0, R195, UR4, R223 ;  /* 0x00000004c3007c23 */ /* 0x000fe200080100df */
[----:B------:R-:W-:Y:S01]  /*5bb0*/  FSEL R170, R4, -INF , !P5 ;  /* 0xff80000004aa7808 */ /* 0x000fe20006800000 */
[----:B------:R-:W-:Y:S01]  /*5bc0*/  FFMA.FTZ R4, R194, UR4, R86 ;  /* 0x00000004c2047c23 */ /* 0x000fe20008010056 */
[----:B------:R-:W-:Y:S01]  /*5bd0*/  ISETP.GE.AND P3, PT, R189, R8, PT ;  /* 0x00000008bd00720c */ /* 0x000fe20003f66270 */
[----:B-1----:R-:W-:Y:S01]  /*5be0*/  FMUL.FTZ R5, R41, c[0x0][0x2ec] ;  /* 0x0000bb0029057a20 */ /* 0x002fe20000410000 */
[----:B------:R-:W-:-:S02]  /*5bf0*/  ISETP.GE.AND P6, PT, R187, R11, PT ;  /* 0x0000000bbb00720c */ /* 0x000fc40003fc6270 */
[----:B------:R-:W-:Y:S01]  /*5c00*/  ISETP.GE.AND P5, PT, R187, R10, PT ;  /* 0x0000000abb00720c */ /* 0x000fe20003fa6270 */
[----:B------:R1:W-:Y:S01]  /*5c10*/  MUFU.TANH R98, R5 ;  /* 0x0000000500627308 */ /* 0x0003e20000002400 */
[----:B------:R-:W-:Y:S01]  /*5c20*/  FSEL R115, R0, -INF , !P3 ;  /* 0xff80000000737808 */ /* 0x000fe20005800000 */
[----:B------:R-:W-:Y:S01]  /*5c30*/  FFMA.FTZ R0, R195, UR4, R215 ;  /* 0x00000004c3007c23 */ /* 0x000fe200080100d7 */
[----:B------:R-:W-:Y:S01]  /*5c40*/  FSEL R169, R4, -INF , !P6 ;  /* 0xff80000004a97808 */ /* 0x000fe20007000000 */
[----:B-----5:R-:W-:Y:S01]  /*5c50*/  FMUL.FTZ R12, R50, c[0x0][0x2ec] ;  /* 0x0000bb00320c7a20 */ /* 0x020fe20000410000 */
[----:B------:R-:W-:Y:S01]  /*5c60*/  ISETP.GE.AND P6, PT, R189, R9, PT ;  /* 0x00000009bd00720c */ /* 0x000fe20003fc6270 */
[C---:B------:R-:W-:Y:S01]  /*5c70*/  FFMA.FTZ R4, R195.reuse, UR4, R210 ;  /* 0x00000004c3047c23 */ /* 0x040fe200080100d2 */
[----:B------:R-:W-:Y:S01]  /*5c80*/  FSEL R173, R2, -INF , !P5 ;  /* 0xff80000002ad7808 */ /* 0x000fe20006800000 */
[----:B------:R-:W-:Y:S01]  /*5c90*/  FFMA.FTZ R2, R195, UR4, R87 ;  /* 0x00000004c3027c23 */ /* 0x000fe20008010057 */
[----:B------:R5:W2:Y:S01]  /*5ca0*/  MUFU.TANH R86, R12 ;  /* 0x0000000c00567308 */ /* 0x000aa20000002400 */
[----:B------:R-:W-:-:S02]  /*5cb0*/  ISETP.GE.AND P5, PT, R189, R11, PT ;  /* 0x0000000bbd00720c */ /* 0x000fc40003fa6270 */
[----:B------:R-:W-:Y:S01]  /*5cc0*/  FSEL R177, R0, -INF , !P6 ;  /* 0xff80000000b17808 */ /* 0x000fe20007000000 */
[----:B------:R-:W-:Y:S01]  /*5cd0*/  FFMA.FTZ R0, R196, UR4, R88 ;  /* 0x00000004c4007c23 */ /* 0x000fe20008010058 */
[----:B------:R-:W-:Y:S01]  /*5ce0*/  ISETP.GE.AND P6, PT, R190, R8, PT ;  /* 0x00000008be00720c */ /* 0x000fe20003fc6270 */
[----:B-1----:R-:W-:Y:S01]  /*5cf0*/  FMUL.FTZ R5, R43, c[0x0][0x2ec] ;  /* 0x0000bb002b057a20 */ /* 0x002fe20000410000 */
[----:B------:R-:W-:Y:S01]  /*5d00*/  FSEL R114, R4, -INF , !P5 ;  /* 0xff80000004727808 */ /* 0x000fe20006800000 */
[----:B------:R-:W-:Y:S01]  /*5d10*/  HMMA.16816.F32.BF16 R40, R36, R14, R128 ;  /* 0x0000000e2428723c */ /* 0x000fe20000041880 */
[----:B------:R-:W-:Y:S01]  /*5d20*/  FFMA.FTZ R4, R196, UR4, R84 ;  /* 0x00000004c4047c23 */ /* 0x000fe20008010054 */
[----:B------:R1:W-:Y:S01]  /*5d30*/  MUFU.TANH R96, R5 ;  /* 0x0000000500607308 */ /* 0x0003e20000002400 */
[-C--:B------:R-:W-:Y:S02]  /*5d40*/  ISETP.GE.AND P3, PT, R189, R10.reuse, PT ;  /* 0x0000000abd00720c */ /* 0x080fe40003f66270 */
[----:B------:R-:W-:Y:S01]  /*5d50*/  FSEL R213, R0, -INF , !P6 ;  /* 0xff80000000d57808 */ /* 0x000fe20007000000 */
[----:B------:R-:W-:Y:S01]  /*5d60*/  FFMA.FTZ R0, R196, UR4, R209 ;  /* 0x00000004c4007c23 */ /* 0x000fe200080100d1 */
[----:B------:R-:W-:Y:S01]  /*5d70*/  ISETP.GE.AND P5, PT, R190, R9, PT ;  /* 0x00000009be00720c */ /* 0x000fe20003fa6270 */
[----:B-----5:R-:W-:Y:S01]  /*5d80*/  FMUL.FTZ R12, R22, c[0x0][0x2ec] ;  /* 0x0000bb00160c7a20 */ /* 0x020fe20000410000 */
[----:B------:R-:W-:Y:S01]  /*5d90*/  FSEL R168, R2, -INF , !P3 ;  /* 0xff80000002a87808 */ /* 0x000fe20005800000 */
[----:B------:R-:W-:Y:S01]  /*5da0*/  FFMA.FTZ R2, R196, UR4, R66 ;  /* 0x00000004c4027c23 */ /* 0x000fe20008010042 */
[----:B------:R-:W-:Y:S01]  /*5db0*/  ISETP.GE.AND P6, PT, R190, R10, PT ;  /* 0x0000000abe00720c */ /* 0x000fe20003fc6270 */
[----:B------:R-:W-:Y:S01]  /*5dc0*/  MUFU.TANH R84, R12 ;  /* 0x0000000c00547308 */ /* 0x000fe20000002400 */
[----:B------:R-:W-:Y:S01]  /*5dd0*/  FSEL R210, R0, -INF , !P5 ;  /* 0xff80000000d27808 */ /* 0x000fe20006800000 */
[----:B------:R-:W-:Y:S01]  /*5de0*/  FFMA.FTZ R0, R101, UR4, R211 ;  /* 0x0000000465007c23 */ /* 0x000fe200080100d3 */
[----:B------:R-:W-:-:S02]  /*5df0*/  ISETP.GE.AND P3, PT, R190, R11, PT ;  /* 0x0000000bbe00720c */ /* 0x000fc40003f66270 */
[----:B------:R-:W-:Y:S01]  /*5e00*/  ISETP.GE.AND P5, PT, R76, R8, PT ;  /* 0x000000084c00720c */ /* 0x000fe20003fa6270 */
[----:B-1----:R-:W-:Y:S01]  /*5e10*/  FMUL.FTZ R5, R48, c[0x0][0x2ec] ;  /* 0x0000bb0030057a20 */ /* 0x002fe20000410000 */
[----:B------:R-:W-:Y:S01]  /*5e20*/  FSEL R211, R2, -INF , !P6 ;  /* 0xff80000002d37808 */ /* 0x000fe20007000000 */
[C---:B------:R-:W-:Y:S01]  /*5e30*/  FFMA.FTZ R2, R101.reuse, UR4, R214 ;  /* 0x0000000465027c23 */ /* 0x040fe200080100d6 */
[----:B------:R-:W-:Y:S01]  /*5e40*/  FSEL R209, R4, -INF , !P3 ;  /* 0xff80000004d17808 */ /* 0x000fe20005800000 */
[----:B------:R1:W5:Y:S01]  /*5e50*/  MUFU.TANH R90, R5 ;  /* 0x00000005005a7308 */ /* 0x0003620000002400 */
[----:B------:R-:W-:Y:S01]  /*5e60*/  ISETP.GE.AND P3, PT, R76, R9, PT ;  /* 0x000000094c00720c */ /* 0x000fe20003f66270 */
[----:B------:R-:W-:Y:S01]  /*5e70*/  HMMA.16816.F32.BF16 R40, R28, R18, R40 ;  /* 0x000000121c28723c */ /* 0x000fe20000041828 */
[----:B------:R-:W-:Y:S01]  /*5e80*/  FSEL R203, R0, -INF , !P5 ;  /* 0xff80000000cb7808 */ /* 0x000fe20006800000 */
[C---:B------:R-:W-:Y:S01]  /*5e90*/  FFMA.FTZ R0, R101.reuse, UR4, R212 ;  /* 0x0000000465007c23 */ /* 0x040fe200080100d4 */
[----:B------:R-:W-:Y:S01]  /*5ea0*/  ISETP.GE.AND P6, PT, R76, R11, PT ;  /* 0x0000000b4c00720c */ /* 0x000fe20003fc6270 */
[----:B------:R-:W-:Y:S01]  /*5eb0*/  FFMA.FTZ R4, R101, UR4, R198 ;  /* 0x0000000465047c23 */ /* 0x000fe200080100c6 */
[----:B------:R-:W-:Y:S01]  /*5ec0*/  FSEL R214, R2, -INF , !P3 ;  /* 0xff80000002d67808 */ /* 0x000fe20005800000 */
[----:B------:R-:W-:Y:S01]  /*5ed0*/  FMUL.FTZ R2, R45, c[0x0][0x2ec] ;  /* 0x0000bb002d027a20 */ /* 0x000fe20000410000 */
[----:B------:R-:W-:Y:S01]  /*5ee0*/  FSEL R190, R0, -INF , !P6 ;  /* 0xff80000000be7808 */ /* 0x000fe20007000000 */
[----:B------:R-:W-:Y:S01]  /*5ef0*/  FFMA.FTZ R0, R102, UR4, R208 ;  /* 0x0000000466007c23 */ /* 0x000fe200080100d0 */
[----:B------:R-:W-:-:S02]  /*5f00*/  ISETP.GE.AND P5, PT, R76, R10, PT ;  /* 0x0000000a4c00720c */ /* 0x000fc40003fa6270 */
[C---:B------:R-:W-:Y:S01]  /*5f10*/  ISETP.GE.AND P3, PT, R78.reuse, R8, PT ;  /* 0x000000084e00720c */ /* 0x040fe20003f66270 */
[----:B------:R2:W-:Y:S01]  /*5f20*/  MUFU.TANH R76, R2 ;  /* 0x00000002004c7308 */ /* 0x0005e20000002400 */
[----:B------:R-:W-:Y:S01]  /*5f30*/  ISETP.GE.AND P6, PT, R78, R9, PT ;  /* 0x000000094e00720c */ /* 0x000fe20003fc6270 */
[----:B-1----:R-:W-:Y:S01]  /*5f40*/  FMUL.FTZ R5, R49, c[0x0][0x2ec] ;  /* 0x0000bb0031057a20 */ /* 0x002fe20000410000 */
[----:B------:R-:W-:Y:S01]  /*5f50*/  FSEL R188, R0, -INF , !P3 ;  /* 0xff80000000bc7808 */ /* 0x000fe20005800000 */
[----:B------:R-:W-:Y:S01]  /*5f60*/  FFMA.FTZ R0, R102, UR4, R171 ;  /* 0x0000000466007c23 */ /* 0x000fe200080100ab */
[----:B------:R-:W-:Y:S01]  /*5f70*/  FSEL R196, R4, -INF , !P5 ;  /* 0xff80000004c47808 */ /* 0x000fe20006800000 */
[----:B------:R-:W-:Y:S01]  /*5f80*/  FFMA.FTZ R4, R102, UR4, R60 ;  /* 0x0000000466047c23 */ /* 0x000fe2000801003c */
[C---:B------:R-:W-:Y:S01]  /*5f90*/  ISETP.GE.AND P5, PT, R78.reuse, R11, PT ;  /* 0x0000000b4e00720c */ /* 0x040fe20003fa6270 */
[----:B------:R1:W1:Y:S01]  /*5fa0*/  MUFU.TANH R94, R5 ;  /* 0x00000005005e7308 */ /* 0x0002620000002400 */
[----:B------:R-:W-:-:S02]  /*5fb0*/  ISETP.GE.AND P3, PT, R78, R10, PT ;  /* 0x0000000a4e00720c */ /* 0x000fc40003f66270 */
[----:B------:R-:W-:Y:S01]  /*5fc0*/  FSEL R187, R4, -INF , !P5 ;  /* 0xff80000004bb7808 */ /* 0x000fe20006800000 */
[----:B----4-:R-:W-:Y:S01]  /*5fd0*/  FFMA.FTZ R4, R103, UR4, R126 ;  /* 0x0000000467047c23 */ /* 0x010fe2000801007e */
[----:B------:R-:W-:Y:S01]  /*5fe0*/  ISETP.GE.AND P5, PT, R77, R9, PT ;  /* 0x000000094d00720c */ /* 0x000fe20003fa6270 */
[----:B--2---:R-:W-:-:S04]  /*5ff0*/  FMUL.FTZ R2, R46, c[0x0][0x2ec] ;  /* 0x0000bb002e027a20 */ /* 0x004fc80000410000 */
[----:B------:R2:W-:Y:S01]  /*6000*/  MUFU.TANH R54, R2 ;  /* 0x0000000200367308 */ /* 0x0005e20000002400 */
[----:B-1----:R-:W-:-:S07]  /*6010*/  FMUL.FTZ R5, R51, c[0x0][0x2ec] ;  /* 0x0000bb0033057a20 */ /* 0x002fce0000410000 */
[----:B------:R1:W-:Y:S01]  /*6020*/  MUFU.TANH R89, R5 ;  /* 0x0000000500597308 */ /* 0x0003e20000002400 */
[----:B--2---:R-:W-:-:S05]  /*6030*/  FFMA.FTZ R2, R102, UR4, R59 ;  /* 0x0000000466027c23 */ /* 0x004fca000801003b */
[----:B------:R-:W-:Y:S01]  /*6040*/  FSEL R189, R2, -INF , !P3 ;  /* 0xff80000002bd7808 */ /* 0x000fe20005800000 */
[----:B------:R-:W-:Y:S01]  /*6050*/  FFMA.FTZ R2, R103, UR4, R197 ;  /* 0x0000000467027c23 */ /* 0x000fe200080100c5 */
[----:B------:R-:W-:Y:S01]  /*6060*/  ISETP.GE.AND P3, PT, R77, R11, PT ;  /* 0x0000000b4d00720c */ /* 0x000fe20003f66270 */
[----:B-1----:R-:W-:-:S03]  /*6070*/  FMUL.FTZ R5, R20, c[0x0][0x2ec] ;  /* 0x0000bb0014057a20 */ /* 0x002fc60000410000 */
[----:B------:R-:W-:Y:S01]  /*6080*/  FSEL R198, R2, -INF , !P5 ;  /* 0xff80000002c67808 */ /* 0x000fe20006800000 */
[----:B------:R1:W2:Y:S01]  /*6090*/  MUFU.TANH R87, R5 ;  /* 0x0000000500577308 */ /* 0x0002a20000002400 */
[----:B------:R-:W-:Y:S01]  /*60a0*/  ISETP.GE.AND P5, PT, R92, R8, PT ;  /* 0x000000085c00720c */ /* 0x000fe20003fa6270 */
[----:B------:R-:W-:Y:S02]  /*60b0*/  FMUL.FTZ R2, R42, c[0x0][0x2ec] ;  /* 0x0000bb002a027a20 */ /* 0x000fe40000410000 */
[----:B-1----:R-:W-:-:S04]  /*60c0*/  FMUL.FTZ R5, R21, c[0x0][0x2ec] ;  /* 0x0000bb0015057a20 */ /* 0x002fc80000410000 */
[----:B------:R1:W-:Y:S02]  /*60d0*/  MUFU.TANH R88, R5 ;  /* 0x0000000500587308 */ /* 0x0003e40000002400 */
[----:B-1----:R-:W-:Y:S02]  /*60e0*/  FMUL.FTZ R5, R23, c[0x0][0x2ec] ;  /* 0x0000bb0017057a20 */ /* 0x002fe40000410000 */
[----:B------:R-:W-:Y:S01]  /*60f0*/  HMMA.16816.F32.BF16 R20, R32, R14, R204 ;  /* 0x0000000e2014723c */ /* 0x000fe200000418cc */
[----:B------:R-:W1:Y:S03]  /*6100*/  LDSM.16.M88.4 R12, [R100+0x7800] ;  /* 0x00780000640c783b */ /* 0x000e660000000200 */
[----:B------:R4:W-:Y:S03]  /*6110*/  MUFU.TANH R85, R5 ;  /* 0x0000000500557308 */ /* 0x0009e60000002400 */
[----:B------:R-:W-:Y:S01]  /*6120*/  FSEL R204, R0, -INF , !P6 ;  /* 0xff80000000cc7808 */ /* 0x000fe20007000000 */
[----:B------:R-:W-:Y:S01]  /*6130*/  FFMA.FTZ R0, R103, UR4, R199 ;  /* 0x0000000467007c23 */ /* 0x000fe200080100c7 */
[----:B------:R-:W-:-:S04]  /*6140*/  ISETP.GE.AND P6, PT, R77, R8, PT ;  /* 0x000000084d00720c */ /* 0x000fc80003fc6270 */
[----:B------:R-:W-:Y:S01]  /*6150*/  FSEL R184, R0, -INF , !P6 ;  /* 0xff80000000b87808 */ /* 0x000fe20007000000 */
[----:B------:R-:W-:Y:S01]  /*6160*/  FMUL.FTZ R0, R40, c[0x0][0x2ec] ;  /* 0x0000bb0028007a20 */ /* 0x000fe20000410000 */
[----:B------:R-:W-:Y:S01]  /*6170*/  ISETP.GE.AND P6, PT, R77, R10, PT ;  /* 0x0000000a4d00720c */ /* 0x000fe20003fc6270 */
[----:B----4-:R-:W-:Y:S02]  /*6180*/  FMUL.FTZ R5, R44, c[0x0][0x2ec] ;  /* 0x0000bb002c057a20 */ /* 0x010fe40000410000 */
[----:B------:R4:W-:Y:S08]  /*6190*/  MUFU.TANH R55, R0 ;  /* 0x0000000000377308 */ /* 0x0009f00000002400 */
[----:B------:R1:W-:Y:S01]  /*61a0*/  MUFU.TANH R66, R5 ;  /* 0x0000000500427308 */ /* 0x0003e20000002400 */
[----:B----4-:R-:W-:-:S05]  /*61b0*/  FFMA.FTZ R0, R103, UR4, R158 ;  /* 0x0000000467007c23 */ /* 0x010fca000801009e */
[----:B------:R-:W-:Y:S01]  /*61c0*/  FSEL R158, R0, -INF , !P3 ;  /* 0xff800000009e7808 */ /* 0x000fe20005800000 */
[----:B------:R-:W-:Y:S01]  /*61d0*/  FFMA.FTZ R0, R108, UR4, R53 ;  /* 0x000000046c007c23 */ /* 0x000fe20008010035 */
[----:B------:R-:W-:Y:S01]  /*61e0*/  ISETP.GE.AND P3, PT, R92, R9, PT ;  /* 0x000000095c00720c */ /* 0x000fe20003f66270 */
[----:B-1----:R-:W-:Y:S01]  /*61f0*/  FMUL.FTZ R5, R47, c[0x0][0x2ec] ;  /* 0x0000bb002f057a20 */ /* 0x002fe20000410000 */
[----:B------:R-:W-:Y:S01]  /*6200*/  HMMA.16816.F32.BF16 R48, R32, R12, R216 ;  /* 0x0000000c2030723c */ /* 0x000fe200000418d8 */
[----:B------:R1:W-:Y:S01]  /*6210*/  MUFU.TANH R53, R2 ;  /* 0x0000000200357308 */ /* 0x0003e20000002400 */
[----:B------:R-:W-:Y:S01]  /*6220*/  FSEL R242, R0, -INF , !P5 ;  /* 0xff80000000f27808 */ /* 0x000fe20006800000 */
[----:B------:R-:W-:Y:S01]  /*6230*/  FFMA.FTZ R0, R108, UR4, R52 ;  /* 0x000000046c007c23 */ /* 0x000fe20008010034 */
[----:B------:R-:W-:-:S04]  /*6240*/  ISETP.GE.AND P5, PT, R92, R10, PT ;  /* 0x0000000a5c00720c */ /* 0x000fc80003fa6270 */
[----:B------:R-:W-:Y:S01]  /*6250*/  HMMA.16816.F32.BF16 R44, R24, R18, R20 ;  /* 0x00000012182c723c */ /* 0x000fe20000041814 */
[----:B------:R-:W4:Y:S01]  /*6260*/  LDSM.16.M88.4 R16, [R233+0x3800] ;  /* 0x00380000e910783b */ /* 0x000f220000000200 */
[----:B------:R-:W-:Y:S01]  /*6270*/  FSEL R217, R0, -INF , !P5 ;  /* 0xff80000000d97808 */ /* 0x000fe20006800000 */
[----:B------:R-:W-:Y:S01]  /*6280*/  FFMA.FTZ R0, R93, UR4, R121 ;  /* 0x000000045d007c23 */ /* 0x000fe20008010079 */
[----:B------:R-:W-:Y:S01]  /*6290*/  ISETP.GE.AND P5, PT, R74, R11, PT ;  /* 0x0000000b4a00720c */ /* 0x000fe20003fa6270 */
[----:B------:R2:W2:Y:S01]  /*62a0*/  MUFU.TANH R60, R5 ;  /* 0x00000005003c7308 */ /* 0x0004a20000002400 */
[----:B------:R-:W-:-:S04]  /*62b0*/  DEPBAR.LE SB0, 0x0 ;  /* 0x000080000000791a */ /* 0x000fc80000000000 */
[----:B------:R-:W-:Y:S01]  /*62c0*/  HMMA.16816.F32.BF16 R20, R36, R12, R136 ;  /* 0x0000000c2414723c */ /* 0x000fe20000041888 */
[----:B-1----:R-:W-:-:S06]  /*62d0*/  FFMA.FTZ R2, R108, UR4, R56 ;  /* 0x000000046c027c23 */ /* 0x002fcc0008010038 */
[----:B------:R-:W-:Y:S01]  /*62e0*/  FSEL R136, R4, -INF , !P6 ;  /* 0xff80000004887808 */ /* 0x000fe20007000000 */
[----:B------:R-:W-:Y:S01]  /*62f0*/  FFMA.FTZ R4, R108, UR4, R107 ;  /* 0x000000046c047c23 */ /* 0x000fe2000801006b */
[----:B------:R-:W-:Y:S01]  /*6300*/  BAR.SYNC.DEFER_BLOCKING 0x0 ;  /* 0x0000000000007b1d */ /* 0x000fe20000010000 */
[----:B------:R-:W-:Y:S01]  /*6310*/  ISETP.GE.AND P6, PT, R92, R11, PT ;  /* 0x0000000b5c00720c */ /* 0x000fe20003fc6270 */
[----:B--2---:R-:W-:Y:S01]  /*6320*/  FMUL.FTZ R5, R41, c[0x0][0x2ec] ;  /* 0x0000bb0029057a20 */ /* 0x004fe20000410000 */
[----:B------:R-:W-:Y:S01]  /*6330*/  HMMA.16816.F32.BF16 R32, R32, R14, R244 ;  /* 0x0000000e2020723c */ /* 0x000fe200000418f4 */
[----:B------:R-:W-:Y:S01]  /*6340*/  FSEL R241, R4, -INF , !P3 ;  /* 0xff80000004f17808 */ /* 0x000fe20005800000 */
[C---:B------:R-:W-:Y:S01]  /*6350*/  FFMA.FTZ R4, R93.reuse, UR4, R127 ;  /* 0x000000045d047c23 */ /* 0x040fe2000801007f */
[----:B------:R-:W-:Y:S01]  /*6360*/  ISETP.GE.AND P3, PT, R74, R8, PT ;  /* 0x000000084a00720c */ /* 0x000fe20003f66270 */
[----:B------:R1:W-:Y:S01]  /*6370*/  MUFU.TANH R59, R5 ;  /* 0x00000005003b7308 */ /* 0x0003e20000002400 */
[----:B------:R-:W-:Y:S01]  /*6380*/  FSEL R216, R2, -INF , !P6 ;  /* 0xff80000002d87808 */ /* 0x000fe20007000000 */
[----:B------:R-:W-:Y:S01]  /*6390*/  FMUL.FTZ R2, R44, c[0x0][0x2ec] ;  /* 0x0000bb002c027a20 */ /* 0x000fe20000410000 */
[----:B------:R-:W-:Y:S01]  /*63a0*/  FSEL R227, R4, -INF , !P3 ;  /* 0xff80000004e37808 */ /* 0x000fe20005800000 */
[----:B------:R-:W-:Y:S01]  /*63b0*/  FFMA.FTZ R4, R93, UR4, R99 ;  /* 0x000000045d047c23 */ /* 0x000fe20008010063 */
[----:B------:R-:W-:-:S02]  /*63c0*/  ISETP.GE.AND P6, PT, R74, R9, PT ;  /* 0x000000094a00720c */ /* 0x000fc40003fc6270 */
[----:B------:R-:W-:Y:S01]  /*63d0*/  ISETP.GE.AND P3, PT, R74, R10, PT ;  /* 0x0000000a4a00720c */ /* 0x000fe20003f66270 */
[----:B------:R2:W2:Y:S01]  /*63e0*/  MUFU.TANH R52, R2 ;  /* 0x0000000200347308 */ /* 0x0004a20000002400 */
[----:B------:R-:W-:Y:S01]  /*63f0*/  FSEL R206, R4, -INF , !P5 ;  /* 0xff80000004ce7808 */ /* 0x000fe20006800000 */
[----:B------:R-:W-:Y:S01]  /*6400*/  FMUL.FTZ R4, R46, c[0x0][0x2ec] ;  /* 0x0000bb002e047a20 */ /* 0x000fe20000410000 */
[----:B------:R-:W-:Y:S01]  /*6410*/  FSEL R226, R0, -INF , !P6 ;  /* 0xff80000000e27808 */ /* 0x000fe20007000000 */
[----:B---3--:R-:W-:Y:S01]  /*6420*/  FFMA.FTZ R0, R79, UR4, R97 ;  /* 0x000000044f007c23 */ /* 0x008fe20008010061 */
[C---:B------:R-:W-:Y:S01]  /*6430*/  ISETP.GE.AND P5, PT, R68.reuse, R9, PT ;  /* 0x000000094400720c */ /* 0x040fe20003fa6270 */
[----:B----4-:R-:W-:Y:S02]  /*6440*/  HMMA.16816.F32.BF16 R20, R28, R16, R20 ;  /* 0x000000101c14723c */ /* 0x010fe40000041814 */
[----:B------:R3:W4:Y:S01]  /*6450*/  MUFU.TANH R12, R4 ;  /* 0x00000004000c7308 */ /* 0x0007220000002400 */
[----:B------:R-:W-:Y:S01]  /*6460*/  ISETP.GE.AND P6, PT, R68, R8, PT ;  /* 0x000000084400720c */ /* 0x000fe20003fc6270 */
[----:B-1----:R-:W-:-:S03]  /*6470*/  FMUL.FTZ R5, R43, c[0x0][0x2ec] ;  /* 0x0000bb002b057a20 */ /* 0x002fc60000410000 */
[----:B------:R-:W-:Y:S01]  /*6480*/  FSEL R225, R0, -INF , !P6 ;  /* 0xff80000000e17808 */ /* 0x000fe20007000000 */
[----:B------:R-:W-:Y:S01]  /*6490*/  FFMA.FTZ R0, R79, UR4, R86 ;  /* 0x000000044f007c23 */ /* 0x000fe20008010056 */
[----:B------:R-:W-:Y:S01]  /*64a0*/  HMMA.16816.F32.BF16 R40, R36, R14, R132 ;  /* 0x0000000e2428723c */ /* 0x000fe20000041884 */
[----:B--2---:R-:W-:Y:S01]  /*64b0*/  FFMA.FTZ R2, R93, UR4, R95 ;  /* 0x000000045d027c23 */ /* 0x004fe2000801005f */
[----:B------:R-:W-:Y:S01]  /*64c0*/  ISETP.GE.AND P6, PT, R68, R10, PT ;  /* 0x0000000a4400720c */ /* 0x000fe20003fc6270 */
[----:B------:R1:W2:Y:S03]  /*64d0*/  MUFU.TANH R56, R5 ;  /* 0x0000000500387308 */ /* 0x0002a60000002400 */
[----:B------:R-:W-:Y:S01]  /*64e0*/  FSEL R207, R2, -INF , !P3 ;  /* 0xff80000002cf7808 */ /* 0x000fe20005800000 */
[C---:B-----5:R-:W-:Y:S01]  /*64f0*/  FFMA.FTZ R2, R79.reuse, UR4, R90 ;  /* 0x000000044f027c23 */ /* 0x060fe2000801005a */
[----:B------:R-:W-:Y:S01]  /*6500*/  FSEL R199, R0, -INF , !P6 ;  /* 0xff80000000c77808 */ /* 0x000fe20007000000 */
[----:B---3--:R-:W-:Y:S01]  /*6510*/  FFMA.FTZ R4, R79, UR4, R91 ;  /* 0x000000044f047c23 */ /* 0x008fe2000801005b */
[-C--:B------:R-:W-:Y:S01]  /*6520*/  ISETP.GE.AND P6, PT, R63, R11.reuse, PT ;  /* 0x0000000b3f00720c */ /* 0x080fe20003fc6270 */
[C---:B------:R-:W-:Y:S01]  /*6530*/  FFMA.FTZ R0, R75.reuse, UR4, R96 ;  /* 0x000000044b007c23 */ /* 0x040fe20008010060 */
[----:B------:R-:W-:Y:S01]  /*6540*/  ISETP.GE.AND P3, PT, R68, R11, PT ;  /* 0x0000000b4400720c */ /* 0x000fe20003f66270 */
[----:B------:R-:W-:Y:S01]  /*6550*/  HMMA.16816.F32.BF16 R36, R24, R16, R48 ;  /* 0x000000101824723c */ /* 0x000fe20000041830 */
[----:B------:R-:W-:Y:S01]  /*6560*/  FSEL R224, R4, -INF , !P5 ;  /* 0xff80000004e07808 */ /* 0x000fe20006800000 */
[----:B------:R-:W-:Y:S01]  /*6570*/  FFMA.FTZ R4, R75, UR4, R98 ;  /* 0x000000044b047c23 */ /* 0x000fe20008010062 */
[----:B------:R-:W-:Y:S01]  /*6580*/  ISETP.GE.AND P5, PT, R63, R8, PT ;  /* 0x000000083f00720c */ /* 0x000fe20003fa6270 */
[----:B------:R-:W-:Y:S01]  /*6590*/  FMUL.FTZ R23, R23, c[0x0][0x2ec] ;  /* 0x0000bb0017177a20 */ /* 0x000fe20000410000 */
[----:B------:R-:W-:Y:S01]  /*65a0*/  FSEL R139, R2, -INF , !P3 ;  /* 0xff800000028b7808 */ /* 0x000fe20005800000 */
[----:B------:R-:W-:Y:S01]  /*65b0*/  FMUL.FTZ R2, R20, c[0x0][0x2ec] ;  /* 0x0000bb0014027a20 */ /* 0x000fe20000410000 */
[----:B------:R-:W-:Y:S01]  /*65c0*/  FSEL R223, R4, -INF , !P5 ;  /* 0xff80000004df7808 */ /* 0x000fe20006800000 */
[----:B------:R-:W-:Y:S01]  /*65d0*/  FFMA.FTZ R4, R75, UR4, R94 ;  /* 0x000000044b047c23 */ /* 0x000fe2000801005e */
[CC--:B------:R-:W-:Y:S01]  /*65e0*/  ISETP.GE.AND P3, PT, R63.reuse, R9.reuse, PT ;  /* 0x000000093f00720c */ /* 0x0c0fe20003f66270 */
[----:B------:R3:W-:Y:S01]  /*65f0*/  MUFU.TANH R20, R2 ;  /* 0x0000000200147308 */ /* 0x0007e20000002400 */
[----:B------:R-:W-:Y:S01]  /*6600*/  ISETP.GE.AND P5, PT, R63, R10, PT ;  /* 0x0000000a3f00720c */ /* 0x000fe20003fa6270 */
[-C--:B------:R-:W-:Y:S01]  /*6610*/  HMMA.16816.F32.BF16 R28, R28, R18.reuse, R40 ;  /* 0x000000121c1c723c */ /* 0x080fe20000041828 */
[----:B------:R-:W-:Y:S01]  /*6620*/  FSEL R137, R4, -INF , !P6 ;  /* 0xff80000004897808 */ /* 0x000fe20007000000 */
[----:B------:R-:W-:Y:S01]  /*6630*/  FMUL.FTZ R4, R22, c[0x0][0x2ec] ;  /* 0x0000bb0016047a20 */ /* 0x000fe20000410000 */
[----:B------:R-:W-:Y:S01]  /*6640*/  ISETP.GE.AND P6, PT, R70, R9, PT ;  /* 0x000000094600720c */ /* 0x000fe20003fc6270 */
[----:B-1----:R-:W-:Y:S01]  /*6650*/  FMUL.FTZ R5, R45, c[0x0][0x2ec] ;  /* 0x0000bb002d057a20 */ /* 0x002fe20000410000 */
[----:B------:R-:W-:Y:S01]  /*6660*/  FSEL R222, R0, -INF , !P3 ;  /* 0xff80000000de7808 */ /* 0x000fe20005800000 */
[----:B------:R1:W-:Y:S01]  /*6670*/  MUFU.TANH R13, R4 ;  /* 0x00000004000d7308 */ /* 0x0003e20000002400 */
[----:B------:R-:W-:Y:S01]  /*6680*/  FFMA.FTZ R0, R82, UR4, R87 ;  /* 0x0000000452007c23 */ /* 0x000fe20008010057 */
[----:B------:R-:W-:Y:S01]  /*6690*/  ISETP.GE.AND P3, PT, R70, R8, PT ;  /* 0x000000084600720c */ /* 0x000fe20003f66270 */
[----:B------:R-:W-:Y:S03]  /*66a0*/  HMMA.16816.F32.BF16 R24, R24, R18, R32 ;  /* 0x000000121818723c */ /* 0x000fe60000041820 */
[----:B------:R-:W-:Y:S01]  /*66b0*/  FSEL R219, R0, -INF , !P3 ;  /* 0xff80000000db7808 */ /* 0x000fe20005800000 */
[----:B------:R-:W-:Y:S01]  /*66c0*/  FFMA.FTZ R0, R82, UR4, R54 ;  /* 0x0000000452007c23 */ /* 0x000fe20008010036 */
[----:B------:R-:W-:Y:S01]  /*66d0*/  ISETP.GE.AND P3, PT, R70, R10, PT ;  /* 0x0000000a4600720c */ /* 0x000fe20003f66270 */
[----:B---3--:R-:W-:Y:S01]  /*66e0*/  FFMA.FTZ R2, R75, UR4, R89 ;  /* 0x000000044b027c23 */ /* 0x008fe20008010059 */
[----:B------:R3:W-:Y:S01]  /*66f0*/  MUFU.TANH R45, R5 ;  /* 0x00000005002d7308 */ /* 0x0007e20000002400 */
[----:B------:R-:W-:Y:S01]  /*6700*/  FMUL.FTZ R36, R36, c[0x0][0x2ec] ;  /* 0x0000bb0024247a20 */ /* 0x000fe20000410000 */
[----:B------:R-:W-:Y:S01]  /*6710*/  FSEL R221, R0, -INF , !P3 ;  /* 0xff80000000dd7808 */ /* 0x000fe20005800000 */
[C---:B------:R-:W-:Y:S01]  /*6720*/  FFMA.FTZ R0, R83.reuse, UR4, R60 ;  /* 0x0000000453007c23 */ /* 0x040fe2000801003c */
[----:B------:R-:W-:Y:S01]  /*6730*/  FSEL R138, R2, -INF , !P5 ;  /* 0xff800000028a7808 */ /* 0x000fe20006800000 */
[----:B------:R-:W-:Y:S01]  /*6740*/  FFMA.FTZ R2, R82, UR4, R66 ;  /* 0x0000000452027c23 */ /* 0x000fe20008010042 */
[-C--:B------:R-:W-:Y:S01]  /*6750*/  ISETP.GE.AND P5, PT, R70, R11.reuse, PT ;  /* 0x0000000b4600720c */ /* 0x080fe20003fa6270 */
[----:B-1----:R-:W-:Y:S01]  /*6760*/  FFMA.FTZ R4, R82, UR4, R84 ;  /* 0x0000000452047c23 */ /* 0x002fe20008010054 */
[----:B------:R-:W-:Y:S01]  /*6770*/  ISETP.GE.AND P3, PT, R72, R11, PT ;  /* 0x0000000b4800720c */ /* 0x000fe20003f66270 */
[----:B------:R-:W-:Y:S01]  /*6780*/  MUFU.TANH R36, R36 ;  /* 0x0000002400247308 */ /* 0x000fe20000002400 */
[----:B------:R-:W-:Y:S01]  /*6790*/  FSEL R220, R2, -INF , !P5 ;  /* 0xff80000002dc7808 */ /* 0x000fe20006800000 */
[C---:B------:R-:W-:Y:S01]  /*67a0*/  FFMA.FTZ R2, R83.reuse, UR4, R76 ;  /* 0x0000000453027c23 */ /* 0x040fe2000801004c */
[----:B------:R-:W-:Y:S01]  /*67b0*/  FSEL R218, R4, -INF , !P6 ;  /* 0xff80000004da7808 */ /* 0x000fe20007000000 */
[----:B------:R-:W-:Y:S01]  /*67c0*/  FFMA.FTZ R4, R83, UR4, R88 ;  /* 0x0000000453047c23 */ /* 0x000fe20008010058 */
[----:B------:R-:W-:Y:S01]  /*67d0*/  ISETP.GE.AND P6, PT, R72, R8, PT ;  /* 0x000000084800720c */ /* 0x000fe20003fc6270 */
[----:B------:R-:W-:Y:S01]  /*67e0*/  FMUL.FTZ R38, R38, c[0x0][0x2ec] ;  /* 0x0000bb0026267a20 */ /* 0x000fe20000410000 */
[-C--:B------:R-:W-:Y:S01]  /*67f0*/  ISETP.GE.AND P5, PT, R72, R9.reuse, PT ;  /* 0x000000094800720c */ /* 0x080fe20003fa6270 */
[----:B---3--:R-:W-:Y:S01]  /*6800*/  FMUL.FTZ R5, R47, c[0x0][0x2ec] ;  /* 0x0000bb002f057a20 */ /* 0x008fe20000410000 */
[----:B------:R-:W-:Y:S01]  /*6810*/  FSEL R208, R4, -INF , !P6 ;  /* 0xff80000004d07808 */ /* 0x000fe20007000000 */
[----:B------:R-:W-:Y:S01]  /*6820*/  FFMA.FTZ R4, R83, UR4, R85 ;  /* 0x0000000453047c23 */ /* 0x000fe20008010055 */
[----:B------:R-:W-:Y:S01]  /*6830*/  ISETP.GE.AND P6, PT, R72, R10, PT ;  /* 0x0000000a4800720c */ /* 0x000fe20003fc6270 */
[----:B------:R1:W3:Y:S01]  /*6840*/  MUFU.TANH R44, R5 ;  /* 0x00000005002c7308 */ /* 0x0002e20000002400 */
[----:B------:R-:W-:Y:S01]  /*6850*/  FSEL R212, R2, -INF , !P3 ;  /* 0xff80000002d47808 */ /* 0x000fe20005800000 */
[C---:B------:R-:W-:Y:S01]  /*6860*/  FFMA.FTZ R2, R81.reuse, UR4, R52 ;  /* 0x0000000451027c23 */ /* 0x040fe20008010034 */
[----:B------:R-:W-:Y:S01]  /*6870*/  FSEL R205, R4, -INF , !P5 ;  /* 0xff80000004cd7808 */ /* 0x000fe20006800000 */
[----:B------:R-:W-:Y:S01]  /*6880*/  FFMA.FTZ R4, R81, UR4, R55 ;  /* 0x0000000451047c23 */ /* 0x000fe20008010037 */
[----:B------:R-:W-:Y:S01]  /*6890*/  ISETP.GE.AND P5, PT, R69, R8, PT ;  /* 0x000000084500720c */ /* 0x000fe20003fa6270 */
[----:B------:R-:W-:Y:S01]  /*68a0*/  FMUL.FTZ R37, R37, c[0x0][0x2ec] ;  /* 0x0000bb0025257a20 */ /* 0x000fe20000410000 */
[----:B------:R-:W-:Y:S01]  /*68b0*/  FSEL R215, R0, -INF , !P6 ;  /* 0xff80000000d77808 */ /* 0x000fe20007000000 */
[C---:B----4-:R-:W-:Y:S01]  /*68c0*/  FFMA.FTZ R0, R81.reuse, UR4, R12 ;  /* 0x0000000451007c23 */ /* 0x050fe2000801000c */
[----:B------:R-:W-:Y:S01]  /*68d0*/  FSEL R201, R4, -INF , !P5 ;  /* 0xff80000004c97808 */ /* 0x000fe20006800000 */
[----:B------:R-:W-:Y:S01]  /*68e0*/  FFMA.FTZ R4, R81, UR4, R53 ;  /* 0x0000000451047c23 */ /* 0x000fe20008010035 */
[C---:B------:R-:W-:Y:S01]  /*68f0*/  ISETP.GE.AND P5, PT, R69.reuse, R10, PT ;  /* 0x0000000a4500720c */ /* 0x040fe20003fa6270 */
[----:B------:R-:W-:Y:S01]  /*6900*/  MUFU.TANH R38, R38 ;  /* 0x0000002600267308 */ /* 0x000fe20000002400 */
[C---:B------:R-:W-:Y:S01]  /*6910*/  ISETP.GE.AND P3, PT, R69.reuse, R9, PT ;  /* 0x000000094500720c */ /* 0x040fe20003f66270 */
[----:B------:R-:W-:Y:S01]  /*6920*/  FMUL.FTZ R26, R26, c[0x0][0x2ec] ;  /* 0x0000bb001a1a7a20 */ /* 0x000fe20000410000 */
[----:B------:R-:W-:Y:S01]  /*6930*/  FSEL R202, R0, -INF , !P5 ;  /* 0xff80000000ca7808 */ /* 0x000fe20006800000 */
[----:B------:R-:W-:Y:S01]  /*6940*/  FMUL.FTZ R0, R28, c[0x0][0x2ec] ;  /* 0x0000bb001c007a20 */ /* 0x000fe20000410000 */
[-C--:B------:R-:W-:Y:S01]  /*6950*/  ISETP.GE.AND P6, PT, R69, R11.reuse, PT ;  /* 0x0000000b4500720c */ /* 0x080fe20003fc6270 */
[----:B-1----:R-:W-:Y:S01]  /*6960*/  FMUL.FTZ R5, R21, c[0x0][0x2ec] ;  /* 0x0000bb0015057a20 */ /* 0x002fe20000410000 */
[----:B------:R-:W-:Y:S01]  /*6970*/  FSEL R197, R4, -INF , !P3 ;  /* 0xff80000004c57808 */ /* 0x000fe20005800000 */
[----:B------:R1:W-:Y:S01]  /*6980*/  MUFU.TANH R12, R0 ;  /* 0x00000000000c7308 */ /* 0x0003e20000002400 */
[----:B------:R-:W-:Y:S01]  /*6990*/  FSEL R200, R2, -INF , !P6 ;  /* 0xff80000002c87808 */ /* 0x000fe20007000000 */
[C---:B------:R-:W-:Y:S01]  /*69a0*/  FFMA.FTZ R4, R80.reuse, UR4, R59 ;  /* 0x0000000450047c23 */ /* 0x040fe2000801003b */
[C---:B------:R-:W-:Y:S01]  /*69b0*/  ISETP.GE.AND P5, PT, R71.reuse, R11, PT ;  /* 0x0000000b4700720c */ /* 0x040fe20003fa6270 */
[----:B--2---:R-:W-:Y:S01]  /*69c0*/  FFMA.FTZ R2, R80, UR4, R56 ;  /* 0x0000000450027c23 */ /* 0x004fe20008010038 */
[CC--:B------:R-:W-:Y:S01]  /*69d0*/  ISETP.GE.AND P3, PT, R71.reuse, R8.reuse, PT ;  /* 0x000000084700720c */ /* 0x0c0fe20003f66270 */
[----:B------:R-:W-:Y:S01]  /*69e0*/  FMUL.FTZ R24, R24, c[0x0][0x2ec] ;  /* 0x0000bb0018187a20 */ /* 0x000fe20000410000 */
[----:B------:R-:W-:Y:S01]  /*69f0*/  ISETP.GE.AND P6, PT, R71, R9, PT ;  /* 0x000000094700720c */ /* 0x000fe20003fc6270 */
[----:B------:R2:W4:Y:S01]  /*6a00*/  MUFU.TANH R16, R5 ;  /* 0x0000000500107308 */ /* 0x0005220000002400 */
[----:B------:R-:W-:Y:S01]  /*6a10*/  FSEL R186, R4, -INF , !P3 ;  /* 0xff80000004ba7808 */ /* 0x000fe20005800000 */
[----:B---3--:R-:W-:Y:S01]  /*6a20*/  FFMA.FTZ R4, R80, UR4, R44 ;  /* 0x0000000450047c23 */ /* 0x008fe2000801002c */
[----:B------:R-:W-:Y:S01]  /*6a30*/  FSEL R193, R2, -INF , !P6 ;  /* 0xff80000002c17808 */ /* 0x000fe20007000000 */
[----:B------:R-:W-:Y:S01]  /*6a40*/  FMUL.FTZ R2, R30, c[0x0][0x2ec] ;  /* 0x0000bb001e027a20 */ /* 0x000fe20000410000 */
[----:B------:R-:W-:Y:S01]  /*6a50*/  ISETP.GE.AND P6, PT, R62, R8, PT ;  /* 0x000000083e00720c */ /* 0x000fe20003fc6270 */
[----:B------:R-:W-:Y:S01]  /*6a60*/  FMUL.FTZ R25, R25, c[0x0][0x2ec] ;  /* 0x0000bb0019197a20 */ /* 0x000fe20000410000 */
[----:B------:R-:W-:Y:S01]  /*6a70*/  ISETP.GE.AND P3, PT, R71, R10, PT ;  /* 0x0000000a4700720c */ /* 0x000fe20003f66270 */
[----:B-1----:R-:W-:Y:S01]  /*6a80*/  FFMA.FTZ R0, R80, UR4, R45 ;  /* 0x0000000450007c23 */ /* 0x002fe2000801002d */
[----:B------:R-:W1:Y:S01]  /*6a90*/  MUFU.TANH R23, R23 ;  /* 0x0000001700177308 */ /* 0x000e620000002400 */
[----:B------:R-:W-:Y:S01]  /*6aa0*/  FMUL.FTZ R27, R27, c[0x0][0x2ec] ;  /* 0x0000bb001b1b7a20 */ /* 0x000fe20000410000 */
[----:B------:R-:W-:Y:S01]  /*6ab0*/  FSEL R195, R4, -INF , !P3 ;  /* 0xff80000004c37808 */ /* 0x000fe20005800000 */
[C---:B------:R-:W-:Y:S01]  /*6ac0*/  FFMA.FTZ R4, R73.reuse, UR4, R13 ;  /* 0x0000000449047c23 */ /* 0x040fe2000801000d */
[----:B------:R-:W-:Y:S01]  /*6ad0*/  FSEL R194, R0, -INF , !P5 ;  /* 0xff80000000c27808 */ /* 0x000fe20006800000 */
[----:B------:R-:W-:Y:S01]  /*6ae0*/  FFMA.FTZ R0, R73, UR4, R20 ;  /* 0x0000000449007c23 */ /* 0x000fe20008010014 */
[C---:B------:R-:W-:Y:S01]  /*6af0*/  ISETP.GE.AND P3, PT, R62.reuse, R11, PT ;  /* 0x0000000b3e00720c */ /* 0x040fe20003f66270 */
[----:B--2---:R-:W-:Y:S01]  /*6b00*/  FMUL.FTZ R5, R39, c[0x0][0x2ec] ;  /* 0x0000bb0027057a20 */ /* 0x004fe20000410000 */
[----:B------:R-:W2:Y:S01]  /*6b10*/  MUFU.TANH R37, R37 ;  /* 0x0000002500257308 */ /* 0x000ea20000002400 */
[----:B------:R-:W-:-:S02]  /*6b20*/  ISETP.GE.AND P5, PT, R62, R9, PT ;  /* 0x000000093e00720c */ /* 0x000fc40003fa6270 */
[----:B------:R-:W-:Y:S01]  /*6b30*/  FSEL R171, R0, -INF , !P6 ;  /* 0xff80000000ab7808 */ /* 0x000fe20007000000 */
[----:B------:R-:W-:Y:S01]  /*6b40*/  FFMA.FTZ R0, R73, UR4, R36 ;  /* 0x0000000449007c23 */ /* 0x000fe20008010024 */
[----:B------:R-:W-:Y:S02]  /*6b50*/  FSEL R183, R4, -INF , !P5 ;  /* 0xff80000004b77808 */ /* 0x000fe40006800000 */
[----:B------:R-:W-:Y:S01]  /*6b60*/  ISETP.GE.AND P5, PT, R61, R8, PT ;  /* 0x000000083d00720c */ /* 0x000fe20003fa6270 */
[----:B------:R3:W-:Y:S01]  /*6b70*/  MUFU.TANH R13, R2 ;  /* 0x00000002000d7308 */ /* 0x0007e20000002400 */
[----:B------:R-:W-:Y:S01]  /*6b80*/  FSEL R185, R0, -INF , !P3 ;  /* 0xff80000000b97808 */ /* 0x000fe20005800000 */
[----:B----4-:R-:W-:Y:S01]  /*6b90*/  FFMA.FTZ R0, R67, UR4, R16 ;  /* 0x0000000443007c23 */ /* 0x010fe20008010010 */
[----:B------:R-:W-:Y:S02]  /*6ba0*/  ISETP.GE.AND P6, PT, R62, R10, PT ;  /* 0x0000000a3e00720c */ /* 0x000fe40003fc6270 */
[----:B------:R-:W-:-:S02]  /*6bb0*/  ISETP.GE.AND P3, PT, R61, R9, PT ;  /* 0x000000093d00720c */ /* 0x000fc40003f66270 */
[----:B------:R-:W-:Y:S01]  /*6bc0*/  FSEL R132, R0, -INF , !P5 ;  /* 0xff80000000847808 */ /* 0x000fe20006800000 */
[----:B------:R4:W5:Y:S01]  /*6bd0*/  MUFU.TANH R14, R5 ;  /* 0x00000005000e7308 */ /* 0x0009620000002400 */
[----:B-1----:R-:W-:Y:S01]  /*6be0*/  FFMA.FTZ R0, R67, UR4, R23 ;  /* 0x0000000443007c23 */ /* 0x002fe20008010017 */
[----:B------:R-:W-:Y:S01]  /*6bf0*/  ISETP.GE.AND P5, PT, R61, R10, PT ;  /* 0x0000000a3d00720c */ /* 0x000fe20003fa6270 */
[----:B--2---:R-:W-:-:S03]  /*6c00*/  FFMA.FTZ R4, R67, UR4, R37 ;  /* 0x0000000443047c23 */ /* 0x004fc60008010025 */
[----:B------:R-:W-:Y:S01]  /*6c10*/  FSEL R133, R0, -INF , !P3 ;  /* 0xff80000000857808 */ /* 0x000fe20005800000 */
[----:B------:R-:W-:Y:S01]  /*6c20*/  FFMA.FTZ R0, R64, UR4, R12 ;  /* 0x0000000440007c23 */ /* 0x000fe2000801000c */
[----:B------:R-:W1:Y:S01]  /*6c30*/  MUFU.TANH R26, R26 ;  /* 0x0000001a001a7308 */ /* 0x000e620000002400 */
[----:B---3--:R-:W-:Y:S01]  /*6c40*/  FFMA.FTZ R2, R73, UR4, R38 ;  /* 0x0000000449027c23 */ /* 0x008fe20008010026 */
[----:B------:R-:W-:-:S04]  /*6c50*/  ISETP.GE.AND P3, PT, R57, R8, PT ;  /* 0x000000083900720c */ /* 0x000fc80003f66270 */
[----:B------:R-:W-:Y:S01]  /*6c60*/  FSEL R192, R2, -INF , !P6 ;  /* 0xff80000002c07808 */ /* 0x000fe20007000000 */
[----:B----4-:R-:W-:Y:S01]  /*6c70*/  FMUL.FTZ R5, R29, c[0x0][0x2ec] ;  /* 0x0000bb001d057a20 */ /* 0x010fe20000410000 */
[----:B------:R-:W2:Y:S01]  /*6c80*/  MUFU.TANH R24, R24 ;  /* 0x0000001800187308 */ /* 0x000ea20000002400 */
[----:B------:R-:W-:Y:S01]  /*6c90*/  ISETP.GE.AND P6, PT, R61, R11, PT ;  /* 0x0000000b3d00720c */ /* 0x000fe20003fc6270 */
[----:B-----5:R-:W-:Y:S01]  /*6ca0*/  FFMA.FTZ R2, R67, UR4, R14 ;  /* 0x0000000443027c23 */ /* 0x020fe2000801000e */
[----:B------:R-:W-:Y:S02]  /*6cb0*/  FSEL R128, R0, -INF , !P3 ;  /* 0xff80000000807808 */ /* 0x000fe40005800000 */
[----:B------:R-:W-:Y:S01]  /*6cc0*/  FSEL R135, R4, -INF , !P6 ;  /* 0xff80000004877808 */ /* 0x000fe20007000000 */
[----:B------:R-:W-:Y:S01]  /*6cd0*/  FFMA.FTZ R4, R64, UR4, R13 ;  /* 0x0000000440047c23 */ /* 0x000fe2000801000d */
[----:B------:R-:W-:Y:S01]  /*6ce0*/  ISETP.GE.AND P3, PT, R57, R10, PT ;  /* 0x0000000a3900720c */ /* 0x000fe20003f66270 */
[----:B------:R3:W4:Y:S01]  /*6cf0*/  MUFU.TANH R15, R5 ;  /* 0x00000005000f7308 */ /* 0x0007220000002400 */
[----:B------:R-:W-:Y:S01]  /*6d00*/  FFMA.FTZ R13, R249, UR4, R230 ;  /* 0x00000004f90d7c23 */ /* 0x000fe200080100e6 */
[----:B------:R-:W-:Y:S01]  /*6d10*/  FSEL R181, R2, -INF , !P5 ;  /* 0xff80000002b57808 */ /* 0x000fe20006800000 */
[----:B-1----:R-:W-:Y:S01]  /*6d20*/  FFMA.FTZ R0, R64, UR4, R26 ;  /* 0x0000000440007c23 */ /* 0x002fe2000801001a */
[----:B------:R-:W-:-:S02]  /*6d30*/  ISETP.GE.AND P6, PT, R57, R9, PT ;  /* 0x000000093900720c */ /* 0x000fc40003fc6270 */
[----:B------:R-:W-:Y:S02]  /*6d40*/  FSEL R69, R13, -INF , !P0 ;  /* 0xff8000000d457808 */ /* 0x000fe40004000000 */
[----:B------:R-:W1:Y:S01]  /*6d50*/  MUFU.TANH R25, R25 ;  /* 0x0000001900197308 */ /* 0x000e620000002400 */
[----:B------:R-:W-:Y:S01]  /*6d60*/  PLOP3.LUT P0, PT, PT, PT, UP0, 0x80, 0x0 ;  /* 0x000000000000781c */ /* 0x000fe20003f0f008 */
[----:B--2---:R-:W-:Y:S01]  /*6d70*/  FFMA.FTZ R2, R64, UR4, R24 ;  /* 0x0000000440027c23 */ /* 0x004fe20008010018 */
[----:B------:R-:W-:Y:S01]  /*6d80*/  FSEL R134, R0, -INF , !P3 ;  /* 0xff80000000867808 */ /* 0x000fe20005800000 */
[----:B------:R-:W-:Y:S01]  /*6d90*/  FFMA.FTZ R0, R249, UR4, R232 ;  /* 0x00000004f9007c23 */ /* 0x000fe200080100e8 */
[----:B------:R-:W-:Y:S02]  /*6da0*/  ISETP.GE.AND P5, PT, R57, R11, PT ;  /* 0x0000000b3900720c */ /* 0x000fe40003fa6270 */
[----:B------:R-:W-:Y:S01]  /*6db0*/  FSEL R130, R4, -INF , !P6 ;  /* 0xff80000004827808 */ /* 0x000fe20007000000 */
[----:B---3--:R-:W-:Y:S01]  /*6dc0*/  FMUL.FTZ R5, R31, c[0x0][0x2ec] ;  /* 0x0000bb001f057a20 */ /* 0x008fe20000410000 */
[----:B------:R-:W2:Y:S01]  /*6dd0*/  MUFU.TANH R27, R27 ;  /* 0x0000001b001b7308 */ /* 0x000ea20000002400 */
[----:B------:R-:W-:Y:S01]  /*6de0*/  FSEL R131, R2, -INF , !P5 ;  /* 0xff80000002837808 */ /* 0x000fe20006800000 */
[----:B------:R-:W-:Y:S01]  /*6df0*/  FFMA.FTZ R2, R249, UR4, R243 ;  /* 0x00000004f9027c23 */ /* 0x000fe200080100f3 */
[----:B------:R-:W-:Y:S01]  /*6e00*/  FSEL R34, R0, -INF , !P1 ;  /* 0xff80000000227808 */ /* 0x000fe20004800000 */
[C---:B----4-:R-:W-:Y:S01]  /*6e10*/  FFMA.FTZ R14, R65.reuse, UR4, R15 ;  /* 0x00000004410e7c23 */ /* 0x050fe2000801000f */
[----:B------:R-:W-:Y:S01]  /*6e20*/  ISETP.GE.AND P6, PT, R58, R8, PT ;  /* 0x000000083a00720c */ /* 0x000fe20003fc6270 */
[----:B-1----:R-:W-:-:S02]  /*6e30*/  FFMA.FTZ R4, R65, UR4, R25 ;  /* 0x0000000441047c23 */ /* 0x002fc40008010019 */
[----:B------:R1:W3:Y:S01]  /*6e40*/  MUFU.TANH R12, R5 ;  /* 0x00000005000c7308 */ /* 0x0002e20000002400 */
[C---:B------:R-:W-:Y:S02]  /*6e50*/  ISETP.GE.AND P5, PT, R58.reuse, R9, PT ;  /* 0x000000093a00720c */ /* 0x040fe40003fa6270 */
[C---:B------:R-:W-:Y:S02]  /*6e60*/  ISETP.GE.AND P3, PT, R58.reuse, R11, PT ;  /* 0x0000000b3a00720c */ /* 0x040fe40003f66270 */
[----:B------:R-:W-:Y:S02]  /*6e70*/  ISETP.GE.AND P1, PT, R58, R10, PT ;  /* 0x0000000a3a00720c */ /* 0x000fe40003f26270 */
[----:B------:R-:W-:Y:S01]  /*6e80*/  FSEL R36, R2, -INF , !P2 ;  /* 0xff80000002247808 */ /* 0x000fe20005000000 */
[----:B--2---:R-:W-:Y:S01]  /*6e90*/  FFMA.FTZ R0, R65, UR4, R27 ;  /* 0x0000000441007c23 */ /* 0x004fe2000801001b */
[----:B------:R-:W-:Y:S02]  /*6ea0*/  FSEL R70, R14, -INF , !P6 ;  /* 0xff8000000e467808 */ /* 0x000fe40007000000 */
[----:B------:R-:W-:-:S02]  /*6eb0*/  FSEL R75, R4, -INF , !P3 ;  /* 0xff800000044b7808 */ /* 0x000fc40005800000 */
[----:B------:R-:W-:Y:S01]  /*6ec0*/  FSEL R129, R0, -INF , !P1 ;  /* 0xff80000000817808 */ /* 0x000fe20004800000 */
[----:B-1----:R-:W-:Y:S02]  /*6ed0*/  FFMA.FTZ R5, R249, UR4, R252 ;  /* 0x00000004f9057c23 */ /* 0x002fe400080100fc */
[----:B---3--:R-:W-:-:S03]  /*6ee0*/  FFMA.FTZ R12, R65, UR4, R12 ;  /* 0x00000004410c7c23 */ /* 0x008fc6000801000c */
[----:B------:R-:W-:Y:S02]  /*6ef0*/  FSEL R35, R5, -INF , !P4 ;  /* 0xff80000005237808 */ /* 0x000fe40006000000 */
[----:B------:R-:W-:Y:S01]  /*6f00*/  FSEL R74, R12, -INF , !P5 ;  /* 0xff8000000c4a7808 */ /* 0x000fe20006800000 */
        /* <DEDUP_REMOVED lines=12> */
[----:B------:R-:W-:Y:S01]  /*6fd0*/  IMAD.U32 R21, RZ, RZ, UR20 ;  /* 0x00000014ff157e24 */ /* 0x000fe2000f8e00ff */
[----:B------:R-:W-:Y:S01]  /*6fe0*/  UIMAD UR6, UR6, UR11, UR7 ;  /* 0x0000000b060672a4 */ /* 0x000fe2000f8e0207 */
[----:B--2---:R-:W-:Y:S01]  /*6ff0*/  ISETP.GE.AND P1, PT, R230, c[0x0][0x220], PT ;  /* 0x00008800e6007a0c */ /* 0x004fe20003f26270 */
[----:B---3--:R-:W-:-:S05]  /*7000*/  IMAD.WIDE.U32 R12, R12, UR11, R250 ;  /* 0x0000000b0c0c7c25 */ /* 0x008fca000f8e00fa */
[----:B------:R-:W-:-:S07]  /*7010*/  IADD3 R5, R13, UR6, RZ ;  /* 0x000000060d057c10 */ /* 0x000fce000fffe0ff */
        /* <DEDUP_REMOVED lines=12> */
[----:B------:R-:W-:Y:S02]  /*70e0*/  @!P1 LEA R28, P3, R4, c[0x0][0x168], 0x1 ;  /* 0x00005a00041c9a11 */ /* 0x000fe400078608ff */
[----:B------:R-:W-:Y:S02]  /*70f0*/  @!P1 LEA R32, P4, R0, c[0x0][0x168], 0x1 ;  /* 0x00005a0000209a11 */ /* 0x000fe400078808ff */
[----:B------:R-:W-:Y:S01]  /*7100*/  @!P1 LEA.HI.X R29, R4, c[0x0][0x16c], R16, 0x1, P3 ;  /* 0x00005b00041d9a11 */ /* 0x000fe200018f0c10 */
[----:B------:R-:W-:Y:S01]  /*7110*/  @!P1 IMAD.MOV.U32 R4, RZ, RZ, R12 ;  /* 0x000000ffff049224 */ /* 0x000fe200078e000c */
[----:B------:R-:W-:Y:S01]  /*7120*/  @!P1 LEA.HI.X R33, R0, c[0x0][0x16c], R14, 0x1, P4 ;  /* 0x00005b0000219a11 */ /* 0x000fe200020f0c0e */
[----:B------:R-:W-:Y:S01]  /*7130*/  IMAD.U32 R0, RZ, RZ, UR20 ;  /* 0x00000014ff007e24 */ /* 0x000fe2000f8e00ff */
[----:B------:R-:W-:Y:S01]  /*7140*/  @!P1 MOV R16, R12 ;  /* 0x0000000c00109202 */ /* 0x000fe20000000f00 */
[----:B------:R-:W-:Y:S01]  /*7150*/  @!P1 IMAD.WIDE.U32 R18, R18, 0x30, R4 ;  /* 0x0000003012129825 */ /* 0x000fe200078e0004 */
[----:B------:R-:W-:-:S03]  /*7160*/  @!P1 LEA R30, P2, R2, c[0x0][0x168], 0x1 ;  /* 0x00005a00021e9a11 */ /* 0x000fc600078408ff */
[----:B------:R-:W-:Y:S01]  /*7170*/  @!P1 IMAD.WIDE.U32 R16, R0, 0x50, R16 ;  /* 0x0000005000109825 */ /* 0x000fe200078e0010 */
[----:B------:R-:W-:Y:S02]  /*7180*/  @!P1 LEA.HI.X R31, R2, c[0x0][0x16c], R15, 0x1, P2 ;  /* 0x00005b00021f9a11 */ /* 0x000fe400010f0c0f */
[----:B------:R-:W-:Y:S01]  /*7190*/  @!P1 MOV R2, c[0x0][0x19c] ;  /* 0x0000670000029a02 */ /* 0x000fe20000000f00 */
[----:B------:R-:W-:Y:S01]  /*71a0*/  @!P1 IMAD.MOV.U32 R0, RZ, RZ, c[0x0][0x19c] ;  /* 0x00006700ff009624 */ /* 0x000fe200078e00ff */
[----:B------:R-:W-:Y:S01]  /*71b0*/  @!P1 LEA R26, P2, R12, c[0x0][0x168], 0x1 ;  /* 0x00005a000c1a9a11 */ /* 0x000fe200078408ff */
[----:B------:R-:W-:Y:S01]  /*71c0*/  @!P1 IMAD.MOV.U32 R14, RZ, RZ, R12 ;  /* 0x000000ffff0e9224 */ /* 0x000fe200078e000c */
[----:B------:R-:W-:Y:S01]  /*71d0*/  @!P1 LEA R24, P4, R18, c[0x0][0x168], 0x1 ;  /* 0x00005a0012189a11 */ /* 0x000fe200078808ff */
[----:B------:R-:W-:Y:S01]  /*71e0*/  @!P1 IMAD R0, R0, 0x30, RZ ;  /* 0x0000003000009824 */ /* 0x000fe200078e02ff */
[--C-:B------:R-:W-:Y:S01]  /*71f0*/  @!P1 LEA.HI.X R27, R12, c[0x0][0x16c], R5.reuse, 0x1, P2 ;  /* 0x00005b000c1b9a11 */ /* 0x100fe200010f0c05 */
[----:B------:R-:W-:Y:S01]  /*7200*/  @!P1 IMAD.MOV.U32 R15, RZ, RZ, R5 ;  /* 0x000000ffff0f9224 */ /* 0x000fe200078e0005 */
[----:B------:R-:W-:Y:S01]  /*7210*/  @!P1 LEA R22, P3, R16, c[0x0][0x168], 0x1 ;  /* 0x00005a0010169a11 */ /* 0x000fe200078608ff */
[----:B------:R-:W-:Y:S01]  /*7220*/  @!P1 IMAD R2, R2, 0x50, RZ ;  /* 0x0000005002029824 */ /* 0x000fe200078e02ff */
[----:B------:R-:W-:Y:S01]  /*7230*/  @!P1 IADD3 R0, R0, R19, RZ ;  /* 0x0000001300009210 */ /* 0x000fe20007ffe0ff */
[----:B------:R-:W-:Y:S01]  /*7240*/  @!P1 IMAD.WIDE.U32 R14, R21, 0x60, R14 ;  /* 0x00000060150e9825 */ /* 0x000fe200078e000e */
[----:B------:R-:W-:Y:S01]  /*7250*/  @!PT LDS RZ, [RZ] ;  /* 0x00000000fffff984 */ /* 0x000fe20000000800 */
[----:B------:R-:W-:Y:S01]  /*7260*/  @!PT LDS RZ, [RZ] ;  /* 0x00000000fffff984 */ /* 0x000fe20000000800 */
[----:B------:R-:W-:Y:S01]  /*7270*/  @!PT LDS RZ, [RZ] ;  /* 0x00000000fffff984 */ /* 0x000fe20000000800 */
[----:B------:R1:W-:Y:S02]  /*7280*/  @!P1 LDGSTS.E.BYPASS.LTC128B.128 [R240+0x4000], [R26.64] ;  /* 0x040000001af09fae */ /* 0x0003e4000b901d74 */
[----:B------:R-:W-:Y:S01]  /*7290*/  @!P1 LEA.HI.X R25, R18, c[0x0][0x16c], R0, 0x1, P4 ;  /* 0x00005b0012199a11 */ /* 0x000fe200020f0c00 */
[----:B------:R-:W-:Y:S01]  /*72a0*/  @!P1 IMAD.IADD R2, R2, 0x1, R17 ;  /* 0x0000000102029824 */ /* 0x000fe200078e0211 */
[----:B------:R1:W-:Y:S01]  /*72b0*/  @P1 STS.128 [R240+0x4800], RZ ;  /* 0x004800fff0001388 */ /* 0x0003e20000000c00 */
[----:B------:R-:W-:Y:S01]  /*72c0*/  @!P1 IMAD.IADD R15, R20, 0x1, R15 ;  /* 0x00000001140f9824 */ /* 0x000fe200078e020f */
[----:B------:R-:W-:-:S02]  /*72d0*/  @!P1 LEA R20, P2, R14, c[0x0][0x168], 0x1 ;  /* 0x00005a000e149a11 */ /* 0x000fc400078408ff */
[----:B------:R-:W-:Y:S01]  /*72e0*/  @!PT LDS RZ, [RZ] ;  /* 0x00000000fffff984 */ /* 0x000fe20000000800 */
[----:B------:R-:W-:Y:S01]  /*72f0*/  @!PT LDS RZ, [RZ] ;  /* 0x00000000fffff984 */ /* 0x000fe20000000800 */
[----:B------:R-:W-:Y:S01]  /*7300*/  @!PT LDS RZ, [RZ] ;  /* 0x00000000fffff984 */ /* 0x000fe20000000800 */
[----:B------:R1:W-:Y:S01]  /*7310*/  @!P1 LDGSTS.E.BYPASS.LTC128B.128 [R240+0x4800], [R32.64] ;  /* 0x0480000020f09fae */ /* 0x0003e2000b901d74 */
[----:B------:R-:W-:Y:S02]  /*7320*/  @!P1 LEA.HI.X R23, R16, c[0x0][0x16c], R2, 0x1, P3 ;  /* 0x00005b0010179a11 */ /* 0x000fe400018f0c02 */
[----:B------:R-:W-:Y:S01]  /*7330*/  @!P1 LEA.HI.X R21, R14, c[0x0][0x16c], R15, 0x1, P2 ;  /* 0x00005b000e159a11 */ /* 0x000fe200010f0c0f */
        /* <DEDUP_REMOVED lines=39> */
.L_x_459:
[----:B------:R-:W-:Y:S05]  /*75b0*/  BSYNC B0 ;  /* 0x0000000000007941 */ /* 0x000fea0003800000 */
.L_x_458:
[----:B------:R-:W0:Y:S02]  /*75c0*/  LDGDEPBAR ;  /* 0x00000000000079af */ /* 0x000e240000000000 */
.L_x_457:
[----:B------:R-:W-:Y:S01]  /*75d0*/  FMNMX.FTZ R0, R34, R104, !PT ;  /* 0x0000006822007209 */ /* 0x000fe20007810000 */
[----:B------:R-:W-:Y:S01]  /*75e0*/  STL [R1+0x130], R240 ;  /* 0x000130f001007387 */ /* 0x000fe20000100800 */
[----:B------:R-:W-:Y:S02]  /*75f0*/  SHF.L.U32 R229, R7, 0x1, RZ ;  /* 0x0000000107e57819 */ /* 0x000fe400000006ff */
[----:B------:R-:W-:Y:S01]  /*7600*/  FMNMX.FTZ R0, R144, R0, !PT ;  /* 0x0000000090007209 */ /* 0x000fe20007810000 */
[----:B------:R-:W-:Y:S01]  /*7610*/  STL [R1+0x12c], R239 ;  /* 0x00012cef01007387 */ /* 0x000fe20000100800 */
[----:B------:R-:W-:Y:S01]  /*7620*/  LEA R230, R6, R229, 0x1 ;  /* 0x000000e506e67211 */ /* 0x000fe200078e08ff */
[----:B------:R-:W-:Y:S01]  /*7630*/  IMAD R232, R3, 0x2, R229 ;  /* 0x0000000203e87824 */ /* 0x000fe200078e02e5 */
        /* <DEDUP_REMOVED lines=106> */
[----:B------:R-:W3:Y:S01]  /*7ce0*/  SHFL.BFLY PT, R4, R0, 0x2, 0x1f ;  /* 0x0c401f0000047f89 */ /* 0x000ee200000e0000 */
        /* <DEDUP_REMOVED lines=11> */
[----:B---3--:R-:W-:Y:S02]  /*7da0*/  FMNMX.FTZ R0, R0, R4, !PT ;  /* 0x0000000400007209 */ /* 0x008fe40007810000 */
[----:B------:R-:W-:Y:S01]  /*7db0*/  FMNMX.FTZ R2, R154, R2, !PT ;  /* 0x000000029a027209 */ /* 0x000fe20007810000 */
[----:B------:R-:W3:Y:S03]  /*7dc0*/  SHFL.BFLY PT, R4, R68, 0x2, 0x1f ;  /* 0x0c401f0044047f89 */ /* 0x000ee600000e0000 */
[----:B------:R-:W-:Y:S01]  /*7dd0*/  FMNMX.FTZ R2, R153, R2, !PT ;  /* 0x0000000299027209 */ /* 0x000fe20007810000 */
[----:B------:R-:W4:Y:S03]  /*7de0*/  SHFL.BFLY PT, R71, R0, 0x1, 0x1f ;  /* 0x0c201f0000477f89 */ /* 0x000f2600000e0000 */
        /* <DEDUP_REMOVED lines=10> */
[----:B---3--:R-:W-:Y:S01]  /*7e90*/  FMNMX.FTZ R68, R68, R4, !PT ;  /* 0x0000000444447209 */ /* 0x008fe20007810000 */
[--C-:B------:R-:W-:Y:S01]  /*7ea0*/  FFMA.FTZ R4, R34, c[0x0][0x23c], -R5.reuse ;  /* 0x00008f0022047a23 */ /* 0x100fe20000010805 */
[----:B----4-:R-:W-:Y:S02]  /*7eb0*/  FMNMX.FTZ R71, R0, R71, !PT ;  /* 0x0000004700477209 */ /* 0x010fe40007810000 */
[----:B------:R-:W-:Y:S01]  /*7ec0*/  FMNMX.FTZ R0, R161, R2, !PT ;  /* 0x00000002a1007209 */ /* 0x000fe20007810000 */
[----:B------:R1:W-:Y:S01]  /*7ed0*/  MUFU.EX2 R247, R4 ;  /* 0x0000000400f77308 */ /* 0x0003e20000000800 */
[----:B------:R-:W-:Y:S01]  /*7ee0*/  FSETP.NEU.FTZ.AND P1, PT, R71, -INF , PT ;  /* 0xff8000004700780b */ /* 0x000fe20003f3d000 */
[----:B------:R-:W-:Y:S01]  /*7ef0*/  FFMA.FTZ R2, R104, c[0x0][0x23c], -R5 ;  /* 0x00008f0068027a23 */ /* 0x000fe20000010805 */
[----:B------:R-:W-:Y:S01]  /*7f00*/  FMNMX.FTZ R0, R178, R0, !PT ;  /* 0x00000000b2007209 */ /* 0x000fe20007810000 */
[----:B--2---:R-:W2:Y:S03]  /*7f10*/  SHFL.BFLY PT, R12, R68, 0x1, 0x1f ;  /* 0x0c201f00440c7f89 */ /* 0x004ea600000e0000 */
        /* <DEDUP_REMOVED lines=15> */
[----:B------:R1:W-:Y:S02]  /*8010*/  MUFU.EX2 R248, R2 ;  /* 0x0000000200f87308 */ /* 0x0003e40000000800 */
[----:B-1----:R-:W-:Y:S01]  /*8020*/  FMNMX.FTZ R2, R214, R0, !PT ;  /* 0x00000000d6027209 */ /* 0x002fe20007810000 */
[----:B------:R-:W-:-:S03]  /*8030*/  FFMA.FTZ R0, R110, c[0x0][0x23c], -R4 ;  /* 0x00008f006e007a23 */ /* 0x000fc60000010804 */
[----:B------:R-:W-:Y:S02]  /*8040*/  FMNMX.FTZ R2, R204, R2, !PT ;  /* 0x00000002cc027209 */ /* 0x000fe40007810000 */
[----:B------:R1:W2:Y:S02]  /*8050*/  MUFU.EX2 R13, R0 ;  /* 0x00000000000d7308 */ /* 0x0002a40000000800 */
[----:B-1----:R-:W-:Y:S01]  /*8060*/  FMNMX.FTZ R0, R198, R2, !PT ;  /* 0x00000002c6007209 */ /* 0x002fe20007810000 */
[----:B------:R-:W-:Y:S01]  /*8070*/  FMUL.FTZ R2, R68, c[0x0][0x23c] ;  /* 0x00008f0044027a20 */ /* 0x000fe20000410000 */
[----:B--2---:R1:W-:Y:S02]  /*8080*/  STL [R1+0xa0], R13 ;  /* 0x0000a00d01007387 */ /* 0x0043e40000100800 */
[----:B------:R-:W-:Y:S02]  /*8090*/  FMNMX.FTZ R0, R241, R0, !PT ;  /* 0x00000000f1007209 */ /* 0x000fe40007810000 */
[----:B------:R-:W-:Y:S01]  /*80a0*/  FSEL R2, R2, RZ, P1 ;  /* 0x000000ff02027208 */ /* 0x000fe20000800000 */
[----:B------:R-:W-:Y:S01]  /*80b0*/  STL [R1+0x13c], R68 ;  /* 0x00013c4401007387 */ /* 0x000fe20000100800 */
[----:B------:R-:W-:-:S03]  /*80c0*/  FMNMX.FTZ R0, R226, R0, !PT ;  /* 0x00000000e2007209 */ /* 0x000fc60007810000 */
[--C-:B------:R-:W-:Y:S01]  /*80d0*/  FFMA.FTZ R7, R111, c[0x0][0x23c], -R2.reuse ;  /* 0x00008f006f077a23 */ /* 0x100fe20000010802 */
[----:B------:R-:W-:Y:S01]  /*80e0*/  FMNMX.FTZ R0, R224, R0, !PT ;  /* 0x00000000e0007209 */ /* 0x000fe20007810000 */
[----:B------:R-:W-:Y:S02]  /*80f0*/  FFMA.FTZ R12, R36, c[0x0][0x23c], -R2 ;  /* 0x00008f00240c7a23 */ /* 0x000fe40000010802 */
[----:B------:R2:W-:Y:S01]  /*8100*/  MUFU.EX2 R14, R7 ;  /* 0x00000007000e7308 */ /* 0x0005e20000000800 */
[----:B------:R-:W-:-:S04]  /*8110*/  FMNMX.FTZ R0, R222, R0, !PT ;  /* 0x00000000de007209 */ /* 0x000fc80007810000 */
[----:B------:R-:W-:-:S03]  /*8120*/  FMNMX.FTZ R0, R218, R0, !PT ;  /* 0x00000000da007209 */ /* 0x000fc60007810000 */
[----:B------:R3:W-:Y:S01]  /*8130*/  MUFU.EX2 R246, R12 ;  /* 0x0000000c00f67308 */ /* 0x0007e20000000800 */
[----:B------:R-:W-:-:S04]  /*8140*/  FMNMX.FTZ R0, R205, R0, !PT ;  /* 0x00000000cd007209 */ /* 0x000fc80007810000 */
[----:B------:R-:W-:Y:S01]  /*8150*/  FMNMX.FTZ R0, R197, R0, !PT ;  /* 0x00000000c5007209 */ /* 0x000fe20007810000 */
[----:B--2---:R-:W-:-:S03]  /*8160*/  FFMA.FTZ R7, R119, c[0x0][0x23c], -R2 ;  /* 0x00008f0077077a23 */ /* 0x004fc60000010802 */
[----:B------:R-:W-:Y:S01]  /*8170*/  FMNMX.FTZ R6, R193, R0, !PT ;  /* 0x00000000c1067209 */ /* 0x000fe20007810000 */
[----:B------:R-:W-:Y:S01]  /*8180*/  FFMA.FTZ R0, R117, c[0x0][0x23c], -R2 ;  /* 0x00008f0075007a23 */ /* 0x000fe20000010802 */
[----:B------:R-:W2:Y:S02]  /*8190*/  MUFU.EX2 R239, R7 ;  /* 0x0000000700ef7308 */ /* 0x000ea40000000800 */
[----:B------:R-:W-:Y:S02]  /*81a0*/  FMNMX.FTZ R3, R183, R6, !PT ;  /* 0x00000006b7037209 */ /* 0x000fe40007810000 */
[----:B---3--:R-:W-:-:S04]  /*81b0*/  F2FP.BF16.PACK_AB R12, R248, R251 ;  /* 0x000000fbf80c723e */ /* 0x008fc800000010ff */
[----:B------:R3:W4:Y:S01]  /*81c0*/  MUFU.EX2 R252, R0 ;  /* 0x0000000000fc7308 */ /* 0x0007220000000800 */
[----:B--2---:R-:W-:Y:S01]  /*81d0*/  STL [R1+0x140], R239 ;  /* 0x000140ef01007387 */ /* 0x004fe20000100800 */
[----:B---3--:R-:W-:Y:S01]  /*81e0*/  FMNMX.FTZ R0, R133, R3, !PT ;  /* 0x0000000385007209 */ /* 0x008fe20007810000 */
[----:B------:R-:W-:Y:S01]  /*81f0*/  FFMA.FTZ R3, R120, c[0x0][0x23c], -R4 ;  /* 0x00008f0078037a23 */ /* 0x000fe20000010804 */
[----:B----4-:R-:W-:Y:S02]  /*8200*/  F2FP.BF16.PACK_AB R15, R252, R239 ;  /* 0x000000effc0f723e */ /* 0x010fe400000010ff */
[----:B------:R-:W-:Y:S02]  /*8210*/  FMNMX.FTZ R0, R130, R0, !PT ;  /* 0x0000000082007209 */ /* 0x000fe40007810000 */
[----:B------:R2:W-:Y:S01]  /*8220*/  MUFU.EX2 R121, R3 ;  /* 0x0000000300797308 */ /* 0x0005e20000000800 */
[----:B------:R-:W-:Y:S02]  /*8230*/  MOV R120, R14 ;  /* 0x0000000e00787202 */ /* 0x000fe40000000f00 */
[----:B------:R-:W-:-:S02]  /*8240*/  FMNMX.FTZ R0, R74, R0, !PT ;  /* 0x000000004a007209 */ /* 0x000fc40007810000 */
[----:B------:R-:W-:Y:S02]  /*8250*/  F2FP.BF16.PACK_AB R14, R245, R13 ;  /* 0x0000000df50e723e */ /* 0x000fe400000010ff */
[----:B-1----:R-:W-:Y:S01]  /*8260*/  F2FP.BF16.PACK_AB R13, R120, R246 ;  /* 0x000000f6780d723e */ /* 0x002fe200000010ff */
[----:B------:R-:W1:Y:S06]  /*8270*/  SHFL.BFLY PT, R6, R0, 0x2, 0x1f ;  /* 0x0c401f0000067f89 */ /* 0x000e6c00000e0000 */
[----:B------:R-:W-:Y:S01]  /*8280*/  HMMA.16816.F32.BF16 R44, R12, R24, RZ ;  /* 0x000000180c2c723c */ /* 0x000fe200000418ff */
[----:B--2---:R-:W-:-:S04]  /*8290*/  FFMA.FTZ R3, R118, c[0x0][0x23c], -R4 ;  /* 0x00008f0076037a23 */ /* 0x004fc80000010804 */
[----:B------:R2:W3:Y:S03]  /*82a0*/  MUFU.EX2 R243, R3 ;  /* 0x0000000300f37308 */ /* 0x0004e60000000800 */
[C---:B------:R-:W-:Y:S08]  /*82b0*/  HMMA.16816.F32.BF16 R80, R12.reuse, R40, RZ ;  /* 0x000000280c50723c */ /* 0x040ff000000418ff */
[----:B------:R-:W-:Y:S01]  /*82c0*/  HMMA.16816.F32.BF16 R76, R12, R48, RZ ;  /* 0x000000300c4c723c */ /* 0x000fe200000418ff */
[----:B-1----:R-:W-:Y:S01]  /*82d0*/  FMNMX.FTZ R0, R0, R6, !PT ;  /* 0x0000000600007209 */ /* 0x002fe20007810000 */
[----:B--2---:R-:W-:-:S04]  /*82e0*/  FFMA.FTZ R3, R116, c[0x0][0x23c], -R4 ;  /* 0x00008f0074037a23 */ /* 0x004fc80000010804 */
[----:B------:R-:W1:Y:S02]  /*82f0*/  SHFL.BFLY PT, R6, R0, 0x1, 0x1f ;  /* 0x0c201f0000067f89 */ /* 0x000e6400000e0000 */
[----:B------:R-:W-:Y:S01]  /*8300*/  HMMA.16816.F32.BF16 R20, R12, R52, RZ ;  /* 0x000000340c14723c */ /* 0x000fe200000418ff */
[----:B---3--:R-:W-:Y:S01]  /*8310*/  F2FP.BF16.PACK_AB R16, R243, R121 ;  /* 0x00000079f310723e */ /* 0x008fe200000010ff */
[----:B------:R2:W-:Y:S01]  /*8320*/  MUFU.EX2 R235, R3 ;  /* 0x0000000300eb7308 */ /* 0x0005e20000000800 */
[----:B------:R-:W-:-:S05]  /*8330*/  IMAD.MOV.U32 R116, RZ, RZ, R246 ;  /* 0x000000ffff747224 */ /* 0x000fca00078e00f6 */
[C---:B------:R-:W-:Y:S08]  /*8340*/  HMMA.16816.F32.BF16 R36, R12.reuse, R26, RZ ;  /* 0x0000001a0c24723c */ /* 0x040ff000000418ff */
[----:B------:R-:W-:Y:S01]  /*8350*/  HMMA.16816.F32.BF16 R32, R12, R42, RZ ;  /* 0x0000002a0c20723c */ /* 0x000fe200000418ff */
[----:B--2---:R-:W-:-:S04]  /*8360*/  FFMA.FTZ R3, R109, c[0x0][0x23c], -R4 ;  /* 0x00008f006d037a23 */ /* 0x004fc80000010804 */
[----:B------:R2:W3:Y:S01]  /*8370*/  MUFU.EX2 R239, R3 ;  /* 0x0000000300ef7308 */ /* 0x0004e20000000800 */
[----:B-1----:R-:W-:Y:S02]  /*8380*/  FMNMX.FTZ R72, R0, R6, !PT ;  /* 0x0000000600487209 */ /* 0x002fe40007810000 */
[----:B------:R-:W-:Y:S02]  /*8390*/  HMMA.16816.F32.BF16 R28, R12, R50, RZ ;  /* 0x000000320c1c723c */ /* 0x000fe400000418ff */
[C---:B------:R-:W-:Y:S01]  /*83a0*/  FSETP.NEU.FTZ.AND P1, PT, R72.reuse, -INF , PT ;  /* 0xff8000004800780b */ /* 0x040fe20003f3d000 */
[----:B------:R-:W-:-:S05]  /*83b0*/  FMUL.FTZ R0, R72, c[0x0][0x23c] ;  /* 0x00008f0048007a20 */ /* 0x000fca0000410000 */
[----:B------:R-:W-:Y:S01]  /*83c0*/  HMMA.16816.F32.BF16 R12, R12, R54, RZ ;  /* 0x000000360c0c723c */ /* 0x000fe200000418ff */
[----:B------:R-:W-:Y:S01]  /*83d0*/  FSEL R0, R0, RZ, P1 ;  /* 0x000000ff00007208 */ /* 0x000fe20000800000 */
[----:B--2---:R-:W-:Y:S01]  /*83e0*/  FFMA.FTZ R3, R125, c[0x0][0x23c], -R2 ;  /* 0x00008f007d037a23 */ /* 0x004fe20000010802 */
[----:B---3--:R-:W-:-:S03]  /*83f0*/  F2FP.BF16.PACK_AB R18, R239, R235 ;  /* 0x000000ebef12723e */ /* 0x008fc600000010ff */
[----:B------:R1:W-:Y:S02]  /*8400*/  MUFU.EX2 R117, R3 ;  /* 0x0000000300757308 */ /* 0x0003e40000000800 */
[----:B-1----:R-:W-:-:S06]  /*8410*/  FFMA.FTZ R3, R122, c[0x0][0x23c], -R2 ;  /* 0x00008f007a037a23 */ /* 0x002fcc0000010802 */
        /* <DEDUP_REMOVED lines=9> */
[C---:B------:R-:W-:Y:S08]  /*84b0*/  HMMA.16816.F32.BF16 R108, R16.reuse, R86, R12 ;  /* 0x00000056106c723c */ /* 0x040ff0000004180c */
[----:B------:R-:W-:Y:S01]  /*84c0*/  HMMA.16816.F32.BF16 R92, R16, R64, R44 ;  /* 0x00000040105c723c */ /* 0x000fe2000004182c */
[----:B-1----:R-:W-:-:S04]  /*84d0*/  FFMA.FTZ R3, R141, c[0x0][0x23c], -R5 ;  /* 0x00008f008d037a23 */ /* 0x002fc80000010805 */
[----:B------:R1:W2:Y:S03]  /*84e0*/  MUFU.EX2 R119, R3 ;  /* 0x0000000300777308 */ /* 0x0002a60000000800 */
[C---:B------:R-:W-:Y:S08]  /*84f0*/  HMMA.16816.F32.BF16 R88, R16.reuse, R56, R80 ;  /* 0x000000381058723c */ /* 0x040ff00000041850 */
[----:B------:R-:W-:Y:S01]  /*8500*/  HMMA.16816.F32.BF16 R80, R16, R66, R36 ;  /* 0x000000421050723c */ /* 0x000fe20000041824 */
[----:B-1----:R-:W-:Y:S01]  /*8510*/  FFMA.FTZ R3, R142, c[0x0][0x23c], -R5 ;  /* 0x00008f008e037a23 */ /* 0x002fe20000010805 */
[----:B--2---:R-:W-:-:S06]  /*8520*/  F2FP.BF16.PACK_AB R14, R119, R73 ;  /* 0x00000049770e723e */ /* 0x004fcc00000010ff */
[C---:B------:R-:W-:Y:S01]  /*8530*/  HMMA.16816.F32.BF16 R100, R16.reuse, R60, R76 ;  /* 0x0000003c1064723c */ /* 0x040fe2000004184c */
[----:B------:R1:W-:Y:S07]  /*8540*/  MUFU.EX2 R244, R3 ;  /* 0x0000000300f47308 */ /* 0x0003ee0000000800 */
[C---:B------:R-:W-:Y:S08]  /*8550*/  HMMA.16816.F32.BF16 R124, R16.reuse, R84, R20 ;  /* 0x00000054107c723c */ /* 0x040ff00000041814 */
[----:B------:R-:W-:Y:S01]  /*8560*/  HMMA.16816.F32.BF16 R104, R16, R62, R28 ;  /* 0x0000003e1068723c */ /* 0x000fe2000004181c */
[----:B-1----:R-:W-:-:S04]  /*8570*/  FFMA.FTZ R3, R140, c[0x0][0x23c], -R5 ;  /* 0x00008f008c037a23 */ /* 0x002fc80000010805 */
[----:B------:R1:W-:Y:S02]  /*8580*/  MUFU.EX2 R118, R3 ;  /* 0x0000000300767308 */ /* 0x0003e40000000800 */
[----:B-1----:R-:W-:Y:S02]  /*8590*/  FFMA.FTZ R3, R69, c[0x0][0x23c], -R0 ;  /* 0x00008f0045037a23 */ /* 0x002fe40000010800 */
[----:B------:R-:W-:-:S04]  /*85a0*/  IMAD.MOV.U32 R69, RZ, RZ, R96 ;  /* 0x000000ffff457224 */ /* 0x000fc800078e0060 */
[----:B------:R1:W-:Y:S01]  /*85b0*/  MUFU.EX2 R140, R3 ;  /* 0x00000003008c7308 */ /* 0x0003e20000000800 */
[----:B------:R-:W-:Y:S01]  /*85c0*/  HMMA.16816.F32.BF16 R96, R16, R58, R32 ;  /* 0x0000003a1060723c */ /* 0x000fe20000041820 */
[----:B------:R-:W-:Y:S01]  /*85d0*/  F2FP.BF16.PACK_AB R12, R69, R247 ;  /* 0x000000f7450c723e */ /* 0x000fe200000010ff */
[----:B-1----:R-:W-:-:S05]  /*85e0*/  FFMA.FTZ R3, R148, c[0x0][0x23c], -R0 ;  /* 0x00008f0094037a23 */ /* 0x002fca0000010800 */
        /* <DEDUP_REMOVED lines=9> */
[C---:B------:R-:W-:Y:S08]  /*8680*/  HMMA.16816.F32.BF16 R44, R12.reuse, R24, RZ ;  /* 0x000000180c2c723c */ /* 0x040ff000000418ff */
[----:B------:R-:W-:Y:S01]  /*8690*/  HMMA.16816.F32.BF16 R36, R12, R26, RZ ;  /* 0x0000001a0c24723c */ /* 0x000fe200000418ff */
[----:B-1----:R-:W-:-:S04]  /*86a0*/  FFMA.FTZ R3, R143, c[0x0][0x23c], -R5 ;  /* 0x00008f008f037a23 */ /* 0x002fc80000010805 */
[----:B------:R1:W2:Y:S03]  /*86b0*/  MUFU.EX2 R233, R3 ;  /* 0x0000000300e97308 */ /* 0x0002a60000000800 */
[C---:B------:R-:W-:Y:S08]  /*86c0*/  HMMA.16816.F32.BF16 R32, R12.reuse, R40, RZ ;  /* 0x000000280c20723c */ /* 0x040ff000000418ff */
[----:B------:R-:W-:Y:S01]  /*86d0*/  HMMA.16816.F32.BF16 R28, R12, R42, RZ ;  /* 0x0000002a0c1c723c */ /* 0x000fe200000418ff */
[----:B-1----:R-:W-:-:S07]  /*86e0*/  FFMA.FTZ R3, R154, c[0x0][0x23c], -R0 ;  /* 0x00008f009a037a23 */ /* 0x002fce0000010800 */
[C---:B------:R-:W-:Y:S01]  /*86f0*/  HMMA.16816.F32.BF16 R24, R12.reuse, R48, RZ ;  /* 0x000000300c18723c */ /* 0x040fe200000418ff */
[----:B------:R1:W-:Y:S07]  /*8700*/  MUFU.EX2 R148, R3 ;  /* 0x0000000300947308 */ /* 0x0003ee0000000800 */
[C---:B------:R-:W-:Y:S08]  /*8710*/  HMMA.16816.F32.BF16 R16, R12.reuse, R52, RZ ;  /* 0x000000340c10723c */ /* 0x040ff000000418ff */
[----:B------:R-:W-:Y:S01]  /*8720*/  HMMA.16816.F32.BF16 R20, R12, R50, RZ ;  /* 0x000000320c14723c */ /* 0x000fe200000418ff */
[----:B-1----:R-:W-:-:S04]  /*8730*/  FFMA.FTZ R3, R153, c[0x0][0x23c], -R0 ;  /* 0x00008f0099037a23 */ /* 0x002fc80000010800 */
[----:B------:R1:W3:Y:S03]  /*8740*/  MUFU.EX2 R143, R3 ;  /* 0x00000003008f7308 */ /* 0x0002e60000000800 */
[----:B------:R-:W-:Y:S07]  /*8750*/  HMMA.16816.F32.BF16 R40, R12, R54, RZ ;  /* 0x000000360c28723c */ /* 0x000fee00000418ff */
[----:B------:R-:W-:-:S02]  /*8760*/  F2FP.BF16.PACK_AB R12, R118, R244 ;  /* 0x000000f4760c723e */ /* 0x000fc400000010ff */
[----:B--2---:R-:W-:Y:S01]  /*8770*/  F2FP.BF16.PACK_AB R14, R233, R6 ;  /* 0x00000006e90e723e */ /* 0x004fe200000010ff */
[----:B-1----:R-:W-:Y:S01]  /*8780*/  FFMA.FTZ R3, R149, c[0x0][0x23c], -R0 ;  /* 0x00008f0095037a23 */ /* 0x002fe20000010800 */
[----:B---3--:R-:W-:-:S03]  /*8790*/  F2FP.BF16.PACK_AB R13, R143, R148 ;  /* 0x000000948f0d723e */ /* 0x008fc600000010ff */
[----:B------:R1:W-:Y:S02]  /*87a0*/  MUFU.EX2 R236, R3 ;  /* 0x0000000300ec7308 */ /* 0x0003e40000000800 */
[----:B-1----:R-:W-:Y:S01]  /*87b0*/  FFMA.FTZ R3, R146, c[0x0][0x23c], -R0 ;  /* 0x00008f0092037a23 */ /* 0x002fe20000010800 */
[----:B------:R-:W-:-:S05]  /*87c0*/  MOV R146, R252 ;  /* 0x000000fc00927202 */ /* 0x000fca0000000f00 */
[----:B------:R1:W2:Y:S02]  /*87d0*/  MUFU.EX2 R228, R3 ;  /* 0x0000000300e47308 */ /* 0x0002a40000000800 */
[----:B-1----:R-:W-:Y:S01]  /*87e0*/  FFMA.FTZ R3, R166, c[0x0][0x23c], -R5 ;  /* 0x00008f00a6037a23 */ /* 0x002fe20000010805 */
[----:B--2---:R-:W-:-:S05]  /*87f0*/  F2FP.BF16.PACK_AB R15, R228, R236 ;  /* 0x000000ece40f723e */ /* 0x004fca00000010ff */
[----:B------:R1:W-:Y:S02]  /*8800*/  MUFU.EX2 R249, R3 ;  /* 0x0000000300f97308 */ /* 0x0003e40000000800 */
[C---:B------:R-:W-:Y:S08]  /*8810*/  HMMA.16816.F32.BF16 R52, R12.reuse, R64, R44 ;  /* 0x000000400c34723c */ /* 0x040ff0000004182c */
[----:B------:R-:W-:Y:S01]  /*8820*/  HMMA.16816.F32.BF16 R44, R12, R56, R32 ;  /* 0x000000380c2c723c */ /* 0x000fe20000041820 */
[----:B-1----:R-:W-:-:S04]  /*8830*/  FFMA.FTZ R3, R160, c[0x0][0x23c], -R5 ;  /* 0x00008f00a0037a23 */ /* 0x002fc80000010805 */
[----:B------:R1:W-:Y:S03]  /*8840*/  MUFU.EX2 R71, R3 ;  /* 0x0000000300477308 */ /* 0x0003e60000000800 */
[C---:B------:R-:W-:Y:S08]  /*8850*/  HMMA.16816.F32.BF16 R64, R12.reuse, R66, R36 ;  /* 0x000000420c40723c */ /* 0x040ff00000041824 */
[----:B------:R-:W-:Y:S01]  /*8860*/  HMMA.16816.F32.BF16 R48, R12, R60, R24 ;  /* 0x0000003c0c30723c */ /* 0x000fe20000041818 */
[----:B------:R-:W2:Y:S01]  /*8870*/  LDSM.16.MT88.4 R24, [R229+0x9000] ;  /* 0x00900000e518783b */ /* 0x000ea20000004200 */
[----:B-1----:R-:W-:-:S06]  /*8880*/  FFMA.FTZ R3, R152, c[0x0][0x23c], -R5 ;  /* 0x00008f0098037a23 */ /* 0x002fcc0000010805 */
[C---:B------:R-:W-:Y:S01]  /*8890*/  HMMA.16816.F32.BF16 R76, R12.reuse, R84, R16 ;  /* 0x000000540c4c723c */ /* 0x040fe20000041810 */
[----:B------:R-:W-:Y:S01]  /*88a0*/  LDSM.16.MT88.4 R16, [R230+0x9000] ;  /* 0x00900000e610783b */ /* 0x000fe20000004200 */
[----:B------:R1:W-:Y:S06]  /*88b0*/  MUFU.EX2 R9, R3 ;  /* 0x0000000300097308 */ /* 0x0003ec0000000800 */
[C---:B------:R-:W-:Y:S01]  /*88c0*/  HMMA.16816.F32.BF16 R36, R12.reuse, R58, R28 ;  /* 0x0000003a0c24723c */ /* 0x040fe2000004181c */
[----:B------:R-:W-:Y:S07]  /*88d0*/  LDSM.16.MT88.4 R28, [R231+0x9000] ;  /* 0x00900000e71c783b */ /* 0x000fee0000004200 */
[----:B------:R-:W-:Y:S01]  /*88e0*/  HMMA.16816.F32.BF16 R32, R12, R62, R20 ;  /* 0x0000003e0c20723c */ /* 0x000fe20000041814 */
[----:B------:R-:W3:Y:S01]  /*88f0*/  LDSM.16.MT88.4 R20, [R232+0x9000] ;  /* 0x00900000e814783b */ /* 0x000ee20000004200 */
[----:B-1----:R-:W-:-:S04]  /*8900*/  FFMA.FTZ R3, R147, c[0x0][0x23c], -R5 ;  /* 0x00008f0093037a23 */ /* 0x002fc80000010805 */
[----:B------:R1:W-:Y:S02]  /*8910*/  MUFU.EX2 R145, R3 ;  /* 0x0000000300917308 */ /* 0x0003e40000000800 */
[----:B------:R-:W-:Y:S01]  /*8920*/  HMMA.16816.F32.BF16 R40, R12, R86, R40 ;  /* 0x000000560c28723c */ /* 0x000fe20000041828 */
[----:B-1----:R-:W-:-:S05]  /*8930*/  FFMA.FTZ R3, R163, c[0x0][0x23c], -R0 ;  /* 0x00008f00a3037a23 */ /* 0x002fca0000010800 */
[----:B------:R1:W-:Y:S02]  /*8940*/  MUFU.EX2 R155, R3 ;  /* 0x00000003009b7308 */ /* 0x0003e40000000800 */
[----:B-1----:R-:W-:-:S06]  /*8950*/  FFMA.FTZ R3, R162, c[0x0][0x23c], -R4 ;  /* 0x00008f00a2037a23 */ /* 0x002fcc0000010804 */
[----:B------:R1:W-:Y:S02]  /*8960*/  MUFU.EX2 R154, R3 ;  /* 0x00000003009a7308 */ /* 0x0003e40000000800 */
[----:B-1----:R-:W-:-:S06]  /*8970*/  FFMA.FTZ R3, R159, c[0x0][0x23c], -R4 ;  /* 0x00008f009f037a23 */ /* 0x002fcc0000010804 */
[----:B------:R1:W4:Y:S02]  /*8980*/  MUFU.EX2 R159, R3 ;  /* 0x00000003009f7308 */ /* 0x0003240000000800 */
[----:B-1----:R-:W-:Y:S01]  /*8990*/  FFMA.FTZ R3, R150, c[0x0][0x23c], -R4 ;  /* 0x00008f0096037a23 */ /* 0x002fe20000010804 */
[----:B----4-:R-:W-:-:S05]  /*89a0*/  F2FP.BF16.PACK_AB R12, R159, R154 ;  /* 0x0000009a9f0c723e */ /* 0x010fca00000010ff */
[----:B------:R1:W4:Y:S02]  /*89b0*/  MUFU.EX2 R8, R3 ;  /* 0x0000000300087308 */ /* 0x0003240000000800 */
[----:B-1----:R-:W-:-:S06]  /*89c0*/  FFMA.FTZ R3, R112, c[0x0][0x23c], -R4 ;  /* 0x00008f0070037a23 */ /* 0x002fcc0000010804 */
[----:B------:R1:W1:Y:S02]  /*89d0*/  MUFU.EX2 R151, R3 ;  /* 0x0000000300977308 */ /* 0x0002640000000800 */
[----:B-1----:R-:W-:Y:S01]  /*89e0*/  FFMA.FTZ R3, R164, c[0x0][0x23c], -R2 ;  /* 0x00008f00a4037a23 */ /* 0x002fe20000010802 */
[----:B------:R-:W-:-:S05]  /*89f0*/  MOV R164, R119 ;  /* 0x0000007700a47202 */ /* 0x000fca0000000f00 */
[----:B------:R1:W-:Y:S02]  /*8a00*/  MUFU.EX2 R153, R3 ;  /* 0x0000000300997308 */ /* 0x0003e40000000800 */
[----:B-1----:R-:W-:Y:S01]  /*8a10*/  FFMA.FTZ R3, R157, c[0x0][0x23c], -R2 ;  /* 0x00008f009d037a23 */ /* 0x002fe20000010802 */
[----:B----4-:R-:W-:-:S05]  /*8a20*/  MOV R157, R8 ;  /* 0x00000008009d7202 */ /* 0x010fca0000000f00 */
[----:B------:R1:W4:Y:S01]  /*8a30*/  MUFU.EX2 R10, R3 ;  /* 0x00000003000a7308 */ /* 0x0003220000000800 */
[----:B------:R-:W-:Y:S01]  /*8a40*/  F2FP.BF16.PACK_AB R14, R151, R157 ;  /* 0x0000009d970e723e */ /* 0x000fe200000010ff */
        /* <DEDUP_REMOVED lines=9> */
[----:B---3--:R-:W-:Y:S01]  /*8ae0*/  HMMA.16816.F32.BF16 R88, R12, R20, R88 ;  /* 0x000000140c58723c */ /* 0x008fe20000041858 */
[----:B-1----:R-:W-:-:S04]  /*8af0*/  FFMA.FTZ R3, R165, c[0x0][0x23c], -R0 ;  /* 0x00008f00a5037a23 */ /* 0x002fc80000010800 */
        /* <DEDUP_REMOVED lines=8> */
[----:B-1----:R-:W-:-:S02]  /*8b80*/  FFMA.FTZ R3, R180, c[0x0][0x23c], -R5 ;  /* 0x00008f00b4037a23 */ /* 0x002fc40000010805 */
[----:B------:R-:W-:Y:S02]  /*8b90*/  IMAD.MOV.U32 R180, RZ, RZ, R251 ;  /* 0x000000ffffb47224 */ /* 0x000fe400078e00fb */
[----:B------:R1:W-:Y:S03]  /*8ba0*/  MUFU.EX2 R150, R3 ;  /* 0x0000000300967308 */ /* 0x0003e60000000800 */
[----:B------:R-:W-:Y:S07]  /*8bb0*/  HMMA.16816.F32.BF16 R108, R12, R30, R108 ;  /* 0x0000001e0c6c723c */ /* 0x000fee000004186c */
[----:B------:R-:W-:-:S02]  /*8bc0*/  F2FP.BF16.PACK_AB R12, R71, R249 ;  /* 0x000000f9470c723e */ /* 0x000fc400000010ff */
[----:B----4-:R-:W-:Y:S02]  /*8bd0*/  F2FP.BF16.PACK_AB R13, R152, R155 ;  /* 0x0000009b980d723e */ /* 0x010fe400000010ff */
[----:B------:R-:W-:Y:S02]  /*8be0*/  F2FP.BF16.PACK_AB R14, R145, R9 ;  /* 0x00000009910e723e */ /* 0x000fe400000010ff */
[----:B--2---:R-:W-:Y:S01]  /*8bf0*/  F2FP.BF16.PACK_AB R15, R147, R8 ;  /* 0x00000008930f723e */ /* 0x004fe200000010ff */
[----:B-1----:R-:W-:Y:S01]  /*8c00*/  FFMA.FTZ R3, R175, c[0x0][0x23c], -R5 ;  /* 0x00008f00af037a23 */ /* 0x002fe20000010805 */
[----:B------:R-:W-:-:S03]  /*8c10*/  MOV R175, R117 ;  /* 0x0000007500af7202 */ /* 0x000fc60000000f00 */
[----:B------:R1:W2:Y:S02]  /*8c20*/  MUFU.EX2 R11, R3 ;  /* 0x00000003000b7308 */ /* 0x0002a40000000800 */
[C---:B------:R-:W-:Y:S08]  /*8c30*/  HMMA.16816.F32.BF16 R48, R12.reuse, R16, R48 ;  /* 0x000000100c30723c */ /* 0x040ff00000041830 */
[----:B------:R-:W-:Y:S01]  /*8c40*/  HMMA.16816.F32.BF16 R84, R12, R24, R52 ;  /* 0x000000180c54723c */ /* 0x000fe20000041834 */
[----:B-1----:R-:W-:Y:S01]  /*8c50*/  FFMA.FTZ R3, R170, c[0x0][0x23c], -R5 ;  /* 0x00008f00aa037a23 */ /* 0x002fe20000010805 */
[----:B--2---:R-:W-:-:S06]  /*8c60*/  MOV R170, R11 ;  /* 0x0000000b00aa7202 */ /* 0x004fcc0000000f00 */
[C---:B------:R-:W-:Y:S01]  /*8c70*/  HMMA.16816.F32.BF16 R56, R12.reuse, R20, R44 ;  /* 0x000000140c38723c */ /* 0x040fe2000004182c */
[----:B------:R1:W-:Y:S07]  /*8c80*/  MUFU.EX2 R160, R3 ;  /* 0x0000000300a07308 */ /* 0x0003ee0000000800 */
        /* <DEDUP_REMOVED lines=8> */
[----:B-1----:R-:W-:Y:S01]  /*8d10*/  FFMA.FTZ R3, R178, c[0x0][0x23c], -R0 ;  /* 0x00008f00b2037a23 */ /* 0x002fe20000010800 */
[----:B------:R-:W-:-:S06]  /*8d20*/  MOV R178, R121 ;  /* 0x0000007900b27202 */ /* 0x000fcc0000000f00 */
[----:B------:R-:W-:Y:S01]  /*8d30*/  HMMA.16816.F32.BF16 R32, R12, R30, R40 ;  /* 0x0000001e0c20723c */ /* 0x000fe20000041828 */
[----:B------:R-:W-:Y:S01]  /*8d40*/  LDSM.16.MT88.4 R28, [R231+0x9800] ;  /* 0x00980000e71c783b */ /* 0x000fe20000004200 */
[----:B------:R1:W-:Y:S02]  /*8d50*/  MUFU.EX2 R250, R3 ;  /* 0x0000000300fa7308 */ /* 0x0003e40000000800 */
[----:B-1----:R-:W-:Y:S02]  /*8d60*/  FFMA.FTZ R3, R176, c[0x0][0x23c], -R4 ;  /* 0x00008f00b0037a23 */ /* 0x002fe40000010804 */
[----:B------:R-:W-:-:S04]  /*8d70*/  IMAD.MOV.U32 R176, RZ, RZ, R118 ;  /* 0x000000ffffb07224 */ /* 0x000fc800078e0076 */
[----:B------:R1:W-:Y:S02]  /*8d80*/  MUFU.EX2 R16, R3 ;  /* 0x0000000300107308 */ /* 0x0003e40000000800 */
[----:B-1----:R-:W-:-:S06]  /*8d90*/  FFMA.FTZ R3, R172, c[0x0][0x23c], -R4 ;  /* 0x00008f00ac037a23 */ /* 0x002fcc0000010804 */
[----:B------:R1:W-:Y:S02]  /*8da0*/  MUFU.EX2 R162, R3 ;  /* 0x0000000300a27308 */ /* 0x0003e40000000800 */
[----:B-1----:R-:W-:-:S06]  /*8db0*/  FFMA.FTZ R3, R169, c[0x0][0x23c], -R4 ;  /* 0x00008f00a9037a23 */ /* 0x002fcc0000010804 */
[----:B------:R1:W-:Y:S02]  /*8dc0*/  MUFU.EX2 R68, R3 ;  /* 0x0000000300447308 */ /* 0x0003e40000000800 */
[----:B-1----:R-:W-:-:S06]  /*8dd0*/  FFMA.FTZ R3, R114, c[0x0][0x23c], -R4 ;  /* 0x00008f0072037a23 */ /* 0x002fcc0000010804 */
[----:B------:R1:W-:Y:S02]  /*8de0*/  MUFU.EX2 R237, R3 ;  /* 0x0000000300ed7308 */ /* 0x0003e40000000800 */
[----:B-1----:R-:W-:Y:S01]  /*8df0*/  FFMA.FTZ R3, R179, c[0x0][0x23c], -R2 ;  /* 0x00008f00b3037a23 */ /* 0x002fe20000010802 */
[----:B------:R-:W-:-:S05]  /*8e00*/  MOV R179, R116 ;  /* 0x0000007400b37202 */ /* 0x000fca0000000f00 */
[----:B------:R1:W-:Y:S02]  /*8e10*/  MUFU.EX2 R169, R3 ;  /* 0x0000000300a97308 */ /* 0x0003e40000000800 */
[----:B-1----:R-:W-:Y:S02]  /*8e20*/  FFMA.FTZ R3, R174, c[0x0][0x23c], -R2 ;  /* 0x00008f00ae037a23 */ /* 0x002fe40000010802 */
[----:B------:R-:W-:-:S04]  /*8e30*/  IMAD.MOV.U32 R174, RZ, RZ, R120 ;  /* 0x000000ffffae7224 */ /* 0x000fc800078e0078 */
[----:B------:R1:W4:Y:S02]  /*8e40*/  MUFU.EX2 R161, R3 ;  /* 0x0000000300a17308 */ /* 0x0003240000000800 */
[----:B-1----:R-:W-:Y:S01]  /*8e50*/  FFMA.FTZ R3, R173, c[0x0][0x23c], -R2 ;  /* 0x00008f00ad037a23 */ /* 0x002fe20000010802 */
[----:B----4-:R-:W-:-:S05]  /*8e60*/  F2FP.BF16.PACK_AB R13, R161, R169 ;  /* 0x000000a9a10d723e */ /* 0x010fca00000010ff */
[----:B------:R1:W-:Y:S02]  /*8e70*/  MUFU.EX2 R11, R3 ;  /* 0x00000003000b7308 */ /* 0x0003e40000000800 */
[----:B-1----:R-:W-:Y:S02]  /*8e80*/  FFMA.FTZ R3, R168, c[0x0][0x23c], -R2 ;  /* 0x00008f00a8037a23 */ /* 0x002fe40000010802 */
[----:B------:R-:W-:Y:S02]  /*8e90*/  IMAD.MOV.U32 R168, RZ, RZ, R16 ;  /* 0x000000ffffa87224 */ /* 0x000fe400078e0010 */
[----:B------:R-:W1:Y:S02]  /*8ea0*/  LDSM.16.MT88.4 R16, [R230+0x9800] ;  /* 0x00980000e610783b */ /* 0x000e640000004200 */
[----:B------:R4:W2:Y:S01]  /*8eb0*/  MUFU.EX2 R173, R3 ;  /* 0x0000000300ad7308 */ /* 0x0008a20000000800 */
[----:B------:R-:W-:Y:S01]  /*8ec0*/  F2FP.BF16.PACK_AB R12, R162, R168 ;  /* 0x000000a8a20c723e */ /* 0x000fe200000010ff */
[----:B----4-:R-:W-:Y:S01]  /*8ed0*/  FFMA.FTZ R3, R191, c[0x0][0x23c], -R0 ;  /* 0x00008f00bf037a23 */ /* 0x010fe20000010800 */
[----:B--2---:R-:W-:Y:S01]  /*8ee0*/  F2FP.BF16.PACK_AB R15, R173, R11 ;  /* 0x0000000bad0f723e */ /* 0x004fe200000010ff */
[----:B------:R-:W-:-:S04]  /*8ef0*/  IMAD.MOV.U32 R191, RZ, RZ, R68 ;  /* 0x000000ffffbf7224 */ /* 0x000fc800078e0044 */
[----:B------:R2:W4:Y:S01]  /*8f00*/  MUFU.EX2 R163, R3 ;  /* 0x0000000300a37308 */ /* 0x0005220000000800 */
[----:B------:R-:W-:-:S07]  /*8f10*/  F2FP.BF16.PACK_AB R14, R237, R191 ;  /* 0x000000bfed0e723e */ /* 0x000fce00000010ff */
[----:B------:R-:W-:Y:S01]  /*8f20*/  HMMA.16816.F32.BF16 R76, R12, R24, R60 ;  /* 0x000000180c4c723c */ /* 0x000fe2000004183c */
[----:B--2---:R-:W-:-:S07]  /*8f30*/  FFMA.FTZ R3, R182, c[0x0][0x23c], -R0 ;  /* 0x00008f00b6037a23 */ /* 0x004fce0000010800 */
[C---:B------:R-:W-:Y:S01]  /*8f40*/  HMMA.16816.F32.BF16 R60, R12.reuse, R26, R80 ;  /* 0x0000001a0c3c723c */ /* 0x040fe20000041850 */
[----:B------:R2:W-:Y:S07]  /*8f50*/  MUFU.EX2 R172, R3 ;  /* 0x0000000300ac7308 */ /* 0x0005ee0000000800 */
[C---:B---3--:R-:W-:Y:S08]  /*8f60*/  HMMA.16816.F32.BF16 R88, R12.reuse, R20, R88 ;  /* 0x000000140c58723c */ /* 0x048ff00000041858 */
[----:B------:R-:W-:Y:S01]  /*8f70*/  HMMA.16816.F32.BF16 R96, R12, R22, R96 ;  /* 0x000000160c60723c */ /* 0x000fe20000041860 */
[----:B--2---:R-:W-:Y:S01]  /*8f80*/  FFMA.FTZ R3, R177, c[0x0][0x23c], -R0 ;  /* 0x00008f00b1037a23 */ /* 0x004fe20000010800 */
[----:B------:R-:W-:-:S03]  /*8f90*/  MOV R177, R249 ;  /* 0x000000f900b17202 */ /* 0x000fc60000000f00 */
[----:B------:R2:W3:Y:S03]  /*8fa0*/  MUFU.EX2 R165, R3 ;  /* 0x0000000300a57308 */ /* 0x0004e60000000800 */
[C---:B-1----:R-:W-:Y:S08]  /*8fb0*/  HMMA.16816.F32.BF16 R100, R12.reuse, R16, R100 ;  /* 0x000000100c64723c */ /* 0x042ff00000041864 */
[----:B------:R-:W-:Y:S01]  /*8fc0*/  HMMA.16816.F32.BF16 R104, R12, R18, R104 ;  /* 0x000000120c68723c */ /* 0x000fe20000041868 */
[----:B--2---:R-:W-:-:S07]  /*8fd0*/  FFMA.FTZ R3, R213, c[0x0][0x23c], -R5 ;  /* 0x00008f00d5037a23 */ /* 0x004fce0000010805 */
[C---:B------:R-:W-:Y:S01]  /*8fe0*/  HMMA.16816.F32.BF16 R124, R12.reuse, R28, R124 ;  /* 0x0000001c0c7c723c */ /* 0x040fe2000004187c */
[----:B------:R-:W-:Y:S01]  /*8ff0*/  IMAD.MOV.U32 R213, RZ, RZ, R177 ;  /* 0x000000ffffd57224 */ /* 0x000fe200078e00b1 */
[----:B------:R1:W2:Y:S06]  /*9000*/  MUFU.EX2 R68, R3 ;  /* 0x0000000300447308 */ /* 0x0002ac0000000800 */
[----:B------:R-:W-:Y:S07]  /*9010*/  HMMA.16816.F32.BF16 R108, R12, R30, R108 ;  /* 0x0000001e0c6c723c */ /* 0x000fee000004186c */
[----:B------:R-:W-:-:S02]  /*9020*/  F2FP.BF16.PACK_AB R12, R170, R150 ;  /* 0x00000096aa0c723e */ /* 0x000fc400000010ff */
[----:B----4-:R-:W-:Y:S01]  /*9030*/  F2FP.BF16.PACK_AB R13, R163, R250 ;  /* 0x000000faa30d723e */ /* 0x010fe200000010ff */
[----:B-1----:R-:W-:Y:S01]  /*9040*/  FFMA.FTZ R3, R203, c[0x0][0x23c], -R5 ;  /* 0x00008f00cb037a23 */ /* 0x002fe20000010805 */
[----:B------:R-:W-:Y:S02]  /*9050*/  F2FP.BF16.PACK_AB R14, R167, R160 ;  /* 0x000000a0a70e723e */ /* 0x000fe400000010ff */
[----:B---3--:R-:W-:Y:S01]  /*9060*/  F2FP.BF16.PACK_AB R15, R165, R172 ;  /* 0x000000aca50f723e */ /* 0x008fe200000010ff */
[----:B------:R1:W-:Y:S01]  /*9070*/  MUFU.EX2 R156, R3 ;  /* 0x00000003009c7308 */ /* 0x0003e20000000800 */
[----:B--2---:R-:W-:-:S05]  /*9080*/  MOV R203, R68 ;  /* 0x0000004400cb7202 */ /* 0x004fca0000000f00 */
[C---:B------:R-:W-:Y:S08]  /*9090*/  HMMA.16816.F32.BF16 R40, R12.reuse, R28, R36 ;  /* 0x0000001c0c28723c */ /* 0x040ff00000041824 */
[----:B------:R-:W-:Y:S01]  /*90a0*/  HMMA.16816.F32.BF16 R120, R12, R24, R84 ;  /* 0x000000180c78723c */ /* 0x000fe20000041854 */
[----:B-1----:R-:W-:-:S04]  /*90b0*/  FFMA.FTZ R3, R188, c[0x0][0x23c], -R5 ;  /* 0x00008f00bc037a23 */ /* 0x002fc80000010805 */
[----:B------:R1:W-:Y:S03]  /*90c0*/  MUFU.EX2 R36, R3 ;  /* 0x0000000300247308 */ /* 0x0003e60000000800 */
[C---:B------:R-:W-:Y:S08]  /*90d0*/  HMMA.16816.F32.BF16 R84, R12.reuse, R16, R48 ;  /* 0x000000100c54723c */ /* 0x040ff00000041830 */
[----:B------:R-:W-:Y:S01]  /*90e0*/  HMMA.16816.F32.BF16 R116, R12, R26, R64 ;  /* 0x0000001a0c74723c */ /* 0x000fe20000041840 */
[----:B------:R-:W2:Y:S01]  /*90f0*/  LDSM.16.MT88.4 R24, [R229+0xa000] ;  /* 0x00a00000e518783b */ /* 0x000ea20000004200 */
[----:B-1----:R-:W-:-:S05]  /*9100*/  FFMA.FTZ R3, R184, c[0x0][0x23c], -R5 ;  /* 0x00008f00b8037a23 */ /* 0x002fca0000010805 */
[----:B------:R-:W-:Y:S01]  /*9110*/  MOV R65, R174 ;  /* 0x000000ae00417202 */ /* 0x000fe20000000f00 */
[C---:B------:R-:W-:Y:S01]  /*9120*/  HMMA.16816.F32.BF16 R112, R12.reuse, R20, R56 ;  /* 0x000000140c70723c */ /* 0x040fe20000041838 */
[----:B------:R-:W-:Y:S01]  /*9130*/  IMAD.MOV.U32 R67, RZ, RZ, R250 ;  /* 0x000000ffff437224 */ /* 0x000fe200078e00fa */
[----:B------:R1:W-:Y:S01]  /*9140*/  MUFU.EX2 R149, R3 ;  /* 0x0000000300957308 */ /* 0x0003e20000000800 */
[----:B------:R-:W-:Y:S01]  /*9150*/  IMAD.MOV.U32 R174, RZ, RZ, R247 ;  /* 0x000000ffffae7224 */ /* 0x000fe200078e00f7 */
[----:B------:R-:W-:Y:S02]  /*9160*/  MOV R66, R179 ;  /* 0x000000b300427202 */ /* 0x000fe40000000f00 */
[----:B------:R-:W-:Y:S02]  /*9170*/  MOV R179, R246 ;  /* 0x000000f600b37202 */ /* 0x000fe40000000f00 */
[----:B------:R-:W-:Y:S01]  /*9180*/  HMMA.16816.F32.BF16 R92, R12, R22, R52 ;  /* 0x000000160c5c723c */ /* 0x000fe20000041834 */
[----:B------:R-:W3:Y:S01]  /*9190*/  LDSM.16.MT88.4 R20, [R232+0xa000] ;  /* 0x00a00000e814783b */ /* 0x000ee20000004200 */
[----:B------:R-:W-:-:S02]  /*91a0*/  MOV R184, R66 ;  /* 0x0000004200b87202 */ /* 0x000fc40000000f00 */
[----:B------:R-:W-:-:S04]  /*91b0*/  MOV R188, R67 ;  /* 0x0000004300bc7202 */ /* 0x000fc80000000f00 */
[C---:B------:R-:W-:Y:S01]  /*91c0*/  HMMA.16816.F32.BF16 R80, R12.reuse, R18, R44 ;  /* 0x000000120c50723c */ /* 0x040fe2000004182c */
[----:B-1----:R-:W-:Y:S02]  /*91d0*/  FFMA.FTZ R3, R210, c[0x0][0x23c], -R0 ;  /* 0x00008f00d2037a23 */ /* 0x002fe40000010800 */
[----:B------:R-:W-:Y:S02]  /*91e0*/  IMAD.MOV.U32 R210, RZ, RZ, R65 ;  /* 0x000000ffffd27224 */ /* 0x000fe400078e0041 */
[----:B------:R1:W-:Y:S03]  /*91f0*/  MUFU.EX2 R68, R3 ;  /* 0x0000000300447308 */ /* 0x0003e60000000800 */
[----:B------:R-:W-:Y:S01]  /*9200*/  HMMA.16816.F32.BF16 R32, R12, R30, R32 ;  /* 0x0000001e0c20723c */ /* 0x000fe20000041820 */
[----:B------:R-:W-:Y:S01]  /*9210*/  LDSM.16.MT88.4 R28, [R231+0xa000] ;  /* 0x00a00000e71c783b */ /* 0x000fe20000004200 */
[----:B-1----:R-:W-:-:S02]  /*9220*/  FFMA.FTZ R3, R209, c[0x0][0x23c], -R4 ;  /* 0x00008f00d1037a23 */ /* 0x002fc40000010804 */
[----:B------:R-:W-:Y:S01]  /*9230*/  IMAD.MOV.U32 R209, RZ, RZ, R191 ;  /* 0x000000ffffd17224 */ /* 0x000fe200078e00bf */
[----:B------:R-:W-:Y:S01]  /*9240*/  MOV R191, R248 ;  /* 0x000000f800bf7202 */ /* 0x000fe20000000f00 */
[----:B------:R1:W-:Y:S03]  /*9250*/  MUFU.EX2 R252, R3 ;  /* 0x0000000300fc7308 */ /* 0x0003e60000000800 */
[----:B------:R-:W-:Y:S02]  /*9260*/  MOV R177, R191 ;  /* 0x000000bf00b17202 */ /* 0x000fe40000000f00 */
[----:B------:R-:W-:Y:S01]  /*9270*/  MOV R191, R174 ;  /* 0x000000ae00bf7202 */ /* 0x000fe20000000f00 */
[----:B------:R-:W-:Y:S01]  /*9280*/  IMAD.MOV.U32 R174, RZ, RZ, R176 ;  /* 0x000000ffffae7224 */ /* 0x000fe200078e00b0 */
[----:B------:R-:W-:Y:S01]  /*9290*/  MOV R176, R245 ;  /* 0x000000f500b07202 */ /* 0x000fe20000000f00 */
[----:B-1----:R-:W-:-:S02]  /*92a0*/  FFMA.FTZ R3, R190, c[0x0][0x23c], -R4 ;  /* 0x00008f00be037a23 */ /* 0x002fc40000010804 */
[----:B------:R-:W-:Y:S01]  /*92b0*/  IMAD.MOV.U32 R190, RZ, RZ, R174 ;  /* 0x000000ffffbe7224 */ /* 0x000fe200078e00ae */
[----:B------:R-:W-:Y:S01]  /*92c0*/  MOV R174, R244 ;  /* 0x000000f400ae7202 */ /* 0x000fe20000000f00 */
[----:B------:R1:W4:Y:S02]  /*92d0*/  MUFU.EX2 R144, R3 ;  /* 0x0000000300907308 */ /* 0x0003240000000800 */
[----:B-1----:R-:W-:Y:S01]  /*92e0*/  FFMA.FTZ R3, R187, c[0x0][0x23c], -R4 ;  /* 0x00008f00bb037a23 */ /* 0x002fe20000010804 */
[----:B----4-:R-:W-:Y:S01]  /*92f0*/  F2FP.BF16.PACK_AB R12, R144, R252 ;  /* 0x000000fc900c723e */ /* 0x010fe200000010ff */
[----:B------:R-:W-:-:S04]  /*9300*/  IMAD.MOV.U32 R187, RZ, RZ, R147 ;  /* 0x000000ffffbb7224 */ /* 0x000fc800078e0093 */
[----:B------:R1:W-:Y:S02]  /*9310*/  MUFU.EX2 R182, R3 ;  /* 0x0000000300b67308 */ /* 0x0003e40000000800 */
[----:B-1----:R-:W-:-:S06]  /*9320*/  FFMA.FTZ R3, R158, c[0x0][0x23c], -R4 ;  /* 0x00008f009e037a23 */ /* 0x002fcc0000010804 */
[----:B------:R1:W4:Y:S02]  /*9330*/  MUFU.EX2 R16, R3 ;  /* 0x0000000300107308 */ /* 0x0003240000000800 */
[----:B-1----:R-:W-:-:S06]  /*9340*/  FFMA.FTZ R3, R211, c[0x0][0x23c], -R2 ;  /* 0x00008f00d3037a23 */ /* 0x002fcc0000010802 */
[----:B------:R1:W-:Y:S02]  /*9350*/  MUFU.EX2 R251, R3 ;  /* 0x0000000300fb7308 */ /* 0x0003e40000000800 */
[--C-:B-1----:R-:W-:Y:S01]  /*9360*/  FFMA.FTZ R3, R196, c[0x0][0x23c], -R2.reuse ;  /* 0x00008f00c4037a23 */ /* 0x102fe20000010802 */
[----:B----4-:R-:W-:Y:S02]  /*9370*/  MOV R196, R16 ;  /* 0x0000001000c47202 */ /* 0x010fe40000000f00 */
[----:B------:R-:W1:Y:S03]  /*9380*/  LDSM.16.MT88.4 R16, [R230+0xa000] ;  /* 0x00a00000e610783b */ /* 0x000e660000004200 */
[----:B------:R4:W2:Y:S01]  /*9390*/  MUFU.EX2 R248, R3 ;  /* 0x0000000300f87308 */ /* 0x0008a20000000800 */
[----:B------:R-:W-:Y:S01]  /*93a0*/  F2FP.BF16.PACK_AB R14, R196, R182 ;  /* 0x000000b6c40e723e */ /* 0x000fe200000010ff */
[----:B----4-:R-:W-:Y:S01]  /*93b0*/  FFMA.FTZ R3, R189, c[0x0][0x23c], -R2 ;  /* 0x00008f00bd037a23 */ /* 0x010fe20000010802 */
[----:B--2---:R-:W-:-:S05]  /*93c0*/  F2FP.BF16.PACK_AB R13, R248, R251 ;  /* 0x000000fbf80d723e */ /* 0x004fca00000010ff */
[----:B------:R2:W-:Y:S02]  /*93d0*/  MUFU.EX2 R249, R3 ;  /* 0x0000000300f97308 */ /* 0x0005e40000000800 */
[----:B--2---:R-:W-:-:S06]  /*93e0*/  FFMA.FTZ R3, R136, c[0x0][0x23c], -R2 ;  /* 0x00008f0088037a23 */ /* 0x004fcc0000010802 */
[----:B------:R2:W4:Y:S02]  /*93f0*/  MUFU.EX2 R250, R3 ;  /* 0x0000000300fa7308 */ /* 0x0005240000000800 */
[----:B--2---:R-:W-:Y:S01]  /*9400*/  FFMA.FTZ R3, R214, c[0x0][0x23c], -R0 ;  /* 0x00008f00d6037a23 */ /* 0x004fe20000010800 */
[----:B----4-:R-:W-:-:S05]  /*9410*/  F2FP.BF16.PACK_AB R15, R250, R249 ;  /* 0x000000f9fa0f723e */ /* 0x010fca00000010ff */
[----:B------:R2:W4:Y:S02]  /*9420*/  MUFU.EX2 R247, R3 ;  /* 0x0000000300f77308 */ /* 0x0005240000000800 */
[C---:B------:R-:W-:Y:S08]  /*9430*/  HMMA.16816.F32.BF16 R64, R12.reuse, R26, R60 ;  /* 0x0000001a0c40723c */ /* 0x040ff0000004183c */
[----:B------:R-:W-:Y:S01]  /*9440*/  HMMA.16816.F32.BF16 R76, R12, R24, R76 ;  /* 0x000000180c4c723c */ /* 0x000fe2000004184c */
[----:B--2---:R-:W-:-:S04]  /*9450*/  FFMA.FTZ R3, R204, c[0x0][0x23c], -R0 ;  /* 0x00008f00cc037a23 */ /* 0x004fc80000010800 */
[----:B------:R2:W-:Y:S03]  /*9460*/  MUFU.EX2 R246, R3 ;  /* 0x0000000300f67308 */ /* 0x0005e60000000800 */
[C---:B---3--:R-:W-:Y:S08]  /*9470*/  HMMA.16816.F32.BF16 R60, R12.reuse, R20, R88 ;  /* 0x000000140c3c723c */ /* 0x048ff00000041858 */
[----:B------:R-:W-:Y:S01]  /*9480*/  HMMA.16816.F32.BF16 R56, R12, R22, R96 ;  /* 0x000000160c38723c */ /* 0x000fe20000041860 */
[----:B--2---:R-:W-:Y:S01]  /*9490*/  FFMA.FTZ R3, R198, c[0x0][0x23c], -R0 ;  /* 0x00008f00c6037a23 */ /* 0x004fe20000010800 */
[----:B------:R-:W-:-:S06]  /*94a0*/  MOV R198, R36 ;  /* 0x0000002400c67202 */ /* 0x000fcc0000000f00 */
[C---:B-1----:R-:W-:Y:S01]  /*94b0*/  HMMA.16816.F32.BF16 R52, R12.reuse, R16, R100 ;  /* 0x000000100c34723c */ /* 0x042fe20000041864 */
[----:B------:R1:W2:Y:S07]  /*94c0*/  MUFU.EX2 R245, R3 ;  /* 0x0000000300f57308 */ /* 0x0002ae0000000800 */
[C---:B------:R-:W-:Y:S08]  /*94d0*/  HMMA.16816.F32.BF16 R48, R12.reuse, R18, R104 ;  /* 0x000000120c30723c */ /* 0x040ff00000041868 */
[----:B------:R-:W-:Y:S01]  /*94e0*/  HMMA.16816.F32.BF16 R44, R12, R28, R124 ;  /* 0x0000001c0c2c723c */ /* 0x000fe2000004187c */
[----:B-1----:R-:W-:-:S04]  /*94f0*/  FFMA.FTZ R3, R216, c[0x0][0x23c], -R4 ;  /* 0x00008f00d8037a23 */ /* 0x002fc80000010804 */
[----:B------:R1:W-:Y:S02]  /*9500*/  MUFU.EX2 R214, R3 ;  /* 0x0000000300d67308 */ /* 0x0003e40000000800 */
[--C-:B------:R-:W-:Y:S01]  /*9510*/  FFMA.FTZ R124, R133, c[0x0][0x23c], -R0.reuse ;  /* 0x00008f00857c7a23 */ /* 0x100fe20000010800 */
[----:B------:R-:W-:Y:S01]  /*9520*/  HMMA.16816.F32.BF16 R36, R12, R30, R108 ;  /* 0x0000001e0c24723c */ /* 0x000fe2000004186c */
[--C-:B------:R-:W-:Y:S02]  /*9530*/  FFMA.FTZ R125, R130, c[0x0][0x23c], -R0.reuse ;  /* 0x00008f00827d7a23 */ /* 0x100fe40000010800 */
[----:B------:R-:W-:Y:S02]  /*9540*/  FFMA.FTZ R126, R74, c[0x0][0x23c], -R0 ;  /* 0x00008f004a7e7a23 */ /* 0x000fe40000010800 */
[----:B------:R-:W-:Y:S02]  /*9550*/  FFMA.FTZ R74, R192, c[0x0][0x23c], -R2 ;  /* 0x00008f00c04a7a23 */ /* 0x000fe40000010802 */
[----:B------:R-:W-:-:S02]  /*9560*/  F2FP.BF16.PACK_AB R12, R156, R203 ;  /* 0x000000cb9c0c723e */ /* 0x000fc400000010ff */
[----:B----4-:R-:W-:Y:S02]  /*9570*/  F2FP.BF16.PACK_AB R13, R247, R68 ;  /* 0x00000044f70d723e */ /* 0x010fe400000010ff */
[----:B------:R-:W-:Y:S02]  /*9580*/  F2FP.BF16.PACK_AB R14, R149, R198 ;  /* 0x000000c6950e723e */ /* 0x000fe400000010ff */
[----:B--2---:R-:W-:Y:S01]  /*9590*/  F2FP.BF16.PACK_AB R15, R245, R246 ;  /* 0x000000f6f50f723e */ /* 0x004fe200000010ff */
[----:B-1----:R-:W-:-:S04]  /*95a0*/  FFMA.FTZ R3, R206, c[0x0][0x23c], -R4 ;  /* 0x00008f00ce037a23 */ /* 0x002fc80000010804 */
[----:B------:R1:W2:Y:S02]  /*95b0*/  MUFU.EX2 R216, R3 ;  /* 0x0000000300d87308 */ /* 0x0002a40000000800 */
[C---:B------:R-:W-:Y:S08]  /*95c0*/  HMMA.16816.F32.BF16 R88, R12.reuse, R18, R80 ;  /* 0x000000120c58723c */ /* 0x040ff00000041850 */
[----:B------:R-:W-:Y:S01]  /*95d0*/  HMMA.16816.F32.BF16 R80, R12, R28, R40 ;  /* 0x0000001c0c50723c */ /* 0x000fe20000041828 */
[----:B-1----:R-:W-:-:S06]  /*95e0*/  FFMA.FTZ R3, R139, c[0x0][0x23c], -R4 ;  /* 0x00008f008b037a23 */ /* 0x002fcc0000010804 */
[----:B------:R-:W-:Y:S01]  /*95f0*/  MOV R40, R177 ;  /* 0x000000b100287202 */ /* 0x000fe20000000f00 */
[C---:B------:R-:W-:Y:S01]  /*9600*/  HMMA.16816.F32.BF16 R96, R12.reuse, R24, R120 ;  /* 0x000000180c60723c */ /* 0x040fe20000041878 */
[----:B------:R-:W-:Y:S01]  /*9610*/  MOV R177, R180 ;  /* 0x000000b400b17202 */ /* 0x000fe20000000f00 */
[----:B------:R-:W-:Y:S01]  /*9620*/  IMAD.MOV.U32 R41, RZ, RZ, R213 ;  /* 0x000000ffff297224 */ /* 0x000fe200078e00d5 */
[----:B------:R-:W-:Y:S01]  /*9630*/  MOV R180, R243 ;  /* 0x000000f300b47202 */ /* 0x000fe20000000f00 */
[----:B------:R-:W-:Y:S01]  /*9640*/  IMAD.MOV.U32 R43, RZ, RZ, R210 ;  /* 0x000000ffff2b7224 */ /* 0x000fe200078e00d2 */
[----:B------:R1:W-:Y:S01]  /*9650*/  MUFU.EX2 R243, R3 ;  /* 0x0000000300f37308 */ /* 0x0003e20000000800 */
[----:B------:R-:W-:Y:S01]  /*9660*/  MOV R42, R184 ;  /* 0x000000b8002a7202 */ /* 0x000fe20000000f00 */
[----:B------:R-:W-:Y:S01]  /*9670*/  FFMA.FTZ R123, R183, c[0x0][0x23c], -R0 ;  /* 0x00008f00b77b7a23 */ /* 0x000fe20000010800 */
[C---:B------:R-:W-:Y:S01]  /*9680*/  HMMA.16816.F32.BF16 R104, R12.reuse, R26, R116 ;  /* 0x0000001a0c68723c */ /* 0x040fe20000041874 */
[----:B------:R-:W3:Y:S01]  /*9690*/  LDSM.16.MT88.4 R24, [R229+0xa800] ;  /* 0x00a80000e518783b */ /* 0x000ee20000004200 */
[----:B------:R-:W-:Y:S01]  /*96a0*/  MOV R184, R188 ;  /* 0x000000bc00b87202 */ /* 0x000fe20000000f00 */
[----:B------:R-:W-:Y:S01]  /*96b0*/  IMAD.MOV.U32 R183, RZ, RZ, R239 ;  /* 0x000000ffffb77224 */ /* 0x000fe200078e00ef */
[----:B------:R-:W-:Y:S01]  /*96c0*/  MOV R188, R173 ;  /* 0x000000ad00bc7202 */ /* 0x000fe20000000f00 */
[----:B------:R-:W4:Y:S01]  /*96d0*/  LDL.LU R239, [R1+0x140] ;  /* 0x0001400001ef7983 */ /* 0x000f220000300800 */
[----:B------:R-:W-:Y:S01]  /*96e0*/  MOV R173, R164 ;  /* 0x000000a400ad7202 */ /* 0x000fe20000000f00 */
[----:B------:R-:W-:Y:S01]  /*96f0*/  IMAD.MOV.U32 R164, RZ, RZ, R6 ;  /* 0x000000ffffa47224 */ /* 0x000fe200078e0006 */
[----:B------:R-:W-:Y:S01]  /*9700*/  HMMA.16816.F32.BF16 R108, R12, R20, R112 ;  /* 0x000000140c6c723c */ /* 0x000fe20000041870 */
[----:B------:R-:W-:Y:S01]  /*9710*/  FFMA.FTZ R6, R138, c[0x0][0x23c], -R2 ;  /* 0x00008f008a067a23 */ /* 0x000fe20000010802 */
[----:B------:R-:W-:Y:S01]  /*9720*/  MOV R118, R209 ;  /* 0x000000d100767202 */ /* 0x000fe20000000f00 */
[----:B------:R-:W-:-:S02]  /*9730*/  FFMA.FTZ R119, R171, c[0x0][0x23c], -R5 ;  /* 0x00008f00ab777a23 */ /* 0x000fc40000010805 */
[--C-:B-1----:R-:W-:Y:S01]  /*9740*/  FFMA.FTZ R3, R137, c[0x0][0x23c], -R4.reuse ;  /* 0x00008f0089037a23 */ /* 0x102fe20000010804 */
[----:B------:R1:W-:Y:S01]  /*9750*/  MUFU.EX2 R210, R6 ;  /* 0x0000000600d27308 */ /* 0x0003e20000000800 */
[--C-:B------:R-:W-:Y:S01]  /*9760*/  FFMA.FTZ R120, R132, c[0x0][0x23c], -R5.reuse ;  /* 0x00008f0084787a23 */ /* 0x100fe20000010805 */
[C---:B------:R-:W-:Y:S01]  /*9770*/  HMMA.16816.F32.BF16 R100, R12.reuse, R22, R92 ;  /* 0x000000160c64723c */ /* 0x040fe2000004185c */
[----:B------:R-:W-:Y:S01]  /*9780*/  LDSM.16.MT88.4 R20, [R232+0xa800] ;  /* 0x00a80000e814783b */ /* 0x000fe20000004200 */
[--C-:B------:R-:W-:Y:S02]  /*9790*/  FFMA.FTZ R121, R128, c[0x0][0x23c], -R5.reuse ;  /* 0x00008f0080797a23 */ /* 0x100fe40000010805 */
[----:B------:R-:W-:Y:S02]  /*97a0*/  FFMA.FTZ R122, R70, c[0x0][0x23c], -R5 ;  /* 0x00008f00467a7a23 */ /* 0x000fe40000010805 */
[----:B------:R2:W2:Y:S01]  /*97b0*/  MUFU.EX2 R244, R3 ;  /* 0x0000000300f47308 */ /* 0x0004a20000000800 */
[----:B------:R-:W-:Y:S01]  /*97c0*/  FFMA.FTZ R70, R75, c[0x0][0x23c], -R4 ;  /* 0x00008f004b467a23 */ /* 0x000fe20000010804 */
[----:B------:R-:W-:Y:S01]  /*97d0*/  HMMA.16816.F32.BF16 R92, R12, R16, R84 ;  /* 0x000000100c5c723c */ /* 0x000fe20000041854 */
[----:B------:R-:W-:Y:S01]  /*97e0*/  LDSM.16.MT88.4 R16, [R230+0xa800] ;  /* 0x00a80000e610783b */ /* 0x000fe20000004200 */
[----:B------:R-:W-:-:S02]  /*97f0*/  FFMA.FTZ R75, R181, c[0x0][0x23c], -R2 ;  /* 0x00008f00b54b7a23 */ /* 0x000fc40000010802 */
[----:B------:R-:W-:Y:S02]  /*9800*/  FFMA.FTZ R116, R134, c[0x0][0x23c], -R2 ;  /* 0x00008f0086747a23 */ /* 0x000fe40000010802 */
[----:B-1----:R-:W-:Y:S02]  /*9810*/  FFMA.FTZ R6, R226, c[0x0][0x23c], -R0 ;  /* 0x00008f00e2067a23 */ /* 0x002fe40000010800 */
[----:B------:R-:W-:Y:S01]  /*9820*/  HMMA.16816.F32.BF16 R84, R12, R30, R32 ;  /* 0x0000001e0c54723c */ /* 0x000fe20000041820 */
[----:B------:R-:W1:Y:S01]  /*9830*/  LDSM.16.MT88.4 R28, [R231+0xa800] ;  /* 0x00a80000e71c783b */ /* 0x000e620000004200 */
[----:B------:R-:W-:Y:S01]  /*9840*/  MUFU.EX2 R132, R6 ;  /* 0x0000000600847308 */ /* 0x000fe20000000800 */
[--C-:B------:R-:W-:Y:S02]  /*9850*/  FFMA.FTZ R117, R129, c[0x0][0x23c], -R2.reuse ;  /* 0x00008f0081757a23 */ /* 0x100fe40000010802 */
[----:B--2---:R-:W-:Y:S02]  /*9860*/  FFMA.FTZ R3, R217, c[0x0][0x23c], -R2 ;  /* 0x00008f00d9037a23 */ /* 0x004fe40000010802 */
[----:B------:R-:W-:Y:S01]  /*9870*/  F2FP.BF16.PACK_AB R12, R216, R214 ;  /* 0x000000d6d80c723e */ /* 0x000fe200000010ff */
[----:B------:R-:W-:Y:S01]  /*9880*/  FFMA.FTZ R34, R219, c[0x0][0x23c], -R5 ;  /* 0x00008f00db227a23 */ /* 0x000fe20000010805 */
[----:B------:R-:W-:Y:S01]  /*9890*/  F2FP.BF16.PACK_AB R14, R244, R243 ;  /* 0x000000f3f40e723e */ /* 0x000fe200000010ff */
[----:B------:R2:W-:Y:S01]  /*98a0*/  MUFU.EX2 R211, R3 ;  /* 0x0000000300d37308 */ /* 0x0005e20000000800 */
[----:B------:R-:W-:Y:S01]  /*98b0*/  MOV R217, R145 ;  /* 0x0000009100d97202 */ /* 0x000fe20000000f00 */
[----:B------:R-:W-:-:S02]  /*98c0*/  FFMA.FTZ R35, R185, c[0x0][0x23c], -R4 ;  /* 0x00008f00b9237a23 */ /* 0x000fc40000010804 */
[--C-:B------:R-:W-:Y:S02]  /*98d0*/  FFMA.FTZ R32, R202, c[0x0][0x23c], -R2.reuse ;  /* 0x00008f00ca207a23 */ /* 0x100fe40000010802 */
[----:B------:R-:W-:Y:S02]  /*98e0*/  FFMA.FTZ R33, R195, c[0x0][0x23c], -R2 ;  /* 0x00008f00c3217a23 */ /* 0x000fe40000010802 */
[----:B------:R-:W-:Y:S02]  /*98f0*/  IMAD.MOV.U32 R185, RZ, RZ, R42 ;  /* 0x000000ffffb97224 */ /* 0x000fe400078e002a */
[----:B--2---:R-:W-:-:S04]  /*9900*/  FFMA.FTZ R3, R207, c[0x0][0x23c], -R2 ;  /* 0x00008f00cf037a23 */ /* 0x004fc80000010802 */
[----:B------:R2:W1:Y:S02]  /*9910*/  MUFU.EX2 R213, R3 ;  /* 0x0000000300d57308 */ /* 0x0004640000000800 */
[----:B--2---:R-:W-:Y:S01]  /*9920*/  FFMA.FTZ R3, R199, c[0x0][0x23c], -R2 ;  /* 0x00008f00c7037a23 */ /* 0x004fe20000010802 */
[----:B-1----:R-:W-:Y:S01]  /*9930*/  F2FP.BF16.PACK_AB R13, R213, R211 ;  /* 0x000000d3d50d723e */ /* 0x002fe200000010ff */
[----:B------:R-:W-:-:S04]  /*9940*/  IMAD.MOV.U32 R199, RZ, RZ, R144 ;  /* 0x000000ffffc77224 */ /* 0x000fc800078e0090 */
[----:B------:R-:W1:Y:S02]  /*9950*/  MUFU.EX2 R209, R3 ;  /* 0x0000000300d17308 */ /* 0x000e640000000800 */
[----:B-1----:R-:W-:Y:S01]  /*9960*/  F2FP.BF16.PACK_AB R15, R210, R209 ;  /* 0x000000d1d20f723e */ /* 0x002fe200000010ff */
[----:B------:R-:W-:-:S06]  /*9970*/  FFMA.FTZ R3, R242, c[0x0][0x23c], -R5 ;  /* 0x00008f00f2037a23 */ /* 0x000fcc0000010805 */
[C---:B---3--:R-:W-:Y:S07]  /*9980*/  HMMA.16816.F32.BF16 R136, R12.reuse, R24, R76 ;  /* 0x000000180c88723c */ /* 0x048fee000004184c */
[----:B------:R-:W-:Y:S01]  /*9990*/  MOV R76, R146 ;  /* 0x00000092004c7202 */ /* 0x000fe20000000f00 */
[----:B------:R-:W-:Y:S01]  /*99a0*/  IMAD.MOV.U32 R79, RZ, RZ, R177 ;  /* 0x000000ffff4f7224 */ /* 0x000fe200078e00b1 */
[----:B------:R-:W-:Y:S01]  /*99b0*/  HMMA.16816.F32.BF16 R144, R12, R26, R64 ;  /* 0x0000001a0c90723c */ /* 0x000fe20000041840 */
[----:B------:R-:W-:-:S02]  /*99c0*/  MOV R78, R173 ;  /* 0x000000ad004e7202 */ /* 0x000fc40000000f00 */
[----:B------:R-:W-:Y:S01]  /*99d0*/  MOV R77, R174 ;  /* 0x000000ae004d7202 */ /* 0x000fe20000000f00 */
[----:B------:R-:W-:-:S03]  /*99e0*/  IMAD.MOV.U32 R130, RZ, RZ, R76 ;  /* 0x000000ffff827224 */ /* 0x000fc600078e004c */
[----:B------:R-:W-:Y:S01]  /*99f0*/  MOV R66, R156 ;  /* 0x0000009c00427202 */ /* 0x000fe20000000f00 */
[----:B------:R-:W-:Y:S01]  /*9a00*/  IMAD.MOV.U32 R65, RZ, RZ, R157 ;  /* 0x000000ffff417224 */ /* 0x000fe200078e009d */
[----:B------:R-:W-:Y:S01]  /*9a10*/  MOV R64, R159 ;  /* 0x0000009f00407202 */ /* 0x000fe20000000f00 */
[----:B------:R-:W-:Y:S01]  /*9a20*/  HMMA.16816.F32.BF16 R112, R12, R30, R36 ;  /* 0x0000001e0c70723c */ /* 0x000fe20000041824 */
[----:B------:R-:W-:-:S04]  /*9a30*/  MOV R67, R179 ;  /* 0x000000b300437202 */ /* 0x000fc80000000f00 */
[----:B------:R-:W-:Y:S02]  /*9a40*/  MOV R242, R67 ;  /* 0x0000004300f27202 */ /* 0x000fe40000000f00 */
[----:B------:R-:W-:Y:S01]  /*9a50*/  MOV R39, R69 ;  /* 0x0000004500277202 */ /* 0x000fe20000000f00 */
[----:B------:R-:W-:Y:S01]  /*9a60*/  HMMA.16816.F32.BF16 R156, R12, R20, R60 ;  /* 0x000000140c9c723c */ /* 0x000fe2000004183c */
[----:B------:R-:W-:Y:S01]  /*9a70*/  FFMA.FTZ R69, R131, c[0x0][0x23c], -R4 ;  /* 0x00008f0083457a23 */ /* 0x000fe20000010804 */
[----:B------:R-:W-:-:S05]  /*9a80*/  MOV R131, R40 ;  /* 0x0000002800837202 */ /* 0x000fca0000000f00 */
[----:B------:R-:W-:Y:S01]  /*9a90*/  MOV R63, R163 ;  /* 0x000000a3003f7202 */ /* 0x000fe20000000f00 */
[----:B------:R-:W-:Y:S01]  /*9aa0*/  IMAD.MOV.U32 R62, RZ, RZ, R162 ;  /* 0x000000ffff3e7224 */ /* 0x000fe200078e00a2 */
[----:B------:R-:W-:Y:S02]  /*9ab0*/  MOV R61, R161 ;  /* 0x000000a1003d7202 */ /* 0x000fe40000000f00 */
[----:B------:R-:W-:Y:S02]  /*9ac0*/  MOV R60, R160 ;  /* 0x000000a0003c7202 */ /* 0x000fe40000000f00 */
[----:B------:R-:W-:Y:S01]  /*9ad0*/  HMMA.16816.F32.BF16 R160, R12, R22, R56 ;  /* 0x000000160ca0723c */ /* 0x000fe20000041838 */
[----:B------:R-:W-:Y:S02]  /*9ae0*/  MOV R171, R61 ;  /* 0x0000003d00ab7202 */ /* 0x000fe40000000f00 */
[----:B------:R-:W-:-:S04]  /*9af0*/  MOV R219, R63 ;  /* 0x0000003f00db7202 */ /* 0x000fc80000000f00 */
[----:B------:R-:W-:Y:S01]  /*9b00*/  MOV R58, R176 ;  /* 0x000000b0003a7202 */ /* 0x000fe20000000f00 */
[----:B------:R-:W-:Y:S01]  /*9b10*/  IMAD.MOV.U32 R59, RZ, RZ, R172 ;  /* 0x000000ffff3b7224 */ /* 0x000fe200078e00ac */
[----:B------:R-:W-:Y:S01]  /*9b20*/  MOV R57, R178 ;  /* 0x000000b200397202 */ /* 0x000fe20000000f00 */
[----:B------:R-:W-:Y:S01]  /*9b30*/  IMAD.MOV.U32 R56, RZ, RZ, R175 ;  /* 0x000000ffff387224 */ /* 0x000fe200078e00af */
[----:B------:R-:W-:Y:S01]  /*9b40*/  HMMA.16816.F32.BF16 R176, R12, R18, R48 ;  /* 0x000000120cb0723c */ /* 0x000fe20000041830 */
[----:B------:R-:W-:-:S06]  /*9b50*/  MOV R133, R58 ;  /* 0x0000003a00857202 */ /* 0x000fcc0000000f00 */
[----:B------:R-:W-:Y:S01]  /*9b60*/  MOV R51, R190 ;  /* 0x000000be00337202 */ /* 0x000fe20000000f00 */
[C---:B------:R-:W-:Y:S01]  /*9b70*/  HMMA.16816.F32.BF16 R172, R12.reuse, R16, R52 ;  /* 0x000000100cac723c */ /* 0x040fe20000041834 */
[----:B------:R-:W-:Y:S01]  /*9b80*/  MOV R50, R188 ;  /* 0x000000bc00327202 */ /* 0x000fe20000000f00 */
[----:B------:R-:W-:Y:S01]  /*9b90*/  IMAD.MOV.U32 R49, RZ, RZ, R203 ;  /* 0x000000ffff317224 */ /* 0x000fe200078e00cb */
[----:B------:R-:W-:Y:S01]  /*9ba0*/  MOV R48, R191 ;  /* 0x000000bf00307202 */ /* 0x000fe20000000f00 */
[----:B------:R1:W-:Y:S01]  /*9bb0*/  MUFU.EX2 R203, R3 ;  /* 0x0000000300cb7308 */ /* 0x0003e20000000800 */
[----:B------:R-:W-:Y:S02]  /*9bc0*/  MOV R226, R51 ;  /* 0x0000003300e27202 */ /* 0x000fe40000000f00 */
[--C-:B------:R-:W-:Y:S01]  /*9bd0*/  FFMA.FTZ R54, R201, c[0x0][0x23c], -R5.reuse ;  /* 0x00008f00c9367a23 */ /* 0x100fe20000010805 */
[----:B------:R-:W-:Y:S01]  /*9be0*/  HMMA.16816.F32.BF16 R188, R12, R28, R44 ;  /* 0x0000001c0cbc723c */ /* 0x000fe2000004182c */
[----:B------:R-:W-:-:S02]  /*9bf0*/  FFMA.FTZ R53, R186, c[0x0][0x23c], -R5 ;  /* 0x00008f00ba357a23 */ /* 0x000fc40000010805 */
[----:B------:R-:W-:Y:S02]  /*9c00*/  FFMA.FTZ R55, R135, c[0x0][0x23c], -R4 ;  /* 0x00008f0087377a23 */ /* 0x000fe40000010804 */
[----:B------:R-:W-:Y:S02]  /*9c10*/  FFMA.FTZ R52, R218, c[0x0][0x23c], -R0 ;  /* 0x00008f00da347a23 */ /* 0x000fe40000010800 */
[----:B------:R-:W-:Y:S02]  /*9c20*/  FFMA.FTZ R13, R200, c[0x0][0x23c], -R4 ;  /* 0x00008f00c80d7a23 */ /* 0x000fe40000010804 */
[----:B------:R-:W2:Y:S01]  /*9c30*/  LDL.LU R200, [R1+0xa0] ;  /* 0x0000a00001c87983 */ /* 0x000ea20000300800 */
[--C-:B------:R-:W-:Y:S02]  /*9c40*/  FFMA.FTZ R46, R208, c[0x0][0x23c], -R5.reuse ;  /* 0x00008f00d02e7a23 */ /* 0x100fe40000010805 */
[----:B-1----:R-:W-:Y:S01]  /*9c50*/  FFMA.FTZ R3, R227, c[0x0][0x23c], -R5 ;  /* 0x00008f00e3037a23 */ /* 0x002fe20000010805 */
[----:B------:R-:W-:Y:S01]  /*9c60*/  MOV R227, R66 ;  /* 0x0000004200e37202 */ /* 0x000fe20000000f00 */
[----:B------:R-:W-:Y:S01]  /*9c70*/  FFMA.FTZ R45, R197, c[0x0][0x23c], -R0 ;  /* 0x00008f00c52d7a23 */ /* 0x000fe20000010800 */
[----:B------:R-:W-:Y:S01]  /*9c80*/  MOV R197, R118 ;  /* 0x0000007600c57202 */ /* 0x000fe20000000f00 */
[----:B------:R1:W3:Y:S01]  /*9c90*/  MUFU.EX2 R204, R3 ;  /* 0x0000000300cc7308 */ /* 0x0002e20000000800 */
        /* <DEDUP_REMOVED lines=12> */
[----:B------:R-:W-:Y:S02]  /*9d60*/  IMAD.MOV.U32 R218, RZ, RZ, R59 ;  /* 0x000000ffffda7224 */ /* 0x000fe400078e003b */
[----:B-1----:R-:W-:Y:S01]  /*9d70*/  FFMA.FTZ R3, R225, c[0x0][0x23c], -R5 ;  /* 0x00008f00e1037a23 */ /* 0x002fe20000010805 */
[----:B---3--:R-:W-:Y:S01]  /*9d80*/  F2FP.BF16.PACK_AB R4, R204, R203 ;  /* 0x000000cbcc04723e */ /* 0x008fe200000010ff */
[----:B------:R-:W-:Y:S02]  /*9d90*/  FADD.FTZ R118, R140, R7 ;  /* 0x000000078c767221 */ /* 0x000fe40000010000 */
[----:B------:R1:W-:Y:S01]  /*9da0*/  MUFU.EX2 R207, R3 ;  /* 0x0000000300cf7308 */ /* 0x0003e20000000800 */
[----:B------:R-:W-:Y:S02]  /*9db0*/  IMAD.MOV.U32 R186, RZ, RZ, R62 ;  /* 0x000000ffffba7224 */ /* 0x000fe400078e003e */
[----:B------:R-:W-:-:S02]  /*9dc0*/  IMAD.MOV.U32 R225, RZ, RZ, R65 ;  /* 0x000000ffffe17224 */ /* 0x000fc400078e0041 */
[----:B-1----:R-:W-:Y:S01]  /*9dd0*/  FFMA.FTZ R3, R223, c[0x0][0x23c], -R5 ;  /* 0x00008f00df037a23 */ /* 0x002fe20000010805 */
[----:B------:R-:W-:Y:S01]  /*9de0*/  MOV R223, R64 ;  /* 0x0000004000df7202 */ /* 0x000fe20000000f00 */
[----:B------:R-:W-:Y:S02]  /*9df0*/  FFMA.FTZ R5, R224, c[0x0][0x23c], -R0 ;  /* 0x00008f00e0057a23 */ /* 0x000fe40000010800 */
[----:B------:R1:W3:Y:S01]  /*9e00*/  MUFU.EX2 R206, R3 ;  /* 0x0000000300ce7308 */ /* 0x0002e20000000800 */
[----:B------:R-:W-:-:S07]  /*9e10*/  IMAD.MOV.U32 R224, RZ, RZ, R56 ;  /* 0x000000ffffe07224 */ /* 0x000fce00078e0038 */
[----:B------:R-:W-:Y:S01]  /*9e20*/  MUFU.EX2 R128, R5 ;  /* 0x0000000500807308 */ /* 0x000fe20000000800 */
[----:B-1----:R-:W-:Y:S01]  /*9e30*/  FFMA.FTZ R3, R241, c[0x0][0x23c], -R0 ;  /* 0x00008f00f1037a23 */ /* 0x002fe20000010800 */
[----:B---3--:R-:W-:Y:S02]  /*9e40*/  F2FP.BF16.PACK_AB R6, R206, R207 ;  /* 0x000000cfce06723e */ /* 0x008fe400000010ff */
[----:B------:R-:W-:-:S04]  /*9e50*/  MOV R241, R50 ;  /* 0x0000003200f17202 */ /* 0x000fc80000000f00 */
[----:B------:R1:W3:Y:S02]  /*9e60*/  MUFU.EX2 R201, R3 ;  /* 0x0000000300c97308 */ /* 0x0002e40000000800 */
[----:B-1----:R-:W-:Y:S01]  /*9e70*/  FFMA.FTZ R3, R222, c[0x0][0x23c], -R0 ;  /* 0x00008f00de037a23 */ /* 0x002fe20000010800 */
[----:B---3--:R-:W-:Y:S01]  /*9e80*/  F2FP.BF16.PACK_AB R5, R132, R201 ;  /* 0x000000c98405723e */ /* 0x008fe200000010ff */
[----:B------:R-:W-:Y:S01]  /*9e90*/  FFMA.FTZ R0, R215, c[0x0][0x23c], -R2 ;  /* 0x00008f00d7007a23 */ /* 0x000fe20000010802 */
[----:B------:R-:W-:-:S03]  /*9ea0*/  MOV R222, R60 ;  /* 0x0000003c00de7202 */ /* 0x000fc60000000f00 */
[----:B------:R-:W1:Y:S02]  /*9eb0*/  MUFU.EX2 R127, R3 ;  /* 0x00000003007f7308 */ /* 0x000e640000000800 */
[----:B-1----:R-:W-:Y:S01]  /*9ec0*/  F2FP.BF16.PACK_AB R7, R127, R128 ;  /* 0x000000807f07723e */ /* 0x002fe200000010ff */
[----:B------:R-:W-:Y:S02]  /*9ed0*/  FFMA.FTZ R3, R221, c[0x0][0x23c], -R2 ;  /* 0x00008f00dd037a23 */ /* 0x000fe40000010802 */
[----:B------:R-:W-:-:S04]  /*9ee0*/  FADD.FTZ R2, R48, R39 ;  /* 0x0000002730027221 */ /* 0x000fc80000010000 */
[C---:B------:R-:W-:Y:S01]  /*9ef0*/  HMMA.16816.F32.BF16 R76, R4.reuse, R24, R96 ;  /* 0x00000018044c723c */ /* 0x040fe20000041860 */
[----:B------:R-:W-:Y:S07]  /*9f00*/  MUFU.EX2 R96, R15 ;  /* 0x0000000f00607308 */ /* 0x000fee0000000800 */
[C---:B------:R-:W-:Y:S01]  /*9f10*/  HMMA.16816.F32.BF16 R36, R4.reuse, R16, R92 ;  /* 0x000000100424723c */ /* 0x040fe2000004185c */
[----:B------:R-:W1:Y:S07]  /*9f20*/  MUFU.EX2 R97, R14 ;  /* 0x0000000e00617308 */ /* 0x000e6e0000000800 */
[C---:B------:R-:W-:Y:S01]  /*9f30*/  HMMA.16816.F32.BF16 R60, R4.reuse, R26, R104 ;  /* 0x0000001a043c723c */ /* 0x040fe20000041868 */
[----:B------:R-:W-:Y:S01]  /*9f40*/  MUFU.EX2 R98, R13 ;  /* 0x0000000d00627308 */ /* 0x000fe20000000800 */
[----:B------:R-:W3:Y:S06]  /*9f50*/  LDSM.16.MT88.4 R24, [R229+0xb000] ;  /* 0x00b00000e518783b */ /* 0x000eec0000004200 */
[C---:B------:R-:W-:Y:S01]  /*9f60*/  HMMA.16816.F32.BF16 R48, R4.reuse, R20, R108 ;  /* 0x000000140430723c */ /* 0x040fe2000004186c */
[----:B------:R1:W-:Y:S07]  /*9f70*/  MUFU.EX2 R92, R12 ;  /* 0x0000000c005c7308 */ /* 0x0003ee0000000800 */
[C---:B------:R-:W-:Y:S01]  /*9f80*/  HMMA.16816.F32.BF16 R40, R4.reuse, R22, R100 ;  /* 0x000000160428723c */ /* 0x040fe20000041864 */
[----:B------:R-:W3:Y:S07]  /*9f90*/  LDSM.16.MT88.4 R20, [R232+0xb000] ;  /* 0x00b00000e814783b */ /* 0x000eee0000004200 */
[C---:B------:R-:W-:Y:S01]  /*9fa0*/  HMMA.16816.F32.BF16 R56, R4.reuse, R18, R88 ;  /* 0x000000120438723c */ /* 0x040fe20000041858 */
[----:B------:R-:W2:Y:S04]  /*9fb0*/  LDSM.16.MT88.4 R16, [R230+0xb000] ;  /* 0x00b00000e610783b */ /* 0x000ea80000004200 */
[----:B-1----:R-:W1:Y:S01]  /*9fc0*/  LDSM.16.MT88.4 R12, [R231+0xb000] ;  /* 0x00b00000e70c783b */ /* 0x002e620000004200 */
[----:B------:R4:W-:Y:S02]  /*9fd0*/  MUFU.EX2 R89, R3 ;  /* 0x0000000300597308 */ /* 0x0009e40000000800 */
[----:B------:R-:W-:Y:S06]  /*9fe0*/  HMMA.16816.F32.BF16 R64, R4, R30, R84 ;  /* 0x0000001e0440723c */ /* 0x000fec0000041854 */
[----:B------:R-:W1:Y:S08]  /*9ff0*/  MUFU.EX2 R88, R0 ;  /* 0x0000000000587308 */ /* 0x000e700000000800 */
[----:B------:R-:W-:Y:S01]  /*a000*/  MUFU.EX2 R31, R32 ;  /* 0x00000020001f7308 */ /* 0x000fe20000000800 */
[----:B----4-:R-:W-:Y:S01]  /*a010*/  FADD.FTZ R3, R135, R131 ;  /* 0x0000008387037221 */ /* 0x010fe20000010000 */
[----:B------:R-:W-:-:S06]  /*a020*/  MOV R135, R185 ;  /* 0x000000b900877202 */ /* 0x000fcc0000000f00 */
[----:B------:R-:W4:Y:S01]  /*a030*/  MUFU.EX2 R84, R33 ;  /* 0x0000002100547308 */ /* 0x000f220000000800 */
[----:B------:R-:W-:Y:S01]  /*a040*/  MOV R131, R194 ;  /* 0x000000c200837202 */ /* 0x000fe20000000f00 */
[----:B------:R-:W-:Y:S01]  /*a050*/  HMMA.16816.F32.BF16 R80, R4, R28, R80 ;  /* 0x0000001c0450723c */ /* 0x000fe20000041850 */
[----:B------:R-:W-:-:S05]  /*a060*/  MOV R194, R212 ;  /* 0x000000d400c27202 */ /* 0x000fca0000000f00 */
[----:B------:R-:W-:Y:S01]  /*a070*/  MUFU.EX2 R30, R34 ;  /* 0x00000022001e7308 */ /* 0x000fe20000000800 */
[----:B------:R-:W-:Y:S01]  /*a080*/  FADD.FTZ R4, R135, R131 ;  /* 0x0000008387047221 */ /* 0x000fe20000010000 */
[----:B------:R-:W-:-:S06]  /*a090*/  MOV R212, R220 ;  /* 0x000000dc00d47202 */ /* 0x000fcc0000000f00 */
[----:B------:R-:W1:Y:S01]  /*a0a0*/  MUFU.EX2 R46, R46 ;  /* 0x0000002e002e7308 */ /* 0x000e620000000800 */
[----:B------:R-:W-:-:S07]  /*a0b0*/  MOV R220, R133 ;  /* 0x0000008500dc7202 */ /* 0x000fce0000000f00 */
[----:B------:R-:W-:Y:S01]  /*a0c0*/  MUFU.EX2 R54, R54 ;  /* 0x0000003600367308 */ /* 0x000fe20000000800 */
[----:B------:R-:W-:-:S07]  /*a0d0*/  FADD.FTZ R28, R239, R4 ;  /* 0x00000004ef1c7221 */ /* 0x000fce0000010000 */
[----:B------:R-:W-:Y:S08]  /*a0e0*/  MUFU.EX2 R53, R53 ;  /* 0x0000003500357308 */ /* 0x000ff00000000800 */
[----:B------:R-:W-:Y:S08]  /*a0f0*/  MUFU.EX2 R52, R52 ;  /* 0x0000003400347308 */ /* 0x000ff00000000800 */
[----:B------:R-:W1:Y:S08]  /*a100*/  MUFU.EX2 R47, R47 ;  /* 0x0000002f002f7308 */ /* 0x000e700000000800 */
[----:B------:R-:W-:Y:S08]  /*a110*/  MUFU.EX2 R45, R45 ;  /* 0x0000002d002d7308 */ /* 0x000ff00000000800 */
[----:B------:R-:W2:Y:S01]  /*a120*/  MUFU.EX2 R44, R44 ;  /* 0x0000002c002c7308 */ /* 0x000ea20000000800 */
[----:B------:R-:W-:-:S02]  /*a130*/  F2FP.BF16.PACK_AB R4, R97, R96 ;  /* 0x000000606104723e */ /* 0x000fc400000010ff */
[----:B-1----:R-:W-:Y:S02]  /*a140*/  F2FP.BF16.PACK_AB R5, R88, R89 ;  /* 0x000000595805723e */ /* 0x002fe400000010ff */
[----:B------:R-:W-:Y:S02]  /*a150*/  F2FP.BF16.PACK_AB R6, R92, R98 ;  /* 0x000000625c06723e */ /* 0x000fe400000010ff */
[----:B----4-:R-:W-:Y:S01]  /*a160*/  F2FP.BF16.PACK_AB R7, R84, R31 ;  /* 0x0000001f5407723e */ /* 0x010fe200000010ff */
[----:B------:R1:W-:Y:S01]  /*a170*/  MUFU.EX2 R29, R35 ;  /* 0x00000023001d7308 */ /* 0x0003e20000000800 */
[----:B------:R-:W-:Y:S02]  /*a180*/  IMAD.MOV.U32 R133, RZ, RZ, R224 ;  /* 0x000000ffff857224 */ /* 0x000fe400078e00e0 */
[----:B------:R-:W-:Y:S02]  /*a190*/  FADD.FTZ R2, R73, R2 ;  /* 0x0000000249027221 */ /* 0x000fe40000010000 */
[----:B------:R-:W-:Y:S01]  /*a1a0*/  FADD.FTZ R0, R142, R118 ;  /* 0x000000768e007221 */ /* 0x000fe20000010000 */
[----:B---3--:R-:W-:Y:S01]  /*a1b0*/  HMMA.16816.F32.BF16 R136, R4, R24, R136 ;  /* 0x000000180488723c */ /* 0x008fe20000041888 */
[----:B------:R-:W-:-:S02]  /*a1c0*/  MOV R221, R180 ;  /* 0x000000b400dd7202 */ /* 0x000fc40000000f00 */
[----:B------:R-:W-:-:S05]  /*a1d0*/  FADD.FTZ R0, R141, R0 ;  /* 0x000000008d007221 */ /* 0x000fca0000010000 */
[----:B------:R-:W-:Y:S01]  /*a1e0*/  HMMA.16816.F32.BF16 R144, R4, R26, R144 ;  /* 0x0000001a0490723c */ /* 0x000fe20000041890 */
[----:B------:R-:W-:-:S07]  /*a1f0*/  MOV R131, R164 ;  /* 0x000000a400837202 */ /* 0x000fce0000000f00 */
[C---:B------:R-:W-:Y:S08]  /*a200*/  HMMA.16816.F32.BF16 R156, R4.reuse, R20, R156 ;  /* 0x00000014049c723c */ /* 0x040ff0000004189c */
[----:B------:R-:W-:Y:S01]  /*a210*/  HMMA.16816.F32.BF16 R160, R4, R22, R160 ;  /* 0x0000001604a0723c */ /* 0x000fe200000418a0 */
[----:B--2---:R-:W-:Y:S02]  /*a220*/  IMAD.MOV.U32 R185, RZ, RZ, R200 ;  /* 0x000000ffffb97224 */ /* 0x004fe400078e00c8 */
[----:B------:R-:W-:-:S02]  /*a230*/  IMAD.MOV.U32 R200, RZ, RZ, R130 ;  /* 0x000000ffffc87224 */ /* 0x000fc400078e0082 */
[----:B------:R-:W-:Y:S01]  /*a240*/  IMAD.MOV.U32 R135, RZ, RZ, R185 ;  /* 0x000000ffff877224 */ /* 0x000fe200078e00b9 */
[----:B------:R-:W-:Y:S02]  /*a250*/  MOV R185, R194 ;  /* 0x000000c200b97202 */ /* 0x000fe40000000f00 */
[----:B------:R-:W-:Y:S01]  /*a260*/  MOV R130, R193 ;  /* 0x000000c100827202 */ /* 0x000fe20000000f00 */
[----:B------:R-:W-:Y:S01]  /*a270*/  FADD.FTZ R3, R135, R3 ;  /* 0x0000000387037221 */ /* 0x000fe20000010000 */
[----:B------:R-:W-:Y:S01]  /*a280*/  MOV R194, R220 ;  /* 0x000000dc00c27202 */ /* 0x000fe20000000f00 */
[----:B------:R-:W-:Y:S02]  /*a290*/  HMMA.16816.F32.BF16 R172, R4, R16, R172 ;  /* 0x0000001004ac723c */ /* 0x000fe400000418ac */
[----:B------:R-:W-:Y:S02]  /*a2a0*/  IMAD.MOV.U32 R220, RZ, RZ, R130 ;  /* 0x000000ffffdc7224 */ /* 0x000fe400078e0082 */
[----:B------:R-:W-:Y:S01]  /*a2b0*/  FADD.FTZ R3, R194, R3 ;  /* 0x00000003c2037221 */ /* 0x000fe20000010000 */
[----:B------:R-:W-:-:S03]  /*a2c0*/  MOV R193, R226 ;  /* 0x000000e200c17202 */ /* 0x000fc60000000f00 */
[----:B------:R-:W-:Y:S01]  /*a2d0*/  HMMA.16816.F32.BF16 R176, R4, R18, R176 ;  /* 0x0000001204b0723c */ /* 0x000fe200000418b0 */
[----:B------:R-:W-:Y:S01]  /*a2e0*/  FADD.FTZ R2, R185, R2 ;  /* 0x00000002b9027221 */ /* 0x000fe20000010000 */
[----:B------:R-:W-:Y:S01]  /*a2f0*/  MOV R130, R133 ;  /* 0x0000008500827202 */ /* 0x000fe20000000f00 */
[----:B------:R-:W-:-:S05]  /*a300*/  FADD.FTZ R3, R220, R3 ;  /* 0x00000003dc037221 */ /* 0x000fca0000010000 */
[----:B------:R-:W-:Y:S01]  /*a310*/  HMMA.16816.F32.BF16 R188, R4, R12, R188 ;  /* 0x0000000c04bc723c */ /* 0x000fe200000418bc */
[----:B------:R-:W-:-:S07]  /*a320*/  FADD.FTZ R28, R200, R28 ;  /* 0x0000001cc81c7221 */ /* 0x000fce0000010000 */
[----:B-1----:R-:W-:Y:S01]  /*a330*/  HMMA.16816.F32.BF16 R32, R4, R14, R112 ;  /* 0x0000000e0420723c */ /* 0x002fe20000041870 */
[----:B------:R-:W-:-:S06]  /*a340*/  MOV R133, R193 ;  /* 0x000000c100857202 */ /* 0x000fcc0000000f00 */
[----:B------:R-:W-:Y:S02]  /*a350*/  F2FP.BF16.PACK_AB R4, R46, R30 ;  /* 0x0000001e2e04723e */ /* 0x000fe400000010ff */
[----:B------:R-:W-:Y:S02]  /*a360*/  F2FP.BF16.PACK_AB R5, R47, R52 ;  /* 0x000000342f05723e */ /* 0x000fe400000010ff */
[----:B------:R-:W-:Y:S02]  /*a370*/  F2FP.BF16.PACK_AB R6, R53, R54 ;  /* 0x000000363506723e */ /* 0x000fe400000010ff */
[----:B------:R-:W-:Y:S01]  /*a380*/  F2FP.BF16.PACK_AB R7, R44, R45 ;  /* 0x0000002d2c07723e */ /* 0x000fe200000010ff */
[----:B------:R-:W-:Y:S01]  /*a390*/  IMAD.MOV.U32 R193, RZ, RZ, R240 ;  /* 0x000000ffffc17224 */ /* 0x000fe200078e00f0 */
[----:B------:R-:W-:Y:S01]  /*a3a0*/  MOV R194, R183 ;  /* 0x000000b700c27202 */ /* 0x000fe20000000f00 */
[----:B------:R-:W-:Y:S02]  /*a3b0*/  FADD.FTZ R2, R212, R2 ;  /* 0x00000002d4027221 */ /* 0x000fe40000010000 */
[----:B------:R-:W-:-:S02]  /*a3c0*/  FADD.FTZ R0, R148, R0 ;  /* 0x0000000094007221 */ /* 0x000fc40000010000 */
[----:B------:R-:W-:Y:S01]  /*a3d0*/  HMMA.16816.F32.BF16 R36, R4, R16, R36 ;  /* 0x000000100424723c */ /* 0x000fe20000041824 */
[----:B------:R-:W-:Y:S02]  /*a3e0*/  FADD.FTZ R28, R130, R28 ;  /* 0x0000001c821c7221 */ /* 0x000fe40000010000 */
[----:B------:R-:W-:-:S04]  /*a3f0*/  FADD.FTZ R2, R133, R2 ;  /* 0x0000000285027221 */ /* 0x000fc80000010000 */
[----:B------:R-:W-:Y:S01]  /*a400*/  FADD.FTZ R16, R221, R3 ;  /* 0x00000003dd107221 */ /* 0x000fe20000010000 */
[----:B------:R-:W-:Y:S02]  /*a410*/  MOV R221, R131 ;  /* 0x0000008300dd7202 */ /* 0x000fe40000000f00 */
[----:B------:R-:W-:Y:S01]  /*a420*/  MOV R131, R194 ;  /* 0x000000c200837202 */ /* 0x000fe20000000f00 */
[----:B------:R-:W-:Y:S02]  /*a430*/  IMAD.MOV.U32 R194, RZ, RZ, R193 ;  /* 0x000000ffffc27224 */ /* 0x000fe400078e00c1 */
[----:B------:R-:W-:Y:S01]  /*a440*/  FADD.FTZ R0, R143, R0 ;  /* 0x000000008f007221 */ /* 0x000fe20000010000 */
[----:B------:R-:W-:Y:S01]  /*a450*/  MOV R224, R71 ;  /* 0x0000004700e07202 */ /* 0x000fe20000000f00 */
[----:B------:R-:W-:Y:S01]  /*a460*/  FADD.FTZ R3, R238, R28 ;  /* 0x0000001cee037221 */ /* 0x000fe20000010000 */
[----:B------:R-:W-:Y:S01]  /*a470*/  MOV R193, R205 ;  /* 0x000000cd00c17202 */ /* 0x000fe20000000f00 */
[----:B------:R-:W-:Y:S01]  /*a480*/  FADD.FTZ R2, R221, R2 ;  /* 0x00000002dd027221 */ /* 0x000fe20000010000 */
[----:B------:R-:W-:Y:S01]  /*a490*/  MOV R215, R194 ;  /* 0x000000c200d77202 */ /* 0x000fe20000000f00 */
[----:B------:R-:W-:Y:S01]  /*a4a0*/  FADD.FTZ R0, R236, R0 ;  /* 0x00000000ec007221 */ /* 0x000fe20000010000 */
[----:B------:R-:W-:Y:S01]  /*a4b0*/  HMMA.16816.F32.BF16 R80, R4, R12, R80 ;  /* 0x0000000c0450723c */ /* 0x000fe20000041850 */
[----:B------:R-:W-:Y:S01]  /*a4c0*/  FADD.FTZ R3, R234, R3 ;  /* 0x00000003ea037221 */ /* 0x000fe20000010000 */
[----:B------:R-:W-:Y:S01]  /*a4d0*/  MOV R202, R131 ;  /* 0x0000008300ca7202 */ /* 0x000fe20000000f00 */
[----:B------:R-:W-:Y:S01]  /*a4e0*/  IMAD.MOV.U32 R221, RZ, RZ, R193 ;  /* 0x000000ffffdd7224 */ /* 0x000fe200078e00c1 */
[----:B------:R-:W-:-:S03]  /*a4f0*/  MOV R205, R224 ;  /* 0x000000e000cd7202 */ /* 0x000fc60000000f00 */
[----:B------:R-:W-:Y:S02]  /*a500*/  FADD.FTZ R12, R235, R16 ;  /* 0x00000010eb0c7221 */ /* 0x000fe40000010000 */
[----:B------:R-:W-:Y:S01]  /*a510*/  FADD.FTZ R16, R233, R2 ;  /* 0x00000002e9107221 */ /* 0x000fe20000010000 */
[----:B------:R-:W-:Y:S01]  /*a520*/  MOV R185, R223 ;  /* 0x000000df00b97202 */ /* 0x000fe20000000f00 */
[----:B------:R-:W-:Y:S01]  /*a530*/  FADD.FTZ R13, R228, R0 ;  /* 0x00000000e40d7221 */ /* 0x000fe20000010000 */
[----:B------:R-:W-:Y:S01]  /*a540*/  HMMA.16816.F32.BF16 R76, R4, R24, R76 ;  /* 0x00000018044c723c */ /* 0x000fe2000004184c */
[----:B------:R-:W-:Y:S01]  /*a550*/  FADD.FTZ R0, R215, R3 ;  /* 0x00000003d7007221 */ /* 0x000fe20000010000 */
[----:B------:R-:W-:Y:S01]  /*a560*/  MOV R131, R205 ;  /* 0x000000cd00837202 */ /* 0x000fe20000000f00 */
[----:B------:R-:W-:Y:S01]  /*a570*/  FADD.FTZ R2, R202, R12 ;  /* 0x0000000cca027221 */ /* 0x000fe20000010000 */
[----:B------:R-:W-:Y:S01]  /*a580*/  MOV R133, R197 ;  /* 0x000000c500857202 */ /* 0x000fe20000000f00 */
[----:B------:R-:W-:Y:S01]  /*a590*/  IMAD.MOV.U32 R197, RZ, RZ, R225 ;  /* 0x000000ffffc57224 */ /* 0x000fe200078e00e1 */
[----:B------:R-:W-:-:S02]  /*a5a0*/  MOV R212, R171 ;  /* 0x000000ab00d47202 */ /* 0x000fc40000000f00 */
[----:B------:R-:W-:Y:S01]  /*a5b0*/  HMMA.16816.F32.BF16 R60, R4, R26, R60 ;  /* 0x0000001a043c723c */ /* 0x000fe2000004183c */
[----:B------:R-:W-:Y:S01]  /*a5c0*/  MOV R135, R219 ;  /* 0x000000db00877202 */ /* 0x000fe20000000f00 */
[----:B------:R-:W-:Y:S01]  /*a5d0*/  FADD.FTZ R3, R155, R13 ;  /* 0x0000000d9b037221 */ /* 0x000fe20000010000 */
[----:B------:R-:W-:Y:S01]  /*a5e0*/  MOV R171, R242 ;  /* 0x000000f200ab7202 */ /* 0x000fe20000000f00 */
[----:B------:R-:W-:Y:S01]  /*a5f0*/  IMAD.MOV.U32 R200, RZ, RZ, R186 ;  /* 0x000000ffffc87224 */ /* 0x000fe200078e00ba */
[----:B------:R-:W-:-:S03]  /*a600*/  MOV R219, R227 ;  /* 0x000000e300db7202 */ /* 0x000fc60000000f00 */
[----:B------:R-:W-:Y:S01]  /*a610*/  HMMA.16816.F32.BF16 R48, R4, R20, R48 ;  /* 0x000000140430723c */ /* 0x000fe20000041830 */
[----:B------:R-:W-:Y:S01]  /*a620*/  FADD.FTZ R0, R153, R0 ;  /* 0x0000000099007221 */ /* 0x000fe20000010000 */
[----:B------:R-:W-:Y:S01]  /*a630*/  MOV R186, R217 ;  /* 0x000000d900ba7202 */ /* 0x000fe20000000f00 */
[----:B------:R-:W-:-:S05]  /*a640*/  IMAD.MOV.U32 R227, RZ, RZ, R187 ;  /* 0x000000ffffe37224 */ /* 0x000fca00078e00bb */
[----:B------:R-:W-:Y:S01]  /*a650*/  HMMA.16816.F32.BF16 R40, R4, R22, R40 ;  /* 0x000000160428723c */ /* 0x000fe20000041828 */
[----:B------:R-:W-:Y:S01]  /*a660*/  FADD.FTZ R2, R154, R2 ;  /* 0x000000029a027221 */ /* 0x000fe20000010000 */
[----:B------:R-:W-:Y:S01]  /*a670*/  MOV R225, R198 ;  /* 0x000000c600e17202 */ /* 0x000fe20000000f00 */
[----:B------:R-:W-:-:S05]  /*a680*/  IMAD.MOV.U32 R111, RZ, RZ, R185 ;  /* 0x000000ffff6f7224 */ /* 0x000fca00078e00b9 */
[----:B------:R-:W-:Y:S01]  /*a690*/  HMMA.16816.F32.BF16 R56, R4, R18, R56 ;  /* 0x000000120438723c */ /* 0x000fe20000041838 */
[----:B------:R-:W-:Y:S01]  /*a6a0*/  MOV R198, R166 ;  /* 0x000000a600c67202 */ /* 0x000fe20000000f00 */
[----:B------:R-:W-:-:S06]  /*a6b0*/  FADD.FTZ R3, R152, R3 ;  /* 0x0000000398037221 */ /* 0x000fcc0000010000 */
[----:B------:R-:W-:Y:S01]  /*a6c0*/  HMMA.16816.F32.BF16 R64, R4, R14, R64 ;  /* 0x0000000e0440723c */ /* 0x000fe20000041840 */
[----:B------:R-:W-:Y:S01]  /*a6d0*/  MOV R105, R171 ;  /* 0x000000ab00697202 */ /* 0x000fe20000000f00 */
[----:B------:R-:W-:Y:S01]  /*a6e0*/  IMAD.MOV.U32 R223, RZ, RZ, R199 ;  /* 0x000000ffffdf7224 */ /* 0x000fe200078e00c7 */
[----:B------:R-:W-:Y:S01]  /*a6f0*/  MOV R104, R197 ;  /* 0x000000c500687202 */ /* 0x000fe20000000f00 */
[----:B------:R-:W-:Y:S02]  /*a700*/  IMAD.MOV.U32 R187, RZ, RZ, R150 ;  /* 0x000000ffffbb7224 */ /* 0x000fe400078e0096 */
[----:B------:R-:W-:Y:S01]  /*a710*/  FADD.FTZ R0, R10, R0 ;  /* 0x000000000a007221 */ /* 0x000fe20000010000 */
[----:B------:R-:W-:Y:S01]  /*a720*/  MOV R107, R227 ;  /* 0x000000e3006b7202 */ /* 0x000fe20000000f00 */
[----:B------:R-:W-:Y:S01]  /*a730*/  FADD.FTZ R4, R221, R16 ;  /* 0x00000010dd047221 */ /* 0x000fe20000010000 */
[----:B------:R-:W-:Y:S01]  /*a740*/  MOV R202, R184 ;  /* 0x000000b800ca7202 */ /* 0x000fe20000000f00 */
[----:B------:R-:W-:-:S02]  /*a750*/  IMAD.MOV.U32 R106, RZ, RZ, R186 ;  /* 0x000000ffff6a7224 */ /* 0x000fc400078e00ba */
[----:B------:R-:W-:Y:S01]  /*a760*/  IMAD.MOV.U32 R215, RZ, RZ, R168 ;  /* 0x000000ffffd77224 */ /* 0x000fe200078e00a8 */
[----:B------:R-:W-:Y:S01]  /*a770*/  MOV R220, R222 ;  /* 0x000000de00dc7202 */ /* 0x000fe20000000f00 */
[----:B------:R-:W-:Y:S01]  /*a780*/  FADD.FTZ R4, R131, R4 ;  /* 0x0000000483047221 */ /* 0x000fe20000010000 */
[----:B------:R-:W-:Y:S01]  /*a790*/  MOV R205, R11 ;  /* 0x0000000b00cd7202 */ /* 0x000fe20000000f00 */
[----:B------:R-:W-:Y:S02]  /*a7a0*/  IMAD.MOV.U32 R199, RZ, RZ, R151 ;  /* 0x000000ffffc77224 */ /* 0x000fe400078e0097 */
        /* <DEDUP_REMOVED lines=20> */
[----:B------:R-:W-:Y:S01]  /*a8f0*/  LDSM.16.MT88.4 R20, [R231+0xb800] ;  /* 0x00b80000e714783b */ /* 0x000fe20000004200 */
[----:B------:R-:W-:-:S02]  /*a900*/  FADD.FTZ R2, R99, R2 ;  /* 0x0000000263027221 */ /* 0x000fc40000010000 */
[----:B------:R-:W-:Y:S02]  /*a910*/  FADD.FTZ R4, R134, R4 ;  /* 0x0000000486047221 */ /* 0x000fe40000010000 */
[----:B------:R-:W-:Y:S02]  /*a920*/  IMAD.MOV.U32 R218, RZ, RZ, R167 ;  /* 0x000000ffffda7224 */ /* 0x000fe400078e00a7 */
[----:B------:R-:W-:Y:S01]  /*a930*/  IMAD.MOV.U32 R241, RZ, RZ, R208 ;  /* 0x000000fffff17224 */ /* 0x000fe200078e00d0 */
[----:B------:R-:W-:Y:S01]  /*a940*/  MOV R227, R242 ;  /* 0x000000f200e37202 */ /* 0x000fe20000000f00 */
[----:B------:R-:W-:Y:S01]  /*a950*/  FADD.FTZ R3, R202, R3 ;  /* 0x00000003ca037221 */ /* 0x000fe20000010000 */
[----:B------:R-:W2:Y:S01]  /*a960*/  MUFU.EX2 R123, R123 ;  /* 0x0000007b007b7308 */ /* 0x000ea20000000800 */
[----:B------:R-:W-:Y:S01]  /*a970*/  FADD.FTZ R0, R221, R0 ;  /* 0x00000000dd007221 */ /* 0x000fe20000010000 */
[----:B------:R-:W3:Y:S01]  /*a980*/  LDSM.16.MT88.4 R148, [R229+0xb800] ;  /* 0x00b80000e594783b */ /* 0x000ee20000004200 */
[----:B------:R-:W-:-:S02]  /*a990*/  FADD.FTZ R2, R215, R2 ;  /* 0x00000002d7027221 */ /* 0x000fc40000010000 */
[----:B------:R-:W-:Y:S01]  /*a9a0*/  FADD.FTZ R4, R131, R4 ;  /* 0x0000000483047221 */ /* 0x000fe20000010000 */
[----:B------:R-:W4:Y:S01]  /*a9b0*/  LDSM.16.MT88.4 R164, [R232+0xb800] ;  /* 0x00b80000e8a4783b */ /* 0x000f220000004200 */
[----:B------:R-:W-:Y:S02]  /*a9c0*/  FADD.FTZ R3, R135, R3 ;  /* 0x0000000387037221 */ /* 0x000fe40000010000 */
[----:B------:R-:W-:Y:S01]  /*a9d0*/  FADD.FTZ R0, R212, R0 ;  /* 0x00000000d4007221 */ /* 0x000fe20000010000 */
[----:B------:R-:W1:Y:S01]  /*a9e0*/  MUFU.EX2 R74, R74 ;  /* 0x0000004a004a7308 */ /* 0x000e620000000800 */
[----:B------:R-:W-:Y:S01]  /*a9f0*/  FADD.FTZ R2, R200, R2 ;  /* 0x00000002c8027221 */ /* 0x000fe20000010000 */
[----:B------:R-:W1:Y:S01]  /*aa00*/  LDSM.16.MT88.4 R180, [R230+0xb800] ;  /* 0x00b80000e6b4783b */ /* 0x000e620000004200 */
[----:B------:R-:W-:Y:S02]  /*aa10*/  FADD.FTZ R4, R220, R4 ;  /* 0x00000004dc047221 */ /* 0x000fe40000010000 */
[----:B------:R-:W-:-:S02]  /*aa20*/  FADD.FTZ R3, R130, R3 ;  /* 0x0000000382037221 */ /* 0x000fc40000010000 */
        /* <DEDUP_REMOVED lines=28> */
[----:B------:R-:W-:Y:S01]  /*abf0*/  IMAD.MOV.U32 R217, RZ, RZ, R196 ;  /* 0x000000ffffd97224 */ /* 0x000fe200078e00c4 */
        /* <DEDUP_REMOVED lines=47> */
[----:B------:R-:W3:Y:S01]  /*aef0*/  MUFU.EX2 R122, R122 ;  /* 0x0000007a007a7308 */ /* 0x000ee20000000800 */
[----:B------:R-:W-:Y:S02]  /*af00*/  FADD.FTZ R2, R98, R2 ;  /* 0x0000000262027221 */ /* 0x000fe40000010000 */
[----:B------:R-:W-:Y:S02]  /*af10*/  FADD.FTZ R4, R53, R4 ;  /* 0x0000000435047221 */ /* 0x000fe40000010000 */
[----:B------:R-:W-:Y:S02]  /*af20*/  FADD.FTZ R3, R44, R3 ;  /* 0x000000032c037221 */ /* 0x000fe40000010000 */
[----:B------:R-:W-:Y:S01]  /*af30*/  FADD.FTZ R0, R84, R0 ;  /* 0x0000000054007221 */ /* 0x000fe20000010000 */
[----:B------:R-:W3:Y:S01]  /*af40*/  MUFU.EX2 R126, R126 ;  /* 0x0000007e007e7308 */ /* 0x000ee20000000800 */
[----:B------:R-:W-:-:S02]  /*af50*/  FADD.FTZ R2, R92, R2 ;  /* 0x000000025c027221 */ /* 0x000fc40000010000 */
[----:B-1----:R-:W-:Y:S02]  /*af60*/  FADD.FTZ R4, R119, R4 ;  /* 0x0000000477047221 */ /* 0x002fe40000010000 */
[----:B--2---:R-:W-:-:S03]  /*af70*/  FADD.FTZ R3, R123, R3 ;  /* 0x000000037b037221 */ /* 0x004fc60000010000 */
[----:B------:R-:W1:Y:S01]  /*af80*/  MUFU.EX2 R117, R117 ;  /* 0x0000007500757308 */ /* 0x000e620000000800 */
[----:B------:R-:W-:Y:S02]  /*af90*/  FADD.FTZ R0, R74, R0 ;  /* 0x000000004a007221 */ /* 0x000fe40000010000 */
[----:B------:R-:W-:-:S05]  /*afa0*/  FADD.FTZ R2, R29, R2 ;  /* 0x000000021d027221 */ /* 0x000fca0000010000 */
[----:B------:R-:W2:Y:S01]  /*afb0*/  MUFU.EX2 R70, R70 ;  /* 0x0000004600467308 */ /* 0x000ea20000000800 */
        /* <DEDUP_REMOVED lines=8> */
[----:B---3--:R-:W-:Y:S02]  /*b040*/  FADD.FTZ R4, R122, R4 ;  /* 0x000000047a047221 */ /* 0x008fe40000010000 */
[----:B------:R-:W-:Y:S02]  /*b050*/  FADD.FTZ R3, R126, R3 ;  /* 0x000000037e037221 */ /* 0x000fe40000010000 */
[----:B-1----:R-:W-:Y:S02]  /*b060*/  FADD.FTZ R0, R117, R0 ;  /* 0x0000000075007221 */ /* 0x002fe40000010000 */
[----:B--2---:R-:W-:Y:S01]  /*b070*/  FADD.FTZ R2, R70, R2 ;  /* 0x0000000246027221 */ /* 0x004fe20000010000 */
        /* <DEDUP_REMOVED lines=14> */
[C---:B----4-:R-:W-:Y:S08]  /*b160*/  HMMA.16816.F32.BF16 R156, R192.reuse, R164, R156 ;  /* 0x000000a4c09c723c */ /* 0x050ff0000004189c */
        /* <DEDUP_REMOVED lines=14> */
[----:B-1----:R-:W2:Y:S04]  /*b250*/  LDL.64 R224, [R1+0xd8] ;  /* 0x0000d80001e07983 */ /* 0x002ea80000100a00 */
[----:B------:R-:W3:Y:S01]  /*b260*/  LDL.64 R226, [R1+0xf0] ;  /* 0x0000f00001e27983 */ /* 0x000ee20000100a00 */
[----:B------:R-:W-:Y:S01]  /*b270*/  UIADD3 UR8, UR34, -0x2, URZ ;  /* 0xfffffffe22087890 */ /* 0x000fe2000fffe03f */
[----:B------:R-:W-:Y:S01]  /*b280*/  IMAD.U32 R4, RZ, RZ, UR12 ;  /* 0x0000000cff047e24 */ /* 0x000fe2000f8e00ff */
[----:B------:R-:W-:Y:S01]  /*b290*/  MOV R6, UR12 ;  /* 0x0000000c00067c02 */ /* 0x000fe20008000f00 */
[----:B------:R-:W-:Y:S01]  /*b2a0*/  IMAD.U32 R5, RZ, RZ, UR12 ;  /* 0x0000000cff057e24 */ /* 0x000fe2000f8e00ff */
[----:B------:R-:W-:Y:S01]  /*b2b0*/  USHF.R.S32.HI UR7, URZ, 0x1f, UR8 ;  /* 0x0000001f3f077899 */ /* 0x000fe20008011408 */
[----:B------:R-:W-:-:S04]  /*b2c0*/  DEPBAR.LE SB0, 0x0 ;  /* 0x000080000000791a */ /* 0x000fc80000000000 */
[----:B------:R-:W-:Y:S01]  /*b2d0*/  UIMAD UR6, UR27, UR8, URZ ;  /* 0x000000081b0672a4 */ /* 0x000fe2000f8e023f */
[----:B------:R-:W-:Y:S01]  /*b2e0*/  IMAD.U32 R2, RZ, RZ, UR8 ;  /* 0x00000008ff027e24 */ /* 0x000fe2000f8e00ff */
[----:B------:R-:W-:Y:S01]  /*b2f0*/  STL.64 [R1+0x110], R138 ;  /* 0x0001108a01007387 */ /* 0x000fe20000100a00 */
[----:B------:R-:W-:Y:S01]  /*b300*/  IMAD.U32 R7, RZ, RZ, UR12 ;  /* 0x0000000cff077e24 */ /* 0x000fe2000f8e00ff */
[----:B------:R-:W-:Y:S01]  /*b310*/  UIMAD UR6, UR7, UR28, UR6 ;  /* 0x0000001c070672a4 */ /* 0x000fe2000f8e0206 */
[----:B------:R-:W-:Y:S01]  /*b320*/  IMAD.U32 R21, RZ, RZ, UR12 ;  /* 0x0000000cff157e24 */ /* 0x000fe2000f8e00ff */
[----:B------:R-:W-:Y:S04]  /*b330*/  STL.64 [R1+0x108], R136 ;  /* 0x0001088801007387 */ /* 0x000fe80000100a00 */
[----:B-----5:R-:W-:Y:S04]  /*b340*/  STL [R1+0x104], R71 ;  /* 0x0001044701007387 */ /* 0x020fe80000100800 */
[----:B------:R-:W-:Y:S04]  /*b350*/  STL [R1+0x100], R68 ;  /* 0x0001004401007387 */ /* 0x000fe80000100800 */
[----:B------:R-:W-:Y:S01]  /*b360*/  BAR.SYNC.DEFER_BLOCKING 0x0 ;  /* 0x0000000000007b1d */ /* 0x000fe20000010000 */
[----:B--2---:R-:W-:Y:S01]  /*b370*/  ISETP.GE.AND P1, PT, R224, c[0x0][0x220], PT ;  /* 0x00008800e0007a0c */ /* 0x004fe20003f26270 */
[----:B---3--:R-:W-:-:S05]  /*b380*/  IMAD.WIDE.U32 R2, R2, UR28, R226 ;  /* 0x0000001c02027c25 */ /* 0x008fca000f8e00e2 */
[----:B------:R-:W-:-:S07]  /*b390*/  IADD3 R3, R3, UR6, RZ ;  /* 0x0000000603037c10 */ /* 0x000fce000fffe0ff */
[----:B------:R-:W-:Y:S01]  /*b3a0*/  @!P1 MOV R13, c[0x0][0x1a4] ;  /* 0x00006900000d9a02 */ /* 0x000fe20000000f00 */
[----:B------:R-:W-:Y:S01]  /*b3b0*/  @!P1 IMAD.MOV.U32 R20, RZ, RZ, c[0x0][0x1a4] ;  /* 0x00006900ff149624 */ /* 0x000fe200078e00ff */
[-C--:B------:R-:W-:Y:S01]  /*b3c0*/  @!P1 LEA R4, P2, R4, R2.reuse, 0x5 ;  /* 0x0000000204049211 */ /* 0x080fe200078428ff */
[----:B------:R-:W-:Y:S01]  /*b3d0*/  @!P1 IMAD.MOV.U32 R19, RZ, RZ, R3 ;  /* 0x000000ffff139224 */ /* 0x000fe200078e0003 */
[----:B------:R-:W-:Y:S01]  /*b3e0*/  @!P1 IADD3 R0, P3, R2, UR30, RZ ;  /* 0x0000001e02009c10 */ /* 0x000fe2000ff7e0ff */
[--C-:B------:R-:W-:Y:S01]  /*b3f0*/  @!P1 IMAD.MOV.U32 R16, RZ, RZ, R2.reuse ;  /* 0x000000ffff109224 */ /* 0x100fe200078e0002 */
[----:B------:R-:W-:Y:S01]  /*b400*/  @!P1 LEA.HI.X R13, R6, R3, R13, 0x5, P2 ;  /* 0x00000003060d9211 */ /* 0x000fe200010f2c0d */
[----:B------:R-:W-:Y:S01]  /*b410*/  @!P1 IMAD.MOV.U32 R6, RZ, RZ, R2 ;  /* 0x000000ffff069224 */ /* 0x000fe200078e0002 */
[----:B------:R-:W-:Y:S01]  /*b420*/  @!P1 LEA R5, P0, R5, R2, 0x6 ;  /* 0x0000000205059211 */ /* 0x000fe200078030ff */
[----:B------:R-:W-:Y:S01]  /*b430*/  @!P1 IMAD.MOV.U32 R17, RZ, RZ, R3 ;  /* 0x000000ffff119224 */ /* 0x000fe200078e0003 */
[----:B------:R-:W-:Y:S01]  /*b440*/  @!P1 IADD3.X R12, R3, UR29, RZ, P3, !PT ;  /* 0x0000001d030c9c10 */ /* 0x000fe20009ffe4ff */
[----:B------:R-:W-:Y:S01]  /*b450*/  @P1 STS.128 [R240+0x8000], RZ ;  /* 0x008000fff0001388 */ /* 0x000fe20000000c00 */
[----:B------:R-:W-:-:S02]  /*b460*/  @!P1 LEA R26, P2, R0, c[0x0][0x170], 0x1 ;  /* 0x00005c00001a9a11 */ /* 0x000fc400078408ff */
[-C--:B------:R-:W-:Y:S02]  /*b470*/  @!P1 LEA.HI.X R20, R7, R3.reuse, R20, 0x6, P0 ;  /* 0x0000000307149211 */ /* 0x080fe400000f3414 */
[----:B------:R-:W-:Y:S01]  /*b480*/  @!P1 LEA.HI.X R27, R0, c[0x0][0x174], R12, 0x1, P2 ;  /* 0x00005d00001b9a11 */ /* 0x000fe200010f0c0c */
[----:B------:R-:W-:Y:S01]  /*b490*/  IMAD.U32 R12, RZ, RZ, UR12 ;  /* 0x0000000cff0c7e24 */ /* 0x000fe2000f8e00ff */
[----:B------:R-:W-:Y:S02]  /*b4a0*/  @!P1 LEA R24, P0, R4, c[0x0][0x170], 0x1 ;  /* 0x00005c0004189a11 */ /* 0x000fe400078008ff */
[----:B------:R-:W-:Y:S02]  /*b4b0*/  @!P1 MOV R7, R3 ;  /* 0x0000000300079202 */ /* 0x000fe40000000f00 */
[----:B------:R-:W-:Y:S02]  /*b4c0*/  MOV R0, UR12 ;  /* 0x0000000c00007c02 */ /* 0x000fe40008000f00 */
[----:B------:R-:W-:-:S02]  /*b4d0*/  @!P1 LEA R14, P4, R2, c[0x0][0x170], 0x1 ;  /* 0x00005c00020e9a11 */ /* 0x000fc400078808ff */
[----:B------:R-:W-:Y:S01]  /*b4e0*/  @!P1 MOV R18, R2 ;  /* 0x0000000200129202 */ /* 0x000fe20000000f00 */
[----:B------:R-:W-:Y:S01]  /*b4f0*/  @!P1 IMAD.WIDE.U32 R6, R0, 0x50, R6 ;  /* 0x0000005000069825 */ /* 0x000fe200078e0006 */
[----:B------:R-:W-:Y:S02]  /*b500*/  @!P1 LEA.HI.X R25, R4, c[0x0][0x174], R13, 0x1, P0 ;  /* 0x00005d0004199a11 */ /* 0x000fe400000f0c0d */
[C---:B------:R-:W-:Y:S01]  /*b510*/  @!P1 LEA R22, P0, R5.reuse, c[0x0][0x170], 0x1 ;  /* 0x00005c0005169a11 */ /* 0x040fe200078008ff */
[----:B------:R-:W-:Y:S01]  /*b520*/  IMAD.U32 R4, RZ, RZ, UR12 ;  /* 0x0000000cff047e24 */ /* 0x000fe2000f8e00ff */
[----:B------:R-:W-:Y:S01]  /*b530*/  @!P1 MOV R0, c[0x0][0x1a4] ;  /* 0x0000690000009a02 */ /* 0x000fe20000000f00 */
[----:B------:R-:W-:Y:S01]  /*b540*/  @!P1 IMAD.WIDE.U32 R12, R12, 0x30, R2 ;  /* 0x000000300c0c9825 */ /* 0x000fe200078e0002 */
[----:B------:R-:W-:Y:S02]  /*b550*/  @!P1 LEA.HI.X R15, R2, c[0x0][0x174], R3, 0x1, P4 ;  /* 0x00005d00020f9a11 */ /* 0x000fe400020f0c03 */
[----:B------:R-:W-:Y:S01]  /*b560*/  @!P1 LEA.HI.X R23, R5, c[0x0][0x174], R20, 0x1, P0 ;  /* 0x00005d0005179a11 */ /* 0x000fe200000f0c14 */
[----:B------:R-:W-:Y:S01]  /*b570*/  @!P1 IMAD.WIDE.U32 R2, R21, 0x70, R18 ;  /* 0x0000007015029825 */ /* 0x000fe200078e0012 */
[----:B------:R-:W-:Y:S01]  /*b580*/  @!P1 MOV R18, c[0x0][0x1a4] ;  /* 0x0000690000129a02 */ /* 0x000fe20000000f00 */
[----:B------:R-:W-:Y:S01]  /*b590*/  @!PT LDS RZ, [RZ] ;  /* 0x00000000fffff984 */ /* 0x000fe20000000800 */
[----:B------:R-:W-:Y:S01]  /*b5a0*/  @!PT LDS RZ, [RZ] ;  /* 0x00000000fffff984 */ /* 0x000fe20000000800 */
[----:B------:R-:W-:Y:S01]  /*b5b0*/  @!PT LDS RZ, [RZ] ;  /* 0x00000000fffff984 */ /* 0x000fe20000000800 */
[----:B------:R1:W-:Y:S01]  /*b5c0*/  @!P1 LDGSTS.E.BYPASS.LTC128B.128 [R240+0x8000], [R14.64] ;  /* 0x080000000ef09fae */ /* 0x0003e2000b901d74 */
[----:B------:R-:W-:Y:S01]  /*b5d0*/  @!P1 LEA R20, P4, R12, c[0x0][0x170], 0x1 ;  /* 0x00005c000c149a11 */ /* 0x000fe200078808ff */
[----:B------:R-:W-:-:S02]  /*b5e0*/  @!P1 IMAD.WIDE.U32 R4, R4, 0x60, R16 ;  /* 0x0000006004049825 */ /* 0x000fc400078e0010 */
[----:B------:R-:W-:Y:S02]  /*b5f0*/  @P1 STS.128 [R240+0x8800], RZ ;  /* 0x008800fff0001388 */ /* 0x000fe40000000c00 */
[----:B------:R-:W-:Y:S02]  /*b600*/  @!P1 IMAD.MOV.U32 R16, RZ, RZ, c[0x0][0x1a4] ;  /* 0x00006900ff109624 */ /* 0x000fe400078e00ff */
[----:B------:R-:W-:Y:S01]  /*b610*/  @!P1 IMAD R0, R0, 0x30, RZ ;  /* 0x0000003000009824 */ /* 0x000fe200078e02ff */
[----:B------:R-:W-:Y:S01]  /*b620*/  @!PT LDS RZ, [RZ] ;  /* 0x00000000fffff984 */ /* 0x000fe20000000800 */
[----:B------:R-:W-:Y:S01]  /*b630*/  @!PT LDS RZ, [RZ] ;  /* 0x00000000fffff984 */ /* 0x000fe20000000800 */
[----:B------:R-:W-:Y:S01]  /*b640*/  @!PT LDS RZ, [RZ] ;  /* 0x00000000fffff984 */ /* 0x000fe20000000800 */
[----:B------:R2:W-:Y:S01]  /*b650*/  @!P1 LDGSTS.E.BYPASS.LTC128B.128 [R240+0x8800], [R26.64] ;  /* 0x088000001af09fae */ /* 0x0005e2000b901d74 */
[----:B------:R-:W-:Y:S02]  /*b660*/  @!P1 IMAD.MOV.U32 R17, RZ, RZ, c[0x0][0x1a4] ;  /* 0x00006900ff119624 */ /* 0x000fe400078e00ff */
[----:B------:R-:W-:Y:S01]  /*b670*/  @!P1 IMAD R16, R16, 0x50, RZ ;  /* 0x0000005010109824 */ /* 0x000fe200078e02ff */
[----:B------:R-:W-:Y:S01]  /*b680*/  @P1 STS.128 [R240+0x9000], RZ ;  /* 0x009000fff0001388 */ /* 0x000fe20000000c00 */
[----:B------:R-:W-:-:S02]  /*b690*/  @!P1 IMAD R18, R18, 0x70, RZ ;  /* 0x0000007012129824 */ /* 0x000fc400078e02ff */
[----:B------:R-:W-:Y:S01]  /*b6a0*/  @!P1 IMAD.IADD R0, R0, 0x1, R13 ;  /* 0x0000000100009824 */ /* 0x000fe200078e020d */
[----:B------:R-:W-:Y:S01]  /*b6b0*/  @!PT LDS RZ, [RZ] ;  /* 0x00000000fffff984 */ /* 0x000fe20000000800 */
[----:B------:R-:W-:Y:S01]  /*b6c0*/  @!PT LDS RZ, [RZ] ;  /* 0x00000000fffff984 */ /* 0x000fe20000000800 */
[----:B------:R-:W-:Y:S01]  /*b6d0*/  @!PT LDS RZ, [RZ] ;  /* 0x00000000fffff984 */ /* 0x000fe20000000800 */
[----:B------:R2:W-:Y:S01]  /*b6e0*/  @!P1 LDGSTS.E.BYPASS.LTC128B.128 [R240+0x9000], [R24.64] ;  /* 0x0900000018f09fae */ /* 0x0005e2000b901d74 */
[----:B------:R-:W-:Y:S02]  /*b6f0*/  @!P1 IMAD R17, R17, 0x60, RZ ;  /* 0x0000006011119824 */ /* 0x000fe400078e02ff */
[----:B------:R-:W-:Y:S01]  /*b700*/  @!P1 IMAD.IADD R7, R16, 0x1, R7 ;  /* 0x0000000110079824 */ /* 0x000fe200078e0207 */
[----:B------:R-:W-:Y:S01]  /*b710*/  @!P1 LEA.HI.X R21, R12, c[0x0][0x174], R0, 0x1, P4 ;  /* 0x00005d000c159a11 */ /* 0x000fe200020f0c00 */
[----:B------:R-:W-:Y:S01]  /*b720*/  @!P1 IMAD.IADD R3, R18, 0x1, R3 ;  /* 0x0000000112039824 */ /* 0x000fe200078e0203 */
[----:B------:R-:W-:Y:S01]  /*b730*/  @!P1 LEA R18, P3, R6, c[0x0][0x170], 0x1 ;  /* 0x00005c0006129a11 */ /* 0x000fe200078608ff */
[----:B------:R-:W-:Y:S01]  /*b740*/  @P1 STS.128 [R240+0x9800], RZ ;  /* 0x009800fff0001388 */ /* 0x000fe20000000c00 */
[----:B------:R-:W-:Y:S02]  /*b750*/  @!P1 IADD3 R5, R17, R5, RZ ;  /* 0x0000000511059210 */ /* 0x000fe40007ffe0ff */
[----:B------:R-:W-:Y:S01]  /*b760*/  @!P1 LEA R16, P2, R4, c[0x0][0x170], 0x1 ;  /* 0x00005c0004109a11 */ /* 0x000fe200078408ff */
[----:B------:R-:W-:Y:S01]  /*b770*/  @!PT LDS RZ, [RZ] ;  /* 0x00000000fffff984 */ /* 0x000fe20000000800 */
[----:B------:R-:W-:Y:S01]  /*b780*/  @!PT LDS RZ, [RZ] ;  /* 0x00000000fffff984 */ /* 0x000fe20000000800 */
[----:B------:R-:W-:Y:S01]  /*b790*/  @!PT LDS RZ, [RZ] ;  /* 0x00000000fffff984 */ /* 0x000fe20000000800 */
[----:B------:R3:W-:Y:S01]  /*b7a0*/  @!P1 LDGSTS.E.BYPASS.LTC128B.128 [R240+0x9800], [R20.64] ;  /* 0x0980000014f09fae */ /* 0x0007e2000b901d74 */
[----:B-1----:R-:W-:-:S02]  /*b7b0*/  @!P1 LEA R14, P0, R2, c[0x0][0x170], 0x1 ;  /* 0x00005c00020e9a11 */ /* 0x002fc400078008ff */
[----:B------:R-:W-:Y:S01]  /*b7c0*/  @!P1 LEA.HI.X R19, R6, c[0x0][0x174], R7, 0x1, P3 ;  /* 0x00005d0006139a11 */ /* 0x000fe200018f0c07 */
[----:B------:R-:W-:Y:S01]  /*b7d0*/  @P1 STS.128 [R240+0xa000], RZ ;  /* 0x00a000fff0001388 */ /* 0x000fe20000000c00 */
[----:B------:R-:W-:Y:S02]  /*b7e0*/  @!P1 LEA.HI.X R17, R4, c[0x0][0x174], R5, 0x1, P2 ;  /* 0x00005d0004119a11 */ /* 0x000fe400010f0c05 */
[----:B------:R-:W-:Y:S01]  /*b7f0*/  @!P1 LEA.HI.X R15, R2, c[0x0][0x174], R3, 0x1, P0 ;  /* 0x00005d00020f9a11 */ /* 0x000fe200000f0c03 */
        /* <DEDUP_REMOVED lines=20> */
[----:B------:R-:W-:Y:S04]  /*b940*/  LDSM.16.M88.4 R56, [R228+0x6000] ;  /* 0x00600000e438783b */ /* 0x000fe80000000200 */
[----:B------:R-:W-:Y:S04]  /*b950*/  LDSM.16.M88.4 R48, [R228+0x7000] ;  /* 0x00700000e430783b */ /* 0x000fe80000000200 */
[----:B------:R-:W-:Y:S04]  /*b960*/  LDSM.16.M88.4 R4, [R239+0x2000] ;  /* 0x00200000ef04783b */ /* 0x000fe80000000200 */
[----:B------:R-:W-:Y:S04]  /*b970*/  LDSM.16.M88.4 R28, [R234+0x5800] ;  /* 0x00580000ea1c783b */ /* 0x000fe80000000200 */
[----:B------:R-:W-:Y:S04]  /*b980*/  LDSM.16.M88.4 R80, [R228+0x4000] ;  /* 0x00400000e450783b */ /* 0x000fe80000000200 */
[----:B----4-:R-:W4:Y:S04]  /*b990*/  LDSM.16.M88.4 R12, [R236+0x2000] ;  /* 0x00200000ec0c783b */ /* 0x010f280000000200 */
[----:B------:R-:W1:Y:S04]  /*b9a0*/  LDSM.16.M88.4 R76, [R228+0x4800] ;  /* 0x00480000e44c783b */ /* 0x000e680000000200 */
[----:B------:R-:W1:Y:S04]  /*b9b0*/  LDSM.16.M88.4 R64, [R228+0x5000] ;  /* 0x00500000e440783b */ /* 0x000e680000000200 */
[----:B------:R-:W1:Y:S04]  /*b9c0*/  LDSM.16.M88.4 R52, [R228+0x6800] ;  /* 0x00680000e434783b */ /* 0x000e680000000200 */
[----:B------:R-:W1:Y:S04]  /*b9d0*/  LDSM.16.M88.4 R44, [R228+0x7800] ;  /* 0x00780000e42c783b */ /* 0x000e680000000200 */
[----:B--2---:R-:W2:Y:S04]  /*b9e0*/  LDSM.16.M88.4 R24, [R234+0x6000] ;  /* 0x00600000ea18783b */ /* 0x004ea80000000200 */
[----:B------:R-:W2:Y:S04]  /*b9f0*/  LDSM.16.M88.4 R88, [R234+0x7000] ;  /* 0x00700000ea58783b */ /* 0x000ea80000000200 */
[----:B------:R-:W2:Y:S04]  /*ba00*/  LDSM.16.M88.4 R40, [R234+0x4000] ;  /* 0x00400000ea28783b */ /* 0x000ea80000000200 */
[----:B---3--:R-:W-:Y:S04]  /*ba10*/  LDSM.16.M88.4 R20, [R234+0x6800] ;  /* 0x00680000ea14783b */ /* 0x008fe80000000200 */
[----:B------:R-:W3:Y:S01]  /*ba20*/  LDSM.16.M88.4 R84, [R234+0x7800] ;  /* 0x00780000ea54783b */ /* 0x000ee20000000200 */
[C---:B----4-:R-:W-:Y:S03]  /*ba30*/  HMMA.16816.F32.BF16 R108, R12.reuse, R60, RZ ;  /* 0x0000003c0c6c723c */ /* 0x050fe600000418ff */
[----:B------:R-:W4:Y:S04]  /*ba40*/  LDSM.16.M88.4 R36, [R234+0x4800] ;  /* 0x00480000ea24783b */ /* 0x000f280000000200 */
[----:B-1----:R-:W-:Y:S01]  /*ba50*/  LDSM.16.M88.4 R16, [R236] ;  /* 0x00000000ec10783b */ /* 0x002fe20000000200 */
[C---:B------:R-:W-:Y:S03]  /*ba60*/  HMMA.16816.F32.BF16 R104, R12.reuse, R56, RZ ;  /* 0x000000380c68723c */ /* 0x040fe600000418ff */
[----:B------:R-:W1:Y:S04]  /*ba70*/  LDSM.16.M88.4 R32, [R234+0x5000] ;  /* 0x00500000ea20783b */ /* 0x000e680000000200 */
[----:B------:R-:W0:Y:S01]  /*ba80*/  LDGDEPBAR ;  /* 0x00000000000079af */ /* 0x000e220000000000 */
[C---:B------:R-:W-:Y:S08]  /*ba90*/  HMMA.16816.F32.BF16 R96, R12.reuse, R48, RZ ;  /* 0x000000300c60723c */ /* 0x040ff000000418ff */
[----:B------:R-:W-:Y:S08]  /*baa0*/  HMMA.16816.F32.BF16 R204, R12, R62, RZ ;  /* 0x0000003e0ccc723c */ /* 0x000ff000000418ff */
[----:B------:R-:W-:Y:S08]  /*bab0*/  HMMA.16816.F32.BF16 R68, R4, R28, R108 ;  /* 0x0000001c0444723c */ /* 0x000ff0000004186c */
[C---:B------:R-:W-:Y:S08]  /*bac0*/  HMMA.16816.F32.BF16 R120, R12.reuse, R80, RZ ;  /* 0x000000500c78723c */ /* 0x040ff000000418ff */
[C---:B------:R-:W-:Y:S08]  /*bad0*/  HMMA.16816.F32.BF16 R116, R12.reuse, R76, RZ ;  /* 0x0000004c0c74723c */ /* 0x040ff000000418ff */
[----:B------:R-:W-:Y:S01]  /*bae0*/  HMMA.16816.F32.BF16 R112, R12, R64, RZ ;  /* 0x000000400c70723c */ /* 0x000fe200000418ff */
[----:B------:R-:W-:Y:S01]  /*baf0*/  IMAD.MOV.U32 R108, RZ, RZ, R71 ;  /* 0x000000ffff6c7224 */ /* 0x000fe200078e0047 */
[----:B------:R-:W-:Y:S01]  /*bb00*/  MOV R109, R70 ;  /* 0x00000046006d7202 */ /* 0x000fe20000000f00 */
[----:B------:R-:W-:-:S02]  /*bb10*/  IMAD.MOV.U32 R110, RZ, RZ, R69 ;  /* 0x000000ffff6e7224 */ /* 0x000fc400078e0045 */
        /* <DEDUP_REMOVED lines=10> */
[C---:B--2---:R-:W-:Y:S08]  /*bbc0*/  HMMA.16816.F32.BF16 R12, R4.reuse, R24, R104 ;  /* 0x00000018040c723c */ /* 0x044ff00000041868 */
[C---:B------:R-:W-:Y:S08]  /*bbd0*/  HMMA.16816.F32.BF16 R136, R4.reuse, R88, R96 ;  /* 0x000000580488723c */ /* 0x040ff00000041860 */
[C---:B------:R-:W-:Y:S07]  /*bbe0*/  HMMA.16816.F32.BF16 R96, R4.reuse, R30, R204 ;  /* 0x0000001e0460723c */ /* 0x040fee00000418cc */
[----:B------:R-:W-:Y:S01]  /*bbf0*/  IMAD.MOV.U32 R204, RZ, RZ, R71 ;  /* 0x000000ffffcc7224 */ /* 0x000fe200078e0047 */
[----:B------:R-:W-:Y:S01]  /*bc00*/  HMMA.16816.F32.BF16 R220, R4, R40, R120 ;  /* 0x0000002804dc723c */ /* 0x000fe20000041878 */
[----:B------:R-:W-:Y:S01]  /*bc10*/  MOV R70, R14 ;  /* 0x0000000e00467202 */ /* 0x000fe20000000f00 */
[----:B------:R-:W-:Y:S01]  /*bc20*/  IMAD.MOV.U32 R69, RZ, RZ, R15 ;  /* 0x000000ffff457224 */ /* 0x000fe200078e000f */
[----:B------:R-:W-:Y:S01]  /*bc30*/  MOV R207, R108 ;  /* 0x0000006c00cf7202 */ /* 0x000fe20000000f00 */
[----:B------:R-:W-:-:S02]  /*bc40*/  IMAD.MOV.U32 R68, RZ, RZ, R12 ;  /* 0x000000ffff447224 */ /* 0x000fc400078e000c */
[----:B------:R-:W-:Y:S01]  /*bc50*/  IMAD.MOV.U32 R206, RZ, RZ, R109 ;  /* 0x000000ffffce7224 */ /* 0x000fe200078e006d */
[----:B------:R-:W-:Y:S01]  /*bc60*/  MOV R121, R13 ;  /* 0x0000000d00797202 */ /* 0x000fe20000000f00 */
[----:B---3--:R-:W-:Y:S01]  /*bc70*/  HMMA.16816.F32.BF16 R92, R4, R86, R92 ;  /* 0x00000056045c723c */ /* 0x008fe2000004185c */
[----:B------:R-:W-:-:S07]  /*bc80*/  IMAD.MOV.U32 R205, RZ, RZ, R110 ;  /* 0x000000ffffcd7224 */ /* 0x000fce00078e006e */
[----:B------:R-:W-:Y:S01]  /*bc90*/  HMMA.16816.F32.BF16 R12, R4, R20, R100 ;  /* 0x00000014040c723c */ /* 0x000fe20000041864 */
[----:B------:R-:W-:Y:S02]  /*bca0*/  MOV R122, R96 ;  /* 0x00000060007a7202 */ /* 0x000fe40000000f00 */
[----:B------:R-:W-:-:S05]  /*bcb0*/  MOV R252, R99 ;  /* 0x0000006300fc7202 */ /* 0x000fca0000000f00 */
[C---:B------:R-:W-:Y:S07]  /*bcc0*/  HMMA.16816.F32.BF16 R100, R4.reuse, R84, R124 ;  /* 0x000000540464723c */ /* 0x040fee000004187c */
[----:B------:R-:W-:Y:S01]  /*bcd0*/  IMAD.MOV.U32 R127, RZ, RZ, R97 ;  /* 0x000000ffff7f7224 */ /* 0x000fe200078e0061 */
[----:B----4-:R-:W-:Y:S01]  /*bce0*/  HMMA.16816.F32.BF16 R224, R4, R36, R116 ;  /* 0x0000002404e0723c */ /* 0x010fe20000041874 */
[----:B------:R-:W-:Y:S01]  /*bcf0*/  IMAD.MOV.U32 R126, RZ, RZ, R98 ;  /* 0x000000ffff7e7224 */ /* 0x000fe200078e0062 */
[----:B------:R-:W-:Y:S01]  /*bd00*/  MOV R109, R92 ;  /* 0x0000005c006d7202 */ /* 0x000fe20000000f00 */
[----:B------:R-:W-:-:S04]  /*bd10*/  IMAD.MOV.U32 R108, RZ, RZ, R93 ;  /* 0x000000ffff6c7224 */ /* 0x000fc800078e005d */
[----:B------:R-:W-:Y:S01]  /*bd20*/  IMAD.MOV.U32 R117, RZ, RZ, R94 ;  /* 0x000000ffff757224 */ /* 0x000fe200078e005e */
[C---:B------:R-:W-:Y:S01]  /*bd30*/  HMMA.16816.F32.BF16 R96, R4.reuse, R26, R200 ;  /* 0x0000001a0460723c */ /* 0x040fe200000418c8 */
[----:B------:R-:W-:Y:S01]  /*bd40*/  IMAD.MOV.U32 R74, RZ, RZ, R12 ;  /* 0x000000ffff4a7224 */ /* 0x000fe200078e000c */
[----:B------:R-:W-:Y:S01]  /*bd50*/  MOV R2, R14 ;  /* 0x0000000e00027202 */ /* 0x000fe20000000f00 */
[----:B------:R-:W-:Y:S02]  /*bd60*/  IMAD.MOV.U32 R3, RZ, RZ, R13 ;  /* 0x000000ffff037224 */ /* 0x000fe400078e000d */
[----:B------:R-:W-:Y:S02]  /*bd70*/  IMAD.MOV.U32 R0, RZ, RZ, R15 ;  /* 0x000000ffff007224 */ /* 0x000fe400078e000f */
[----:B------:R-:W-:Y:S01]  /*bd80*/  MOV R201, R70 ;  /* 0x0000004600c97202 */ /* 0x000fe20000000f00 */
[----:B------:R-:W-:Y:S01]  /*bd90*/  IMAD.MOV.U32 R202, RZ, RZ, R69 ;  /* 0x000000ffffca7224 */ /* 0x000fe200078e0045 */
[----:B------:R-:W2:Y:S01]  /*bda0*/  LDSM.16.M88.4 R12, [R239] ;  /* 0x00000000ef0c783b */ /* 0x000ea20000000200 */
[----:B------:R-:W-:Y:S01]  /*bdb0*/  IMAD.MOV.U32 R203, RZ, RZ, R68 ;  /* 0x000000ffffcb7224 */ /* 0x000fe200078e0044 */
[----:B-1----:R-:W-:Y:S01]  /*bdc0*/  HMMA.16816.F32.BF16 R248, R4, R32, R112 ;  /* 0x0000002004f8723c */ /* 0x002fe20000041870 */
[----:B------:R-:W-:Y:S01]  /*bdd0*/  IMAD.MOV.U32 R116, RZ, RZ, R95 ;  /* 0x000000ffff747224 */ /* 0x000fe200078e005f */
[----:B------:R-:W-:Y:S01]  /*bde0*/  MOV R242, R101 ;  /* 0x0000006500f27202 */ /* 0x000fe20000000f00 */
[----:B------:R-:W-:-:S02]  /*bdf0*/  IMAD.MOV.U32 R243, RZ, RZ, R100 ;  /* 0x000000fffff37224 */ /* 0x000fc400078e0064 */
[----:B------:R-:W-:Y:S02]  /*be00*/  IMAD.MOV.U32 R241, RZ, RZ, R102 ;  /* 0x000000fffff17224 */ /* 0x000fe400078e0066 */
[----:B------:R-:W-:Y:S01]  /*be10*/  IMAD.MOV.U32 R75, RZ, RZ, R103 ;  /* 0x000000ffff4b7224 */ /* 0x000fe200078e0067 */
[----:B------:R-:W-:Y:S05]  /*be20*/  HMMA.16816.F32.BF16 R68, R4, R22, R132 ;  /* 0x000000160444723c */ /* 0x000fea0000041884 */
[----:B------:R-:W-:Y:S01]  /*be30*/  IMAD.MOV.U32 R120, RZ, RZ, R96 ;  /* 0x000000ffff787224 */ /* 0x000fe200078e0060 */
[----:B------:R-:W-:Y:S01]  /*be40*/  MOV R200, R99 ;  /* 0x0000006300c87202 */ /* 0x000fe20000000f00 */
[----:B------:R-:W-:Y:S01]  /*be50*/  IMAD.MOV.U32 R111, RZ, RZ, R97 ;  /* 0x000000ffff6f7224 */ /* 0x000fe200078e0061 */
[----:B------:R-:W-:Y:S01]  /*be60*/  HMMA.16816.F32.BF16 R92, R16, R60, RZ ;  /* 0x0000003c105c723c */ /* 0x000fe200000418ff */
[----:B------:R-:W-:-:S07]  /*be70*/  IMAD.MOV.U32 R110, RZ, RZ, R98 ;  /* 0x000000ffff6e7224 */ /* 0x000fce00078e0062 */
[----:B------:R-:W-:Y:S08]  /*be80*/  HMMA.16816.F32.BF16 R96, R16, R64, RZ ;  /* 0x000000401060723c */ /* 0x000ff000000418ff */
[----:B------:R-:W-:Y:S01]  /*be90*/  MOV R125, R68 ;  /* 0x00000044007d7202 */ /* 0x000fe20000000f00 */
[----:B------:R-:W-:Y:S01]  /*bea0*/  IMAD.MOV.U32 R124, RZ, RZ, R69 ;  /* 0x000000ffff7c7224 */ /* 0x000fe200078e0045 */
[----:B------:R-:W-:Y:S01]  /*beb0*/  MOV R118, R71 ;  /* 0x0000004700767202 */ /* 0x000fe20000000f00 */
[----:B------:R-:W-:Y:S01]  /*bec0*/  IMAD.MOV.U32 R119, RZ, RZ, R70 ;  /* 0x000000ffff777224 */ /* 0x000fe200078e0046 */
[C---:B------:R-:W-:Y:S08]  /*bed0*/  HMMA.16816.F32.BF16 R216, R4.reuse, R42, R216 ;  /* 0x0000002a04d8723c */ /* 0x040ff000000418d8 */
[C---:B------:R-:W-:Y:S08]  /*bee0*/  HMMA.16816.F32.BF16 R212, R4.reuse, R38, R212 ;  /* 0x0000002604d4723c */ /* 0x040ff000000418d4 */
[C---:B------:R-:W-:Y:S08]  /*bef0*/  HMMA.16816.F32.BF16 R208, R4.reuse, R34, R208 ;  /* 0x0000002204d0723c */ /* 0x040ff000000418d0 */
[----:B------:R-:W-:Y:S08]  /*bf00*/  HMMA.16816.F32.BF16 R68, R4, R90, R128 ;  /* 0x0000005a0444723c */ /* 0x000ff00000041880 */
[C---:B------:R-:W-:Y:S08]  /*bf10*/  HMMA.16816.F32.BF16 R4, R16.reuse, R56, RZ ;  /* 0x000000381004723c */ /* 0x040ff000000418ff */
[C---:B------:R-:W-:Y:S08]  /*bf20*/  HMMA.16816.F32.BF16 R104, R16.reuse, R80, RZ ;  /* 0x000000501068723c */ /* 0x040ff000000418ff */
[----:B------:R-:W-:Y:S08]  /*bf30*/  HMMA.16816.F32.BF16 R100, R16, R76, RZ ;  /* 0x0000004c1064723c */ /* 0x000ff000000418ff */
[----:B--2---:R-:W-:Y:S08]  /*bf40*/  HMMA.16816.F32.BF16 R132, R12, R28, R92 ;  /* 0x0000001c0c84723c */ /* 0x004ff0000004185c */
[----:B------:R-:W-:Y:S08]  /*bf50*/  HMMA.16816.F32.BF16 R92, R16, R66, RZ ;  /* 0x00000042105c723c */ /* 0x000ff000000418ff */
[----:B------:R-:W-:Y:S08]  /*bf60*/  HMMA.16816.F32.BF16 R128, R12, R32, R96 ;  /* 0x000000200c80723c */ /* 0x000ff00000041860 */
[C---:B------:R-:W-:Y:S08]  /*bf70*/  HMMA.16816.F32.BF16 R64, R16.reuse, R58, RZ ;  /* 0x0000003a1040723c */ /* 0x040ff000000418ff */
        /* <DEDUP_REMOVED lines=8> */
[----:B------:R-:W-:Y:S01]  /*c000*/  MOV R41, R121 ;  /* 0x0000007900297202 */ /* 0x000fe20000000f00 */
[----:B------:R-:W-:Y:S01]  /*c010*/  IMAD.MOV.U32 R107, RZ, RZ, R120 ;  /* 0x000000ffff6b7224 */ /* 0x000fe200078e0078 */
[----:B------:R-:W-:Y:S01]  /*c020*/  MOV R105, R116 ;  /* 0x0000007400697202 */ /* 0x000fe20000000f00 */
[----:B------:R-:W-:Y:S01]  /*c030*/  HMMA.16816.F32.BF16 R120, R12, R36, R100 ;  /* 0x000000240c78723c */ /* 0x000fe20000041864 */
[----:B------:R-:W-:-:S02]  /*c040*/  IMAD.MOV.U32 R106, RZ, RZ, R118 ;  /* 0x000000ffff6a7224 */ /* 0x000fc400078e0076 */
[----:B------:R-:W-:-:S04]  /*c050*/  IMAD.MOV.U32 R104, RZ, RZ, R117 ;  /* 0x000000ffff687224 */ /* 0x000fc800078e0075 */
[----:B------:R-:W-:Y:S01]  /*c060*/  IMAD.MOV.U32 R37, RZ, RZ, R127 ;  /* 0x000000ffff257224 */ /* 0x000fe200078e007f */
[----:B------:R-:W-:Y:S01]  /*c070*/  MOV R103, R119 ;  /* 0x0000007700677202 */ /* 0x000fe20000000f00 */
[----:B------:R-:W-:Y:S01]  /*c080*/  IMAD.MOV.U32 R101, RZ, RZ, R125 ;  /* 0x000000ffff657224 */ /* 0x000fe200078e007d */
[----:B------:R-:W-:Y:S01]  /*c090*/  MOV R100, R126 ;  /* 0x0000007e00647202 */ /* 0x000fe20000000f00 */
[----:B------:R-:W-:Y:S01]  /*c0a0*/  IMAD.MOV.U32 R102, RZ, RZ, R124 ;  /* 0x000000ffff667224 */ /* 0x000fe200078e007c */
[C---:B------:R-:W-:Y:S07]  /*c0b0*/  HMMA.16816.F32.BF16 R116, R12.reuse, R88, R56 ;  /* 0x000000580c74723c */ /* 0x040fee0000041838 */
[----:B------:R-:W-:Y:S01]  /*c0c0*/  IMAD.MOV.U32 R58, RZ, RZ, R37 ;  /* 0x000000ffff3a7224 */ /* 0x000fe200078e0025 */
[----:B------:R-:W-:Y:S01]  /*c0d0*/  HMMA.16816.F32.BF16 R124, R12, R20, R60 ;  /* 0x000000140c7c723c */ /* 0x000fe2000004183c */
[----:B------:R-:W-:Y:S01]  /*c0e0*/  IMAD.MOV.U32 R56, RZ, RZ, R200 ;  /* 0x000000ffff387224 */ /* 0x000fe200078e00c8 */
[----:B------:R-:W-:Y:S01]  /*c0f0*/  MOV R200, R204 ;  /* 0x000000cc00c87202 */ /* 0x000fe20000000f00 */
[----:B------:R-:W-:Y:S01]  /*c100*/  IMAD.MOV.U32 R59, RZ, RZ, R100 ;  /* 0x000000ffff3b7224 */ /* 0x000fe200078e0064 */
[----:B------:R-:W-:-:S03]  /*c110*/  MOV R57, R40 ;  /* 0x0000002800397202 */ /* 0x000fc60000000f00 */
[----:B------:R-:W-:Y:S01]  /*c120*/  IMAD.MOV.U32 R62, RZ, RZ, R201 ;  /* 0x000000ffff3e7224 */ /* 0x000fe200078e00c9 */
[----:B------:R-:W-:Y:S01]  /*c130*/  MOV R63, R202 ;  /* 0x000000ca003f7202 */ /* 0x000fe20000000f00 */
        /* <DEDUP_REMOVED lines=8> */
[----:B------:R-:W-:Y:S01]  /*c1c0*/  MOV R79, R110 ;  /* 0x0000006e004f7202 */ /* 0x000fe20000000f00 */
[----:B------:R-:W-:Y:S01]  /*c1d0*/  IMAD.MOV.U32 R77, RZ, RZ, R107 ;  /* 0x000000ffff4d7224 */ /* 0x000fe200078e006b */
[----:B------:R-:W-:-:S04]  /*c1e0*/  MOV R76, R106 ;  /* 0x0000006a004c7202 */ /* 0x000fc80000000f00 */
[----:B------:R-:W-:Y:S01]  /*c1f0*/  IMAD.MOV.U32 R94, RZ, RZ, R109 ;  /* 0x000000ffff5e7224 */ /* 0x000fe200078e006d */
[C---:B------:R-:W-:Y:S01]  /*c200*/  HMMA.16816.F32.BF16 R204, R12.reuse, R84, R4 ;  /* 0x000000540ccc723c */ /* 0x040fe20000041804 */
[----:B------:R-:W-:Y:S01]  /*c210*/  IMAD.MOV.U32 R95, RZ, RZ, R108 ;  /* 0x000000ffff5f7224 */ /* 0x000fe200078e006c */
[----:B------:R-:W-:Y:S05]  /*c220*/  LDSM.16.M88.4 R4, [R237+0x2000] ;  /* 0x00200000ed04783b */ /* 0x000fea0000000200 */
[----:B------:R-:W-:Y:S01]  /*c230*/  IMAD.MOV.U32 R84, RZ, RZ, R104 ;  /* 0x000000ffff547224 */ /* 0x000fe200078e0068 */
[----:B------:R-:W-:Y:S01]  /*c240*/  HMMA.16816.F32.BF16 R108, R12, R30, R96 ;  /* 0x0000001e0c6c723c */ /* 0x000fe20000041860 */
[----:B------:R-:W1:Y:S01]  /*c250*/  LDSM.16.M88.4 R28, [R235] ;  /* 0x00000000eb1c783b */ /* 0x000e620000000200 */
[----:B------:R-:W-:-:S06]  /*c260*/  IMAD.MOV.U32 R85, RZ, RZ, R105 ;  /* 0x000000ffff557224 */ /* 0x000fcc00078e0069 */
[C---:B------:R-:W-:Y:S08]  /*c270*/  HMMA.16816.F32.BF16 R80, R16.reuse, R82, RZ ;  /* 0x000000521050723c */ /* 0x040ff000000418ff */
[C---:B------:R-:W-:Y:S08]  /*c280*/  HMMA.16816.F32.BF16 R52, R16.reuse, R54, RZ ;  /* 0x000000361034723c */ /* 0x040ff000000418ff */
[C---:B------:R-:W-:Y:S08]  /*c290*/  HMMA.16816.F32.BF16 R48, R16.reuse, R50, RZ ;  /* 0x000000321030723c */ /* 0x040ff000000418ff */
[----:B------:R-:W-:Y:S01]  /*c2a0*/  HMMA.16816.F32.BF16 R44, R16, R46, RZ ;  /* 0x0000002e102c723c */ /* 0x000fe200000418ff */
[----:B------:R-:W2:Y:S07]  /*c2b0*/  LDSM.16.M88.4 R16, [R237] ;  /* 0x00000000ed10783b */ /* 0x000eae0000000200 */
[C---:B------:R-:W-:Y:S01]  /*c2c0*/  HMMA.16816.F32.BF16 R104, R12.reuse, R26, R64 ;  /* 0x0000001a0c68723c */ /* 0x040fe20000041840 */
[----:B------:R-:W3:Y:S06]  /*c2d0*/  LDSM.16.M88.4 R24, [R235+0x800] ;  /* 0x00080000eb18783b */ /* 0x000eec0000000200 */
[----:B------:R-:W-:Y:S01]  /*c2e0*/  MOV R65, R101 ;  /* 0x0000006500417202 */ /* 0x000fe20000000f00 */
[----:B------:R-:W-:Y:S01]  /*c2f0*/  HMMA.16816.F32.BF16 R40, R12, R42, R80 ;  /* 0x0000002a0c28723c */ /* 0x000fe20000041850 */
[----:B------:R-:W-:-:S02]  /*c300*/  IMAD.MOV.U32 R67, RZ, RZ, R103 ;  /* 0x000000ffff437224 */ /* 0x000fc400078e0067 */
[----:B------:R-:W-:-:S05]  /*c310*/  IMAD.MOV.U32 R66, RZ, RZ, R102 ;  /* 0x000000ffff427224 */ /* 0x000fca00078e0066 */
[----:B------:R-:W-:Y:S01]  /*c320*/  HMMA.16816.F32.BF16 R80, R12, R22, R52 ;  /* 0x000000160c50723c */ /* 0x000fe20000041834 */
[----:B------:R-:W4:Y:S07]  /*c330*/  LDSM.16.M88.4 R20, [R235+0x1000] ;  /* 0x00100000eb14783b */ /* 0x000f2e0000000200 */
[----:B-1----:R-:W-:Y:S07]  /*c340*/  HMMA.16816.F32.BF16 R96, R4, R28, R220 ;  /* 0x0000001c0460723c */ /* 0x002fee00000418dc */
[----:B------:R-:W-:Y:S01]  /*c350*/  IMAD.MOV.U32 R222, RZ, RZ, R84 ;  /* 0x000000ffffde7224 */ /* 0x000fe200078e0054 */
[----:B------:R-:W-:Y:S01]  /*c360*/  HMMA.16816.F32.BF16 R100, R12, R86, R44 ;  /* 0x000000560c64723c */ /* 0x000fe2000004182c */
[----:B------:R-:W-:Y:S01]  /*c370*/  MOV R223, R85 ;  /* 0x0000005500df7202 */ /* 0x000fe20000000f00 */
[----:B------:R-:W-:Y:S01]  /*c380*/  IMAD.MOV.U32 R221, RZ, RZ, R95 ;  /* 0x000000ffffdd7224 */ /* 0x000fe200078e005f */
[----:B------:R-:W-:-:S05]  /*c390*/  MOV R220, R94 ;  /* 0x0000005e00dc7202 */ /* 0x000fca0000000f00 */
[----:B------:R-:W-:Y:S07]  /*c3a0*/  HMMA.16816.F32.BF16 R84, R4, R30, R216 ;  /* 0x0000001e0454723c */ /* 0x000fee00000418d8 */
[----:B------:R-:W-:Y:S01]  /*c3b0*/  IMAD.MOV.U32 R216, RZ, RZ, R65 ;  /* 0x000000ffffd87224 */ /* 0x000fe200078e0041 */
[----:B------:R-:W-:Y:S01]  /*c3c0*/  MOV R218, R67 ;  /* 0x0000004300da7202 */ /* 0x000fe20000000f00 */
[----:B------:R-:W-:Y:S01]  /*c3d0*/  IMAD.MOV.U32 R217, RZ, RZ, R66 ;  /* 0x000000ffffd97224 */ /* 0x000fe200078e0042 */
[----:B--2---:R-:W-:Y:S01]  /*c3e0*/  HMMA.16816.F32.BF16 R92, R16, R28, R112 ;  /* 0x0000001c105c723c */ /* 0x004fe20000041870 */
[----:B------:R-:W-:-:S06]  /*c3f0*/  IMAD.MOV.U32 R219, RZ, RZ, R76 ;  /* 0x000000ffffdb7224 */ /* 0x000fcc00078e004c */
[----:B------:R-:W-:Y:S01]  /*c400*/  IMAD.MOV.U32 R115, RZ, RZ, R56 ;  /* 0x000000ffff737224 */ /* 0x000fe200078e0038 */
[----:B---3--:R-:W-:Y:S01]  /*c410*/  HMMA.16816.F32.BF16 R64, R16, R24, R120 ;  /* 0x000000181040723c */ /* 0x008fe20000041878 */
[----:B------:R-:W-:Y:S01]  /*c420*/  IMAD.MOV.U32 R112, RZ, RZ, R77 ;  /* 0x000000ffff707224 */ /* 0x000fe200078e004d */
[----:B------:R-:W-:Y:S01]  /*c430*/  MOV R113, R78 ;  /* 0x0000004e00717202 */ /* 0x000fe20000000f00 */
[----:B------:R-:W-:-:S04]  /*c440*/  IMAD.MOV.U32 R114, RZ, RZ, R79 ;  /* 0x000000ffff727224 */ /* 0x000fc800078e004f */
[----:B------:R-:W-:Y:S01]  /*c450*/  MOV R120, R60 ;  /* 0x0000003c00787202 */ /* 0x000fe20000000f00 */
[----:B------:R-:W-:Y:S01]  /*c460*/  IMAD.MOV.U32 R121, RZ, RZ, R61 ;  /* 0x000000ffff797224 */ /* 0x000fe200078e003d */
[----:B------:R-:W-:Y:S01]  /*c470*/  MOV R123, R63 ;  /* 0x0000003f007b7202 */ /* 0x000fe20000000f00 */
[----:B------:R-:W-:Y:S01]  /*c480*/  IMAD.MOV.U32 R122, RZ, RZ, R62 ;  /* 0x000000ffff7a7224 */ /* 0x000fe200078e003e */
[----:B------:R-:W-:Y:S08]  /*c490*/  HMMA.16816.F32.BF16 R52, R16, R26, R36 ;  /* 0x0000001a1034723c */ /* 0x000ff00000041824 */
[----:B------:R-:W-:Y:S07]  /*c4a0*/  HMMA.16816.F32.BF16 R60, R4, R24, R224 ;  /* 0x00000018043c723c */ /* 0x000fee00000418e0 */
[----:B------:R-:W-:Y:S01]  /*c4b0*/  IMAD.MOV.U32 R224, RZ, RZ, R57 ;  /* 0x000000ffffe07224 */ /* 0x000fe200078e0039 */
[----:B------:R-:W-:Y:S01]  /*c4c0*/  MOV R226, R59 ;  /* 0x0000003b00e27202 */ /* 0x000fe20000000f00 */
[----:B------:R-:W-:Y:S01]  /*c4d0*/  IMAD.MOV.U32 R225, RZ, RZ, R58 ;  /* 0x000000ffffe17224 */ /* 0x000fe200078e003a */
[----:B------:R-:W-:Y:S01]  /*c4e0*/  HMMA.16816.F32.BF16 R88, R12, R90, R48 ;  /* 0x0000005a0c58723c */ /* 0x000fe20000041830 */
[----:B------:R-:W-:Y:S01]  /*c4f0*/  LDSM.16.M88.4 R12, [R235+0x3000] ;  /* 0x00300000eb0c783b */ /* 0x000fe20000000200 */
[----:B------:R-:W-:-:S06]  /*c500*/  IMAD.MOV.U32 R227, RZ, RZ, R252 ;  /* 0x000000ffffe37224 */ /* 0x000fcc00078e00fc */
[----:B------:R-:W-:Y:S01]  /*c510*/  HMMA.16816.F32.BF16 R56, R4, R26, R212 ;  /* 0x0000001a0438723c */ /* 0x000fe200000418d4 */
[----:B------:R-:W1:Y:S06]  /*c520*/  LDSM.16.M88.4 R24, [R235+0x2000] ;  /* 0x00200000eb18783b */ /* 0x000e6c0000000200 */
[----:B------:R-:W-:Y:S01]  /*c530*/  IMAD.MOV.U32 R212, RZ, RZ, R243 ;  /* 0x000000ffffd47224 */ /* 0x000fe200078e00f3 */
[----:B------:R-:W-:Y:S01]  /*c540*/  HMMA.16816.F32.BF16 R76, R16, R30, R40 ;  /* 0x0000001e104c723c */ /* 0x000fe20000041828 */
[----:B------:R-:W-:Y:S01]  /*c550*/  MOV R213, R242 ;  /* 0x000000f200d57202 */ /* 0x000fe20000000f00 */
[----:B------:R-:W-:Y:S01]  /*c560*/  IMAD.MOV.U32 R214, RZ, RZ, R241 ;  /* 0x000000ffffd67224 */ /* 0x000fe200078e00f1 */
[----:B------:R-:W2:Y:S01]  /*c570*/  LDSM.16.M88.4 R28, [R235+0x1800] ;  /* 0x00180000eb1c783b */ /* 0x000ea20000000200 */
[----:B------:R-:W-:-:S04]  /*c580*/  IMAD.MOV.U32 R215, RZ, RZ, R75 ;  /* 0x000000ffffd77224 */ /* 0x000fc800078e004b */
[-C--:B----4-:R-:W-:Y:S08]  /*c590*/  HMMA.16816.F32.BF16 R48, R16, R20.reuse, R128 ;  /* 0x000000141030723c */ /* 0x090ff00000041880 */
[C---:B------:R-:W-:Y:S07]  /*c5a0*/  HMMA.16816.F32.BF16 R44, R4.reuse, R20, R248 ;  /* 0x00000014042c723c */ /* 0x040fee00000418f8 */
[----:B------:R-:W-:Y:S01]  /*c5b0*/  MOV R248, R74 ;  /* 0x0000004a00f87202 */ /* 0x000fe20000000f00 */
[----:B------:R-:W-:Y:S01]  /*c5c0*/  HMMA.16816.F32.BF16 R40, R4, R22, R208 ;  /* 0x000000160428723c */ /* 0x000fe200000418d0 */
[----:B------:R-:W-:Y:S01]  /*c5d0*/  IMAD.MOV.U32 R249, RZ, RZ, R3 ;  /* 0x000000fffff97224 */ /* 0x000fe200078e0003 */
[----:B------:R-:W-:Y:S01]  /*c5e0*/  MOV R251, R0 ;  /* 0x0000000000fb7202 */ /* 0x000fe20000000f00 */
[----:B------:R-:W-:-:S05]  /*c5f0*/  IMAD.MOV.U32 R250, RZ, RZ, R2 ;  /* 0x000000fffffa7224 */ /* 0x000fca00078e0002 */
[----:B------:R-:W-:Y:S01]  /*c600*/  HMMA.16816.F32.BF16 R36, R16, R22, R32 ;  /* 0x000000161024723c */ /* 0x000fe20000041820 */
[----:B------:R-:W3:Y:S04]  /*c610*/  LDSM.16.M88.4 R20, [R235+0x2800] ;  /* 0x00280000eb14783b */ /* 0x000ee80000000200 */
[----:B------:R-:W4:Y:S03]  /*c620*/  LDSM.16.M88.4 R32, [R235+0x3800] ;  /* 0x00380000eb20783b */ /* 0x000f260000000200 */
[----:B-1----:R-:W-:Y:S08]  /*c630*/  HMMA.16816.F32.BF16 R208, R4, R24, R120 ;  /* 0x0000001804d0723c */ /* 0x002ff00000041878 */
[C---:B--2---:R-:W-:Y:S08]  /*c640*/  HMMA.16816.F32.BF16 R132, R16.reuse, R28, R132 ;  /* 0x0000001c1084723c */ /* 0x044ff00000041884 */
[----:B------:R-:W-:Y:S08]  /*c650*/  HMMA.16816.F32.BF16 R108, R16, R30, R108 ;  /* 0x0000001e106c723c */ /* 0x000ff0000004186c */
[----:B------:R-:W-:Y:S01]  /*c660*/  IMAD.MOV.U32 R129, RZ, RZ, R208 ;  /* 0x000000ffff817224 */ /* 0x000fe200078e00d0 */
[----:B------:R-:W-:Y:S01]  /*c670*/  MOV R123, R210 ;  /* 0x000000d2007b7202 */ /* 0x000fe20000000f00 */
[----:B------:R-:W-:Y:S01]  /*c680*/  IMAD.MOV.U32 R128, RZ, RZ, R209 ;  /* 0x000000ffff807224 */ /* 0x000fe200078e00d1 */
[----:B------:R-:W-:Y:S01]  /*c690*/  HMMA.16816.F32.BF16 R200, R4, R28, R200 ;  /* 0x0000001c04c8723c */ /* 0x000fe200000418c8 */
[----:B------:R-:W-:-:S06]  /*c6a0*/  IMAD.MOV.U32 R122, RZ, RZ, R211 ;  /* 0x000000ffff7a7224 */ /* 0x000fcc00078e00d3 */
[----:B------:R-:W-:Y:S01]  /*c6b0*/  MOV R28, R135 ;  /* 0x00000087001c7202 */ /* 0x000fe20000000f00 */
[----:B---3--:R-:W-:Y:S05]  /*c6c0*/  HMMA.16816.F32.BF16 R208, R4, R20, R248 ;  /* 0x0000001404d0723c */ /* 0x008fea00000418f8 */
[----:B------:R-:W-:-:S03]  /*c6d0*/  IMAD.MOV.U32 R121, RZ, RZ, R108 ;  /* 0x000000ffff797224 */ /* 0x000fc600078e006c */
[----:B------:R-:W-:Y:S08]  /*c6e0*/  HMMA.16816.F32.BF16 R248, R16, R26, R104 ;  /* 0x0000001a10f8723c */ /* 0x000ff00000041868 */
[C---:B------:R-:W-:Y:S08]  /*c6f0*/  HMMA.16816.F32.BF16 R136, R4.reuse, R12, R136 ;  /* 0x0000000c0488723c */ /* 0x040ff00000041888 */
[----:B------:R-:W-:Y:S01]  /*c700*/  IMAD.MOV.U32 R74, RZ, RZ, R208 ;  /* 0x000000ffff4a7224 */ /* 0x000fe200078e00d0 */
[----:B------:R-:W-:Y:S01]  /*c710*/  MOV R3, R209 ;  /* 0x000000d100037202 */ /* 0x000fe20000000f00 */
[----:B------:R-:W-:Y:S01]  /*c720*/  IMAD.MOV.U32 R2, RZ, RZ, R210 ;  /* 0x000000ffff027224 */ /* 0x000fe200078e00d2 */
[----:B------:R-:W-:Y:S01]  /*c730*/  HMMA.16816.F32.BF16 R224, R4, R30, R224 ;  /* 0x0000001e04e0723c */ /* 0x000fe200000418e0 */
[----:B------:R-:W-:-:S07]  /*c740*/  IMAD.MOV.U32 R0, RZ, RZ, R211 ;  /* 0x000000ffff007224 */ /* 0x000fce00078e00d3 */
[C---:B----4-:R-:W-:Y:S08]  /*c750*/  HMMA.16816.F32.BF16 R208, R4.reuse, R32, R212 ;  /* 0x0000002004d0723c */ /* 0x050ff000000418d4 */
[C---:B------:R-:W-:Y:S08]  /*c760*/  HMMA.16816.F32.BF16 R212, R4.reuse, R22, R216 ;  /* 0x0000001604d4723c */ /* 0x040ff000000418d8 */
[-C--:B------:R-:W-:Y:S08]  /*c770*/  HMMA.16816.F32.BF16 R68, R4, R14.reuse, R68 ;  /* 0x0000000e0444723c */ /* 0x080ff00000041844 */
[----:B------:R-:W-:Y:S01]  /*c780*/  MOV R243, R208 ;  /* 0x000000d000f37202 */ /* 0x000fe20000000f00 */
[----:B------:R-:W-:Y:S01]  /*c790*/  IMAD.MOV.U32 R242, RZ, RZ, R209 ;  /* 0x000000fffff27224 */ /* 0x000fe200078e00d1 */
[----:B------:R-:W-:Y:S01]  /*c7a0*/  MOV R241, R210 ;  /* 0x000000d200f17202 */ /* 0x000fe20000000f00 */
[----:B------:R-:W-:Y:S01]  /*c7b0*/  IMAD.MOV.U32 R75, RZ, RZ, R211 ;  /* 0x000000ffff4b7224 */ /* 0x000fe200078e00d3 */
[----:B------:R-:W-:Y:S04]  /*c7c0*/  HMMA.16816.F32.BF16 R216, R16, R14, R88 ;  /* 0x0000000e10d8723c */ /* 0x000fe80000041858 */
[----:B------:R-:W-:Y:S01]  /*c7d0*/  MOV R120, R212 ;  /* 0x000000d400787202 */ /* 0x000fe20000000f00 */
[----:B------:R-:W-:-:S03]  /*c7e0*/  IMAD.MOV.U32 R131, RZ, RZ, R215 ;  /* 0x000000ffff837224 */ /* 0x000fc600078e00d7 */
[----:B------:R-:W-:Y:S07]  /*c7f0*/  HMMA.16816.F32.BF16 R208, R4, R26, R112 ;  /* 0x0000001a04d0723c */ /* 0x000fee0000041870 */
[----:B------:R-:W-:-:S04]  /*c800*/  IMAD.MOV.U32 R115, RZ, RZ, R213 ;  /* 0x000000ffff737224 */ /* 0x000fc800078e00d5 */
[----:B------:R-:W-:Y:S02]  /*c810*/  IMAD.MOV.U32 R135, RZ, RZ, R115 ;  /* 0x000000ffff877224 */ /* 0x000fe400078e0073 */
[----:B------:R-:W-:-:S11]  /*c820*/  IMAD.MOV.U32 R115, RZ, RZ, R110 ;  /* 0x000000ffff737224 */ /* 0x000fd600078e006e */
[----:B------:R-:W-:Y:S01]  /*c830*/  MOV R130, R211 ;  /* 0x000000d300827202 */ /* 0x000fe20000000f00 */
[----:B------:R-:W-:Y:S01]  /*c840*/  IMAD.MOV.U32 R114, RZ, RZ, R208 ;  /* 0x000000ffff727224 */ /* 0x000fe200078e00d0 */
[----:B------:R-:W-:Y:S01]  /*c850*/  MOV R211, R214 ;  /* 0x000000d600d37202 */ /* 0x000fe20000000f00 */
[----:B------:R-:W-:Y:S01]  /*c860*/  IMAD.MOV.U32 R112, RZ, RZ, R210 ;  /* 0x000000ffff707224 */ /* 0x000fe200078e00d2 */
[----:B------:R-:W-:Y:S01]  /*c870*/  HMMA.16816.F32.BF16 R212, R4, R34, R220 ;  /* 0x0000002204d4723c */ /* 0x000fe200000418dc */
[----:B------:R-:W-:Y:S02]  /*c880*/  MOV R113, R209 ;  /* 0x000000d100717202 */ /* 0x000fe40000000f00 */
[----:B------:R-:W-:-:S04]  /*c890*/  MOV R107, R211 ;  /* 0x000000d3006b7202 */ /* 0x000fc80000000f00 */
[----:B------:R-:W-:Y:S01]  /*c8a0*/  IMAD.MOV.U32 R7, RZ, RZ, R133 ;  /* 0x000000ffff077224 */ /* 0x000fe200078e0085 */
[----:B------:R-:W-:Y:S01]  /*c8b0*/  HMMA.16816.F32.BF16 R220, R16, R22, R80 ;  /* 0x0000001610dc723c */ /* 0x000fe20000041850 */
[----:B------:R-:W-:Y:S01]  /*c8c0*/  MOV R6, R134 ;  /* 0x0000008600067202 */ /* 0x000fe20000000f00 */
[----:B------:R-:W-:Y:S01]  /*c8d0*/  IMAD.MOV.U32 R5, RZ, RZ, R132 ;  /* 0x000000ffff057224 */ /* 0x000fe200078e0084 */
[----:B------:R-:W-:Y:S01]  /*c8e0*/  MOV R4, R111 ;  /* 0x0000006f00047202 */ /* 0x000fe20000000f00 */
[----:B------:R-:W-:Y:S01]  /*c8f0*/  IMAD.MOV.U32 R90, RZ, RZ, R7 ;  /* 0x000000ffff5a7224 */ /* 0x000fe200078e0007 */
[----:B------:R-:W-:Y:S01]  /*c900*/  MOV R91, R6 ;  /* 0x00000006005b7202 */ /* 0x000fe20000000f00 */
[----:B------:R-:W-:Y:S01]  /*c910*/  IMAD.MOV.U32 R89, RZ, RZ, R5 ;  /* 0x000000ffff597224 */ /* 0x000fe200078e0005 */
[----:B------:R-:W-:Y:S02]  /*c920*/  MOV R80, R28 ;  /* 0x0000001c00507202 */ /* 0x000fe40000000f00 */
[----:B------:R-:W-:Y:S01]  /*c930*/  LDSM.16.M88.4 R28, [R233] ;  /* 0x00000000e91c783b */ /* 0x000fe20000000200 */
[----:B------:R-:W-:-:S02]  /*c940*/  MOV R88, R4 ;  /* 0x0000000400587202 */ /* 0x000fc40000000f00 */
[----:B------:R-:W-:Y:S01]  /*c950*/  MOV R134, R120 ;  /* 0x0000007800867202 */ /* 0x000fe20000000f00 */
[----:B------:R-:W1:Y:S01]  /*c960*/  LDSM.16.M88.4 R4, [R238+0x2000] ;  /* 0x00200000ee04783b */ /* 0x000e620000000200 */
[----:B------:R-:W-:Y:S02]  /*c970*/  MOV R120, R109 ;  /* 0x0000006d00787202 */ /* 0x000fe40000000f00 */
[----:B------:R-:W-:Y:S01]  /*c980*/  MOV R210, R213 ;  /* 0x000000d500d27202 */ /* 0x000fe20000000f00 */
[----:B------:R-:W-:Y:S01]  /*c990*/  IMAD.MOV.U32 R209, RZ, RZ, R214 ;  /* 0x000000ffffd17224 */ /* 0x000fe200078e00d6 */
[----:B------:R-:W-:Y:S01]  /*c9a0*/  MOV R208, R212 ;  /* 0x000000d400d07202 */ /* 0x000fe20000000f00 */
[----:B------:R-:W-:Y:S02]  /*c9b0*/  IMAD.MOV.U32 R252, RZ, RZ, R215 ;  /* 0x000000fffffc7224 */ /* 0x000fe400078e00d7 */
[----:B------:R-:W-:Y:S01]  /*c9c0*/  IMAD.MOV.U32 R82, RZ, RZ, R210 ;  /* 0x000000ffff527224 */ /* 0x000fe200078e00d2 */
[----:B------:R-:W-:Y:S01]  /*c9d0*/  MOV R83, R209 ;  /* 0x000000d100537202 */ /* 0x000fe20000000f00 */
[----:B------:R-:W-:Y:S01]  /*c9e0*/  IMAD.MOV.U32 R81, RZ, RZ, R208 ;  /* 0x000000ffff517224 */ /* 0x000fe200078e00d0 */
[C---:B------:R-:W-:Y:S01]  /*c9f0*/  HMMA.16816.F32.BF16 R212, R16.reuse, R24, R244 ;  /* 0x0000001810d4723c */ /* 0x040fe200000418f4 */
[----:B------:R-:W-:Y:S07]  /*ca00*/  LDSM.16.M88.4 R24, [R233+0x800] ;  /* 0x00080000e918783b */ /* 0x000fee0000000200 */
[C---:B------:R-:W-:Y:S01]  /*ca10*/  HMMA.16816.F32.BF16 R208, R16.reuse, R12, R116 ;  /* 0x0000000c10d0723c */ /* 0x040fe20000041874 */
[----:B------:R-:W2:Y:S07]  /*ca20*/  LDSM.16.M88.4 R12, [R238] ;  /* 0x00000000ee0c783b */ /* 0x000eae0000000200 */
[----:B------:R-:W-:Y:S01]  /*ca30*/  HMMA.16816.F32.BF16 R244, R16, R20, R124 ;  /* 0x0000001410f4723c */ /* 0x000fe2000004187c */
[----:B------:R-:W3:Y:S07]  /*ca40*/  LDSM.16.M88.4 R20, [R233+0x1000] ;  /* 0x00100000e914783b */ /* 0x000eee0000000200 */
[----:B------:R-:W-:Y:S01]  /*ca50*/  MOV R111, R215 ;  /* 0x000000d7006f7202 */ /* 0x000fe20000000f00 */
[----:B------:R-:W-:Y:S01]  /*ca60*/  IMAD.MOV.U32 R110, RZ, RZ, R212 ;  /* 0x000000ffff6e7224 */ /* 0x000fe200078e00d4 */
[----:B------:R-:W-:Y:S01]  /*ca70*/  MOV R109, R213 ;  /* 0x000000d5006d7202 */ /* 0x000fe20000000f00 */
[----:B------:R-:W-:-:S02]  /*ca80*/  IMAD.MOV.U32 R108, RZ, RZ, R214 ;  /* 0x000000ffff6c7224 */ /* 0x000fc400078e00d6 */
[----:B------:R-:W-:Y:S07]  /*ca90*/  HMMA.16816.F32.BF16 R212, R16, R32, R204 ;  /* 0x0000002010d4723c */ /* 0x000fee00000418cc */
[----:B------:R-:W-:Y:S01]  /*caa0*/  IMAD.MOV.U32 R32, RZ, RZ, R134 ;  /* 0x000000ffff207224 */ /* 0x000fe200078e0086 */
[----:B------:R-:W-:Y:S01]  /*cab0*/  MOV R33, R135 ;  /* 0x0000008700217202 */ /* 0x000fe20000000f00 */
[----:B-1----:R-:W-:Y:S07]  /*cac0*/  HMMA.16816.F32.BF16 R204, R4, R28, R96 ;  /* 0x0000001c04cc723c */ /* 0x002fee0000041860 */
[----:B------:R-:W-:Y:S01]  /*cad0*/  IMAD.MOV.U32 R96, RZ, RZ, R111 ;  /* 0x000000ffff607224 */ /* 0x000fe200078e006f */
[----:B------:R-:W-:Y:S01]  /*cae0*/  HMMA.16816.F32.BF16 R132, R16, R34, R100 ;  /* 0x000000221084723c */ /* 0x000fe20000041864 */
[----:B------:R-:W-:Y:S01]  /*caf0*/  MOV R97, R114 ;  /* 0x0000007200617202 */ /* 0x000fe20000000f00 */
[----:B------:R-:W-:Y:S01]  /*cb00*/  IMAD.MOV.U32 R98, RZ, RZ, R113 ;  /* 0x000000ffff627224 */ /* 0x000fe200078e0071 */
[----:B------:R-:W-:-:S04]  /*cb10*/  MOV R99, R112 ;  /* 0x0000007000637202 */ /* 0x000fc80000000f00 */
[----:B------:R-:W-:Y:S01]  /*cb20*/  MOV R35, R131 ;  /* 0x0000008300237202 */ /* 0x000fe20000000f00 */
[----:B------:R-:W-:Y:S01]  /*cb30*/  IMAD.MOV.U32 R16, RZ, RZ, R130 ;  /* 0x000000ffff107224 */ /* 0x000fe200078e0082 */
[----:B------:R-:W-:Y:S01]  /*cb40*/  MOV R17, R129 ;  /* 0x0000008100117202 */ /* 0x000fe20000000f00 */
[----:B------:R-:W-:Y:S01]  /*cb50*/  IMAD.MOV.U32 R18, RZ, RZ, R128 ;  /* 0x000000ffff127224 */ /* 0x000fe200078e0080 */
[----:B------:R-:W-:Y:S01]  /*cb60*/  MOV R19, R123 ;  /* 0x0000007b00137202 */ /* 0x000fe20000000f00 */
[----:B--2---:R-:W-:Y:S01]  /*cb70*/  HMMA.16816.F32.BF16 R128, R12, R28, R92 ;  /* 0x0000001c0c80723c */ /* 0x004fe2000004185c */
[----:B------:R-:W-:Y:S01]  /*cb80*/  IMAD.MOV.U32 R34, RZ, RZ, R107 ;  /* 0x000000ffff227224 */ /* 0x000fe200078e006b */
[----:B------:R-:W-:Y:S01]  /*cb90*/  MOV R101, R121 ;  /* 0x0000007900657202 */ /* 0x000fe20000000f00 */
[----:B------:R-:W-:Y:S01]  /*cba0*/  IMAD.MOV.U32 R100, RZ, RZ, R122 ;  /* 0x000000ffff647224 */ /* 0x000fe200078e007a */
[----:B------:R-:W-:Y:S01]  /*cbb0*/  MOV R103, R115 ;  /* 0x0000007300677202 */ /* 0x000fe20000000f00 */
[----:B------:R-:W-:-:S02]  /*cbc0*/  IMAD.MOV.U32 R102, RZ, RZ, R120 ;  /* 0x000000ffff667224 */ /* 0x000fc400078e0078 */
[----:B------:R-:W-:Y:S01]  /*cbd0*/  IMAD.MOV.U32 R93, RZ, RZ, R110 ;  /* 0x000000ffff5d7224 */ /* 0x000fe200078e006e */
[----:B------:R-:W-:Y:S01]  /*cbe0*/  MOV R94, R109 ;  /* 0x0000006d005e7202 */ /* 0x000fe20000000f00 */
[----:B------:R-:W-:Y:S01]  /*cbf0*/  IMAD.MOV.U32 R95, RZ, RZ, R108 ;  /* 0x000000ffff5f7224 */ /* 0x000fe200078e006c */
[----:B------:R-:W-:Y:S07]  /*cc00*/  HMMA.16816.F32.BF16 R104, R12, R26, R52 ;  /* 0x0000001a0c68723c */ /* 0x000fee0000041834 */
[----:B------:R-:W-:Y:S01]  /*cc10*/  MOV R52, R93 ;  /* 0x0000005d00347202 */ /* 0x000fe20000000f00 */
[----:B------:R-:W-:Y:S01]  /*cc20*/  IMAD.MOV.U32 R53, RZ, RZ, R94 ;  /* 0x000000ffff357224 */ /* 0x000fe200078e005e */
[----:B------:R-:W-:Y:S01]  /*cc30*/  MOV R54, R95 ;  /* 0x0000005f00367202 */ /* 0x000fe20000000f00 */
[----:B------:R-:W-:Y:S01]  /*cc40*/  HMMA.16816.F32.BF16 R124, R4, R30, R84 ;  /* 0x0000001e047c723c */ /* 0x000fe20000041854 */
[----:B------:R-:W-:-:S07]  /*cc50*/  IMAD.MOV.U32 R55, RZ, RZ, R96 ;  /* 0x000000ffff377224 */ /* 0x000fce00078e0060 */
[----:B---3--:R-:W-:Y:S01]  /*cc60*/  HMMA.16816.F32.BF16 R92, R4, R22, R40 ;  /* 0x00000016045c723c */ /* 0x008fe20000041828 */
[----:B------:R-:W-:Y:S07]  /*cc70*/  LDSM.16.M88.4 R40, [R233+0x3800] ;  /* 0x00380000e928783b */ /* 0x000fee0000000200 */
[C---:B------:R-:W-:Y:S01]  /*cc80*/  HMMA.16816.F32.BF16 R120, R12.reuse, R30, R76 ;  /* 0x0000001e0c78723c */ /* 0x040fe2000004184c */
[----:B------:R-:W1:Y:S06]  /*cc90*/  LDSM.16.M88.4 R28, [R233+0x3000] ;  /* 0x00300000e91c783b */ /* 0x000e6c0000000200 */
[----:B------:R-:W-:Y:S01]  /*cca0*/  MOV R76, R17 ;  /* 0x00000011004c7202 */ /* 0x000fe20000000f00 */
[----:B------:R-:W-:Y:S01]  /*ccb0*/  HMMA.16816.F32.BF16 R116, R12, R24, R64 ;  /* 0x000000180c74723c */ /* 0x000fe20000041840 */
[----:B------:R-:W-:Y:S01]  /*ccc0*/  IMAD.MOV.U32 R77, RZ, RZ, R18 ;  /* 0x000000ffff4d7224 */ /* 0x000fe200078e0012 */
[----:B------:R-:W-:Y:S01]  /*ccd0*/  MOV R78, R19 ;  /* 0x00000013004e7202 */ /* 0x000fe20000000f00 */
[----:B------:R-:W-:-:S04]  /*cce0*/  IMAD.MOV.U32 R79, RZ, RZ, R100 ;  /* 0x000000ffff4f7224 */ /* 0x000fc800078e0064 */
[----:B------:R-:W-:Y:S01]  /*ccf0*/  IMAD.MOV.U32 R67, RZ, RZ, R16 ;  /* 0x000000ffff437224 */ /* 0x000fe200078e0010 */
[C---:B------:R-:W-:Y:S01]  /*cd00*/  HMMA.16816.F32.BF16 R112, R4.reuse, R24, R60 ;  /* 0x000000180470723c */ /* 0x040fe2000004183c */
[----:B------:R-:W-:Y:S01]  /*cd10*/  MOV R64, R97 ;  /* 0x0000006100407202 */ /* 0x000fe20000000f00 */
[----:B------:R-:W-:Y:S01]  /*cd20*/  IMAD.MOV.U32 R65, RZ, RZ, R98 ;  /* 0x000000ffff417224 */ /* 0x000fe200078e0062 */
[----:B------:R-:W-:Y:S01]  /*cd30*/  MOV R66, R99 ;  /* 0x0000006300427202 */ /* 0x000fe20000000f00 */
[----:B------:R-:W-:Y:S03]  /*cd40*/  LDSM.16.M88.4 R16, [R233+0x2800] ;  /* 0x00280000e910783b */ /* 0x000fe60000000200 */
[----:B------:R-:W-:Y:S01]  /*cd50*/  MOV R60, R89 ;  /* 0x00000059003c7202 */ /* 0x000fe20000000f00 */
[----:B------:R-:W-:Y:S01]  /*cd60*/  HMMA.16816.F32.BF16 R108, R4, R26, R56 ;  /* 0x0000001a046c723c */ /* 0x000fe20000041838 */
[----:B------:R-:W2:Y:S01]  /*cd70*/  LDSM.16.M88.4 R24, [R233+0x1800] ;  /* 0x00180000e918783b */ /* 0x000ea20000000200 */
[----:B------:R-:W-:Y:S01]  /*cd80*/  IMAD.MOV.U32 R61, RZ, RZ, R90 ;  /* 0x000000ffff3d7224 */ /* 0x000fe200078e005a */
[----:B------:R-:W-:Y:S01]  /*cd90*/  MOV R62, R91 ;  /* 0x0000005b003e7202 */ /* 0x000fe20000000f00 */
[----:B------:R-:W-:-:S03]  /*cda0*/  IMAD.MOV.U32 R63, RZ, RZ, R80 ;  /* 0x000000ffff3f7224 */ /* 0x000fc600078e0050 */
[----:B------:R-:W-:Y:S01]  /*cdb0*/  MOV R56, R101 ;  /* 0x0000006500387202 */ /* 0x000fe20000000f00 */
[----:B------:R-:W-:Y:S01]  /*cdc0*/  IMAD.MOV.U32 R57, RZ, RZ, R102 ;  /* 0x000000ffff397224 */ /* 0x000fe200078e0066 */
[----:B------:R-:W-:Y:S01]  /*cdd0*/  MOV R58, R103 ;  /* 0x00000067003a7202 */ /* 0x000fe20000000f00 */
[----:B------:R-:W-:Y:S01]  /*cde0*/  IMAD.MOV.U32 R59, RZ, RZ, R88 ;  /* 0x000000ffff3b7224 */ /* 0x000fe200078e0058 */
[-C--:B------:R-:W-:Y:S07]  /*cdf0*/  HMMA.16816.F32.BF16 R100, R12, R20.reuse, R48 ;  /* 0x000000140c64723c */ /* 0x080fee0000041830 */
[----:B------:R-:W-:Y:S01]  /*ce00*/  IMAD.MOV.U32 R51, RZ, RZ, R252 ;  /* 0x000000ffff337224 */ /* 0x000fe200078e00fc */
[----:B------:R-:W-:Y:S01]  /*ce10*/  HMMA.16816.F32.BF16 R96, R4, R20, R44 ;  /* 0x000000140460723c */ /* 0x000fe2000004182c */
[----:B------:R-:W-:Y:S01]  /*ce20*/  MOV R48, R81 ;  /* 0x0000005100307202 */ /* 0x000fe20000000f00 */
[----:B------:R-:W-:Y:S01]  /*ce30*/  IMAD.MOV.U32 R49, RZ, RZ, R82 ;  /* 0x000000ffff317224 */ /* 0x000fe200078e0052 */
[----:B------:R-:W-:-:S04]  /*ce40*/  MOV R50, R83 ;  /* 0x0000005300327202 */ /* 0x000fc80000000f00 */
[----:B------:R-:W-:Y:S01]  /*ce50*/  MOV R44, R243 ;  /* 0x000000f3002c7202 */ /* 0x000fe20000000f00 */
[----:B------:R-:W-:Y:S01]  /*ce60*/  HMMA.16816.F32.BF16 R88, R12, R22, R36 ;  /* 0x000000160c58723c */ /* 0x000fe20000041824 */
[----:B------:R-:W3:Y:S01]  /*ce70*/  LDSM.16.M88.4 R20, [R233+0x2000] ;  /* 0x00200000e914783b */ /* 0x000ee20000000200 */
[----:B------:R-:W-:Y:S01]  /*ce80*/  IMAD.MOV.U32 R45, RZ, RZ, R242 ;  /* 0x000000ffff2d7224 */ /* 0x000fe200078e00f2 */
[----:B------:R-:W-:Y:S01]  /*ce90*/  MOV R46, R241 ;  /* 0x000000f1002e7202 */ /* 0x000fe20000000f00 */
[----:B------:R-:W-:-:S04]  /*cea0*/  IMAD.MOV.U32 R47, RZ, RZ, R75 ;  /* 0x000000ffff2f7224 */ /* 0x000fc800078e004b */
[----:B-1----:R-:W-:Y:S01]  /*ceb0*/  HMMA.16816.F32.BF16 R136, R4, R28, R136 ;  /* 0x0000001c0488723c */ /* 0x002fe20000041888 */
[----:B------:R-:W1:Y:S01]  /*cec0*/  S2R R252, SR_TID.X ;  /* 0x0000000000fc7919 */ /* 0x000e620000002100 */
[----:B------:R-:W-:Y:S01]  /*ced0*/  MOV R36, R74 ;  /* 0x0000004a00247202 */ /* 0x000fe20000000f00 */
[----:B------:R-:W-:Y:S01]  /*cee0*/  IMAD.MOV.U32 R37, RZ, RZ, R3 ;  /* 0x000000ffff257224 */ /* 0x000fe200078e0003 */
[----:B------:R-:W-:Y:S01]  /*cef0*/  MOV R38, R2 ;  /* 0x0000000200267202 */ /* 0x000fe20000000f00 */
[----:B------:R-:W-:Y:S01]  /*cf00*/  IMAD.MOV.U32 R39, RZ, RZ, R0 ;  /* 0x000000ffff277224 */ /* 0x000fe200078e0000 */
[----:B------:R-:W-:Y:S01]  /*cf10*/  UISETP.GE.AND UP0, UPT, UR34, 0x3, UPT ;  /* 0x000000032200788c */ /* 0x000fe2000bf06270 */
[----:B------:R-:W-:-:S04]  /*cf20*/  DEPBAR.LE SB0, 0x0 ;  /* 0x000080000000791a */ /* 0x000fc80000000000 */
[----:B------:R-:W-:Y:S08]  /*cf30*/  HMMA.16816.F32.BF16 R44, R4, R40, R44 ;  /* 0x00000028042c723c */ /* 0x000ff0000004182c */
[----:B------:R-:W-:Y:S05]  /*cf40*/  HMMA.16816.F32.BF16 R132, R12, R42, R132 ;  /* 0x0000002a0c84723c */ /* 0x000fea0000041884 */
[----:B------:R-:W-:Y:S01]  /*cf50*/  MOV R242, R136 ;  /* 0x0000008800f27202 */ /* 0x000fe20000000f00 */
[----:B------:R-:W-:-:S02]  /*cf60*/  IMAD.MOV.U32 R241, RZ, RZ, R139 ;  /* 0x000000fffff17224 */ /* 0x000fc400078e008b */
[C---:B--2---:R-:W-:Y:S08]  /*cf70*/  HMMA.16816.F32.BF16 R84, R4.reuse, R24, R200 ;  /* 0x000000180454723c */ /* 0x044ff000000418c8 */
[----:B------:R-:W-:Y:S01]  /*cf80*/  HMMA.16816.F32.BF16 R80, R4, R26, R224 ;  /* 0x0000001a0450723c */ /* 0x000fe200000418e0 */
[----:B------:R-:W-:Y:S01]  /*cf90*/  MOV R3, R45 ;  /* 0x0000002d00037202 */ /* 0x000fe20000000f00 */
[----:B------:R-:W-:Y:S01]  /*cfa0*/  IMAD.MOV.U32 R2, RZ, RZ, R44 ;  /* 0x000000ffff027224 */ /* 0x000fe200078e002c */
[----:B------:R-:W-:Y:S01]  /*cfb0*/  MOV R75, R47 ;  /* 0x0000002f004b7202 */ /* 0x000fe20000000f00 */
[----:B------:R-:W-:-:S04]  /*cfc0*/  IMAD.MOV.U32 R74, RZ, RZ, R46 ;  /* 0x000000ffff4a7224 */ /* 0x000fc800078e002e */
[C---:B------:R-:W-:Y:S07]  /*cfd0*/  HMMA.16816.F32.BF16 R200, R4.reuse, R16, R36 ;  /* 0x0000001004c8723c */ /* 0x040fee0000041824 */
[----:B------:R-:W-:Y:S01]  /*cfe0*/  IMAD.MOV.U32 R38, RZ, RZ, R138 ;  /* 0x000000ffff267224 */ /* 0x000fe200078e008a */
[C---:B------:R-:W-:Y:S07]  /*cff0*/  HMMA.16816.F32.BF16 R224, R4.reuse, R18, R32 ;  /* 0x0000001204e0723c */ /* 0x040fee0000041820 */
[----:B------:R-:W-:Y:S01]  /*d000*/  MOV R32, R137 ;  /* 0x0000008900207202 */ /* 0x000fe20000000f00 */
[C---:B------:R-:W-:Y:S08]  /*d010*/  HMMA.16816.F32.BF16 R44, R4.reuse, R42, R48 ;  /* 0x0000002a042c723c */ /* 0x040ff00000041830 */
[C---:B---3--:R-:W-:Y:S08]  /*d020*/  HMMA.16816.F32.BF16 R76, R4.reuse, R20, R76 ;  /* 0x00000014044c723c */ /* 0x048ff0000004184c */
[C---:B------:R-:W-:Y:S08]  /*d030*/  HMMA.16816.F32.BF16 R64, R4.reuse, R22, R64 ;  /* 0x000000160440723c */ /* 0x040ff00000041840 */
[----:B------:R-:W-:Y:S07]  /*d040*/  HMMA.16816.F32.BF16 R136, R4, R30, R68 ;  /* 0x0000001e0488723c */ /* 0x000fee0000041844 */
[----:B------:R-:W-:Y:S01]  /*d050*/  FMUL.FTZ R6, R128, c[0x0][0x2ec] ;  /* 0x0000bb0080067a20 */ /* 0x000fe20000410000 */
[----:B------:R-:W-:Y:S01]  /*d060*/  HMMA.16816.F32.BF16 R52, R12, R20, R52 ;  /* 0x000000140c34723c */ /* 0x000fe20000041834 */
[----:B-1----:R-:W-:-:S07]  /*d070*/  SHF.L.U32 R252, R252, 0x1, RZ ;  /* 0x00000001fcfc7819 */ /* 0x002fce00000006ff */
[C---:B------:R-:W-:Y:S08]  /*d080*/  HMMA.16816.F32.BF16 R48, R12.reuse, R22, R248 ;  /* 0x000000160c30723c */ /* 0x040ff000000418f8 */
[C---:B------:R-:W-:Y:S01]  /*d090*/  HMMA.16816.F32.BF16 R20, R12.reuse, R28, R208 ;  /* 0x0000001c0c14723c */ /* 0x040fe200000418d0 */
[----:B------:R1:W-:Y:S01]  /*d0a0*/  MUFU.TANH R211, R6 ;  /* 0x0000000600d37308 */ /* 0x0003e20000002400 */
[----:B------:R-:W-:Y:S01]  /*d0b0*/  IMAD.U32 R0, RZ, RZ, UR8 ;  /* 0x00000008ff007e24 */ /* 0x000fe2000f8e00ff */
[----:B------:R-:W-:Y:S01]  /*d0c0*/  LOP3.LUT R252, R252, 0x6, RZ, 0xc0, !PT ;  /* 0x00000006fcfc7812 */ /* 0x000fe200078ec0ff */
        /* <DEDUP_REMOVED lines=10> */
[----:B------:R-:W-:Y:S01]  /*d170*/  MOV R70, R136 ;  /* 0x0000008800467202 */ /* 0x000fe20000000f00 */
[----:B-1----:R-:W-:Y:S01]  /*d180*/  FMUL.FTZ R6, R129, c[0x0][0x2ec] ;  /* 0x0000bb0081067a20 */ /* 0x002fe20000410000 */
[----:B------:R-:W-:Y:S01]  /*d190*/  LEA R0, R0, R252, 0x7 ;  /* 0x000000fc00007211 */ /* 0x000fe200078e38ff */
[----:B------:R-:W-:Y:S01]  /*d1a0*/  HMMA.16816.F32.BF16 R44, R12, R16, R244 ;  /* 0x000000100c2c723c */ /* 0x000fe200000418f4 */
[----:B------:R1:W5:Y:S01]  /*d1b0*/  LDL.LU.64 R138, [R1+0x110] ;  /* 0x00011000018a7983 */ /* 0x0003620000300a00 */
[----:B------:R2:W-:Y:S01]  /*d1c0*/  MUFU.TANH R208, R6 ;  /* 0x0000000600d07308 */ /* 0x0005e20000002400 */
[----:B------:R-:W-:-:S05]  /*d1d0*/  IMAD.MOV.U32 R252, RZ, RZ, R135 ;  /* 0x000000fffffc7224 */ /* 0x000fca00078e0087 */
[C---:B------:R-:W-:Y:S08]  /*d1e0*/  HMMA.16816.F32.BF16 R248, R12.reuse, R40, R212 ;  /* 0x000000280cf8723c */ /* 0x040ff000000418d4 */
[C---:B------:R-:W-:Y:S01]  /*d1f0*/  HMMA.16816.F32.BF16 R56, R12.reuse, R26, R56 ;  /* 0x0000001a0c38723c */ /* 0x040fe20000041838 */
[----:B------:R-:W-:Y:S01]  /*d200*/  MOV R210, R69 ;  /* 0x0000004500d27202 */ /* 0x000fe20000000f00 */
[----:B--2---:R-:W-:Y:S01]  /*d210*/  FMUL.FTZ R6, R130, c[0x0][0x2ec] ;  /* 0x0000bb0082067a20 */ /* 0x004fe20000410000 */
[----:B------:R-:W-:Y:S01]  /*d220*/  MOV R17, R3 ;  /* 0x0000000300117202 */ /* 0x000fe20000000f00 */
[----:B------:R1:W5:Y:S01]  /*d230*/  LDL.LU.64 R136, [R1+0x108] ;  /* 0x0001080001887983 */ /* 0x0003620000300a00 */
[----:B------:R-:W-:Y:S01]  /*d240*/  IMAD.MOV.U32 R41, RZ, RZ, R134 ;  /* 0x000000ffff297224 */ /* 0x000fe200078e0086 */
[----:B------:R2:W-:Y:S01]  /*d250*/  MUFU.TANH R132, R6 ;  /* 0x0000000600847308 */ /* 0x0005e20000002400 */
[C---:B------:R-:W-:Y:S01]  /*d260*/  IADD3 R35, R0.reuse, 0x8, RZ ;  /* 0x0000000800237810 */ /* 0x040fe20007ffe0ff */
[----:B------:R-:W-:Y:S01]  /*d270*/  HMMA.16816.F32.BF16 R244, R12, R30, R216 ;  /* 0x0000001e0cf4723c */ /* 0x000fe200000418d8 */
[----:B------:R-:W-:-:S02]  /*d280*/  IADD3 R34, R0, 0x9, RZ ;  /* 0x0000000900227810 */ /* 0x000fc40007ffe0ff */
[C---:B------:R-:W-:Y:S02]  /*d290*/  IADD3 R36, R0.reuse, 0x1, RZ ;  /* 0x0000000100247810 */ /* 0x040fe40007ffe0ff */
[C---:B------:R-:W-:Y:S01]  /*d2a0*/  IADD3 R33, R0.reuse, 0x10, RZ ;  /* 0x0000001000217810 */ /* 0x040fe20007ffe0ff */
[----:B------:R-:W-:Y:S01]  /*d2b0*/  I2F R7, R35 ;  /* 0x0000002300077306 */ /* 0x000fe20000201400 */
[----:B------:R-:W-:Y:S01]  /*d2c0*/  IMAD.MOV.U32 R219, RZ, RZ, R39 ;  /* 0x000000ffffdb7224 */ /* 0x000fe200078e0027 */
[----:B------:R-:W-:Y:S01]  /*d2d0*/  HMMA.16816.F32.BF16 R24, R12, R18, R220 ;  /* 0x000000120c18723c */ /* 0x000fe200000418dc */
[----:B------:R-:W-:Y:S02]  /*d2e0*/  MOV R218, R242 ;  /* 0x000000f200da7202 */ /* 0x000fe40000000f00 */
[-C--:B------:R-:W-:Y:S02]  /*d2f0*/  ISETP.GE.AND P3, PT, R0, R8.reuse, PT ;  /* 0x000000080000720c */ /* 0x080fe40003f66270 */
[----:B------:R-:W-:Y:S01]  /*d300*/  ISETP.GE.AND P0, PT, R36, R8, PT ;  /* 0x000000082400720c */ /* 0x000fe20003f06270 */
[----:B--2---:R-:W-:Y:S01]  /*d310*/  FMUL.FTZ R6, R131, c[0x0][0x2ec] ;  /* 0x0000bb0083067a20 */ /* 0x004fe20000410000 */
[----:B------:R-:W-:Y:S01]  /*d320*/  MOV R222, R32 ;  /* 0x0000002000de7202 */ /* 0x000fe20000000f00 */
[----:B------:R-:W-:Y:S01]  /*d330*/  IMAD.MOV.U32 R220, RZ, RZ, R2 ;  /* 0x000000ffffdc7224 */ /* 0x000fe200078e0002 */
[----:B------:R-:W-:Y:S01]  /*d340*/  IADD3 R32, R0, 0x11, RZ ;  /* 0x0000001100207810 */ /* 0x000fe20007ffe0ff */
[----:B------:R2:W-:Y:S01]  /*d350*/  MUFU.TANH R135, R6 ;  /* 0x0000000600877308 */ /* 0x0005e20000002400 */
[----:B------:R-:W-:Y:S01]  /*d360*/  IMAD.MOV.U32 R221, RZ, RZ, R4 ;  /* 0x000000ffffdd7224 */ /* 0x000fe200078e0004 */
[-C--:B------:R-:W-:Y:S01]  /*d370*/  ISETP.GE.AND P2, PT, R35, R8.reuse, PT ;  /* 0x000000082300720c */ /* 0x080fe20003f46270 */
[----:B------:R-:W-:Y:S01]  /*d380*/  IMAD.MOV.U32 R223, RZ, RZ, R5 ;  /* 0x000000ffffdf7224 */ /* 0x000fe200078e0005 */
[----:B------:R-:W-:-:S02]  /*d390*/  ISETP.GE.AND P4, PT, R34, R8, PT ;  /* 0x000000082200720c */ /* 0x000fc40003f86270 */
[-C--:B------:R-:W-:Y:S02]  /*d3a0*/  ISETP.GE.AND P5, PT, R32, R8.reuse, PT ;  /* 0x000000082000720c */ /* 0x080fe40003fa6270 */
[----:B------:R-:W3:Y:S01]  /*d3b0*/  I2F R5, R0 ;  /* 0x0000000000057306 */ /* 0x000ee20000201400 */
[----:B------:R-:W-:Y:S01]  /*d3c0*/  ISETP.GE.AND P6, PT, R33, R8, PT ;  /* 0x000000082100720c */ /* 0x000fe20003fc6270 */
[----:B--2---:R-:W-:-:S06]  /*d3d0*/  FMUL.FTZ R6, R204, c[0x0][0x2ec] ;  /* 0x0000bb00cc067a20 */ /* 0x004fcc0000410000 */
[----:B------:R-:W-:Y:S01]  /*d3e0*/  I2F R3, R34 ;  /* 0x0000002200037306 */ /* 0x000fe20000201400 */
[----:B---3--:R-:W-:-:S07]  /*d3f0*/  FFMA.FTZ R213, R5, UR4, R132 ;  /* 0x0000000405d57c23 */ /* 0x008fce0008010084 */
[----:B------:R2:W-:Y:S01]  /*d400*/  MUFU.TANH R31, R6 ;  /* 0x00000006001f7308 */ /* 0x0005e20000002400 */
[----:B------:R-:W-:-:S05]  /*d410*/  FFMA.FTZ R211, R5, UR4, R211 ;  /* 0x0000000405d37c23 */ /* 0x000fca00080100d3 */
[----:B------:R-:W-:Y:S02]  /*d420*/  FSEL R211, R211, -INF , !P3 ;  /* 0xff800000d3d37808 */ /* 0x000fe40005800000 */
[----:B------:R-:W-:Y:S01]  /*d430*/  I2F R4, R32 ;  /* 0x0000002000047306 */ /* 0x000fe20000201400 */
[----:B--2---:R-:W-:-:S07]  /*d440*/  FMUL.FTZ R6, R205, c[0x0][0x2ec] ;  /* 0x0000bb00cd067a20 */ /* 0x004fce0000410000 */
[----:B------:R-:W2:Y:S08]  /*d450*/  I2F R16, R36 ;  /* 0x0000002400107306 */ /* 0x000eb00000201400 */
[----:B------:R3:W-:Y:S08]  /*d460*/  MUFU.TANH R133, R6 ;  /* 0x0000000600857308 */ /* 0x0007f00000002400 */
[----:B------:R-:W-:Y:S01]  /*d470*/  I2F R2, R33 ;  /* 0x0000002100027306 */ /* 0x000fe20000201400 */
[----:B--2---:R-:W-:-:S05]  /*d480*/  FFMA.FTZ R208, R16, UR4, R208 ;  /* 0x0000000410d07c23 */ /* 0x004fca00080100d0 */
[----:B------:R-:W-:Y:S01]  /*d490*/  FSEL R208, R208, -INF , !P0 ;  /* 0xff800000d0d07808 */ /* 0x000fe20004000000 */
[----:B---3--:R-:W-:-:S04]  /*d4a0*/  FMUL.FTZ R6, R206, c[0x0][0x2ec] ;  /* 0x0000bb00ce067a20 */ /* 0x008fc80000410000 */
[----:B------:R2:W3:Y:S02]  /*d4b0*/  MUFU.TANH R30, R6 ;  /* 0x00000006001e7308 */ /* 0x0004e40000002400 */
[----:B--2---:R-:W-:Y:S02]  /*d4c0*/  FMUL.FTZ R6, R207, c[0x0][0x2ec] ;  /* 0x0000bb00cf067a20 */ /* 0x004fe40000410000 */
[----:B---3--:R-:W-:Y:S01]  /*d4d0*/  FFMA.FTZ R217, R5, UR4, R30 ;  /* 0x0000000405d97c23 */ /* 0x008fe2000801001e */
[----:B------:R-:W-:-:S03]  /*d4e0*/  IADD3 R30, R0, 0x19, RZ ;  /* 0x00000019001e7810 */ /* 0x000fc60007ffe0ff */
[----:B------:R2:W-:Y:S01]  /*d4f0*/  MUFU.TANH R130, R6 ;  /* 0x0000000600827308 */ /* 0x0005e20000002400 */
[----:B------:R-:W-:Y:S01]  /*d500*/  BAR.SYNC.DEFER_BLOCKING 0x0 ;  /* 0x0000000000007b1d */ /* 0x000fe20000010000 */
[----:B------:R-:W-:Y:S01]  /*d510*/  ISETP.GE.AND P0, PT, R30, R8, PT ;  /* 0x000000081e00720c */ /* 0x000fe20003f06270 */
[----:B--2---:R-:W-:-:S05]  /*d520*/  FMUL.FTZ R6, R120, c[0x0][0x2ec] ;  /* 0x0000bb0078067a20 */ /* 0x004fca0000410000 */
[----:B------:R2:W3:Y:S02]  /*d530*/  MUFU.TANH R129, R6 ;  /* 0x0000000600817308 */ /* 0x0004e40000002400 */
[----:B--2---:R-:W-:Y:S02]  /*d540*/  FMUL.FTZ R6, R121, c[0x0][0x2ec] ;  /* 0x0000bb0079067a20 */ /* 0x004fe40000410000 */
[----:B---3--:R-:W-:-:S04]  /*d550*/  FFMA.FTZ R204, R7, UR4, R129 ;  /* 0x0000000407cc7c23 */ /* 0x008fc80008010081 */
[----:B------:R2:W-:Y:S01]  /*d560*/  MUFU.TANH R134, R6 ;  /* 0x0000000600867308 */ /* 0x0005e20000002400 */
[----:B------:R-:W-:Y:S01]  /*d570*/  FSEL R204, R204, -INF , !P2 ;  /* 0xff800000cccc7808 */ /* 0x000fe20005000000 */
[----:B--2---:R-:W-:-:S06]  /*d580*/  FMUL.FTZ R6, R122, c[0x0][0x2ec] ;  /* 0x0000bb007a067a20 */ /* 0x004fcc0000410000 */
[----:B------:R2:W3:Y:S02]  /*d590*/  MUFU.TANH R128, R6 ;  /* 0x0000000600807308 */ /* 0x0004e40000002400 */
[----:B--2---:R-:W-:Y:S02]  /*d5a0*/  FMUL.FTZ R6, R123, c[0x0][0x2ec] ;  /* 0x0000bb007b067a20 */ /* 0x004fe40000410000 */
[----:B---3--:R-:W-:-:S04]  /*d5b0*/  FFMA.FTZ R207, R7, UR4, R128 ;  /* 0x0000000407cf7c23 */ /* 0x008fc80008010080 */
[----:B------:R2:W-:Y:S02]  /*d5c0*/  MUFU.TANH R131, R6 ;  /* 0x0000000600837308 */ /* 0x0005e40000002400 */
[----:B--2---:R-:W-:-:S06]  /*d5d0*/  FMUL.FTZ R6, R124, c[0x0][0x2ec] ;  /* 0x0000bb007c067a20 */ /* 0x004fcc0000410000 */
[----:B------:R2:W-:Y:S02]  /*d5e0*/  MUFU.TANH R120, R6 ;  /* 0x0000000600787308 */ /* 0x0005e40000002400 */
[----:B--2---:R-:W-:-:S06]  /*d5f0*/  FMUL.FTZ R6, R125, c[0x0][0x2ec] ;  /* 0x0000bb007d067a20 */ /* 0x004fcc0000410000 */
[----:B------:R2:W-:Y:S02]  /*d600*/  MUFU.TANH R125, R6 ;  /* 0x00000006007d7308 */ /* 0x0005e40000002400 */
[----:B--2---:R-:W-:-:S06]  /*d610*/  FMUL.FTZ R6, R126, c[0x0][0x2ec] ;  /* 0x0000bb007e067a20 */ /* 0x004fcc0000410000 */
[----:B------:R2:W-:Y:S02]  /*d620*/  MUFU.TANH R29, R6 ;  /* 0x00000006001d7308 */ /* 0x0005e40000002400 */
[----:B--2---:R-:W-:Y:S01]  /*d630*/  FMUL.FTZ R6, R127, c[0x0][0x2ec] ;  /* 0x0000bb007f067a20 */ /* 0x004fe20000410000 */
[----:B------:R-:W-:Y:S01]  /*d640*/  MOV R127, R220 ;  /* 0x000000dc007f7202 */ /* 0x000fe20000000f00 */
[----:B------:R-:W-:-:S04]  /*d650*/  IMAD.MOV.U32 R220, RZ, RZ, R74 ;  /* 0x000000ffffdc7224 */ /* 0x000fc800078e004a */
[----:B------:R2:W-:Y:S02]  /*d660*/  MUFU.TANH R122, R6 ;  /* 0x00000006007a7308 */ /* 0x0005e40000002400 */
[----:B--2---:R-:W-:-:S06]  /*d670*/  FMUL.FTZ R6, R116, c[0x0][0x2ec] ;  /* 0x0000bb0074067a20 */ /* 0x004fcc0000410000 */
[----:B------:R2:W3:Y:S02]  /*d680*/  MUFU.TANH R121, R6 ;  /* 0x0000000600797308 */ /* 0x0004e40000002400 */
[----:B--2---:R-:W-:Y:S02]  /*d690*/  FMUL.FTZ R6, R117, c[0x0][0x2ec] ;  /* 0x0000bb0075067a20 */ /* 0x004fe40000410000 */
[----:B---3--:R-:W-:-:S04]  /*d6a0*/  FFMA.FTZ R132, R2, UR4, R121 ;  /* 0x0000000402847c23 */ /* 0x008fc80008010079 */
[----:B------:R2:W3:Y:S02]  /*d6b0*/  MUFU.TANH R124, R6 ;  /* 0x00000006007c7308 */ /* 0x0004e40000002400 */
[----:B--2---:R-:W-:Y:S02]  /*d6c0*/  FMUL.FTZ R6, R118, c[0x0][0x2ec] ;  /* 0x0000bb0076067a20 */ /* 0x004fe40000410000 */
[----:B---3--:R-:W-:-:S04]  /*d6d0*/  FFMA.FTZ R129, R4, UR4, R124 ;  /* 0x0000000404817c23 */ /* 0x008fc8000801007c */
[----:B------:R2:W-:Y:S01]  /*d6e0*/  MUFU.TANH R117, R6 ;  /* 0x0000000600757308 */ /* 0x0005e20000002400 */
[----:B------:R-:W-:Y:S01]  /*d6f0*/  FSEL R129, R129, -INF , !P5 ;  /* 0xff80000081817808 */ /* 0x000fe20006800000 */
[----:B--2---:R-:W-:-:S06]  /*d700*/  FMUL.FTZ R6, R119, c[0x0][0x2ec] ;  /* 0x0000bb0077067a20 */ /* 0x004fcc0000410000 */
[----:B------:R2:W-:Y:S02]  /*d710*/  MUFU.TANH R123, R6 ;  /* 0x00000006007b7308 */ /* 0x0005e40000002400 */
[----:B--2---:R-:W-:-:S06]  /*d720*/  FMUL.FTZ R6, R112, c[0x0][0x2ec] ;  /* 0x0000bb0070067a20 */ /* 0x004fcc0000410000 */
[----:B------:R2:W-:Y:S02]  /*d730*/  MUFU.TANH R116, R6 ;  /* 0x0000000600747308 */ /* 0x0005e40000002400 */
[----:B--2---:R-:W-:-:S06]  /*d740*/  FMUL.FTZ R6, R113, c[0x0][0x2ec] ;  /* 0x0000bb0071067a20 */ /* 0x004fcc0000410000 */
[----:B------:R2:W-:Y:S02]  /*d750*/  MUFU.TANH R118, R6 ;  /* 0x0000000600767308 */ /* 0x0005e40000002400 */
[----:B--2---:R-:W-:-:S06]  /*d760*/  FMUL.FTZ R6, R114, c[0x0][0x2ec] ;  /* 0x0000bb0072067a20 */ /* 0x004fcc0000410000 */
[----:B------:R2:W-:Y:S02]  /*d770*/  MUFU.TANH R28, R6 ;  /* 0x00000006001c7308 */ /* 0x0005e40000002400 */
        /* <DEDUP_REMOVED lines=15> */
[----:B--2---:R-:W-:Y:S02]  /*d870*/  FMUL.FTZ R6, R110, c[0x0][0x2ec] ;  /* 0x0000bb006e067a20 */ /* 0x004fe40000410000 */
[----:B------:R-:W-:-:S04]  /*d880*/  IMAD.MOV.U32 R110, RZ, RZ, R17 ;  /* 0x000000ffff6e7224 */ /* 0x000fc800078e0011 */
[----:B------:R2:W-:Y:S02]  /*d890*/  MUFU.TANH R12, R6 ;  /* 0x00000006000c7308 */ /* 0x0005e40000002400 */
[----:B--2---:R-:W-:Y:S01]  /*d8a0*/  FMUL.FTZ R6, R111, c[0x0][0x2ec] ;  /* 0x0000bb006f067a20 */ /* 0x004fe20000410000 */
[----:B------:R-:W-:-:S05]  /*d8b0*/  MOV R111, R75 ;  /* 0x0000004b006f7202 */ /* 0x000fca0000000f00 */
        /* <DEDUP_REMOVED lines=99> */
[----:B------:R2:W-:Y:S01]  /*def0*/  MUFU.TANH R58, R6 ;  /* 0x00000006003a7308 */ /* 0x0005e20000002400 */
[----:B------:R-:W-:Y:S02]  /*df00*/  FFMA.FTZ R210, R16, UR4, R135 ;  /* 0x0000000410d27c23 */ /* 0x000fe40008010087 */
[----:B--2---:R-:W-:Y:S01]  /*df10*/  FMUL.FTZ R6, R44, c[0x0][0x2ec] ;  /* 0x0000bb002c067a20 */ /* 0x004fe20000410000 */
[----:B------:R-:W-:Y:S01]  /*df20*/  MOV R44, R220 ;  /* 0x000000dc002c7202 */ /* 0x000fe20000000f00 */
[----:B------:R-:W-:Y:S01]  /*df30*/  IMAD.MOV.U32 R220, RZ, RZ, R221 ;  /* 0x000000ffffdc7224 */ /* 0x000fe200078e00dd */
[----:B------:R-:W-:Y:S02]  /*df40*/  MOV R221, R222 ;  /* 0x000000de00dd7202 */ /* 0x000fe40000000f00 */
[----:B------:R2:W-:Y:S01]  /*df50*/  MUFU.TANH R63, R6 ;  /* 0x00000006003f7308 */ /* 0x0005e20000002400 */
[----:B------:R-:W-:Y:S02]  /*df60*/  IMAD.MOV.U32 R222, RZ, RZ, R38 ;  /* 0x000000ffffde7224 */ /* 0x000fe400078e0026 */
[----:B--2---:R-:W-:-:S05]  /*df70*/  FMUL.FTZ R6, R45, c[0x0][0x2ec] ;  /* 0x0000bb002d067a20 */ /* 0x004fca0000410000 */
[----:B------:R2:W-:Y:S02]  /*df80*/  MUFU.TANH R66, R6 ;  /* 0x0000000600427308 */ /* 0x0005e40000002400 */
[----:B--2---:R-:W-:-:S06]  /*df90*/  FMUL.FTZ R6, R46, c[0x0][0x2ec] ;  /* 0x0000bb002e067a20 */ /* 0x004fcc0000410000 */
[----:B------:R2:W-:Y:S02]  /*dfa0*/  MUFU.TANH R54, R6 ;  /* 0x0000000600367308 */ /* 0x0005e40000002400 */
[----:B--2---:R-:W-:-:S06]  /*dfb0*/  FMUL.FTZ R6, R47, c[0x0][0x2ec] ;  /* 0x0000bb002f067a20 */ /* 0x004fcc0000410000 */
[----:B------:R2:W-:Y:S02]  /*dfc0*/  MUFU.TANH R62, R6 ;  /* 0x00000006003e7308 */ /* 0x0005e40000002400 */
[----:B--2---:R-:W-:Y:S02]  /*dfd0*/  FMUL.FTZ R6, R200, c[0x0][0x2ec] ;  /* 0x0000bb00c8067a20 */ /* 0x004fe40000410000 */
[----:B------:R-:W-:-:S04]  /*dfe0*/  FFMA.FTZ R200, R3, UR4, R134 ;  /* 0x0000000403c87c23 */ /* 0x000fc80008010086 */
[----:B------:R2:W-:Y:S01]  /*dff0*/  MUFU.TANH R39, R6 ;  /* 0x0000000600277308 */ /* 0x0005e20000002400 */
[----:B------:R-:W-:Y:S01]  /*e000*/  FFMA.FTZ R134, R2, UR4, R117 ;  /* 0x0000000402867c23 */ /* 0x000fe20008010075 */
[----:B------:R-:W-:Y:S01]  /*e010*/  FSEL R200, R200, -INF , !P4 ;  /* 0xff800000c8c87808 */ /* 0x000fe20006000000 */
[----:B--2---:R-:W-:-:S05]  /*e020*/  FMUL.FTZ R6, R201, c[0x0][0x2ec] ;  /* 0x0000bb00c9067a20 */ /* 0x004fca0000410000 */
[----:B------:R2:W-:Y:S02]  /*e030*/  MUFU.TANH R53, R6 ;  /* 0x0000000600357308 */ /* 0x0005e40000002400 */
[----:B--2---:R-:W-:Y:S02]  /*e040*/  FMUL.FTZ R6, R202, c[0x0][0x2ec] ;  /* 0x0000bb00ca067a20 */ /* 0x004fe40000410000 */
[----:B------:R-:W-:-:S04]  /*e050*/  FFMA.FTZ R202, R3, UR4, R131 ;  /* 0x0000000403ca7c23 */ /* 0x000fc80008010083 */
[----:B------:R2:W-:Y:S01]  /*e060*/  MUFU.TANH R14, R6 ;  /* 0x00000006000e7308 */ /* 0x0005e20000002400 */
[C---:B------:R-:W-:Y:S02]  /*e070*/  FFMA.FTZ R131, R4.reuse, UR4, R123 ;  /* 0x0000000404837c23 */ /* 0x040fe4000801007b */
[----:B--2---:R-:W-:Y:S01]  /*e080*/  FMUL.FTZ R6, R203, c[0x0][0x2ec] ;  /* 0x0000bb00cb067a20 */ /* 0x004fe20000410000 */
[----:B------:R-:W-:Y:S01]  /*e090*/  MOV R203, R222 ;  /* 0x000000de00cb7202 */ /* 0x000fe20000000f00 */
[----:B------:R-:W-:-:S03]  /*e0a0*/  FFMA.FTZ R222, R4, UR4, R118 ;  /* 0x0000000404de7c23 */ /* 0x000fc60008010076 */
[----:B------:R2:W-:Y:S01]  /*e0b0*/  MUFU.TANH R47, R6 ;  /* 0x00000006002f7308 */ /* 0x0005e20000002400 */
[----:B------:R-:W-:Y:S02]  /*e0c0*/  FMUL.FTZ R4, R218, c[0x0][0x2ec] ;  /* 0x0000bb00da047a20 */ /* 0x000fe40000410000 */
[----:B--2---:R-:W-:Y:S01]  /*e0d0*/  FMUL.FTZ R6, R24, c[0x0][0x2ec] ;  /* 0x0000bb0018067a20 */ /* 0x004fe20000410000 */
[----:B------:R-:W-:Y:S01]  /*e0e0*/  MOV R24, R219 ;  /* 0x000000db00187202 */ /* 0x000fe20000000f00 */
[----:B------:R-:W-:Y:S01]  /*e0f0*/  FFMA.FTZ R219, R5, UR4, R31 ;  /* 0x0000000405db7c23 */ /* 0x000fe2000801001f */
[----:B------:R-:W-:Y:S02]  /*e100*/  IADD3 R31, R0, 0x18, RZ ;  /* 0x00000018001f7810 */ /* 0x000fe40007ffe0ff */
[----:B------:R2:W-:Y:S02]  /*e110*/  MUFU.TANH R61, R6 ;  /* 0x00000006003d7308 */ /* 0x0005e40000002400 */
[----:B------:R-:W-:-:S06]  /*e120*/  ISETP.GE.AND P3, PT, R31, R8, PT ;  /* 0x000000081f00720c */ /* 0x000fcc0003f66270 */
[----:B------:R-:W3:Y:S01]  /*e130*/  I2F R5, R30 ;  /* 0x0000001e00057306 */ /* 0x000ee20000201400 */
[----:B--2---:R-:W-:Y:S01]  /*e140*/  FMUL.FTZ R6, R25, c[0x0][0x2ec] ;  /* 0x0000bb0019067a20 */ /* 0x004fe20000410000 */
[----:B------:R-:W-:-:S06]  /*e150*/  IADD3 R25, R0, 0x30, RZ ;  /* 0x0000003000197810 */ /* 0x000fcc0007ffe0ff */
[----:B------:R2:W-:Y:S01]  /*e160*/  MUFU.TANH R78, R6 ;  /* 0x00000006004e7308 */ /* 0x0005e20000002400 */
[C---:B---3--:R-:W-:Y:S02]  /*e170*/  FFMA.FTZ R214, R5.reuse, UR4, R109 ;  /* 0x0000000405d67c23 */ /* 0x048fe4000801006d */
[----:B------:R-:W-:Y:S02]  /*e180*/  FFMA.FTZ R212, R5, UR4, R106 ;  /* 0x0000000405d47c23 */ /* 0x000fe4000801006a */
[----:B------:R-:W-:Y:S02]  /*e190*/  IMAD.MOV.U32 R109, RZ, RZ, R95 ;  /* 0x000000ffff6d7224 */ /* 0x000fe400078e005f */
[----:B------:R-:W-:Y:S02]  /*e1a0*/  IMAD.MOV.U32 R95, RZ, RZ, R110 ;  /* 0x000000ffff5f7224 */ /* 0x000fe400078e006e */
[----:B--2---:R-:W-:Y:S01]  /*e1b0*/  FMUL.FTZ R6, R26, c[0x0][0x2ec] ;  /* 0x0000bb001a067a20 */ /* 0x004fe20000410000 */
[----:B------:R-:W-:-:S03]  /*e1c0*/  IADD3 R26, R0, 0x29, RZ ;  /* 0x00000029001a7810 */ /* 0x000fc60007ffe0ff */
[----:B------:R2:W-:Y:S01]  /*e1d0*/  MUFU.TANH R52, R6 ;  /* 0x0000000600347308 */ /* 0x0005e20000002400 */
[----:B------:R-:W-:Y:S01]  /*e1e0*/  ISETP.GE.AND P5, PT, R26, R8, PT ;  /* 0x000000081a00720c */ /* 0x000fe20003fa6270 */
[----:B--2---:R-:W-:Y:S01]  /*e1f0*/  FMUL.FTZ R6, R27, c[0x0][0x2ec] ;  /* 0x0000bb001b067a20 */ /* 0x004fe20000410000 */
[----:B------:R-:W-:-:S05]  /*e200*/  IADD3 R27, R0, 0x28, RZ ;  /* 0x00000028001b7810 */ /* 0x000fca0007ffe0ff */
[----:B------:R2:W-:Y:S02]  /*e210*/  MUFU.TANH R65, R6 ;  /* 0x0000000600417308 */ /* 0x0005e40000002400 */
[----:B--2---:R-:W-:Y:S02]  /*e220*/  FMUL.FTZ R6, R224, c[0x0][0x2ec] ;  /* 0x0000bb00e0067a20 */ /* 0x004fe40000410000 */
[----:B------:R-:W-:-:S04]  /*e230*/  FFMA.FTZ R224, R3, UR4, R122 ;  /* 0x0000000403e07c23 */ /* 0x000fc8000801007a */
[----:B------:R2:W-:Y:S01]  /*e240*/  MUFU.TANH R46, R6 ;  /* 0x00000006002e7308 */ /* 0x0005e20000002400 */
[----:B------:R-:W-:-:S05]  /*e250*/  FFMA.FTZ R122, R5, UR4, R119 ;  /* 0x00000004057a7c23 */ /* 0x000fca0008010077 */
[----:B------:R-:W-:Y:S01]  /*e260*/  FSEL R122, R122, -INF , !P0 ;  /* 0xff8000007a7a7808 */ /* 0x000fe20004000000 */
[----:B--2---:R-:W-:Y:S02]  /*e270*/  FMUL.FTZ R6, R225, c[0x0][0x2ec] ;  /* 0x0000bb00e1067a20 */ /* 0x004fe40000410000 */
[----:B------:R-:W-:Y:S01]  /*e280*/  FFMA.FTZ R225, R7, UR4, R29 ;  /* 0x0000000407e17c23 */ /* 0x000fe2000801001d */
[----:B------:R-:W-:Y:S01]  /*e290*/  IADD3 R29, R0, 0x20, RZ ;  /* 0x00000020001d7810 */ /* 0x000fe20007ffe0ff */
[----:B------:R2:W-:Y:S03]  /*e2a0*/  MUFU.TANH R55, R6 ;  /* 0x0000000600377308 */ /* 0x0005e60000002400 */
[----:B------:R-:W-:Y:S01]  /*e2b0*/  ISETP.GE.AND P2, PT, R29, R8, PT ;  /* 0x000000081d00720c */ /* 0x000fe20003f46270 */
[----:B--2---:R-:W-:Y:S02]  /*e2c0*/  FMUL.FTZ R6, R226, c[0x0][0x2ec] ;  /* 0x0000bb00e2067a20 */ /* 0x004fe40000410000 */
[----:B------:R-:W-:-:S02]  /*e2d0*/  FFMA.FTZ R226, R2, UR4, R116 ;  /* 0x0000000402e27c23 */ /* 0x000fc40008010074 */
[----:B------:R2:W-:Y:S02]  /*e2e0*/  MUFU.TANH R38, R6 ;  /* 0x0000000600267308 */ /* 0x0005e40000002400 */
[----:B--2---:R-:W-:Y:S02]  /*e2f0*/  FMUL.FTZ R6, R227, c[0x0][0x2ec] ;  /* 0x0000bb00e3067a20 */ /* 0x004fe40000410000 */
[----:B------:R-:W-:-:S04]  /*e300*/  FFMA.FTZ R227, R3, UR4, R125 ;  /* 0x0000000403e37c23 */ /* 0x000fc8000801007d */
[----:B------:R2:W-:Y:S01]  /*e310*/  MUFU.TANH R49, R6 ;  /* 0x0000000600317308 */ /* 0x0005e20000002400 */
[----:B------:R-:W-:Y:S02]  /*e320*/  FFMA.FTZ R125, R5, UR4, R115 ;  /* 0x00000004057d7c23 */ /* 0x000fe40008010073 */
[----:B------:R-:W-:-:S05]  /*e330*/  FMUL.FTZ R5, R203, c[0x0][0x2ec] ;  /* 0x0000bb00cb057a20 */ /* 0x000fca0000410000 */
[----:B------:R-:W3:Y:S01]  /*e340*/  I2F R3, R29 ;  /* 0x0000001d00037306 */ /* 0x000ee20000201400 */
[----:B--2---:R-:W-:Y:S01]  /*e350*/  FMUL.FTZ R6, R20, c[0x0][0x2ec] ;  /* 0x0000bb0014067a20 */ /* 0x004fe20000410000 */
[----:B------:R-:W-:Y:S01]  /*e360*/  MOV R20, R209 ;  /* 0x000000d100147202 */ /* 0x000fe20000000f00 */
[----:B------:R-:W-:-:S05]  /*e370*/  IMAD.MOV.U32 R209, RZ, RZ, R221 ;  /* 0x000000ffffd17224 */ /* 0x000fca00078e00dd */
[----:B------:R2:W-:Y:S01]  /*e380*/  MUFU.TANH R48, R6 ;  /* 0x0000000600307308 */ /* 0x0005e20000002400 */
[----:B------:R-:W-:Y:S02]  /*e390*/  FFMA.FTZ R221, R16, UR4, R130 ;  /* 0x0000000410dd7c23 */ /* 0x000fe40008010082 */
[----:B------:R-:W-:Y:S02]  /*e3a0*/  IMAD.MOV.U32 R130, RZ, RZ, R241 ;  /* 0x000000ffff827224 */ /* 0x000fe400078e00f1 */
[C---:B---3--:R-:W-:Y:S02]  /*e3b0*/  FFMA.FTZ R118, R3.reuse, UR4, R105 ;  /* 0x0000000403767c23 */ /* 0x048fe40008010069 */
[C---:B------:R-:W-:Y:S02]  /*e3c0*/  FFMA.FTZ R121, R3.reuse, UR4, R101 ;  /* 0x0000000403797c23 */ /* 0x040fe40008010065 */
[----:B------:R-:W-:Y:S01]  /*e3d0*/  FFMA.FTZ R205, R3, UR4, R43 ;  /* 0x0000000403cd7c23 */ /* 0x000fe2000801002b */
[----:B------:R-:W-:Y:S01]  /*e3e0*/  FSEL R118, R118, -INF , !P2 ;  /* 0xff80000076767808 */ /* 0x000fe20005000000 */
[----:B------:R-:W-:-:S02]  /*e3f0*/  FFMA.FTZ R241, R7, UR4, R120 ;  /* 0x0000000407f17c23 */ /* 0x000fc40008010078 */
[----:B------:R-:W-:Y:S01]  /*e400*/  FMUL.FTZ R7, R23, c[0x0][0x2ec] ;  /* 0x0000bb0017077a20 */ /* 0x000fe20000410000 */
[----:B------:R-:W-:Y:S01]  /*e410*/  IADD3 R23, R0, 0x38, RZ ;  /* 0x0000003800177810 */ /* 0x000fe20007ffe0ff */
[----:B--2---:R-:W-:Y:S02]  /*e420*/  FMUL.FTZ R6, R21, c[0x0][0x2ec] ;  /* 0x0000bb0015067a20 */ /* 0x004fe40000410000 */
[----:B------:R-:W-:Y:S01]  /*e430*/  MUFU.TANH R51, R7 ;  /* 0x0000000700337308 */ /* 0x000fe20000002400 */
[----:B------:R-:W-:Y:S01]  /*e440*/  IMAD.MOV.U32 R21, RZ, RZ, R41 ;  /* 0x000000ffff157224 */ /* 0x000fe200078e0029 */
[----:B------:R-:W-:-:S06]  /*e450*/  ISETP.GE.AND P2, PT, R23, R8, PT ;  /* 0x000000081700720c */ /* 0x000fcc0003f46270 */
[----:B------:R2:W-:Y:S08]  /*e460*/  MUFU.TANH R242, R6 ;  /* 0x0000000600f27308 */ /* 0x0005f00000002400 */
[----:B------:R3:W-:Y:S01]  /*e470*/  MUFU.TANH R7, R5 ;  /* 0x0000000500077308 */ /* 0x0007e20000002400 */
[----:B--2---:R-:W-:Y:S02]  /*e480*/  FMUL.FTZ R6, R22, c[0x0][0x2ec] ;  /* 0x0000bb0016067a20 */ /* 0x004fe40000410000 */
[----:B------:R-:W-:-:S05]  /*e490*/  IMAD.MOV.U32 R22, RZ, RZ, R223 ;  /* 0x000000ffff167224 */ /* 0x000fca00078e00df */
[----:B------:R-:W-:Y:S01]  /*e4a0*/  MUFU.TANH R41, R6 ;  /* 0x0000000600297308 */ /* 0x000fe20000002400 */
[----:B------:R-:W-:Y:S01]  /*e4b0*/  FFMA.FTZ R223, R16, UR4, R133 ;  /* 0x0000000410df7c23 */ /* 0x000fe20008010085 */
[----:B------:R-:W-:Y:S01]  /*e4c0*/  MOV R133, R220 ;  /* 0x000000dc00857202 */ /* 0x000fe20000000f00 */
[----:B------:R-:W-:Y:S01]  /*e4d0*/  FFMA.FTZ R220, R2, UR4, R28 ;  /* 0x0000000402dc7c23 */ /* 0x000fe2000801001c */
[----:B------:R-:W-:Y:S01]  /*e4e0*/  IADD3 R28, R0, 0x21, RZ ;  /* 0x00000021001c7810 */ /* 0x000fe20007ffe0ff */
[----:B---3--:R-:W-:Y:S01]  /*e4f0*/  FMUL.FTZ R5, R244, c[0x0][0x2ec] ;  /* 0x0000bb00f4057a20 */ /* 0x008fe20000410000 */
[----:B------:R-:W-:Y:S02]  /*e500*/  MOV R16, R24 ;  /* 0x0000001800107202 */ /* 0x000fe40000000f00 */
[----:B------:R-:W2:Y:S01]  /*e510*/  I2F R6, R31 ;  /* 0x0000001f00067306 */ /* 0x000ea20000201400 */
[----:B------:R-:W-:Y:S02]  /*e520*/  IADD3 R24, R0, 0x31, RZ ;  /* 0x0000003100187810 */ /* 0x000fe40007ffe0ff */
[----:B------:R-:W-:-:S02]  /*e530*/  ISETP.GE.AND P4, PT, R28, R8, PT ;  /* 0x000000081c00720c */ /* 0x000fc40003f86270 */
[----:B------:R-:W-:-:S03]  /*e540*/  ISETP.GE.AND P0, PT, R24, R8, PT ;  /* 0x000000081800720c */ /* 0x000fc60003f06270 */
[----:B------:R-:W3:Y:S01]  /*e550*/  I2F R2, R28 ;  /* 0x0000001c00027306 */ /* 0x000ee20000201400 */
[----:B--2---:R-:W-:-:S07]  /*e560*/  FFMA.FTZ R215, R6, UR4, R12 ;  /* 0x0000000406d77c23 */ /* 0x004fce000801000c */
[----:B------:R2:W-:Y:S01]  /*e570*/  MUFU.TANH R12, R4 ;  /* 0x00000004000c7308 */ /* 0x0005e20000002400 */
[C---:B------:R-:W-:Y:S02]  /*e580*/  FFMA.FTZ R126, R6.reuse, UR4, R114 ;  /* 0x00000004067e7c23 */ /* 0x040fe40008010072 */
[C---:B------:R-:W-:Y:S02]  /*e590*/  FFMA.FTZ R128, R6.reuse, UR4, R112 ;  /* 0x0000000406807c23 */ /* 0x040fe40008010070 */
[----:B------:R-:W-:Y:S01]  /*e5a0*/  FFMA.FTZ R218, R6, UR4, R104 ;  /* 0x0000000406da7c23 */ /* 0x000fe20008010068 */
[----:B------:R-:W-:Y:S01]  /*e5b0*/  MOV R104, R133 ;  /* 0x0000008500687202 */ /* 0x000fe20000000f00 */
[----:B---3--:R-:W-:Y:S01]  /*e5c0*/  FFMA.FTZ R114, R2, UR4, R108 ;  /* 0x0000000402727c23 */ /* 0x008fe2000801006c */
[----:B------:R-:W-:Y:S01]  /*e5d0*/  FSEL R126, R126, -INF , !P3 ;  /* 0xff8000007e7e7808 */ /* 0x000fe20005800000 */
[C---:B------:R-:W-:Y:S01]  /*e5e0*/  FFMA.FTZ R117, R2.reuse, UR4, R103 ;  /* 0x0000000402757c23 */ /* 0x040fe20008010067 */
[----:B------:R-:W-:Y:S01]  /*e5f0*/  MOV R103, R127 ;  /* 0x0000007f00677202 */ /* 0x000fe20000000f00 */
[C---:B------:R-:W-:Y:S01]  /*e600*/  FFMA.FTZ R206, R2.reuse, UR4, R102 ;  /* 0x0000000402ce7c23 */ /* 0x040fe20008010066 */
[----:B------:R-:W-:Y:S01]  /*e610*/  ISETP.GE.AND P3, PT, R25, R8, PT ;  /* 0x000000081900720c */ /* 0x000fe20003f66270 */
[----:B------:R-:W-:Y:S01]  /*e620*/  FFMA.FTZ R201, R2, UR4, R96 ;  /* 0x0000000402c97c23 */ /* 0x000fe20008010060 */
[----:B------:R-:W-:Y:S01]  /*e630*/  FSEL R114, R114, -INF , !P4 ;  /* 0xff80000072727808 */ /* 0x000fe20006000000 */
[----:B------:R-:W3:Y:S01]  /*e640*/  I2F R2, R25 ;  /* 0x0000001900027306 */ /* 0x000ee20000201400 */
[----:B--2---:R-:W-:-:S02]  /*e650*/  FMUL.FTZ R4, R209, c[0x0][0x2ec] ;  /* 0x0000bb00d1047a20 */ /* 0x004fc40000410000 */
[----:B------:R-:W-:Y:S02]  /*e660*/  FFMA.FTZ R209, R3, UR4, R100 ;  /* 0x0000000403d17c23 */ /* 0x000fe40008010064 */
[----:B------:R-:W-:Y:S01]  /*e670*/  IMAD.MOV.U32 R6, RZ, RZ, R22 ;  /* 0x000000ffff067224 */ /* 0x000fe200078e0016 */
[----:B------:R-:W-:Y:S01]  /*e680*/  IADD3 R22, R0, 0x39, RZ ;  /* 0x0000003900167810 */ /* 0x000fe20007ffe0ff */
[----:B------:R-:W-:Y:S01]  /*e690*/  IMAD.MOV.U32 R244, RZ, RZ, R104 ;  /* 0x000000fffff47224 */ /* 0x000fe200078e0068 */
[----:B------:R-:W-:Y:S02]  /*e6a0*/  MUFU.TANH R45, R4 ;  /* 0x00000004002d7308 */ /* 0x000fe40000002400 */
[----:B------:R-:W-:-:S06]  /*e6b0*/  ISETP.GE.AND P4, PT, R22, R8, PT ;  /* 0x000000081600720c */ /* 0x000fcc0003f86270 */
[----:B------:R-:W2:Y:S01]  /*e6c0*/  I2F R4, R27 ;  /* 0x0000001b00047306 */ /* 0x000ea20000201400 */
[C---:B---3--:R-:W-:Y:S02]  /*e6d0*/  FFMA.FTZ R106, R2.reuse, UR4, R89 ;  /* 0x00000004026a7c23 */ /* 0x048fe40008010059 */
[C---:B------:R-:W-:Y:S02]  /*e6e0*/  FFMA.FTZ R108, R2.reuse, UR4, R69 ;  /* 0x00000004026c7c23 */ /* 0x040fe40008010045 */
[----:B------:R-:W-:Y:S01]  /*e6f0*/  FFMA.FTZ R127, R2, UR4, R37 ;  /* 0x00000004027f7c23 */ /* 0x000fe20008010025 */
[----:B------:R-:W-:Y:S01]  /*e700*/  FSEL R106, R106, -INF , !P3 ;  /* 0xff8000006a6a7808 */ /* 0x000fe20005800000 */
[----:B------:R-:W-:Y:S01]  /*e710*/  FFMA.FTZ R123, R2, UR4, R17 ;  /* 0x00000004027b7c23 */ /* 0x000fe20008010011 */
[----:B------:R-:W3:Y:S01]  /*e720*/  I2F R3, R26 ;  /* 0x0000001a00037306 */ /* 0x000ee20000201400 */
[----:B------:R-:W-:Y:S02]  /*e730*/  IADD3 R17, R0, 0x50, RZ ;  /* 0x0000005000117810 */ /* 0x000fe40007ffe0ff */
[----:B------:R-:W-:Y:S01]  /*e740*/  STL [R1+0xb8], R106 ;  /* 0x0000b86a01007387 */ /* 0x000fe20000100800 */
[----:B--2---:R-:W-:-:S04]  /*e750*/  FFMA.FTZ R112, R4, UR4, R98 ;  /* 0x0000000404707c23 */ /* 0x004fc80008010062 */
[----:B------:R-:W2:Y:S01]  /*e760*/  I2F R2, R22 ;  /* 0x0000001600027306 */ /* 0x000ea20000201400 */
[C---:B------:R-:W-:Y:S01]  /*e770*/  FFMA.FTZ R113, R4.reuse, UR4, R97 ;  /* 0x0000000404717c23 */ /* 0x040fe20008010061 */
[----:B------:R-:W-:Y:S01]  /*e780*/  MOV R98, R21 ;  /* 0x0000001500627202 */ /* 0x000fe20000000f00 */
[----:B------:R-:W-:Y:S01]  /*e790*/  FFMA.FTZ R203, R4, UR4, R88 ;  /* 0x0000000404cb7c23 */ /* 0x000fe20008010058 */
[----:B------:R-:W-:Y:S01]  /*e7a0*/  IADD3 R21, R0, 0x40, RZ ;  /* 0x0000004000157810 */ /* 0x000fe20007ffe0ff */
[----:B------:R-:W-:Y:S02]  /*e7b0*/  FFMA.FTZ R135, R4, UR4, R40 ;  /* 0x0000000404877c23 */ /* 0x000fe40008010028 */
[----:B------:R-:W-:Y:S01]  /*e7c0*/  FMUL.FTZ R4, R130, c[0x0][0x2ec] ;  /* 0x0000bb0082047a20 */ /* 0x000fe20000410000 */
[----:B------:R4:W-:Y:S01]  /*e7d0*/  MUFU.TANH R40, R5 ;  /* 0x0000000500287308 */ /* 0x0009e20000002400 */
[----:B------:R-:W-:Y:S01]  /*e7e0*/  IMAD.MOV.U32 R97, RZ, RZ, R20 ;  /* 0x000000ffff617224 */ /* 0x000fe200078e0014 */
[----:B------:R-:W-:Y:S01]  /*e7f0*/  MOV R20, R111 ;  /* 0x0000006f00147202 */ /* 0x000fe20000000f00 */
[----:B---3--:R-:W-:-:S02]  /*e800*/  FFMA.FTZ R110, R3, UR4, R107 ;  /* 0x00000004036e7c23 */ /* 0x008fc4000801006b */
[C---:B------:R-:W-:Y:S02]  /*e810*/  FFMA.FTZ R111, R3.reuse, UR4, R99 ;  /* 0x00000004036f7c23 */ /* 0x040fe40008010063 */
[C---:B------:R-:W-:Y:S01]  /*e820*/  FFMA.FTZ R133, R3.reuse, UR4, R92 ;  /* 0x0000000403857c23 */ /* 0x040fe2000801005c */
[----:B------:R-:W-:Y:S01]  /*e830*/  MUFU.TANH R43, R4 ;  /* 0x00000004002b7308 */ /* 0x000fe20000002400 */
[----:B------:R-:W-:Y:S01]  /*e840*/  FFMA.FTZ R130, R3, UR4, R90 ;  /* 0x0000000403827c23 */ /* 0x000fe2000801005a */
[----:B------:R-:W-:Y:S01]  /*e850*/  FSEL R110, R110, -INF , !P5 ;  /* 0xff8000006e6e7808 */ /* 0x000fe20006800000 */
[C---:B--2---:R-:W-:Y:S01]  /*e860*/  FFMA.FTZ R116, R2.reuse, UR4, R74 ;  /* 0x0000000402747c23 */ /* 0x044fe2000801004a */
[----:B------:R-:W-:Y:S01]  /*e870*/  MOV R74, R20 ;  /* 0x00000014004a7202 */ /* 0x000fe20000000f00 */
[----:B------:R-:W-:Y:S01]  /*e880*/  FFMA.FTZ R96, R2, UR4, R87 ;  /* 0x0000000402607c23 */ /* 0x000fe20008010057 */
[----:B------:R-:W-:Y:S01]  /*e890*/  IADD3 R20, R0, 0x41, RZ ;  /* 0x0000004100147810 */ /* 0x000fe20007ffe0ff */
[C---:B------:R-:W-:Y:S01]  /*e8a0*/  FFMA.FTZ R99, R2.reuse, UR4, R85 ;  /* 0x0000000402637c23 */ /* 0x040fe20008010055 */
[----:B------:R-:W2:Y:S01]  /*e8b0*/  I2F R4, R24 ;  /* 0x0000001800047306 */ /* 0x000ea20000201400 */
[----:B------:R-:W-:Y:S01]  /*e8c0*/  FFMA.FTZ R107, R2, UR4, R56 ;  /* 0x00000004026b7c23 */ /* 0x000fe20008010038 */
[----:B------:R-:W-:Y:S01]  /*e8d0*/  ISETP.GE.AND P5, PT, R20, R8, PT ;  /* 0x000000081400720c */ /* 0x000fe20003fa6270 */
[----:B------:R-:W-:-:S02]  /*e8e0*/  IMAD.MOV.U32 R56, RZ, RZ, R95 ;  /* 0x000000ffff387224 */ /* 0x000fc400078e005f */
[----:B------:R-:W-:Y:S02]  /*e8f0*/  IMAD.MOV.U32 R90, RZ, RZ, R109 ;  /* 0x000000ffff5a7224 */ /* 0x000fe400078e006d */
[----:B----4-:R-:W-:Y:S01]  /*e900*/  FMUL.FTZ R5, R246, c[0x0][0x2ec] ;  /* 0x0000bb00f6057a20 */ /* 0x010fe20000410000 */
[----:B------:R-:W3:Y:S01]  /*e910*/  I2F R3, R23 ;  /* 0x0000001700037306 */ /* 0x000ee20000201400 */
[----:B------:R-:W-:Y:S02]  /*e920*/  IMAD.MOV.U32 R246, RZ, RZ, R98 ;  /* 0x000000fffff67224 */ /* 0x000fe400078e0062 */
[----:B--2---:R-:W-:-:S05]  /*e930*/  FFMA.FTZ R102, R4, UR4, R94 ;  /* 0x0000000404667c23 */ /* 0x004fca000801005e */
[----:B------:R2:W-:Y:S01]  /*e940*/  MUFU.TANH R37, R5 ;  /* 0x0000000500257308 */ /* 0x0005e20000002400 */
[C---:B------:R-:W-:Y:S02]  /*e950*/  FFMA.FTZ R105, R4.reuse, UR4, R93 ;  /* 0x0000000404697c23 */ /* 0x040fe4000801005d */
[C---:B------:R-:W-:Y:S02]  /*e960*/  FFMA.FTZ R124, R4.reuse, UR4, R91 ;  /* 0x00000004047c7c23 */ /* 0x040fe4000801005b */
[----:B------:R-:W-:Y:S02]  /*e970*/  FFMA.FTZ R119, R4, UR4, R84 ;  /* 0x0000000404777c23 */ /* 0x000fe40008010054 */
[----:B------:R-:W-:Y:S01]  /*e980*/  FMUL.FTZ R4, R245, c[0x0][0x2ec] ;  /* 0x0000bb00f5047a20 */ /* 0x000fe20000410000 */
[----:B------:R-:W-:Y:S01]  /*e990*/  MOV R245, R6 ;  /* 0x0000000600f57202 */ /* 0x000fe20000000f00 */
[----:B---3--:R-:W-:Y:S02]  /*e9a0*/  FFMA.FTZ R120, R3, UR4, R57 ;  /* 0x0000000403787c23 */ /* 0x008fe40008010039 */
[----:B------:R-:W-:-:S02]  /*e9b0*/  IMAD.MOV.U32 R57, RZ, RZ, R44 ;  /* 0x000000ffff397224 */ /* 0x000fc400078e002c */
[----:B------:R-:W-:Y:S01]  /*e9c0*/  MUFU.TANH R44, R4 ;  /* 0x00000004002c7308 */ /* 0x000fe20000002400 */
[C---:B------:R-:W-:Y:S02]  /*e9d0*/  FFMA.FTZ R100, R3.reuse, UR4, R86 ;  /* 0x0000000403647c23 */ /* 0x040fe40008010056 */
[C---:B------:R-:W-:Y:S02]  /*e9e0*/  FFMA.FTZ R101, R3.reuse, UR4, R75 ;  /* 0x0000000403657c23 */ /* 0x040fe4000801004b */
[----:B------:R-:W-:Y:S01]  /*e9f0*/  FFMA.FTZ R115, R3, UR4, R19 ;  /* 0x0000000403737c23 */ /* 0x000fe20008010013 */
[----:B------:R-:W-:Y:S01]  /*ea00*/  IADD3 R19, R0, 0x48, RZ ;  /* 0x0000004800137810 */ /* 0x000fe20007ffe0ff */
[----:B--2---:R-:W-:Y:S01]  /*ea10*/  FMUL.FTZ R5, R83, c[0x0][0x2ec] ;  /* 0x0000bb0053057a20 */ /* 0x004fe20000410000 */
[----:B------:R-:W2:Y:S01]  /*ea20*/  I2F R4, R21 ;  /* 0x0000001500047306 */ /* 0x000ea20000201400 */
[----:B------:R-:W-:Y:S02]  /*ea30*/  FSEL R100, R100, -INF , !P2 ;  /* 0xff80000064647808 */ /* 0x000fe40005000000 */
[----:B------:R-:W-:-:S02]  /*ea40*/  ISETP.GE.AND P3, PT, R19, R8, PT ;  /* 0x000000081300720c */ /* 0x000fc40003f66270 */
[----:B------:R-:W-:-:S03]  /*ea50*/  ISETP.GE.AND P2, PT, R17, R8, PT ;  /* 0x000000081100720c */ /* 0x000fc60003f46270 */
[----:B------:R-:W3:Y:S08]  /*ea60*/  I2F R3, R20 ;  /* 0x0000001400037306 */ /* 0x000ef00000201400 */
[----:B------:R-:W4:Y:S01]  /*ea70*/  I2F R2, R19 ;  /* 0x0000001300027306 */ /* 0x000f220000201400 */
[C---:B--2---:R-:W-:Y:S01]  /*ea80*/  FFMA.FTZ R95, R4.reuse, UR4, R70 ;  /* 0x00000004045f7c23 */ /* 0x044fe20008010046 */
[----:B------:R-:W-:Y:S01]  /*ea90*/  MOV R70, R103 ;  /* 0x0000006700467202 */ /* 0x000fe20000000f00 */
[----:B------:R-:W-:-:S02]  /*eaa0*/  FFMA.FTZ R92, R4, UR4, R80 ;  /* 0x00000004045c7c23 */ /* 0x000fc40008010050 */
[C---:B------:R-:W-:Y:S02]  /*eab0*/  FFMA.FTZ R109, R4.reuse, UR4, R42 ;  /* 0x00000004046d7c23 */ /* 0x040fe4000801002a */
[----:B------:R-:W-:Y:S01]  /*eac0*/  FFMA.FTZ R103, R4, UR4, R18 ;  /* 0x0000000404677c23 */ /* 0x000fe20008010012 */
[----:B------:R-:W-:Y:S01]  /*ead0*/  IADD3 R18, R0, 0x49, RZ ;  /* 0x0000004900127810 */ /* 0x000fe20007ffe0ff */
[----:B------:R-:W-:Y:S01]  /*eae0*/  FMUL.FTZ R4, R247, c[0x0][0x2ec] ;  /* 0x0000bb00f7047a20 */ /* 0x000fe20000410000 */
[----:B------:R-:W-:Y:S01]  /*eaf0*/  MOV R247, R97 ;  /* 0x0000006100f77202 */ /* 0x000fe20000000f00 */
[C---:B---3--:R-:W-:Y:S01]  /*eb00*/  FFMA.FTZ R88, R3.reuse, UR4, R82 ;  /* 0x0000000403587c23 */ /* 0x048fe20008010052 */
[----:B------:R2:W-:Y:S01]  /*eb10*/  MUFU.TANH R6, R5 ;  /* 0x0000000500067308 */ /* 0x0005e20000002400 */
[C---:B------:R-:W-:Y:S02]  /*eb20*/  FFMA.FTZ R91, R3.reuse, UR4, R81 ;  /* 0x00000004035b7c23 */ /* 0x040fe40008010051 */
[----:B------:R-:W-:-:S02]  /*eb30*/  FFMA.FTZ R104, R3, UR4, R76 ;  /* 0x0000000403687c23 */ /* 0x000fc4000801004c */
[----:B------:R-:W-:Y:S01]  /*eb40*/  FFMA.FTZ R97, R3, UR4, R60 ;  /* 0x0000000403617c23 */ /* 0x000fe2000801003c */
[----:B------:R-:W-:Y:S01]  /*eb50*/  MOV R60, R16 ;  /* 0x00000010003c7202 */ /* 0x000fe20000000f00 */
[----:B----4-:R-:W-:Y:S01]  /*eb60*/  FFMA.FTZ R84, R2, UR4, R59 ;  /* 0x0000000402547c23 */ /* 0x010fe2000801003b */
[----:B------:R-:W-:Y:S01]  /*eb70*/  MUFU.TANH R42, R4 ;  /* 0x00000004002a7308 */ /* 0x000fe20000002400 */
[----:B------:R-:W-:Y:S01]  /*eb80*/  IADD3 R16, R0, 0x51, RZ ;  /* 0x0000005100107810 */ /* 0x000fe20007ffe0ff */
[C---:B------:R-:W-:Y:S02]  /*eb90*/  FFMA.FTZ R87, R2.reuse, UR4, R50 ;  /* 0x0000000402577c23 */ /* 0x040fe40008010032 */
[----:B------:R-:W-:Y:S01]  /*eba0*/  FFMA.FTZ R98, R2, UR4, R15 ;  /* 0x0000000402627c23 */ /* 0x000fe2000801000f */
[----:B------:R-:W-:Y:S01]  /*ebb0*/  IADD3 R15, R0, 0x58, RZ ;  /* 0x00000058000f7810 */ /* 0x000fe20007ffe0ff */
[----:B------:R-:W-:Y:S01]  /*ebc0*/  FFMA.FTZ R93, R2, UR4, R13 ;  /* 0x00000004025d7c23 */ /* 0x000fe2000801000d */
[----:B------:R-:W-:Y:S01]  /*ebd0*/  IADD3 R13, R0, 0x60, RZ ;  /* 0x00000060000d7810 */ /* 0x000fe20007ffe0ff */
[----:B------:R-:W3:Y:S01]  /*ebe0*/  I2F R3, R17 ;  /* 0x0000001100037306 */ /* 0x000ee20000201400 */
[----:B--2---:R-:W-:Y:S01]  /*ebf0*/  FMUL.FTZ R5, R67, c[0x0][0x2ec] ;  /* 0x0000bb0043057a20 */ /* 0x004fe20000410000 */
[----:B------:R-:W-:Y:S01]  /*ec00*/  FSEL R84, R84, -INF , !P3 ;  /* 0xff80000054547808 */ /* 0x000fe20005800000 */
[----:B------:R-:W-:Y:S01]  /*ec10*/  IMAD.MOV.U32 R50, RZ, RZ, R70 ;  /* 0x000000ffff327224 */ /* 0x000fe200078e0046 */
[----:B------:R-:W-:-:S04]  /*ec20*/  ISETP.GE.AND P3, PT, R13, R8, PT ;  /* 0x000000080d00720c */ /* 0x000fc80003f66270 */
[----:B------:R-:W2:Y:S08]  /*ec30*/  I2F R4, R18 ;  /* 0x0000001200047306 */ /* 0x000eb00000201400 */
[----:B------:R-:W4:Y:S01]  /*ec40*/  I2F R2, R16 ;  /* 0x0000001000027306 */ /* 0x000f220000201400 */
[C---:B---3--:R-:W-:Y:S01]  /*ec50*/  FFMA.FTZ R85, R3.reuse, UR4, R14 ;  /* 0x0000000403557c23 */ /* 0x048fe2000801000e */
[----:B------:R-:W-:Y:S01]  /*ec60*/  IADD3 R14, R0, 0x59, RZ ;  /* 0x00000059000e7810 */ /* 0x000fe20007ffe0ff */
[----:B------:R-:W-:-:S02]  /*ec70*/  FFMA.FTZ R76, R3, UR4, R63 ;  /* 0x00000004034c7c23 */ /* 0x000fc4000801003f */
[----:B--2---:R-:W-:-:S03]  /*ec80*/  FFMA.FTZ R80, R4, UR4, R79 ;  /* 0x0000000404507c23 */ /* 0x004fc6000801004f */
[----:B------:R-:W-:Y:S01]  /*ec90*/  MUFU.TANH R5, R5 ;  /* 0x0000000500057308 */ /* 0x000fe20000002400 */
[----:B------:R-:W-:Y:S01]  /*eca0*/  FFMA.FTZ R83, R4, UR4, R77 ;  /* 0x0000000404537c23 */ /* 0x000fe2000801004d */
[----:B------:R-:W-:Y:S01]  /*ecb0*/  FSEL R76, R76, -INF , !P2 ;  /* 0xff8000004c4c7808 */ /* 0x000fe20005000000 */
[C---:B------:R-:W-:Y:S02]  /*ecc0*/  FFMA.FTZ R94, R4.reuse, UR4, R64 ;  /* 0x00000004045e7c23 */ /* 0x040fe40008010040 */
[----:B------:R-:W-:Y:S02]  /*ecd0*/  FFMA.FTZ R89, R4, UR4, R58 ;  /* 0x0000000404597c23 */ /* 0x000fe4000801003a */
[----:B------:R-:W-:Y:S02]  /*ece0*/  FMUL.FTZ R4, R90, c[0x0][0x2ec] ;  /* 0x0000bb005a047a20 */ /* 0x000fe40000410000 */
[C---:B------:R-:W-:Y:S02]  /*ecf0*/  FFMA.FTZ R79, R3.reuse, UR4, R54 ;  /* 0x00000004034f7c23 */ /* 0x040fe40008010036 */
[----:B------:R-:W-:-:S02]  /*ed00*/  FFMA.FTZ R90, R3, UR4, R39 ;  /* 0x00000004035a7c23 */ /* 0x000fc40008010027 */
[C---:B----4-:R-:W-:Y:S01]  /*ed10*/  FFMA.FTZ R69, R2.reuse, UR4, R66 ;  /* 0x0000000402457c23 */ /* 0x050fe20008010042 */
[----:B------:R-:W2:Y:S01]  /*ed20*/  I2F R3, R14 ;  /* 0x0000000e00037306 */ /* 0x000ea20000201400 */
[C---:B------:R-:W-:Y:S02]  /*ed30*/  FFMA.FTZ R75, R2.reuse, UR4, R62 ;  /* 0x00000004024b7c23 */ /* 0x040fe4000801003e */
[C---:B------:R-:W-:Y:S02]  /*ed40*/  FFMA.FTZ R86, R2.reuse, UR4, R53 ;  /* 0x0000000402567c23 */ /* 0x040fe40008010035 */
[----:B------:R-:W-:Y:S02]  /*ed50*/  FFMA.FTZ R81, R2, UR4, R47 ;  /* 0x0000000402517c23 */ /* 0x000fe4000801002f */
[----:B------:R-:W-:Y:S01]  /*ed60*/  IMAD.MOV.U32 R53, RZ, RZ, R74 ;  /* 0x000000ffff357224 */ /* 0x000fe200078e004a */
[----:B------:R-:W3:Y:S08]  /*ed70*/  I2F R2, R13 ;  /* 0x0000000d00027306 */ /* 0x000ef00000201400 */
[----:B------:R-:W-:Y:S01]  /*ed80*/  MUFU.TANH R39, R4 ;  /* 0x0000000400277308 */ /* 0x000fe20000002400 */
[----:B--2---:R-:W-:-:S02]  /*ed90*/  FFMA.FTZ R63, R3, UR4, R65 ;  /* 0x00000004033f7c23 */ /* 0x004fc40008010041 */
[----:B------:R-:W-:-:S05]  /*eda0*/  FFMA.FTZ R70, R3, UR4, R49 ;  /* 0x0000000403467c23 */ /* 0x000fca0008010031 */
[----:B------:R-:W2:Y:S01]  /*edb0*/  I2F R4, R15 ;  /* 0x0000000f00047306 */ /* 0x000ea20000201400 */
[----:B---3--:R-:W-:Y:S01]  /*edc0*/  FFMA.FTZ R65, R2, UR4, R7 ;  /* 0x0000000402417c23 */ /* 0x008fe20008010007 */
[----:B------:R-:W-:Y:S01]  /*edd0*/  IADD3 R7, R0, 0x68, RZ ;  /* 0x0000006800077810 */ /* 0x000fe20007ffe0ff */
[C---:B------:R-:W-:Y:S02]  /*ede0*/  FFMA.FTZ R59, R2.reuse, UR4, R41 ;  /* 0x00000004023b7c23 */ /* 0x040fe40008010029 */
[----:B------:R-:W-:Y:S01]  /*edf0*/  FFMA.FTZ R74, R2, UR4, R12 ;  /* 0x00000004024a7c23 */ /* 0x000fe2000801000c */
[----:B------:R-:W-:Y:S02]  /*ee00*/  IADD3 R12, R0, 0x61, RZ ;  /* 0x00000061000c7810 */ /* 0x000fe40007ffe0ff */
[----:B------:R-:W-:Y:S01]  /*ee10*/  ISETP.GE.AND P2, PT, R7, R8, PT ;  /* 0x000000080700720c */ /* 0x000fe20003f46270 */
[----:B--2---:R-:W-:Y:S01]  /*ee20*/  FFMA.FTZ R67, R4, UR4, R52 ;  /* 0x0000000404437c23 */ /* 0x004fe20008010034 */
[----:B------:R-:W-:Y:S01]  /*ee30*/  MOV R52, R56 ;  /* 0x0000003800347202 */ /* 0x000fe20000000f00 */
[----:B------:R-:W-:-:S02]  /*ee40*/  FFMA.FTZ R56, R2, UR4, R48 ;  /* 0x0000000402387c23 */ /* 0x000fc40008010030 */
[----:B------:R-:W2:Y:S01]  /*ee50*/  I2F R2, R7 ;  /* 0x0000000700027306 */ /* 0x000ea20000201400 */
[C---:B------:R-:W-:Y:S02]  /*ee60*/  FFMA.FTZ R64, R4.reuse, UR4, R61 ;  /* 0x0000000404407c23 */ /* 0x040fe4000801003d */
[C---:B------:R-:W-:Y:S02]  /*ee70*/  FFMA.FTZ R82, R4.reuse, UR4, R46 ;  /* 0x0000000404527c23 */ /* 0x040fe4000801002e */
[----:B------:R-:W-:Y:S02]  /*ee80*/  FFMA.FTZ R77, R4, UR4, R38 ;  /* 0x00000004044d7c23 */ /* 0x000fe40008010026 */
[----:B------:R-:W-:Y:S02]  /*ee90*/  FMUL.FTZ R4, R60, c[0x0][0x2ec] ;  /* 0x0000bb003c047a20 */ /* 0x000fe40000410000 */
[C---:B------:R-:W-:Y:S02]  /*eea0*/  FFMA.FTZ R60, R3.reuse, UR4, R78 ;  /* 0x00000004033c7c23 */ /* 0x040fe4000801004e */
[----:B------:R3:W-:Y:S01]  /*eeb0*/  MUFU.TANH R38, R4 ;  /* 0x0000000400267308 */ /* 0x0007e20000002400 */
[----:B------:R-:W-:-:S02]  /*eec0*/  FFMA.FTZ R78, R3, UR4, R55 ;  /* 0x00000004034e7c23 */ /* 0x000fc40008010037 */
[----:B--2---:R-:W-:Y:S01]  /*eed0*/  FFMA.FTZ R62, R2, UR4, R6 ;  /* 0x00000004023e7c23 */ /* 0x004fe20008010006 */
[----:B------:R-:W-:Y:S01]  /*eee0*/  IADD3 R6, R0, 0x69, RZ ;  /* 0x0000006900067810 */ /* 0x000fe20007ffe0ff */
[----:B------:R-:W-:-:S03]  /*eef0*/  FFMA.FTZ R48, R2, UR4, R40 ;  /* 0x0000000402307c23 */ /* 0x000fc60008010028 */
[----:B------:R-:W2:Y:S01]  /*ef00*/  I2F R3, R12 ;  /* 0x0000000c00037306 */ /* 0x000ea20000201400 */
[----:B------:R-:W-:Y:S02]  /*ef10*/  FFMA.FTZ R47, R2, UR4, R37 ;  /* 0x00000004022f7c23 */ /* 0x000fe40008010025 */
[----:B---3--:R-:W-:Y:S01]  /*ef20*/  FMUL.FTZ R4, R248, c[0x0][0x2ec] ;  /* 0x0000bb00f8047a20 */ /* 0x008fe20000410000 */
[----:B------:R-:W-:Y:S01]  /*ef30*/  MOV R248, R57 ;  /* 0x0000003900f87202 */ /* 0x000fe20000000f00 */
[----:B------:R-:W-:Y:S01]  /*ef40*/  FFMA.FTZ R57, R2, UR4, R5 ;  /* 0x0000000402397c23 */ /* 0x000fe20008010005 */
[----:B------:R-:W-:Y:S02]  /*ef50*/  IADD3 R5, R0, 0x70, RZ ;  /* 0x0000007000057810 */ /* 0x000fe40007ffe0ff */
[----:B------:R3:W-:Y:S01]  /*ef60*/  MUFU.TANH R41, R4 ;  /* 0x0000000400297308 */ /* 0x0007e20000002400 */
[C---:B--2---:R-:W-:Y:S02]  /*ef70*/  FFMA.FTZ R55, R3.reuse, UR4, R242 ;  /* 0x0000000403377c23 */ /* 0x044fe400080100f2 */
[----:B------:R-:W-:-:S05]  /*ef80*/  FFMA.FTZ R54, R3, UR4, R51 ;  /* 0x0000000403367c23 */ /* 0x000fca0008010033 */
[----:B------:R-:W2:Y:S01]  /*ef90*/  I2F R2, R6 ;  /* 0x0000000600027306 */ /* 0x000ea20000201400 */
[C---:B------:R-:W-:Y:S02]  /*efa0*/  FFMA.FTZ R66, R3.reuse, UR4, R45 ;  /* 0x0000000403427c23 */ /* 0x040fe4000801002d */
[----:B------:R-:W-:Y:S02]  /*efb0*/  FFMA.FTZ R61, R3, UR4, R43 ;  /* 0x00000004033d7c23 */ /* 0x000fe4000801002b */
[----:B------:R-:W-:Y:S02]  /*efc0*/  FMUL.FTZ R3, R250, c[0x0][0x2ec] ;  /* 0x0000bb00fa037a20 */ /* 0x000fe40000410000 */
[----:B------:R-:W-:Y:S02]  /*efd0*/  FMUL.FTZ R242, R245, c[0x0][0x2ec] ;  /* 0x0000bb00f5f27a20 */ /* 0x000fe40000410000 */
[----:B---3--:R-:W-:Y:S02]  /*efe0*/  FMUL.FTZ R4, R249, c[0x0][0x2ec] ;  /* 0x0000bb00f9047a20 */ /* 0x008fe40000410000 */
[----:B------:R-:W-:Y:S01]  /*eff0*/  MUFU.TANH R3, R3 ;  /* 0x0000000300037308 */ /* 0x000fe20000002400 */
[----:B--2---:R-:W-:-:S02]  /*f000*/  FFMA.FTZ R43, R2, UR4, R44 ;  /* 0x00000004022b7c23 */ /* 0x004fc4000801002c */
[----:B------:R-:W-:-:S05]  /*f010*/  FFMA.FTZ R46, R2, UR4, R42 ;  /* 0x00000004022e7c23 */ /* 0x000fca000801002a */
[----:B------:R2:W-:Y:S01]  /*f020*/  MUFU.TANH R49, R4 ;  /* 0x0000000400317308 */ /* 0x0005e20000002400 */
[----:B------:R-:W-:Y:S02]  /*f030*/  FFMA.FTZ R58, R2, UR4, R39 ;  /* 0x00000004023a7c23 */ /* 0x000fe40008010027 */
[----:B------:R-:W-:-:S05]  /*f040*/  FMUL.FTZ R39, R53, c[0x0][0x2ec] ;  /* 0x0000bb0035277a20 */ /* 0x000fca0000410000 */
[----:B------:R-:W-:Y:S01]  /*f050*/  MUFU.TANH R44, R39 ;  /* 0x00000027002c7308 */ /* 0x000fe20000002400 */
[----:B--2---:R-:W-:-:S07]  /*f060*/  FMUL.FTZ R4, R251, c[0x0][0x2ec] ;  /* 0x0000bb00fb047a20 */ /* 0x004fce0000410000 */
[----:B------:R-:W-:Y:S08]  /*f070*/  MUFU.TANH R242, R242 ;  /* 0x000000f200f27308 */ /* 0x000ff00000002400 */
[----:B------:R2:W-:Y:S02]  /*f080*/  MUFU.TANH R40, R4 ;  /* 0x0000000400287308 */ /* 0x0005e40000002400 */
[----:B--2---:R-:W-:-:S02]  /*f090*/  FMUL.FTZ R4, R50, c[0x0][0x2ec] ;  /* 0x0000bb0032047a20 */ /* 0x004fc40000410000 */
[----:B------:R-:W-:-:S04]  /*f0a0*/  FFMA.FTZ R50, R2, UR4, R38 ;  /* 0x0000000402327c23 */ /* 0x000fc80008010026 */
[----:B------:R2:W-:Y:S01]  /*f0b0*/  MUFU.TANH R37, R4 ;  /* 0x0000000400257308 */ /* 0x0005e20000002400 */
[----:B------:R-:W-:-:S07]  /*f0c0*/  FMUL.FTZ R38, R52, c[0x0][0x2ec] ;  /* 0x0000bb0034267a20 */ /* 0x000fce0000410000 */
[----:B------:R-:W3:Y:S01]  /*f0d0*/  I2F R2, R5 ;  /* 0x0000000500027306 */ /* 0x000ee20000201400 */
[----:B--2---:R-:W-:-:S07]  /*f0e0*/  FMUL.FTZ R4, R248, c[0x0][0x2ec] ;  /* 0x0000bb00f8047a20 */ /* 0x004fce0000410000 */
[----:B------:R-:W-:Y:S01]  /*f0f0*/  MUFU.TANH R38, R38 ;  /* 0x0000002600267308 */ /* 0x000fe20000002400 */
[----:B---3--:R-:W-:-:S07]  /*f100*/  FFMA.FTZ R41, R2, UR4, R41 ;  /* 0x0000000402297c23 */ /* 0x008fce0008010029 */
[----:B------:R-:W2:Y:S01]  /*f110*/  MUFU.TANH R4, R4 ;  /* 0x0000000400047308 */ /* 0x000ea20000002400 */
[C---:B------:R-:W-:Y:S02]  /*f120*/  FFMA.FTZ R42, R2.reuse, UR4, R3 ;  /* 0x00000004022a7c23 */ /* 0x040fe40008010003 */
[----:B------:R-:W-:Y:S02]  /*f130*/  FFMA.FTZ R53, R2, UR4, R37 ;  /* 0x0000000402357c23 */ /* 0x000fe40008010025 */
[----:B------:R-:W-:-:S04]  /*f140*/  FMUL.FTZ R3, R247, c[0x0][0x2ec] ;  /* 0x0000bb00f7037a20 */ /* 0x000fc80000410000 */
[----:B------:R3:W-:Y:S01]  /*f150*/  MUFU.TANH R37, R3 ;  /* 0x0000000300257308 */ /* 0x0007e20000002400 */
[----:B--2---:R-:W-:Y:S01]  /*f160*/  FFMA.FTZ R45, R2, UR4, R4 ;  /* 0x00000004022d7c23 */ /* 0x004fe20008010004 */
[----:B------:R-:W-:-:S06]  /*f170*/  IADD3 R4, R0, 0x71, RZ ;  /* 0x0000007100047810 */ /* 0x000fcc0007ffe0ff */
[----:B------:R-:W2:Y:S01]  /*f180*/  I2F R2, R4 ;  /* 0x0000000400027306 */ /* 0x000ea20000201400 */
[----:B---3--:R-:W-:-:S07]  /*f190*/  FMUL.FTZ R3, R246, c[0x0][0x2ec] ;  /* 0x0000bb00f6037a20 */ /* 0x008fce0000410000 */
[----:B------:R3:W-:Y:S01]  /*f1a0*/  MUFU.TANH R51, R3 ;  /* 0x0000000300337308 */ /* 0x0007e20000002400 */
[C---:B--2---:R-:W-:Y:S02]  /*f1b0*/  FFMA.FTZ R39, R2.reuse, UR4, R49 ;  /* 0x0000000402277c23 */ /* 0x044fe40008010031 */
[----:B------:R-:W-:Y:S02]  /*f1c0*/  FFMA.FTZ R49, R2, UR4, R44 ;  /* 0x0000000402317c23 */ /* 0x000fe4000801002c */
[----:B------:R-:W-:Y:S02]  /*f1d0*/  FMUL.FTZ R44, R244, c[0x0][0x2ec] ;  /* 0x0000bb00f42c7a20 */ /* 0x000fe40000410000 */
[----:B------:R-:W-:Y:S01]  /*f1e0*/  FFMA.FTZ R40, R2, UR4, R40 ;  /* 0x0000000402287c23 */ /* 0x000fe20008010028 */
[----:B---3--:R-:W-:Y:S01]  /*f1f0*/  IADD3 R3, R0, 0x78, RZ ;  /* 0x0000007800037810 */ /* 0x008fe20007ffe0ff */
[----:B------:R-:W-:Y:S02]  /*f200*/  FFMA.FTZ R52, R2, UR4, R38 ;  /* 0x0000000402347c23 */ /* 0x000fe40008010026 */
[----:B------:R-:W-:Y:S08]  /*f210*/  MUFU.TANH R44, R44 ;  /* 0x0000002c002c7308 */ /* 0x000ff00000002400 */
[----:B------:R-:W2:Y:S02]  /*f220*/  I2F R2, R3 ;  /* 0x0000000300027306 */ /* 0x000ea40000201400 */
[----:B--2---:R-:W-:-:S02]  /*f230*/  FFMA.FTZ R38, R2, UR4, R51 ;  /* 0x0000000402267c23 */ /* 0x004fc40008010033 */
[C---:B------:R-:W-:Y:S02]  /*f240*/  FFMA.FTZ R37, R2.reuse, UR4, R37 ;  /* 0x0000000402257c23 */ /* 0x040fe40008010025 */
[----:B------:R-:W-:Y:S01]  /*f250*/  FFMA.FTZ R51, R2, UR4, R242 ;  /* 0x0000000402337c23 */ /* 0x000fe200080100f2 */
[----:B------:R-:W-:Y:S01]  /*f260*/  FSEL R242, R132, -INF , !P6 ;  /* 0xff80000084f27808 */ /* 0x000fe20007000000 */
[----:B------:R-:W-:Y:S01]  /*f270*/  FFMA.FTZ R44, R2, UR4, R44 ;  /* 0x00000004022c7c23 */ /* 0x000fe2000801002c */
[----:B------:R-:W-:Y:S02]  /*f280*/  FSEL R2, R102, -INF , !P0 ;  /* 0xff80000066027808 */ /* 0x000fe40004000000 */
[-C--:B------:R-:W-:Y:S02]  /*f290*/  ISETP.GE.AND P0, PT, R18, R8.reuse, PT ;  /* 0x000000081200720c */ /* 0x080fe40003f06270 */
[-C--:B------:R-:W-:Y:S01]  /*f2a0*/  ISETP.GE.AND P6, PT, R27, R8.reuse, PT ;  /* 0x000000081b00720c */ /* 0x080fe20003fc6270 */
[----:B------:R2:W-:Y:S03]  /*f2b0*/  STL [R1+0xb4], R2 ;  /* 0x0000b40201007387 */ /* 0x0005e60000100800 */
[----:B------:R-:W-:Y:S01]  /*f2c0*/  FSEL R112, R112, -INF , !P6 ;  /* 0xff80000070707808 */ /* 0x000fe20007000000 */
[----:B------:R-:W-:Y:S01]  /*f2d0*/  STL [R1+0xb0], R100 ;  /* 0x0000b06401007387 */ /* 0x000fe20000100800 */
[----:B------:R-:W-:-:S04]  /*f2e0*/  ISETP.GE.AND P6, PT, R21, R8, PT ;  /* 0x000000081500720c */ /* 0x000fc80003fc6270 */
[----:B------:R-:W-:Y:S02]  /*f2f0*/  FSEL R92, R92, -INF , !P6 ;  /* 0xff8000005c5c7808 */ /* 0x000fe40007000000 */
[----:B------:R-:W-:-:S04]  /*f300*/  ISETP.GE.AND P6, PT, R15, R8, PT ;  /* 0x000000080f00720c */ /* 0x000fc80003fc6270 */
[----:B------:R-:W-:Y:S02]  /*f310*/  FSEL R64, R64, -INF , !P6 ;  /* 0xff80000040407808 */ /* 0x000fe40007000000 */
[----:B------:R-:W-:-:S04]  /*f320*/  ISETP.GE.AND P6, PT, R5, R8, PT ;  /* 0x000000080500720c */ /* 0x000fc80003fc6270 */
[----:B------:R-:W-:Y:S02]  /*f330*/  FSEL R102, R41, -INF , !P6 ;  /* 0xff80000029667808 */ /* 0x000fe40007000000 */
[----:B------:R-:W-:Y:S02]  /*f340*/  ISETP.GE.AND P6, PT, R35, R9, PT ;  /* 0x000000092300720c */ /* 0x000fe40003fc6270 */
[----:B--2---:R-:W-:Y:S02]  /*f350*/  FSEL R2, R96, -INF , !P4 ;  /* 0xff80000060027808 */ /* 0x004fe40006000000 */
[-C--:B------:R-:W-:Y:S02]  /*f360*/  ISETP.GE.AND P4, PT, R16, R8.reuse, PT ;  /* 0x000000081000720c */ /* 0x080fe40003f86270 */
[----:B------:R-:W-:Y:S01]  /*f370*/  FSEL R96, R56, -INF , !P3 ;  /* 0xff80000038607808 */ /* 0x000fe20005800000 */
[----:B------:R2:W-:Y:S01]  /*f380*/  STL [R1+0xac], R2 ;  /* 0x0000ac0201007387 */ /* 0x0005e20000100800 */
        /* <DEDUP_REMOVED lines=8> */
[----:B------:R-:W-:-:S04]  /*f410*/  ISETP.GE.AND P3, PT, R28, R9, PT ;  /* 0x000000091c00720c */ /* 0x000fc80003f66270 */
[----:B------:R-:W-:Y:S02]  /*f420*/  FSEL R117, R117, -INF , !P3 ;  /* 0xff80000075757808 */ /* 0x000fe40005800000 */
[----:B------:R-:W-:Y:S02]  /*f430*/  ISETP.GE.AND P3, PT, R23, R9, PT ;  /* 0x000000091700720c */ /* 0x000fe40003f66270 */
[----:B--2---:R-:W-:Y:S02]  /*f440*/  FSEL R2, R88, -INF , !P5 ;  /* 0xff80000058027808 */ /* 0x004fe40006800000 */
[----:B------:R-:W-:-:S03]  /*f450*/  ISETP.GE.AND P5, PT, R14, R8, PT ;  /* 0x000000080e00720c */ /* 0x000fc60003fa6270 */
[----:B------:R2:W-:Y:S04]  /*f460*/  STL [R1+0xa4], R2 ;  /* 0x0000a40201007387 */ /* 0x0005e80000100800 */
[----:B------:R3:W-:Y:S01]  /*f470*/  STL [R1+0xa0], R84 ;  /* 0x0000a05401007387 */ /* 0x0007e20000100800 */
[----:B--2---:R-:W-:Y:S02]  /*f480*/  FSEL R2, R80, -INF , !P0 ;  /* 0xff80000050027808 */ /* 0x004fe40004000000 */
[-C--:B------:R-:W-:Y:S02]  /*f490*/  ISETP.GE.AND P0, PT, R12, R8.reuse, PT ;  /* 0x000000080c00720c */ /* 0x080fe40003f06270 */
[----:B---3--:R-:W-:Y:S01]  /*f4a0*/  FSEL R84, R60, -INF , !P5 ;  /* 0xff8000003c547808 */ /* 0x008fe20006800000 */
[----:B------:R2:W-:Y:S01]  /*f4b0*/  STL [R1+0x9c], R2 ;  /* 0x00009c0201007387 */ /* 0x0005e20000100800 */
[----:B------:R-:W-:-:S02]  /*f4c0*/  ISETP.GE.AND P5, PT, R4, R8, PT ;  /* 0x000000080400720c */ /* 0x000fc40003fa6270 */
[----:B------:R-:W-:Y:S02]  /*f4d0*/  FSEL R60, R48, -INF , !P2 ;  /* 0xff800000303c7808 */ /* 0x000fe40005000000 */
[----:B------:R-:W-:Y:S01]  /*f4e0*/  FSEL R100, R39, -INF , !P5 ;  /* 0xff80000027647808 */ /* 0x000fe20006800000 */
[----:B------:R-:W-:Y:S01]  /*f4f0*/  FMUL.FTZ R39, R71, c[0x0][0x2ec] ;  /* 0x0000bb0047277a20 */ /* 0x000fe20000410000 */
        /* <DEDUP_REMOVED lines=8> */
[----:B------:R-:W-:Y:S02]  /*f580*/  ISETP.GE.AND P5, PT, R24, R9, PT ;  /* 0x000000091800720c */ /* 0x000fe40003fa6270 */
[----:B--2---:R-:W-:-:S02]  /*f590*/  FSEL R2, R69, -INF , !P4 ;  /* 0xff80000045027808 */ /* 0x004fc40006000000 */
[----:B------:R-:W-:Y:S02]  /*f5a0*/  ISETP.GE.AND P4, PT, R6, R8, PT ;  /* 0x000000080600720c */ /* 0x000fe40003f86270 */
[----:B------:R-:W-:Y:S01]  /*f5b0*/  FSEL R55, R55, -INF , !P0 ;  /* 0xff80000037377808 */ /* 0x000fe20004000000 */
[----:B------:R2:W-:Y:S01]  /*f5c0*/  STL [R1+0x94], R2 ;  /* 0x0000940201007387 */ /* 0x0005e20000100800 */
        /* <DEDUP_REMOVED lines=10> */
[----:B------:R-:W-:Y:S02]  /*f670*/  ISETP.GE.AND P4, PT, R21, R9, PT ;  /* 0x000000091500720c */ /* 0x000fe40003f86270 */
[----:B------:R-:W-:Y:S02]  /*f680*/  FSEL R41, R105, -INF , !P5 ;  /* 0xff80000069297808 */ /* 0x000fe40006800000 */
[----:B--2---:R-:W-:Y:S02]  /*f690*/  IADD3 R2, R0, 0x79, RZ ;  /* 0x0000007900027810 */ /* 0x004fe40007ffe0ff */
[----:B------:R-:W-:Y:S02]  /*f6a0*/  FSEL R113, R113, -INF , !P2 ;  /* 0xff80000071717808 */ /* 0x000fe40005000000 */
[----:B------:R-:W-:Y:S02]  /*f6b0*/  ISETP.GE.AND P0, PT, R2, R8, PT ;  /* 0x000000080200720c */ /* 0x000fe40003f06270 */
[----:B------:R-:W-:-:S02]  /*f6c0*/  FSEL R8, R95, -INF , !P4 ;  /* 0xff8000005f087808 */ /* 0x000fc40006000000 */
[-C--:B------:R-:W-:Y:S02]  /*f6d0*/  ISETP.GE.AND P5, PT, R19, R9.reuse, PT ;  /* 0x000000091300720c */ /* 0x080fe40003fa6270 */
[-C--:B------:R-:W-:Y:S01]  /*f6e0*/  ISETP.GE.AND P2, PT, R22, R9.reuse, PT ;  /* 0x000000091600720c */ /* 0x080fe20003f46270 */
[----:B------:R2:W-:Y:S01]  /*f6f0*/  STL [R1+0x5c], R8 ;  /* 0x00005c0801007387 */ /* 0x0005e20000100800 */
[----:B------:R-:W-:Y:S02]  /*f700*/  FSEL R37, R91, -INF , !P6 ;  /* 0xff8000005b257808 */ /* 0x000fe40007000000 */
[----:B------:R-:W-:Y:S02]  /*f710*/  FSEL R80, R101, -INF , !P3 ;  /* 0xff80000065507808 */ /* 0x000fe40005800000 */
[----:B------:R-:W-:Y:S01]  /*f720*/  ISETP.GE.AND P3, PT, R18, R9, PT ;  /* 0x000000091200720c */ /* 0x000fe20003f66270 */
[----:B------:R3:W-:Y:S01]  /*f730*/  STL [R1+0x58], R37 ;  /* 0x0000582501007387 */ /* 0x0007e20000100800 */
[----:B------:R-:W-:-:S02]  /*f740*/  FSEL R88, R99, -INF , !P2 ;  /* 0xff80000063587808 */ /* 0x000fc40005000000 */
[-C--:B------:R-:W-:Y:S02]  /*f750*/  ISETP.GE.AND P2, PT, R17, R9.reuse, PT ;  /* 0x000000091100720c */ /* 0x080fe40003f46270 */
[-C--:B------:R-:W-:Y:S02]  /*f760*/  ISETP.GE.AND P4, PT, R16, R9.reuse, PT ;  /* 0x000000091000720c */ /* 0x080fe40003f86270 */
[-C--:B------:R-:W-:Y:S02]  /*f770*/  ISETP.GE.AND P6, PT, R15, R9.reuse, PT ;  /* 0x000000090f00720c */ /* 0x080fe40003fc6270 */
[----:B--2---:R-:W-:Y:S02]  /*f780*/  FSEL R8, R87, -INF , !P5 ;  /* 0xff80000057087808 */ /* 0x004fe40006800000 */
[----:B------:R-:W-:-:S03]  /*f790*/  ISETP.GE.AND P5, PT, R14, R9, PT ;  /* 0x000000090e00720c */ /* 0x000fc60003fa6270 */
[----:B------:R2:W-:Y:S01]  /*f7a0*/  STL [R1+0x54], R8 ;  /* 0x0000540801007387 */ /* 0x0005e20000100800 */
[----:B---3--:R-:W-:Y:S02]  /*f7b0*/  FSEL R37, R83, -INF , !P3 ;  /* 0xff80000053257808 */ /* 0x008fe40005800000 */
[----:B------:R-:W-:-:S03]  /*f7c0*/  ISETP.GE.AND P3, PT, R13, R9, PT ;  /* 0x000000090d00720c */ /* 0x000fc60003f66270 */
[----:B------:R3:W-:Y:S01]  /*f7d0*/  STL [R1+0x50], R37 ;  /* 0x0000502501007387 */ /* 0x0007e20000100800 */
[----:B--2---:R-:W-:Y:S02]  /*f7e0*/  FSEL R8, R79, -INF , !P2 ;  /* 0xff8000004f087808 */ /* 0x004fe40005000000 */
[----:B------:R-:W-:-:S03]  /*f7f0*/  ISETP.GE.AND P2, PT, R12, R9, PT ;  /* 0x000000090c00720c */ /* 0x000fc60003f46270 */
[----:B------:R2:W-:Y:S01]  /*f800*/  STL [R1+0x4c], R8 ;  /* 0x00004c0801007387 */ /* 0x0005e20000100800 */
[----:B---3--:R-:W-:-:S03]  /*f810*/  FSEL R37, R75, -INF , !P4 ;  /* 0xff8000004b257808 */ /* 0x008fc60006000000 */
[----:B------:R1:W5:Y:S01]  /*f820*/  LDL.LU R71, [R1+0x104] ;  /* 0x0001040001477983 */ /* 0x0003620000300800 */
[-C--:B------:R-:W-:Y:S01]  /*f830*/  ISETP.GE.AND P4, PT, R7, R9.reuse, PT ;  /* 0x000000090700720c */ /* 0x080fe20003f86270 */
[----:B------:R-:W-:Y:S02]  /*f840*/  MUFU.TANH R39, R39 ;  /* 0x0000002700277308 */ /* 0x000fe40000002400 */
[----:B------:R3:W-:Y:S01]  /*f850*/  STL [R1+0x48], R37 ;  /* 0x0000482501007387 */ /* 0x0007e20000100800 */
[----:B--2---:R-:W-:Y:S02]  /*f860*/  FSEL R8, R67, -INF , !P6 ;  /* 0xff80000043087808 */ /* 0x004fe40007000000 */
[----:B------:R-:W-:-:S03]  /*f870*/  ISETP.GE.AND P6, PT, R6, R9, PT ;  /* 0x000000090600720c */ /* 0x000fc60003fc6270 */
[----:B------:R2:W-:Y:S01]  /*f880*/  STL [R1+0x44], R8 ;  /* 0x0000440801007387 */ /* 0x0005e20000100800 */
[----:B---3--:R-:W-:Y:S02]  /*f890*/  FSEL R37, R59, -INF , !P3 ;  /* 0xff8000003b257808 */ /* 0x008fe40005800000 */
[-C--:B------:R-:W-:Y:S02]  /*f8a0*/  ISETP.GE.AND P3, PT, R4, R9.reuse, PT ;  /* 0x000000090400720c */ /* 0x080fe40003f66270 */
[----:B--2---:R-:W-:Y:S02]  /*f8b0*/  FSEL R8, R63, -INF , !P5 ;  /* 0xff8000003f087808 */ /* 0x004fe40006800000 */
[----:B------:R-:W-:-:S03]  /*f8c0*/  ISETP.GE.AND P5, PT, R5, R9, PT ;  /* 0x000000090500720c */ /* 0x000fc60003fa6270 */
[----:B------:R2:W-:Y:S01]  /*f8d0*/  STL [R1+0x40], R8 ;  /* 0x0000400801007387 */ /* 0x0005e20000100800 */
[----:B------:R-:W-:Y:S02]  /*f8e0*/  FSEL R42, R42, -INF , !P5 ;  /* 0xff8000002a2a7808 */ /* 0x000fe40006800000 */
[----:B------:R-:W-:Y:S01]  /*f8f0*/  ISETP.GE.AND P5, PT, R0, R10, PT ;  /* 0x0000000a0000720c */ /* 0x000fe20003fa6270 */
[----:B------:R3:W-:Y:S01]  /*f900*/  STL [R1+0x3c], R37 ;  /* 0x00003c2501007387 */ /* 0x0007e20000100800 */
[----:B--2---:R-:W-:Y:S02]  /*f910*/  FSEL R8, R54, -INF , !P2 ;  /* 0xff80000036087808 */ /* 0x004fe40005000000 */
[-C--:B------:R-:W-:Y:S02]  /*f920*/  ISETP.GE.AND P2, PT, R3, R9.reuse, PT ;  /* 0x000000090300720c */ /* 0x080fe40003f46270 */
[----:B---3--:R-:W-:Y:S01]  /*f930*/  FSEL R37, R47, -INF , !P4 ;  /* 0xff8000002f257808 */ /* 0x008fe20006000000 */
[----:B------:R2:W-:Y:S01]  /*f940*/  STL [R1+0x38], R8 ;  /* 0x0000380801007387 */ /* 0x0005e20000100800 */
[----:B------:R-:W-:-:S02]  /*f950*/  ISETP.GE.AND P4, PT, R2, R9, PT ;  /* 0x000000090200720c */ /* 0x000fc40003f86270 */
[----:B------:R-:W-:Y:S01]  /*f960*/  FSEL R9, R46, -INF , !P6 ;  /* 0xff8000002e097808 */ /* 0x000fe20007000000 */
[----:B------:R3:W-:Y:S01]  /*f970*/  STL [R1+0x34], R37 ;  /* 0x0000342501007387 */ /* 0x0007e20000100800 */
[----:B------:R-:W-:Y:S02]  /*f980*/  ISETP.GE.AND P6, PT, R0, R11, PT ;  /* 0x0000000b0000720c */ /* 0x000fe40003fc6270 */
[----:B------:R-:W-:Y:S01]  /*f990*/  FSEL R0, R38, -INF , !P2 ;  /* 0xff80000026007808 */ /* 0x000fe20005000000 */
[----:B------:R4:W-:Y:S01]  /*f9a0*/  STL [R1+0x30], R9 ;  /* 0x0000300901007387 */ /* 0x0009e20000100800 */
[----:B------:R-:W-:-:S03]  /*f9b0*/  ISETP.GE.AND P2, PT, R36, R10, PT ;  /* 0x0000000a2400720c */ /* 0x000fc60003f46270 */
[----:B------:R-:W-:Y:S01]  /*f9c0*/  STL [R1+0x2c], R42 ;  /* 0x00002c2a01007387 */ /* 0x000fe20000100800 */
[----:B--2---:R-:W2:Y:S01]  /*f9d0*/  I2F R8, R2 ;  /* 0x0000000200087306 */ /* 0x004ea20000201400 */
[----:B---3--:R-:W-:Y:S01]  /*f9e0*/  FMUL.FTZ R37, R252, c[0x0][0x2ec] ;  /* 0x0000bb00fc257a20 */ /* 0x008fe20000410000 */
[----:B----4-:R-:W-:-:S06]  /*f9f0*/  FSEL R9, R40, -INF , !P3 ;  /* 0xff80000028097808 */ /* 0x010fcc0005800000 */
[----:B------:R-:W3:Y:S01]  /*fa00*/  MUFU.TANH R37, R37 ;  /* 0x0000002500257308 */ /* 0x000ee20000002400 */
[----:B------:R-:W-:Y:S01]  /*fa10*/  ISETP.GE.AND P3, PT, R36, R11, PT ;  /* 0x0000000b2400720c */ /* 0x000fe20003f66270 */
[----:B------:R2:W-:Y:S01]  /*fa20*/  STL [R1+0x28], R9 ;  /* 0x0000280901007387 */ /* 0x0005e20000100800 */
[----:B------:R-:W-:Y:S02]  /*fa30*/  FSEL R36, R217, -INF , !P5 ;  /* 0xff800000d9247808 */ /* 0x000fe40006800000 */
[-C--:B------:R-:W-:Y:S01]  /*fa40*/  ISETP.GE.AND P5, PT, R34, R10.reuse, PT ;  /* 0x0000000a2200720c */ /* 0x080fe20003fa6270 */
[----:B------:R3:W-:Y:S01]  /*fa50*/  STL [R1+0x24], R0 ;  /* 0x0000240001007387 */ /* 0x0007e20000100800 */
[----:B--2---:R-:W-:Y:S02]  /*fa60*/  FFMA.FTZ R9, R8, UR4, R39 ;  /* 0x0000000408097c23 */ /* 0x004fe40008010027 */
[----:B------:R-:W-:Y:S02]  /*fa70*/  FSEL R39, R224, -INF , !P5 ;  /* 0xff800000e0277808 */ /* 0x000fe40006800000 */
[----:B------:R-:W-:Y:S01]  /*fa80*/  ISETP.GE.AND P5, PT, R31, R10, PT ;  /* 0x0000000a1f00720c */ /* 0x000fe20003fa6270 */
[----:B---3--:R-:W-:Y:S01]  /*fa90*/  FFMA.FTZ R0, R8, UR4, R37 ;  /* 0x0000000408007c23 */ /* 0x008fe20008010025 */
[----:B------:R-:W-:-:S02]  /*faa0*/  FSEL R37, R221, -INF , !P2 ;  /* 0xff800000dd257808 */ /* 0x000fc40005000000 */
[-C--:B------:R-:W-:Y:S02]  /*fab0*/  ISETP.GE.AND P2, PT, R33, R10.reuse, PT ;  /* 0x0000000a2100720c */ /* 0x080fe40003f46270 */
[----:B------:R-:W-:Y:S02]  /*fac0*/  FSEL R0, R0, -INF , !P4 ;  /* 0xff80000000007808 */ /* 0x000fe40006000000 */
[-C--:B------:R-:W-:Y:S02]  /*fad0*/  ISETP.GE.AND P4, PT, R35, R10.reuse, PT ;  /* 0x0000000a2300720c */ /* 0x080fe40003f86270 */
[----:B------:R-:W-:Y:S02]  /*fae0*/  FSEL R220, R220, -INF , !P2 ;  /* 0xff800000dcdc7808 */ /* 0x000fe40005000000 */
[----:B------:R-:W-:Y:S02]  /*faf0*/  FSEL R38, R225, -INF , !P4 ;  /* 0xff800000e1267808 */ /* 0x000fe40006000000 */
[----:B------:R-:W-:-:S02]  /*fb00*/  ISETP.GE.AND P4, PT, R32, R10, PT ;  /* 0x0000000a2000720c */ /* 0x000fc40003f86270 */
[-C--:B------:R-:W-:Y:S02]  /*fb10*/  ISETP.GE.AND P2, PT, R30, R10.reuse, PT ;  /* 0x0000000a1e00720c */ /* 0x080fe40003f46270 */
[----:B------:R-:W-:Y:S02]  /*fb20*/  FSEL R216, R216, -INF , !P4 ;  /* 0xff800000d8d87808 */ /* 0x000fe40006000000 */
[-C--:B------:R-:W-:Y:S02]  /*fb30*/  ISETP.GE.AND P4, PT, R29, R10.reuse, PT ;  /* 0x0000000a1d00720c */ /* 0x080fe40003f86270 */
[----:B------:R-:W-:Y:S02]  /*fb40*/  FSEL R215, R215, -INF , !P5 ;  /* 0xff800000d7d77808 */ /* 0x000fe40006800000 */
[----:B------:R-:W-:Y:S02]  /*fb50*/  ISETP.GE.AND P5, PT, R28, R10, PT ;  /* 0x0000000a1c00720c */ /* 0x000fe40003fa6270 */
[----:B------:R-:W-:-:S02]  /*fb60*/  FSEL R212, R212, -INF , !P2 ;  /* 0xff800000d4d47808 */ /* 0x000fc40005000000 */
        /* <DEDUP_REMOVED lines=20> */
[----:B------:R-:W-:Y:S02]  /*fcb0*/  FSEL R54, R97, -INF , !P4 ;  /* 0xff80000061367808 */ /* 0x000fe40006000000 */
[-C--:B------:R-:W-:Y:S01]  /*fcc0*/  ISETP.GE.AND P4, PT, R17, R10.reuse, PT ;  /* 0x0000000a1100720c */ /* 0x080fe20003f86270 */
[----:B------:R-:W-:Y:S01]  /*fcd0*/  STL [R1+0x1c], R9 ;  /* 0x00001c0901007387 */ /* 0x000fe20000100800 */
[----:B------:R-:W-:Y:S02]  /*fce0*/  FSEL R47, R93, -INF , !P5 ;  /* 0xff8000005d2f7808 */ /* 0x000fe40006800000 */
[----:B------:R-:W-:Y:S01]  /*fcf0*/  ISETP.GE.AND P5, PT, R16, R10, PT ;  /* 0x0000000a1000720c */ /* 0x000fe20003fa6270 */
[----:B------:R2:W-:Y:S01]  /*fd00*/  STL [R1+0x20], R0 ;  /* 0x0000200001007387 */ /* 0x0005e20000100800 */
[----:B------:R-:W-:-:S02]  /*fd10*/  FSEL R46, R89, -INF , !P2 ;  /* 0xff800000592e7808 */ /* 0x000fc40005000000 */
[----:B------:R-:W-:Y:S01]  /*fd20*/  ISETP.GE.AND P2, PT, R15, R10, PT ;  /* 0x0000000a0f00720c */ /* 0x000fe20003f46270 */
[----:B------:R-:W-:Y:S01]  /*fd30*/  STL [R1+0x18], R59 ;  /* 0x0000183b01007387 */ /* 0x000fe20000100800 */
[----:B------:R-:W-:Y:S02]  /*fd40*/  FSEL R42, R85, -INF , !P4 ;  /* 0xff800000552a7808 */ /* 0x000fe40006000000 */
[----:B------:R-:W-:Y:S01]  /*fd50*/  FSEL R40, R81, -INF , !P5 ;  /* 0xff80000051287808 */ /* 0x000fe20006800000 */
[----:B------:R-:W-:Y:S01]  /*fd60*/  STL [R1+0x14], R54 ;  /* 0x0000143601007387 */ /* 0x000fe20000100800 */
[-C--:B------:R-:W-:Y:S02]  /*fd70*/  ISETP.GE.AND P0, PT, R35, R11.reuse, PT ;  /* 0x0000000b2300720c */ /* 0x080fe40003f06270 */
[----:B------:R-:W-:Y:S01]  /*fd80*/  FSEL R35, R219, -INF , !P6 ;  /* 0xff800000db237808 */ /* 0x000fe20007000000 */
[----:B------:R-:W-:Y:S01]  /*fd90*/  STL [R1+0x10], R47 ;  /* 0x0000102f01007387 */ /* 0x000fe20000100800 */
[----:B------:R-:W-:-:S02]  /*fda0*/  ISETP.GE.AND P6, PT, R34, R11, PT ;  /* 0x0000000b2200720c */ /* 0x000fc40003fc6270 */
[----:B------:R-:W-:Y:S01]  /*fdb0*/  FSEL R34, R223, -INF , !P3 ;  /* 0xff800000df227808 */ /* 0x000fe20005800000 */
[----:B------:R-:W-:Y:S01]  /*fdc0*/  STL [R1+0xc], R46 ;  /* 0x00000c2e01007387 */ /* 0x000fe20000100800 */
[-C--:B------:R-:W-:Y:S02]  /*fdd0*/  ISETP.GE.AND P3, PT, R33, R11.reuse, PT ;  /* 0x0000000b2100720c */ /* 0x080fe40003f66270 */
[----:B------:R-:W-:Y:S01]  /*fde0*/  FSEL R33, R241, -INF , !P0 ;  /* 0xff800000f1217808 */ /* 0x000fe20004000000 */
[----:B------:R-:W-:Y:S01]  /*fdf0*/  STL [R1+0x8], R42 ;  /* 0x0000082a01007387 */ /* 0x000fe20000100800 */
[----:B------:R-:W-:Y:S02]  /*fe00*/  ISETP.GE.AND P0, PT, R32, R11, PT ;  /* 0x0000000b2000720c */ /* 0x000fe40003f06270 */
[----:B------:R-:W-:Y:S01]  /*fe10*/  FSEL R226, R226, -INF , !P3 ;  /* 0xff800000e2e27808 */ /* 0x000fe20005800000 */
[----:B------:R-:W-:Y:S01]  /*fe20*/  STL [R1+0x4], R40 ;  /* 0x0000042801007387 */ /* 0x000fe20000100800 */
[----:B--2---:R-:W-:-:S02]  /*fe30*/  FSEL R0, R77, -INF , !P2 ;  /* 0xff8000004d007808 */ /* 0x004fc40005000000 */
[-C--:B------:R-:W-:Y:S02]  /*fe40*/  ISETP.GE.AND P3, PT, R30, R11.reuse, PT ;  /* 0x0000000b1e00720c */ /* 0x080fe40003f66270 */
[----:B------:R-:W-:Y:S01]  /*fe50*/  FSEL R222, R222, -INF , !P0 ;  /* 0xff800000dede7808 */ /* 0x000fe20004000000 */
[----:B------:R2:W-:Y:S01]  /*fe60*/  STL [R1], R0 ;  /* 0x0000000001007387 */ /* 0x0005e20000100800 */
        /* <DEDUP_REMOVED lines=11> */
[----:B------:R-:W-:Y:S01]  /*ff20*/  FSEL R32, R227, -INF , !P6 ;  /* 0xff800000e3207808 */ /* 0x000fe20007000000 */
[----:B--2---:R-:W-:Y:S01]  /*ff30*/  FMUL.FTZ R0, R68, c[0x0][0x2ec] ;  /* 0x0000bb0044007a20 */ /* 0x004fe20000410000 */
[-C--:B------:R-:W-:Y:S01]  /*ff40*/  ISETP.GE.AND P6, PT, R31, R11.reuse, PT ;  /* 0x0000000b1f00720c */ /* 0x080fe20003fc6270 */
[----:B------:R1:W5:Y:S01]  /*ff50*/  LDL.LU R68, [R1+0x100] ;  /* 0x0001000001447983 */ /* 0x0003620000300800 */
        /* <DEDUP_REMOVED lines=13> */
[C---:B------:R-:W-:Y:S02]  /*10030*/  ISETP.GE.AND P0, PT, R14.reuse, R11, PT ;  /* 0x0000000b0e00720c */ /* 0x040fe40003f06270 */
[----:B------:R-:W-:-:S02]  /*10040*/  ISETP.GE.AND P4, PT, R14, R10, PT ;  /* 0x0000000a0e00720c */ /* 0x000fc40003f86270 */
[----:B------:R-:W-:Y:S02]  /*10050*/  FSEL R227, R82, -INF , !P3 ;  /* 0xff80000052e37808 */ /* 0x000fe40005800000 */
[CC--:B------:R-:W-:Y:S02]  /*10060*/  ISETP.GE.AND P3, PT, R12.reuse, R11.reuse, PT ;  /* 0x0000000b0c00720c */ /* 0x0c0fe40003f66270 */
[----:B------:R-:W-:Y:S02]  /*10070*/  ISETP.GE.AND P2, PT, R12, R10, PT ;  /* 0x0000000a0c00720c */ /* 0x000fe40003f46270 */
[----:B------:R-:W-:Y:S02]  /*10080*/  FSEL R127, R127, -INF , !P6 ;  /* 0xff8000007f7f7808 */ /* 0x000fe40007000000 */
[----:B------:R-:W-:Y:S02]  /*10090*/  ISETP.GE.AND P6, PT, R22, R11, PT ;  /* 0x0000000b1600720c */ /* 0x000fe40003fc6270 */
[----:B------:R-:W-:-:S02]  /*100a0*/  FSEL R224, R78, -INF , !P0 ;  /* 0xff8000004ee07808 */ /* 0x000fc40004000000 */
[----:B------:R-:W-:Y:S02]  /*100b0*/  FSEL R252, R70, -INF , !P4 ;  /* 0xff80000046fc7808 */ /* 0x000fe40006000000 */
[CC--:B------:R-:W-:Y:S02]  /*100c0*/  ISETP.GE.AND P0, PT, R7.reuse, R11.reuse, PT ;  /* 0x0000000b0700720c */ /* 0x0c0fe40003f06270 */
[----:B------:R-:W-:Y:S02]  /*100d0*/  ISETP.GE.AND P4, PT, R7, R10, PT ;  /* 0x0000000a0700720c */ /* 0x000fe40003f86270 */
[----:B------:R-:W-:Y:S02]  /*100e0*/  FSEL R221, R66, -INF , !P3 ;  /* 0xff80000042dd7808 */ /* 0x000fe40005800000 */
[----:B------:R-:W-:Y:S02]  /*100f0*/  FSEL R247, R61, -INF , !P2 ;  /* 0xff8000003df77808 */ /* 0x000fe40005000000 */
[----:B------:R-:W-:-:S02]  /*10100*/  ISETP.GE.AND P3, PT, R5, R11, PT ;  /* 0x0000000b0500720c */ /* 0x000fc40003f66270 */
[----:B------:R-:W-:Y:S01]  /*10110*/  ISETP.GE.AND P2, PT, R5, R10, PT ;  /* 0x0000000a0500720c */ /* 0x000fe20003f46270 */
[----:B------:R-:W-:Y:S01]  /*10120*/  FMUL.FTZ R5, R243, c[0x0][0x2ec] ;  /* 0x0000bb00f3057a20 */ /* 0x000fe20000410000 */
[----:B------:R-:W-:Y:S02]  /*10130*/  FSEL R116, R116, -INF , !P6 ;  /* 0xff80000074747808 */ /* 0x000fe40007000000 */
[-C--:B------:R-:W-:Y:S01]  /*10140*/  ISETP.GE.AND P6, PT, R19, R11.reuse, PT ;  /* 0x0000000b1300720c */ /* 0x080fe20003fc6270 */
[----:B------:R-:W2:Y:S01]  /*10150*/  MUFU.TANH R0, R0 ;  /* 0x0000000000007308 */ /* 0x000ea20000002400 */
[----:B------:R-:W-:Y:S02]  /*10160*/  FSEL R108, R62, -INF , !P0 ;  /* 0xff8000003e6c7808 */ /* 0x000fe40004000000 */
[----:B------:R-:W-:Y:S02]  /*10170*/  FSEL R245, R57, -INF , !P4 ;  /* 0xff80000039f57808 */ /* 0x000fe40006000000 */
[----:B------:R-:W-:-:S02]  /*10180*/  ISETP.GE.AND P0, PT, R4, R11, PT ;  /* 0x0000000b0400720c */ /* 0x000fc40003f06270 */
[----:B------:R-:W-:Y:S02]  /*10190*/  ISETP.GE.AND P4, PT, R4, R10, PT ;  /* 0x0000000a0400720c */ /* 0x000fe40003f86270 */
[----:B------:R-:W3:Y:S01]  /*101a0*/  MUFU.TANH R4, R5 ;  /* 0x0000000500047308 */ /* 0x000ee20000002400 */
[----:B------:R-:W-:Y:S02]  /*101b0*/  FSEL R248, R98, -INF , !P6 ;  /* 0xff80000062f87808 */ /* 0x000fe40007000000 */
[----:B------:R-:W-:Y:S02]  /*101c0*/  ISETP.GE.AND P6, PT, R16, R11, PT ;  /* 0x0000000b1000720c */ /* 0x000fe40003fc6270 */
[----:B------:R-:W-:Y:S02]  /*101d0*/  FSEL R104, R52, -INF , !P0 ;  /* 0xff80000034687808 */ /* 0x000fe40004000000 */
[----:B------:R-:W-:Y:S02]  /*101e0*/  FSEL R241, R86, -INF , !P6 ;  /* 0xff80000056f17808 */ /* 0x000fe40007000000 */
[----:B------:R-:W-:-:S02]  /*101f0*/  PLOP3.LUT P0, PT, PT, PT, UP0, 0x80, 0x0 ;  /* 0x000000000000781c */ /* 0x000fc40003f0f008 */
[CC--:B------:R-:W-:Y:S02]  /*10200*/  ISETP.GE.AND P6, PT, R13.reuse, R11.reuse, PT ;  /* 0x0000000b0d00720c */ /* 0x0c0fe40003fc6270 */
[-C--:B------:R-:W-:Y:S02]  /*10210*/  ISETP.GE.AND P5, PT, R13, R10.reuse, PT ;  /* 0x0000000a0d00720c */ /* 0x080fe40003fa6270 */
[----:B------:R-:W-:Y:S02]  /*10220*/  FSEL R223, R74, -INF , !P6 ;  /* 0xff8000004adf7808 */ /* 0x000fe40007000000 */
[----:B------:R-:W-:Y:S02]  /*10230*/  FSEL R250, R65, -INF , !P5 ;  /* 0xff80000041fa7808 */ /* 0x000fe40006800000 */
[C---:B------:R-:W-:Y:S02]  /*10240*/  ISETP.GE.AND P6, PT, R6.reuse, R11, PT ;  /* 0x0000000b0600720c */ /* 0x040fe40003fc6270 */
[----:B------:R-:W-:Y:S01]  /*10250*/  ISETP.GE.AND P5, PT, R6, R10, PT ;  /* 0x0000000a0600720c */ /* 0x000fe20003fa6270 */
[----:B--2---:R-:W-:Y:S01]  /*10260*/  FFMA.FTZ R0, R8, UR4, R0 ;  /* 0x0000000408007c23 */ /* 0x004fe20008010000 */
[----:B------:R-:W-:Y:S01]  /*10270*/  FSEL R106, R58, -INF , !P6 ;  /* 0xff8000003a6a7808 */ /* 0x000fe20007000000 */
[----:B---3--:R-:W-:Y:S01]  /*10280*/  FFMA.FTZ R8, R8, UR4, R4 ;  /* 0x0000000408087c23 */ /* 0x008fe20008010004 */
[----:B------:R-:W-:-:S02]  /*10290*/  FSEL R243, R50, -INF , !P5 ;  /* 0xff80000032f37808 */ /* 0x000fc40006800000 */
[----:B------:R-:W-:Y:S02]  /*102a0*/  FSEL R105, R53, -INF , !P3 ;  /* 0xff80000035697808 */ /* 0x000fe40005800000 */
[----:B------:R-:W-:Y:S02]  /*102b0*/  FSEL R225, R45, -INF , !P2 ;  /* 0xff8000002de17808 */ /* 0x000fe40005000000 */
[CC--:B------:R-:W-:Y:S02]  /*102c0*/  ISETP.GE.AND P6, PT, R3.reuse, R11.reuse, PT ;  /* 0x0000000b0300720c */ /* 0x0c0fe40003fc6270 */
[C---:B------:R-:W-:Y:S02]  /*102d0*/  ISETP.GE.AND P5, PT, R2.reuse, R11, PT ;  /* 0x0000000b0200720c */ /* 0x040fe40003fa6270 */
        /* <DEDUP_REMOVED lines=13> */
[----:B------:R-:W-:Y:S01]  /*103b0*/  @!P1 IMAD.MOV.U32 R10, RZ, RZ, c[0x0][0x19c] ;  /* 0x00006700ff0a9624 */ /* 0x000fe200078e00ff */
[----:B------:R-:W-:Y:S01]  /*103c0*/  USHF.R.S32.HI UR9, URZ, 0x1f, UR10 ;  /* 0x0000001f3f097899 */ /* 0x000fe2000801140a */
[----:B------:R1:W-:Y:S01]  /*103d0*/  @P1 STS.128 [R240+0x4000], RZ ;  /* 0x004000fff0001388 */ /* 0x0003e20000000c00 */
[----:B------:R-:W-:Y:S01]  /*103e0*/  UIMAD.WIDE.U32 UR14, UR10, UR6, URZ ;  /* 0x000000060a0e72a5 */ /* 0x000fe2000f8e003f */
[----:B------:R-:W-:Y:S01]  /*103f0*/  @!P1 IMAD.MOV.U32 R14, RZ, RZ, c[0x0][0x19c] ;  /* 0x00006700ff0e9624 */ /* 0x000fe200078e00ff */
[----:B------:R-:W-:Y:S01]  /*10400*/  UIMAD UR9, UR9, UR6, URZ ;  /* 0x00000006090972a4 */ /* 0x000fe2000f8e023f */
[----:B------:R-:W-:Y:S03]  /*10410*/  BSSY B0, `(.L_x_462) ;  /* 0x0000061000007945 */ /* 0x000fe60003800000 */
[----:B------:R-:W-:Y:S01]  /*10420*/  UIMAD UR7, UR10, UR7, UR9 ;  /* 0x000000070a0772a4 */ /* 0x000fe2000f8e0209 */
[----:B------:R-:W-:-:S02]  /*10430*/  IMAD.U32 R4, RZ, RZ, UR14 ;  /* 0x0000000eff047e24 */ /* 0x000fc4000f8e00ff */
        /* <DEDUP_REMOVED lines=8> */
[--C-:B------:R-:W-:Y:S02]  /*104c0*/  @!P1 IMAD.MOV.U32 R6, RZ, RZ, R2.reuse ;  /* 0x000000ffff069224 */ /* 0x100fe400078e0002 */
[--C-:B------:R-:W-:Y:S02]  /*104d0*/  @!P1 IMAD.MOV.U32 R7, RZ, RZ, R3.reuse ;  /* 0x000000ffff079224 */ /* 0x100fe400078e0003 */
[----:B------:R-:W-:-:S04]  /*104e0*/  @!P1 IMAD.WIDE.U32 R4, R4, 0x30, R2 ;  /* 0x0000003004049825 */ /* 0x000fc800078e0002 */
[----:B------:R-:W-:Y:S02]  /*104f0*/  @!P1 IMAD R0, R0, 0x30, RZ ;  /* 0x0000003000009824 */ /* 0x000fe400078e02ff */
[----:B------:R-:W-:Y:S01]  /*10500*/  @!P1 IMAD.WIDE.U32 R6, R9, 0x50, R6 ;  /* 0x0000005009069825 */ /* 0x000fe200078e0006 */
[----:B------:R-:W-:Y:S02]  /*10510*/  @!P1 LEA.HI.X R9, R2, c[0x0][0x16c], R3, 0x1, P2 ;  /* 0x00005b0002099a11 */ /* 0x000fe400010f0c03 */
[----:B------:R-:W-:Y:S01]  /*10520*/  @!P1 LEA R12, P2, R4, c[0x0][0x168], 0x1 ;  /* 0x00005a00040c9a11 */ /* 0x000fe200078408ff */
[----:B------:R-:W-:Y:S02]  /*10530*/  @!P1 IMAD.IADD R0, R0, 0x1, R5 ;  /* 0x0000000100009824 */ /* 0x000fe400078e0205 */
[----:B------:R-:W-:Y:S01]  /*10540*/  @!P1 IMAD R5, R10, 0x50, RZ ;  /* 0x000000500a059824 */ /* 0x000fe200078e02ff */
[----:B------:R-:W-:Y:S01]  /*10550*/  @!PT LDS RZ, [RZ] ;  /* 0x00000000fffff984 */ /* 0x000fe20000000800 */
[----:B------:R-:W-:Y:S01]  /*10560*/  @!PT LDS RZ, [RZ] ;  /* 0x00000000fffff984 */ /* 0x000fe20000000800 */
[----:B------:R-:W-:Y:S01]  /*10570*/  @!PT LDS RZ, [RZ] ;  /* 0x00000000fffff984 */ /* 0x000fe20000000800 */
[----:B------:R2:W-:Y:S01]  /*10580*/  @!P1 LDGSTS.E.BYPASS.LTC128B.128 [R240+0x4000], [R8.64] ;  /* 0x0400000008f09fae */ /* 0x0005e2000b901d74 */
[----:B------:R-:W-:-:S02]  /*10590*/  @!P1 LEA R10, P3, R6, c[0x0][0x168], 0x1 ;  /* 0x00005a00060a9a11 */ /* 0x000fc400078608ff */
[----:B------:R-:W-:Y:S01]  /*105a0*/  @!P1 LEA.HI.X R13, R4, c[0x0][0x16c], R0, 0x1, P2 ;  /* 0x00005b00040d9a11 */ /* 0x000fe200010f0c00 */
[----:B------:R-:W-:Y:S01]  /*105b0*/  @!P1 IMAD.IADD R7, R5, 0x1, R7 ;  /* 0x0000000105079824 */ /* 0x000fe200078e0207 */
[----:B------:R-:W-:Y:S01]  /*105c0*/  @!P1 IADD3 R0, P2, R2, UR26, RZ ;  /* 0x0000001a02009c10 */ /* 0x000fe2000ff5e0ff */
[----:B------:R-:W-:Y:S01]  /*105d0*/  @!P1 IMAD.MOV.U32 R4, RZ, RZ, R2 ;  /* 0x000000ffff049224 */ /* 0x000fe200078e0002 */
[----:B------:R1:W-:Y:S01]  /*105e0*/  @P1 STS.128 [R240+0x4800], RZ ;  /* 0x004800fff0001388 */ /* 0x0003e20000000c00 */
[----:B------:R-:W-:Y:S01]  /*105f0*/  @!P1 IMAD.MOV.U32 R5, RZ, RZ, R3 ;  /* 0x000000ffff059224 */ /* 0x000fe200078e0003 */
[----:B------:R-:W-:Y:S02]  /*10600*/  @!P1 LEA.HI.X R11, R6, c[0x0][0x16c], R7, 0x1, P3 ;  /* 0x00005b00060b9a11 */ /* 0x000fe400018f0c07 */
[----:B------:R-:W-:Y:S02]  /*10610*/  @!P1 LEA R6, P3, R0, c[0x0][0x168], 0x1 ;  /* 0x00005a0000069a11 */ /* 0x000fe400078608ff */
[----:B------:R-:W-:-:S04]  /*10620*/  @!P1 IADD3.X R7, R3, UR25, RZ, P2, !PT ;  /* 0x0000001903079c10 */ /* 0x000fc800097fe4ff */
[----:B------:R-:W-:Y:S01]  /*10630*/  @!P1 LEA.HI.X R7, R0, c[0x0][0x16c], R7, 0x1, P3 ;  /* 0x00005b0000079a11 */ /* 0x000fe200018f0c07 */
[----:B------:R-:W-:-:S04]  /*10640*/  IMAD.U32 R0, RZ, RZ, UR20 ;  /* 0x00000014ff007e24 */ /* 0x000fc8000f8e00ff */
[----:B------:R-:W-:Y:S01]  /*10650*/  @!PT LDS RZ, [RZ] ;  /* 0x00000000fffff984 */ /* 0x000fe20000000800 */
[----:B------:R-:W-:Y:S01]  /*10660*/  @!PT LDS RZ, [RZ] ;  /* 0x00000000fffff984 */ /* 0x000fe20000000800 */
[----:B------:R-:W-:Y:S01]  /*10670*/  @!PT LDS RZ, [RZ] ;  /* 0x00000000fffff984 */ /* 0x000fe20000000800 */
[----:B------:R3:W-:Y:S04]  /*10680*/  @!P1 LDGSTS.E.BYPASS.LTC128B.128 [R240+0x4800], [R6.64] ;  /* 0x0480000006f09fae */ /* 0x0007e8000b901d74 */
[----:B------:R1:W-:Y:S01]  /*10690*/  @P1 STS.128 [R240+0x5000], RZ ;  /* 0x005000fff0001388 */ /* 0x0003e20000000c00 */
[----:B--2---:R-:W-:Y:S01]  /*106a0*/  MOV R9, UR20 ;  /* 0x0000001400097c02 */ /* 0x004fe20008000f00 */
[----:B------:R-:W-:-:S04]  /*106b0*/  @!P1 IMAD.MOV.U32 R8, RZ, RZ, c[0x0][0x19c] ;  /* 0x00006700ff089624 */ /* 0x000fc800078e00ff */
[----:B------:R-:W-:-:S04]  /*106c0*/  @!P1 IMAD.WIDE.U32 R4, R9, 0x60, R4 ;  /* 0x0000006009049825 */ /* 0x000fc800078e0004 */
[----:B------:R-:W-:-:S05]  /*106d0*/  @!P1 IMAD R8, R8, 0x60, RZ ;  /* 0x0000006008089824 */ /* 0x000fca00078e02ff */
[----:B------:R-:W-:Y:S02]  /*106e0*/  @!P1 IADD3 R5, R8, R5, RZ ;  /* 0x0000000508059210 */ /* 0x000fe40007ffe0ff */
[----:B------:R-:W-:-:S04]  /*106f0*/  @!P1 LEA R8, P2, R4, c[0x0][0x168], 0x1 ;  /* 0x00005a0004089a11 */ /* 0x000fc800078408ff */
[----:B------:R-:W-:Y:S01]  /*10700*/  @!P1 LEA.HI.X R9, R4, c[0x0][0x16c], R5, 0x1, P2 ;  /* 0x00005b0004099a11 */ /* 0x000fe200010f0c05 */
[----:B------:R-:W-:Y:S01]  /*10710*/  @!P1 IMAD.MOV.U32 R4, RZ, RZ, c[0x0][0x19c] ;  /* 0x00006700ff049624 */ /* 0x000fe200078e00ff */
[----:B------:R-:W-:Y:S01]  /*10720*/  @!P1 LEA R0, P2, R0, R2, 0x5 ;  /* 0x0000000200009211 */ /* 0x000fe200078428ff */
[----:B------:R-:W-:Y:S01]  /*10730*/  IMAD.U32 R5, RZ, RZ, UR20 ;  /* 0x00000014ff057e24 */ /* 0x000fe2000f8e00ff */
[----:B---3--:R-:W-:Y:S01]  /*10740*/  MOV R6, UR20 ;  /* 0x0000001400067c02 */ /* 0x008fe20008000f00 */
[----:B------:R-:W-:-:S03]  /*10750*/  IMAD.U32 R7, RZ, RZ, UR20 ;  /* 0x00000014ff077e24 */ /* 0x000fc6000f8e00ff */
[-C--:B------:R-:W-:Y:S02]  /*10760*/  @!P1 LEA.HI.X R4, R5, R3.reuse, R4, 0x5, P2 ;  /* 0x0000000305049211 */ /* 0x080fe400010f2c04 */
        /* <DEDUP_REMOVED lines=43> */
.L_x_463:
[----:B------:R-:W-:Y:S05]  /*10a20*/  BSYNC B0 ;  /* 0x0000000000007941 */ /* 0x000fea0003800000 */
.L_x_462:
[----:B------:R-:W0:Y:S02]  /*10a30*/  LDGDEPBAR ;  /* 0x00000000000079af */ /* 0x000e240000000000 */
.L_x_461:
[----:B-1----:R-:W2:Y:S01]  /*10a40*/  LDL.LU R4, [R1+0x94] ;  /* 0x0000940001047983 */ /* 0x002ea20000300800 */
[----:B------:R-:W-:-:S03]  /*10a50*/  MOV R5, R76 ;  /* 0x0000004c00057202 */ /* 0x000fc60000000f00 */
[----:B------:R-:W3:Y:S04]  /*10a60*/  LDL.LU R6, [R1+0x9c] ;  /* 0x00009c0001067983 */ /* 0x000ee80000300800 */
[----:B------:R-:W3:Y:S04]  /*10a70*/  LDL.LU R7, [R1+0xa0] ;  /* 0x0000a00001077983 */ /* 0x000ee80000300800 */
[----:B------:R-:W3:Y:S04]  /*10a80*/  LDL.LU R8, [R1+0xa4] ;  /* 0x0000a40001087983 */ /* 0x000ee80000300800 */
[----:B------:R-:W3:Y:S04]  /*10a90*/  LDL.LU R9, [R1+0xb8] ;  /* 0x0000b80001097983 */ /* 0x000ee80000300800 */
[----:B------:R-:W3:Y:S04]  /*10aa0*/  LDL.LU R10, [R1+0xb4] ;  /* 0x0000b400010a7983 */ /* 0x000ee80000300800 */
[----:B------:R-:W3:Y:S04]  /*10ab0*/  LDL.LU R11, [R1+0xb0] ;  /* 0x0000b000010b7983 */ /* 0x000ee80000300800 */
[----:B------:R-:W3:Y:S04]  /*10ac0*/  LDL.LU R12, [R1+0xac] ;  /* 0x0000ac00010c7983 */ /* 0x000ee80000300800 */
[----:B------:R1:W-:Y:S01]  /*10ad0*/  STL [R1+0x120], R240 ;  /* 0x000120f001007387 */ /* 0x0003e20000100800 */
[----:B-----5:R-:W-:-:S02]  /*10ae0*/  FMNMX.FTZ R0, R71, R35, !PT ;  /* 0x0000002347007209 */ /* 0x020fc40007810000 */
[----:B------:R-:W-:Y:S02]  /*10af0*/  MOV R81, R48 ;  /* 0x0000003000517202 */ /* 0x000fe40000000f00 */
[----:B------:R-:W-:Y:S02]  /*10b00*/  MOV R79, R41 ;  /* 0x00000029004f7202 */ /* 0x000fe40000000f00 */
[----:B------:R-:W-:Y:S02]  /*10b10*/  MOV R93, R64 ;  /* 0x00000040005d7202 */ /* 0x000fe40000000f00 */
[----:B------:R-:W-:Y:S01]  /*10b20*/  MOV R94, R84 ;  /* 0x00000054005e7202 */ /* 0x000fe20000000f00 */
[----:B------:R-:W-:Y:S01]  /*10b30*/  IMAD.MOV.U32 R95, RZ, RZ, R96 ;  /* 0x000000ffff5f7224 */ /* 0x000fe200078e0060 */
[----:B------:R-:W-:Y:S01]  /*10b40*/  MOV R85, R132 ;  /* 0x0000008400557202 */ /* 0x000fe20000000f00 */
[----:B------:R-:W-:Y:S01]  /*10b50*/  LDSM.16.MT88.4 R24, [R229+0x8000] ;  /* 0x00800000e518783b */ /* 0x000fe20000004200 */
[----:B------:R-:W-:-:S03]  /*10b60*/  MOV R57, R43 ;  /* 0x0000002b00397202 */ /* 0x000fc60000000f00 */
[----:B------:R-:W-:Y:S04]  /*10b70*/  LDSM.16.MT88.4 R16, [R232+0x8000] ;  /* 0x00800000e810783b */ /* 0x000fe80000004200 */
[----:B------:R-:W-:Y:S04]  /*10b80*/  LDSM.16.MT88.4 R20, [R231+0x8000] ;  /* 0x00800000e714783b */ /* 0x000fe80000004200 */
[----:B-1----:R-:W3:Y:S01]  /*10b90*/  LDL.LU R240, [R1] ;  /* 0x0000000001f07983 */ /* 0x002ee20000300800 */
[----:B------:R-:W-:Y:S02]  /*10ba0*/  FMNMX.FTZ R0, R34, R0, !PT ;  /* 0x0000000022007209 */ /* 0x000fe40007810000 */
[----:B------:R-:W-:Y:S01]  /*10bb0*/  MOV R90, R5 ;  /* 0x00000005005a7202 */ /* 0x000fe20000000f00 */
[----:B------:R-:W-:Y:S01]  /*10bc0*/  STL [R1+0x11c], R239 ;  /* 0x00011cef01007387 */ /* 0x000fe20000100800 */
[----:B------:R-:W-:-:S03]  /*10bd0*/  FMNMX.FTZ R0, R33, R0, !PT ;  /* 0x0000000021007209 */ /* 0x000fc60007810000 */
[----:B------:R-:W-:Y:S01]  /*10be0*/  STL [R1+0x118], R238 ;  /* 0x000118ee01007387 */ /* 0x000fe20000100800 */
[----:B------:R-:W-:-:S03]  /*10bf0*/  FMNMX.FTZ R0, R32, R0, !PT ;  /* 0x0000000020007209 */ /* 0x000fc60007810000 */
[----:B------:R-:W-:Y:S01]  /*10c00*/  STL [R1+0x114], R237 ;  /* 0x000114ed01007387 */ /* 0x000fe20000100800 */
[----:B------:R-:W-:-:S03]  /*10c10*/  FMNMX.FTZ R0, R226, R0, !PT ;  /* 0x00000000e2007209 */ /* 0x000fc60007810000 */
[----:B------:R-:W-:Y:S01]  /*10c20*/  STL [R1+0x110], R236 ;  /* 0x000110ec01007387 */ /* 0x000fe20000100800 */
[----:B------:R-:W-:-:S03]  /*10c30*/  FMNMX.FTZ R0, R222, R0, !PT ;  /* 0x00000000de007209 */ /* 0x000fc60007810000 */
        /* <DEDUP_REMOVED lines=45> */
[----:B------:R1:W-:Y:S01]  /*10f10*/  STL [R1+0x150], R106 ;  /* 0x0001506a01007387 */ /* 0x0003e20000100800 */
        /* <DEDUP_REMOVED lines=13> */
[----:B-1----:R-:W4:Y:S01]  /*10ff0*/  LDL.LU R106, [R1+0x4c] ;  /* 0x00004c00016a7983 */ /* 0x002f220000300800 */
[----:B------:R-:W-:-:S03]  /*11000*/  FMNMX.FTZ R0, R40, R0, !PT ;  /* 0x0000000028007209 */ /* 0x000fc60007810000 */
[----:B------:R-:W4:Y:S04]  /*11010*/  LDL.LU R108, [R1+0x48] ;  /* 0x00004800016c7983 */ /* 0x000f280000300800 */
[----:B------:R-:W4:Y:S04]  /*11020*/  LDL.LU R221, [R1+0x44] ;  /* 0x0000440001dd7983 */ /* 0x000f280000300800 */
[----:B------:R-:W4:Y:S04]  /*11030*/  LDL.LU R223, [R1+0x40] ;  /* 0x0000400001df7983 */ /* 0x000f280000300800 */
[----:B------:R-:W4:Y:S04]  /*11040*/  LDL.LU R224, [R1+0x3c] ;  /* 0x00003c0001e07983 */ /* 0x000f280000300800 */
[----:B------:R-:W4:Y:S04]  /*11050*/  LDL.LU R227, [R1+0x38] ;  /* 0x0000380001e37983 */ /* 0x000f280000300800 */
[----:B------:R-:W4:Y:S04]  /*11060*/  LDL.LU R244, [R1+0x34] ;  /* 0x0000340001f47983 */ /* 0x000f280000300800 */
[----:B------:R-:W4:Y:S04]  /*11070*/  LDL.LU R246, [R1+0x30] ;  /* 0x0000300001f67983 */ /* 0x000f280000300800 */
[----:B------:R-:W4:Y:S01]  /*11080*/  LDL.LU R249, [R1+0x2c] ;  /* 0x00002c0001f97983 */ /* 0x000f220000300800 */
[----:B------:R-:W-:-:S03]  /*11090*/  FMNMX.FTZ R3, R105, R3, !PT ;  /* 0x0000000369037209 */ /* 0x000fc60007810000 */
[----:B------:R-:W4:Y:S04]  /*110a0*/  LDL.LU R251, [R1+0x28] ;  /* 0x0000280001fb7983 */ /* 0x000f280000300800 */
[----:B------:R-:W4:Y:S04]  /*110b0*/  LDL.LU R248, [R1+0x24] ;  /* 0x0000240001f87983 */ /* 0x000f280000300800 */
[----:B------:R-:W4:Y:S04]  /*110c0*/  LDL.LU R241, [R1+0x20] ;  /* 0x0000200001f17983 */ /* 0x000f280000300800 */
[----:B------:R1:W-:Y:S01]  /*110d0*/  STL [R1+0x154], R105 ;  /* 0x0001546901007387 */ /* 0x0003e20000100800 */
[----:B------:R-:W-:-:S03]  /*110e0*/  FMNMX.FTZ R3, R104, R3, !PT ;  /* 0x0000000368037209 */ /* 0x000fc60007810000 */
[----:B-1----:R-:W4:Y:S01]  /*110f0*/  LDL.LU R105, [R1+0x50] ;  /* 0x0000500001697983 */ /* 0x002f220000300800 */
[----:B------:R-:W-:Y:S02]  /*11100*/  FMNMX.FTZ R3, R99, R3, !PT ;  /* 0x0000000363037209 */ /* 0x000fe40007810000 */
[----:B--2---:R-:W-:Y:S01]  /*11110*/  MOV R91, R4 ;  /* 0x00000004005b7202 */ /* 0x004fe20000000f00 */
[----:B---3--:R-:W-:Y:S01]  /*11120*/  IMAD.MOV.U32 R89, RZ, RZ, R6 ;  /* 0x000000ffff597224 */ /* 0x008fe200078e0006 */
[----:B------:R-:W-:Y:S02]  /*11130*/  MOV R83, R7 ;  /* 0x0000000700537202 */ /* 0x000fe40000000f00 */
[----:B------:R-:W-:Y:S01]  /*11140*/  MOV R82, R8 ;  /* 0x0000000800527202 */ /* 0x000fe20000000f00 */
[----:B------:R-:W-:Y:S01]  /*11150*/  IMAD.MOV.U32 R78, RZ, RZ, R9 ;  /* 0x000000ffff4e7224 */ /* 0x000fe200078e0009 */
[----:B------:R-:W-:Y:S02]  /*11160*/  MOV R77, R10 ;  /* 0x0000000a004d7202 */ /* 0x000fe40000000f00 */
[----:B------:R-:W-:-:S02]  /*11170*/  MOV R76, R11 ;  /* 0x0000000b004c7202 */ /* 0x000fc40000000f00 */
[----:B------:R-:W-:Y:S02]  /*11180*/  MOV R74, R12 ;  /* 0x0000000c004a7202 */ /* 0x000fe40000000f00 */
[----:B------:R-:W-:Y:S01]  /*11190*/  FMNMX.FTZ R0, R240, R0, !PT ;  /* 0x00000000f0007209 */ /* 0x000fe20007810000 */
[----:B------:R1:W-:Y:S03]  /*111a0*/  STL [R1+0x158], R240 ;  /* 0x000158f001007387 */ /* 0x0003e60000100800 */
[----:B------:R-:W-:Y:S01]  /*111b0*/  FMNMX.FTZ R0, R252, R0, !PT ;  /* 0x00000000fc007209 */ /* 0x000fe20007810000 */
[----:B------:R-:W-:Y:S04]  /*111c0*/  LDSM.16.MT88.4 R12, [R230+0x8000] ;  /* 0x00800000e60c783b */ /* 0x000fe80000004200 */
[----:B-1----:R-:W2:Y:S04]  /*111d0*/  LDL.LU R240, [R1+0x54] ;  /* 0x0000540001f07983 */ /* 0x002ea80000300800 */
[----:B------:R1:W-:Y:S04]  /*111e0*/  STL [R1+0x15c], R104 ;  /* 0x00015c6801007387 */ /* 0x0003e80000100800 */
[----:B-1----:R-:W3:Y:S04]  /*111f0*/  LDL.LU R104, [R1+0x58] ;  /* 0x0000580001687983 */ /* 0x002ee80000300800 */
[----:B------:R1:W-:Y:S04]  /*11200*/  STL [R1+0x160], R252 ;  /* 0x000160fc01007387 */ /* 0x0003e80000100800 */
[----:B-1----:R-:W2:Y:S04]  /*11210*/  LDL.LU R252, [R1+0x5c] ;  /* 0x00005c0001fc7983 */ /* 0x002ea80000300800 */
[----:B------:R1:W-:Y:S04]  /*11220*/  STL [R1+0x164], R99 ;  /* 0x0001646301007387 */ /* 0x0003e80000100800 */
[----:B-1----:R-:W4:Y:S01]  /*11230*/  LDL.LU R99, [R1+0x1c] ;  /* 0x00001c0001637983 */ /* 0x002f220000300800 */
        /* <DEDUP_REMOVED lines=16> */
[----:B------:R-:W1:Y:S01]  /*11340*/  SHFL.BFLY PT, R6, R0, 0x1, 0x1f ;  /* 0x0c201f0000067f89 */ /* 0x000e6200000e0000 */
        /* <DEDUP_REMOVED lines=23> */
[----:B------:R-:W-:Y:S01]  /*114c0*/  FMUL.FTZ R8, R135, c[0x0][0x23c] ;  /* 0x00008f0087087a20 */ /* 0x000fe20000410000 */
[----:B------:R-:W-:-:S02]  /*114d0*/  FMNMX.FTZ R3, R78, R3, !PT ;  /* 0x000000034e037209 */ /* 0x000fc40007810000 */
[----:B------:R-:W-:Y:S02]  /*114e0*/  FSETP.NEU.FTZ.AND P2, PT, R135, -INF , PT ;  /* 0xff8000008700780b */ /* 0x000fe40003f5d000 */
[----:B------:R-:W-:Y:S02]  /*114f0*/  FMNMX.FTZ R0, R81, R0, !PT ;  /* 0x0000000051007209 */ /* 0x000fe40007810000 */
[----:B------:R-:W-:Y:S02]  /*11500*/  FMNMX.FTZ R3, R77, R3, !PT ;  /* 0x000000034d037209 */ /* 0x000fe40007810000 */
[----:B------:R-:W-:Y:S02]  /*11510*/  FSEL R8, R8, RZ, P2 ;  /* 0x000000ff08087208 */ /* 0x000fe40001000000 */
[----:B------:R-:W-:Y:S02]  /*11520*/  FMNMX.FTZ R0, R79, R0, !PT ;  /* 0x000000004f007209 */ /* 0x000fe40007810000 */
[----:B------:R-:W-:Y:S01]  /*11530*/  FMNMX.FTZ R3, R76, R3, !PT ;  /* 0x000000034c037209 */ /* 0x000fe20007810000 */
[----:B------:R-:W-:Y:S01]  /*11540*/  FFMA.FTZ R4, R35, c[0x0][0x23c], -R8 ;  /* 0x00008f0023047a23 */ /* 0x000fe20000010808 */
[----:B-1----:R-:W-:-:S02]  /*11550*/  FMNMX.FTZ R132, R2, R5, !PT ;  /* 0x0000000502847209 */ /* 0x002fc40007810000 */
[----:B------:R-:W-:Y:S01]  /*11560*/  FMNMX.FTZ R2, R80, R0, !PT ;  /* 0x0000000050027209 */ /* 0x000fe20007810000 */
[----:B------:R-:W-:Y:S01]  /*11570*/  FFMA.FTZ R0, R33, c[0x0][0x23c], -R8 ;  /* 0x00008f0021007a23 */ /* 0x000fe20000010808 */
[----:B------:R-:W-:Y:S01]  /*11580*/  STL [R1+0x168], R250 ;  /* 0x000168fa01007387 */ /* 0x000fe20000100800 */
[----:B------:R-:W-:-:S03]  /*11590*/  FMNMX.FTZ R3, R74, R3, !PT ;  /* 0x000000034a037209 */ /* 0x000fc60007810000 */
[----:B------:R1:W-:Y:S01]  /*115a0*/  STL [R1+0x16c], R98 ;  /* 0x00016c6201007387 */ /* 0x0003e20000100800 */
[----:B------:R-:W-:Y:S01]  /*115b0*/  FMNMX.FTZ R2, R88, R2, !PT ;  /* 0x0000000258027209 */ /* 0x000fe20007810000 */
[----:B------:R1:W-:Y:S01]  /*115c0*/  MUFU.EX2 R86, R0 ;  /* 0x0000000000567308 */ /* 0x0003e20000000800 */
[----:B------:R-:W-:Y:S02]  /*115d0*/  FSETP.NEU.FTZ.AND P1, PT, R132, -INF , PT ;  /* 0xff8000008400780b */ /* 0x000fe40003f3d000 */
[----:B-1----:R-:W-:Y:S01]  /*115e0*/  FMNMX.FTZ R0, R92, R3, !PT ;  /* 0x000000035c007209 */ /* 0x002fe20007810000 */
[----:B------:R-:W-:-:S04]  /*115f0*/  FMUL.FTZ R3, R132, c[0x0][0x23c] ;  /* 0x00008f0084037a20 */ /* 0x000fc80000410000 */
[----:B------:R1:W-:Y:S01]  /*11600*/  MUFU.EX2 R98, R4 ;  /* 0x0000000400627308 */ /* 0x0003e20000000800 */
[----:B------:R-:W-:Y:S01]  /*11610*/  FSEL R3, R3, RZ, P1 ;  /* 0x000000ff03037208 */ /* 0x000fe20000800000 */
[----:B-1----:R-:W-:-:S06]  /*11620*/  FFMA.FTZ R4, R34, c[0x0][0x23c], -R8 ;  /* 0x00008f0022047a23 */ /* 0x002fcc0000010808 */
[----:B------:R1:W-:Y:S02]  /*11630*/  MUFU.EX2 R103, R4 ;  /* 0x0000000400677308 */ /* 0x0003e40000000800 */
[----:B-1----:R-:W-:Y:S02]  /*11640*/  FMNMX.FTZ R4, R82, R0, !PT ;  /* 0x0000000052047209 */ /* 0x002fe40007810000 */
[----:B------:R-:W-:-:S05]  /*11650*/  FSEL R6, R135, RZ, P2 ;  /* 0x000000ff87067208 */ /* 0x000fca0001000000 */
[----:B------:R-:W-:Y:S01]  /*11660*/  FADD.FTZ R6, R71, -R6 ;  /* 0x8000000647067221 */ /* 0x000fe20000010000 */
[----:B------:R-:W-:Y:S01]  /*11670*/  MOV R71, R55 ;  /* 0x0000003700477202 */ /* 0x000fe20000000f00 */
[----:B------:R-:W-:-:S04]  /*11680*/  FFMA.FTZ R5, R32, c[0x0][0x23c], -R8 ;  /* 0x00008f0020057a23 */ /* 0x000fc80000010808 */
[----:B------:R-:W-:Y:S01]  /*11690*/  MUFU.EX2 R84, R5 ;  /* 0x0000000500547308 */ /* 0x000fe20000000800 */
[----:B--2---:R-:W-:-:S04]  /*116a0*/  FMNMX.FTZ R2, R252, R2, !PT ;  /* 0x00000002fc027209 */ /* 0x004fc80007810000 */
[----:B---3--:R-:W-:Y:S02]  /*116b0*/  FMNMX.FTZ R0, R104, R2, !PT ;  /* 0x0000000268007209 */ /* 0x008fe40007810000 */
[----:B------:R-:W-:Y:S01]  /*116c0*/  FMNMX.FTZ R2, R83, R4, !PT ;  /* 0x0000000453027209 */ /* 0x000fe20007810000 */
[----:B------:R-:W-:-:S03]  /*116d0*/  FFMA.FTZ R4, R36, c[0x0][0x23c], -R3 ;  /* 0x00008f0024047a23 */ /* 0x000fc60000010803 */
[----:B------:R-:W-:Y:S01]  /*116e0*/  FMNMX.FTZ R2, R89, R2, !PT ;  /* 0x0000000259027209 */ /* 0x000fe20007810000 */
[----:B------:R1:W-:Y:S03]  /*116f0*/  MUFU.EX2 R250, R4 ;  /* 0x0000000400fa7308 */ /* 0x0003e60000000800 */
[----:B------:R-:W-:Y:S02]  /*11700*/  FMNMX.FTZ R2, R90, R2, !PT ;  /* 0x000000025a027209 */ /* 0x000fe40007810000 */
[----:B------:R-:W-:Y:S02]  /*11710*/  FMNMX.FTZ R0, R240, R0, !PT ;  /* 0x00000000f0007209 */ /* 0x000fe40007810000 */
[----:B------:R-:W-:Y:S02]  /*11720*/  FMNMX.FTZ R2, R91, R2, !PT ;  /* 0x000000025b027209 */ /* 0x000fe40007810000 */
[----:B----4-:R-:W-:Y:S01]  /*11730*/  FMNMX.FTZ R0, R105, R0, !PT ;  /* 0x0000000069007209 */ /* 0x010fe20007810000 */
        /* <DEDUP_REMOVED lines=25> */
[----:B------:R-:W-:Y:S01]  /*118d0*/  FSEL R5, R132, RZ, P1 ;  /* 0x000000ff84057208 */ /* 0x000fe20000800000 */
[----:B------:R-:W-:-:S04]  /*118e0*/  FMUL.FTZ R6, R6, c[0x0][0x23c] ;  /* 0x00008f0006067a20 */ /* 0x000fc80000410000 */
[----:B------:R-:W-:Y:S02]  /*118f0*/  FADD.FTZ R5, R68, -R5 ;  /* 0x8000000544057221 */ /* 0x000fe40000010000 */
[----:B------:R-:W-:Y:S02]  /*11900*/  FFMA.FTZ R4, R39, c[0x0][0x23c], -R3 ;  /* 0x00008f0027047a23 */ /* 0x000fe40000010803 */
[----:B------:R-:W-:Y:S01]  /*11910*/  FMUL.FTZ R5, R5, c[0x0][0x23c] ;  /* 0x00008f0005057a20 */ /* 0x000fe20000410000 */
[----:B-1----:R-:W-:Y:S02]  /*11920*/  FMNMX.FTZ R2, R2, R0, !PT ;  /* 0x0000000002027209 */ /* 0x002fe40007810000 */
[----:B------:R-:W-:-:S04]  /*11930*/  FMNMX.FTZ R0, R248, R9, !PT ;  /* 0x00000009f8007209 */ /* 0x000fc80007810000 */
[----:B------:R-:W-:-:S05]  /*11940*/  FMNMX.FTZ R0, R241, R0, !PT ;  /* 0x00000000f1007209 */ /* 0x000fca0007810000 */
[----:B------:R-:W1:Y:S01]  /*11950*/  SHFL.BFLY PT, R10, R0, 0x2, 0x1f ;  /* 0x0c401f00000a7f89 */ /* 0x000e6200000e0000 */
[----:B------:R-:W2:Y:S08]  /*11960*/  MUFU.EX2 R97, R6 ;  /* 0x0000000600617308 */ /* 0x000eb00000000800 */
[----:B------:R-:W3:Y:S08]  /*11970*/  MUFU.EX2 R96, R5 ;  /* 0x0000000500607308 */ /* 0x000ef00000000800 */
[----:B------:R4:W1:Y:S01]  /*11980*/  MUFU.EX2 R236, R4 ;  /* 0x0000000400ec7308 */ /* 0x0008620000000800 */
[----:B------:R-:W1:Y:S01]  /*11990*/  SHFL.BFLY PT, R9, R2, 0x1, 0x1f ;  /* 0x0c201f0002097f89 */ /* 0x000e6200000e0000 */
[-C--:B--2---:R-:W-:Y:S01]  /*119a0*/  FMUL.FTZ R136, R136, R97.reuse ;  /* 0x0000006188887220 */ /* 0x084fe20000410000 */
[----:B------:R-:W-:Y:S01]  /*119b0*/  F2FP.BF16.PACK_AB R6, R84, R86 ;  /* 0x000000565406723e */ /* 0x000fe200000010ff */
[----:B------:R-:W-:-:S02]  /*119c0*/  FMUL.FTZ R137, R137, R97 ;  /* 0x0000006189897220 */ /* 0x000fc40000410000 */
[-C--:B------:R-:W-:Y:S02]  /*119d0*/  FMUL.FTZ R144, R144, R97.reuse ;  /* 0x0000006190907220 */ /* 0x080fe40000410000 */
[----:B---3--:R-:W-:Y:S01]  /*119e0*/  FMUL.FTZ R138, R138, R96 ;  /* 0x000000608a8a7220 */ /* 0x008fe20000410000 */
[----:B------:R-:W-:Y:S01]  /*119f0*/  F2FP.BF16.PACK_AB R5, R101, R250 ;  /* 0x000000fa6505723e */ /* 0x000fe200000010ff */
[----:B------:R-:W-:Y:S02]  /*11a00*/  FMUL.FTZ R139, R139, R96 ;  /* 0x000000608b8b7220 */ /* 0x000fe40000410000 */
[-C--:B------:R-:W-:Y:S02]  /*11a10*/  FMUL.FTZ R145, R145, R97.reuse ;  /* 0x0000006191917220 */ /* 0x080fe40000410000 */
[----:B------:R-:W-:Y:S01]  /*11a20*/  FMUL.FTZ R156, R156, R97 ;  /* 0x000000619c9c7220 */ /* 0x000fe20000410000 */
[----:B----4-:R-:W-:Y:S01]  /*11a30*/  F2FP.BF16.PACK_AB R4, R103, R98 ;  /* 0x000000626704723e */ /* 0x010fe200000010ff */
[-C--:B------:R-:W-:Y:S01]  /*11a40*/  FMUL.FTZ R146, R146, R96.reuse ;  /* 0x0000006092927220 */ /* 0x080fe20000410000 */
[----:B-1----:R-:W-:Y:S01]  /*11a50*/  F2FP.BF16.PACK_AB R7, R236, R87 ;  /* 0x00000057ec07723e */ /* 0x002fe200000010ff */
[----:B------:R-:W-:-:S02]  /*11a60*/  FMUL.FTZ R147, R147, R96 ;  /* 0x0000006093937220 */ /* 0x000fc40000410000 */
[-C--:B------:R-:W-:Y:S02]  /*11a70*/  FMUL.FTZ R157, R157, R97.reuse ;  /* 0x000000619d9d7220 */ /* 0x080fe40000410000 */
[-C--:B------:R-:W-:Y:S02]  /*11a80*/  FMUL.FTZ R160, R160, R97.reuse ;  /* 0x00000061a0a07220 */ /* 0x080fe40000410000 */
[----:B------:R-:W-:Y:S02]  /*11a90*/  FMUL.FTZ R161, R161, R97 ;  /* 0x00000061a1a17220 */ /* 0x000fe40000410000 */
[-C--:B------:R-:W-:Y:S02]  /*11aa0*/  FMUL.FTZ R158, R158, R96.reuse ;  /* 0x000000609e9e7220 */ /* 0x080fe40000410000 */
        /* <DEDUP_REMOVED lines=16> */
[----:B------:R-:W-:Y:S02]  /*11bb0*/  FMUL.FTZ R193, R193, R97 ;  /* 0x00000061c1c17220 */ /* 0x000fe40000410000 */
[-C--:B------:R-:W-:Y:S02]  /*11bc0*/  FMUL.FTZ R194, R194, R96.reuse ;  /* 0x00000060c2c27220 */ /* 0x080fe40000410000 */
[----:B------:R-:W-:Y:S01]  /*11bd0*/  FMUL.FTZ R195, R195, R96 ;  /* 0x00000060c3c37220 */ /* 0x000fe20000410000 */
[----:B------:R-:W-:Y:S01]  /*11be0*/  FMNMX.FTZ R0, R0, R10, !PT ;  /* 0x0000000a00007209 */ /* 0x000fe20007810000 */
[C---:B------:R-:W-:Y:S08]  /*11bf0*/  HMMA.16816.F32.BF16 R32, R4.reuse, R24, R136 ;  /* 0x000000180420723c */ /* 0x040ff00000041888 */
[C---:B------:R-:W-:Y:S01]  /*11c00*/  HMMA.16816.F32.BF16 R28, R4.reuse, R26, R144 ;  /* 0x0000001a041c723c */ /* 0x040fe20000041890 */
[----:B------:R-:W-:Y:S01]  /*11c10*/  FMNMX.FTZ R124, R2, R9, !PT ;  /* 0x00000009027c7209 */ /* 0x000fe20007810000 */
[----:B------:R-:W2:Y:S06]  /*11c20*/  LDL.LU R147, [R1+0xbc] ;  /* 0x0000bc0001937983 */ /* 0x000eac0000300800 */
[C---:B------:R-:W-:Y:S08]  /*11c30*/  HMMA.16816.F32.BF16 R52, R4.reuse, R16, R156 ;  /* 0x000000100434723c */ /* 0x040ff0000004189c */
[C---:B------:R-:W-:Y:S08]  /*11c40*/  HMMA.16816.F32.BF16 R48, R4.reuse, R18, R160 ;  /* 0x000000120430723c */ /* 0x040ff000000418a0 */
        /* <DEDUP_REMOVED lines=27> */
[----:B------:R1:W-:Y:S01]  /*11e00*/  MUFU.EX2 R189, R4 ;  /* 0x0000000400bd7308 */ /* 0x0003e20000000800 */
[----:B------:R-:W-:Y:S02]  /*11e10*/  FMUL.FTZ R6, R6, c[0x0][0x23c] ;  /* 0x00008f0006067a20 */ /* 0x000fe40000410000 */
[----:B-1----:R-:W-:-:S05]  /*11e20*/  FFMA.FTZ R4, R207, c[0x0][0x23c], -R0 ;  /* 0x00008f00cf047a23 */ /* 0x002fca0000010800 */
[----:B------:R1:W-:Y:S02]  /*11e30*/  MUFU.EX2 R190, R4 ;  /* 0x0000000400be7308 */ /* 0x0003e40000000800 */
[----:B-1----:R-:W-:-:S04]  /*11e40*/  FADD.FTZ R4, R72, -R5 ;  /* 0x8000000548047221 */ /* 0x002fc80000010000 */
[----:B------:R-:W-:-:S04]  /*11e50*/  FMUL.FTZ R4, R4, c[0x0][0x23c] ;  /* 0x00008f0004047a20 */ /* 0x000fc80000410000 */
[----:B------:R1:W4:Y:S08]  /*11e60*/  MUFU.EX2 R10, R4 ;  /* 0x00000004000a7308 */ /* 0x0003300000000800 */
[----:B------:R4:W4:Y:S01]  /*11e70*/  MUFU.EX2 R11, R6 ;  /* 0x00000006000b7308 */ /* 0x0009220000000800 */
[----:B-1----:R-:W-:-:S07]  /*11e80*/  FFMA.FTZ R4, R202, c[0x0][0x23c], -R0 ;  /* 0x00008f00ca047a23 */ /* 0x002fce0000010800 */
[----:B------:R1:W1:Y:S01]  /*11e90*/  MUFU.EX2 R238, R4 ;  /* 0x0000000400ee7308 */ /* 0x0002620000000800 */
[----:B----4-:R-:W-:Y:S01]  /*11ea0*/  FMUL.FTZ R142, R142, R10 ;  /* 0x0000000a8e8e7220 */ /* 0x010fe20000410000 */
[----:B------:R-:W-:Y:S01]  /*11eb0*/  F2FP.BF16.PACK_AB R5, R189, R68 ;  /* 0x00000044bd05723e */ /* 0x000fe200000010ff */
[----:B------:R-:W-:Y:S01]  /*11ec0*/  FMUL.FTZ R143, R143, R10 ;  /* 0x0000000a8f8f7220 */ /* 0x000fe20000410000 */
[----:B------:R-:W-:Y:S01]  /*11ed0*/  F2FP.BF16.PACK_AB R6, R200, R194 ;  /* 0x000000c2c806723e */ /* 0x000fe200000010ff */
[-C--:B------:R-:W-:Y:S02]  /*11ee0*/  FMUL.FTZ R140, R140, R11.reuse ;  /* 0x0000000b8c8c7220 */ /* 0x080fe40000410000 */
[-C--:B------:R-:W-:Y:S02]  /*11ef0*/  FMUL.FTZ R141, R141, R11.reuse ;  /* 0x0000000b8d8d7220 */ /* 0x080fe40000410000 */
[-C--:B------:R-:W-:Y:S02]  /*11f00*/  FMUL.FTZ R148, R148, R11.reuse ;  /* 0x0000000b94947220 */ /* 0x080fe40000410000 */
[----:B------:R-:W-:-:S02]  /*11f10*/  FMUL.FTZ R149, R149, R11 ;  /* 0x0000000b95957220 */ /* 0x000fc40000410000 */
[-C--:B------:R-:W-:Y:S02]  /*11f20*/  FMUL.FTZ R150, R150, R10.reuse ;  /* 0x0000000a96967220 */ /* 0x080fe40000410000 */
[----:B------:R-:W-:Y:S01]  /*11f30*/  FMUL.FTZ R151, R151, R10 ;  /* 0x0000000a97977220 */ /* 0x000fe20000410000 */
[----:B-1----:R-:W-:Y:S01]  /*11f40*/  F2FP.BF16.PACK_AB R4, R192, R70 ;  /* 0x00000046c004723e */ /* 0x002fe200000010ff */
[-C--:B------:R-:W-:Y:S01]  /*11f50*/  FMUL.FTZ R152, R152, R11.reuse ;  /* 0x0000000b98987220 */ /* 0x080fe20000410000 */
[----:B------:R-:W-:Y:S01]  /*11f60*/  F2FP.BF16.PACK_AB R7, R238, R190 ;  /* 0x000000beee07723e */ /* 0x000fe200000010ff */
        /* <DEDUP_REMOVED lines=25> */
[----:B------:R-:W-:Y:S01]  /*12100*/  FFMA.FTZ R9, R128, c[0x0][0x23c], -R0 ;  /* 0x00008f0080097a23 */ /* 0x000fe20000010800 */
[----:B------:R-:W1:Y:S06]  /*12110*/  LDSM.16.MT88.4 R24, [R229+0x8800] ;  /* 0x00880000e518783b */ /* 0x000e6c0000004200 */
[C---:B------:R-:W-:Y:S08]  /*12120*/  HMMA.16816.F32.BF16 R152, R4.reuse, R16, R152 ;  /* 0x000000100498723c */ /* 0x040ff00000041898 */
[C---:B------:R-:W-:Y:S01]  /*12130*/  HMMA.16816.F32.BF16 R164, R4.reuse, R18, R164 ;  /* 0x0000001204a4723c */ /* 0x040fe200000418a4 */
[----:B------:R-:W-:Y:S07]  /*12140*/  LDSM.16.MT88.4 R16, [R230+0x8800] ;  /* 0x00880000e610783b */ /* 0x000fee0000004200 */
[C---:B------:R-:W-:Y:S08]  /*12150*/  HMMA.16816.F32.BF16 R168, R4.reuse, R12, R168 ;  /* 0x0000000c04a8723c */ /* 0x040ff000000418a8 */
[C---:B------:R-:W-:Y:S01]  /*12160*/  HMMA.16816.F32.BF16 R180, R4.reuse, R14, R180 ;  /* 0x0000000e04b4723c */ /* 0x040fe200000418b4 */
[----:B------:R-:W-:Y:S07]  /*12170*/  LDSM.16.MT88.4 R12, [R231+0x8800] ;  /* 0x00880000e70c783b */ /* 0x000fee0000004200 */
[C---:B------:R-:W-:Y:S08]  /*12180*/  HMMA.16816.F32.BF16 R184, R4.reuse, R20, R184 ;  /* 0x0000001404b8723c */ /* 0x040ff000000418b8 */
[----:B------:R-:W-:Y:S01]  /*12190*/  HMMA.16816.F32.BF16 R196, R4, R22, R196 ;  /* 0x0000001604c4723c */ /* 0x000fe200000418c4 */
[----:B------:R-:W4:Y:S06]  /*121a0*/  LDSM.16.MT88.4 R20, [R232+0x8800] ;  /* 0x00880000e814783b */ /* 0x000f2c0000004200 */
[----:B------:R-:W-:-:S04]  /*121b0*/  FFMA.FTZ R4, R242, c[0x0][0x23c], -R2 ;  /* 0x00008f00f2047a23 */ /* 0x000fc80000010802 */
        /* <DEDUP_REMOVED lines=26> */
[----:B------:R-:W2:Y:S04]  /*12360*/  LDL.LU R117, [R1+0xc4] ;  /* 0x0000c40001757983 */ /* 0x000ea80000300800 */
[----:B------:R-:W2:Y:S01]  /*12370*/  LDL.LU R121, [R1+0xc8] ;  /* 0x0000c80001797983 */ /* 0x000ea20000300800 */
[----:B------:R1:W1:Y:S02]  /*12380*/  MUFU.EX2 R237, R4 ;  /* 0x0000000400ed7308 */ /* 0x0002640000000800 */
[----:B-1----:R-:W-:-:S06]  /*12390*/  FFMA.FTZ R4, R215, c[0x0][0x23c], -R3 ;  /* 0x00008f00d7047a23 */ /* 0x002fcc0000010803 */
[----:B------:R1:W-:Y:S02]  /*123a0*/  MUFU.EX2 R222, R4 ;  /* 0x0000000400de7308 */ /* 0x0003e40000000800 */
[----:B-1----:R-:W-:-:S06]  /*123b0*/  FFMA.FTZ R4, R212, c[0x0][0x23c], -R3 ;  /* 0x00008f00d4047a23 */ /* 0x002fcc0000010803 */
[----:B------:R1:W1:Y:S01]  /*123c0*/  MUFU.EX2 R239, R4 ;  /* 0x0000000400ef7308 */ /* 0x0002620000000800 */
[----:B------:R-:W-:Y:S02]  /*123d0*/  MOV R220, R59 ;  /* 0x0000003b00dc7202 */ /* 0x000fe40000000f00 */
[----:B------:R-:W-:Y:S01]  /*123e0*/  F2FP.BF16.PACK_AB R5, R237, R191 ;  /* 0x000000bfed05723e */ /* 0x000fe200000010ff */
[----:B-1----:R-:W-:-:S04]  /*123f0*/  FFMA.FTZ R4, R131, c[0x0][0x23c], -R0 ;  /* 0x00008f0083047a23 */ /* 0x002fc80000010800 */
[----:B------:R1:W1:Y:S01]  /*12400*/  MUFU.EX2 R210, R4 ;  /* 0x0000000400d27308 */ /* 0x0002620000000800 */
[----:B------:R-:W-:Y:S02]  /*12410*/  F2FP.BF16.PACK_AB R6, R211, R220 ;  /* 0x000000dcd306723e */ /* 0x000fe400000010ff */
[----:B------:R-:W-:Y:S01]  /*12420*/  F2FP.BF16.PACK_AB R7, R239, R222 ;  /* 0x000000deef07723e */ /* 0x000fe200000010ff */
[----:B------:R-:W-:Y:S01]  /*12430*/  IMAD.MOV.U32 R212, RZ, RZ, R58 ;  /* 0x000000ffffd47224 */ /* 0x000fe200078e003a */
[----:B-1----:R-:W-:-:S07]  /*12440*/  F2FP.BF16.PACK_AB R4, R228, R193 ;  /* 0x000000c1e404723e */ /* 0x002fce00000010ff */
[C---:B------:R-:W-:Y:S08]  /*12450*/  HMMA.16816.F32.BF16 R32, R4.reuse, R24, R32 ;  /* 0x000000180420723c */ /* 0x040ff00000041820 */
[C---:B------:R-:W-:Y:S08]  /*12460*/  HMMA.16816.F32.BF16 R28, R4.reuse, R26, R28 ;  /* 0x0000001a041c723c */ /* 0x040ff0000004181c */
[C---:B----4-:R-:W-:Y:S08]  /*12470*/  HMMA.16816.F32.BF16 R52, R4.reuse, R20, R52 ;  /* 0x000000140434723c */ /* 0x050ff00000041834 */
[C---:B------:R-:W-:Y:S08]  /*12480*/  HMMA.16816.F32.BF16 R48, R4.reuse, R22, R48 ;  /* 0x000000160430723c */ /* 0x040ff00000041830 */
        /* <DEDUP_REMOVED lines=10> */
[----:B------:R-:W-:Y:S07]  /*12530*/  LDSM.16.MT88.4 R24, [R231+0x9000] ;  /* 0x00900000e718783b */ /* 0x000fee0000004200 */
[C---:B------:R-:W-:Y:S08]  /*12540*/  HMMA.16816.F32.BF16 R152, R4.reuse, R20, R152 ;  /* 0x000000140498723c */ /* 0x040ff00000041898 */
[C---:B------:R-:W-:Y:S01]  /*12550*/  HMMA.16816.F32.BF16 R164, R4.reuse, R22, R164 ;  /* 0x0000001604a4723c */ /* 0x040fe200000418a4 */
[----:B------:R-:W1:Y:S07]  /*12560*/  LDSM.16.MT88.4 R20, [R229+0x9000] ;  /* 0x00900000e514783b */ /* 0x000e6e0000004200 */
[C---:B------:R-:W-:Y:S08]  /*12570*/  HMMA.16816.F32.BF16 R168, R4.reuse, R16, R168 ;  /* 0x0000001004a8723c */ /* 0x040ff000000418a8 */
[C---:B------:R-:W-:Y:S01]  /*12580*/  HMMA.16816.F32.BF16 R180, R4.reuse, R18, R180 ;  /* 0x0000001204b4723c */ /* 0x040fe200000418b4 */
[----:B------:R-:W4:Y:S07]  /*12590*/  LDSM.16.MT88.4 R16, [R232+0x9000] ;  /* 0x00900000e810783b */ /* 0x000f2e0000004200 */
[C---:B------:R-:W-:Y:S08]  /*125a0*/  HMMA.16816.F32.BF16 R184, R4.reuse, R12, R184 ;  /* 0x0000000c04b8723c */ /* 0x040ff000000418b8 */
[----:B------:R-:W-:Y:S01]  /*125b0*/  HMMA.16816.F32.BF16 R196, R4, R14, R196 ;  /* 0x0000000e04c4723c */ /* 0x000fe200000418c4 */
[----:B------:R-:W1:Y:S06]  /*125c0*/  LDSM.16.MT88.4 R12, [R230+0x9000] ;  /* 0x00900000e60c783b */ /* 0x000e6c0000004200 */
[----:B------:R-:W-:-:S04]  /*125d0*/  FFMA.FTZ R4, R118, c[0x0][0x23c], -R2 ;  /* 0x00008f0076047a23 */ /* 0x000fc80000010802 */
[----:B------:R3:W-:Y:S02]  /*125e0*/  MUFU.EX2 R172, R4 ;  /* 0x0000000400ac7308 */ /* 0x0007e40000000800 */
[----:B---3--:R-:W-:-:S06]  /*125f0*/  FFMA.FTZ R4, R114, c[0x0][0x23c], -R2 ;  /* 0x00008f0072047a23 */ /* 0x008fcc0000010802 */
        /* <DEDUP_REMOVED lines=10> */
[----:B------:R3:W1:Y:S02]  /*126a0*/  MUFU.EX2 R59, R4 ;  /* 0x00000004003b7308 */ /* 0x0006640000000800 */
[----:B---3--:R-:W-:-:S06]  /*126b0*/  FFMA.FTZ R4, R205, c[0x0][0x23c], -R3 ;  /* 0x00008f00cd047a23 */ /* 0x008fcc0000010803 */
[----:B------:R3:W-:Y:S02]  /*126c0*/  MUFU.EX2 R207, R4 ;  /* 0x0000000400cf7308 */ /* 0x0007e40000000800 */
[----:B---3--:R-:W-:-:S06]  /*126d0*/  FFMA.FTZ R4, R201, c[0x0][0x23c], -R3 ;  /* 0x00008f00c9047a23 */ /* 0x008fcc0000010803 */
[----:B------:R3:W1:Y:S02]  /*126e0*/  MUFU.EX2 R205, R4 ;  /* 0x0000000400cd7308 */ /* 0x0006640000000800 */
[----:B---3--:R-:W-:-:S06]  /*126f0*/  FFMA.FTZ R4, R56, c[0x0][0x23c], -R3 ;  /* 0x00008f0038047a23 */ /* 0x008fcc0000010803 */
[----:B------:R3:W-:Y:S08]  /*12700*/  MUFU.EX2 R145, R4 ;  /* 0x0000000400917308 */ /* 0x0007f00000000800 */
[----:B------:R1:W-:Y:S01]  /*12710*/  MUFU.EX2 R118, R9 ;  /* 0x0000000900767308 */ /* 0x0003e20000000800 */
[----:B---3--:R-:W-:-:S07]  /*12720*/  FFMA.FTZ R4, R130, c[0x0][0x23c], -R3 ;  /* 0x00008f0082047a23 */ /* 0x008fce0000010803 */
[----:B------:R3:W2:Y:S01]  /*12730*/  MUFU.EX2 R233, R4 ;  /* 0x0000000400e97308 */ /* 0x0006a20000000800 */
[----:B-1----:R-:W-:Y:S01]  /*12740*/  FFMA.FTZ R9, R113, c[0x0][0x23c], -R0 ;  /* 0x00008f0071097a23 */ /* 0x002fe20000010800 */
[----:B------:R-:W-:-:S06]  /*12750*/  MOV R201, R59 ;  /* 0x0000003b00c97202 */ /* 0x000fcc0000000f00 */
[----:B------:R1:W-:Y:S01]  /*12760*/  MUFU.EX2 R131, R9 ;  /* 0x0000000900837308 */ /* 0x0003e20000000800 */
[----:B------:R-:W-:Y:S02]  /*12770*/  F2FP.BF16.PACK_AB R5, R205, R207 ;  /* 0x000000cfcd05723e */ /* 0x000fe400000010ff */
[----:B------:R-:W-:Y:S01]  /*12780*/  F2FP.BF16.PACK_AB R6, R201, R208 ;  /* 0x000000d0c906723e */ /* 0x000fe200000010ff */
[----:B---3--:R-:W-:Y:S01]  /*12790*/  FFMA.FTZ R4, R110, c[0x0][0x23c], -R2 ;  /* 0x00008f006e047a23 */ /* 0x008fe20000010802 */
[----:B--2---:R-:W-:Y:S01]  /*127a0*/  F2FP.BF16.PACK_AB R7, R233, R145 ;  /* 0x00000091e907723e */ /* 0x004fe200000010ff */
[----:B-1----:R-:W-:Y:S02]  /*127b0*/  FFMA.FTZ R9, R111, c[0x0][0x23c], -R0 ;  /* 0x00008f006f097a23 */ /* 0x002fe40000010800 */
[----:B------:R1:W2:Y:S01]  /*127c0*/  MUFU.EX2 R129, R4 ;  /* 0x0000000400817308 */ /* 0x0002a20000000800 */
[----:B------:R-:W-:-:S07]  /*127d0*/  FFMA.FTZ R133, R136, R10, R68 ;  /* 0x0000000a88857223 */ /* 0x000fce0000010044 */
[----:B------:R3:W2:Y:S01]  /*127e0*/  MUFU.EX2 R139, R9 ;  /* 0x00000009008b7308 */ /* 0x0006a20000000800 */
[----:B------:R-:W-:Y:S02]  /*127f0*/  MOV R206, R58 ;  /* 0x0000003a00ce7202 */ /* 0x000fe40000000f00 */
[----:B-1----:R-:W-:Y:S01]  /*12800*/  F2FP.BF16.PACK_AB R4, R213, R218 ;  /* 0x000000dad504723e */ /* 0x002fe200000010ff */
[----:B---3--:R-:W-:Y:S01]  /*12810*/  FFMA.FTZ R9, R127, c[0x0][0x23c], -R8 ;  /* 0x00008f007f097a23 */ /* 0x008fe20000010808 */
[----:B------:R-:W-:-:S03]  /*12820*/  MOV R138, R57 ;  /* 0x00000039008a7202 */ /* 0x000fc60000000f00 */
[----:B------:R1:W-:Y:S02]  /*12830*/  MUFU.EX2 R10, R9 ;  /* 0x00000009000a7308 */ /* 0x0003e40000000800 */
[----:B------:R-:W-:Y:S01]  /*12840*/  HMMA.16816.F32.BF16 R56, R4, R22, R28 ;  /* 0x000000160438723c */ /* 0x000fe2000004181c */
[----:B------:R-:W-:Y:S01]  /*12850*/  MOV R137, R60 ;  /* 0x0000003c00897202 */ /* 0x000fe20000000f00 */
[----:B-1----:R-:W-:-:S04]  /*12860*/  FFMA.FTZ R9, R69, c[0x0][0x23c], -R8 ;  /* 0x00008f0045097a23 */ /* 0x002fc80000010808 */
[----:B------:R1:W3:Y:S02]  /*12870*/  MUFU.EX2 R28, R9 ;  /* 0x00000009001c7308 */ /* 0x0002e40000000800 */
[----:B------:R-:W-:Y:S01]  /*12880*/  HMMA.16816.F32.BF16 R60, R4, R20, R32 ;  /* 0x00000014043c723c */ /* 0x000fe20000041820 */
[----:B------:R-:W-:Y:S01]  /*12890*/  FFMA.FTZ R134, R147, R11, R70 ;  /* 0x0000000b93867223 */ /* 0x000fe20000010046 */
[----:B------:R-:W-:-:S06]  /*128a0*/  MOV R146, R138 ;  /* 0x0000008a00927202 */ /* 0x000fcc0000000f00 */
[----:B----4-:R-:W-:Y:S01]  /*128b0*/  HMMA.16816.F32.BF16 R52, R4, R16, R52 ;  /* 0x000000100434723c */ /* 0x010fe20000041834 */
[----:B------:R-:W-:-:S07]  /*128c0*/  IMAD.MOV.U32 R147, RZ, RZ, R137 ;  /* 0x000000ffff937224 */ /* 0x000fce00078e0089 */
[----:B------:R-:W-:Y:S01]  /*128d0*/  HMMA.16816.F32.BF16 R48, R4, R18, R48 ;  /* 0x000000120430723c */ /* 0x000fe20000041830 */
[----:B------:R-:W-:-:S07]  /*128e0*/  MOV R136, R87 ;  /* 0x0000005700887202 */ /* 0x000fce0000000f00 */
[----:B------:R-:W-:Y:S01]  /*128f0*/  HMMA.16816.F32.BF16 R44, R4, R12, R44 ;  /* 0x0000000c042c723c */ /* 0x000fe2000004182c */
[----:B------:R-:W-:-:S07]  /*12900*/  IMAD.MOV.U32 R137, RZ, RZ, R86 ;  /* 0x000000ffff897224 */ /* 0x000fce00078e0056 */
[----:B------:R-:W-:Y:S01]  /*12910*/  HMMA.16816.F32.BF16 R40, R4, R14, R40 ;  /* 0x0000000e0428723c */ /* 0x000fe20000041828 */
[----:B------:R-:W-:-:S07]  /*12920*/  MOV R163, R85 ;  /* 0x0000005500a37202 */ /* 0x000fce0000000f00 */
[----:B------:R-:W-:Y:S01]  /*12930*/  HMMA.16816.F32.BF16 R36, R4, R24, R36 ;  /* 0x000000180424723c */ /* 0x000fe20000041824 */
[----:B------:R-:W-:-:S07]  /*12940*/  MOV R138, R84 ;  /* 0x00000054008a7202 */ /* 0x000fce0000000f00 */
[----:B------:R-:W-:Y:S07]  /*12950*/  HMMA.16816.F32.BF16 R32, R4, R26, R64 ;  /* 0x0000001a0420723c */ /* 0x000fee0000041840 */
[----:B------:R-:W-:Y:S02]  /*12960*/  F2FP.BF16.PACK_AB R4, R173, R172 ;  /* 0x000000acad04723e */ /* 0x000fe400000010ff */
[----:B------:R-:W-:Y:S02]  /*12970*/  F2FP.BF16.PACK_AB R5, R118, R144 ;  /* 0x000000907605723e */ /* 0x000fe400000010ff */
[----:B--2---:R-:W-:-:S02]  /*12980*/  F2FP.BF16.PACK_AB R6, R129, R206 ;  /* 0x000000ce8106723e */ /* 0x004fc400000010ff */
[----:B------:R-:W-:Y:S01]  /*12990*/  F2FP.BF16.PACK_AB R7, R139, R131 ;  /* 0x000000838b07723e */ /* 0x000fe200000010ff */
[----:B-1----:R-:W-:-:S06]  /*129a0*/  FFMA.FTZ R9, R120, c[0x0][0x23c], -R8 ;  /* 0x00008f0078097a23 */ /* 0x002fcc0000010808 */
[----:B------:R-:W-:Y:S01]  /*129b0*/  HMMA.16816.F32.BF16 R84, R4, R26, R196 ;  /* 0x0000001a0454723c */ /* 0x000fe200000418c4 */
[----:B------:R1:W-:Y:S01]  /*129c0*/  MUFU.EX2 R214, R9 ;  /* 0x0000000900d67308 */ /* 0x0003e20000000800 */
[----:B------:R-:W-:-:S05]  /*129d0*/  MOV R159, R103 ;  /* 0x00000067009f7202 */ /* 0x000fca0000000f00 */
[----:B---3--:R-:W-:Y:S01]  /*129e0*/  IMAD.MOV.U32 R197, RZ, RZ, R28 ;  /* 0x000000ffffc57224 */ /* 0x008fe200078e001c */
[----:B------:R-:W-:Y:S01]  /*129f0*/  HMMA.16816.F32.BF16 R140, R4, R20, R140 ;  /* 0x00000014048c723c */ /* 0x000fe2000004188c */
[----:B------:R-:W2:Y:S01]  /*12a00*/  LDSM.16.MT88.4 R28, [R231+0x9800] ;  /* 0x00980000e71c783b */ /* 0x000ea20000004200 */
[----:B------:R-:W-:-:S06]  /*12a10*/  MOV R158, R101 ;  /* 0x00000065009e7202 */ /* 0x000fcc0000000f00 */
[C---:B------:R-:W-:Y:S01]  /*12a20*/  HMMA.16816.F32.BF16 R148, R4.reuse, R22, R148 ;  /* 0x000000160494723c */ /* 0x040fe20000041894 */
[----:B------:R-:W3:Y:S01]  /*12a30*/  LDSM.16.MT88.4 R20, [R229+0x9800] ;  /* 0x00980000e514783b */ /* 0x000ee20000004200 */
[----:B-1----:R-:W-:Y:S01]  /*12a40*/  FFMA.FTZ R9, R116, c[0x0][0x23c], -R8 ;  /* 0x00008f0074097a23 */ /* 0x002fe20000010808 */
[----:B------:R-:W-:Y:S02]  /*12a50*/  MOV R156, R100 ;  /* 0x00000064009c7202 */ /* 0x000fe40000000f00 */
[----:B------:R-:W-:Y:S01]  /*12a60*/  MOV R157, R102 ;  /* 0x00000066009d7202 */ /* 0x000fe20000000f00 */
[----:B------:R1:W-:Y:S02]  /*12a70*/  MUFU.EX2 R111, R9 ;  /* 0x00000009006f7308 */ /* 0x0003e40000000800 */
[C---:B------:R-:W-:Y:S08]  /*12a80*/  HMMA.16816.F32.BF16 R152, R4.reuse, R16, R152 ;  /* 0x000000100498723c */ /* 0x040ff00000041898 */
[C---:B------:R-:W-:Y:S01]  /*12a90*/  HMMA.16816.F32.BF16 R164, R4.reuse, R18, R164 ;  /* 0x0000001204a4723c */ /* 0x040fe200000418a4 */
[----:B------:R-:W4:Y:S07]  /*12aa0*/  LDSM.16.MT88.4 R16, [R232+0x9800] ;  /* 0x00980000e810783b */ /* 0x000f2e0000004200 */
[----:B------:R-:W-:Y:S01]  /*12ab0*/  HMMA.16816.F32.BF16 R100, R4, R12, R168 ;  /* 0x0000000c0464723c */ /* 0x000fe200000418a8 */
[----:B-1----:R-:W-:-:S07]  /*12ac0*/  FFMA.FTZ R9, R75, c[0x0][0x23c], -R3 ;  /* 0x00008f004b097a23 */ /* 0x002fce0000010803 */
[C---:B------:R-:W-:Y:S01]  /*12ad0*/  HMMA.16816.F32.BF16 R180, R4.reuse, R14, R180 ;  /* 0x0000000e04b4723c */ /* 0x040fe200000418b4 */
[----:B------:R-:W1:Y:S01]  /*12ae0*/  LDSM.16.MT88.4 R12, [R230+0x9800] ;  /* 0x00980000e60c783b */ /* 0x000e620000004200 */
[----:B------:R2:W2:Y:S06]  /*12af0*/  MUFU.EX2 R11, R9 ;  /* 0x00000009000b7308 */ /* 0x0004ac0000000800 */
[----:B------:R-:W-:Y:S07]  /*12b00*/  HMMA.16816.F32.BF16 R184, R4, R24, R184 ;  /* 0x0000001804b8723c */ /* 0x000fee00000418b8 */
[----:B------:R-:W-:-:S02]  /*12b10*/  FFMA.FTZ R4, R115, c[0x0][0x23c], -R3 ;  /* 0x00008f0073047a23 */ /* 0x000fc40000010803 */
[--C-:B------:R-:W-:Y:S02]  /*12b20*/  FFMA.FTZ R5, R107, c[0x0][0x23c], -R3.reuse ;  /* 0x00008f006b057a23 */ /* 0x100fe40000010803 */
[----:B--2---:R-:W-:Y:S01]  /*12b30*/  FFMA.FTZ R9, R119, c[0x0][0x23c], -R3 ;  /* 0x00008f0077097a23 */ /* 0x004fe20000010803 */
[----:B------:R2:W-:Y:S08]  /*12b40*/  MUFU.EX2 R110, R4 ;  /* 0x00000004006e7308 */ /* 0x0005f00000000800 */
[----:B------:R-:W1:Y:S08]  /*12b50*/  MUFU.EX2 R215, R9 ;  /* 0x0000000900d77308 */ /* 0x000e700000000800 */
[----:B------:R1:W1:Y:S01]  /*12b60*/  MUFU.EX2 R203, R5 ;  /* 0x0000000500cb7308 */ /* 0x0002620000000800 */
[----:B------:R-:W-:-:S02]  /*12b70*/  MOV R198, R11 ;  /* 0x0000000b00c67202 */ /* 0x000fc40000000f00 */
[----:B------:R-:W-:Y:S02]  /*12b80*/  MOV R199, R10 ;  /* 0x0000000a00c77202 */ /* 0x000fe40000000f00 */
[----:B------:R-:W-:Y:S02]  /*12b90*/  F2FP.BF16.PACK_AB R6, R111, R214 ;  /* 0x000000d66f06723e */ /* 0x000fe400000010ff */
[----:B--2---:R-:W-:Y:S01]  /*12ba0*/  F2FP.BF16.PACK_AB R4, R197, R199 ;  /* 0x000000c7c504723e */ /* 0x004fe200000010ff */
[----:B------:R-:W-:Y:S01]  /*12bb0*/  IMAD.MOV.U32 R174, RZ, RZ, R157 ;  /* 0x000000ffffae7224 */ /* 0x000fe200078e009d */
[----:B------:R-:W-:Y:S02]  /*12bc0*/  MOV R122, R82 ;  /* 0x00000052007a7202 */ /* 0x000fe40000000f00 */
[----:B------:R-:W-:Y:S02]  /*12bd0*/  MOV R177, R93 ;  /* 0x0000005d00b17202 */ /* 0x000fe40000000f00 */
[----:B-1----:R-:W-:-:S02]  /*12be0*/  F2FP.BF16.PACK_AB R5, R215, R198 ;  /* 0x000000c6d705723e */ /* 0x002fc400000010ff */
[----:B------:R-:W-:Y:S01]  /*12bf0*/  F2FP.BF16.PACK_AB R7, R203, R110 ;  /* 0x0000006ecb07723e */ /* 0x000fe200000010ff */
[----:B------:R-:W-:Y:S01]  /*12c00*/  IMAD.MOV.U32 R161, RZ, RZ, R79 ;  /* 0x000000ffffa17224 */ /* 0x000fe200078e004f */
[----:B------:R-:W-:Y:S01]  /*12c10*/  MOV R157, R146 ;  /* 0x00000092009d7202 */ /* 0x000fe20000000f00 */
[----:B------:R-:W-:Y:S01]  /*12c20*/  IMAD.MOV.U32 R125, RZ, RZ, R76 ;  /* 0x000000ffff7d7224 */ /* 0x000fe200078e004c */
[----:B------:R-:W-:Y:S02]  /*12c30*/  MOV R146, R95 ;  /* 0x0000005f00927202 */ /* 0x000fe40000000f00 */
[----:B------:R-:W-:Y:S02]  /*12c40*/  MOV R178, R94 ;  /* 0x0000005e00b27202 */ /* 0x000fe40000000f00 */
[----:B------:R-:W-:Y:S02]  /*12c50*/  MOV R130, R78 ;  /* 0x0000004e00827202 */ /* 0x000fe40000000f00 */
[----:B------:R-:W-:-:S02]  /*12c60*/  MOV R209, R77 ;  /* 0x0000004d00d17202 */ /* 0x000fc40000000f00 */
[----:B------:R-:W-:Y:S01]  /*12c70*/  MOV R226, R92 ;  /* 0x0000005c00e27202 */ /* 0x000fe20000000f00 */
[----:B------:R-:W-:Y:S01]  /*12c80*/  HMMA.16816.F32.BF16 R76, R4, R30, R32 ;  /* 0x0000001e044c723c */ /* 0x000fe20000041820 */
[----:B------:R-:W-:Y:S02]  /*12c90*/  MOV R179, R163 ;  /* 0x000000a300b37202 */ /* 0x000fe40000000f00 */
[----:B------:R-:W-:-:S04]  /*12ca0*/  MOV R175, R156 ;  /* 0x0000009c00af7202 */ /* 0x000fc80000000f00 */
[--C-:B------:R-:W-:Y:S01]  /*12cb0*/  FFMA.FTZ R35, R122, c[0x0][0x23c], -R2.reuse ;  /* 0x00008f007a237a23 */ /* 0x100fe20000010802 */
[----:B---3--:R-:W-:Y:S01]  /*12cc0*/  HMMA.16816.F32.BF16 R92, R4, R20, R60 ;  /* 0x00000014045c723c */ /* 0x008fe2000004183c */
[--C-:B------:R-:W-:Y:S01]  /*12cd0*/  FFMA.FTZ R122, R177, c[0x0][0x23c], -R2.reuse ;  /* 0x00008f00b17a7a23 */ /* 0x100fe20000010802 */
[----:B------:R-:W-:Y:S01]  /*12ce0*/  MOV R163, R158 ;  /* 0x0000009e00a37202 */ /* 0x000fe20000000f00 */
[----:B------:R-:W-:Y:S01]  /*12cf0*/  FFMA.FTZ R177, R99, c[0x0][0x23c], -R2 ;  /* 0x00008f0063b17a23 */ /* 0x000fe20000010802 */
[----:B------:R-:W-:-:S03]  /*12d00*/  MOV R162, R159 ;  /* 0x0000009f00a27202 */ /* 0x000fc60000000f00 */
[----:B------:R-:W-:Y:S01]  /*12d10*/  FFMA.FTZ R61, R117, R97, R98 ;  /* 0x00000061753d7223 */ /* 0x000fe20000010062 */
[C---:B------:R-:W-:Y:S01]  /*12d20*/  HMMA.16816.F32.BF16 R112, R4.reuse, R28, R36 ;  /* 0x0000001c0470723c */ /* 0x040fe20000041824 */
[----:B------:R-:W2:Y:S01]  /*12d30*/  LDL.LU R98, [R1+0x16c] ;  /* 0x00016c0001627983 */ /* 0x000ea20000300800 */
[----:B------:R-:W-:Y:S01]  /*12d40*/  FFMA.FTZ R62, R121, R96, R250 ;  /* 0x00000060793e7223 */ /* 0x000fe200000100fa */
[----:B------:R-:W-:Y:S02]  /*12d50*/  MOV R156, R147 ;  /* 0x00000093009c7202 */ /* 0x000fe40000000f00 */
[----:B------:R-:W3:Y:S01]  /*12d60*/  LDL.LU R250, [R1+0x168] ;  /* 0x0001680001fa7983 */ /* 0x000ee20000300800 */
[----:B------:R-:W-:Y:S01]  /*12d70*/  MOV R176, R91 ;  /* 0x0000005b00b07202 */ /* 0x000fe20000000f00 */
[----:B------:R-:W-:Y:S01]  /*12d80*/  FFMA.FTZ R38, R252, c[0x0][0x23c], -R0 ;  /* 0x00008f00fc267a23 */ /* 0x000fe20000010800 */
[----:B------:R-:W-:Y:S01]  /*12d90*/  MOV R126, R83 ;  /* 0x00000053007e7202 */ /* 0x000fe20000000f00 */
[----:B------:R-:W3:Y:S01]  /*12da0*/  LDL.LU R99, [R1+0x164] ;  /* 0x0001640001637983 */ /* 0x000ee20000300800 */
[----:B------:R-:W-:Y:S01]  /*12db0*/  MOV R128, R74 ;  /* 0x0000004a00807202 */ /* 0x000fe20000000f00 */
[----:B------:R-:W-:Y:S01]  /*12dc0*/  IMAD.MOV.U32 R147, RZ, RZ, R71 ;  /* 0x000000ffff937224 */ /* 0x000fe200078e0047 */
[----:B------:R-:W-:Y:S01]  /*12dd0*/  MOV R242, R89 ;  /* 0x0000005900f27202 */ /* 0x000fe20000000f00 */
[----:B------:R-:W-:Y:S01]  /*12de0*/  IMAD.MOV.U32 R188, RZ, RZ, R90 ;  /* 0x000000ffffbc7224 */ /* 0x000fe200078e005a */
[----:B------:R-:W-:Y:S01]  /*12df0*/  MOV R160, R81 ;  /* 0x0000005100a07202 */ /* 0x000fe20000000f00 */
[----:B------:R-:W3:Y:S01]  /*12e00*/  LDL.LU R252, [R1+0x160] ;  /* 0x0001600001fc7983 */ /* 0x000ee20000300800 */
[----:B------:R-:W-:Y:S01]  /*12e10*/  MOV R158, R80 ;  /* 0x00000050009e7202 */ /* 0x000fe20000000f00 */
[--C-:B------:R-:W-:Y:S01]  /*12e20*/  FFMA.FTZ R37, R104, c[0x0][0x23c], -R0.reuse ;  /* 0x00008f0068257a23 */ /* 0x100fe20000010800 */
[----:B------:R-:W-:Y:S01]  /*12e30*/  MOV R159, R88 ;  /* 0x00000058009f7202 */ /* 0x000fe20000000f00 */
[----:B----4-:R-:W-:Y:S01]  /*12e40*/  HMMA.16816.F32.BF16 R72, R4, R16, R52 ;  /* 0x000000100448723c */ /* 0x010fe20000041834 */
[----:B------:R-:W4:Y:S01]  /*12e50*/  LDL.LU R104, [R1+0x15c] ;  /* 0x00015c0001687983 */ /* 0x000f220000300800 */
[----:B------:R-:W-:-:S02]  /*12e60*/  FFMA.FTZ R34, R240, c[0x0][0x23c], -R0 ;  /* 0x00008f00f0227a23 */ /* 0x000fc40000010800 */
[----:B------:R-:W-:Y:S01]  /*12e70*/  FFMA.FTZ R33, R105, c[0x0][0x23c], -R0 ;  /* 0x00008f0069217a23 */ /* 0x000fe20000010800 */
[----:B------:R-:W4:Y:S03]  /*12e80*/  LDL.LU R240, [R1+0x158] ;  /* 0x0001580001f07983 */ /* 0x000f260000300800 */
[----:B------:R-:W-:Y:S01]  /*12e90*/  HMMA.16816.F32.BF16 R88, R4, R22, R56 ;  /* 0x000000160458723c */ /* 0x000fe20000041838 */
[----:B------:R-:W4:Y:S01]  /*12ea0*/  LDL.LU R105, [R1+0x154] ;  /* 0x0001540001697983 */ /* 0x000f220000300800 */
[--C-:B------:R-:W-:Y:S02]  /*12eb0*/  FFMA.FTZ R52, R126, c[0x0][0x23c], -R2.reuse ;  /* 0x00008f007e347a23 */ /* 0x100fe40000010802 */
[----:B------:R-:W-:-:S04]  /*12ec0*/  FFMA.FTZ R121, R176, c[0x0][0x23c], -R2 ;  /* 0x00008f00b0797a23 */ /* 0x000fc80000010802 */
[----:B------:R-:W-:Y:S01]  /*12ed0*/  HMMA.16816.F32.BF16 R68, R4, R18, R48 ;  /* 0x000000120444723c */ /* 0x000fe20000041830 */
[----:B------:R-:W-:Y:S02]  /*12ee0*/  FFMA.FTZ R127, R108, c[0x0][0x23c], -R0 ;  /* 0x00008f006c7f7a23 */ /* 0x000fe40000010800 */
[----:B------:R-:W-:-:S05]  /*12ef0*/  FFMA.FTZ R36, R226, c[0x0][0x23c], -R2 ;  /* 0x00008f00e2247a23 */ /* 0x000fca0000010802 */
[----:B------:R-:W-:Y:S01]  /*12f00*/  HMMA.16816.F32.BF16 R64, R4, R12, R44 ;  /* 0x0000000c0440723c */ /* 0x000fe2000004182c */
[--C-:B------:R-:W-:Y:S02]  /*12f10*/  FFMA.FTZ R39, R242, c[0x0][0x23c], -R2.reuse ;  /* 0x00008f00f2277a23 */ /* 0x100fe40000010802 */
[----:B------:R-:W-:-:S05]  /*12f20*/  FFMA.FTZ R120, R188, c[0x0][0x23c], -R2 ;  /* 0x00008f00bc787a23 */ /* 0x000fca0000010802 */
[----:B------:R-:W-:Y:S01]  /*12f30*/  HMMA.16816.F32.BF16 R80, R4, R14, R40 ;  /* 0x0000000e0450723c */ /* 0x000fe20000041828 */
[--C-:B------:R-:W-:Y:S02]  /*12f40*/  FFMA.FTZ R126, R178, c[0x0][0x23c], -R2.reuse ;  /* 0x00008f00b27e7a23 */ /* 0x100fe40000010802 */
[----:B------:R-:W-:-:S04]  /*12f50*/  FFMA.FTZ R146, R146, c[0x0][0x23c], -R2 ;  /* 0x00008f0092927a23 */ /* 0x000fc80000010802 */
[--C-:B------:R-:W-:Y:S02]  /*12f60*/  FFMA.FTZ R7, R125, c[0x0][0x23c], -R2.reuse ;  /* 0x00008f007d077a23 */ /* 0x100fe40000010802 */
[----:B------:R-:W-:Y:S02]  /*12f70*/  FFMA.FTZ R5, R130, c[0x0][0x23c], -R2 ;  /* 0x00008f0082057a23 */ /* 0x000fe40000010802 */
[----:B------:R-:W-:Y:S02]  /*12f80*/  FFMA.FTZ R125, R106, c[0x0][0x23c], -R0 ;  /* 0x00008f006a7d7a23 */ /* 0x000fe40000010800 */
[--C-:B------:R-:W-:Y:S01]  /*12f90*/  FFMA.FTZ R4, R209, c[0x0][0x23c], -R2.reuse ;  /* 0x00008f00d1047a23 */ /* 0x100fe20000010802 */
[----:B------:R-:W4:Y:S01]  /*12fa0*/  LDL.LU R106, [R1+0x150] ;  /* 0x00015000016a7983 */ /* 0x000f220000300800 */
[--C-:B------:R-:W-:Y:S02]  /*12fb0*/  FFMA.FTZ R6, R128, c[0x0][0x23c], -R2.reuse ;  /* 0x00008f0080067a23 */ /* 0x100fe40000010802 */
[--C-:B------:R-:W-:Y:S01]  /*12fc0*/  FFMA.FTZ R147, R147, c[0x0][0x23c], -R2.reuse ;  /* 0x00008f0093937a23 */ /* 0x100fe20000010802 */
[----:B------:R-:W4:Y:S01]  /*12fd0*/  LDL.LU R108, [R1+0x14c] ;  /* 0x00014c00016c7983 */ /* 0x000f220000300800 */
[----:B------:R-:W-:-:S02]  /*12fe0*/  FFMA.FTZ R156, R156, c[0x0][0x23c], -R2 ;  /* 0x00008f009c9c7a23 */ /* 0x000fc40000010802 */
[--C-:B------:R-:W-:Y:S02]  /*12ff0*/  FFMA.FTZ R157, R157, c[0x0][0x23c], -R2.reuse ;  /* 0x00008f009d9d7a23 */ /* 0x100fe40000010802 */
[--C-:B------:R-:W-:Y:S02]  /*13000*/  FFMA.FTZ R174, R174, c[0x0][0x23c], -R2.reuse ;  /* 0x00008f00aeae7a23 */ /* 0x100fe40000010802 */
[--C-:B------:R-:W-:Y:S02]  /*13010*/  FFMA.FTZ R175, R175, c[0x0][0x23c], -R2.reuse ;  /* 0x00008f00afaf7a23 */ /* 0x100fe40000010802 */
[----:B------:R-:W-:Y:S02]  /*13020*/  FFMA.FTZ R176, R179, c[0x0][0x23c], -R2 ;  /* 0x00008f00b3b07a23 */ /* 0x000fe40000010802 */
[--C-:B------:R-:W-:Y:S01]  /*13030*/  FFMA.FTZ R128, R221, c[0x0][0x23c], -R0.reuse ;  /* 0x00008f00dd807a23 */ /* 0x100fe20000010800 */
[----:B------:R1:W-:Y:S01]  /*13040*/  MUFU.EX2 R40, R5 ;  /* 0x0000000500287308 */ /* 0x0003e20000000800 */
[--C-:B------:R-:W-:Y:S01]  /*13050*/  FFMA.FTZ R2, R158, c[0x0][0x23c], -R0.reuse ;  /* 0x00008f009e027a23 */ /* 0x100fe20000010800 */
[----:B------:R-:W4:Y:S01]  /*13060*/  LDL.LU R221, [R1+0x148] ;  /* 0x0001480001dd7983 */ /* 0x000f220000300800 */
[----:B------:R-:W-:-:S02]  /*13070*/  FFMA.FTZ R130, R223, c[0x0][0x23c], -R0 ;  /* 0x00008f00df827a23 */ /* 0x000fc40000010800 */
[--C-:B------:R-:W-:Y:S01]  /*13080*/  FFMA.FTZ R25, R159, c[0x0][0x23c], -R0.reuse ;  /* 0x00008f009f197a23 */ /* 0x100fe20000010800 */
[----:B------:R-:W4:Y:S01]  /*13090*/  LDL.LU R223, [R1+0x144] ;  /* 0x0001440001df7983 */ /* 0x000f220000300800 */
[--C-:B------:R-:W-:Y:S01]  /*130a0*/  FFMA.FTZ R158, R224, c[0x0][0x23c], -R0.reuse ;  /* 0x00008f00e09e7a23 */ /* 0x100fe20000010800 */
[----:B------:R1:W-:Y:S01]  /*130b0*/  MUFU.EX2 R41, R4 ;  /* 0x0000000400297308 */ /* 0x0003e20000000800 */
[--C-:B------:R-:W-:Y:S01]  /*130c0*/  FFMA.FTZ R159, R227, c[0x0][0x23c], -R0.reuse ;  /* 0x00008f00e39f7a23 */ /* 0x100fe20000010800 */
[----:B------:R-:W4:Y:S01]  /*130d0*/  LDL.LU R224, [R1+0x140] ;  /* 0x0001400001e07983 */ /* 0x000f220000300800 */
[----:B------:R-:W-:-:S03]  /*130e0*/  FFMA.FTZ R178, R249, c[0x0][0x23c], -R0 ;  /* 0x00008f00f9b27a23 */ /* 0x000fc60000010800 */
[----:B------:R-:W4:Y:S01]  /*130f0*/  LDL.LU R227, [R1+0x13c] ;  /* 0x00013c0001e37983 */ /* 0x000f220000300800 */
[--C-:B-1----:R-:W-:Y:S02]  /*13100*/  FFMA.FTZ R5, R160, c[0x0][0x23c], -R0.reuse ;  /* 0x00008f00a0057a23 */ /* 0x102fe40000010800 */
[--C-:B------:R-:W-:Y:S02]  /*13110*/  FFMA.FTZ R160, R244, c[0x0][0x23c], -R0.reuse ;  /* 0x00008f00f4a07a23 */ /* 0x100fe40000010800 */
[----:B------:R-:W4:Y:S01]  /*13120*/  LDL.LU R244, [R1+0x138] ;  /* 0x0001380001f47983 */ /* 0x000f220000300800 */
[--C-:B------:R-:W-:Y:S02]  /*13130*/  FFMA.FTZ R179, R251, c[0x0][0x23c], -R0.reuse ;  /* 0x00008f00fbb37a23 */ /* 0x100fe40000010800 */
[--C-:B------:R-:W-:Y:S02]  /*13140*/  FFMA.FTZ R4, R161, c[0x0][0x23c], -R0.reuse ;  /* 0x00008f00a1047a23 */ /* 0x100fe40000010800 */
[----:B------:R-:W-:-:S02]  /*13150*/  FFMA.FTZ R161, R246, c[0x0][0x23c], -R0 ;  /* 0x00008f00f6a17a23 */ /* 0x000fc40000010800 */
[----:B------:R-:W4:Y:S01]  /*13160*/  LDL.LU R246, [R1+0x134] ;  /* 0x0001340001f67983 */ /* 0x000f220000300800 */
[----:B------:R-:W-:-:S03]  /*13170*/  FFMA.FTZ R188, R248, c[0x0][0x23c], -R0 ;  /* 0x00008f00f8bc7a23 */ /* 0x000fc60000010800 */
[----:B------:R-:W4:Y:S01]  /*13180*/  LDL.LU R249, [R1+0x130] ;  /* 0x0001300001f97983 */ /* 0x000f220000300800 */
[----:B------:R-:W-:-:S03]  /*13190*/  FFMA.FTZ R196, R241, c[0x0][0x23c], -R0 ;  /* 0x00008f00f1c47a23 */ /* 0x000fc60000010800 */
[----:B------:R-:W4:Y:S04]  /*131a0*/  LDL.LU R251, [R1+0x12c] ;  /* 0x00012c0001fb7983 */ /* 0x000f280000300800 */
[----:B------:R-:W4:Y:S04]  /*131b0*/  LDL.LU R248, [R1+0x128] ;  /* 0x0001280001f87983 */ /* 0x000f280000300800 */
[----:B------:R-:W4:Y:S04]  /*131c0*/  LDL.LU R241, [R1+0x124] ;  /* 0x0001240001f17983 */ /* 0x000f280000300800 */
[----:B------:R-:W4:Y:S01]  /*131d0*/  LDL.LU R57, [R1+0x18] ;  /* 0x0000180001397983 */ /* 0x000f220000300800 */
[----:B------:R-:W-:-:S03]  /*131e0*/  MOV R26, R173 ;  /* 0x000000ad001a7202 */ /* 0x000fc60000000f00 */
[----:B------:R-:W4:Y:S01]  /*131f0*/  LDL.LU R58, [R1+0x14] ;  /* 0x00001400013a7983 */ /* 0x000f220000300800 */
[----:B------:R-:W-:-:S03]  /*13200*/  IMAD.MOV.U32 R27, RZ, RZ, R118 ;  /* 0x000000ffff1b7224 */ /* 0x000fc600078e0076 */
[----:B------:R-:W4:Y:S01]  /*13210*/  LDL.LU R119, [R1+0x10] ;  /* 0x0000100001777983 */ /* 0x000f220000300800 */
[----:B------:R-:W-:-:S03]  /*13220*/  MOV R173, R138 ;  /* 0x0000008a00ad7202 */ /* 0x000fc60000000f00 */
[----:B------:R-:W4:Y:S04]  /*13230*/  LDL.LU R117, [R1+0xc] ;  /* 0x00000c0001757983 */ /* 0x000f280000300800 */
[----:B------:R-:W4:Y:S04]  /*13240*/  LDL.LU R118, [R1+0x8] ;  /* 0x0000080001767983 */ /* 0x000f280000300800 */
[----:B------:R-:W4:Y:S01]  /*13250*/  LDL.LU R138, [R1+0x4] ;  /* 0x00000400018a7983 */ /* 0x000f220000300800 */
[----:B------:R-:W-:Y:S01]  /*13260*/  MOV R209, R222 ;  /* 0x000000de00d17202 */ /* 0x000fe20000000f00 */
[----:B------:R-:W-:Y:S01]  /*13270*/  MUFU.EX2 R7, R7 ;  /* 0x0000000700077308 */ /* 0x000fe20000000800 */
[----:B------:R-:W-:Y:S01]  /*13280*/  MOV R54, R206 ;  /* 0x000000ce00367202 */ /* 0x000fe20000000f00 */
[----:B------:R-:W-:Y:S01]  /*13290*/  IMAD.MOV.U32 R171, RZ, RZ, R131 ;  /* 0x000000ffffab7224 */ /* 0x000fe200078e0083 */
[----:B------:R-:W-:Y:S01]  /*132a0*/  MOV R206, R209 ;  /* 0x000000d100ce7202 */ /* 0x000fe20000000f00 */
[----:B------:R-:W-:Y:S01]  /*132b0*/  IMAD.MOV.U32 R209, RZ, RZ, R220 ;  /* 0x000000ffffd17224 */ /* 0x000fe200078e00dc */
[----:B------:R-:W-:-:S03]  /*132c0*/  MOV R59, R208 ;  /* 0x000000d0003b7202 */ /* 0x000fc60000000f00 */
[----:B------:R-:W-:Y:S01]  /*132d0*/  MUFU.EX2 R242, R6 ;  /* 0x0000000600f27308 */ /* 0x000fe20000000800 */
[----:B------:R-:W-:-:S07]  /*132e0*/  MOV R107, R207 ;  /* 0x000000cf006b7202 */ /* 0x000fce0000000f00 */
[----:B------:R-:W-:Y:S01]  /*132f0*/  MUFU.EX2 R226, R5 ;  /* 0x0000000500e27308 */ /* 0x000fe20000000800 */
[----:B------:R-:W-:-:S07]  /*13300*/  MOV R55, R129 ;  /* 0x0000008100377202 */ /* 0x000fce0000000f00 */
[----:B------:R-:W1:Y:S01]  /*13310*/  MUFU.EX2 R222, R4 ;  /* 0x0000000400de7308 */ /* 0x000e620000000800 */
[----:B------:R-:W-:-:S07]  /*13320*/  MOV R56, R172 ;  /* 0x000000ac00387202 */ /* 0x000fce0000000f00 */
[----:B------:R-:W-:Y:S01]  /*13330*/  MUFU.EX2 R220, R25 ;  /* 0x0000001900dc7308 */ /* 0x000fe20000000800 */
[----:B------:R-:W-:Y:S01]  /*13340*/  IMAD.MOV.U32 R207, RZ, RZ, R136 ;  /* 0x000000ffffcf7224 */ /* 0x000fe200078e0088 */
[----:B------:R-:W-:Y:S02]  /*13350*/  MOV R170, R213 ;  /* 0x000000d500aa7202 */ /* 0x000fe40000000f00 */
[----:B-1----:R-:W-:Y:S02]  /*13360*/  F2FP.BF16.PACK_AB R5, R222, R226 ;  /* 0x000000e2de05723e */ /* 0x002fe400000010ff */
[----:B------:R-:W-:Y:S02]  /*13370*/  MOV R208, R162 ;  /* 0x000000a200d07202 */ /* 0x000fe40000000f00 */
[----:B------:R-:W-:Y:S02]  /*13380*/  MOV R213, R163 ;  /* 0x000000a300d57202 */ /* 0x000fe40000000f00 */
[----:B------:R-:W-:Y:S01]  /*13390*/  MOV R172, R137 ;  /* 0x0000008900ac7202 */ /* 0x000fe20000000f00 */
[----:B------:R-:W-:Y:S08]  /*133a0*/  MUFU.EX2 R120, R120 ;  /* 0x0000007800787308 */ /* 0x000ff00000000800 */
[----:B------:R-:W-:Y:S08]  /*133b0*/  MUFU.EX2 R121, R121 ;  /* 0x0000007900797308 */ /* 0x000ff00000000800 */
[----:B------:R-:W-:Y:S08]  /*133c0*/  MUFU.EX2 R122, R122 ;  /* 0x0000007a007a7308 */ /* 0x000ff00000000800 */
[----:B------:R-:W-:Y:S01]  /*133d0*/  MUFU.EX2 R126, R126 ;  /* 0x0000007e007e7308 */ /* 0x000fe20000000800 */
[----:B--2---:R-:W-:-:S02]  /*133e0*/  FFMA.FTZ R169, R98, c[0x0][0x23c], -R8 ;  /* 0x00008f0062a97a23 */ /* 0x004fc40000010808 */
[--C-:B---3--:R-:W-:Y:S02]  /*133f0*/  FFMA.FTZ R168, R99, c[0x0][0x23c], -R8.reuse ;  /* 0x00008f0063a87a23 */ /* 0x108fe40000010808 */
[--C-:B----4-:R-:W-:Y:S02]  /*13400*/  FFMA.FTZ R163, R104, c[0x0][0x23c], -R8.reuse ;  /* 0x00008f0068a37a23 */ /* 0x110fe40000010808 */
[--C-:B------:R-:W-:Y:S02]  /*13410*/  FFMA.FTZ R162, R105, c[0x0][0x23c], -R8.reuse ;  /* 0x00008f0069a27a23 */ /* 0x100fe40000010808 */
[--C-:B------:R-:W-:Y:S02]  /*13420*/  FFMA.FTZ R131, R221, c[0x0][0x23c], -R8.reuse ;  /* 0x00008f00dd837a23 */ /* 0x100fe40000010808 */
[----:B------:R-:W1:Y:S01]  /*13430*/  MUFU.EX2 R221, R2 ;  /* 0x0000000200dd7308 */ /* 0x000e620000000800 */
[--C-:B------:R-:W-:Y:S01]  /*13440*/  FFMA.FTZ R116, R224, c[0x0][0x23c], -R8.reuse ;  /* 0x00008f00e0747a23 */ /* 0x100fe20000010808 */
[----:B------:R-:W-:Y:S01]  /*13450*/  MOV R224, R41 ;  /* 0x0000002900e07202 */ /* 0x000fe20000000f00 */
[----:B------:R-:W-:Y:S01]  /*13460*/  FFMA.FTZ R32, R244, c[0x0][0x23c], -R8 ;  /* 0x00008f00f4207a23 */ /* 0x000fe20000010808 */
[----:B------:R-:W-:-:S02]  /*13470*/  MOV R244, R7 ;  /* 0x0000000700f47202 */ /* 0x000fc40000000f00 */
[----:B-1----:R-:W-:Y:S02]  /*13480*/  F2FP.BF16.PACK_AB R7, R220, R221 ;  /* 0x000000dddc07723e */ /* 0x002fe400000010ff */
[----:B------:R-:W-:Y:S01]  /*13490*/  F2FP.BF16.PACK_AB R6, R242, R244 ;  /* 0x000000f4f206723e */ /* 0x000fe200000010ff */
[----:B------:R-:W-:Y:S02]  /*134a0*/  FFMA.FTZ R9, R246, c[0x0][0x23c], -R8 ;  /* 0x00008f00f6097a23 */ /* 0x000fe40000010808 */
[--C-:B------:R-:W-:Y:S01]  /*134b0*/  FFMA.FTZ R2, R57, c[0x0][0x23c], -R3.reuse ;  /* 0x00008f0039027a23 */ /* 0x100fe20000010803 */
[----:B------:R-:W-:Y:S02]  /*134c0*/  MOV R57, R59 ;  /* 0x0000003b00397202 */ /* 0x000fe40000000f00 */
[----:B------:R-:W-:Y:S01]  /*134d0*/  MOV R59, R26 ;  /* 0x0000001a003b7202 */ /* 0x000fe20000000f00 */
[----:B------:R-:W-:Y:S02]  /*134e0*/  FFMA.FTZ R0, R58, c[0x0][0x23c], -R3 ;  /* 0x00008f003a007a23 */ /* 0x000fe40000010803 */
[----:B------:R-:W-:-:S02]  /*134f0*/  IMAD.MOV.U32 R58, RZ, RZ, R107 ;  /* 0x000000ffff3a7224 */ /* 0x000fc400078e006b */
[--C-:B------:R-:W-:Y:S01]  /*13500*/  FFMA.FTZ R26, R119, c[0x0][0x23c], -R3.reuse ;  /* 0x00008f00771a7a23 */ /* 0x100fe20000010803 */
[----:B------:R-:W-:Y:S01]  /*13510*/  MOV R107, R27 ;  /* 0x0000001b006b7202 */ /* 0x000fe20000000f00 */
[--C-:B------:R-:W-:Y:S01]  /*13520*/  FFMA.FTZ R119, R252, c[0x0][0x23c], -R3.reuse ;  /* 0x00008f00fc777a23 */ /* 0x100fe20000010803 */
[----:B------:R-:W-:Y:S01]  /*13530*/  MOV R252, R139 ;  /* 0x0000008b00fc7202 */ /* 0x000fe20000000f00 */
[--C-:B------:R-:W-:Y:S02]  /*13540*/  FFMA.FTZ R27, R117, c[0x0][0x23c], -R3.reuse ;  /* 0x00008f00751b7a23 */ /* 0x100fe40000010803 */
[----:B------:R-:W-:Y:S01]  /*13550*/  FFMA.FTZ R139, R247, c[0x0][0x23c], -R3 ;  /* 0x00008f00f78b7a23 */ /* 0x000fe20000010803 */
[----:B------:R-:W-:Y:S02]  /*13560*/  MOV R247, R55 ;  /* 0x0000003700f77202 */ /* 0x000fe40000000f00 */
[----:B------:R-:W-:Y:S01]  /*13570*/  MOV R55, R56 ;  /* 0x0000003800377202 */ /* 0x000fe20000000f00 */
[----:B------:R-:W-:-:S02]  /*13580*/  IMAD.MOV.U32 R56, RZ, RZ, R144 ;  /* 0x000000ffff387224 */ /* 0x000fc400078e0090 */
[--C-:B------:R-:W-:Y:S02]  /*13590*/  FFMA.FTZ R117, R138, c[0x0][0x23c], -R3.reuse ;  /* 0x00008f008a757a23 */ /* 0x100fe40000010803 */
[--C-:B------:R-:W-:Y:S01]  /*135a0*/  FFMA.FTZ R138, R250, c[0x0][0x23c], -R3.reuse ;  /* 0x00008f00fa8a7a23 */ /* 0x100fe20000010803 */
[----:B------:R-:W-:Y:S01]  /*135b0*/  MOV R250, R40 ;  /* 0x0000002800fa7202 */ /* 0x000fe20000000f00 */
[--C-:B------:R-:W-:Y:S01]  /*135c0*/  FFMA.FTZ R144, R245, c[0x0][0x23c], -R3.reuse ;  /* 0x00008f00f5907a23 */ /* 0x100fe20000010803 */
[----:B------:R-:W-:Y:S01]  /*135d0*/  MOV R245, R145 ;  /* 0x0000009100f57202 */ /* 0x000fe20000000f00 */
[----:B------:R-:W-:Y:S01]  /*135e0*/  FFMA.FTZ R145, R243, c[0x0][0x23c], -R3 ;  /* 0x00008f00f3917a23 */ /* 0x000fe20000010803 */
[----:B------:R-:W-:Y:S02]  /*135f0*/  MOV R243, R57 ;  /* 0x0000003900f37202 */ /* 0x000fe40000000f00 */
[----:B------:R-:W-:Y:S02]  /*13600*/  F2FP.BF16.PACK_AB R4, R224, R250 ;  /* 0x000000fae004723e */ /* 0x000fe400000010ff */
        /* <DEDUP_REMOVED lines=10> */
[----:B------:R-:W-:-:S02]  /*136b0*/  FFMA.FTZ R137, R106, c[0x0][0x23c], -R8 ;  /* 0x00008f006a897a23 */ /* 0x000fc40000010808 */
[----:B------:R-:W-:-:S04]  /*136c0*/  FFMA.FTZ R24, R251, c[0x0][0x23c], -R8 ;  /* 0x00008f00fb187a23 */ /* 0x000fc80000010808 */
[----:B------:R-:W-:Y:S01]  /*136d0*/  MOV R140, R58 ;  /* 0x0000003a008c7202 */ /* 0x000fe20000000f00 */
[----:B------:R-:W-:Y:S01]  /*136e0*/  HMMA.16816.F32.BF16 R40, R4, R22, R148 ;  /* 0x000000160428723c */ /* 0x000fe20000041894 */
[----:B------:R-:W-:Y:S01]  /*136f0*/  MOV R141, R59 ;  /* 0x0000003b008d7202 */ /* 0x000fe20000000f00 */
[----:B------:R-:W-:Y:S01]  /*13700*/  IMAD.MOV.U32 R142, RZ, RZ, R107 ;  /* 0x000000ffff8e7224 */ /* 0x000fe200078e006b */
[----:B------:R-:W1:Y:S01]  /*13710*/  LDSM.16.MT88.4 R20, [R230+0xa000] ;  /* 0x00a00000e614783b */ /* 0x000e620000004200 */
[----:B------:R-:W-:-:S03]  /*13720*/  FFMA.FTZ R63, R227, c[0x0][0x23c], -R8 ;  /* 0x00008f00e33f7a23 */ /* 0x000fc60000010808 */
[----:B------:R-:W-:Y:S01]  /*13730*/  IMAD.MOV.U32 R149, RZ, RZ, R56 ;  /* 0x000000ffff957224 */ /* 0x000fe200078e0038 */
[----:B------:R-:W-:Y:S01]  /*13740*/  HMMA.16816.F32.BF16 R48, R4, R16, R152 ;  /* 0x000000100430723c */ /* 0x000fe20000041898 */
[----:B------:R-:W-:Y:S01]  /*13750*/  MOV R148, R218 ;  /* 0x000000da00947202 */ /* 0x000fe20000000f00 */
[--C-:B------:R-:W-:Y:S01]  /*13760*/  FFMA.FTZ R129, R223, c[0x0][0x23c], -R8.reuse ;  /* 0x00008f00df817a23 */ /* 0x100fe20000010808 */
[----:B------:R-:W-:Y:S01]  /*13770*/  MUFU.EX2 R218, R11 ;  /* 0x0000000b00da7308 */ /* 0x000fe20000000800 */
[----:B------:R-:W-:-:S03]  /*13780*/  FFMA.FTZ R136, R108, c[0x0][0x23c], -R8 ;  /* 0x00008f006c887a23 */ /* 0x000fc60000010808 */
[----:B------:R-:W-:Y:S02]  /*13790*/  MOV R155, R57 ;  /* 0x00000039009b7202 */ /* 0x000fe40000000f00 */
[C---:B------:R-:W-:Y:S01]  /*137a0*/  HMMA.16816.F32.BF16 R56, R4.reuse, R18, R164 ;  /* 0x000000120438723c */ /* 0x040fe200000418a4 */
[----:B------:R-:W-:Y:S01]  /*137b0*/  MOV R152, R216 ;  /* 0x000000d800987202 */ /* 0x000fe20000000f00 */
[----:B------:R-:W-:Y:S01]  /*137c0*/  LDSM.16.MT88.4 R16, [R231+0xa000] ;  /* 0x00a00000e710783b */ /* 0x000fe20000004200 */
[----:B------:R-:W-:Y:S04]  /*137d0*/  MUFU.EX2 R216, R10 ;  /* 0x0000000a00d87308 */ /* 0x000fe80000000800 */
[----:B------:R-:W-:Y:S01]  /*137e0*/  MOV R166, R215 ;  /* 0x000000d700a67202 */ /* 0x000fe20000000f00 */
[C---:B------:R-:W-:Y:S03]  /*137f0*/  HMMA.16816.F32.BF16 R100, R4.reuse, R12, R100 ;  /* 0x0000000c0464723c */ /* 0x040fe60000041864 */
[----:B------:R2:W-:Y:S05]  /*13800*/  MUFU.EX2 R215, R9 ;  /* 0x0000000900d77308 */ /* 0x0005ea0000000800 */
[----:B------:R-:W-:Y:S01]  /*13810*/  HMMA.16816.F32.BF16 R104, R4, R14, R180 ;  /* 0x0000000e0468723c */ /* 0x000fe200000418b4 */
[----:B------:R-:W3:Y:S01]  /*13820*/  LDSM.16.MT88.4 R12, [R229+0xa000] ;  /* 0x00a00000e50c783b */ /* 0x000ee20000004200 */
[----:B------:R-:W-:-:S03]  /*13830*/  IMAD.MOV.U32 R246, RZ, RZ, R214 ;  /* 0x000000fffff67224 */ /* 0x000fc600078e00d6 */
[----:B--2---:R-:W2:Y:S01]  /*13840*/  LDSM.16.MT88.4 R8, [R232+0xa000] ;  /* 0x00a00000e808783b */ /* 0x004ea20000004200 */
[----:B------:R-:W-:Y:S01]  /*13850*/  MOV R214, R172 ;  /* 0x000000ac00d67202 */ /* 0x000fe20000000f00 */
[----:B------:R-:W-:Y:S01]  /*13860*/  FFMA.FTZ R172, R217, c[0x0][0x23c], -R3 ;  /* 0x00008f00d9ac7a23 */ /* 0x000fe20000010803 */
[----:B------:R-:W-:Y:S01]  /*13870*/  MOV R167, R212 ;  /* 0x000000d400a77202 */ /* 0x000fe20000000f00 */
[----:B------:R-:W4:Y:S01]  /*13880*/  MUFU.EX2 R217, R24 ;  /* 0x0000001800d97308 */ /* 0x000f220000000800 */
[----:B------:R-:W-:Y:S01]  /*13890*/  MOV R183, R213 ;  /* 0x000000d500b77202 */ /* 0x000fe20000000f00 */
[----:B------:R-:W-:Y:S01]  /*138a0*/  IMAD.MOV.U32 R165, RZ, RZ, R214 ;  /* 0x000000ffffa57224 */ /* 0x000fe200078e00d6 */
[----:B------:R-:W-:Y:S02]  /*138b0*/  MOV R227, R211 ;  /* 0x000000d300e37202 */ /* 0x000fe40000000f00 */
[----:B------:R-:W-:-:S03]  /*138c0*/  MOV R207, R173 ;  /* 0x000000ad00cf7202 */ /* 0x000fc60000000f00 */
[----:B------:R1:W-:Y:S08]  /*138d0*/  MUFU.EX2 R214, R2 ;  /* 0x0000000200d67308 */ /* 0x0003f00000000800 */
[----:B------:R-:W1:Y:S08]  /*138e0*/  MUFU.EX2 R213, R0 ;  /* 0x0000000000d57308 */ /* 0x000e700000000800 */
[----:B------:R-:W-:Y:S08]  /*138f0*/  MUFU.EX2 R212, R26 ;  /* 0x0000001a00d47308 */ /* 0x000ff00000000800 */
[----:B------:R-:W2:Y:S01]  /*13900*/  MUFU.EX2 R211, R27 ;  /* 0x0000001b00d37308 */ /* 0x000ea20000000800 */
[----:B------:R-:W-:Y:S01]  /*13910*/  MOV R143, R205 ;  /* 0x000000cd008f7202 */ /* 0x000fe20000000f00 */
[----:B------:R-:W-:Y:S01]  /*13920*/  IMAD.MOV.U32 R154, RZ, RZ, R206 ;  /* 0x000000ffff9a7224 */ /* 0x000fe200078e00ce */
[----:B------:R-:W-:Y:S01]  /*13930*/  MOV R251, R203 ;  /* 0x000000cb00fb7202 */ /* 0x000fe20000000f00 */
[----:B-1----:R-:W-:Y:S01]  /*13940*/  IMAD.MOV.U32 R2, RZ, RZ, R208 ;  /* 0x000000ffff027224 */ /* 0x002fe200078e00d0 */
[----:B------:R-:W-:-:S02]  /*13950*/  MOV R153, R209 ;  /* 0x000000d100997202 */ /* 0x000fc40000000f00 */
[----:B------:R-:W-:Y:S01]  /*13960*/  MOV R164, R207 ;  /* 0x000000cf00a47202 */ /* 0x000fe20000000f00 */
[----:B------:R1:W-:Y:S01]  /*13970*/  MUFU.EX2 R209, R52 ;  /* 0x0000003400d17308 */ /* 0x0003e20000000800 */
[----:B------:R-:W-:Y:S02]  /*13980*/  MOV R223, R210 ;  /* 0x000000d200df7202 */ /* 0x000fe40000000f00 */
[----:B------:R-:W-:-:S05]  /*13990*/  MOV R151, R204 ;  /* 0x000000cc00977202 */ /* 0x000fca0000000f00 */
[----:B------:R-:W-:Y:S01]  /*139a0*/  MUFU.EX2 R207, R36 ;  /* 0x0000002400cf7308 */ /* 0x000fe20000000800 */
[----:B------:R-:W-:Y:S01]  /*139b0*/  FFMA.FTZ R173, R109, c[0x0][0x23c], -R3 ;  /* 0x00008f006dad7a23 */ /* 0x000fe20000010803 */
[----:B------:R-:W-:-:S06]  /*139c0*/  MOV R249, R111 ;  /* 0x0000006f00f97202 */ /* 0x000fcc0000000f00 */
[----:B------:R-:W1:Y:S01]  /*139d0*/  MUFU.EX2 R210, R35 ;  /* 0x0000002300d27308 */ /* 0x000e620000000800 */
[----:B------:R-:W-:Y:S01]  /*139e0*/  MOV R248, R110 ;  /* 0x0000006e00f87202 */ /* 0x000fe20000000f00 */
[C---:B------:R-:W-:Y:S06]  /*139f0*/  HMMA.16816.F32.BF16 R84, R4.reuse, R30, R84 ;  /* 0x0000001e0454723c */ /* 0x040fec0000041854 */
[----:B------:R-:W-:Y:S02]  /*13a00*/  MUFU.EX2 R208, R39 ;  /* 0x0000002700d07308 */ /* 0x000fe40000000800 */
[----:B------:R-:W-:Y:S06]  /*13a10*/  HMMA.16816.F32.BF16 R108, R4, R28, R184 ;  /* 0x0000001c046c723c */ /* 0x000fec00000418b8 */
[----:B------:R-:W-:Y:S01]  /*13a20*/  MUFU.EX2 R206, R38 ;  /* 0x0000002600ce7308 */ /* 0x000fe20000000800 */
[----:B----4-:R-:W-:-:S07]  /*13a30*/  F2FP.BF16.PACK_AB R4, R218, R217 ;  /* 0x000000d9da04723e */ /* 0x010fce00000010ff */
[----:B------:R4:W1:Y:S01]  /*13a40*/  MUFU.EX2 R205, R37 ;  /* 0x0000002500cd7308 */ /* 0x0008620000000800 */
[----:B------:R-:W-:-:S07]  /*13a50*/  F2FP.BF16.PACK_AB R5, R213, R214 ;  /* 0x000000d6d505723e */ /* 0x000fce00000010ff */
[----:B------:R-:W-:Y:S01]  /*13a60*/  MUFU.EX2 R203, R33 ;  /* 0x0000002100cb7308 */ /* 0x000fe20000000800 */
[----:B------:R-:W-:Y:S01]  /*13a70*/  F2FP.BF16.PACK_AB R6, R215, R216 ;  /* 0x000000d8d706723e */ /* 0x000fe200000010ff */
[----:B------:R-:W-:-:S06]  /*13a80*/  FFMA.FTZ R170, R225, c[0x0][0x23c], -R3 ;  /* 0x00008f00e1aa7a23 */ /* 0x000fcc0000010803 */
[----:B------:R-:W3:Y:S01]  /*13a90*/  MUFU.EX2 R204, R34 ;  /* 0x0000002200cc7308 */ /* 0x000ee20000000800 */
[----:B--2---:R-:W-:Y:S02]  /*13aa0*/  F2FP.BF16.PACK_AB R7, R211, R212 ;  /* 0x000000d4d307723e */ /* 0x004fe400000010ff */
[----:B------:R-:W-:Y:S02]  /*13ab0*/  MOV R182, R183 ;  /* 0x000000b700b67202 */ /* 0x000fe40000000f00 */
[----:B------:R-:W-:Y:S01]  /*13ac0*/  MOV R150, R55 ;  /* 0x0000003700967202 */ /* 0x000fe20000000f00 */
[--C-:B------:R-:W-:Y:S01]  /*13ad0*/  FFMA.FTZ R25, R118, c[0x0][0x23c], -R3.reuse ;  /* 0x00008f0076197a23 */ /* 0x100fe20000010803 */
[----:B------:R-:W-:Y:S01]  /*13ae0*/  MOV R225, R171 ;  /* 0x000000ab00e17202 */ /* 0x000fe20000000f00 */
[----:B------:R-:W-:Y:S01]  /*13af0*/  FFMA.FTZ R171, R219, c[0x0][0x23c], -R3 ;  /* 0x00008f00dbab7a23 */ /* 0x000fe20000010803 */
[----:B------:R-:W-:Y:S01]  /*13b00*/  MOV R219, R54 ;  /* 0x0000003600db7202 */ /* 0x000fe20000000f00 */
[----:B------:R-:W-:Y:S01]  /*13b10*/  FADD.FTZ R24, R192, R134 ;  /* 0x00000086c0187221 */ /* 0x000fe20000010000 */
[----:B------:R-:W-:Y:S01]  /*13b20*/  MOV R183, R165 ;  /* 0x000000a500b77202 */ /* 0x000fe20000000f00 */
[C---:B-1----:R-:W-:Y:S01]  /*13b30*/  HMMA.16816.F32.BF16 R52, R4.reuse, R22, R80 ;  /* 0x000000160434723c */ /* 0x042fe20000041850 */
[----:B------:R-:W-:Y:S01]  /*13b40*/  MOV R165, R166 ;  /* 0x000000a600a57202 */ /* 0x000fe20000000f00 */
[----:B------:R-:W-:Y:S01]  /*13b50*/  FADD.FTZ R2, R2, R61 ;  /* 0x0000003d02027221 */ /* 0x000fe20000010000 */
[----:B------:R-:W-:Y:S01]  /*13b60*/  MOV R166, R167 ;  /* 0x000000a700a67202 */ /* 0x000fe20000000f00 */
[----:B------:R-:W-:Y:S01]  /*13b70*/  IMAD.MOV.U32 R167, RZ, RZ, R152 ;  /* 0x000000ffffa77224 */ /* 0x000fe200078e0098 */
[----:B------:R-:W-:Y:S01]  /*13b80*/  MOV R152, R153 ;  /* 0x0000009900987202 */ /* 0x000fe20000000f00 */
[----:B------:R-:W-:Y:S02]  /*13b90*/  LDSM.16.MT88.4 R28, [R230+0xa800] ;  /* 0x00a80000e61c783b */ /* 0x000fe40000004200 */
[----:B---3--:R-:W-:Y:S01]  /*13ba0*/  HMMA.16816.F32.BF16 R96, R4, R12, R92 ;  /* 0x0000000c0460723c */ /* 0x008fe2000004185c */
[----:B------:R-:W-:-:S02]  /*13bb0*/  MOV R153, R154 ;  /* 0x0000009a00997202 */ /* 0x000fc40000000f00 */
[----:B------:R-:W-:-:S05]  /*13bc0*/  MOV R154, R148 ;  /* 0x00000094009a7202 */ /* 0x000fca0000000f00 */
[----:B------:R-:W-:Y:S01]  /*13bd0*/  HMMA.16816.F32.BF16 R88, R4, R14, R88 ;  /* 0x0000000e0458723c */ /* 0x000fe20000041858 */
[----:B------:R-:W-:-:S07]  /*13be0*/  MOV R148, R149 ;  /* 0x0000009500947202 */ /* 0x000fce0000000f00 */
[----:B------:R-:W-:Y:S01]  /*13bf0*/  HMMA.16816.F32.BF16 R72, R4, R8, R72 ;  /* 0x000000080448723c */ /* 0x000fe20000041848 */
[----:B------:R-:W-:-:S07]  /*13c00*/  MOV R149, R150 ;  /* 0x0000009600957202 */ /* 0x000fce0000000f00 */
[----:B------:R-:W-:Y:S01]  /*13c10*/  HMMA.16816.F32.BF16 R68, R4, R10, R68 ;  /* 0x0000000a0444723c */ /* 0x000fe20000041844 */
[----:B------:R-:W-:-:S07]  /*13c20*/  IMAD.MOV.U32 R150, RZ, RZ, R202 ;  /* 0x000000ffff967224 */ /* 0x000fce00078e00ca */
[C---:B------:R-:W-:Y:S08]  /*13c30*/  HMMA.16816.F32.BF16 R64, R4.reuse, R20, R64 ;  /* 0x000000140440723c */ /* 0x040ff00000041840 */
[C---:B------:R-:W-:Y:S08]  /*13c40*/  HMMA.16816.F32.BF16 R80, R4.reuse, R16, R112 ;  /* 0x000000100450723c */ /* 0x040ff00000041870 */
[----:B----4-:R-:W-:Y:S07]  /*13c50*/  HMMA.16816.F32.BF16 R36, R4, R18, R76 ;  /* 0x000000120424723c */ /* 0x010fee000004184c */
[----:B------:R-:W-:-:S02]  /*13c60*/  F2FP.BF16.PACK_AB R4, R210, R207 ;  /* 0x000000cfd204723e */ /* 0x000fc400000010ff */
[----:B------:R-:W-:Y:S02]  /*13c70*/  F2FP.BF16.PACK_AB R5, R205, R206 ;  /* 0x000000cecd05723e */ /* 0x000fe400000010ff */
[----:B------:R-:W-:Y:S02]  /*13c80*/  F2FP.BF16.PACK_AB R6, R208, R209 ;  /* 0x000000d1d006723e */ /* 0x000fe400000010ff */
[----:B------:R-:W-:Y:S01]  /*13c90*/  F2FP.BF16.PACK_AB R7, R203, R204 ;  /* 0x000000cccb07723e */ /* 0x000fe200000010ff */
[----:B------:R1:W-:Y:S01]  /*13ca0*/  MUFU.EX2 R202, R32 ;  /* 0x0000002000ca7308 */ /* 0x0003e20000000800 */
[----:B------:R-:W-:Y:S02]  /*13cb0*/  FFMA.FTZ R118, R240, c[0x0][0x23c], -R3 ;  /* 0x00008f00f0767a23 */ /* 0x000fe40000010803 */
[----:B------:R-:W-:Y:S01]  /*13cc0*/  FADD.FTZ R3, R189, R133 ;  /* 0x00000085bd037221 */ /* 0x000fe20000010000 */
[----:B------:R2:W5:Y:S02]  /*13cd0*/  LDL.LU R240, [R1+0x120] ;  /* 0x0001200001f07983 */ /* 0x0005640000300800 */
[C---:B------:R-:W-:Y:S01]  /*13ce0*/  HMMA.16816.F32.BF16 R44, R4.reuse, R12, R44 ;  /* 0x0000000c042c723c */ /* 0x040fe2000004182c */
[----:B------:R-:W-:Y:S01]  /*13cf0*/  FADD.FTZ R61, R194, R24 ;  /* 0x00000018c23d7221 */ /* 0x000fe20000010000 */
[----:B------:R3:W-:Y:S06]  /*13d00*/  MUFU.EX2 R133, R25 ;  /* 0x0000001900857308 */ /* 0x0007ec0000000800 */
[C---:B------:R-:W-:Y:S01]  /*13d10*/  HMMA.16816.F32.BF16 R40, R4.reuse, R14, R40 ;  /* 0x0000000e0428723c */ /* 0x040fe20000041828 */
[----:B------:R-:W4:Y:S07]  /*13d20*/  LDSM.16.MT88.4 R12, [R229+0xa800] ;  /* 0x00a80000e50c783b */ /* 0x000f2e0000004200 */
[C---:B-1----:R-:W-:Y:S01]  /*13d30*/  HMMA.16816.F32.BF16 R32, R4.reuse, R8, R48 ;  /* 0x000000080420723c */ /* 0x042fe20000041830 */
[----:B---3--:R-:W-:Y:S07]  /*13d40*/  LDSM.16.MT88.4 R24, [R231+0xa800] ;  /* 0x00a80000e718783b */ /* 0x008fee0000004200 */
[----:B------:R-:W-:Y:S01]  /*13d50*/  HMMA.16816.F32.BF16 R48, R4, R10, R56 ;  /* 0x0000000a0430723c */ /* 0x000fe20000041838 */
[----:B------:R-:W1:Y:S01]  /*13d60*/  LDSM.16.MT88.4 R8, [R232+0xa800] ;  /* 0x00a80000e808783b */ /* 0x000e620000004200 */
[----:B------:R-:W-:Y:S01]  /*13d70*/  FADD.FTZ R0, R182, R62 ;  /* 0x0000003eb6007221 */ /* 0x000fe20000010000 */
[----:B------:R-:W-:-:S02]  /*13d80*/  MOV R182, R183 ;  /* 0x000000b700b67202 */ /* 0x000fc40000000f00 */
[----:B------:R-:W-:Y:S01]  /*13d90*/  MOV R183, R165 ;  /* 0x000000a500b77202 */ /* 0x000fe20000000f00 */
[----:B------:R-:W-:Y:S02]  /*13da0*/  MUFU.EX2 R134, R116 ;  /* 0x0000007400867308 */ /* 0x000fe40000000800 */
[----:B------:R-:W-:Y:S02]  /*13db0*/  FADD.FTZ R2, R182, R2 ;  /* 0x00000002b6027221 */ /* 0x000fe40000010000 */
[----:B------:R-:W-:Y:S01]  /*13dc0*/  FADD.FTZ R0, R183, R0 ;  /* 0x00000000b7007221 */ /* 0x000fe20000010000 */
[----:B------:R-:W-:Y:S02]  /*13dd0*/  MOV R183, R223 ;  /* 0x000000df00b77202 */ /* 0x000fe40000000f00 */
[----:B------:R-:W-:Y:S01]  /*13de0*/  MOV R223, R201 ;  /* 0x000000c900df7202 */ /* 0x000fe20000000f00 */
[----:B------:R-:W-:Y:S01]  /*13df0*/  MUFU.EX2 R117, R117 ;  /* 0x0000007500757308 */ /* 0x000fe20000000800 */
[----:B------:R-:W-:-:S07]  /*13e00*/  MOV R182, R200 ;  /* 0x000000c800b67202 */ /* 0x000fce0000000f00 */
[----:B------:R-:W3:Y:S08]  /*13e10*/  MUFU.EX2 R201, R60 ;  /* 0x0000003c00c97308 */ /* 0x000ef00000000800 */
[----:B------:R-:W1:Y:S08]  /*13e20*/  MUFU.EX2 R200, R63 ;  /* 0x0000003f00c87308 */ /* 0x000e700000000800 */
[----:B------:R-:W-:Y:S08]  /*13e30*/  MUFU.EX2 R118, R118 ;  /* 0x0000007600767308 */ /* 0x000ff00000000800 */
[----:B------:R-:W1:Y:S01]  /*13e40*/  MUFU.EX2 R119, R119 ;  /* 0x0000007700777308 */ /* 0x000e620000000800 */
[C---:B------:R-:W-:Y:S07]  /*13e50*/  HMMA.16816.F32.BF16 R92, R4.reuse, R20, R100 ;  /* 0x00000014045c723c */ /* 0x040fee0000041864 */
[----:B------:R-:W-:Y:S01]  /*13e60*/  MUFU.EX2 R125, R125 ;  /* 0x0000007d007d7308 */ /* 0x000fe20000000800 */
[C---:B------:R-:W-:Y:S01]  /*13e70*/  HMMA.16816.F32.BF16 R104, R4.reuse, R22, R104 ;  /* 0x000000160468723c */ /* 0x040fe20000041868 */
[----:B------:R-:W2:Y:S06]  /*13e80*/  LDSM.16.MT88.4 R20, [R229+0xb000] ;  /* 0x00b00000e514783b */ /* 0x000eac0000004200 */
[----:B------:R-:W1:Y:S01]  /*13e90*/  MUFU.EX2 R127, R127 ;  /* 0x0000007f007f7308 */ /* 0x000e620000000800 */
[C---:B------:R-:W-:Y:S07]  /*13ea0*/  HMMA.16816.F32.BF16 R108, R4.reuse, R16, R108 ;  /* 0x00000010046c723c */ /* 0x040fee000004186c */
[----:B------:R-:W-:Y:S01]  /*13eb0*/  MUFU.EX2 R128, R128 ;  /* 0x0000008000807308 */ /* 0x000fe20000000800 */
[----:B------:R-:W-:Y:S07]  /*13ec0*/  HMMA.16816.F32.BF16 R84, R4, R18, R84 ;  /* 0x000000120454723c */ /* 0x000fee0000041854 */
[----:B------:R-:W2:Y:S01]  /*13ed0*/  MUFU.EX2 R130, R130 ;  /* 0x0000008200827308 */ /* 0x000ea20000000800 */
[----:B---3--:R-:W-:-:S02]  /*13ee0*/  F2FP.BF16.PACK_AB R4, R201, R202 ;  /* 0x000000cac904723e */ /* 0x008fc400000010ff */
[----:B------:R-:W-:Y:S02]  /*13ef0*/  F2FP.BF16.PACK_AB R5, R117, R133 ;  /* 0x000000857505723e */ /* 0x000fe400000010ff */
[----:B-1----:R-:W-:Y:S02]  /*13f00*/  F2FP.BF16.PACK_AB R6, R134, R200 ;  /* 0x000000c88606723e */ /* 0x002fe400000010ff */
[----:B------:R-:W-:Y:S01]  /*13f10*/  F2FP.BF16.PACK_AB R7, R119, R118 ;  /* 0x000000767707723e */ /* 0x000fe200000010ff */
[----:B------:R-:W-:-:S06]  /*13f20*/  FADD.FTZ R16, R182, R61 ;  /* 0x0000003db6107221 */ /* 0x000fcc0000010000 */
[C---:B----4-:R-:W-:Y:S08]  /*13f30*/  HMMA.16816.F32.BF16 R100, R4.reuse, R12, R96 ;  /* 0x0000000c0464723c */ /* 0x050ff00000041860 */
[C---:B------:R-:W-:Y:S08]  /*13f40*/  HMMA.16816.F32.BF16 R96, R4.reuse, R14, R88 ;  /* 0x0000000e0460723c */ /* 0x040ff00000041858 */
[C---:B------:R-:W-:Y:S08]  /*13f50*/  HMMA.16816.F32.BF16 R88, R4.reuse, R8, R72 ;  /* 0x000000080458723c */ /* 0x040ff00000041848 */
        /* <DEDUP_REMOVED lines=8> */
[----:B--2---:R-:W-:Y:S01]  /*13fe0*/  F2FP.BF16.PACK_AB R7, R130, R128 ;  /* 0x000000808207723e */ /* 0x004fe200000010ff */
[----:B------:R-:W-:Y:S02]  /*13ff0*/  FADD.FTZ R80, R235, R16 ;  /* 0x00000010eb507221 */ /* 0x000fe40000010000 */
[----:B------:R-:W1:Y:S04]  /*14000*/  LDSM.16.MT88.4 R16, [R232+0xb000] ;  /* 0x00b00000e810783b */ /* 0x000e680000004200 */
[C---:B------:R-:W-:Y:S08]  /*14010*/  HMMA.16816.F32.BF16 R52, R4.reuse, R14, R40 ;  /* 0x0000000e0434723c */ /* 0x040ff00000041828 */
[C---:B------:R-:W-:Y:S01]  /*14020*/  HMMA.16816.F32.BF16 R56, R4.reuse, R12, R44 ;  /* 0x0000000c0438723c */ /* 0x040fe2000004182c */
[----:B------:R-:W2:Y:S07]  /*14030*/  LDSM.16.MT88.4 R12, [R230+0xb000] ;  /* 0x00b00000e60c783b */ /* 0x000eae0000004200 */
[C---:B------:R-:W-:Y:S08]  /*14040*/  HMMA.16816.F32.BF16 R40, R4.reuse, R8, R32 ;  /* 0x000000080428723c */ /* 0x040ff00000041820 */
[C---:B------:R-:W-:Y:S01]  /*14050*/  HMMA.16816.F32.BF16 R36, R4.reuse, R10, R48 ;  /* 0x0000000a0424723c */ /* 0x040fe20000041830 */
[----:B------:R-:W3:Y:S01]  /*14060*/  LDSM.16.MT88.4 R8, [R231+0xb000] ;  /* 0x00b00000e708783b */ /* 0x000ee20000004200 */
[----:B------:R-:W-:Y:S06]  /*14070*/  MUFU.EX2 R129, R129 ;  /* 0x0000008100817308 */ /* 0x000fec0000000800 */
[----:B------:R-:W-:Y:S02]  /*14080*/  HMMA.16816.F32.BF16 R32, R4, R28, R92 ;  /* 0x0000001c0420723c */ /* 0x000fe4000004185c */
[----:B------:R-:W4:Y:S01]  /*14090*/  MUFU.EX2 R131, R131 ;  /* 0x0000008300837308 */ /* 0x000f220000000800 */
[----:B------:R-:W-:-:S07]  /*140a0*/  MOV R182, R164 ;  /* 0x000000a400b67202 */ /* 0x000fce0000000f00 */
[----:B------:R-:W-:Y:S01]  /*140b0*/  MUFU.EX2 R116, R136 ;  /* 0x0000008800747308 */ /* 0x000fe20000000800 */
[C---:B------:R-:W-:Y:S07]  /*140c0*/  HMMA.16816.F32.BF16 R44, R4.reuse, R30, R104 ;  /* 0x0000001e042c723c */ /* 0x040fee0000041868 */
[----:B------:R-:W-:Y:S01]  /*140d0*/  MUFU.EX2 R115, R137 ;  /* 0x0000008900737308 */ /* 0x000fe20000000800 */
[C---:B------:R-:W-:Y:S07]  /*140e0*/  HMMA.16816.F32.BF16 R48, R4.reuse, R24, R108 ;  /* 0x000000180430723c */ /* 0x040fee000004186c */
[----:B------:R-:W-:Y:S01]  /*140f0*/  MUFU.EX2 R114, R138 ;  /* 0x0000008a00727308 */ /* 0x000fe20000000800 */
[----:B------:R-:W-:Y:S07]  /*14100*/  HMMA.16816.F32.BF16 R28, R4, R26, R84 ;  /* 0x0000001a041c723c */ /* 0x000fee0000041854 */
[----:B------:R-:W1:Y:S08]  /*14110*/  MUFU.EX2 R113, R139 ;  /* 0x0000008b00717308 */ /* 0x000e700000000800 */
[----:B------:R-:W-:Y:S08]  /*14120*/  MUFU.EX2 R112, R144 ;  /* 0x0000009000707308 */ /* 0x000ff00000000800 */
[----:B------:R-:W1:Y:S01]  /*14130*/  MUFU.EX2 R93, R145 ;  /* 0x00000091005d7308 */ /* 0x000e620000000800 */
[----:B------:R-:W-:Y:S01]  /*14140*/  FADD.FTZ R2, R182, R2 ;  /* 0x00000002b6027221 */ /* 0x000fe20000010000 */
[----:B------:R-:W-:Y:S01]  /*14150*/  MOV R165, R166 ;  /* 0x000000a600a57202 */ /* 0x000fe20000000f00 */
[----:B------:R-:W-:-:S05]  /*14160*/  IMAD.MOV.U32 R182, RZ, RZ, R234 ;  /* 0x000000ffffb67224 */ /* 0x000fca00078e00ea */
[----:B------:R-:W-:Y:S01]  /*14170*/  MUFU.EX2 R92, R146 ;  /* 0x00000092005c7308 */ /* 0x000fe20000000800 */
[----:B------:R-:W-:Y:S01]  /*14180*/  MOV R166, R167 ;  /* 0x000000a700a67202 */ /* 0x000fe20000000f00 */
[----:B------:R-:W-:Y:S01]  /*14190*/  FADD.FTZ R3, R190, R3 ;  /* 0x00000003be037221 */ /* 0x000fe20000010000 */
[----:B------:R-:W-:-:S05]  /*141a0*/  MOV R164, R237 ;  /* 0x000000ed00a47202 */ /* 0x000fca0000000f00 */
[----:B------:R-:W1:Y:S01]  /*141b0*/  MUFU.EX2 R87, R147 ;  /* 0x0000009300577308 */ /* 0x000e620000000800 */
[----:B------:R-:W-:-:S07]  /*141c0*/  MOV R167, R152 ;  /* 0x0000009800a77202 */ /* 0x000fce0000000f00 */
[----:B------:R-:W-:Y:S01]  /*141d0*/  MUFU.EX2 R86, R156 ;  /* 0x0000009c00567308 */ /* 0x000fe20000000800 */
[----:B------:R-:W-:-:S07]  /*141e0*/  IMAD.MOV.U32 R152, RZ, RZ, R153 ;  /* 0x000000ffff987224 */ /* 0x000fce00078e0099 */
[----:B------:R-:W-:Y:S01]  /*141f0*/  MUFU.EX2 R85, R157 ;  /* 0x0000009d00557308 */ /* 0x000fe20000000800 */
[----:B------:R-:W-:-:S07]  /*14200*/  FADD.FTZ R24, R182, R80 ;  /* 0x00000050b6187221 */ /* 0x000fce0000010000 */
[----:B------:R-:W-:Y:S08]  /*14210*/  MUFU.EX2 R84, R158 ;  /* 0x0000009e00547308 */ /* 0x000ff00000000800 */
[----:B------:R-:W1:Y:S08]  /*14220*/  MUFU.EX2 R83, R159 ;  /* 0x0000009f00537308 */ /* 0x000e700000000800 */
[----:B------:R-:W-:Y:S08]  /*14230*/  MUFU.EX2 R82, R160 ;  /* 0x000000a000527308 */ /* 0x000ff00000000800 */
[----:B------:R-:W2:Y:S01]  /*14240*/  MUFU.EX2 R81, R161 ;  /* 0x000000a100517308 */ /* 0x000ea20000000800 */
[----:B------:R-:W-:Y:S01]  /*14250*/  MOV R153, R148 ;  /* 0x0000009400997202 */ /* 0x000fe20000000f00 */
[----:B------:R-:W-:Y:S01]  /*14260*/  FADD.FTZ R3, R238, R3 ;  /* 0x00000003ee037221 */ /* 0x000fe20000010000 */
[----:B----4-:R-:W-:-:S02]  /*14270*/  F2FP.BF16.PACK_AB R4, R131, R129 ;  /* 0x000000818304723e */ /* 0x010fc400000010ff */
[----:B-1----:R-:W-:Y:S02]  /*14280*/  F2FP.BF16.PACK_AB R5, R113, R114 ;  /* 0x000000727105723e */ /* 0x002fe400000010ff */
[----:B------:R-:W-:Y:S02]  /*14290*/  F2FP.BF16.PACK_AB R6, R115, R116 ;  /* 0x000000747306723e */ /* 0x000fe400000010ff */
[----:B------:R-:W-:Y:S02]  /*142a0*/  F2FP.BF16.PACK_AB R7, R93, R112 ;  /* 0x000000705d07723e */ /* 0x000fe400000010ff */
[----:B------:R-:W-:Y:S02]  /*142b0*/  MOV R182, R183 ;  /* 0x000000b700b67202 */ /* 0x000fe40000000f00 */
[----:B------:R-:W-:Y:S02]  /*142c0*/  MOV R148, R149 ;  /* 0x0000009500947202 */ /* 0x000fe40000000f00 */
[----:B------:R-:W-:Y:S01]  /*142d0*/  MOV R183, R164 ;  /* 0x000000a400b77202 */ /* 0x000fe20000000f00 */
[----:B------:R-:W-:Y:S01]  /*142e0*/  FADD.FTZ R0, R236, R0 ;  /* 0x00000000ec007221 */ /* 0x000fe20000010000 */
[----:B------:R-:W-:-:S02]  /*142f0*/  MOV R149, R150 ;  /* 0x0000009600957202 */ /* 0x000fc40000000f00 */
[----:B------:R-:W-:Y:S02]  /*14300*/  MOV R164, R165 ;  /* 0x000000a500a47202 */ /* 0x000fe40000000f00 */
[----:B------:R-:W-:Y:S02]  /*14310*/  MOV R150, R151 ;  /* 0x0000009700967202 */ /* 0x000fe40000000f00 */
        /* <DEDUP_REMOVED lines=8> */
[----:B------:R-:W-:Y:S01]  /*143a0*/  HMMA.16816.F32.BF16 R100, R4, R20, R100 ;  /* 0x000000140464723c */ /* 0x000fe20000041864 */
[----:B------:R-:W-:Y:S01]  /*143b0*/  FADD.FTZ R0, R191, R0 ;  /* 0x00000000bf007221 */ /* 0x000fe20000010000 */
[----:B------:R-:W-:Y:S01]  /*143c0*/  MOV R148, R149 ;  /* 0x0000009500947202 */ /* 0x000fe20000000f00 */
[----:B------:R-:W-:Y:S01]  /*143d0*/  FADD.FTZ R3, R182, R3 ;  /* 0x00000003b6037221 */ /* 0x000fe20000010000 */
[----:B------:R-:W-:Y:S01]  /*143e0*/  MOV R149, R150 ;  /* 0x0000009600957202 */ /* 0x000fe20000000f00 */
[----:B------:R-:W-:Y:S01]  /*143f0*/  FADD.FTZ R2, R228, R2 ;  /* 0x00000002e4027221 */ /* 0x000fe20000010000 */
[----:B------:R-:W-:-:S02]  /*14400*/  MOV R150, R151 ;  /* 0x0000009700967202 */ /* 0x000fc40000000f00 */
[----:B------:R-:W-:Y:S01]  /*14410*/  HMMA.16816.F32.BF16 R96, R4, R22, R96 ;  /* 0x000000160460723c */ /* 0x000fe20000041860 */
[----:B------:R-:W-:Y:S01]  /*14420*/  MOV R151, R227 ;  /* 0x000000e300977202 */ /* 0x000fe20000000f00 */
[----:B------:R-:W-:Y:S01]  /*14430*/  FADD.FTZ R0, R183, R0 ;  /* 0x00000000b7007221 */ /* 0x000fe20000010000 */
[----:B------:R-:W-:-:S05]  /*14440*/  MOV R184, R148 ;  /* 0x0000009400b87202 */ /* 0x000fca0000000f00 */
[----:B------:R-:W-:Y:S01]  /*14450*/  HMMA.16816.F32.BF16 R88, R4, R16, R88 ;  /* 0x000000100458723c */ /* 0x000fe20000041858 */
[----:B------:R-:W-:Y:S01]  /*14460*/  FADD.FTZ R24, R164, R24 ;  /* 0x00000018a4187221 */ /* 0x000fe20000010000 */
[----:B------:R-:W-:-:S06]  /*14470*/  MOV R185, R149 ;  /* 0x0000009500b97202 */ /* 0x000fcc0000000f00 */
[----:B------:R-:W-:Y:S01]  /*14480*/  HMMA.16816.F32.BF16 R76, R4, R18, R76 ;  /* 0x00000012044c723c */ /* 0x000fe2000004184c */
[----:B------:R-:W-:Y:S01]  /*14490*/  FADD.FTZ R3, R165, R3 ;  /* 0x00000003a5037221 */ /* 0x000fe20000010000 */
[----:B------:R-:W-:-:S06]  /*144a0*/  MOV R186, R150 ;  /* 0x0000009600ba7202 */ /* 0x000fcc0000000f00 */
[----:B--2---:R-:W-:Y:S01]  /*144b0*/  HMMA.16816.F32.BF16 R72, R4, R12, R72 ;  /* 0x0000000c0448723c */ /* 0x004fe20000041848 */
[----:B------:R-:W-:-:S07]  /*144c0*/  FADD.FTZ R2, R166, R2 ;  /* 0x00000002a6027221 */ /* 0x000fce0000010000 */
[----:B------:R-:W-:Y:S01]  /*144d0*/  HMMA.16816.F32.BF16 R64, R4, R14, R64 ;  /* 0x0000000e0440723c */ /* 0x000fe20000041840 */
[----:B------:R-:W-:-:S07]  /*144e0*/  MOV R187, R151 ;  /* 0x0000009700bb7202 */ /* 0x000fce0000000f00 */
[C---:B---3--:R-:W-:Y:S08]  /*144f0*/  HMMA.16816.F32.BF16 R68, R4.reuse, R8, R68 ;  /* 0x000000080444723c */ /* 0x048ff00000041844 */
[----:B------:R-:W-:Y:S01]  /*14500*/  HMMA.16816.F32.BF16 R60, R4, R10, R60 ;  /* 0x0000000a043c723c */ /* 0x000fe2000004183c */
[----:B------:R-:W-:Y:S01]  /*14510*/  FADD.FTZ R0, R167, R0 ;  /* 0x00000000a7007221 */ /* 0x000fe20000010000 */
[----:B------:R-:W-:Y:S01]  /*14520*/  MOV R107, R219 ;  /* 0x000000db006b7202 */ /* 0x000fe20000000f00 */
[----:B------:R-:W-:Y:S01]  /*14530*/  FADD.FTZ R3, R185, R3 ;  /* 0x00000003b9037221 */ /* 0x000fe20000010000 */
[----:B------:R-:W-:Y:S01]  /*14540*/  MOV R95, R243 ;  /* 0x000000f3005f7202 */ /* 0x000fe20000000f00 */
[----:B------:R-:W-:-:S02]  /*14550*/  FADD.FTZ R2, R186, R2 ;  /* 0x00000002ba027221 */ /* 0x000fc40000010000 */
[----:B------:R-:W-:Y:S01]  /*14560*/  IMAD.MOV.U32 R94, RZ, RZ, R225 ;  /* 0x000000ffff5e7224 */ /* 0x000fe200078e00e1 */
[----:B------:R-:W-:Y:S01]  /*14570*/  F2FP.BF16.PACK_AB R4, R87, R92 ;  /* 0x0000005c5704723e */ /* 0x000fe200000010ff */
[----:B------:R-:W-:Y:S01]  /*14580*/  IMAD.MOV.U32 R227, RZ, RZ, R233 ;  /* 0x000000ffffe37224 */ /* 0x000fe200078e00e9 */
[----:B------:R-:W-:Y:S01]  /*14590*/  F2FP.BF16.PACK_AB R5, R83, R84 ;  /* 0x000000545305723e */ /* 0x000fe200000010ff */
[----:B------:R-:W-:Y:S01]  /*145a0*/  MUFU.EX2 R80, R162 ;  /* 0x000000a200507308 */ /* 0x000fe20000000800 */
[----:B------:R-:W-:Y:S01]  /*145b0*/  F2FP.BF16.PACK_AB R6, R85, R86 ;  /* 0x000000565506723e */ /* 0x000fe200000010ff */
[----:B------:R-:W1:Y:S01]  /*145c0*/  LDSM.16.MT88.4 R148, [R229+0xb800] ;  /* 0x00b80000e594783b */ /* 0x000e620000004200 */
[----:B------:R-:W-:Y:S01]  /*145d0*/  F2FP.BF16.PACK_AB R7, R81, R82 ;  /* 0x000000525107723e */ /* 0x000fe200000010ff */
[----:B------:R-:W-:Y:S02]  /*145e0*/  FADD.FTZ R0, R187, R0 ;  /* 0x00000000bb007221 */ /* 0x000fe40000010000 */
[----:B------:R-:W2:Y:S04]  /*145f0*/  LDSM.16.MT88.4 R164, [R232+0xb800] ;  /* 0x00b80000e8a4783b */ /* 0x000ea80000004200 */
[C---:B------:R-:W-:Y:S01]  /*14600*/  HMMA.16816.F32.BF16 R56, R4.reuse, R20, R56 ;  /* 0x000000140438723c */ /* 0x040fe20000041838 */
[----:B------:R-:W-:Y:S01]  /*14610*/  FADD.FTZ R3, R153, R3 ;  /* 0x0000000399037221 */ /* 0x000fe20000010000 */
[----:B------:R-:W-:Y:S01]  /*14620*/  MUFU.EX2 R27, R163 ;  /* 0x000000a3001b7308 */ /* 0x000fe20000000800 */
[----:B------:R-:W3:Y:S04]  /*14630*/  LDSM.16.MT88.4 R180, [R230+0xb800] ;  /* 0x00b80000e6b4783b */ /* 0x000ee80000004200 */
[----:B------:R4:W5:Y:S01]  /*14640*/  LDL.LU R239, [R1+0x11c] ;  /* 0x00011c0001ef7983 */ /* 0x0009620000300800 */
[----:B------:R-:W-:Y:S01]  /*14650*/  HMMA.16816.F32.BF16 R52, R4, R22, R52 ;  /* 0x000000160434723c */ /* 0x000fe20000041834 */
[----:B------:R-:W-:-:S07]  /*14660*/  FADD.FTZ R2, R154, R2 ;  /* 0x000000029a027221 */ /* 0x000fce0000010000 */
        /* <DEDUP_REMOVED lines=14> */
[----:B------:R-:W1:Y:S02]  /*14750*/  LDSM.16.MT88.4 R12, [R231+0xb800] ;  /* 0x00b80000e70c783b */ /* 0x000e640000004200 */
[----:B------:R-:W-:-:S02]  /*14760*/  FADD.FTZ R4, R152, R4 ;  /* 0x0000000498047221 */ /* 0x000fc40000010000 */
[----:B------:R4:W5:Y:S02]  /*14770*/  LDL.LU R238, [R1+0x118] ;  /* 0x0001180001ee7983 */ /* 0x0009640000300800 */
[----:B------:R-:W-:Y:S02]  /*14780*/  FADD.FTZ R4, R140, R4 ;  /* 0x000000048c047221 */ /* 0x000fe40000010000 */
[----:B------:R-:W-:Y:S01]  /*14790*/  FADD.FTZ R0, R143, R0 ;  /* 0x000000008f007221 */ /* 0x000fe20000010000 */
[----:B------:R-:W-:Y:S01]  /*147a0*/  MOV R245, R223 ;  /* 0x000000df00f57202 */ /* 0x000fe20000000f00 */
[----:B------:R-:W-:Y:S02]  /*147b0*/  FADD.FTZ R4, R107, R4 ;  /* 0x000000046b047221 */ /* 0x000fe40000010000 */
[----:B------:R-:W-:Y:S02]  /*147c0*/  FADD.FTZ R3, R94, R3 ;  /* 0x000000035e037221 */ /* 0x000fe40000010000 */
[----:B------:R-:W-:-:S02]  /*147d0*/  FADD.FTZ R2, R95, R2 ;  /* 0x000000025f027221 */ /* 0x000fc40000010000 */
[----:B------:R-:W-:Y:S01]  /*147e0*/  IMAD.MOV.U32 R247, RZ, RZ, R227 ;  /* 0x000000fffff77224 */ /* 0x000fe200078e00e3 */
[----:B------:R-:W-:Y:S01]  /*147f0*/  MOV R252, R199 ;  /* 0x000000c700fc7202 */ /* 0x000fe20000000f00 */
[----:B------:R-:W-:Y:S01]  /*14800*/  FADD.FTZ R0, R219, R0 ;  /* 0x00000000db007221 */ /* 0x000fe20000010000 */
[----:B------:R-:W1:Y:S01]  /*14810*/  MUFU.EX2 R11, R178 ;  /* 0x000000b2000b7308 */ /* 0x000e620000000800 */
[----:B------:R-:W-:Y:S01]  /*14820*/  FADD.FTZ R7, R225, R4 ;  /* 0x00000004e1077221 */ /* 0x000fe20000010000 */
[----:B------:R-:W-:Y:S01]  /*14830*/  MOV R223, R198 ;  /* 0x000000c600df7202 */ /* 0x000fe20000000f00 */
[----:B------:R-:W-:Y:S01]  /*14840*/  FADD.FTZ R6, R243, R3 ;  /* 0x00000003f3067221 */ /* 0x000fe20000010000 */
[----:B------:R4:W5:Y:S01]  /*14850*/  LDL.LU R237, [R1+0x114] ;  /* 0x0001140001ed7983 */ /* 0x0009620000300800 */
[----:B------:R-:W-:Y:S02]  /*14860*/  FADD.FTZ R5, R245, R2 ;  /* 0x00000002f5057221 */ /* 0x000fe40000010000 */
        /* <DEDUP_REMOVED lines=73> */
[----:B------:R-:W2:Y:S01]  /*14d00*/  MUFU.EX2 R9, R188 ;  /* 0x000000bc00097308 */ /* 0x000ea20000000800 */
[----:B------:R-:W-:Y:S02]  /*14d10*/  FADD.FTZ R3, R81, R3 ;  /* 0x0000000351037221 */ /* 0x000fe40000010000 */
[----:B------:R-:W-:-:S05]  /*14d20*/  FADD.FTZ R2, R115, R2 ;  /* 0x0000000273027221 */ /* 0x000fca0000010000 */
[----:B------:R-:W2:Y:S01]  /*14d30*/  MUFU.EX2 R26, R168 ;  /* 0x000000a8001a7308 */ /* 0x000ea20000000800 */
[----:B------:R-:W-:Y:S02]  /*14d40*/  FADD.FTZ R0, R93, R0 ;  /* 0x000000005d007221 */ /* 0x000fe40000010000 */
[----:B-1----:R-:W-:-:S05]  /*14d50*/  FADD.FTZ R4, R19, R4 ;  /* 0x0000000413047221 */ /* 0x002fca0000010000 */
[----:B------:R-:W1:Y:S01]  /*14d60*/  MUFU.EX2 R21, R172 ;  /* 0x000000ac00157308 */ /* 0x000e620000000800 */
[----:B------:R-:W-:-:S07]  /*14d70*/  FADD.FTZ R3, R11, R3 ;  /* 0x000000030b037221 */ /* 0x000fce0000010000 */
[----:B------:R-:W1:Y:S01]  /*14d80*/  MUFU.EX2 R16, R177 ;  /* 0x000000b100107308 */ /* 0x000e620000000800 */
[----:B------:R-:W-:-:S07]  /*14d90*/  FADD.FTZ R2, R80, R2 ;  /* 0x0000000250027221 */ /* 0x000fce0000010000 */
[----:B------:R-:W1:Y:S01]  /*14da0*/  MUFU.EX2 R8, R196 ;  /* 0x000000c400087308 */ /* 0x000e620000000800 */
[----:B------:R-:W-:-:S07]  /*14db0*/  FADD.FTZ R0, R23, R0 ;  /* 0x0000000017007221 */ /* 0x000fce0000010000 */
[----:B------:R-:W1:Y:S01]  /*14dc0*/  MUFU.EX2 R25, R169 ;  /* 0x000000a900197308 */ /* 0x000e620000000800 */
[----:B------:R-:W-:-:S07]  /*14dd0*/  FADD.FTZ R4, R18, R4 ;  /* 0x0000000412047221 */ /* 0x000fce0000010000 */
[----:B------:R-:W3:Y:S01]  /*14de0*/  MUFU.EX2 R20, R173 ;  /* 0x000000ad00147308 */ /* 0x000ee20000000800 */
[----:B------:R-:W-:Y:S02]  /*14df0*/  FADD.FTZ R3, R10, R3 ;  /* 0x000000030a037221 */ /* 0x000fe40000010000 */
[----:B------:R-:W-:Y:S02]  /*14e00*/  FADD.FTZ R2, R27, R2 ;  /* 0x000000021b027221 */ /* 0x000fe40000010000 */
[----:B------:R-:W-:Y:S02]  /*14e10*/  FADD.FTZ R0, R22, R0 ;  /* 0x0000000016007221 */ /* 0x000fe40000010000 */
[----:B------:R-:W-:Y:S02]  /*14e20*/  FADD.FTZ R4, R17, R4 ;  /* 0x0000000411047221 */ /* 0x000fe40000010000 */
[----:B--2---:R-:W-:Y:S02]  /*14e30*/  FADD.FTZ R3, R9, R3 ;  /* 0x0000000309037221 */ /* 0x004fe40000010000 */
[----:B------:R-:W-:-:S02]  /*14e40*/  FADD.FTZ R2, R26, R2 ;  /* 0x000000021a027221 */ /* 0x000fc40000010000 */
[----:B-1----:R-:W-:Y:S02]  /*14e50*/  FADD.FTZ R0, R21, R0 ;  /* 0x0000000015007221 */ /* 0x002fe40000010000 */
[----:B------:R-:W-:Y:S02]  /*14e60*/  FADD.FTZ R4, R16, R4 ;  /* 0x0000000410047221 */ /* 0x000fe40000010000 */
        /* <DEDUP_REMOVED lines=16> */
[----:B------:R-:W-:-:S07]  /*14f70*/  @UP0 UIADD3 UR34, UR34, -0x3, URZ ;  /* 0xfffffffd22220890 */ /* 0x000fce000fffe03f */
[C---:B------:R-:W-:Y:S08]  /*14f80*/  HMMA.16816.F32.BF16 R144, R192.reuse, R150, R96 ;  /* 0x00000096c090723c */ /* 0x040ff00000041860 */
[C---:B------:R-:W-:Y:S08]  /*14f90*/  HMMA.16816.F32.BF16 R156, R192.reuse, R164, R88 ;  /* 0x000000a4c09c723c */ /* 0x040ff00000041858 */
[C---:B------:R-:W-:Y:S08]  /*14fa0*/  HMMA.16816.F32.BF16 R160, R192.reuse, R166, R76 ;  /* 0x000000a6c0a0723c */ /* 0x040ff0000004184c */
[C---:B------:R-:W-:Y:S08]  /*14fb0*/  HMMA.16816.F32.BF16 R172, R192.reuse, R180, R72 ;  /* 0x000000b4c0ac723c */ /* 0x040ff00000041848 */
[----:B------:R-:W-:Y:S01]  /*14fc0*/  HMMA.16816.F32.BF16 R176, R192, R182, R64 ;  /* 0x000000b6c0b0723c */ /* 0x000fe20000041840 */
[----:B------:R-:W-:-:S02]  /*14fd0*/  MOV R72, R123 ;  /* 0x0000007b00487202 */ /* 0x000fc40000000f00 */
[----:B------:R-:W-:-:S05]  /*14fe0*/  MOV R73, R124 ;  /* 0x0000007c00497202 */ /* 0x000fca0000000f00 */
[----:B------:R-:W-:Y:S01]  /*14ff0*/  HMMA.16816.F32.BF16 R140, R196, R148, R56 ;  /* 0x00000094c48c723c */ /* 0x000fe20000041838 */
[----:B------:R-:W-:Y:S02]  /*15000*/  @P0 MOV R72, R123 ;  /* 0x0000007b00480202 */ /* 0x000fe40000000f00 */
[----:B------:R-:W-:-:S05]  /*15010*/  @P0 MOV R73, R124 ;  /* 0x0000007c00490202 */ /* 0x000fca0000000f00 */
[C---:B------:R-:W-:Y:S08]  /*15020*/  HMMA.16816.F32.BF16 R152, R196.reuse, R164, R40 ;  /* 0x000000a4c498723c */ /* 0x040ff00000041828 */
[----:B------:R-:W-:Y:S08]  /*15030*/  HMMA.16816.F32.BF16 R168, R196, R180, R32 ;  /* 0x000000b4c4a8723c */ /* 0x000ff00000041820 */
[----:B------:R-:W-:Y:S08]  /*15040*/  HMMA.16816.F32.BF16 R188, R192, R12, R68 ;  /* 0x0000000cc0bc723c */ /* 0x000ff00000041844 */
[----:B------:R-:W-:Y:S01]  /*15050*/  HMMA.16816.F32.BF16 R148, R196, R150, R52 ;  /* 0x00000096c494723c */ /* 0x000fe20000041834 */
[----:B------:R-:W-:Y:S01]  /*15060*/  IMAD.MOV.U32 R68, RZ, RZ, R132 ;  /* 0x000000ffff447224 */ /* 0x000fe200078e0084 */
[----:B------:R-:W-:-:S02]  /*15070*/  MOV R71, R135 ;  /* 0x0000008700477202 */ /* 0x000fc40000000f00 */
[----:B------:R-:W-:-:S04]  /*15080*/  @P0 MOV R68, R132 ;  /* 0x0000008400440202 */ /* 0x000fc80000000f00 */
[----:B------:R-:W-:Y:S01]  /*15090*/  HMMA.16816.F32.BF16 R164, R196, R166, R36 ;  /* 0x000000a6c4a4723c */ /* 0x000fe20000041824 */
[----:B------:R-:W-:-:S07]  /*150a0*/  @P0 MOV R71, R135 ;  /* 0x0000008700470202 */ /* 0x000fce0000000f00 */
[C---:B------:R-:W-:Y:S08]  /*150b0*/  HMMA.16816.F32.BF16 R180, R196.reuse, R182, R44 ;  /* 0x000000b6c4b4723c */ /* 0x040ff0000004182c */
[----:B------:R-:W-:Y:S08]  /*150c0*/  HMMA.16816.F32.BF16 R184, R196, R12, R48 ;  /* 0x0000000cc4b8723c */ /* 0x000ff00000041830 */
[-C--:B------:R-:W-:Y:S08]  /*150d0*/  HMMA.16816.F32.BF16 R192, R192, R14.reuse, R60 ;  /* 0x0000000ec0c0723c */ /* 0x080ff0000004183c */
[----:B------:R-:W-:Y:S01]  /*150e0*/  HMMA.16816.F32.BF16 R196, R196, R14, R28 ;  /* 0x0000000ec4c4723c */ /* 0x000fe2000004181c */
[----:B------:R-:W-:Y:S11]  /*150f0*/  @P0 BRA `(.L_x_464) ;  /* 0x0000001000000947 */ /* 0x000ff60003800000 */
.L_x_460:
[----:B-1--4-:R-:W-:-:S12]  /*15100*/  UIADD3 UR34, UR8, -0x1, URZ ;  /* 0xffffffff08227890 */ /* 0x012fd8000fffe03f */
.L_x_464:
[----:B----4-:R-:W-:-:S13]  /*15110*/  ISETP.LE.AND P0, PT, RZ, UR34, PT ;  /* 0x00000022ff007c0c */ /* 0x010fda000bf03270 */
[----:B------:R-:W-:Y:S05]  /*15120*/  @!P0 BRA `(.L_x_465) ;  /* 0x00007ca000008947 */ /* 0x000fea0003800000 */
[----:B------:R-:W2:Y:S01]  /*15130*/  LDL.64 R6, [R1+0xd8] ;  /* 0x0000d80001067983 */ /* 0x000ea20000100a00 */
[----:B------:R-:W-:Y:S01]  /*15140*/  ULDC UR16, c[0x0][0x1a4] ;  /* 0x0000690000107ab9 */ /* 0x000fe20000000800 */
[----:B------:R-:W-:Y:S01]  /*15150*/  IMAD.MOV.U32 R133, RZ, RZ, R72 ;  /* 0x000000ffff857224 */ /* 0x000fe200078e0048 */
[----:B------:R-:W-:Y:S01]  /*15160*/  ULDC UR24, c[0x0][0x19c] ;  /* 0x0000670000187ab9 */ /* 0x000fe20000000800 */
[----:B------:R-:W3:Y:S01]  /*15170*/  LDL.LU.64 R4, [R1+0xf0] ;  /* 0x0000f00001047983 */ /* 0x000ee20000300a00 */
[----:B------:R-:W-:Y:S01]  /*15180*/  USHF.L.U32 UR10, UR12, 0x5, URZ ;  /* 0x000000050c0a7899 */ /* 0x000fe2000800063f */
[----:B-----5:R-:W-:Y:S01]  /*15190*/  MOV R132, R73 ;  /* 0x0000004900847202 */ /* 0x020fe20000000f00 */
[----:B------:R-:W-:Y:S01]  /*151a0*/  UIMAD.WIDE.U32 UR50, UR12, 0x30, URZ ;  /* 0x000000300c3278a5 */ /* 0x000fe2000f8e003f */
[----:B------:R-:W3:Y:S01]  /*151b0*/  LDL.LU.64 R2, [R1+0xf8] ;  /* 0x0000f80001027983 */ /* 0x000ee20000300a00 */
[----:B------:R-:W-:Y:S01]  /*151c0*/  USHF.L.U32 UR13, UR12, 0x6, URZ ;  /* 0x000000060c0d7899 */ /* 0x000fe2000800063f */
[----:B------:R-:W-:Y:S01]  /*151d0*/  IMAD.MOV.U32 R134, RZ, RZ, R68 ;  /* 0x000000ffff867224 */ /* 0x000fe200078e0044 */
[----:B------:R-:W-:Y:S01]  /*151e0*/  UIMAD.WIDE.U32 UR48, UR12, 0x50, URZ ;  /* 0x000000500c3078a5 */ /* 0x000fe2000f8e003f */
[----:B------:R-:W-:Y:S01]  /*151f0*/  MOV R135, R71 ;  /* 0x0000004700877202 */ /* 0x000fe20000000f00 */
[----:B------:R-:W-:-:S02]  /*15200*/  UIMAD.WIDE.U32 UR46, UR12, 0x60, URZ ;  /* 0x000000600c2e78a5 */ /* 0x000fc4000f8e003f */
[----:B------:R-:W-:Y:S02]  /*15210*/  UIMAD.WIDE.U32 UR44, UR12, 0x70, URZ ;  /* 0x000000700c2c78a5 */ /* 0x000fe4000f8e003f */
[----:B------:R-:W-:Y:S02]  /*15220*/  USHF.L.U64.HI UR9, UR12, 0x5, UR16 ;  /* 0x000000050c097899 */ /* 0x000fe40008010210 */
[----:B------:R-:W-:Y:S02]  /*15230*/  USHF.L.U32 UR18, UR20, 0x5, URZ ;  /* 0x0000000514127899 */ /* 0x000fe4000800063f */
[----:B------:R-:W-:Y:S02]  /*15240*/  UIMAD.WIDE.U32 UR42, UR20, 0x30, URZ ;  /* 0x00000030142a78a5 */ /* 0x000fe4000f8e003f */
[----:B------:R-:W-:Y:S02]  /*15250*/  USHF.L.U32 UR21, UR20, 0x6, URZ ;  /* 0x0000000614157899 */ /* 0x000fe4000800063f */
[----:B------:R-:W-:-:S02]  /*15260*/  UIMAD.WIDE.U32 UR40, UR20, 0x50, URZ ;  /* 0x00000050142878a5 */ /* 0x000fc4000f8e003f */
[----:B------:R-:W-:Y:S02]  /*15270*/  UIMAD.WIDE.U32 UR38, UR20, 0x60, URZ ;  /* 0x00000060142678a5 */ /* 0x000fe4000f8e003f */
[----:B------:R-:W-:Y:S02]  /*15280*/  UIMAD.WIDE.U32 UR36, UR20, 0x70, URZ ;  /* 0x00000070142478a5 */ /* 0x000fe4000f8e003f */
[----:B------:R-:W-:Y:S02]  /*15290*/  USHF.L.U64.HI UR17, UR20, 0x5, UR24 ;  /* 0x0000000514117899 */ /* 0x000fe40008010218 */
[----:B------:R-:W-:Y:S02]  /*152a0*/  USHF.L.U64.HI UR12, UR12, 0x6, UR16 ;  /* 0x000000060c0c7899 */ /* 0x000fe40008010210 */
[----:B------:R-:W-:Y:S02]  /*152b0*/  USHF.L.U64.HI UR20, UR20, 0x6, UR24 ;  /* 0x0000000614147899 */ /* 0x000fe40008010218 */
[----:B------:R-:W-:-:S02]  /*152c0*/  UIMAD UR11, UR16, 0x30, URZ ;  /* 0x00000030100b78a4 */ /* 0x000fc4000f8e023f */
[----:B------:R-:W-:Y:S02]  /*152d0*/  UIMAD UR14, UR16, 0x50, URZ ;  /* 0x00000050100e78a4 */ /* 0x000fe4000f8e023f */
[----:B------:R-:W-:Y:S02]  /*152e0*/  UIMAD UR15, UR16, 0x60, URZ ;  /* 0x00000060100f78a4 */ /* 0x000fe4000f8e023f */
[----:B------:R-:W-:Y:S02]  /*152f0*/  UIMAD UR19, UR24, 0x30, URZ ;  /* 0x00000030181378a4 */ /* 0x000fe4000f8e023f */
[----:B------:R-:W-:Y:S02]  /*15300*/  UIMAD UR22, UR24, 0x50, URZ ;  /* 0x00000050181678a4 */ /* 0x000fe4000f8e023f */
[----:B------:R-:W-:Y:S02]  /*15310*/  UIMAD UR23, UR24, 0x60, URZ ;  /* 0x00000060181778a4 */ /* 0x000fe4000f8e023f */
[----:B------:R-:W-:-:S02]  /*15320*/  UIMAD UR16, UR16, 0x70, URZ ;  /* 0x00000070101078a4 */ /* 0x000fc4000f8e023f */
[----:B------:R-:W-:Y:S02]  /*15330*/  UIMAD UR24, UR24, 0x70, URZ ;  /* 0x00000070181878a4 */ /* 0x000fe4000f8e023f */
[----:B------:R-:W-:Y:S02]  /*15340*/  UIADD3 UR11, UR11, UR51, URZ ;  /* 0x000000330b0b7290 */ /* 0x000fe4000fffe03f */
[----:B------:R-:W-:Y:S02]  /*15350*/  UIADD3 UR14, UR14, UR49, URZ ;  /* 0x000000310e0e7290 */ /* 0x000fe4000fffe03f */
[----:B------:R-:W-:Y:S02]  /*15360*/  UIADD3 UR15, UR15, UR47, URZ ;  /* 0x0000002f0f0f7290 */ /* 0x000fe4000fffe03f */
[----:B------:R-:W-:Y:S02]  /*15370*/  UIADD3 UR16, UR16, UR45, URZ ;  /* 0x0000002d10107290 */ /* 0x000fe4000fffe03f */
[----:B------:R-:W-:-:S02]  /*15380*/  UIADD3 UR19, UR19, UR43, URZ ;  /* 0x0000002b13137290 */ /* 0x000fc4000fffe03f */
[----:B------:R-:W-:Y:S02]  /*15390*/  UIADD3 UR22, UR22, UR41, URZ ;  /* 0x0000002916167290 */ /* 0x000fe4000fffe03f */
[----:B------:R-:W-:Y:S02]  /*153a0*/  UIADD3 UR23, UR23, UR39, URZ ;  /* 0x0000002717177290 */ /* 0x000fe4000fffe03f */
[----:B------:R-:W-:Y:S01]  /*153b0*/  UIADD3 UR24, UR24, UR37, URZ ;  /* 0x0000002518187290 */ /* 0x000fe2000fffe03f */
[----:B---3--:R-:W-:-:S05]  /*153c0*/  IMAD.MOV.U32 R3, RZ, RZ, R5 ;  /* 0x000000ffff037224 */ /* 0x008fca00078e0005 */
[----:B------:R1:W-:Y:S01]  /*153d0*/  STL.64 [R1+0xd0], R2 ;  /* 0x0000d00201007387 */ /* 0x0003e20000100a00 */
[----:B--2---:R-:W-:Y:S01]  /*153e0*/  ISETP.GE.AND P0, PT, R6, c[0x0][0x220], PT ;  /* 0x0000880006007a0c */ /* 0x004fe20003f06270 */
[----:B------:R-:W-:Y:S05]  /*153f0*/  BRA `(.L_x_466) ;  /* 0x0000056000007947 */ /* 0x000fea0003800000 */
.L_x_468:
        /* <DEDUP_REMOVED lines=14> */
[----:B------:R-:W-:Y:S02]  /*154e0*/  @!P0 IADD3 R4, P2, R0, UR26, RZ ;  /* 0x0000001a00048c10 */ /* 0x000fe4000ff5e0ff */
[----:B---3--:R-:W-:Y:S02]  /*154f0*/  LEA.HI.X R2, R6, R13, R2, 0x7, P3 ;  /* 0x0000000d06027211 */ /* 0x008fe400018f3c02 */
[----:B------:R-:W-:Y:S02]  /*15500*/  @!P0 LEA R18, P6, R4, c[0x0][0x168], 0x1 ;  /* 0x00005a0004128a11 */ /* 0x000fe400078c08ff */
[----:B------:R-:W-:Y:S02]  /*15510*/  @!P0 IADD3.X R7, R2, UR25, RZ, P2, !PT ;  /* 0x0000001902078c10 */ /* 0x000fe400097fe4ff */
[----:B------:R-:W-:Y:S02]  /*15520*/  @!P0 IADD3 R5, P5, R0, UR18, RZ ;  /* 0x0000001200058c10 */ /* 0x000fe4000ffbe0ff */
        /* <DEDUP_REMOVED lines=46> */
[C---:B------:R-:W-:Y:S02]  /*15810*/  @!P0 LEA R4, P2, R21.reuse, c[0x0][0x168], 0x1 ;  /* 0x00005a0015048a11 */ /* 0x040fe400078408ff */
        /* <DEDUP_REMOVED lines=20> */
.L_x_466:
        /* <DEDUP_REMOVED lines=91> */
[----:B------:R-:W1:Y:S01]  /*15f10*/  LDSM.16.M88.4 R112, [R228+0x7000] ;  /* 0x00700000e470783b */ /* 0x000e620000000200 */
[C---:B------:R-:W-:Y:S07]  /*15f20*/  HMMA.16816.F32.BF16 R16, R128.reuse, R18, RZ ;  /* 0x000000128010723c */ /* 0x040fee00000418ff */
[----:B------:R-:W1:Y:S01]  /*15f30*/  LDSM.16.M88.4 R200, [R228+0x7800] ;  /* 0x00780000e4c8783b */ /* 0x000e620000000200 */
[-C--:B--2---:R-:W-:Y:S07]  /*15f40*/  HMMA.16816.F32.BF16 R20, R128, R32.reuse, RZ ;  /* 0x000000208014723c */ /* 0x084fee00000418ff */
[----:B------:R-:W-:Y:S01]  /*15f50*/  LDSM.16.M88.4 R204, [R239] ;  /* 0x00000000efcc783b */ /* 0x000fe20000000200 */
[C---:B------:R-:W-:Y:S07]  /*15f60*/  HMMA.16816.F32.BF16 R24, R124.reuse, R32, RZ ;  /* 0x000000207c18723c */ /* 0x040fee00000418ff */
[----:B------:R-:W2:Y:S01]  /*15f70*/  LDSM.16.M88.4 R208, [R234+0x4000] ;  /* 0x00400000ead0783b */ /* 0x000ea20000000200 */
[-C--:B------:R-:W-:Y:S07]  /*15f80*/  HMMA.16816.F32.BF16 R28, R124, R34.reuse, RZ ;  /* 0x000000227c1c723c */ /* 0x080fee00000418ff */
[----:B------:R-:W1:Y:S01]  /*15f90*/  LDSM.16.M88.4 R212, [R239+0x2000] ;  /* 0x00200000efd4783b */ /* 0x000e620000000200 */
[C---:B------:R-:W-:Y:S07]  /*15fa0*/  HMMA.16816.F32.BF16 R32, R128.reuse, R34, RZ ;  /* 0x000000228020723c */ /* 0x040fee00000418ff */
[----:B------:R-:W1:Y:S01]  /*15fb0*/  LDSM.16.M88.4 R216, [R234+0x4800] ;  /* 0x00480000ead8783b */ /* 0x000e620000000200 */
[-C--:B------:R-:W-:Y:S07]  /*15fc0*/  HMMA.16816.F32.BF16 R36, R128, R48.reuse, RZ ;  /* 0x000000308024723c */ /* 0x080fee00000418ff */
[----:B------:R-:W1:Y:S01]  /*15fd0*/  LDSM.16.M88.4 R220, [R234+0x5000] ;  /* 0x00500000eadc783b */ /* 0x000e620000000200 */
[C---:B------:R-:W-:Y:S07]  /*15fe0*/  HMMA.16816.F32.BF16 R40, R124.reuse, R48, RZ ;  /* 0x000000307c28723c */ /* 0x040fee00000418ff */
[----:B------:R-:W0:Y:S01]  /*15ff0*/  LDGDEPBAR ;  /* 0x00000000000079af */ /* 0x000e220000000000 */
[-C--:B------:R-:W-:Y:S07]  /*16000*/  HMMA.16816.F32.BF16 R44, R124, R50.reuse, RZ ;  /* 0x000000327c2c723c */ /* 0x080fee00000418ff */
[----:B------:R-:W-:Y:S01]  /*16010*/  LDSM.16.M88.4 R224, [R234+0x7000] ;  /* 0x00700000eae0783b */ /* 0x000fe20000000200 */
        /* <DEDUP_REMOVED lines=17> */
[-C--:B------:R-:W-:Y:S08]  /*16130*/  HMMA.16816.F32.BF16 R116, R128, R200.reuse, RZ ;  /* 0x000000c88074723c */ /* 0x080ff000000418ff */
[C---:B------:R-:W-:Y:S08]  /*16140*/  HMMA.16816.F32.BF16 R120, R124.reuse, R200, RZ ;  /* 0x000000c87c78723c */ /* 0x040ff000000418ff */
[-C--:B------:R-:W-:Y:S08]  /*16150*/  HMMA.16816.F32.BF16 R124, R124, R202.reuse, RZ ;  /* 0x000000ca7c7c723c */ /* 0x080ff000000418ff */
[----:B------:R-:W-:Y:S01]  /*16160*/  HMMA.16816.F32.BF16 R128, R128, R202, RZ ;  /* 0x000000ca8080723c */ /* 0x000fe200000418ff */
        /* <DEDUP_REMOVED lines=15> */
[----:B------:R-:W4:Y:S07]  /*16260*/  LDSM.16.M88.4 R220, [R234+0x7800] ;  /* 0x00780000eadc783b */ /* 0x000f2e0000000200 */
        /* <DEDUP_REMOVED lines=10> */
[-C--:B---3--:R-:W-:Y:S08]  /*16310*/  HMMA.16816.F32.BF16 R84, R204, R216.reuse, R84 ;  /* 0x000000d8cc54723c */ /* 0x088ff00000041854 */
        /* <DEDUP_REMOVED lines=9> */
[-C--:B----4-:R-:W-:Y:S08]  /*163b0*/  HMMA.16816.F32.BF16 R116, R204, R220.reuse, R116 ;  /* 0x000000dccc74723c */ /* 0x090ff00000041874 */
[C---:B------:R-:W-:Y:S08]  /*163c0*/  HMMA.16816.F32.BF16 R120, R212.reuse, R220, R120 ;  /* 0x000000dcd478723c */ /* 0x040ff00000041878 */
[-C--:B------:R-:W-:Y:S01]  /*163d0*/  HMMA.16816.F32.BF16 R124, R212, R222.reuse, R124 ;  /* 0x000000ded47c723c */ /* 0x080fe2000004187c */
[----:B------:R-:W4:Y:S07]  /*163e0*/  LDSM.16.M88.4 R212, [R235+0x1000] ;  /* 0x00100000ebd4783b */ /* 0x000f2e0000000200 */
[----:B------:R-:W-:Y:S01]  /*163f0*/  HMMA.16816.F32.BF16 R128, R204, R222, R128 ;  /* 0x000000decc80723c */ /* 0x000fe20000041880 */
[----:B------:R-:W4:Y:S07]  /*16400*/  LDSM.16.M88.4 R204, [R235+0x1800] ;  /* 0x00180000ebcc783b */ /* 0x000f2e0000000200 */
[-C--:B-1----:R-:W-:Y:S01]  /*16410*/  HMMA.16816.F32.BF16 R4, R200, R208.reuse, R4 ;  /* 0x000000d0c804723c */ /* 0x082fe20000041804 */
[----:B------:R-:W1:Y:S07]  /*16420*/  LDSM.16.M88.4 R220, [R235+0x2000] ;  /* 0x00200000ebdc783b */ /* 0x000e6e0000000200 */
[C---:B--2---:R-:W-:Y:S08]  /*16430*/  HMMA.16816.F32.BF16 R8, R216.reuse, R208, R8 ;  /* 0x000000d0d808723c */ /* 0x044ff00000041808 */
[-C--:B------:R-:W-:Y:S08]  /*16440*/  HMMA.16816.F32.BF16 R12, R216, R210.reuse, R12 ;  /* 0x000000d2d80c723c */ /* 0x080ff0000004180c */
[C---:B------:R-:W-:Y:S01]  /*16450*/  HMMA.16816.F32.BF16 R16, R200.reuse, R210, R16 ;  /* 0x000000d2c810723c */ /* 0x040fe20000041810 */
[----:B------:R-:W2:Y:S07]  /*16460*/  LDSM.16.M88.4 R208, [R235+0x2800] ;  /* 0x00280000ebd0783b */ /* 0x000eae0000000200 */
[-C--:B---3--:R-:W-:Y:S08]  /*16470*/  HMMA.16816.F32.BF16 R20, R200, R224.reuse, R20 ;  /* 0x000000e0c814723c */ /* 0x088ff00000041814 */
[C---:B------:R-:W-:Y:S08]  /*16480*/  HMMA.16816.F32.BF16 R24, R216.reuse, R224, R24 ;  /* 0x000000e0d818723c */ /* 0x040ff00000041818 */
[-C--:B------:R-:W-:Y:S08]  /*16490*/  HMMA.16816.F32.BF16 R28, R216, R226.reuse, R28 ;  /* 0x000000e2d81c723c */ /* 0x080ff0000004181c */
[C---:B------:R-:W-:Y:S01]  /*164a0*/  HMMA.16816.F32.BF16 R32, R200.reuse, R226, R32 ;  /* 0x000000e2c820723c */ /* 0x040fe20000041820 */
[----:B------:R-:W-:Y:S07]  /*164b0*/  LDSM.16.M88.4 R224, [R233] ;  /* 0x00000000e9e0783b */ /* 0x000fee0000000200 */
[-C--:B----4-:R-:W-:Y:S08]  /*164c0*/  HMMA.16816.F32.BF16 R36, R200, R212.reuse, R36 ;  /* 0x000000d4c824723c */ /* 0x090ff00000041824 */
[C---:B------:R-:W-:Y:S08]  /*164d0*/  HMMA.16816.F32.BF16 R40, R216.reuse, R212, R40 ;  /* 0x000000d4d828723c */ /* 0x040ff00000041828 */
[-C--:B------:R-:W-:Y:S08]  /*164e0*/  HMMA.16816.F32.BF16 R44, R216, R214.reuse, R44 ;  /* 0x000000d6d82c723c */ /* 0x080ff0000004182c */
[C---:B------:R-:W-:Y:S01]  /*164f0*/  HMMA.16816.F32.BF16 R48, R200.reuse, R214, R48 ;  /* 0x000000d6c830723c */ /* 0x040fe20000041830 */
[----:B------:R-:W-:Y:S07]  /*16500*/  LDSM.16.M88.4 R212, [R235+0x3800] ;  /* 0x00380000ebd4783b */ /* 0x000fee0000000200 */
[-C--:B------:R-:W-:Y:S08]  /*16510*/  HMMA.16816.F32.BF16 R52, R200, R204.reuse, R52 ;  /* 0x000000ccc834723c */ /* 0x080ff00000041834 */
[C---:B------:R-:W-:Y:S08]  /*16520*/  HMMA.16816.F32.BF16 R56, R216.reuse, R204, R56 ;  /* 0x000000ccd838723c */ /* 0x040ff00000041838 */
[-C--:B------:R-:W-:Y:S08]  /*16530*/  HMMA.16816.F32.BF16 R60, R216, R206.reuse, R60 ;  /* 0x000000ced83c723c */ /* 0x080ff0000004183c */
[C---:B------:R-:W-:Y:S01]  /*16540*/  HMMA.16816.F32.BF16 R64, R200.reuse, R206, R64 ;  /* 0x000000cec840723c */ /* 0x040fe20000041840 */
[----:B------:R-:W3:Y:S07]  /*16550*/  LDSM.16.M88.4 R204, [R235+0x3000] ;  /* 0x00300000ebcc783b */ /* 0x000eee0000000200 */
        /* <DEDUP_REMOVED lines=13> */
[C---:B------:R-:W-:Y:S08]  /*16630*/  HMMA.16816.F32.BF16 R112, R200.reuse, R206, R112 ;  /* 0x000000cec870723c */ /* 0x040ff00000041870 */
[-C--:B------:R-:W-:Y:S08]  /*16640*/  HMMA.16816.F32.BF16 R116, R200, R212.reuse, R116 ;  /* 0x000000d4c874723c */ /* 0x080ff00000041874 */
        /* <DEDUP_REMOVED lines=13> */
[----:B-----5:R-:W2:Y:S01]  /*16720*/  MUFU.TANH R2, R5 ;  /* 0x0000000500027308 */ /* 0x020ea20000002400 */
[----:B------:R-:W-:Y:S02]  /*16730*/  FMUL.FTZ R9, R9, c[0x0][0x2ec] ;  /* 0x0000bb0009097a20 */ /* 0x000fe40000410000 */
[----:B------:R-:W-:Y:S02]  /*16740*/  FMUL.FTZ R10, R10, c[0x0][0x2ec] ;  /* 0x0000bb000a0a7a20 */ /* 0x000fe40000410000 */
[----:B------:R-:W-:Y:S02]  /*16750*/  FMUL.FTZ R11, R11, c[0x0][0x2ec] ;  /* 0x0000bb000b0b7a20 */ /* 0x000fe40000410000 */
[----:B------:R-:W-:Y:S02]  /*16760*/  FMUL.FTZ R12, R12, c[0x0][0x2ec] ;  /* 0x0000bb000c0c7a20 */ /* 0x000fe40000410000 */
[----:B------:R-:W-:Y:S02]  /*16770*/  FMUL.FTZ R13, R13, c[0x0][0x2ec] ;  /* 0x0000bb000d0d7a20 */ /* 0x000fe40000410000 */
[----:B------:R-:W-:Y:S02]  /*16780*/  FMUL.FTZ R14, R14, c[0x0][0x2ec] ;  /* 0x0000bb000e0e7a20 */ /* 0x000fe40000410000 */
[----:B------:R-:W-:Y:S01]  /*16790*/  FMUL.FTZ R15, R15, c[0x0][0x2ec] ;  /* 0x0000bb000f0f7a20 */ /* 0x000fe20000410000 */
[----:B-1----:R1:W-:Y:S01]  /*167a0*/  STL [R1+0xa8], R0 ;  /* 0x0000a80001007387 */ /* 0x0023e20000100800 */
[----:B------:R-:W-:Y:S02]  /*167b0*/  FMUL.FTZ R16, R16, c[0x0][0x2ec] ;  /* 0x0000bb0010107a20 */ /* 0x000fe40000410000 */
[----:B------:R-:W-:Y:S02]  /*167c0*/  FMUL.FTZ R17, R17, c[0x0][0x2ec] ;  /* 0x0000bb0011117a20 */ /* 0x000fe40000410000 */
[----:B------:R-:W-:Y:S02]  /*167d0*/  FMUL.FTZ R18, R18, c[0x0][0x2ec] ;  /* 0x0000bb0012127a20 */ /* 0x000fe40000410000 */
[----:B------:R-:W-:Y:S01]  /*167e0*/  FMUL.FTZ R19, R19, c[0x0][0x2ec] ;  /* 0x0000bb0013137a20 */ /* 0x000fe20000410000 */
[----:B--2---:R2:W-:Y:S01]  /*167f0*/  STL [R1+0xac], R2 ;  /* 0x0000ac0201007387 */ /* 0x0045e20000100800 */
[----:B-1----:R-:W1:Y:S10]  /*16800*/  MUFU.TANH R0, R6 ;  /* 0x0000000600007308 */ /* 0x002e740000002400 */
[----:B--2---:R2:W3:Y:S01]  /*16810*/  MUFU.TANH R2, R7 ;  /* 0x0000000700027308 */ /* 0x0044e20000002400 */
[----:B-1----:R1:W-:Y:S04]  /*16820*/  STL [R1+0xa0], R0 ;  /* 0x0000a00001007387 */ /* 0x0023e80000100800 */
[----:B--2---:R-:W2:Y:S08]  /*16830*/  LDSM.16.M88.4 R4, [R233+0x800] ;  /* 0x00080000e904783b */ /* 0x004eb00000000200 */
[----:B---3--:R3:W-:Y:S01]  /*16840*/  STL [R1+0xa4], R2 ;  /* 0x0000a40201007387 */ /* 0x0087e20000100800 */
[----:B-1----:R-:W1:Y:S10]  /*16850*/  MUFU.TANH R0, R8 ;  /* 0x0000000800007308 */ /* 0x002e740000002400 */
[----:B---3--:R-:W-:Y:S01]  /*16860*/  MUFU.TANH R2, R10 ;  /* 0x0000000a00027308 */ /* 0x008fe20000002400 */
[----:B-1----:R1:W-:Y:S01]  /*16870*/  STL [R1+0x9c], R0 ;  /* 0x00009c0001007387 */ /* 0x0023e20000100800 */
[-C--:B--2---:R-:W-:Y:S08]  /*16880*/  HMMA.16816.F32.BF16 R20, R220, R4.reuse, R20 ;  /* 0x00000004dc14723c */ /* 0x084ff00000041814 */
[C---:B------:R-:W-:Y:S08]  /*16890*/  HMMA.16816.F32.BF16 R24, R208.reuse, R4, R24 ;  /* 0x00000004d018723c */ /* 0x040ff00000041818 */
[-C--:B------:R-:W-:Y:S01]  /*168a0*/  HMMA.16816.F32.BF16 R28, R208, R6.reuse, R28 ;  /* 0x00000006d01c723c */ /* 0x080fe2000004181c */
[----:B-1----:R-:W1:Y:S07]  /*168b0*/  MUFU.TANH R0, R9 ;  /* 0x0000000900007308 */ /* 0x002e6e0000002400 */
[C---:B------:R-:W-:Y:S01]  /*168c0*/  HMMA.16816.F32.BF16 R32, R220.reuse, R6, R32 ;  /* 0x00000006dc20723c */ /* 0x040fe20000041820 */
[----:B------:R-:W-:Y:S03]  /*168d0*/  LDSM.16.M88.4 R4, [R233+0x1800] ;  /* 0x00180000e904783b */ /* 0x000fe60000000200 */
[----:B------:R-:W-:Y:S02]  /*168e0*/  FMUL.FTZ R20, R20, c[0x0][0x2ec] ;  /* 0x0000bb0014147a20 */ /* 0x000fe40000410000 */
[----:B------:R-:W-:Y:S02]  /*168f0*/  FMUL.FTZ R21, R21, c[0x0][0x2ec] ;  /* 0x0000bb0015157a20 */ /* 0x000fe40000410000 */
[----:B------:R-:W-:Y:S04]  /*16900*/  FMUL.FTZ R22, R22, c[0x0][0x2ec] ;  /* 0x0000bb0016167a20 */ /* 0x000fe80000410000 */
        /* <DEDUP_REMOVED lines=8> */
[----:B------:R-:W-:Y:S01]  /*16990*/  FMUL.FTZ R27, R27, c[0x0][0x2ec] ;  /* 0x0000bb001b1b7a20 */ /* 0x000fe20000410000 */
[----:B------:R2:W-:Y:S01]  /*169a0*/  STL [R1+0x88], R2 ;  /* 0x0000880201007387 */ /* 0x0005e20000100800 */
[----:B------:R-:W-:Y:S02]  /*169b0*/  FMUL.FTZ R31, R31, c[0x0][0x2ec] ;  /* 0x0000bb001f1f7a20 */ /* 0x000fe40000410000 */
[----:B------:R-:W-:Y:S02]  /*169c0*/  FMUL.FTZ R32, R32, c[0x0][0x2ec] ;  /* 0x0000bb0020207a20 */ /* 0x000fe40000410000 */
[----:B------:R-:W-:Y:S02]  /*169d0*/  FMUL.FTZ R33, R33, c[0x0][0x2ec] ;  /* 0x0000bb0021217a20 */ /* 0x000fe40000410000 */
[----:B------:R-:W-:Y:S02]  /*169e0*/  FMUL.FTZ R34, R34, c[0x0][0x2ec] ;  /* 0x0000bb0022227a20 */ /* 0x000fe40000410000 */
[----:B------:R-:W-:Y:S01]  /*169f0*/  FMUL.FTZ R35, R35, c[0x0][0x2ec] ;  /* 0x0000bb0023237a20 */ /* 0x000fe20000410000 */
[----:B-1----:R1:W3:Y:S10]  /*16a00*/  MUFU.TANH R0, R11 ;  /* 0x0000000b00007308 */ /* 0x0022f40000002400 */
[----:B--2---:R-:W-:Y:S01]  /*16a10*/  MUFU.TANH R2, R13 ;  /* 0x0000000d00027308 */ /* 0x004fe20000002400 */
[----:B-1----:R-:W1:Y:S08]  /*16a20*/  LDSM.16.M88.4 R8, [R233+0x1000] ;  /* 0x00100000e908783b */ /* 0x002e700000000200 */
[----:B---3--:R2:W-:Y:S02]  /*16a30*/  STL [R1+0x90], R0 ;  /* 0x0000900001007387 */ /* 0x0085e40000100800 */
[----:B--2---:R-:W2:Y:S01]  /*16a40*/  MUFU.TANH R0, R12 ;  /* 0x0000000c00007308 */ /* 0x004ea20000002400 */
[-C--:B-1----:R-:W-:Y:S08]  /*16a50*/  HMMA.16816.F32.BF16 R36, R220, R8.reuse, R36 ;  /* 0x00000008dc24723c */ /* 0x082ff00000041824 */
[C---:B------:R-:W-:Y:S08]  /*16a60*/  HMMA.16816.F32.BF16 R40, R208.reuse, R8, R40 ;  /* 0x00000008d028723c */ /* 0x040ff00000041828 */
[-C--:B------:R-:W-:Y:S01]  /*16a70*/  HMMA.16816.F32.BF16 R44, R208, R10.reuse, R44 ;  /* 0x0000000ad02c723c */ /* 0x080fe2000004182c */
[----:B--2---:R1:W-:Y:S04]  /*16a80*/  STL [R1+0x8c], R0 ;  /* 0x00008c0001007387 */ /* 0x0043e80000100800 */
[----:B------:R2:W-:Y:S03]  /*16a90*/  STL [R1+0x94], R2 ;  /* 0x0000940201007387 */ /* 0x0005e60000100800 */
[C---:B------:R-:W-:Y:S01]  /*16aa0*/  HMMA.16816.F32.BF16 R48, R220.reuse, R10, R48 ;  /* 0x0000000adc30723c */ /* 0x040fe20000041830 */
[----:B------:R-:W3:Y:S03]  /*16ab0*/  LDSM.16.M88.4 R8, [R233+0x2000] ;  /* 0x00200000e908783b */ /* 0x000ee60000000200 */
[----:B------:R-:W-:Y:S02]  /*16ac0*/  FMUL.FTZ R36, R36, c[0x0][0x2ec] ;  /* 0x0000bb0024247a20 */ /* 0x000fe40000410000 */
[----:B------:R-:W-:Y:S02]  /*16ad0*/  FMUL.FTZ R37, R37, c[0x0][0x2ec] ;  /* 0x0000bb0025257a20 */ /* 0x000fe40000410000 */
[-C--:B------:R-:W-:Y:S04]  /*16ae0*/  HMMA.16816.F32.BF16 R52, R220, R4.reuse, R52 ;  /* 0x00000004dc34723c */ /* 0x080fe80000041834 */
[----:B------:R-:W-:Y:S02]  /*16af0*/  FMUL.FTZ R38, R38, c[0x0][0x2ec] ;  /* 0x0000bb0026267a20 */ /* 0x000fe40000410000 */
[----:B------:R-:W-:Y:S02]  /*16b00*/  FMUL.FTZ R40, R40, c[0x0][0x2ec] ;  /* 0x0000bb0028287a20 */ /* 0x000fe40000410000 */
[C---:B------:R-:W-:Y:S01]  /*16b10*/  HMMA.16816.F32.BF16 R56, R208.reuse, R4, R56 ;  /* 0x00000004d038723c */ /* 0x040fe20000041838 */
[----:B-1----:R-:W1:Y:S03]  /*16b20*/  MUFU.TANH R0, R14 ;  /* 0x0000000e00007308 */ /* 0x002e660000002400 */
[----:B------:R-:W-:Y:S02]  /*16b30*/  FMUL.FTZ R45, R45, c[0x0][0x2ec] ;  /* 0x0000bb002d2d7a20 */ /* 0x000fe40000410000 */
[----:B------:R-:W-:Y:S02]  /*16b40*/  FMUL.FTZ R46, R46, c[0x0][0x2ec] ;  /* 0x0000bb002e2e7a20 */ /* 0x000fe40000410000 */
[-C--:B------:R-:W-:Y:S03]  /*16b50*/  HMMA.16816.F32.BF16 R60, R208, R6.reuse, R60 ;  /* 0x00000006d03c723c */ /* 0x080fe6000004183c */
[----:B--2---:R-:W2:Y:S01]  /*16b60*/  MUFU.TANH R2, R15 ;  /* 0x0000000f00027308 */ /* 0x004ea20000002400 */
[----:B------:R-:W-:Y:S02]  /*16b70*/  FMUL.FTZ R39, R39, c[0x0][0x2ec] ;  /* 0x0000bb0027277a20 */ /* 0x000fe40000410000 */
[----:B------:R-:W-:Y:S02]  /*16b80*/  FMUL.FTZ R41, R41, c[0x0][0x2ec] ;  /* 0x0000bb0029297a20 */ /* 0x000fe40000410000 */
[C---:B------:R-:W-:Y:S01]  /*16b90*/  HMMA.16816.F32.BF16 R64, R220.reuse, R6, R64 ;  /* 0x00000006dc40723c */ /* 0x040fe20000041840 */
[----:B------:R-:W4:Y:S03]  /*16ba0*/  LDSM.16.M88.4 R4, [R233+0x2800] ;  /* 0x00280000e904783b */ /* 0x000f260000000200 */
[----:B------:R-:W-:Y:S01]  /*16bb0*/  FMUL.FTZ R42, R42, c[0x0][0x2ec] ;  /* 0x0000bb002a2a7a20 */ /* 0x000fe20000410000 */
[----:B------:R-:W-:Y:S01]  /*16bc0*/  MUFU.TANH R45, R45 ;  /* 0x0000002d002d7308 */ /* 0x000fe20000002400 */
[----:B------:R-:W-:Y:S02]  /*16bd0*/  FMUL.FTZ R43, R43, c[0x0][0x2ec] ;  /* 0x0000bb002b2b7a20 */ /* 0x000fe40000410000 */
[-C--:B---3--:R-:W-:Y:S01]  /*16be0*/  HMMA.16816.F32.BF16 R68, R220, R8.reuse, R68 ;  /* 0x00000008dc44723c */ /* 0x088fe20000041844 */
[----:B-1----:R1:W-:Y:S03]  /*16bf0*/  STL [R1+0x80], R0 ;  /* 0x0000800001007387 */ /* 0x0023e60000100800 */
[----:B------:R-:W-:Y:S02]  /*16c00*/  FMUL.FTZ R44, R44, c[0x0][0x2ec] ;  /* 0x0000bb002c2c7a20 */ /* 0x000fe40000410000 */
[----:B------:R-:W-:Y:S02]  /*16c10*/  FMUL.FTZ R47, R47, c[0x0][0x2ec] ;  /* 0x0000bb002f2f7a20 */ /* 0x000fe40000410000 */
[----:B------:R-:W-:Y:S01]  /*16c20*/  FMUL.FTZ R48, R48, c[0x0][0x2ec] ;  /* 0x0000bb0030307a20 */ /* 0x000fe20000410000 */
[C---:B------:R-:W-:Y:S03]  /*16c30*/  HMMA.16816.F32.BF16 R72, R208.reuse, R8, R72 ;  /* 0x00000008d048723c */ /* 0x040fe60000041848 */
[----:B------:R-:W-:Y:S01]  /*16c40*/  MUFU.TANH R252, R48 ;  /* 0x0000003000fc7308 */ /* 0x000fe20000002400 */
[----:B--2---:R2:W-:Y:S01]  /*16c50*/  STL [R1+0x84], R2 ;  /* 0x0000840201007387 */ /* 0x0045e20000100800 */
[----:B------:R-:W-:Y:S02]  /*16c60*/  FMUL.FTZ R49, R49, c[0x0][0x2ec] ;  /* 0x0000bb0031317a20 */ /* 0x000fe40000410000 */
[----:B------:R-:W-:Y:S01]  /*16c70*/  FMUL.FTZ R64, R64, c[0x0][0x2ec] ;  /* 0x0000bb0040407a20 */ /* 0x000fe20000410000 */
[-C--:B------:R-:W-:Y:S04]  /*16c80*/  HMMA.16816.F32.BF16 R76, R208, R10.reuse, R76 ;  /* 0x0000000ad04c723c */ /* 0x080fe8000004184c */
[----:B------:R-:W-:Y:S01]  /*16c90*/  FMUL.FTZ R65, R65, c[0x0][0x2ec] ;  /* 0x0000bb0041417a20 */ /* 0x000fe20000410000 */
[----:B------:R-:W-:Y:S01]  /*16ca0*/  MUFU.TANH R251, R49 ;  /* 0x0000003100fb7308 */ /* 0x000fe20000002400 */
[----:B------:R-:W-:Y:S02]  /*16cb0*/  FMUL.FTZ R66, R66, c[0x0][0x2ec] ;  /* 0x0000bb0042427a20 */ /* 0x000fe40000410000 */
[C---:B------:R-:W-:Y:S01]  /*16cc0*/  HMMA.16816.F32.BF16 R80, R220.reuse, R10, R80 ;  /* 0x0000000adc50723c */ /* 0x040fe20000041850 */
[----:B------:R-:W3:Y:S03]  /*16cd0*/  LDSM.16.M88.4 R8, [R233+0x3000] ;  /* 0x00300000e908783b */ /* 0x000ee60000000200 */
[----:B------:R-:W-:Y:S02]  /*16ce0*/  FMUL.FTZ R67, R67, c[0x0][0x2ec] ;  /* 0x0000bb0043437a20 */ /* 0x000fe40000410000 */
[----:B------:R-:W-:Y:S01]  /*16cf0*/  FMUL.FTZ R68, R68, c[0x0][0x2ec] ;  /* 0x0000bb0044447a20 */ /* 0x000fe20000410000 */
[----:B-1----:R-:W1:Y:S01]  /*16d00*/  MUFU.TANH R0, R16 ;  /* 0x0000001000007308 */ /* 0x002e620000002400 */
[-C--:B----4-:R-:W-:Y:S04]  /*16d10*/  HMMA.16816.F32.BF16 R84, R220, R4.reuse, R84 ;  /* 0x00000004dc54723c */ /* 0x090fe80000041854 */
[----:B------:R-:W-:Y:S02]  /*16d20*/  FMUL.FTZ R74, R74, c[0x0][0x2ec] ;  /* 0x0000bb004a4a7a20 */ /* 0x000fe40000410000 */
[----:B------:R-:W-:Y:S02]  /*16d30*/  FMUL.FTZ R69, R69, c[0x0][0x2ec] ;  /* 0x0000bb0045457a20 */ /* 0x000fe40000410000 */
[C---:B------:R-:W-:Y:S01]  /*16d40*/  HMMA.16816.F32.BF16 R88, R208.reuse, R4, R88 ;  /* 0x00000004d058723c */ /* 0x040fe20000041858 */
[----:B--2---:R-:W-:Y:S03]  /*16d50*/  MUFU.TANH R2, R18 ;  /* 0x0000001200027308 */ /* 0x004fe60000002400 */
        /* <DEDUP_REMOVED lines=8> */
[----:B------:R-:W2:Y:S01]  /*16de0*/  LDSM.16.M88.4 R4, [R233+0x3800] ;  /* 0x00380000e904783b */ /* 0x000ea20000000200 */
[----:B------:R-:W-:Y:S04]  /*16df0*/  DEPBAR.LE SB0, 0x0 ;  /* 0x000080000000791a */ /* 0x000fe80000000000 */
[----:B------:R-:W-:Y:S01]  /*16e00*/  MUFU.TANH R243, R64 ;  /* 0x0000004000f37308 */ /* 0x000fe20000002400 */
[-C--:B---3--:R-:W-:Y:S02]  /*16e10*/  HMMA.16816.F32.BF16 R100, R220, R8.reuse, R100 ;  /* 0x00000008dc64723c */ /* 0x088fe40000041864 */
[----:B------:R-:W-:Y:S03]  /*16e20*/  BAR.SYNC.DEFER_BLOCKING 0x0 ;  /* 0x0000000000007b1d */ /* 0x000fe60000010000 */
[----:B------:R-:W-:Y:S02]  /*16e30*/  FMUL.FTZ R75, R75, c[0x0][0x2ec] ;  /* 0x0000bb004b4b7a20 */ /* 0x000fe40000410000 */
[----:B------:R-:W-:Y:S01]  /*16e40*/  FMUL.FTZ R76, R76, c[0x0][0x2ec] ;  /* 0x0000bb004c4c7a20 */ /* 0x000fe20000410000 */
[C---:B------:R-:W-:Y:S01]  /*16e50*/  HMMA.16816.F32.BF16 R104, R208.reuse, R8, R104 ;  /* 0x00000008d068723c */ /* 0x040fe20000041868 */
[----:B------:R-:W-:Y:S03]  /*16e60*/  MUFU.TANH R242, R65 ;  /* 0x0000004100f27308 */ /* 0x000fe60000002400 */
[----:B------:R-:W-:Y:S02]  /*16e70*/  FMUL.FTZ R77, R77, c[0x0][0x2ec] ;  /* 0x0000bb004d4d7a20 */ /* 0x000fe40000410000 */
[----:B------:R-:W-:Y:S02]  /*16e80*/  FMUL.FTZ R78, R78, c[0x0][0x2ec] ;  /* 0x0000bb004e4e7a20 */ /* 0x000fe40000410000 */
[-C--:B------:R-:W-:Y:S03]  /*16e90*/  HMMA.16816.F32.BF16 R108, R208, R10.reuse, R108 ;  /* 0x0000000ad06c723c */ /* 0x080fe6000004186c */
[----:B-1----:R-:W1:Y:S01]  /*16ea0*/  MUFU.TANH R0, R17 ;  /* 0x0000001100007308 */ /* 0x002e620000002400 */
[----:B------:R-:W-:Y:S02]  /*16eb0*/  FMUL.FTZ R79, R79, c[0x0][0x2ec] ;  /* 0x0000bb004f4f7a20 */ /* 0x000fe40000410000 */
[----:B------:R-:W-:Y:S02]  /*16ec0*/  FMUL.FTZ R83, R83, c[0x0][0x2ec] ;  /* 0x0000bb0053537a20 */ /* 0x000fe40000410000 */
[C---:B------:R-:W-:Y:S04]  /*16ed0*/  HMMA.16816.F32.BF16 R112, R220.reuse, R10, R112 ;  /* 0x0000000adc70723c */ /* 0x040fe80000041870 */
[----:B------:R-:W-:Y:S01]  /*16ee0*/  FMUL.FTZ R93, R93, c[0x0][0x2ec] ;  /* 0x0000bb005d5d7a20 */ /* 0x000fe20000410000 */
[----:B------:R-:W-:Y:S01]  /*16ef0*/  MUFU.TANH R227, R66 ;  /* 0x0000004200e37308 */ /* 0x000fe20000002400 */
[----:B------:R-:W-:Y:S02]  /*16f00*/  FMUL.FTZ R94, R94, c[0x0][0x2ec] ;  /* 0x0000bb005e5e7a20 */ /* 0x000fe40000410000 */
[----:B------:R-:W-:Y:S01]  /*16f10*/  FMUL.FTZ R95, R95, c[0x0][0x2ec] ;  /* 0x0000bb005f5f7a20 */ /* 0x000fe20000410000 */
[-C--:B--2---:R-:W-:Y:S03]  /*16f20*/  HMMA.16816.F32.BF16 R116, R220, R4.reuse, R116 ;  /* 0x00000004dc74723c */ /* 0x084fe60000041874 */
[----:B------:R-:W-:Y:S03]  /*16f30*/  FMUL.FTZ R96, R96, c[0x0][0x2ec] ;  /* 0x0000bb0060607a20 */ /* 0x000fe60000410000 */
[----:B------:R-:W-:Y:S01]  /*16f40*/  MUFU.TANH R241, R67 ;  /* 0x0000004300f17308 */ /* 0x000fe20000002400 */
[----:B------:R-:W-:Y:S01]  /*16f50*/  FMUL.FTZ R97, R97, c[0x0][0x2ec] ;  /* 0x0000bb0061617a20 */ /* 0x000fe20000410000 */
[C---:B------:R-:W-:Y:S01]  /*16f60*/  HMMA.16816.F32.BF16 R120, R208.reuse, R4, R120 ;  /* 0x00000004d078723c */ /* 0x040fe20000041878 */
[----:B-1----:R1:W-:Y:S03]  /*16f70*/  STL [R1+0x78], R0 ;  /* 0x0000780001007387 */ /* 0x0023e60000100800 */
[----:B------:R-:W-:Y:S01]  /*16f80*/  FMUL.FTZ R98, R98, c[0x0][0x2ec] ;  /* 0x0000bb0062627a20 */ /* 0x000fe20000410000 */
[----:B------:R2:W-:Y:S01]  /*16f90*/  STL [R1+0x6c], R2 ;  /* 0x00006c0201007387 */ /* 0x0005e20000100800 */
[----:B------:R-:W-:Y:S02]  /*16fa0*/  FMUL.FTZ R99, R99, c[0x0][0x2ec] ;  /* 0x0000bb0063637a20 */ /* 0x000fe40000410000 */
[----:B------:R-:W-:Y:S01]  /*16fb0*/  MUFU.TANH R207, R68 ;  /* 0x0000004400cf7308 */ /* 0x000fe20000002400 */
[-C--:B------:R-:W-:Y:S03]  /*16fc0*/  HMMA.16816.F32.BF16 R124, R208, R6.reuse, R124 ;  /* 0x00000006d07c723c */ /* 0x080fe6000004187c */
[----:B------:R-:W-:Y:S02]  /*16fd0*/  FMUL.FTZ R100, R100, c[0x0][0x2ec] ;  /* 0x0000bb0064647a20 */ /* 0x000fe40000410000 */
[----:B------:R-:W-:Y:S03]  /*16fe0*/  FMUL.FTZ R101, R101, c[0x0][0x2ec] ;  /* 0x0000bb0065657a20 */ /* 0x000fe60000410000 */
[----:B------:R-:W-:Y:S01]  /*16ff0*/  HMMA.16816.F32.BF16 R128, R220, R6, R128 ;  /* 0x00000006dc80723c */ /* 0x000fe20000041880 */
[----:B------:R-:W-:Y:S03]  /*17000*/  MUFU.TANH R226, R69 ;  /* 0x0000004500e27308 */ /* 0x000fe60000002400 */
[----:B------:R-:W-:Y:S02]  /*17010*/  FMUL.FTZ R102, R102, c[0x0][0x2ec] ;  /* 0x0000bb0066667a20 */ /* 0x000fe40000410000 */
[----:B------:R-:W-:Y:S02]  /*17020*/  FMUL.FTZ R103, R103, c[0x0][0x2ec] ;  /* 0x0000bb0067677a20 */ /* 0x000fe40000410000 */
[----:B------:R-:W-:Y:S03]  /*17030*/  FMUL.FTZ R104, R104, c[0x0][0x2ec] ;  /* 0x0000bb0068687a20 */ /* 0x000fe60000410000 */
[----:B-1----:R-:W1:Y:S01]  /*17040*/  MUFU.TANH R0, R19 ;  /* 0x0000001300007308 */ /* 0x002e620000002400 */
[----:B------:R-:W-:Y:S02]  /*17050*/  FMUL.FTZ R105, R105, c[0x0][0x2ec] ;  /* 0x0000bb0069697a20 */ /* 0x000fe40000410000 */
[----:B------:R-:W-:Y:S02]  /*17060*/  FMUL.FTZ R106, R106, c[0x0][0x2ec] ;  /* 0x0000bb006a6a7a20 */ /* 0x000fe40000410000 */
[----:B------:R-:W-:Y:S02]  /*17070*/  FMUL.FTZ R107, R107, c[0x0][0x2ec] ;  /* 0x0000bb006b6b7a20 */ /* 0x000fe40000410000 */
[----:B------:R-:W-:Y:S02]  /*17080*/  FMUL.FTZ R108, R108, c[0x0][0x2ec] ;  /* 0x0000bb006c6c7a20 */ /* 0x000fe40000410000 */
[----:B------:R-:W-:Y:S01]  /*17090*/  FMUL.FTZ R109, R109, c[0x0][0x2ec] ;  /* 0x0000bb006d6d7a20 */ /* 0x000fe20000410000 */
[----:B--2---:R-:W-:Y:S01]  /*170a0*/  MUFU.TANH R2, R21 ;  /* 0x0000001500027308 */ /* 0x004fe20000002400 */
        /* <DEDUP_REMOVED lines=42> */
[----:B------:R2:W-:Y:S01]  /*17350*/  STL [R1+0x70], R2 ;  /* 0x0000700201007387 */ /* 0x0005e20000100800 */
        /* <DEDUP_REMOVED lines=16> */
[----:B------:R-:W-:Y:S05]  /*17460*/  FMUL.FTZ R125, R125, c[0x0][0x2ec] ;  /* 0x0000bb007d7d7a20 */ /* 0x000fea0000410000 */
[----:B--2---:R-:W2:Y:S10]  /*17470*/  MUFU.TANH R2, R23 ;  /* 0x0000001700027308 */ /* 0x004eb40000002400 */
[----:B------:R-:W-:Y:S01]  /*17480*/  MUFU.TANH R23, R27 ;  /* 0x0000001b00177308 */ /* 0x000fe20000002400 */
[----:B-1----:R1:W-:Y:S09]  /*17490*/  STL [R1+0x60], R0 ;  /* 0x0000600001007387 */ /* 0x0023f20000100800 */
[----:B------:R-:W-:Y:S01]  /*174a0*/  MUFU.TANH R27, R38 ;  /* 0x00000026001b7308 */ /* 0x000fe20000002400 */
[----:B--2---:R2:W-:Y:S09]  /*174b0*/  STL [R1+0x64], R2 ;  /* 0x0000640201007387 */ /* 0x0045f20000100800 */
[----:B------:R-:W-:Y:S10]  /*174c0*/  MUFU.TANH R38, R41 ;  /* 0x0000002900267308 */ /* 0x000ff40000002400 */
[----:B-1----:R-:W1:Y:S10]  /*174d0*/  MUFU.TANH R0, R24 ;  /* 0x0000001800007308 */ /* 0x002e740000002400 */
[----:B--2---:R-:W-:Y:S10]  /*174e0*/  MUFU.TANH R2, R29 ;  /* 0x0000001d00027308 */ /* 0x004ff40000002400 */
[----:B------:R-:W-:Y:S01]  /*174f0*/  MUFU.TANH R24, R25 ;  /* 0x0000001900187308 */ /* 0x000fe20000002400 */
[----:B-1----:R1:W-:Y:S09]  /*17500*/  STL [R1+0x5c], R0 ;  /* 0x00005c0001007387 */ /* 0x0023f20000100800 */
[----:B------:R-:W-:Y:S10]  /*17510*/  MUFU.TANH R25, R32 ;  /* 0x0000002000197308 */ /* 0x000ff40000002400 */
[----:B------:R-:W-:Y:S10]  /*17520*/  MUFU.TANH R32, R33 ;  /* 0x0000002100207308 */ /* 0x000ff40000002400 */
[----:B-1----:R-:W1:Y:S10]  /*17530*/  MUFU.TANH R0, R26 ;  /* 0x0000001a00007308 */ /* 0x002e740000002400 */
[----:B------:R-:W-:Y:S10]  /*17540*/  MUFU.TANH R26, R36 ;  /* 0x00000024001a7308 */ /* 0x000ff40000002400 */
[----:B------:R-:W-:Y:S01]  /*17550*/  MUFU.TANH R36, R39 ;  /* 0x0000002700247308 */ /* 0x000fe20000002400 */
[----:B-1----:R1:W-:Y:S09]  /*17560*/  STL [R1+0x48], R0 ;  /* 0x0000480001007387 */ /* 0x0023f20000100800 */
[----:B------:R-:W-:Y:S10]  /*17570*/  MUFU.TANH R33, R42 ;  /* 0x0000002a00217308 */ /* 0x000ff40000002400 */
[----:B------:R-:W-:Y:S10]  /*17580*/  MUFU.TANH R29, R44 ;  /* 0x0000002c001d7308 */ /* 0x000ff40000002400 */
[----:B-1----:R-:W1:Y:S10]  /*17590*/  MUFU.TANH R0, R28 ;  /* 0x0000001c00007308 */ /* 0x002e740000002400 */
[----:B------:R-:W-:Y:S10]  /*175a0*/  MUFU.TANH R28, R34 ;  /* 0x00000022001c7308 */ /* 0x000ff40000002400 */
[----:B------:R-:W-:Y:S01]  /*175b0*/  MUFU.TANH R34, R40 ;  /* 0x0000002800227308 */ /* 0x000fe20000002400 */
[----:B-1----:R1:W-:Y:S04]  /*175c0*/  STL [R1+0x4c], R0 ;  /* 0x00004c0001007387 */ /* 0x0023e80000100800 */
[----:B------:R2:W-:Y:S05]  /*175d0*/  STL [R1+0x54], R2 ;  /* 0x0000540201007387 */ /* 0x0005ea0000100800 */
[----:B------:R-:W-:Y:S10]  /*175e0*/  MUFU.TANH R40, R46 ;  /* 0x0000002e00287308 */ /* 0x000ff40000002400 */
[----:B------:R-:W-:Y:S10]  /*175f0*/  MUFU.TANH R46, R47 ;  /* 0x0000002f002e7308 */ /* 0x000ff40000002400 */
[----:B-1----:R-:W1:Y:S10]  /*17600*/  MUFU.TANH R0, R30 ;  /* 0x0000001e00007308 */ /* 0x002e740000002400 */
[----:B------:R2:W3:Y:S10]  /*17610*/  MUFU.TANH R30, R31 ;  /* 0x0000001f001e7308 */ /* 0x0004f40000002400 */
[----:B------:R2:W4:Y:S01]  /*17620*/  MUFU.TANH R31, R35 ;  /* 0x00000023001f7308 */ /* 0x0005220000002400 */
[----:B-1----:R2:W-:Y:S09]  /*17630*/  STL [R1+0x40], R0 ;  /* 0x0000400001007387 */ /* 0x0025f20000100800 */
        /* <DEDUP_REMOVED lines=69> */
[----:B------:R-:W1:Y:S02]  /*17a90*/  MUFU.TANH R131, R131 ;  /* 0x0000008300837308 */ /* 0x000e640000002400 */
[----:B-1234-:R-:W-:-:S05]  /*17aa0*/  @P1 BRA `(.L_x_468) ;  /* 0xffffd95000001947 */ /* 0x01efca000383ffff */
.L_x_467:
[----:B-1----:R-:W2:Y:S01]  /*17ab0*/  LDL.LU R19, [R1+0x5c] ;  /* 0x00005c0001137983 */ /* 0x002ea20000300800 */
        /* <DEDUP_REMOVED lines=39> */
[----:B------:R-:W-:Y:S01]  /*17d30*/  MOV R55, R54 ;  /* 0x0000003600377202 */ /* 0x000fe20000000f00 */
[----:B------:R-:W-:Y:S01]  /*17d40*/  IMAD.MOV.U32 R54, RZ, RZ, R53 ;  /* 0x000000ffff367224 */ /* 0x000fe200078e0035 */
        /* <DEDUP_REMOVED lines=10> */
[----:B------:R-:W-:Y:S01]  /*17df0*/  STL [R1+0x120], R240 ;  /* 0x000120f001007387 */ /* 0x000fe20000100800 */
        /* <DEDUP_REMOVED lines=18> */
[----:B------:R-:W-:Y:S01]  /*17f20*/  IMAD.MOV.U32 R82, RZ, RZ, R81 ;  /* 0x000000ffff527224 */ /* 0x000fe200078e0051 */
[----:B------:R-:W-:Y:S02]  /*17f30*/  MOV R81, R63 ;  /* 0x0000003f00517202 */ /* 0x000fe40000000f00 */
[----:B------:R-:W-:Y:S01]  /*17f40*/  STL [R1+0x104], R233 ;  /* 0x000104e901007387 */ /* 0x000fe20000100800 */
[----:B------:R-:W-:Y:S01]  /*17f50*/  MOV R0, UR34 ;  /* 0x0000002200007c02 */ /* 0x000fe20008000f00 */
[----:B------:R-:W-:Y:S01]  /*17f60*/  UIADD3 UR34, UR34, -0x1, URZ ;  /* 0xffffffff22227890 */ /* 0x000fe2000fffe03f */
[----:B------:R-:W-:Y:S01]  /*17f70*/  MOV R39, R25 ;  /* 0x0000001900277202 */ /* 0x000fe20000000f00 */
[----:B------:R1:W-:Y:S01]  /*17f80*/  STL [R1+0x100], R228 ;  /* 0x000100e401007387 */ /* 0x0003e20000100800 */
[----:B------:R-:W-:Y:S03]  /*17f90*/  MOV R56, R26 ;  /* 0x0000001a00387202 */ /* 0x000fe60000000f00 */
[----:B------:R-:W1:Y:S01]  /*17fa0*/  S2R R20, SR_TID.X ;  /* 0x0000000000147919 */ /* 0x000e620000002100 */
[----:B--2---:R-:W-:Y:S01]  /*17fb0*/  MOV R41, R9 ;  /* 0x0000000900297202 */ /* 0x004fe20000000f00 */
[----:B----4-:R-:W-:Y:S01]  /*17fc0*/  IMAD.MOV.U32 R25, RZ, RZ, R2 ;  /* 0x000000ffff197224 */ /* 0x010fe200078e0002 */
[----:B------:R-:W-:Y:S02]  /*17fd0*/  MOV R47, R19 ;  /* 0x00000013002f7202 */ /* 0x000fe40000000f00 */
[----:B---3--:R-:W-:Y:S02]  /*17fe0*/  MOV R50, R18 ;  /* 0x0000001200327202 */ /* 0x008fe40000000f00 */
[----:B------:R-:W-:Y:S02]  /*17ff0*/  MOV R34, R5 ;  /* 0x0000000500227202 */ /* 0x000fe40000000f00 */
[----:B------:R-:W-:Y:S02]  /*18000*/  MOV R51, R50 ;  /* 0x0000003200337202 */ /* 0x000fe40000000f00 */
[----:B------:R-:W-:Y:S02]  /*18010*/  MOV R50, R47 ;  /* 0x0000002f00327202 */ /* 0x000fe40000000f00 */
[----:B------:R-:W-:Y:S02]  /*18020*/  MOV R47, R29 ;  /* 0x0000001d002f7202 */ /* 0x000fe40000000f00 */
[----:B------:R-:W-:Y:S01]  /*18030*/  MOV R52, R51 ;  /* 0x0000003300347202 */ /* 0x000fe20000000f00 */
[----:B------:R-:W2:Y:S01]  /*18040*/  LDL.LU R29, [R1+0xa0] ;  /* 0x0000a000011d7983 */ /* 0x000ea20000300800 */
[----:B------:R-:W-:Y:S02]  /*18050*/  MOV R51, R50 ;  /* 0x0000003200337202 */ /* 0x000fe40000000f00 */
[----:B------:R-:W-:Y:S02]  /*18060*/  MOV R50, R47 ;  /* 0x0000002f00327202 */ /* 0x000fe40000000f00 */
[----:B------:R-:W-:Y:S02]  /*18070*/  MOV R47, R40 ;  /* 0x00000028002f7202 */ /* 0x000fe40000000f00 */
[----:B------:R-:W-:Y:S02]  /*18080*/  MOV R53, R51 ;  /* 0x0000003300357202 */ /* 0x000fe40000000f00 */
[----:B------:R-:W-:Y:S02]  /*18090*/  MOV R51, R50 ;  /* 0x0000003200337202 */ /* 0x000fe40000000f00 */
[----:B------:R-:W-:Y:S02]  /*180a0*/  MOV R50, R47 ;  /* 0x0000002f00327202 */ /* 0x000fe40000000f00 */
[----:B------:R-:W-:Y:S02]  /*180b0*/  MOV R40, R34 ;  /* 0x0000002200287202 */ /* 0x000fe40000000f00 */
[----:B------:R-:W3:Y:S01]  /*180c0*/  LDL.LU R34, [R1+0x9c] ;  /* 0x00009c0001227983 */ /* 0x000ee20000300800 */
[----:B------:R-:W-:Y:S02]  /*180d0*/  MOV R36, R11 ;  /* 0x0000000b00247202 */ /* 0x000fe40000000f00 */
[----:B------:R-:W-:Y:S01]  /*180e0*/  MOV R54, R53 ;  /* 0x0000003500367202 */ /* 0x000fe20000000f00 */
[----:B------:R-:W4:Y:S01]  /*180f0*/  LDL.LU R47, [R1+0x64] ;  /* 0x00006400012f7983 */ /* 0x000f220000300800 */
[----:B------:R-:W-:Y:S02]  /*18100*/  MOV R38, R10 ;  /* 0x0000000a00267202 */ /* 0x000fe40000000f00 */
[----:B------:R-:W-:Y:S02]  /*18110*/  MOV R53, R51 ;  /* 0x0000003300357202 */ /* 0x000fe40000000f00 */
[----:B------:R-:W-:Y:S02]  /*18120*/  MOV R51, R50 ;  /* 0x0000003200337202 */ /* 0x000fe40000000f00 */
[----:B------:R-:W-:Y:S02]  /*18130*/  MOV R50, R49 ;  /* 0x0000003100327202 */ /* 0x000fe40000000f00 */
[----:B------:R-:W-:Y:S02]  /*18140*/  MOV R49, R46 ;  /* 0x0000002e00317202 */ /* 0x000fe40000000f00 */
[----:B------:R-:W-:Y:S02]  /*18150*/  MOV R46, R45 ;  /* 0x0000002d002e7202 */ /* 0x000fe40000000f00 */
        /* <DEDUP_REMOVED lines=12> */
[----:B------:R-:W-:Y:S01]  /*18220*/  IMAD.MOV.U32 R38, RZ, RZ, R36 ;  /* 0x000000ffff267224 */ /* 0x000fe200078e0024 */
        /* <DEDUP_REMOVED lines=39> */
[----:B------:R-:W4:Y:S01]  /*184a0*/  LDL.LU R30, [R1+0x74] ;  /* 0x00007400011e7983 */ /* 0x000f220000300800 */
[----:B-1----:R-:W-:Y:S02]  /*184b0*/  SHF.L.U32 R20, R20, 0x1, RZ ;  /* 0x0000000114147819 */ /* 0x002fe400000006ff */
[----:B------:R-:W-:Y:S02]  /*184c0*/  MOV R35, R4 ;  /* 0x0000000400237202 */ /* 0x000fe40000000f00 */
[----:B------:R-:W-:Y:S02]  /*184d0*/  LOP3.LUT R20, R20, 0x6, RZ, 0xc0, !PT ;  /* 0x0000000614147812 */ /* 0x000fe400078ec0ff */
[----:B------:R-:W-:Y:S02]  /*184e0*/  MOV R33, R6 ;  /* 0x0000000600217202 */ /* 0x000fe40000000f00 */
[----:B------:R-:W-:Y:S02]  /*184f0*/  LEA R0, R0, R20, 0x7 ;  /* 0x0000001400007211 */ /* 0x000fe400078e38ff */
[----:B------:R-:W-:Y:S02]  /*18500*/  MOV R28, R7 ;  /* 0x00000007001c7202 */ /* 0x000fe40000000f00 */
[----:B------:R-:W1:Y:S01]  /*18510*/  I2F R9, R0 ;  /* 0x0000000000097306 */ /* 0x000e620000201400 */
[C---:B------:R-:W-:Y:S02]  /*18520*/  IADD3 R4, R0.reuse, 0x11, RZ ;  /* 0x0000001100047810 */ /* 0x040fe40007ffe0ff */
[----:B------:R-:W-:Y:S02]  /*18530*/  MOV R85, R57 ;  /* 0x0000003900557202 */ /* 0x000fe40000000f00 */
[----:B------:R-:W-:Y:S02]  /*18540*/  MOV R37, R13 ;  /* 0x0000000d00257202 */ /* 0x000fe40000000f00 */
[C---:B------:R-:W-:Y:S02]  /*18550*/  IADD3 R21, R0.reuse, 0x39, RZ ;  /* 0x0000003900157810 */ /* 0x040fe40007ffe0ff */
[C---:B------:R-:W-:Y:S01]  /*18560*/  IADD3 R20, R0.reuse, 0x40, RZ ;  /* 0x0000004000147810 */ /* 0x040fe20007ffe0ff */
[----:B------:R-:W1:Y:S01]  /*18570*/  I2F R4, R4 ;  /* 0x0000000400047306 */ /* 0x000e620000201400 */
[C---:B------:R-:W-:Y:S02]  /*18580*/  IADD3 R6, R0.reuse, 0x9, RZ ;  /* 0x0000000900067810 */ /* 0x040fe40007ffe0ff */
[C---:B------:R-:W-:Y:S02]  /*18590*/  IADD3 R2, R0.reuse, 0x18, RZ ;  /* 0x0000001800027810 */ /* 0x040fe40007ffe0ff */
[C---:B------:R-:W-:Y:S02]  /*185a0*/  IADD3 R23, R0.reuse, 0x48, RZ ;  /* 0x0000004800177810 */ /* 0x040fe40007ffe0ff */
[C---:B------:R-:W-:Y:S02]  /*185b0*/  IADD3 R22, R0.reuse, 0x49, RZ ;  /* 0x0000004900167810 */ /* 0x040fe40007ffe0ff */
[----:B------:R-:W-:Y:S01]  /*185c0*/  MOV R88, R85 ;  /* 0x0000005500587202 */ /* 0x000fe20000000f00 */
[----:B------:R-:W1:Y:S01]  /*185d0*/  I2F R6, R6 ;  /* 0x0000000600067306 */ /* 0x000e620000201400 */
[C---:B------:R-:W-:Y:S02]  /*185e0*/  IADD3 R7, R0.reuse, 0x8, RZ ;  /* 0x0000000800077810 */ /* 0x040fe40007ffe0ff */
[----:B------:R-:W-:Y:S01]  /*185f0*/  MOV R32, R8 ;  /* 0x0000000800207202 */ /* 0x000fe20000000f00 */
[C---:B-1----:R-:W-:Y:S01]  /*18600*/  FFMA.FTZ R33, R9.reuse, UR4, R33 ;  /* 0x0000000409217c23 */ /* 0x042fe20008010021 */
[C---:B------:R-:W-:Y:S01]  /*18610*/  IADD3 R8, R0.reuse, 0x1, RZ ;  /* 0x0000000100087810 */ /* 0x040fe20007ffe0ff */
[----:B------:R-:W-:Y:S01]  /*18620*/  FFMA.FTZ R25, R9, UR4, R25 ;  /* 0x0000000409197c23 */ /* 0x000fe20008010019 */
[----:B------:R-:W-:Y:S02]  /*18630*/  MOV R26, R15 ;  /* 0x0000000f001a7202 */ /* 0x000fe40000000f00 */
[C---:B------:R-:W-:Y:S01]  /*18640*/  IADD3 R15, R0.reuse, 0x30, RZ ;  /* 0x00000030000f7810 */ /* 0x040fe20007ffe0ff */
[----:B------:R-:W1:Y:S01]  /*18650*/  I2F R2, R2 ;  /* 0x0000000200027306 */ /* 0x000e620000201400 */
[----:B------:R-:W-:Y:S02]  /*18660*/  IADD3 R19, R0, 0x31, RZ ;  /* 0x0000003100137810 */ /* 0x000fe40007ffe0ff */
[----:B------:R-:W-:Y:S01]  /*18670*/  MOV R57, R55 ;  /* 0x0000003700397202 */ /* 0x000fe20000000f00 */
[C---:B------:R-:W-:Y:S01]  /*18680*/  FFMA.FTZ R53, R4.reuse, UR4, R53 ;  /* 0x0000000404357c23 */ /* 0x040fe20008010035 */
[----:B------:R-:W-:Y:S01]  /*18690*/  MOV R55, R49 ;  /* 0x0000003100377202 */ /* 0x000fe20000000f00 */
[----:B------:R-:W-:Y:S01]  /*186a0*/  FFMA.FTZ R40, R4, UR4, R40 ;  /* 0x0000000404287c23 */ /* 0x000fe20008010028 */
[----:B------:R-:W-:Y:S01]  /*186b0*/  IADD3 R5, R0, 0x10, RZ ;  /* 0x0000001000057810 */ /* 0x000fe20007ffe0ff */
[----:B------:R-:W-:Y:S01]  /*186c0*/  FFMA.FTZ R51, R4, UR4, R51 ;  /* 0x0000000404337c23 */ /* 0x000fe20008010033 */
[C---:B------:R-:W-:Y:S01]  /*186d0*/  IADD3 R11, R0.reuse, 0x19, RZ ;  /* 0x00000019000b7810 */ /* 0x040fe20007ffe0ff */
[----:B------:R-:W1:Y:S01]  /*186e0*/  I2F R7, R7 ;  /* 0x0000000700077306 */ /* 0x000e620000201400 */
[C---:B------:R-:W-:Y:S02]  /*186f0*/  IADD3 R10, R0.reuse, 0x20, RZ ;  /* 0x00000020000a7810 */ /* 0x040fe40007ffe0ff */
[----:B------:R-:W-:Y:S01]  /*18700*/  IADD3 R13, R0, 0x21, RZ ;  /* 0x00000021000d7810 */ /* 0x000fe20007ffe0ff */
[----:B------:R-:W-:Y:S01]  /*18710*/  FFMA.FTZ R26, R6, UR4, R26 ;  /* 0x00000004061a7c23 */ /* 0x000fe2000801001a */
[----:B------:R-:W-:Y:S01]  /*18720*/  IADD3 R12, R0, 0x28, RZ ;  /* 0x00000028000c7810 */ /* 0x000fe20007ffe0ff */
[----:B------:R-:W-:Y:S01]  /*18730*/  FFMA.FTZ R35, R6, UR4, R35 ;  /* 0x0000000406237c23 */ /* 0x000fe20008010023 */
[----:B------:R-:W-:Y:S01]  /*18740*/  IADD3 R18, R0, 0x38, RZ ;  /* 0x0000003800127810 */ /* 0x000fe20007ffe0ff */
[----:B------:R-:W-:Y:S01]  /*18750*/  FFMA.FTZ R41, R6, UR4, R41 ;  /* 0x0000000406297c23 */ /* 0x000fe20008010029 */
[----:B------:R-:W-:Y:S01]  /*18760*/  MOV R49, R14 ;  /* 0x0000000e00317202 */ /* 0x000fe20000000f00 */
[----:B------:R-:W1:Y:S01]  /*18770*/  I2F R8, R8 ;  /* 0x0000000800087306 */ /* 0x000e620000201400 */
[C---:B------:R-:W-:Y:S02]  /*18780*/  IADD3 R14, R0.reuse, 0x51, RZ ;  /* 0x00000051000e7810 */ /* 0x040fe40007ffe0ff */
[----:B------:R-:W-:Y:S01]  /*18790*/  IADD3 R24, R0, 0x41, RZ ;  /* 0x0000004100187810 */ /* 0x000fe20007ffe0ff */
[----:B-1----:R-:W-:Y:S01]  /*187a0*/  FFMA.FTZ R39, R2, UR4, R39 ;  /* 0x0000000402277c23 */ /* 0x002fe20008010027 */
[----:B------:R-:W-:Y:S01]  /*187b0*/  IADD3 R17, R0, 0x50, RZ ;  /* 0x0000005000117810 */ /* 0x000fe20007ffe0ff */
[C---:B------:R-:W-:Y:S01]  /*187c0*/  FFMA.FTZ R46, R2.reuse, UR4, R46 ;  /* 0x00000004022e7c23 */ /* 0x040fe2000801002e */
[----:B------:R-:W-:Y:S01]  /*187d0*/  MOV R42, R16 ;  /* 0x00000010002a7202 */ /* 0x000fe20000000f00 */
[----:B------:R-:W-:Y:S01]  /*187e0*/  FFMA.FTZ R50, R2, UR4, R50 ;  /* 0x0000000402327c23 */ /* 0x000fe20008010032 */
[----:B------:R-:W-:Y:S01]  /*187f0*/  IADD3 R16, R0, 0x29, RZ ;  /* 0x0000002900107810 */ /* 0x000fe20007ffe0ff */
[----:B------:R-:W1:Y:S01]  /*18800*/  I2F R15, R15 ;  /* 0x0000000f000f7306 */ /* 0x000e620000201400 */
[----:B------:R-:W-:Y:S01]  /*18810*/  FFMA.FTZ R57, R2, UR4, R57 ;  /* 0x0000000402397c23 */ /* 0x000fe20008010039 */
[----:B------:R-:W-:Y:S01]  /*18820*/  IADD3 R2, R0, 0x60, RZ ;  /* 0x0000006000027810 */ /* 0x000fe20007ffe0ff */
[----:B------:R-:W-:Y:S07]  /*18830*/  FFMA.FTZ R27, R7, UR4, R27 ;  /* 0x00000004071b7c23 */ /* 0x000fee000801001b */
[----:B------:R-:W1:Y:S01]  /*18840*/  I2F R19, R19 ;  /* 0x0000001300137306 */ /* 0x000e620000201400 */
[C---:B------:R-:W-:Y:S02]  /*18850*/  FFMA.FTZ R37, R8.reuse, UR4, R37 ;  /* 0x0000000408257c23 */ /* 0x040fe40008010025 */
[C---:B------:R-:W-:Y:S02]  /*18860*/  FFMA.FTZ R32, R8.reuse, UR4, R32 ;  /* 0x0000000408207c23 */ /* 0x040fe40008010020 */
[----:B------:R-:W-:Y:S05]  /*18870*/  FFMA.FTZ R28, R8, UR4, R28 ;  /* 0x00000004081c7c23 */ /* 0x000fea000801001c */
[----:B------:R-:W1:Y:S02]  /*18880*/  I2F R5, R5 ;  /* 0x0000000500057306 */ /* 0x000e640000201400 */
[C---:B-1----:R-:W-:Y:S02]  /*18890*/  FFMA.FTZ R89, R15.reuse, UR4, R247 ;  /* 0x000000040f597c23 */ /* 0x042fe400080100f7 */
[C---:B------:R-:W-:Y:S02]  /*188a0*/  FFMA.FTZ R127, R15.reuse, UR4, R244 ;  /* 0x000000040f7f7c23 */ /* 0x040fe400080100f4 */
[C---:B------:R-:W-:Y:S04]  /*188b0*/  FFMA.FTZ R121, R15.reuse, UR4, R245 ;  /* 0x000000040f797c23 */ /* 0x040fe800080100f5 */
[----:B------:R-:W1:Y:S01]  /*188c0*/  I2F R24, R24 ;  /* 0x0000001800187306 */ /* 0x000e620000201400 */
[----:B------:R-:W-:Y:S02]  /*188d0*/  FFMA.FTZ R203, R15, UR4, R203 ;  /* 0x000000040fcb7c23 */ /* 0x000fe400080100cb */
[C---:B------:R-:W-:Y:S02]  /*188e0*/  FFMA.FTZ R90, R19.reuse, UR4, R249 ;  /* 0x00000004135a7c23 */ /* 0x040fe400080100f9 */
[C---:B------:R-:W-:Y:S02]  /*188f0*/  FFMA.FTZ R124, R19.reuse, UR4, R246 ;  /* 0x00000004137c7c23 */ /* 0x040fe400080100f6 */
[C---:B------:R-:W-:Y:S03]  /*18900*/  FFMA.FTZ R200, R19.reuse, UR4, R200 ;  /* 0x0000000413c87c23 */ /* 0x040fe600080100c8 */
[----:B------:R-:W1:Y:S01]  /*18910*/  I2F R2, R2 ;  /* 0x0000000200027306 */ /* 0x000e620000201400 */
[----:B------:R-:W-:Y:S02]  /*18920*/  FFMA.FTZ R204, R19, UR4, R204 ;  /* 0x0000000413cc7c23 */ /* 0x000fe400080100cc */
[C---:B------:R-:W-:Y:S02]  /*18930*/  FFMA.FTZ R52, R5.reuse, UR4, R52 ;  /* 0x0000000405347c23 */ /* 0x040fe40008010034 */
[C---:B------:R-:W-:Y:S02]  /*18940*/  FFMA.FTZ R54, R5.reuse, UR4, R54 ;  /* 0x0000000405367c23 */ /* 0x040fe40008010036 */
[C---:B------:R-:W-:Y:S03]  /*18950*/  FFMA.FTZ R48, R5.reuse, UR4, R48 ;  /* 0x0000000405307c23 */ /* 0x040fe60008010030 */
[----:B------:R-:W1:Y:S01]  /*18960*/  I2F R11, R11 ;  /* 0x0000000b000b7306 */ /* 0x000e620000201400 */
[----:B------:R-:W-:Y:S01]  /*18970*/  FFMA.FTZ R42, R5, UR4, R42 ;  /* 0x00000004052a7c23 */ /* 0x000fe2000801002a */
[----:B------:R-:W-:Y:S01]  /*18980*/  IADD3 R5, R0, 0x58, RZ ;  /* 0x0000005800057810 */ /* 0x000fe20007ffe0ff */
[C---:B-1----:R-:W-:Y:S02]  /*18990*/  FFMA.FTZ R208, R24.reuse, UR4, R226 ;  /* 0x0000000418d07c23 */ /* 0x042fe400080100e2 */
[C---:B------:R-:W-:Y:S02]  /*189a0*/  FFMA.FTZ R221, R24.reuse, UR4, R225 ;  /* 0x0000000418dd7c23 */ /* 0x040fe400080100e1 */
[C---:B------:R-:W-:Y:S03]  /*189b0*/  FFMA.FTZ R216, R24.reuse, UR4, R216 ;  /* 0x0000000418d87c23 */ /* 0x040fe600080100d8 */
[----:B------:R-:W1:Y:S01]  /*189c0*/  I2F R10, R10 ;  /* 0x0000000a000a7306 */ /* 0x000e620000201400 */
[----:B------:R-:W-:Y:S02]  /*189d0*/  FFMA.FTZ R218, R24, UR4, R218 ;  /* 0x0000000418da7c23 */ /* 0x000fe400080100da */
[C---:B------:R-:W-:Y:S02]  /*189e0*/  FFMA.FTZ R24, R2.reuse, UR4, R100 ;  /* 0x0000000402187c23 */ /* 0x040fe40008010064 */
[C---:B------:R-:W-:Y:S02]  /*189f0*/  FFMA.FTZ R102, R2.reuse, UR4, R102 ;  /* 0x0000000402667c23 */ /* 0x040fe40008010066 */
[C---:B------:R-:W-:Y:S03]  /*18a00*/  FFMA.FTZ R228, R2.reuse, UR4, R104 ;  /* 0x0000000402e47c23 */ /* 0x040fe60008010068 */
[----:B------:R-:W2:Y:S01]  /*18a10*/  I2F R17, R17 ;  /* 0x0000001100117306 */ /* 0x000ea20000201400 */
[----:B------:R-:W-:Y:S02]  /*18a20*/  FFMA.FTZ R106, R2, UR4, R106 ;  /* 0x00000004026a7c23 */ /* 0x000fe4000801006a */
[C---:B------:R-:W-:Y:S02]  /*18a30*/  FFMA.FTZ R38, R11.reuse, UR4, R38 ;  /* 0x000000040b267c23 */ /* 0x040fe40008010026 */
        /* <DEDUP_REMOVED lines=11> */
[C---:B--2---:R-:W-:Y:S02]  /*18af0*/  FFMA.FTZ R226, R17.reuse, UR4, R73 ;  /* 0x0000000411e27c23 */ /* 0x044fe40008010049 */
[----:B------:R-:W-:Y:S02]  /*18b00*/  FFMA.FTZ R247, R17, UR4, R66 ;  /* 0x0000000411f77c23 */ /* 0x000fe40008010042 */
[----:B------:R-:W-:Y:S03]  /*18b10*/  FFMA.FTZ R29, R9, UR4, R29 ;  /* 0x00000004091d7c23 */ /* 0x000fe6000801001d */
[----:B------:R-:W2:Y:S02]  /*18b20*/  I2F R16, R16 ;  /* 0x0000001000107306 */ /* 0x000ea40000201400 */
[----:B------:R-:W-:Y:S01]  /*18b30*/  FMNMX.FTZ R2, R29, R133, !PT ;  /* 0x000000851d027209 */ /* 0x000fe20007810000 */
[C---:B------:R-:W-:Y:S02]  /*18b40*/  FFMA.FTZ R81, R13.reuse, UR4, R81 ;  /* 0x000000040d517c23 */ /* 0x040fe40008010051 */
[C---:B------:R-:W-:Y:S02]  /*18b50*/  FFMA.FTZ R86, R13.reuse, UR4, R62 ;  /* 0x000000040d567c23 */ /* 0x040fe4000801003e */
[C---:B------:R-:W-:Y:S03]  /*18b60*/  FFMA.FTZ R61, R13.reuse, UR4, R61 ;  /* 0x000000040d3d7c23 */ /* 0x040fe6000801003d */
[----:B------:R-:W4:Y:S01]  /*18b70*/  I2F R18, R18 ;  /* 0x0000001200127306 */ /* 0x000f220000201400 */
[----:B------:R-:W-:Y:S02]  /*18b80*/  FFMA.FTZ R58, R13, UR4, R58 ;  /* 0x000000040d3a7c23 */ /* 0x000fe4000801003a */
[----:B---3--:R-:W-:Y:S01]  /*18b90*/  FFMA.FTZ R34, R9, UR4, R34 ;  /* 0x0000000409227c23 */ /* 0x008fe20008010022 */
[----:B------:R-:W-:Y:S01]  /*18ba0*/  IADD3 R9, R0, 0x61, RZ ;  /* 0x0000006100097810 */ /* 0x000fe20007ffe0ff */
[----:B-1----:R-:W-:Y:S02]  /*18bb0*/  FFMA.FTZ R87, R12, UR4, R59 ;  /* 0x000000040c577c23 */ /* 0x002fe4000801003b */
[----:B----4-:R-:W-:Y:S01]  /*18bc0*/  FFMA.FTZ R47, R4, UR4, R47 ;  /* 0x00000004042f7c23 */ /* 0x010fe2000801002f */
[----:B------:R-:W-:Y:S01]  /*18bd0*/  IADD3 R4, R0, 0x59, RZ ;  /* 0x0000005900047810 */ /* 0x000fe20007ffe0ff */
[C---:B------:R-:W-:Y:S01]  /*18be0*/  FFMA.FTZ R82, R12.reuse, UR4, R63 ;  /* 0x000000040c527c23 */ /* 0x040fe2000801003f */
[----:B------:R-:W1:Y:S01]  /*18bf0*/  I2F R21, R21 ;  /* 0x0000001500157306 */ /* 0x000e620000201400 */
[C---:B------:R-:W-:Y:S02]  /*18c00*/  FFMA.FTZ R62, R12.reuse, UR4, R248 ;  /* 0x000000040c3e7c23 */ /* 0x040fe400080100f8 */
[----:B------:R-:W-:Y:S02]  /*18c10*/  FFMA.FTZ R13, R12, UR4, R252 ;  /* 0x000000040c0d7c23 */ /* 0x000fe400080100fc */
[C---:B--2---:R-:W-:Y:S02]  /*18c20*/  FFMA.FTZ R84, R16.reuse, UR4, R84 ;  /* 0x0000000410547c23 */ /* 0x044fe40008010054 */
[C---:B------:R-:W-:Y:S02]  /*18c30*/  FFMA.FTZ R88, R16.reuse, UR4, R88 ;  /* 0x0000000410587c23 */ /* 0x040fe40008010058 */
[C---:B------:R-:W-:Y:S01]  /*18c40*/  FFMA.FTZ R63, R16.reuse, UR4, R250 ;  /* 0x00000004103f7c23 */ /* 0x040fe200080100fa */
[----:B------:R-:W2:Y:S01]  /*18c50*/  I2F R4, R4 ;  /* 0x0000000400047306 */ /* 0x000ea20000201400 */
[----:B------:R-:W-:Y:S02]  /*18c60*/  FFMA.FTZ R59, R16, UR4, R251 ;  /* 0x00000004103b7c23 */ /* 0x000fe400080100fb */
[----:B------:R-:W-:Y:S01]  /*18c70*/  FFMA.FTZ R44, R8, UR4, R44 ;  /* 0x00000004082c7c23 */ /* 0x000fe2000801002c */
[----:B------:R-:W-:Y:S01]  /*18c80*/  IADD3 R8, R0, 0x68, RZ ;  /* 0x0000006800087810 */ /* 0x000fe20007ffe0ff */
[C---:B------:R-:W-:Y:S02]  /*18c90*/  FFMA.FTZ R91, R18.reuse, UR4, R243 ;  /* 0x00000004125b7c23 */ /* 0x040fe400080100f3 */
[C---:B------:R-:W-:Y:S02]  /*18ca0*/  FFMA.FTZ R125, R18.reuse, UR4, R227 ;  /* 0x00000004127d7c23 */ /* 0x040fe400080100e3 */
[C---:B------:R-:W-:Y:S01]  /*18cb0*/  FFMA.FTZ R201, R18.reuse, UR4, R201 ;  /* 0x0000000412c97c23 */ /* 0x040fe200080100c9 */
[----:B------:R-:W3:Y:S01]  /*18cc0*/  I2F R20, R20 ;  /* 0x0000001400147306 */ /* 0x000ee20000201400 */
[C---:B------:R-:W-:Y:S02]  /*18cd0*/  FFMA.FTZ R251, R17.reuse, UR4, R71 ;  /* 0x0000000411fb7c23 */ /* 0x040fe40008010047 */
[----:B------:R-:W-:Y:S02]  /*18ce0*/  FFMA.FTZ R227, R17, UR4, R68 ;  /* 0x0000000411e37c23 */ /* 0x000fe40008010044 */
[C---:B-1----:R-:W-:Y:S02]  /*18cf0*/  FFMA.FTZ R92, R21.reuse, UR4, R242 ;  /* 0x00000004155c7c23 */ /* 0x042fe400080100f2 */
[C---:B------:R-:W-:Y:S02]  /*18d00*/  FFMA.FTZ R126, R21.reuse, UR4, R241 ;  /* 0x00000004157e7c23 */ /* 0x040fe400080100f1 */
[C---:B------:R-:W-:Y:S01]  /*18d10*/  FFMA.FTZ R202, R21.reuse, UR4, R202 ;  /* 0x0000000415ca7c23 */ /* 0x040fe200080100ca */
[----:B------:R-:W1:Y:S01]  /*18d20*/  I2F R23, R23 ;  /* 0x0000001700177306 */ /* 0x000e620000201400 */
[----:B------:R-:W-:Y:S02]  /*18d30*/  FFMA.FTZ R206, R21, UR4, R206 ;  /* 0x0000000415ce7c23 */ /* 0x000fe400080100ce */
[----:B------:R-:W-:Y:S02]  /*18d40*/  FFMA.FTZ R205, R18, UR4, R205 ;  /* 0x0000000412cd7c23 */ /* 0x000fe400080100cd */
[C---:B--2---:R-:W-:Y:S02]  /*18d50*/  FFMA.FTZ R95, R4.reuse, UR4, R95 ;  /* 0x00000004045f7c23 */ /* 0x044fe4000801005f */
[C---:B------:R-:W-:Y:S02]  /*18d60*/  FFMA.FTZ R99, R4.reuse, UR4, R99 ;  /* 0x0000000404637c23 */ /* 0x040fe40008010063 */
[C---:B------:R-:W-:Y:S01]  /*18d70*/  FFMA.FTZ R19, R4.reuse, UR4, R93 ;  /* 0x0000000404137c23 */ /* 0x040fe2000801005d */
[----:B------:R-:W2:Y:S01]  /*18d80*/  I2F R22, R22 ;  /* 0x0000001600167306 */ /* 0x000ea20000201400 */
[----:B------:R-:W-:Y:S01]  /*18d90*/  FFMA.FTZ R244, R4, UR4, R97 ;  /* 0x0000000404f47c23 */ /* 0x000fe20008010061 */
[----:B------:R-:W-:Y:S01]  /*18da0*/  FMNMX.FTZ R4, R25, R132, !PT ;  /* 0x0000008419047209 */ /* 0x000fe20007810000 */
[----:B---3--:R-:W-:Y:S03]  /*18db0*/  FFMA.FTZ R207, R20, UR4, R207 ;  /* 0x0000000414cf7c23 */ /* 0x008fe600080100cf */
[----:B------:R-:W-:Y:S01]  /*18dc0*/  FMNMX.FTZ R4, R28, R4, !PT ;  /* 0x000000041c047209 */ /* 0x000fe20007810000 */
[C---:B------:R-:W-:Y:S02]  /*18dd0*/  FFMA.FTZ R211, R20.reuse, UR4, R224 ;  /* 0x0000000414d37c23 */ /* 0x040fe400080100e0 */
[C---:B------:R-:W-:Y:S01]  /*18de0*/  FFMA.FTZ R217, R20.reuse, UR4, R217 ;  /* 0x0000000414d97c23 */ /* 0x040fe200080100d9 */
[----:B------:R-:W3:Y:S01]  /*18df0*/  I2F R14, R14 ;  /* 0x0000000e000e7306 */ /* 0x000ee20000201400 */
[----:B------:R-:W-:Y:S02]  /*18e00*/  FFMA.FTZ R222, R20, UR4, R219 ;  /* 0x0000000414de7c23 */ /* 0x000fe400080100db */
[C---:B-1----:R-:W-:Y:S02]  /*18e10*/  FFMA.FTZ R209, R23.reuse, UR4, R79 ;  /* 0x0000000417d17c23 */ /* 0x042fe4000801004f */
[C---:B------:R-:W-:Y:S02]  /*18e20*/  FFMA.FTZ R220, R23.reuse, UR4, R77 ;  /* 0x0000000417dc7c23 */ /* 0x040fe4000801004d */
[----:B------:R-:W-:Y:S03]  /*18e30*/  FFMA.FTZ R213, R23, UR4, R213 ;  /* 0x0000000417d57c23 */ /* 0x000fe600080100d5 */
[----:B------:R-:W1:Y:S01]  /*18e40*/  I2F R5, R5 ;  /* 0x0000000500057306 */ /* 0x000e620000201400 */
[----:B------:R-:W-:Y:S02]  /*18e50*/  FFMA.FTZ R31, R7, UR4, R31 ;  /* 0x00000004071f7c23 */ /* 0x000fe4000801001f */
[----:B------:R-:W-:Y:S02]  /*18e60*/  FFMA.FTZ R215, R23, UR4, R215 ;  /* 0x0000000417d77c23 */ /* 0x000fe400080100d7 */
[C---:B--2---:R-:W-:Y:S02]  /*18e70*/  FFMA.FTZ R210, R22.reuse, UR4, R78 ;  /* 0x0000000416d27c23 */ /* 0x044fe4000801004e */
[C---:B------:R-:W-:Y:S02]  /*18e80*/  FFMA.FTZ R219, R22.reuse, UR4, R83 ;  /* 0x0000000416db7c23 */ /* 0x040fe40008010053 */
[C---:B------:R-:W-:Y:S01]  /*18e90*/  FFMA.FTZ R212, R22.reuse, UR4, R212 ;  /* 0x0000000416d47c23 */ /* 0x040fe200080100d4 */
[----:B------:R-:W2:Y:S01]  /*18ea0*/  I2F R9, R9 ;  /* 0x0000000900097306 */ /* 0x000ea20000201400 */
[----:B------:R-:W-:Y:S02]  /*18eb0*/  FFMA.FTZ R214, R22, UR4, R214 ;  /* 0x0000000416d67c23 */ /* 0x000fe400080100d6 */
[----:B------:R-:W-:Y:S01]  /*18ec0*/  LDSM.16.MT88.4 R20, [R229+0x8000] ;  /* 0x00800000e514783b */ /* 0x000fe20000004200 */
[C---:B---3--:R-:W-:Y:S02]  /*18ed0*/  FFMA.FTZ R83, R14.reuse, UR4, R65 ;  /* 0x000000040e537c23 */ /* 0x048fe40008010041 */
[C---:B------:R-:W-:Y:S02]  /*18ee0*/  FFMA.FTZ R250, R14.reuse, UR4, R70 ;  /* 0x000000040efa7c23 */ /* 0x040fe40008010046 */
[C---:B------:R-:W-:Y:S02]  /*18ef0*/  FFMA.FTZ R245, R14.reuse, UR4, R67 ;  /* 0x000000040ef57c23 */ /* 0x040fe40008010043 */
[----:B------:R-:W3:Y:S01]  /*18f00*/  I2F R8, R8 ;  /* 0x0000000800087306 */ /* 0x000ee20000201400 */
[----:B------:R-:W-:Y:S02]  /*18f10*/  FFMA.FTZ R36, R7, UR4, R36 ;  /* 0x0000000407247c23 */ /* 0x000fe40008010024 */
[----:B------:R-:W-:Y:S02]  /*18f20*/  FFMA.FTZ R242, R14, UR4, R72 ;  /* 0x000000040ef27c23 */ /* 0x000fe40008010048 */
[C---:B-1----:R-:W-:Y:S02]  /*18f30*/  FFMA.FTZ R243, R5.reuse, UR4, R96 ;  /* 0x0000000405f37c23 */ /* 0x042fe40008010060 */
[C---:B------:R-:W-:Y:S02]  /*18f40*/  FFMA.FTZ R94, R5.reuse, UR4, R94 ;  /* 0x00000004055e7c23 */ /* 0x040fe4000801005e */
[C---:B------:R-:W-:Y:S01]  /*18f50*/  FFMA.FTZ R98, R5.reuse, UR4, R98 ;  /* 0x0000000405627c23 */ /* 0x040fe20008010062 */
[----:B------:R-:W1:Y:S01]  /*18f60*/  I2F R10, R10 ;  /* 0x0000000a000a7306 */ /* 0x000e620000201400 */
[----:B------:R-:W-:Y:S02]  /*18f70*/  FFMA.FTZ R223, R5, UR4, R64 ;  /* 0x0000000405df7c23 */ /* 0x000fe40008010040 */
[----:B------:R-:W-:Y:S01]  /*18f80*/  FFMA.FTZ R43, R7, UR4, R43 ;  /* 0x00000004072b7c23 */ /* 0x000fe2000801002b */
[----:B------:R-:W-:Y:S01]  /*18f90*/  IADD3 R7, R0, 0x69, RZ ;  /* 0x0000006900077810 */ /* 0x000fe20007ffe0ff */
[C---:B--2---:R-:W-:Y:S02]  /*18fa0*/  FFMA.FTZ R103, R9.reuse, UR4, R103 ;  /* 0x0000000409677c23 */ /* 0x044fe40008010067 */
[C---:B------:R-:W-:Y:S03]  /*18fb0*/  FFMA.FTZ R107, R9.reuse, UR4, R107 ;  /* 0x00000004096b7c23 */ /* 0x040fe6000801006b */
[----:B------:R-:W2:Y:S01]  /*18fc0*/  I2F R5, R11 ;  /* 0x0000000b00057306 */ /* 0x000ea20000201400 */
[C---:B------:R-:W-:Y:S02]  /*18fd0*/  FFMA.FTZ R104, R9.reuse, UR4, R101 ;  /* 0x0000000409687c23 */ /* 0x040fe40008010065 */
[----:B------:R-:W-:Y:S02]  /*18fe0*/  FFMA.FTZ R12, R9, UR4, R105 ;  /* 0x00000004090c7c23 */ /* 0x000fe40008010069 */
[----:B---3--:R-:W-:Y:S02]  /*18ff0*/  FFMA.FTZ R110, R8, UR4, R110 ;  /* 0x00000004086e7c23 */ /* 0x008fe4000801006e */
[----:B------:R-:W-:Y:S01]  /*19000*/  FFMA.FTZ R30, R6, UR4, R30 ;  /* 0x00000004061e7c23 */ /* 0x000fe2000801001e */
[----:B------:R-:W-:Y:S01]  /*19010*/  IADD3 R6, R0, 0x70, RZ ;  /* 0x0000007000067810 */ /* 0x000fe20007ffe0ff */
[C---:B------:R-:W-:Y:S01]  /*19020*/  FFMA.FTZ R112, R8.reuse, UR4, R112 ;  /* 0x0000000408707c23 */ /* 0x040fe20008010070 */
[----:B------:R-:W3:Y:S01]  /*19030*/  I2F R7, R7 ;  /* 0x0000000700077306 */ /* 0x000ee20000201400 */
[----:B------:R-:W-:Y:S01]  /*19040*/  FFMA.FTZ R114, R8, UR4, R114 ;  /* 0x0000000408727c23 */ /* 0x000fe20008010072 */
[----:B------:R-:W-:Y:S01]  /*19050*/  IADD3 R0, R0, 0x79, RZ ;  /* 0x0000007900007810 */ /* 0x000fe20007ffe0ff */
[----:B------:R-:W-:Y:S02]  /*19060*/  FFMA.FTZ R14, R8, UR4, R108 ;  /* 0x00000004080e7c23 */ /* 0x000fe4000801006c */
[C---:B-1----:R-:W-:Y:S02]  /*19070*/  FFMA.FTZ R117, R10.reuse, UR4, R117 ;  /* 0x000000040a757c23 */ /* 0x042fe40008010075 */
[C---:B------:R-:W-:Y:S02]  /*19080*/  FFMA.FTZ R123, R10.reuse, UR4, R123 ;  /* 0x000000040a7b7c23 */ /* 0x040fe4000801007b */
[C---:B------:R-:W-:Y:S01]  /*19090*/  FFMA.FTZ R119, R10.reuse, UR4, R119 ;  /* 0x000000040a777c23 */ /* 0x040fe20008010077 */
[----:B------:R-:W1:Y:S01]  /*190a0*/  I2F R6, R6 ;  /* 0x0000000600067306 */ /* 0x000e620000201400 */
[----:B------:R-:W-:Y:S02]  /*190b0*/  FFMA.FTZ R105, R10, UR4, R76 ;  /* 0x000000040a697c23 */ /* 0x000fe4000801004c */
[C---:B--2---:R-:W-:Y:S02]  /*190c0*/  FFMA.FTZ R74, R5.reuse, UR4, R74 ;  /* 0x00000004054a7c23 */ /* 0x044fe4000801004a */
[C---:B------:R-:W-:Y:S02]  /*190d0*/  FFMA.FTZ R130, R5.reuse, UR4, R130 ;  /* 0x0000000405827c23 */ /* 0x040fe40008010082 */
[C---:B------:R-:W-:Y:S03]  /*190e0*/  FFMA.FTZ R108, R5.reuse, UR4, R75 ;  /* 0x00000004056c7c23 */ /* 0x040fe6000801004b */
[----:B------:R-:W2:Y:S01]  /*190f0*/  I2F R0, R0 ;  /* 0x0000000000007306 */ /* 0x000ea20000201400 */
[----:B------:R-:W-:Y:S02]  /*19100*/  FFMA.FTZ R128, R5, UR4, R128 ;  /* 0x0000000405807c23 */ /* 0x000fe40008010080 */
[C---:B---3--:R-:W-:Y:S02]  /*19110*/  FFMA.FTZ R113, R7.reuse, UR4, R113 ;  /* 0x0000000407717c23 */ /* 0x048fe40008010071 */
[C---:B------:R-:W-:Y:S02]  /*19120*/  FFMA.FTZ R111, R7.reuse, UR4, R111 ;  /* 0x00000004076f7c23 */ /* 0x040fe4000801006f */
[C---:B------:R-:W-:Y:S02]  /*19130*/  FFMA.FTZ R115, R7.reuse, UR4, R115 ;  /* 0x0000000407737c23 */ /* 0x040fe40008010073 */
[----:B------:R-:W-:Y:S02]  /*19140*/  FFMA.FTZ R109, R7, UR4, R109 ;  /* 0x00000004076d7c23 */ /* 0x000fe4000801006d */
[C---:B-1----:R-:W-:Y:S02]  /*19150*/  FFMA.FTZ R116, R6.reuse, UR4, R116 ;  /* 0x0000000406747c23 */ /* 0x042fe40008010074 */
[C---:B------:R-:W-:Y:S02]  /*19160*/  FFMA.FTZ R118, R6.reuse, UR4, R118 ;  /* 0x0000000406767c23 */ /* 0x040fe40008010076 */
[C---:B------:R-:W-:Y:S02]  /*19170*/  FFMA.FTZ R122, R6.reuse, UR4, R122 ;  /* 0x00000004067a7c23 */ /* 0x040fe4000801007a */
[----:B------:R-:W-:Y:S01]  /*19180*/  FFMA.FTZ R120, R6, UR4, R120 ;  /* 0x0000000406787c23 */ /* 0x000fe20008010078 */
[----:B------:R-:W-:Y:S02]  /*19190*/  FMNMX.FTZ R6, R27, R4, !PT ;  /* 0x000000041b067209 */ /* 0x000fe40007810000 */
[----:B------:R-:W-:Y:S01]  /*191a0*/  FMNMX.FTZ R4, R32, R2, !PT ;  /* 0x0000000220047209 */ /* 0x000fe20007810000 */
[----:B--2---:R-:W-:Y:S01]  /*191b0*/  FFMA.FTZ R129, R0, UR4, R129 ;  /* 0x0000000400817c23 */ /* 0x004fe20008010081 */
[----:B------:R-:W-:Y:S01]  /*191c0*/  FMNMX.FTZ R6, R26, R6, !PT ;  /* 0x000000061a067209 */ /* 0x000fe20007810000 */
[C---:B------:R-:W-:Y:S01]  /*191d0*/  FFMA.FTZ R3, R0.reuse, UR4, R3 ;  /* 0x0000000400037c23 */ /* 0x040fe20008010003 */
[----:B------:R-:W-:Y:S01]  /*191e0*/  FMNMX.FTZ R2, R33, R134, !PT ;  /* 0x0000008621027209 */ /* 0x000fe20007810000 */
[----:B------:R-:W-:Y:S01]  /*191f0*/  FFMA.FTZ R131, R0, UR4, R131 ;  /* 0x0000000400837c23 */ /* 0x000fe20008010083 */
        /* <DEDUP_REMOVED lines=119> */
[----:B------:R-:W-:Y:S04]  /*19970*/  FMNMX.FTZ R4, R109, R4, !PT ;  /* 0x000000046d047209 */ /* 0x000fe80007810000 */
[----:B------:R-:W-:Y:S01]  /*19980*/  FMNMX.FTZ R4, R120, R4, !PT ;  /* 0x0000000478047209 */ /* 0x000fe20007810000 */
[----:B------:R-:W3:Y:S01]  /*19990*/  SHFL.BFLY PT, R8, R72, 0x2, 0x1f ;  /* 0x0c401f0048087f89 */ /* 0x000ee200000e0000 */
[----:B-1----:R-:W-:Y:S02]  /*199a0*/  FMNMX.FTZ R73, R73, R6, !PT ;  /* 0x0000000649497209 */ /* 0x002fe40007810000 */
[----:B------:R-:W-:Y:S05]  /*199b0*/  FMNMX.FTZ R5, R105, R4, !PT ;  /* 0x0000000469057209 */ /* 0x000fea0007810000 */
[----:B------:R-:W1:Y:S01]  /*199c0*/  SHFL.BFLY PT, R7, R73, 0x1, 0x1f ;  /* 0x0c201f0049077f89 */ /* 0x000e6200000e0000 */
[----:B------:R-:W-:Y:S04]  /*199d0*/  FMNMX.FTZ R5, R108, R5, !PT ;  /* 0x000000056c057209 */ /* 0x000fe80007810000 */
[----:B------:R-:W-:Y:S02]  /*199e0*/  FMNMX.FTZ R5, R17, R5, !PT ;  /* 0x0000000511057209 */ /* 0x000fe40007810000 */
[----:B--2---:R-:W-:Y:S03]  /*199f0*/  FMNMX.FTZ R2, R2, R0, !PT ;  /* 0x0000000002027209 */ /* 0x004fe60007810000 */
[----:B------:R-:W2:Y:S01]  /*19a00*/  SHFL.BFLY PT, R6, R5, 0x2, 0x1f ;  /* 0x0c401f0005067f89 */ /* 0x000ea200000e0000 */
[----:B---3--:R-:W-:Y:S07]  /*19a10*/  FMNMX.FTZ R72, R72, R8, !PT ;  /* 0x0000000848487209 */ /* 0x008fee0007810000 */
[----:B------:R-:W3:Y:S01]  /*19a20*/  SHFL.BFLY PT, R4, R2, 0x1, 0x1f ;  /* 0x0c201f0002047f89 */ /* 0x000ee200000e0000 */
[----:B-1----:R-:W-:Y:S07]  /*19a30*/  FMNMX.FTZ R73, R73, R7, !PT ;  /* 0x0000000749497209 */ /* 0x002fee0007810000 */
[----:B------:R-:W1:Y:S01]  /*19a40*/  SHFL.BFLY PT, R8, R72, 0x1, 0x1f ;  /* 0x0c201f0048087f89 */ /* 0x000e6200000e0000 */
[C---:B------:R-:W-:Y:S01]  /*19a50*/  FSETP.NEU.FTZ.AND P2, PT, R73.reuse, -INF , PT ;  /* 0xff8000004900780b */ /* 0x040fe20003f5d000 */
[C---:B------:R-:W-:Y:S02]  /*19a60*/  FMUL.FTZ R75, R73.reuse, c[0x0][0x23c] ;  /* 0x00008f00494b7a20 */ /* 0x040fe40000410000 */
[----:B------:R-:W-:Y:S03]  /*19a70*/  FADD.FTZ R0, -R73, R132 ;  /* 0x0000008449007221 */ /* 0x000fe60000010100 */
[----:B------:R-:W-:Y:S01]  /*19a80*/  FSEL R75, R75, RZ, P2 ;  /* 0x000000ff4b4b7208 */ /* 0x000fe20001000000 */
[----:B------:R-:W-:Y:S01]  /*19a90*/  FMUL.FTZ R0, R0, c[0x0][0x23c] ;  /* 0x00008f0000007a20 */ /* 0x000fe20000410000 */
[----:B------:R-:W-:Y:S01]  /*19aa0*/  STL [R1+0x124], R73 ;  /* 0x0001244901007387 */ /* 0x000fe20000100800 */
[----:B--2---:R-:W-:Y:S02]  /*19ab0*/  FMNMX.FTZ R5, R5, R6, !PT ;  /* 0x0000000605057209 */ /* 0x004fe40007810000 */
[----:B------:R2:W-:Y:S01]  /*19ac0*/  MUFU.EX2 R70, R0 ;  /* 0x0000000000467308 */ /* 0x0005e20000000800 */
[--C-:B------:R-:W-:Y:S01]  /*19ad0*/  FFMA.FTZ R7, R39, c[0x0][0x23c], -R75.reuse ;  /* 0x00008f0027077a23 */ /* 0x100fe2000001084b */
[----:B---3--:R-:W-:Y:S01]  /*19ae0*/  FMNMX.FTZ R68, R2, R4, !PT ;  /* 0x0000000402447209 */ /* 0x008fe20007810000 */
[--C-:B------:R-:W-:Y:S01]  /*19af0*/  FFMA.FTZ R4, R25, c[0x0][0x23c], -R75.reuse ;  /* 0x00008f0019047a23 */ /* 0x100fe2000001084b */
[----:B------:R-:W3:Y:S01]  /*19b00*/  SHFL.BFLY PT, R71, R5, 0x1, 0x1f ;  /* 0x0c201f0005477f89 */ /* 0x000ee200000e0000 */
[----:B------:R-:W-:Y:S01]  /*19b10*/  MOV R25, R228 ;  /* 0x000000e400197202 */ /* 0x000fe20000000f00 */
[--C-:B------:R-:W-:Y:S02]  /*19b20*/  FFMA.FTZ R128, R128, c[0x0][0x23c], -R75.reuse ;  /* 0x00008f0080807a23 */ /* 0x100fe4000001084b */
[----:B------:R-:W-:Y:S02]  /*19b30*/  FMUL.FTZ R96, R68, c[0x0][0x23c] ;  /* 0x00008f0044607a20 */ /* 0x000fe40000410000 */
[----:B------:R4:W-:Y:S01]  /*19b40*/  MUFU.EX2 R252, R4 ;  /* 0x0000000400fc7308 */ /* 0x0009e20000000800 */
[----:B-1----:R-:W-:Y:S01]  /*19b50*/  FMNMX.FTZ R72, R72, R8, !PT ;  /* 0x0000000848487209 */ /* 0x002fe20007810000 */
[----:B------:R-:W-:Y:S03]  /*19b60*/  FFMA.FTZ R8, R42, c[0x0][0x23c], -R75 ;  /* 0x00008f002a087a23 */ /* 0x000fe6000001084b */
[C---:B------:R-:W-:Y:S01]  /*19b70*/  FSETP.NEU.FTZ.AND P2, PT, R72.reuse, -INF , PT ;  /* 0xff8000004800780b */ /* 0x040fe20003f5d000 */
[----:B------:R-:W-:Y:S01]  /*19b80*/  FMUL.FTZ R97, R72, c[0x0][0x23c] ;  /* 0x00008f0048617a20 */ /* 0x000fe20000410000 */
[----:B------:R1:W-:Y:S03]  /*19b90*/  STL [R1+0x128], R72 ;  /* 0x0001284801007387 */ /* 0x0003e60000100800 */
[----:B------:R1:W-:Y:S01]  /*19ba0*/  MUFU.EX2 R235, R7 ;  /* 0x0000000700eb7308 */ /* 0x0003e20000000800 */
[----:B------:R-:W-:Y:S01]  /*19bb0*/  FSEL R97, R97, RZ, P2 ;  /* 0x000000ff61617208 */ /* 0x000fe20001000000 */
[----:B------:R1:W-:Y:S01]  /*19bc0*/  STL [R1+0x12c], R68 ;  /* 0x00012c4401007387 */ /* 0x0003e20000100800 */
[----:B------:R-:W-:Y:S01]  /*19bd0*/  FSETP.NEU.FTZ.AND P2, PT, R68, -INF , PT ;  /* 0xff8000004400780b */ /* 0x000fe20003f5d000 */
[----:B--2---:R-:W-:Y:S02]  /*19be0*/  FADD.FTZ R0, -R72, R133 ;  /* 0x0000008548007221 */ /* 0x004fe40000010100 */
[--C-:B------:R-:W-:Y:S01]  /*19bf0*/  FFMA.FTZ R6, R30, c[0x0][0x23c], -R97.reuse ;  /* 0x00008f001e067a23 */ /* 0x100fe20000010861 */
[----:B------:R-:W-:Y:S01]  /*19c00*/  FSEL R96, R96, RZ, P2 ;  /* 0x000000ff60607208 */ /* 0x000fe20001000000 */
[----:B------:R-:W-:Y:S01]  /*19c10*/  FMUL.FTZ R0, R0, c[0x0][0x23c] ;  /* 0x00008f0000007a20 */ /* 0x000fe20000410000 */
[----:B---3--:R-:W-:Y:S01]  /*19c20*/  FMNMX.FTZ R71, R5, R71, !PT ;  /* 0x0000004705477209 */ /* 0x008fe20007810000 */
[----:B------:R2:W-:Y:S01]  /*19c30*/  MUFU.EX2 R224, R6 ;  /* 0x0000000600e07308 */ /* 0x0005e20000000800 */
[--C-:B------:R-:W-:Y:S02]  /*19c40*/  FFMA.FTZ R130, R130, c[0x0][0x23c], -R97.reuse ;  /* 0x00008f0082827a23 */ /* 0x100fe40000010861 */
[----:B------:R-:W-:Y:S01]  /*19c50*/  FFMA.FTZ R131, R131, c[0x0][0x23c], -R97 ;  /* 0x00008f0083837a23 */ /* 0x000fe20000010861 */
[----:B------:R-:W-:Y:S01]  /*19c60*/  STL [R1+0x130], R71 ;  /* 0x0001304701007387 */ /* 0x000fe20000100800 */
[--C-:B----4-:R-:W-:Y:S01]  /*19c70*/  FFMA.FTZ R4, R28, c[0x0][0x23c], -R75.reuse ;  /* 0x00008f001c047a23 */ /* 0x110fe2000001084b */
[----:B------:R-:W-:Y:S01]  /*19c80*/  FSETP.NEU.FTZ.AND P2, PT, R71, -INF , PT ;  /* 0xff8000004700780b */ /* 0x000fe20003f5d000 */
[----:B------:R-:W-:Y:S01]  /*19c90*/  FFMA.FTZ R123, R123, c[0x0][0x23c], -R96 ;  /* 0x00008f007b7b7a23 */ /* 0x000fe20000010860 */
[----:B------:R-:W-:Y:S01]  /*19ca0*/  MOV R28, R12 ;  /* 0x0000000c001c7202 */ /* 0x000fe20000000f00 */
[----:B------:R-:W-:Y:S01]  /*19cb0*/  FMUL.FTZ R100, R71, c[0x0][0x23c] ;  /* 0x00008f0047647a20 */ /* 0x000fe20000410000 */
[----:B------:R3:W4:Y:S01]  /*19cc0*/  MUFU.EX2 R93, R4 ;  /* 0x00000004005d7308 */ /* 0x0007220000000800 */
[--C-:B------:R-:W-:Y:S02]  /*19cd0*/  FFMA.FTZ R5, R26, c[0x0][0x23c], -R75.reuse ;  /* 0x00008f001a057a23 */ /* 0x100fe4000001084b */
[--C-:B------:R-:W-:Y:S01]  /*19ce0*/  FFMA.FTZ R12, R13, c[0x0][0x23c], -R75.reuse ;  /* 0x00008f000d0c7a23 */ /* 0x100fe2000001084b */
[----:B------:R-:W-:Y:S05]  /*19cf0*/  FSEL R100, R100, RZ, P2 ;  /* 0x000000ff64647208 */ /* 0x000fea0001000000 */
[--C-:B-1----:R-:W-:Y:S01]  /*19d00*/  FFMA.FTZ R7, R57, c[0x0][0x23c], -R100.reuse ;  /* 0x00008f0039077a23 */ /* 0x102fe20000010864 */
[----:B------:R1:W1:Y:S01]  /*19d10*/  MUFU.EX2 R69, R0 ;  /* 0x0000000000457308 */ /* 0x0002620000000800 */
[--C-:B------:R-:W-:Y:S02]  /*19d20*/  FFMA.FTZ R120, R120, c[0x0][0x23c], -R100.reuse ;  /* 0x00008f0078787a23 */ /* 0x100fe40000010864 */
[--C-:B--2---:R-:W-:Y:S07]  /*19d30*/  FFMA.FTZ R6, R34, c[0x0][0x23c], -R100.reuse ;  /* 0x00008f0022067a23 */ /* 0x104fee0000010864 */
[----:B------:R2:W-:Y:S01]  /*19d40*/  MUFU.EX2 R241, R5 ;  /* 0x0000000500f17308 */ /* 0x0005e20000000800 */
[----:B---3--:R-:W-:Y:S01]  /*19d50*/  FFMA.FTZ R4, R27, c[0x0][0x23c], -R75 ;  /* 0x00008f001b047a23 */ /* 0x008fe2000001084b */
[----:B----4-:R-:W-:Y:S02]  /*19d60*/  F2FP.BF16.PACK_AB R76, R93, R252 ;  /* 0x000000fc5d4c723e */ /* 0x010fe400000010ff */
[----:B------:R-:W-:Y:S01]  /*19d70*/  MOV R27, R17 ;  /* 0x00000011001b7202 */ /* 0x000fe20000000f00 */
[----:B------:R-:W-:Y:S05]  /*19d80*/  FFMA.FTZ R17, R60, c[0x0][0x23c], -R97 ;  /* 0x00008f003c117a23 */ /* 0x000fea0000010861 */
[----:B------:R3:W-:Y:S01]  /*19d90*/  MUFU.EX2 R101, R6 ;  /* 0x0000000600657308 */ /* 0x0007e20000000800 */
[----:B------:R-:W-:Y:S02]  /*19da0*/  FFMA.FTZ R60, R88, c[0x0][0x23c], -R100 ;  /* 0x00008f00583c7a23 */ /* 0x000fe40000010864 */
[----:B-1----:R-:W-:Y:S02]  /*19db0*/  FADD.FTZ R0, -R68, R134 ;  /* 0x0000008644007221 */ /* 0x002fe40000010100 */
[----:B------:R-:W-:Y:S02]  /*19dc0*/  FMUL.FTZ R34, R69, R166 ;  /* 0x000000a645227220 */ /* 0x000fe40000410000 */
[----:B------:R-:W-:Y:S03]  /*19dd0*/  FMUL.FTZ R0, R0, c[0x0][0x23c] ;  /* 0x00008f0000007a20 */ /* 0x000fe60000410000 */
[----:B------:R1:W4:Y:S01]  /*19de0*/  MUFU.EX2 R134, R4 ;  /* 0x0000000400867308 */ /* 0x0003220000000800 */
[--C-:B--2---:R-:W-:Y:S02]  /*19df0*/  FFMA.FTZ R5, R33, c[0x0][0x23c], -R96.reuse ;  /* 0x00008f0021057a23 */ /* 0x104fe40000010860 */
[----:B------:R-:W-:Y:S07]  /*19e00*/  FFMA.FTZ R33, R80, c[0x0][0x23c], -R96 ;  /* 0x00008f0050217a23 */ /* 0x000fee0000010860 */
[----:B------:R2:W2:Y:S01]  /*19e10*/  MUFU.EX2 R2, R0 ;  /* 0x0000000000027308 */ /* 0x0004a20000000800 */
[----:B---3--:R-:W-:Y:S09]  /*19e20*/  FFMA.FTZ R6, R38, c[0x0][0x23c], -R75 ;  /* 0x00008f0026067a23 */ /* 0x008ff2000001084b */
[----:B------:R3:W-:Y:S01]  /*19e30*/  MUFU.EX2 R246, R5 ;  /* 0x0000000500f67308 */ /* 0x0007e20000000800 */
[----:B-1----:R-:W-:Y:S01]  /*19e40*/  FFMA.FTZ R4, R29, c[0x0][0x23c], -R97 ;  /* 0x00008f001d047a23 */ /* 0x002fe20000010861 */
[----:B----4-:R-:W-:Y:S02]  /*19e50*/  F2FP.BF16.PACK_AB R78, R241, R134 ;  /* 0x00000086f14e723e */ /* 0x010fe400000010ff */
[----:B------:R-:W-:Y:S02]  /*19e60*/  MOV R29, R25 ;  /* 0x00000019001d7202 */ /* 0x000fe40000000f00 */
[----:B------:R-:W-:Y:S04]  /*19e70*/  MOV R25, R19 ;  /* 0x0000001300197202 */ /* 0x000fe80000000f00 */
[----:B------:R1:W-:Y:S01]  /*19e80*/  MUFU.EX2 R249, R4 ;  /* 0x0000000400f97308 */ /* 0x0003e20000000800 */
[----:B------:R-:W-:Y:S02]  /*19e90*/  FMUL.FTZ R19, R69, R151 ;  /* 0x0000009745137220 */ /* 0x000fe40000410000 */
[----:B--2---:R-:W-:Y:S02]  /*19ea0*/  FADD.FTZ R0, -R71, R135 ;  /* 0x0000008747007221 */ /* 0x004fe40000010100 */
[----:B------:R-:W-:Y:S02]  /*19eb0*/  FMUL.FTZ R11, R2, R139 ;  /* 0x0000008b020b7220 */ /* 0x000fe40000410000 */
[----:B------:R-:W-:Y:S03]  /*19ec0*/  FMUL.FTZ R0, R0, c[0x0][0x23c] ;  /* 0x00008f0000007a20 */ /* 0x000fe60000410000 */
[----:B------:R2:W-:Y:S01]  /*19ed0*/  MUFU.EX2 R30, R12 ;  /* 0x0000000c001e7308 */ /* 0x0005e20000000800 */
[C---:B------:R-:W-:Y:S02]  /*19ee0*/  FMUL.FTZ R10, R2.reuse, R138 ;  /* 0x0000008a020a7220 */ /* 0x040fe40000410000 */
[----:B------:R-:W-:Y:S02]  /*19ef0*/  FMUL.FTZ R42, R2, R174 ;  /* 0x000000ae022a7220 */ /* 0x000fe40000410000 */
[--C-:B---3--:R-:W-:Y:S05]  /*19f00*/  FFMA.FTZ R5, R48, c[0x0][0x23c], -R97.reuse ;  /* 0x00008f0030057a23 */ /* 0x108fea0000010861 */
[----:B------:R3:W-:Y:S01]  /*19f10*/  MUFU.EX2 R72, R5 ;  /* 0x0000000500487308 */ /* 0x0007e20000000800 */
[--C-:B-1----:R-:W-:Y:S01]  /*19f20*/  FFMA.FTZ R4, R32, c[0x0][0x23c], -R97.reuse ;  /* 0x00008f0020047a23 */ /* 0x102fe20000010861 */
[----:B------:R-:W-:Y:S01]  /*19f30*/  MOV R32, R28 ;  /* 0x0000001c00207202 */ /* 0x000fe20000000f00 */
[----:B------:R-:W-:Y:S02]  /*19f40*/  IMAD.MOV.U32 R28, RZ, RZ, R24 ;  /* 0x000000ffff1c7224 */ /* 0x000fe400078e0018 */
[----:B------:R-:W-:Y:S01]  /*19f50*/  FFMA.FTZ R24, R62, c[0x0][0x23c], -R97 ;  /* 0x00008f003e187a23 */ /* 0x000fe20000010861 */
[----:B------:R-:W-:Y:S04]  /*19f60*/  MOV R48, R32 ;  /* 0x0000002000307202 */ /* 0x000fe80000000f00 */
[----:B------:R1:W4:Y:S01]  /*19f70*/  MUFU.EX2 R225, R4 ;  /* 0x0000000400e17308 */ /* 0x0003220000000800 */
[----:B------:R-:W-:Y:S01]  /*19f80*/  FMUL.FTZ R32, R70, R164 ;  /* 0x000000a446207220 */ /* 0x000fe20000410000 */
[----:B------:R-:W-:Y:S01]  /*19f90*/  MOV R164, R93 ;  /* 0x0000005d00a47202 */ /* 0x000fe20000000f00 */
[C---:B------:R-:W-:Y:S02]  /*19fa0*/  FMUL.FTZ R62, R2.reuse, R194 ;  /* 0x000000c2023e7220 */ /* 0x040fe40000410000 */
[----:B--2---:R-:W-:Y:S02]  /*19fb0*/  FFMA.FTZ R12, R59, c[0x0][0x23c], -R75 ;  /* 0x00008f003b0c7a23 */ /* 0x004fe4000001084b */
[----:B------:R-:W-:Y:S03]  /*19fc0*/  FMUL.FTZ R59, R2, R191 ;  /* 0x000000bf023b7220 */ /* 0x000fe60000410000 */
[----:B------:R-:W-:Y:S01]  /*19fd0*/  MUFU.EX2 R68, R8 ;  /* 0x0000000800447308 */ /* 0x000fe20000000800 */
[----:B---3--:R-:W-:Y:S09]  /*19fe0*/  FFMA.FTZ R5, R54, c[0x0][0x23c], -R100 ;  /* 0x00008f0036057a23 */ /* 0x008ff20000010864 */
[----:B------:R2:W-:Y:S01]  /*19ff0*/  MUFU.EX2 R73, R5 ;  /* 0x0000000500497308 */ /* 0x0005e20000000800 */
[----:B-1----:R-:W-:Y:S01]  /*1a000*/  FFMA.FTZ R4, R31, c[0x0][0x23c], -R97 ;  /* 0x00008f001f047a23 */ /* 0x002fe20000010861 */
[----:B----4-:R-:W-:Y:S01]  /*1a010*/  F2FP.BF16.PACK_AB R77, R225, R249 ;  /* 0x000000f9e14d723e */ /* 0x010fe200000010ff */
[----:B------:R-:W-:Y:S07]  /*1a020*/  FMUL.FTZ R31, R2, R163 ;  /* 0x000000a3021f7220 */ /* 0x000fee0000410000 */
[----:B------:R1:W3:Y:S10]  /*1a030*/  MUFU.EX2 R133, R4 ;  /* 0x0000000400857308 */ /* 0x0002f40000000800 */
[----:B------:R4:W-:Y:S01]  /*1a040*/  MUFU.EX2 R16, R6 ;  /* 0x0000000600107308 */ /* 0x0009e20000000800 */
[----:B--2---:R-:W-:Y:S09]  /*1a050*/  FMUL.FTZ R5, R70, R141 ;  /* 0x0000008d46057220 */ /* 0x004ff20000410000 */
[----:B------:R-:W2:Y:S01]  /*1a060*/  MUFU.EX2 R0, R0 ;  /* 0x0000000000007308 */ /* 0x000ea20000000800 */
[--C-:B-1----:R-:W-:Y:S01]  /*1a070*/  FFMA.FTZ R4, R37, c[0x0][0x23c], -R96.reuse ;  /* 0x00008f0025047a23 */ /* 0x102fe20000010860 */
[----:B---3--:R-:W-:Y:S08]  /*1a080*/  F2FP.BF16.PACK_AB R79, R224, R133 ;  /* 0x00000085e04f723e */ /* 0x008ff000000010ff */
[----:B------:R1:W3:Y:S01]  /*1a090*/  MUFU.EX2 R248, R4 ;  /* 0x0000000400f87308 */ /* 0x0002e20000000800 */
[----:B----4-:R-:W-:Y:S09]  /*1a0a0*/  FMUL.FTZ R6, R69, R142 ;  /* 0x0000008e45067220 */ /* 0x010ff20000410000 */
[----:B------:R4:W-:Y:S01]  /*1a0b0*/  MUFU.EX2 R13, R12 ;  /* 0x0000000c000d7308 */ /* 0x0009e20000000800 */
[----:B--2---:R-:W-:Y:S09]  /*1a0c0*/  FMUL.FTZ R57, R0, R189 ;  /* 0x000000bd00397220 */ /* 0x004ff20000410000 */
[----:B------:R2:W-:Y:S01]  /*1a0d0*/  MUFU.EX2 R139, R17 ;  /* 0x00000011008b7308 */ /* 0x0005e20000000800 */
[--C-:B-1----:R-:W-:Y:S01]  /*1a0e0*/  FFMA.FTZ R4, R36, c[0x0][0x23c], -R96.reuse ;  /* 0x00008f0024047a23 */ /* 0x102fe20000010860 */
[----:B---3--:R-:W-:Y:S01]  /*1a0f0*/  F2FP.BF16.PACK_AB R65, R248, R246 ;  /* 0x000000f6f841723e */ /* 0x008fe200000010ff */
[----:B------:R-:W1:Y:S07]  /*1a100*/  LDSM.16.MT88.4 R36, [R232+0x8000] ;  /* 0x00800000e824783b */ /* 0x000e6e0000004200 */
[----:B------:R3:W-:Y:S01]  /*1a110*/  MUFU.EX2 R135, R4 ;  /* 0x0000000400877308 */ /* 0x0007e20000000800 */
[----:B----4-:R-:W-:Y:S09]  /*1a120*/  FMUL.FTZ R12, R0, R144 ;  /* 0x00000090000c7220 */ /* 0x010ff20000410000 */
[----:B------:R-:W-:Y:S01]  /*1a130*/  MUFU.EX2 R128, R128 ;  /* 0x0000008000807308 */ /* 0x000fe20000000800 */
[----:B--2---:R-:W-:Y:S01]  /*1a140*/  FMUL.FTZ R17, R70, R149 ;  /* 0x0000009546117220 */ /* 0x004fe20000410000 */
[----:B------:R-:W-:Y:S08]  /*1a150*/  MOV R149, R224 ;  /* 0x000000e000957202 */ /* 0x000ff00000000f00 */
[----:B------:R-:W-:Y:S01]  /*1a160*/  MUFU.EX2 R130, R130 ;  /* 0x0000008200827308 */ /* 0x000fe20000000800 */
[----:B---3--:R-:W-:Y:S02]  /*1a170*/  FFMA.FTZ R4, R35, c[0x0][0x23c], -R96 ;  /* 0x00008f0023047a23 */ /* 0x008fe40000010860 */
[----:B------:R-:W-:Y:S07]  /*1a180*/  FMUL.FTZ R35, R69, R167 ;  /* 0x000000a745237220 */ /* 0x000fee0000410000 */
[----:B------:R2:W3:Y:S10]  /*1a190*/  MUFU.EX2 R233, R4 ;  /* 0x0000000400e97308 */ /* 0x0004f40000000800 */
[----:B------:R-:W-:Y:S01]  /*1a1a0*/  MUFU.EX2 R131, R131 ;  /* 0x0000008300837308 */ /* 0x000fe20000000800 */
[----:B--2---:R-:W-:Y:S01]  /*1a1b0*/  FFMA.FTZ R4, R44, c[0x0][0x23c], -R100 ;  /* 0x00008f002c047a23 */ /* 0x004fe20000010864 */
[----:B---3--:R-:W-:Y:S08]  /*1a1c0*/  MOV R44, R233 ;  /* 0x000000e9002c7202 */ /* 0x008ff00000000f00 */
[----:B------:R2:W-:Y:S01]  /*1a1d0*/  MUFU.EX2 R233, R7 ;  /* 0x0000000700e97308 */ /* 0x0005e20000000800 */
[----:B------:R-:W-:Y:S02]  /*1a1e0*/  MOV R151, R44 ;  /* 0x0000002c00977202 */ /* 0x000fe40000000f00 */
[----:B------:R-:W-:Y:S01]  /*1a1f0*/  F2FP.BF16.PACK_AB R67, R44, R135 ;  /* 0x000000872c43723e */ /* 0x000fe200000010ff */
[----:B------:R-:W-:Y:S06]  /*1a200*/  FFMA.FTZ R44, R84, c[0x0][0x23c], -R96 ;  /* 0x00008f00542c7a23 */ /* 0x000fec0000010860 */
[----:B------:R3:W-:Y:S01]  /*1a210*/  MUFU.EX2 R9, R4 ;  /* 0x0000000400097308 */ /* 0x0007e20000000800 */
[--C-:B--2---:R-:W-:Y:S02]  /*1a220*/  FFMA.FTZ R7, R58, c[0x0][0x23c], -R75.reuse ;  /* 0x00008f003a077a23 */ /* 0x104fe4000001084b */
[C---:B------:R-:W-:Y:S07]  /*1a230*/  FMUL.FTZ R58, R2.reuse, R190 ;  /* 0x000000be023a7220 */ /* 0x040fee0000410000 */
[----:B------:R2:W-:Y:S01]  /*1a240*/  MUFU.EX2 R141, R7 ;  /* 0x00000007008d7308 */ /* 0x0005e20000000800 */
[--C-:B---3--:R-:W-:Y:S02]  /*1a250*/  FFMA.FTZ R4, R43, c[0x0][0x23c], -R100.reuse ;  /* 0x00008f002b047a23 */ /* 0x108fe40000010864 */
[----:B------:R-:W-:Y:S07]  /*1a260*/  FMUL.FTZ R43, R2, R175 ;  /* 0x000000af022b7220 */ /* 0x000fee0000410000 */
[----:B------:R3:W-:Y:S01]  /*1a270*/  MUFU.EX2 R132, R4 ;  /* 0x0000000400847308 */ /* 0x0007e20000000800 */
[----:B--2---:R-:W-:Y:S09]  /*1a280*/  FMUL.FTZ R7, R69, R143 ;  /* 0x0000008f45077220 */ /* 0x004ff20000410000 */
[----:B------:R2:W-:Y:S01]  /*1a290*/  MUFU.EX2 R143, R60 ;  /* 0x0000003c008f7308 */ /* 0x0005e20000000800 */
[----:B---3--:R-:W-:Y:S02]  /*1a2a0*/  FFMA.FTZ R4, R41, c[0x0][0x23c], -R100 ;  /* 0x00008f0029047a23 */ /* 0x008fe40000010864 */
[----:B------:R-:W-:Y:S07]  /*1a2b0*/  FMUL.FTZ R41, R0, R173 ;  /* 0x000000ad00297220 */ /* 0x000fee0000410000 */
[----:B------:R3:W4:Y:S01]  /*1a2c0*/  MUFU.EX2 R26, R4 ;  /* 0x00000004001a7308 */ /* 0x0007220000000800 */
[--C-:B--2---:R-:W-:Y:S02]  /*1a2d0*/  FFMA.FTZ R60, R89, c[0x0][0x23c], -R75.reuse ;  /* 0x00008f00593c7a23 */ /* 0x104fe4000001084b */
[----:B---3--:R-:W-:Y:S01]  /*1a2e0*/  FFMA.FTZ R4, R40, c[0x0][0x23c], -R75 ;  /* 0x00008f0028047a23 */ /* 0x008fe2000001084b */
[----:B----4-:R2:W-:Y:S01]  /*1a2f0*/  STL [R1+0x7c], R26 ;  /* 0x00007c1a01007387 */ /* 0x0105e20000100800 */
[----:B------:R-:W-:Y:S01]  /*1a300*/  F2FP.BF16.PACK_AB R66, R26, R132 ;  /* 0x000000841a42723e */ /* 0x000fe200000010ff */
[--C-:B------:R-:W-:Y:S04]  /*1a310*/  FFMA.FTZ R40, R82, c[0x0][0x23c], -R96.reuse ;  /* 0x00008f0052287a23 */ /* 0x100fe80000010860 */
[----:B------:R3:W-:Y:S01]  /*1a320*/  MUFU.EX2 R239, R4 ;  /* 0x0000000400ef7308 */ /* 0x0007e20000000800 */
[----:B--2---:R-:W-:Y:S01]  /*1a330*/  MOV R26, R14 ;  /* 0x0000000e001a7202 */ /* 0x004fe20000000f00 */
[C---:B------:R-:W-:Y:S02]  /*1a340*/  FMUL.FTZ R14, R2.reuse, R146 ;  /* 0x00000092020e7220 */ /* 0x040fe40000410000 */
[--C-:B---3--:R-:W-:Y:S01]  /*1a350*/  FFMA.FTZ R4, R47, c[0x0][0x23c], -R97.reuse ;  /* 0x00008f002f047a23 */ /* 0x108fe20000010861 */
[----:B------:R-:W-:Y:S01]  /*1a360*/  MOV R47, R28 ;  /* 0x0000001c002f7202 */ /* 0x000fe20000000f00 */
[----:B------:R-:W-:Y:S04]  /*1a370*/  FFMA.FTZ R28, R63, c[0x0][0x23c], -R97 ;  /* 0x00008f003f1c7a23 */ /* 0x000fe80000010861 */
[----:B------:R2:W-:Y:S01]  /*1a380*/  MUFU.EX2 R238, R4 ;  /* 0x0000000400ee7308 */ /* 0x0005e20000000800 */
[----:B------:R-:W-:Y:S01]  /*1a390*/  FMUL.FTZ R63, R2, R195 ;  /* 0x000000c3023f7220 */ /* 0x000fe20000410000 */
[----:B------:R-:W-:Y:S01]  /*1a3a0*/  MOV R195, R106 ;  /* 0x0000006a00c37202 */ /* 0x000fe20000000f00 */
[----:B------:R-:W-:Y:S02]  /*1a3b0*/  FFMA.FTZ R106, R117, c[0x0][0x23c], -R75 ;  /* 0x00008f00756a7a23 */ /* 0x000fe4000001084b */
[--C-:B--2---:R-:W-:Y:S01]  /*1a3c0*/  FFMA.FTZ R4, R46, c[0x0][0x23c], -R97.reuse ;  /* 0x00008f002e047a23 */ /* 0x104fe20000010861 */
[----:B------:R-:W-:Y:S01]  /*1a3d0*/  MOV R46, R9 ;  /* 0x00000009002e7202 */ /* 0x000fe20000000f00 */
[----:B------:R-:W-:Y:S03]  /*1a3e0*/  FMUL.FTZ R9, R0, R137 ;  /* 0x0000008900097220 */ /* 0x000fe60000410000 */
[----:B------:R2:W-:Y:S01]  /*1a3f0*/  MUFU.EX2 R234, R4 ;  /* 0x0000000400ea7308 */ /* 0x0005e20000000800 */
[----:B------:R-:W-:Y:S09]  /*1a400*/  F2FP.BF16.PACK_AB R64, R46, R101 ;  /* 0x000000652e40723e */ /* 0x000ff200000010ff */
[----:B------:R3:W-:Y:S01]  /*1a410*/  MUFU.EX2 R137, R33 ;  /* 0x0000002100897308 */ /* 0x0007e20000000800 */
[----:B--2---:R-:W-:Y:S01]  /*1a420*/  FFMA.FTZ R4, R45, c[0x0][0x23c], -R97 ;  /* 0x00008f002d047a23 */ /* 0x004fe20000010861 */
[----:B------:R-:W-:Y:S01]  /*1a430*/  MOV R45, R29 ;  /* 0x0000001d002d7202 */ /* 0x000fe20000000f00 */
[C---:B------:R-:W-:Y:S07]  /*1a440*/  FMUL.FTZ R29, R0.reuse, R161 ;  /* 0x000000a1001d7220 */ /* 0x040fee0000410000 */
[----:B------:R2:W4:Y:S01]  /*1a450*/  MUFU.EX2 R18, R4 ;  /* 0x0000000400127308 */ /* 0x0005220000000800 */
[----:B------:R-:W-:Y:S01]  /*1a460*/  MOV R166, R45 ;  /* 0x0000002d00a67202 */ /* 0x000fe20000000f00 */
[----:B------:R-:W-:Y:S01]  /*1a470*/  FMUL.FTZ R45, R0, R177 ;  /* 0x000000b1002d7220 */ /* 0x000fe20000410000 */
[----:B------:R-:W-:Y:S01]  /*1a480*/  MOV R177, R95 ;  /* 0x0000005f00b17202 */ /* 0x000fe20000000f00 */
[C---:B---3--:R-:W-:Y:S01]  /*1a490*/  FMUL.FTZ R33, R70.reuse, R165 ;  /* 0x000000a546217220 */ /* 0x048fe20000410000 */
[----:B------:R-:W-:Y:S01]  /*1a4a0*/  MOV R165, R48 ;  /* 0x0000003000a57202 */ /* 0x000fe20000000f00 */
[----:B------:R-:W-:Y:S01]  /*1a4b0*/  FMUL.FTZ R48, R70, R180 ;  /* 0x000000b446307220 */ /* 0x000fe20000410000 */
[----:B------:R-:W-:Y:S02]  /*1a4c0*/  MOV R180, R227 ;  /* 0x000000e300b47202 */ /* 0x000fe40000000f00 */
[----:B------:R-:W-:Y:S02]  /*1a4d0*/  MOV R194, R165 ;  /* 0x000000a500c27202 */ /* 0x000fe40000000f00 */
[----:B------:R-:W-:Y:S01]  /*1a4e0*/  MOV R165, R135 ;  /* 0x0000008700a57202 */ /* 0x000fe20000000f00 */
[--C-:B--2---:R-:W-:Y:S01]  /*1a4f0*/  FFMA.FTZ R4, R52, c[0x0][0x23c], -R96.reuse ;  /* 0x00008f0034047a23 */ /* 0x104fe20000010860 */
[----:B----4-:R-:W-:Y:S01]  /*1a500*/  MOV R144, R18 ;  /* 0x0000001200907202 */ /* 0x010fe20000000f00 */
[----:B------:R-:W-:Y:S01]  /*1a510*/  FMUL.FTZ R18, R69, R150 ;  /* 0x0000009645127220 */ /* 0x000fe20000410000 */
[----:B------:R-:W-:Y:S01]  /*1a520*/  MOV R150, R241 ;  /* 0x000000f100967202 */ /* 0x000fe20000000f00 */
[----:B------:R2:W-:Y:S02]  /*1a530*/  MUFU.EX2 R71, R4 ;  /* 0x0000000400477308 */ /* 0x0005e40000000800 */
[--C-:B--2---:R-:W-:Y:S01]  /*1a540*/  FFMA.FTZ R4, R51, c[0x0][0x23c], -R96.reuse ;  /* 0x00008f0033047a23 */ /* 0x104fe20000010860 */
[----:B------:R-:W-:Y:S01]  /*1a550*/  MOV R51, R26 ;  /* 0x0000001a00337202 */ /* 0x000fe20000000f00 */
[----:B------:R-:W-:Y:S06]  /*1a560*/  FMUL.FTZ R26, R2, R158 ;  /* 0x0000009e021a7220 */ /* 0x000fec0000410000 */
[----:B------:R2:W-:Y:S01]  /*1a570*/  MUFU.EX2 R240, R4 ;  /* 0x0000000400f07308 */ /* 0x0005e20000000800 */
[----:B------:R-:W-:Y:S01]  /*1a580*/  MOV R167, R51 ;  /* 0x0000003300a77202 */ /* 0x000fe20000000f00 */
[----:B------:R-:W-:Y:S08]  /*1a590*/  FMUL.FTZ R51, R69, R183 ;  /* 0x000000b745337220 */ /* 0x000ff00000410000 */
[----:B------:R3:W-:Y:S10]  /*1a5a0*/  MUFU.EX2 R158, R40 ;  /* 0x00000028009e7308 */ /* 0x0007f40000000800 */
[----:B------:R4:W-:Y:S01]  /*1a5b0*/  MUFU.EX2 R183, R60 ;  /* 0x0000003c00b77308 */ /* 0x0009e20000000800 */
[--C-:B--2---:R-:W-:Y:S01]  /*1a5c0*/  FFMA.FTZ R4, R50, c[0x0][0x23c], -R96.reuse ;  /* 0x00008f0032047a23 */ /* 0x104fe20000010860 */
[----:B------:R-:W-:Y:S01]  /*1a5d0*/  MOV R50, R27 ;  /* 0x0000001b00327202 */ /* 0x000fe20000000f00 */
[----:B------:R-:W-:Y:S07]  /*1a5e0*/  FMUL.FTZ R27, R2, R159 ;  /* 0x0000009f021b7220 */ /* 0x000fee0000410000 */
[----:B------:R2:W-:Y:S01]  /*1a5f0*/  MUFU.EX2 R236, R4 ;  /* 0x0000000400ec7308 */ /* 0x0005e20000000800 */
[C---:B---3--:R-:W-:Y:S01]  /*1a600*/  FMUL.FTZ R40, R0.reuse, R172 ;  /* 0x000000ac00287220 */ /* 0x048fe20000410000 */
[----:B------:R-:W-:Y:S08]  /*1a610*/  MOV R172, R223 ;  /* 0x000000df00ac7202 */ /* 0x000ff00000000f00 */
[----:B------:R3:W-:Y:S01]  /*1a620*/  MUFU.EX2 R159, R28 ;  /* 0x0000001c009f7308 */ /* 0x0007e20000000800 */
[C---:B----4-:R-:W-:Y:S02]  /*1a630*/  FMUL.FTZ R60, R0.reuse, R192 ;  /* 0x000000c0003c7220 */ /* 0x050fe40000410000 */
[----:B--2---:R-:W-:Y:S01]  /*1a640*/  FFMA.FTZ R4, R49, c[0x0][0x23c], -R96 ;  /* 0x00008f0031047a23 */ /* 0x004fe20000010860 */
[----:B------:R-:W-:Y:S01]  /*1a650*/  MOV R49, R25 ;  /* 0x0000001900317202 */ /* 0x000fe20000000f00 */
[C---:B------:R-:W-:Y:S05]  /*1a660*/  FMUL.FTZ R25, R0.reuse, R157 ;  /* 0x0000009d00197220 */ /* 0x040fea0000410000 */
[----:B------:R2:W-:Y:S01]  /*1a670*/  MUFU.EX2 R228, R4 ;  /* 0x0000000400e47308 */ /* 0x0005e20000000800 */
[----:B------:R-:W-:Y:S01]  /*1a680*/  MOV R173, R49 ;  /* 0x0000003100ad7202 */ /* 0x000fe20000000f00 */
[--C-:B------:R-:W-:Y:S02]  /*1a690*/  FFMA.FTZ R49, R85, c[0x0][0x23c], -R100.reuse ;  /* 0x00008f0055317a23 */ /* 0x100fe40000010864 */
[C---:B---3--:R-:W-:Y:S06]  /*1a6a0*/  FMUL.FTZ R28, R0.reuse, R160 ;  /* 0x000000a0001c7220 */ /* 0x048fec0000410000 */
[----:B------:R3:W-:Y:S01]  /*1a6b0*/  MUFU.EX2 R157, R44 ;  /* 0x0000002c009d7308 */ /* 0x0007e20000000800 */
[--C-:B--2---:R-:W-:Y:S09]  /*1a6c0*/  FFMA.FTZ R4, R53, c[0x0][0x23c], -R100.reuse ;  /* 0x00008f0035047a23 */ /* 0x104ff20000010864 */
[----:B------:R2:W-:Y:S01]  /*1a6d0*/  MUFU.EX2 R237, R4 ;  /* 0x0000000400ed7308 */ /* 0x0005e20000000800 */
[----:B---3--:R-:W-:Y:S01]  /*1a6e0*/  FMUL.FTZ R44, R0, R176 ;  /* 0x000000b0002c7220 */ /* 0x008fe20000410000 */
[----:B------:R-:W-:Y:S01]  /*1a6f0*/  MOV R176, R94 ;  /* 0x0000005e00b07202 */ /* 0x000fe20000000f00 */
[--C-:B--2---:R-:W-:Y:S02]  /*1a700*/  FFMA.FTZ R4, R55, c[0x0][0x23c], -R100.reuse ;  /* 0x00008f0037047a23 */ /* 0x104fe40000010864 */
[----:B------:R-:W2:Y:S05]  /*1a710*/  LDSM.16.MT88.4 R52, [R230+0x8000] ;  /* 0x00800000e634783b */ /* 0x000eaa0000004200 */
[----:B------:R3:W4:Y:S02]  /*1a720*/  MUFU.EX2 R15, R4 ;  /* 0x00000004000f7308 */ /* 0x0007240000000800 */
[----:B---3--:R-:W-:Y:S01]  /*1a730*/  FFMA.FTZ R4, R56, c[0x0][0x23c], -R75 ;  /* 0x00008f0038047a23 */ /* 0x008fe2000001084b */
[----:B----4-:R-:W-:Y:S01]  /*1a740*/  MOV R146, R15 ;  /* 0x0000000f00927202 */ /* 0x010fe20000000f00 */
[----:B------:R-:W-:Y:S01]  /*1a750*/  FMUL.FTZ R15, R2, R147 ;  /* 0x00000093020f7220 */ /* 0x000fe20000410000 */
[----:B------:R-:W-:Y:S05]  /*1a760*/  MOV R147, R13 ;  /* 0x0000000d00937202 */ /* 0x000fea0000000f00 */
[----:B------:R3:W4:Y:S01]  /*1a770*/  MUFU.EX2 R8, R4 ;  /* 0x0000000400087308 */ /* 0x0007220000000800 */
[----:B------:R-:W-:Y:S01]  /*1a780*/  FMUL.FTZ R13, R0, R145 ;  /* 0x00000091000d7220 */ /* 0x000fe20000410000 */
[----:B------:R-:W-:Y:S01]  /*1a790*/  MOV R145, R16 ;  /* 0x0000001000917202 */ /* 0x000fe20000000f00 */
[----:B------:R-:W-:Y:S01]  /*1a7a0*/  FMUL.FTZ R16, R70, R148 ;  /* 0x0000009446107220 */ /* 0x000fe20000410000 */
[----:B------:R-:W-:Y:S01]  /*1a7b0*/  MOV R148, R46 ;  /* 0x0000002e00947202 */ /* 0x000fe20000000f00 */
[C---:B------:R-:W-:Y:S01]  /*1a7c0*/  FMUL.FTZ R46, R2.reuse, R178 ;  /* 0x000000b2022e7220 */ /* 0x040fe20000410000 */
[----:B------:R-:W-:Y:S01]  /*1a7d0*/  MOV R178, R47 ;  /* 0x0000002f00b27202 */ /* 0x000fe20000000f00 */
[----:B------:R-:W-:Y:S01]  /*1a7e0*/  FMUL.FTZ R47, R2, R179 ;  /* 0x000000b3022f7220 */ /* 0x000fe20000410000 */
[----:B------:R-:W-:Y:S01]  /*1a7f0*/  MOV R179, R50 ;  /* 0x0000003200b37202 */ /* 0x000fe20000000f00 */
[----:B------:R-:W-:Y:S02]  /*1a800*/  FFMA.FTZ R56, R87, c[0x0][0x23c], -R100 ;  /* 0x00008f0057387a23 */ /* 0x000fe40000010864 */
[----:B------:R-:W-:Y:S02]  /*1a810*/  FMUL.FTZ R50, R69, R182 ;  /* 0x000000b645327220 */ /* 0x000fe40000410000 */
[----:B---3--:R-:W-:Y:S01]  /*1a820*/  FMUL.FTZ R4, R70, R140 ;  /* 0x0000008c46047220 */ /* 0x008fe20000410000 */
[----:B----4-:R-:W-:Y:S01]  /*1a830*/  MOV R142, R8 ;  /* 0x00000008008e7202 */ /* 0x010fe20000000f00 */
[----:B------:R-:W-:Y:S02]  /*1a840*/  FMUL.FTZ R8, R0, R136 ;  /* 0x0000008800087220 */ /* 0x000fe40000410000 */
[----:B------:R3:W-:Y:S03]  /*1a850*/  MUFU.EX2 R136, R49 ;  /* 0x0000003100887308 */ /* 0x0007e60000000800 */
[-C--:B------:R-:W-:Y:S08]  /*1a860*/  HMMA.16816.F32.BF16 R4, R76, R20.reuse, R4 ;  /* 0x000000144c04723c */ /* 0x080ff00000041804 */
[C---:B------:R-:W-:Y:S07]  /*1a870*/  HMMA.16816.F32.BF16 R8, R64.reuse, R20, R8 ;  /* 0x000000144008723c */ /* 0x040fee0000041808 */
[----:B------:R-:W-:Y:S01]  /*1a880*/  FFMA.FTZ R20, R61, c[0x0][0x23c], -R97 ;  /* 0x00008f003d147a23 */ /* 0x000fe20000010861 */
[-C--:B------:R-:W-:Y:S03]  /*1a890*/  HMMA.16816.F32.BF16 R12, R64, R22.reuse, R12 ;  /* 0x00000016400c723c */ /* 0x080fe6000004180c */
[----:B------:R4:W-:Y:S01]  /*1a8a0*/  MUFU.EX2 R140, R20 ;  /* 0x00000014008c7308 */ /* 0x0009e20000000800 */
[----:B------:R-:W-:Y:S01]  /*1a8b0*/  FMUL.FTZ R21, R70, R153 ;  /* 0x0000009946157220 */ /* 0x000fe20000410000 */
[----:B------:R-:W-:Y:S01]  /*1a8c0*/  MOV R153, R30 ;  /* 0x0000001e00997202 */ /* 0x000fe20000000f00 */
[----:B------:R-:W-:Y:S02]  /*1a8d0*/  FMUL.FTZ R30, R2, R162 ;  /* 0x000000a2021e7220 */ /* 0x000fe40000410000 */
[C---:B------:R-:W-:Y:S04]  /*1a8e0*/  HMMA.16816.F32.BF16 R16, R76.reuse, R22, R16 ;  /* 0x000000164c10723c */ /* 0x040fe80000041810 */
[----:B---3--:R-:W-:Y:S02]  /*1a8f0*/  FMUL.FTZ R49, R70, R181 ;  /* 0x000000b546317220 */ /* 0x008fe40000410000 */
[----:B------:R-:W-:Y:S02]  /*1a900*/  FMUL.FTZ R61, R0, R193 ;  /* 0x000000c1003d7220 */ /* 0x000fe40000410000 */
[C---:B------:R-:W-:Y:S02]  /*1a910*/  FMUL.FTZ R22, R69.reuse, R154 ;  /* 0x0000009a45167220 */ /* 0x040fe40000410000 */
[----:B------:R3:W-:Y:S02]  /*1a920*/  MUFU.EX2 R154, R24 ;  /* 0x00000018009a7308 */ /* 0x0007e40000000800 */
[----:B------:R-:W-:Y:S01]  /*1a930*/  FMUL.FTZ R23, R69, R155 ;  /* 0x0000009b45177220 */ /* 0x000fe20000410000 */
[----:B------:R-:W-:Y:S01]  /*1a940*/  MOV R155, R225 ;  /* 0x000000e1009b7202 */ /* 0x000fe20000000f00 */
[----:B------:R-:W-:Y:S02]  /*1a950*/  IMAD.MOV.U32 R181, RZ, RZ, R245 ;  /* 0x000000ffffb57224 */ /* 0x000fe400078e00f5 */
[----:B----4-:R-:W-:Y:S07]  /*1a960*/  FMUL.FTZ R20, R70, R152 ;  /* 0x0000009846147220 */ /* 0x010fee0000410000 */
[-C--:B-1----:R-:W-:Y:S03]  /*1a970*/  HMMA.16816.F32.BF16 R20, R76, R36.reuse, R20 ;  /* 0x000000244c14723c */ /* 0x082fe60000041814 */
[----:B---3--:R-:W-:Y:S02]  /*1a980*/  FMUL.FTZ R24, R0, R156 ;  /* 0x0000009c00187220 */ /* 0x008fe40000410000 */
[----:B------:R1:W-:Y:S05]  /*1a990*/  MUFU.EX2 R156, R56 ;  /* 0x00000038009c7308 */ /* 0x0003ea0000000800 */
[C---:B------:R-:W-:Y:S07]  /*1a9a0*/  HMMA.16816.F32.BF16 R24, R64.reuse, R36, R24 ;  /* 0x000000244018723c */ /* 0x040fee0000041818 */
[----:B------:R-:W-:Y:S01]  /*1a9b0*/  FFMA.FTZ R36, R81, c[0x0][0x23c], -R96 ;  /* 0x00008f0051247a23 */ /* 0x000fe20000010860 */
[-C--:B------:R-:W-:Y:S03]  /*1a9c0*/  HMMA.16816.F32.BF16 R28, R64, R38.reuse, R28 ;  /* 0x00000026401c723c */ /* 0x080fe6000004181c */
[----:B------:R3:W4:Y:S01]  /*1a9d0*/  MUFU.EX2 R138, R36 ;  /* 0x00000024008a7308 */ /* 0x0007220000000800 */
[----:B------:R-:W-:Y:S04]  /*1a9e0*/  FMUL.FTZ R37, R70, R169 ;  /* 0x000000a946257220 */ /* 0x000fe80000410000 */
[C---:B------:R-:W-:Y:S04]  /*1a9f0*/  HMMA.16816.F32.BF16 R32, R76.reuse, R38, R32 ;  /* 0x000000264c20723c */ /* 0x040fe80000041820 */
[----:B-1----:R-:W-:Y:S03]  /*1aa00*/  FMUL.FTZ R56, R0, R188 ;  /* 0x000000bc00387220 */ /* 0x002fe60000410000 */
[C---:B------:R-:W-:Y:S01]  /*1aa10*/  FMUL.FTZ R38, R69.reuse, R170 ;  /* 0x000000aa45267220 */ /* 0x040fe20000410000 */
[----:B------:R-:W-:Y:S01]  /*1aa20*/  MOV R170, R83 ;  /* 0x0000005300aa7202 */ /* 0x000fe20000000f00 */
[C---:B------:R-:W-:Y:S01]  /*1aa30*/  FMUL.FTZ R39, R69.reuse, R171 ;  /* 0x000000ab45277220 */ /* 0x040fe20000410000 */
[----:B------:R-:W1:Y:S02]  /*1aa40*/  LDSM.16.MT88.4 R80, [R231+0x8000] ;  /* 0x00800000e750783b */ /* 0x000e640000004200 */
[----:B---3--:R-:W-:Y:S01]  /*1aa50*/  FMUL.FTZ R36, R70, R168 ;  /* 0x000000a846247220 */ /* 0x008fe20000410000 */
[----:B------:R-:W-:Y:S06]  /*1aa60*/  MOV R168, R247 ;  /* 0x000000f700a87202 */ /* 0x000fec0000000f00 */
[-C--:B--2---:R-:W-:Y:S08]  /*1aa70*/  HMMA.16816.F32.BF16 R36, R76, R52.reuse, R36 ;  /* 0x000000344c24723c */ /* 0x084ff00000041824 */
[C---:B------:R-:W-:Y:S07]  /*1aa80*/  HMMA.16816.F32.BF16 R40, R64.reuse, R52, R40 ;  /* 0x000000344028723c */ /* 0x040fee0000041828 */
[----:B------:R-:W-:Y:S01]  /*1aa90*/  FFMA.FTZ R52, R86, c[0x0][0x23c], -R100 ;  /* 0x00008f0056347a23 */ /* 0x000fe20000010864 */
[-C--:B------:R-:W-:Y:S01]  /*1aaa0*/  HMMA.16816.F32.BF16 R44, R64, R54.reuse, R44 ;  /* 0x00000036402c723c */ /* 0x080fe2000004182c */
[----:B------:R-:W2:Y:S02]  /*1aab0*/  LDSM.16.MT88.4 R84, [R229+0x8800] ;  /* 0x00880000e554783b */ /* 0x000ea40000004200 */
[----:B------:R3:W1:Y:S01]  /*1aac0*/  MUFU.EX2 R152, R52 ;  /* 0x0000003400987308 */ /* 0x0006620000000800 */
[C---:B------:R-:W-:Y:S04]  /*1aad0*/  FMUL.FTZ R53, R70.reuse, R185 ;  /* 0x000000b946357220 */ /* 0x040fe80000410000 */
[C---:B------:R-:W-:Y:S07]  /*1aae0*/  HMMA.16816.F32.BF16 R48, R76.reuse, R54, R48 ;  /* 0x000000364c30723c */ /* 0x040fee0000041830 */
[C---:B------:R-:W-:Y:S02]  /*1aaf0*/  FMUL.FTZ R54, R69.reuse, R186 ;  /* 0x000000ba45367220 */ /* 0x040fe40000410000 */
[C---:B------:R-:W-:Y:S03]  /*1ab00*/  FMUL.FTZ R55, R69.reuse, R187 ;  /* 0x000000bb45377220 */ /* 0x040fe60000410000 */
[----:B---3--:R-:W-:Y:S07]  /*1ab10*/  FMUL.FTZ R52, R70, R184 ;  /* 0x000000b846347220 */ /* 0x008fee0000410000 */
[-C--:B-1----:R-:W-:Y:S08]  /*1ab20*/  HMMA.16816.F32.BF16 R52, R76, R80.reuse, R52 ;  /* 0x000000504c34723c */ /* 0x082ff00000041834 */
[C---:B------:R-:W-:Y:S07]  /*1ab30*/  HMMA.16816.F32.BF16 R56, R64.reuse, R80, R56 ;  /* 0x000000504038723c */ /* 0x040fee0000041838 */
[--C-:B------:R-:W-:Y:S01]  /*1ab40*/  FFMA.FTZ R80, R90, c[0x0][0x23c], -R75.reuse ;  /* 0x00008f005a507a23 */ /* 0x100fe2000001084b */
[-C--:B------:R-:W-:Y:S03]  /*1ab50*/  HMMA.16816.F32.BF16 R60, R64, R82.reuse, R60 ;  /* 0x00000052403c723c */ /* 0x080fe6000004183c */
[----:B------:R1:W-:Y:S01]  /*1ab60*/  MUFU.EX2 R174, R80 ;  /* 0x0000005000ae7308 */ /* 0x0003e20000000800 */
[----:B------:R-:W-:Y:S03]  /*1ab70*/  F2FP.BF16.PACK_AB R81, R240, R71 ;  /* 0x00000047f051723e */ /* 0x000fe600000010ff */
[C---:B------:R-:W-:Y:S02]  /*1ab80*/  FMUL.FTZ R64, R70.reuse, R196 ;  /* 0x000000c446407220 */ /* 0x040fe40000410000 */
[----:B------:R-:W-:Y:S03]  /*1ab90*/  FMUL.FTZ R65, R70, R197 ;  /* 0x000000c546417220 */ /* 0x000fe60000410000 */
[C---:B------:R-:W-:Y:S02]  /*1aba0*/  FMUL.FTZ R66, R69.reuse, R198 ;  /* 0x000000c645427220 */ /* 0x040fe40000410000 */
[----:B------:R-:W-:Y:S01]  /*1abb0*/  FMUL.FTZ R67, R69, R199 ;  /* 0x000000c745437220 */ /* 0x000fe20000410000 */
[----:B------:R-:W-:Y:S06]  /*1abc0*/  F2FP.BF16.PACK_AB R199, R131, R130 ;  /* 0x0000008283c7723e */ /* 0x000fec00000010ff */
[----:B------:R-:W-:Y:S04]  /*1abd0*/  HMMA.16816.F32.BF16 R64, R76, R82, R64 ;  /* 0x000000524c40723c */ /* 0x000fe80000041840 */
[--C-:B-1----:R-:W-:Y:S03]  /*1abe0*/  FFMA.FTZ R80, R91, c[0x0][0x23c], -R75.reuse ;  /* 0x00008f005b507a23 */ /* 0x102fe6000001084b */
[----:B------:R-:W-:Y:S01]  /*1abf0*/  F2FP.BF16.PACK_AB R76, R239, R68 ;  /* 0x00000044ef4c723e */ /* 0x000fe200000010ff */
[----:B------:R-:W1:Y:S01]  /*1ac00*/  LDSM.16.MT88.4 R88, [R232+0x8800] ;  /* 0x00880000e858783b */ /* 0x000e620000004200 */
[----:B------:R-:W-:Y:S01]  /*1ac10*/  F2FP.BF16.PACK_AB R78, R145, R235 ;  /* 0x000000eb914e723e */ /* 0x000fe200000010ff */
[----:B------:R3:W-:Y:S02]  /*1ac20*/  MUFU.EX2 R184, R80 ;  /* 0x0000005000b87308 */ /* 0x0007e40000000800 */
[----:B------:R-:W-:Y:S02]  /*1ac30*/  F2FP.BF16.PACK_AB R77, R238, R72 ;  /* 0x00000048ee4d723e */ /* 0x000fe400000010ff */
[----:B------:R-:W-:Y:S02]  /*1ac40*/  F2FP.BF16.PACK_AB R79, R144, R234 ;  /* 0x000000ea904f723e */ /* 0x000fe400000010ff */
[----:B------:R-:W-:Y:S02]  /*1ac50*/  F2FP.BF16.PACK_AB R83, R228, R236 ;  /* 0x000000ece453723e */ /* 0x000fe400000010ff */
[----:B------:R-:W-:Y:S03]  /*1ac60*/  F2FP.BF16.PACK_AB R82, R146, R233 ;  /* 0x000000e99252723e */ /* 0x000fe600000010ff */
[-C--:B--2---:R-:W-:Y:S03]  /*1ac70*/  HMMA.16816.F32.BF16 R4, R76, R84.reuse, R4 ;  /* 0x000000544c04723c */ /* 0x084fe60000041804 */
[----:B---3--:R-:W-:Y:S02]  /*1ac80*/  FFMA.FTZ R80, R92, c[0x0][0x23c], -R75 ;  /* 0x00008f005c507a23 */ /* 0x008fe4000001084b */
[--C-:B------:R-:W-:Y:S02]  /*1ac90*/  FFMA.FTZ R92, R121, c[0x0][0x23c], -R97.reuse ;  /* 0x00008f00795c7a23 */ /* 0x100fe40000010861 */
[----:B------:R2:W-:Y:S10]  /*1aca0*/  MUFU.EX2 R185, R80 ;  /* 0x0000005000b97308 */ /* 0x0005f40000000800 */
[----:B------:R3:W-:Y:S01]  /*1acb0*/  MUFU.EX2 R163, R92 ;  /* 0x0000005c00a37308 */ /* 0x0007e20000000800 */
[----:B--2---:R-:W-:Y:S07]  /*1acc0*/  F2FP.BF16.PACK_AB R80, R237, R73 ;  /* 0x00000049ed50723e */ /* 0x004fee00000010ff */
[C---:B------:R-:W-:Y:S01]  /*1acd0*/  HMMA.16816.F32.BF16 R8, R80.reuse, R84, R8 ;  /* 0x000000545008723c */ /* 0x040fe20000041808 */
[----:B---3--:R-:W2:Y:S06]  /*1ace0*/  LDSM.16.MT88.4 R92, [R230+0x8800] ;  /* 0x00880000e65c783b */ /* 0x008eac0000004200 */
[--C-:B------:R-:W-:Y:S01]  /*1acf0*/  FFMA.FTZ R84, R124, c[0x0][0x23c], -R97.reuse ;  /* 0x00008f007c547a23 */ /* 0x100fe20000010861 */
[-C--:B------:R-:W-:Y:S03]  /*1ad00*/  HMMA.16816.F32.BF16 R12, R80, R86.reuse, R12 ;  /* 0x00000056500c723c */ /* 0x080fe6000004180c */
[----:B------:R3:W-:Y:S05]  /*1ad10*/  MUFU.EX2 R169, R84 ;  /* 0x0000005400a97308 */ /* 0x0007ea0000000800 */
[C---:B------:R-:W-:Y:S08]  /*1ad20*/  HMMA.16816.F32.BF16 R16, R76.reuse, R86, R16 ;  /* 0x000000564c10723c */ /* 0x040ff00000041810 */
[-C--:B-1----:R-:W-:Y:S08]  /*1ad30*/  HMMA.16816.F32.BF16 R20, R76, R88.reuse, R20 ;  /* 0x000000584c14723c */ /* 0x082ff00000041814 */
[C---:B------:R-:W-:Y:S04]  /*1ad40*/  HMMA.16816.F32.BF16 R24, R80.reuse, R88, R24 ;  /* 0x000000585018723c */ /* 0x040fe80000041818 */
[--C-:B---3--:R-:W-:Y:S03]  /*1ad50*/  FFMA.FTZ R84, R125, c[0x0][0x23c], -R97.reuse ;  /* 0x00008f007d547a23 */ /* 0x108fe60000010861 */
[----:B------:R-:W-:Y:S01]  /*1ad60*/  FFMA.FTZ R88, R200, c[0x0][0x23c], -R96 ;  /* 0x00008f00c8587a23 */ /* 0x000fe20000010860 */
[-C--:B------:R-:W-:Y:S01]  /*1ad70*/  HMMA.16816.F32.BF16 R28, R80, R90.reuse, R28 ;  /* 0x0000005a501c723c */ /* 0x080fe2000004181c */
[----:B------:R1:W-:Y:S07]  /*1ad80*/  MUFU.EX2 R175, R84 ;  /* 0x0000005400af7308 */ /* 0x0003ee0000000800 */
[C---:B------:R-:W-:Y:S03]  /*1ad90*/  HMMA.16816.F32.BF16 R32, R76.reuse, R90, R32 ;  /* 0x0000005a4c20723c */ /* 0x040fe60000041820 */
[----:B------:R3:W-:Y:S05]  /*1ada0*/  MUFU.EX2 R161, R88 ;  /* 0x0000005800a17308 */ /* 0x0007ea0000000800 */
[-C--:B--2---:R-:W-:Y:S08]  /*1adb0*/  HMMA.16816.F32.BF16 R36, R76, R92.reuse, R36 ;  /* 0x0000005c4c24723c */ /* 0x084ff00000041824 */
[C---:B------:R-:W-:Y:S04]  /*1adc0*/  HMMA.16816.F32.BF16 R40, R80.reuse, R92, R40 ;  /* 0x0000005c5028723c */ /* 0x040fe80000041828 */
[----:B-1----:R-:W-:Y:S03]  /*1add0*/  FFMA.FTZ R84, R126, c[0x0][0x23c], -R97 ;  /* 0x00008f007e547a23 */ /* 0x002fe60000010861 */
[----:B------:R-:W-:Y:S01]  /*1ade0*/  FFMA.FTZ R92, R205, c[0x0][0x23c], -R100 ;  /* 0x00008f00cd5c7a23 */ /* 0x000fe20000010864 */
[-C--:B------:R-:W-:Y:S01]  /*1adf0*/  HMMA.16816.F32.BF16 R44, R80, R94.reuse, R44 ;  /* 0x0000005e502c723c */ /* 0x080fe2000004182c */
[----:B------:R1:W2:Y:S03]  /*1ae00*/  MUFU.EX2 R182, R84 ;  /* 0x0000005400b67308 */ /* 0x0002a60000000800 */
[--C-:B---3--:R-:W-:Y:S04]  /*1ae10*/  FFMA.FTZ R88, R201, c[0x0][0x23c], -R96.reuse ;  /* 0x00008f00c9587a23 */ /* 0x108fe80000010860 */
[C---:B------:R-:W-:Y:S03]  /*1ae20*/  HMMA.16816.F32.BF16 R48, R76.reuse, R94, R48 ;  /* 0x0000005e4c30723c */ /* 0x040fe60000041830 */
[----:B------:R3:W-:Y:S10]  /*1ae30*/  MUFU.EX2 R247, R88 ;  /* 0x0000005800f77308 */ /* 0x0007f40000000800 */
[----:B------:R2:W-:Y:S01]  /*1ae40*/  MUFU.EX2 R171, R92 ;  /* 0x0000005c00ab7308 */ /* 0x0005e20000000800 */
[--C-:B-1----:R-:W-:Y:S09]  /*1ae50*/  FFMA.FTZ R84, R127, c[0x0][0x23c], -R96.reuse ;  /* 0x00008f007f547a23 */ /* 0x102ff20000010860 */
[----:B------:R1:W1:Y:S01]  /*1ae60*/  MUFU.EX2 R162, R84 ;  /* 0x0000005400a27308 */ /* 0x0002620000000800 */
[----:B---3--:R-:W-:Y:S09]  /*1ae70*/  FFMA.FTZ R88, R202, c[0x0][0x23c], -R96 ;  /* 0x00008f00ca587a23 */ /* 0x008ff20000010860 */
[----:B------:R3:W3:Y:S01]  /*1ae80*/  MUFU.EX2 R245, R88 ;  /* 0x0000005800f57308 */ /* 0x0006e20000000800 */
[--C-:B--2---:R-:W-:Y:S09]  /*1ae90*/  FFMA.FTZ R92, R206, c[0x0][0x23c], -R100.reuse ;  /* 0x00008f00ce5c7a23 */ /* 0x104ff20000010864 */
[----:B------:R2:W2:Y:S01]  /*1aea0*/  MUFU.EX2 R241, R92 ;  /* 0x0000005c00f17308 */ /* 0x0004a20000000800 */
[----:B-1----:R-:W1:Y:S01]  /*1aeb0*/  LDSM.16.MT88.4 R84, [R231+0x8800] ;  /* 0x00880000e754783b */ /* 0x002e620000004200 */
[--C-:B---3--:R-:W-:Y:S08]  /*1aec0*/  FFMA.FTZ R88, R203, c[0x0][0x23c], -R100.reuse ;  /* 0x00008f00cb587a23 */ /* 0x108ff00000010864 */
[----:B------:R3:W-:Y:S01]  /*1aed0*/  MUFU.EX2 R160, R88 ;  /* 0x0000005800a07308 */ /* 0x0007e20000000800 */
[--C-:B--2---:R-:W-:Y:S09]  /*1aee0*/  FFMA.FTZ R92, R210, c[0x0][0x23c], -R75.reuse ;  /* 0x00008f00d25c7a23 */ /* 0x104ff2000001084b */
[----:B------:R2:W-:Y:S01]  /*1aef0*/  MUFU.EX2 R210, R92 ;  /* 0x0000005c00d27308 */ /* 0x0005e20000000800 */
[----:B---3--:R-:W-:Y:S01]  /*1af00*/  FFMA.FTZ R88, R204, c[0x0][0x23c], -R100 ;  /* 0x00008f00cc587a23 */ /* 0x008fe20000010864 */
[-C--:B-1----:R-:W-:Y:S08]  /*1af10*/  HMMA.16816.F32.BF16 R52, R76, R84.reuse, R52 ;  /* 0x000000544c34723c */ /* 0x082ff00000041834 */
[----:B------:R1:W3:Y:S01]  /*1af20*/  MUFU.EX2 R227, R88 ;  /* 0x0000005800e37308 */ /* 0x0002e20000000800 */
[C---:B------:R-:W-:Y:S01]  /*1af30*/  HMMA.16816.F32.BF16 R56, R80.reuse, R84, R56 ;  /* 0x000000545038723c */ /* 0x040fe20000041838 */
[----:B--2---:R-:W-:Y:S06]  /*1af40*/  LDSM.16.MT88.4 R92, [R230+0x9000] ;  /* 0x00900000e65c783b */ /* 0x004fec0000004200 */
[--C-:B------:R-:W-:Y:S01]  /*1af50*/  FFMA.FTZ R84, R207, c[0x0][0x23c], -R75.reuse ;  /* 0x00008f00cf547a23 */ /* 0x100fe2000001084b */
[-C--:B------:R-:W-:Y:S03]  /*1af60*/  HMMA.16816.F32.BF16 R60, R80, R86.reuse, R60 ;  /* 0x00000056503c723c */ /* 0x080fe6000004183c */
[----:B------:R2:W-:Y:S04]  /*1af70*/  MUFU.EX2 R225, R84 ;  /* 0x0000005400e17308 */ /* 0x0005e80000000800 */
[--C-:B------:R-:W-:Y:S01]  /*1af80*/  FFMA.FTZ R80, R208, c[0x0][0x23c], -R75.reuse ;  /* 0x00008f00d0507a23 */ /* 0x100fe2000001084b */
[----:B------:R-:W-:Y:S01]  /*1af90*/  HMMA.16816.F32.BF16 R64, R76, R86, R64 ;  /* 0x000000564c40723c */ /* 0x000fe20000041840 */
[----:B-1----:R-:W1:Y:S03]  /*1afa0*/  LDSM.16.MT88.4 R88, [R229+0x9000] ;  /* 0x00900000e558783b */ /* 0x002e660000004200 */
[----:B----4-:R-:W-:Y:S01]  /*1afb0*/  F2FP.BF16.PACK_AB R81, R138, R137 ;  /* 0x000000898a51723e */ /* 0x010fe200000010ff */
[----:B------:R4:W-:Y:S01]  /*1afc0*/  MUFU.EX2 R224, R80 ;  /* 0x0000005000e07308 */ /* 0x0009e20000000800 */
[----:B------:R-:W-:Y:S02]  /*1afd0*/  F2FP.BF16.PACK_AB R83, R157, R158 ;  /* 0x0000009e9d53723e */ /* 0x000fe400000010ff */
[----:B------:R-:W-:Y:S04]  /*1afe0*/  F2FP.BF16.PACK_AB R76, R141, R142 ;  /* 0x0000008e8d4c723e */ /* 0x000fe800000010ff */
[----:B------:R-:W-:Y:S02]  /*1aff0*/  F2FP.BF16.PACK_AB R78, R147, R153 ;  /* 0x00000099934e723e */ /* 0x000fe400000010ff */
[----:B------:R-:W-:Y:S02]  /*1b000*/  F2FP.BF16.PACK_AB R77, R140, R139 ;  /* 0x0000008b8c4d723e */ /* 0x000fe400000010ff */
[----:B------:R-:W-:Y:S02]  /*1b010*/  F2FP.BF16.PACK_AB R79, R159, R154 ;  /* 0x0000009a9f4f723e */ /* 0x000fe400000010ff */
[----:B------:R-:W-:Y:S01]  /*1b020*/  F2FP.BF16.PACK_AB R82, R143, R156 ;  /* 0x0000009c8f52723e */ /* 0x000fe200000010ff */
[----:B--2---:R-:W2:Y:S01]  /*1b030*/  LDSM.16.MT88.4 R84, [R232+0x9000] ;  /* 0x00900000e854783b */ /* 0x004ea20000004200 */
[----:B----4-:R-:W-:Y:S04]  /*1b040*/  FFMA.FTZ R80, R209, c[0x0][0x23c], -R75 ;  /* 0x00008f00d1507a23 */ /* 0x010fe8000001084b */
[----:B------:R4:W-:Y:S01]  /*1b050*/  MUFU.EX2 R223, R80 ;  /* 0x0000005000df7308 */ /* 0x0009e20000000800 */
[-C--:B-1----:R-:W-:Y:S03]  /*1b060*/  HMMA.16816.F32.BF16 R4, R76, R88.reuse, R4 ;  /* 0x000000584c04723c */ /* 0x082fe60000041804 */
[----:B----4-:R-:W-:Y:S07]  /*1b070*/  F2FP.BF16.PACK_AB R80, R152, R136 ;  /* 0x000000889850723e */ /* 0x010fee00000010ff */
[C---:B------:R-:W-:Y:S07]  /*1b080*/  HMMA.16816.F32.BF16 R8, R80.reuse, R88, R8 ;  /* 0x000000585008723c */ /* 0x040fee0000041808 */
[--C-:B------:R-:W-:Y:S01]  /*1b090*/  FFMA.FTZ R88, R211, c[0x0][0x23c], -R97.reuse ;  /* 0x00008f00d3587a23 */ /* 0x100fe20000010861 */
[-C--:B------:R-:W-:Y:S04]  /*1b0a0*/  HMMA.16816.F32.BF16 R12, R80, R90.reuse, R12 ;  /* 0x0000005a500c723c */ /* 0x080fe8000004180c */
[----:B------:R-:W-:Y:S02]  /*1b0b0*/  MOV R211, R182 ;  /* 0x000000b600d37202 */ /* 0x000fe40000000f00 */
[----:B------:R-:W-:Y:S02]  /*1b0c0*/  MOV R182, R181 ;  /* 0x000000b500b67202 */ /* 0x000fe40000000f00 */
[C---:B------:R-:W-:Y:S04]  /*1b0d0*/  HMMA.16816.F32.BF16 R16, R76.reuse, R90, R16 ;  /* 0x0000005a4c10723c */ /* 0x040fe80000041810 */
[----:B------:R-:W-:Y:S02]  /*1b0e0*/  MOV R181, R180 ;  /* 0x000000b400b57202 */ /* 0x000fe40000000f00 */
[----:B------:R-:W-:Y:S02]  /*1b0f0*/  MOV R180, R177 ;  /* 0x000000b100b47202 */ /* 0x000fe40000000f00 */
[-C--:B--2---:R-:W-:Y:S04]  /*1b100*/  HMMA.16816.F32.BF16 R20, R76, R84.reuse, R20 ;  /* 0x000000544c14723c */ /* 0x084fe80000041814 */
[----:B------:R-:W-:Y:S02]  /*1b110*/  MOV R177, R176 ;  /* 0x000000b000b17202 */ /* 0x000fe40000000f00 */
[----:B------:R-:W-:Y:S02]  /*1b120*/  MOV R176, R179 ;  /* 0x000000b300b07202 */ /* 0x000fe40000000f00 */
[C---:B------:R-:W-:Y:S04]  /*1b130*/  HMMA.16816.F32.BF16 R24, R80.reuse, R84, R24 ;  /* 0x000000545018723c */ /* 0x040fe80000041818 */
[----:B------:R-:W-:Y:S02]  /*1b140*/  MOV R179, R178 ;  /* 0x000000b200b37202 */ /* 0x000fe40000000f00 */
[----:B------:R-:W-:Y:S01]  /*1b150*/  MOV R178, R173 ;  /* 0x000000ad00b27202 */ /* 0x000fe20000000f00 */
[----:B------:R-:W-:Y:S01]  /*1b160*/  FFMA.FTZ R84, R217, c[0x0][0x23c], -R96 ;  /* 0x00008f00d9547a23 */ /* 0x000fe20000010860 */
[-C--:B------:R-:W-:Y:S04]  /*1b170*/  HMMA.16816.F32.BF16 R28, R80, R86.reuse, R28 ;  /* 0x00000056501c723c */ /* 0x080fe8000004181c */
[----:B------:R-:W-:Y:S02]  /*1b180*/  MOV R173, R170 ;  /* 0x000000aa00ad7202 */ /* 0x000fe40000000f00 */
[----:B------:R1:W-:Y:S01]  /*1b190*/  MUFU.EX2 R170, R88 ;  /* 0x0000005800aa7308 */ /* 0x0003e20000000800 */
[----:B------:R-:W-:Y:S01]  /*1b1a0*/  MOV R217, R169 ;  /* 0x000000a900d97202 */ /* 0x000fe20000000f00 */
[C---:B------:R-:W-:Y:S04]  /*1b1b0*/  HMMA.16816.F32.BF16 R32, R76.reuse, R86, R32 ;  /* 0x000000564c20723c */ /* 0x040fe80000041820 */
[----:B------:R-:W-:Y:S02]  /*1b1c0*/  MOV R190, R173 ;  /* 0x000000ad00be7202 */ /* 0x000fe40000000f00 */
[----:B------:R-:W-:Y:S02]  /*1b1d0*/  MOV R187, R177 ;  /* 0x000000b100bb7202 */ /* 0x000fe40000000f00 */
[-C--:B------:R-:W-:Y:S01]  /*1b1e0*/  HMMA.16816.F32.BF16 R36, R76, R92.reuse, R36 ;  /* 0x0000005c4c24723c */ /* 0x080fe20000041824 */
[----:B------:R2:W-:Y:S03]  /*1b1f0*/  MUFU.EX2 R169, R84 ;  /* 0x0000005400a97308 */ /* 0x0005e60000000800 */
[----:B------:R-:W-:Y:S02]  /*1b200*/  MOV R186, R180 ;  /* 0x000000b400ba7202 */ /* 0x000fe40000000f00 */
[----:B------:R-:W-:Y:S02]  /*1b210*/  MOV R180, R176 ;  /* 0x000000b000b47202 */ /* 0x000fe40000000f00 */
[C---:B------:R-:W-:Y:S04]  /*1b220*/  HMMA.16816.F32.BF16 R40, R80.reuse, R92, R40 ;  /* 0x0000005c5028723c */ /* 0x040fe80000041828 */
[----:B------:R-:W-:Y:S01]  /*1b230*/  MOV R176, R172 ;  /* 0x000000ac00b07202 */ /* 0x000fe20000000f00 */
[--C-:B-1----:R-:W-:Y:S01]  /*1b240*/  FFMA.FTZ R88, R221, c[0x0][0x23c], -R97.reuse ;  /* 0x00008f00dd587a23 */ /* 0x102fe20000010861 */
[----:B------:R-:W-:Y:S02]  /*1b250*/  MOV R221, R185 ;  /* 0x000000b900dd7202 */ /* 0x000fe40000000f00 */
[-C--:B------:R-:W-:Y:S01]  /*1b260*/  HMMA.16816.F32.BF16 R44, R80, R94.reuse, R44 ;  /* 0x0000005e502c723c */ /* 0x080fe2000004182c */
[----:B------:R1:W-:Y:S03]  /*1b270*/  MUFU.EX2 R209, R88 ;  /* 0x0000005800d17308 */ /* 0x0003e60000000800 */
[----:B------:R-:W-:Y:S01]  /*1b280*/  FFMA.FTZ R92, R218, c[0x0][0x23c], -R100 ;  /* 0x00008f00da5c7a23 */ /* 0x000fe20000010864 */
[----:B------:R-:W-:Y:S02]  /*1b290*/  MOV R185, R181 ;  /* 0x000000b500b97202 */ /* 0x000fe40000000f00 */
[----:B------:R-:W-:Y:S01]  /*1b2a0*/  MOV R181, R179 ;  /* 0x000000b300b57202 */ /* 0x000fe20000000f00 */
[C---:B------:R-:W-:Y:S04]  /*1b2b0*/  HMMA.16816.F32.BF16 R48, R76.reuse, R94, R48 ;  /* 0x0000005e4c30723c */ /* 0x040fe80000041830 */
[----:B--2---:R-:W-:Y:S01]  /*1b2c0*/  FFMA.FTZ R84, R216, c[0x0][0x23c], -R96 ;  /* 0x00008f00d8547a23 */ /* 0x004fe20000010860 */
[----:B------:R-:W-:Y:S01]  /*1b2d0*/  MOV R216, R174 ;  /* 0x000000ae00d87202 */ /* 0x000fe20000000f00 */
[----:B------:R2:W-:Y:S01]  /*1b2e0*/  MUFU.EX2 R172, R92 ;  /* 0x0000005c00ac7308 */ /* 0x0005e20000000800 */
[----:B------:R-:W-:Y:S09]  /*1b2f0*/  MOV R218, R154 ;  /* 0x0000009a00da7202 */ /* 0x000ff20000000f00 */
[----:B------:R4:W3:Y:S01]  /*1b300*/  MUFU.EX2 R174, R84 ;  /* 0x0000005400ae7308 */ /* 0x0008e20000000800 */
[--C-:B-1----:R-:W-:Y:S01]  /*1b310*/  FFMA.FTZ R88, R220, c[0x0][0x23c], -R97.reuse ;  /* 0x00008f00dc587a23 */ /* 0x102fe20000010861 */
[----:B------:R-:W-:Y:S08]  /*1b320*/  MOV R220, R175 ;  /* 0x000000af00dc7202 */ /* 0x000ff00000000f00 */
[----:B------:R1:W-:Y:S01]  /*1b330*/  MUFU.EX2 R175, R88 ;  /* 0x0000005800af7308 */ /* 0x0003e20000000800 */
[----:B--2---:R-:W-:Y:S01]  /*1b340*/  FFMA.FTZ R92, R215, c[0x0][0x23c], -R100 ;  /* 0x00008f00d75c7a23 */ /* 0x004fe20000010864 */
[----:B------:R-:W-:Y:S08]  /*1b350*/  MOV R215, R153 ;  /* 0x0000009900d77202 */ /* 0x000ff00000000f00 */
[----:B------:R2:W-:Y:S01]  /*1b360*/  MUFU.EX2 R179, R92 ;  /* 0x0000005c00b37308 */ /* 0x0005e20000000800 */
[--C-:B----4-:R-:W-:Y:S01]  /*1b370*/  FFMA.FTZ R84, R213, c[0x0][0x23c], -R96.reuse ;  /* 0x00008f00d5547a23 */ /* 0x110fe20000010860 */
[----:B------:R-:W-:Y:S02]  /*1b380*/  MOV R213, R183 ;  /* 0x000000b700d57202 */ /* 0x000fe40000000f00 */
[----:B------:R-:W-:Y:S06]  /*1b390*/  MOV R183, R168 ;  /* 0x000000a800b77202 */ /* 0x000fec0000000f00 */
[----:B------:R4:W-:Y:S01]  /*1b3a0*/  MUFU.EX2 R173, R84 ;  /* 0x0000005400ad7308 */ /* 0x0009e20000000800 */
[----:B-1----:R-:W-:Y:S01]  /*1b3b0*/  FFMA.FTZ R88, R219, c[0x0][0x23c], -R97 ;  /* 0x00008f00db587a23 */ /* 0x002fe20000010861 */
[----:B------:R-:W-:Y:S02]  /*1b3c0*/  MOV R219, R184 ;  /* 0x000000b800db7202 */ /* 0x000fe40000000f00 */
[----:B------:R-:W-:Y:S02]  /*1b3d0*/  MOV R184, R182 ;  /* 0x000000b600b87202 */ /* 0x000fe40000000f00 */
[----:B------:R-:W-:Y:S04]  /*1b3e0*/  MOV R182, R178 ;  /* 0x000000b200b67202 */ /* 0x000fe80000000f00 */
[----:B------:R1:W-:Y:S01]  /*1b3f0*/  MUFU.EX2 R208, R88 ;  /* 0x0000005800d07308 */ /* 0x0003e20000000800 */
[----:B--2---:R-:W-:Y:S01]  /*1b400*/  LDSM.16.MT88.4 R92, [R232+0x9800] ;  /* 0x00980000e85c783b */ /* 0x004fe20000004200 */
[----:B----4-:R-:W-:Y:S01]  /*1b410*/  FFMA.FTZ R84, R212, c[0x0][0x23c], -R96 ;  /* 0x00008f00d4547a23 */ /* 0x010fe20000010860 */
[----:B------:R-:W-:Y:S07]  /*1b420*/  MOV R212, R143 ;  /* 0x0000008f00d47202 */ /* 0x000fee0000000f00 */
[----:B------:R2:W4:Y:S01]  /*1b430*/  MUFU.EX2 R207, R84 ;  /* 0x0000005400cf7308 */ /* 0x0005220000000800 */
[----:B-1----:R-:W1:Y:S01]  /*1b440*/  LDSM.16.MT88.4 R88, [R231+0x9000] ;  /* 0x00900000e758783b */ /* 0x002e620000004200 */
[--C-:B--2---:R-:W-:Y:S01]  /*1b450*/  FFMA.FTZ R84, R222, c[0x0][0x23c], -R100.reuse ;  /* 0x00008f00de547a23 */ /* 0x104fe20000010864 */
[----:B------:R-:W-:Y:S07]  /*1b460*/  MOV R222, R147 ;  /* 0x0000009300de7202 */ /* 0x000fee0000000f00 */
[----:B------:R2:W-:Y:S01]  /*1b470*/  MUFU.EX2 R168, R84 ;  /* 0x0000005400a87308 */ /* 0x0005e20000000800 */
[-C--:B-1----:R-:W-:Y:S01]  /*1b480*/  HMMA.16816.F32.BF16 R52, R76, R88.reuse, R52 ;  /* 0x000000584c34723c */ /* 0x082fe20000041834 */
[----:B--2---:R-:W1:Y:S07]  /*1b490*/  LDSM.16.MT88.4 R84, [R229+0x9800] ;  /* 0x00980000e554783b */ /* 0x004e6e0000004200 */
[C---:B------:R-:W-:Y:S07]  /*1b4a0*/  HMMA.16816.F32.BF16 R56, R80.reuse, R88, R56 ;  /* 0x000000585038723c */ /* 0x040fee0000041838 */
[----:B------:R-:W-:Y:S01]  /*1b4b0*/  FFMA.FTZ R88, R214, c[0x0][0x23c], -R100 ;  /* 0x00008f00d6587a23 */ /* 0x000fe20000010864 */
[-C--:B------:R-:W-:Y:S03]  /*1b4c0*/  HMMA.16816.F32.BF16 R60, R80, R90.reuse, R60 ;  /* 0x0000005a503c723c */ /* 0x080fe6000004183c */
[----:B------:R2:W1:Y:S04]  /*1b4d0*/  MUFU.EX2 R178, R88 ;  /* 0x0000005800b27308 */ /* 0x0004680000000800 */
[--C-:B------:R-:W-:Y:S01]  /*1b4e0*/  FFMA.FTZ R80, R226, c[0x0][0x23c], -R75.reuse ;  /* 0x00008f00e2507a23 */ /* 0x100fe2000001084b */
[----:B------:R-:W-:Y:S04]  /*1b4f0*/  HMMA.16816.F32.BF16 R64, R76, R90, R64 ;  /* 0x0000005a4c40723c */ /* 0x000fe80000041840 */
[----:B------:R-:W-:Y:S01]  /*1b500*/  F2FP.BF16.PACK_AB R81, R161, R162 ;  /* 0x000000a2a151723e */ /* 0x000fe200000010ff */
[----:B------:R3:W-:Y:S01]  /*1b510*/  MUFU.EX2 R177, R80 ;  /* 0x0000005000b17308 */ /* 0x0007e20000000800 */
[----:B------:R-:W-:Y:S02]  /*1b520*/  F2FP.BF16.PACK_AB R83, R245, R247 ;  /* 0x000000f7f553723e */ /* 0x000fe400000010ff */
[----:B------:R-:W-:Y:S04]  /*1b530*/  F2FP.BF16.PACK_AB R76, R216, R213 ;  /* 0x000000d5d84c723e */ /* 0x000fe800000010ff */
[----:B------:R-:W-:Y:S02]  /*1b540*/  F2FP.BF16.PACK_AB R78, R221, R219 ;  /* 0x000000dbdd4e723e */ /* 0x000fe400000010ff */
[----:B------:R-:W-:Y:S02]  /*1b550*/  F2FP.BF16.PACK_AB R77, R217, R163 ;  /* 0x000000a3d94d723e */ /* 0x000fe400000010ff */
[----:B------:R-:W-:Y:S02]  /*1b560*/  F2FP.BF16.PACK_AB R79, R211, R220 ;  /* 0x000000dcd34f723e */ /* 0x000fe400000010ff */
[----:B------:R-:W-:Y:S01]  /*1b570*/  F2FP.BF16.PACK_AB R82, R241, R171 ;  /* 0x000000abf152723e */ /* 0x000fe200000010ff */
[--C-:B--2---:R-:W-:Y:S04]  /*1b580*/  FFMA.FTZ R88, R243, c[0x0][0x23c], -R75.reuse ;  /* 0x00008f00f3587a23 */ /* 0x104fe8000001084b */
[-C--:B-1----:R-:W-:Y:S01]  /*1b590*/  HMMA.16816.F32.BF16 R4, R76, R84.reuse, R4 ;  /* 0x000000544c04723c */ /* 0x082fe20000041804 */
[----:B------:R1:W-:Y:S02]  /*1b5a0*/  MUFU.EX2 R206, R88 ;  /* 0x0000005800ce7308 */ /* 0x0003e40000000800 */
[--C-:B---3--:R-:W-:Y:S08]  /*1b5b0*/  FFMA.FTZ R80, R242, c[0x0][0x23c], -R75.reuse ;  /* 0x00008f00f2507a23 */ /* 0x108ff0000001084b */
[----:B------:R2:W-:Y:S01]  /*1b5c0*/  MUFU.EX2 R205, R80 ;  /* 0x0000005000cd7308 */ /* 0x0005e20000000800 */
[----:B-1----:R-:W1:Y:S01]  /*1b5d0*/  LDSM.16.MT88.4 R88, [R230+0x9800] ;  /* 0x00980000e658783b */ /* 0x002e620000004200 */
[----:B--2---:R-:W-:Y:S07]  /*1b5e0*/  F2FP.BF16.PACK_AB R80, R227, R160 ;  /* 0x000000a0e350723e */ /* 0x004fee00000010ff */
[C---:B------:R-:W-:Y:S07]  /*1b5f0*/  HMMA.16816.F32.BF16 R8, R80.reuse, R84, R8 ;  /* 0x000000545008723c */ /* 0x040fee0000041808 */
[----:B------:R-:W-:Y:S01]  /*1b600*/  FFMA.FTZ R84, R244, c[0x0][0x23c], -R75 ;  /* 0x00008f00f4547a23 */ /* 0x000fe2000001084b */
[-C--:B------:R-:W-:Y:S03]  /*1b610*/  HMMA.16816.F32.BF16 R12, R80, R86.reuse, R12 ;  /* 0x00000056500c723c */ /* 0x080fe6000004180c */
[----:B------:R2:W-:Y:S05]  /*1b620*/  MUFU.EX2 R204, R84 ;  /* 0x0000005400cc7308 */ /* 0x0005ea0000000800 */
[C---:B------:R-:W-:Y:S08]  /*1b630*/  HMMA.16816.F32.BF16 R16, R76.reuse, R86, R16 ;  /* 0x000000564c10723c */ /* 0x040ff00000041810 */
[-C--:B------:R-:W-:Y:S08]  /*1b640*/  HMMA.16816.F32.BF16 R20, R76, R92.reuse, R20 ;  /* 0x0000005c4c14723c */ /* 0x080ff00000041814 */
[C---:B------:R-:W-:Y:S04]  /*1b650*/  HMMA.16816.F32.BF16 R24, R80.reuse, R92, R24 ;  /* 0x0000005c5018723c */ /* 0x040fe80000041818 */
[--C-:B--2---:R-:W-:Y:S03]  /*1b660*/  FFMA.FTZ R84, R251, c[0x0][0x23c], -R97.reuse ;  /* 0x00008f00fb547a23 */ /* 0x104fe60000010861 */
[----:B------:R-:W-:Y:S01]  /*1b670*/  FFMA.FTZ R92, R99, c[0x0][0x23c], -R97 ;  /* 0x00008f00635c7a23 */ /* 0x000fe20000010861 */
[-C--:B------:R-:W-:Y:S01]  /*1b680*/  HMMA.16816.F32.BF16 R28, R80, R94.reuse, R28 ;  /* 0x0000005e501c723c */ /* 0x080fe2000004181c */
[----:B------:R2:W-:Y:S03]  /*1b690*/  MUFU.EX2 R203, R84 ;  /* 0x0000005400cb7308 */ /* 0x0005e60000000800 */
[----:B------:R-:W-:Y:S02]  /*1b6a0*/  FFMA.FTZ R99, R113, c[0x0][0x23c], -R75 ;  /* 0x00008f0071637a23 */ /* 0x000fe4000001084b */
[----:B------:R-:W3:Y:S02]  /*1b6b0*/  LDL.LU R113, [R1+0xc8] ;  /* 0x0000c80001717983 */ /* 0x000ee40000300800 */
[C---:B------:R-:W-:Y:S03]  /*1b6c0*/  HMMA.16816.F32.BF16 R32, R76.reuse, R94, R32 ;  /* 0x0000005e4c20723c */ /* 0x040fe60000041820 */
[----:B------:R4:W-:Y:S05]  /*1b6d0*/  MUFU.EX2 R200, R92 ;  /* 0x0000005c00c87308 */ /* 0x0009ea0000000800 */
[-C--:B-1----:R-:W-:Y:S08]  /*1b6e0*/  HMMA.16816.F32.BF16 R36, R76, R88.reuse, R36 ;  /* 0x000000584c24723c */ /* 0x082ff00000041824 */
[C---:B------:R-:W-:Y:S04]  /*1b6f0*/  HMMA.16816.F32.BF16 R40, R80.reuse, R88, R40 ;  /* 0x000000585028723c */ /* 0x040fe80000041828 */
[--C-:B--2---:R-:W-:Y:S03]  /*1b700*/  FFMA.FTZ R84, R250, c[0x0][0x23c], -R97.reuse ;  /* 0x00008f00fa547a23 */ /* 0x104fe60000010861 */
[--C-:B------:R-:W-:Y:S01]  /*1b710*/  FFMA.FTZ R88, R187, c[0x0][0x23c], -R96.reuse ;  /* 0x00008f00bb587a23 */ /* 0x100fe20000010860 */
[-C--:B------:R-:W-:Y:S01]  /*1b720*/  HMMA.16816.F32.BF16 R44, R80, R90.reuse, R44 ;  /* 0x0000005a502c723c */ /* 0x080fe2000004182c */
[----:B------:R1:W-:Y:S03]  /*1b730*/  MUFU.EX2 R202, R84 ;  /* 0x0000005400ca7308 */ /* 0x0003e60000000800 */
[--C-:B----4-:R-:W-:Y:S01]  /*1b740*/  FFMA.FTZ R92, R183, c[0x0][0x23c], -R96.reuse ;  /* 0x00008f00b75c7a23 */ /* 0x110fe20000010860 */
[----:B------:R-:W-:Y:S03]  /*1b750*/  MOV R183, R176 ;  /* 0x000000b000b77202 */ /* 0x000fe60000000f00 */
[C---:B------:R-:W-:Y:S03]  /*1b760*/  HMMA.16816.F32.BF16 R48, R76.reuse, R90, R48 ;  /* 0x0000005a4c30723c */ /* 0x040fe60000041830 */
[----:B------:R2:W-:Y:S10]  /*1b770*/  MUFU.EX2 R189, R88 ;  /* 0x0000005800bd7308 */ /* 0x0005f40000000800 */
[----:B------:R4:W-:Y:S01]  /*1b780*/  MUFU.EX2 R176, R92 ;  /* 0x0000005c00b07308 */ /* 0x0009e20000000800 */
[----:B-1----:R-:W-:Y:S02]  /*1b790*/  FFMA.FTZ R84, R98, c[0x0][0x23c], -R97 ;  /* 0x00008f0062547a23 */ /* 0x002fe40000010861 */
[--C-:B------:R-:W-:Y:S07]  /*1b7a0*/  FFMA.FTZ R98, R112, c[0x0][0x23c], -R75.reuse ;  /* 0x00008f0070627a23 */ /* 0x100fee000001084b */
[----:B------:R1:W-:Y:S01]  /*1b7b0*/  MUFU.EX2 R201, R84 ;  /* 0x0000005400c97308 */ /* 0x0003e20000000800 */
[--C-:B--2---:R-:W-:Y:S02]  /*1b7c0*/  FFMA.FTZ R88, R186, c[0x0][0x23c], -R96.reuse ;  /* 0x00008f00ba587a23 */ /* 0x104fe40000010860 */
[----:B----4-:R-:W-:Y:S07]  /*1b7d0*/  FFMA.FTZ R92, R190, c[0x0][0x23c], -R96 ;  /* 0x00008f00be5c7a23 */ /* 0x010fee0000010860 */
[----:B------:R2:W-:Y:S01]  /*1b7e0*/  MUFU.EX2 R190, R88 ;  /* 0x0000005800be7308 */ /* 0x0005e20000000800 */
[----:B-1----:R-:W1:Y:S09]  /*1b7f0*/  LDSM.16.MT88.4 R84, [R231+0x9800] ;  /* 0x00980000e754783b */ /* 0x002e720000004200 */
[----:B------:R4:W1:Y:S01]  /*1b800*/  MUFU.EX2 R191, R92 ;  /* 0x0000005c00bf7308 */ /* 0x0008620000000800 */
[--C-:B--2---:R-:W-:Y:S09]  /*1b810*/  FFMA.FTZ R88, R185, c[0x0][0x23c], -R100.reuse ;  /* 0x00008f00b9587a23 */ /* 0x104ff20000010864 */
[----:B------:R2:W-:Y:S01]  /*1b820*/  MUFU.EX2 R187, R88 ;  /* 0x0000005800bb7308 */ /* 0x0005e20000000800 */
[--C-:B----4-:R-:W-:Y:S09]  /*1b830*/  FFMA.FTZ R92, R184, c[0x0][0x23c], -R100.reuse ;  /* 0x00008f00b85c7a23 */ /* 0x110ff20000010864 */
[----:B------:R4:W3:Y:S01]  /*1b840*/  MUFU.EX2 R185, R92 ;  /* 0x0000005c00b97308 */ /* 0x0008e20000000800 */
[-C--:B-1----:R-:W-:Y:S01]  /*1b850*/  HMMA.16816.F32.BF16 R52, R76, R84.reuse, R52 ;  /* 0x000000544c34723c */ /* 0x082fe20000041834 */
[----:B--2---:R-:W1:Y:S07]  /*1b860*/  LDSM.16.MT88.4 R88, [R229+0xa000] ;  /* 0x00a00000e558783b */ /* 0x004e6e0000004200 */
[C---:B------:R-:W-:Y:S01]  /*1b870*/  HMMA.16816.F32.BF16 R56, R80.reuse, R84, R56 ;  /* 0x000000545038723c */ /* 0x040fe20000041838 */
[----:B----4-:R-:W2:Y:S06]  /*1b880*/  LDSM.16.MT88.4 R92, [R232+0xa000] ;  /* 0x00a00000e85c783b */ /* 0x010eac0000004200 */
[--C-:B------:R-:W-:Y:S01]  /*1b890*/  FFMA.FTZ R84, R183, c[0x0][0x23c], -R100.reuse ;  /* 0x00008f00b7547a23 */ /* 0x100fe20000010864 */
[-C--:B------:R-:W-:Y:S03]  /*1b8a0*/  HMMA.16816.F32.BF16 R60, R80, R86.reuse, R60 ;  /* 0x00000056503c723c */ /* 0x080fe6000004183c */
[----:B------:R4:W-:Y:S01]  /*1b8b0*/  MUFU.EX2 R186, R84 ;  /* 0x0000005400ba7308 */ /* 0x0009e20000000800 */
[----:B------:R-:W-:Y:S02]  /*1b8c0*/  MOV R183, R166 ;  /* 0x000000a600b77202 */ /* 0x000fe40000000f00 */
[----:B------:R-:W-:Y:S01]  /*1b8d0*/  MOV R166, R148 ;  /* 0x0000009400a67202 */ /* 0x000fe20000000f00 */
[----:B------:R-:W-:Y:S01]  /*1b8e0*/  FFMA.FTZ R80, R182, c[0x0][0x23c], -R100 ;  /* 0x00008f00b6507a23 */ /* 0x000fe20000010864 */
[----:B------:R-:W-:Y:S04]  /*1b8f0*/  HMMA.16816.F32.BF16 R64, R76, R86, R64 ;  /* 0x000000564c40723c */ /* 0x000fe80000041840 */
[----:B------:R-:W-:Y:S01]  /*1b900*/  F2FP.BF16.PACK_AB R81, R174, R169 ;  /* 0x000000a9ae51723e */ /* 0x000fe200000010ff */
[----:B------:R1:W1:Y:S01]  /*1b910*/  MUFU.EX2 R184, R80 ;  /* 0x0000005000b87308 */ /* 0x0002620000000800 */
[----:B------:R-:W-:Y:S01]  /*1b920*/  F2FP.BF16.PACK_AB R83, R207, R173 ;  /* 0x000000adcf53723e */ /* 0x000fe200000010ff */
[--C-:B------:R-:W-:Y:S01]  /*1b930*/  FFMA.FTZ R76, R181, c[0x0][0x23c], -R75.reuse ;  /* 0x00008f00b54c7a23 */ /* 0x100fe2000001084b */
[----:B------:R-:W-:Y:S01]  /*1b940*/  F2FP.BF16.PACK_AB R78, R210, R223 ;  /* 0x000000dfd24e723e */ /* 0x000fe200000010ff */
[----:B------:R-:W-:Y:S03]  /*1b950*/  IMAD.MOV.U32 R181, RZ, RZ, R180 ;  /* 0x000000ffffb57224 */ /* 0x000fe600078e00b4 */
[----:B------:R-:W-:Y:S02]  /*1b960*/  F2FP.BF16.PACK_AB R77, R209, R170 ;  /* 0x000000aad14d723e */ /* 0x000fe400000010ff */
[----:B------:R-:W-:Y:S01]  /*1b970*/  F2FP.BF16.PACK_AB R79, R208, R175 ;  /* 0x000000afd04f723e */ /* 0x000fe200000010ff */
[----:B------:R2:W-:Y:S01]  /*1b980*/  MUFU.EX2 R135, R76 ;  /* 0x0000004c00877308 */ /* 0x0005e20000000800 */
[----:B------:R-:W-:Y:S02]  /*1b990*/  F2FP.BF16.PACK_AB R82, R178, R179 ;  /* 0x000000b3b252723e */ /* 0x000fe400000010ff */
[----:B------:R-:W-:Y:S01]  /*1b9a0*/  MOV R182, R167 ;  /* 0x000000a700b67202 */ /* 0x000fe20000000f00 */
[----:B----4-:R-:W4:Y:S01]  /*1b9b0*/  LDSM.16.MT88.4 R84, [R230+0xa000] ;  /* 0x00a00000e654783b */ /* 0x010f220000004200 */
[----:B------:R-:W-:Y:S02]  /*1b9c0*/  MOV R167, R155 ;  /* 0x0000009b00a77202 */ /* 0x000fe40000000f00 */
[----:B------:R-:W-:Y:S02]  /*1b9d0*/  MOV R180, R164 ;  /* 0x000000a400b47202 */ /* 0x000fe40000000f00 */
[----:B------:R-:W-:Y:S02]  /*1b9e0*/  MOV R148, R132 ;  /* 0x0000008400947202 */ /* 0x000fe40000000f00 */
[----:B------:R-:W-:Y:S02]  /*1b9f0*/  MOV R164, R134 ;  /* 0x0000008600a47202 */ /* 0x000fe40000000f00 */
[----:B------:R-:W-:Y:S01]  /*1ba00*/  MOV R155, R133 ;  /* 0x00000085009b7202 */ /* 0x000fe20000000f00 */
[--C-:B-1----:R-:W-:Y:S01]  /*1ba10*/  FFMA.FTZ R80, R104, c[0x0][0x23c], -R75.reuse ;  /* 0x00008f0068507a23 */ /* 0x102fe2000001084b */
[----:B------:R-:W-:Y:S01]  /*1ba20*/  MUFU.EX2 R134, R98 ;  /* 0x0000006200867308 */ /* 0x000fe20000000800 */
[--C-:B------:R-:W-:Y:S02]  /*1ba30*/  FFMA.FTZ R104, R116, c[0x0][0x23c], -R75.reuse ;  /* 0x00008f0074687a23 */ /* 0x100fe4000001084b */
[----:B------:R-:W-:Y:S01]  /*1ba40*/  FFMA.FTZ R75, R129, c[0x0][0x23c], -R75 ;  /* 0x00008f00814b7a23 */ /* 0x000fe2000001084b */
[----:B--2---:R-:W-:Y:S06]  /*1ba50*/  F2FP.BF16.PACK_AB R76, R224, R225 ;  /* 0x000000e1e04c723e */ /* 0x004fec00000010ff */
[----:B------:R1:W-:Y:S01]  /*1ba60*/  MUFU.EX2 R188, R80 ;  /* 0x0000005000bc7308 */ /* 0x0003e20000000800 */
[-C--:B------:R-:W-:Y:S09]  /*1ba70*/  HMMA.16816.F32.BF16 R4, R76, R88.reuse, R4 ;  /* 0x000000584c04723c */ /* 0x080ff20000041804 */
[----:B------:R-:W-:Y:S03]  /*1ba80*/  MUFU.EX2 R133, R99 ;  /* 0x0000006300857308 */ /* 0x000fe60000000800 */
[----:B-1----:R-:W-:Y:S07]  /*1ba90*/  F2FP.BF16.PACK_AB R80, R172, R168 ;  /* 0x000000a8ac50723e */ /* 0x002fee00000010ff */
[C---:B------:R-:W-:Y:S07]  /*1baa0*/  HMMA.16816.F32.BF16 R8, R80.reuse, R88, R8 ;  /* 0x000000585008723c */ /* 0x040fee0000041808 */
[--C-:B------:R-:W-:Y:S01]  /*1bab0*/  FFMA.FTZ R88, R102, c[0x0][0x23c], -R97.reuse ;  /* 0x00008f0066587a23 */ /* 0x100fe20000010861 */
[-C--:B------:R-:W-:Y:S03]  /*1bac0*/  HMMA.16816.F32.BF16 R12, R80, R90.reuse, R12 ;  /* 0x0000005a500c723c */ /* 0x080fe6000004180c */
[----:B------:R1:W-:Y:S01]  /*1bad0*/  MUFU.EX2 R129, R88 ;  /* 0x0000005800817308 */ /* 0x0003e20000000800 */
[--C-:B------:R-:W-:Y:S04]  /*1bae0*/  FFMA.FTZ R102, R118, c[0x0][0x23c], -R97.reuse ;  /* 0x00008f0076667a23 */ /* 0x100fe80000010861 */
[C---:B------:R-:W-:Y:S08]  /*1baf0*/  HMMA.16816.F32.BF16 R16, R76.reuse, R90, R16 ;  /* 0x0000005a4c10723c */ /* 0x040ff00000041810 */
[-C--:B------:R-:W-:Y:S08]  /*1bb00*/  HMMA.16816.F32.BF16 R20, R76, R92.reuse, R20 ;  /* 0x0000005c4c14723c */ /* 0x080ff00000041814 */
[C---:B------:R-:W-:Y:S01]  /*1bb10*/  HMMA.16816.F32.BF16 R24, R80.reuse, R92, R24 ;  /* 0x0000005c5018723c */ /* 0x040fe20000041818 */
[----:B-1----:R-:W1:Y:S06]  /*1bb20*/  LDSM.16.MT88.4 R88, [R231+0xa000] ;  /* 0x00a00000e758783b */ /* 0x002e6c0000004200 */
[--C-:B------:R-:W-:Y:S01]  /*1bb30*/  FFMA.FTZ R92, R103, c[0x0][0x23c], -R97.reuse ;  /* 0x00008f00675c7a23 */ /* 0x100fe20000010861 */
[-C--:B------:R-:W-:Y:S03]  /*1bb40*/  HMMA.16816.F32.BF16 R28, R80, R94.reuse, R28 ;  /* 0x0000005e501c723c */ /* 0x080fe6000004181c */
[----:B------:R2:W-:Y:S01]  /*1bb50*/  MUFU.EX2 R126, R92 ;  /* 0x0000005c007e7308 */ /* 0x0005e20000000800 */
[--C-:B------:R-:W-:Y:S04]  /*1bb60*/  FFMA.FTZ R103, R119, c[0x0][0x23c], -R97.reuse ;  /* 0x00008f0077677a23 */ /* 0x100fe80000010861 */
[C---:B------:R-:W-:Y:S05]  /*1bb70*/  HMMA.16816.F32.BF16 R32, R76.reuse, R94, R32 ;  /* 0x0000005e4c20723c */ /* 0x040fea0000041820 */
[----:B------:R-:W-:Y:S03]  /*1bb80*/  MUFU.EX2 R103, R103 ;  /* 0x0000006700677308 */ /* 0x000fe60000000800 */
[-C--:B----4-:R-:W-:Y:S08]  /*1bb90*/  HMMA.16816.F32.BF16 R36, R76, R84.reuse, R36 ;  /* 0x000000544c24723c */ /* 0x090ff00000041824 */
[C---:B------:R-:W-:Y:S04]  /*1bba0*/  HMMA.16816.F32.BF16 R40, R80.reuse, R84, R40 ;  /* 0x000000545028723c */ /* 0x040fe80000041828 */
[--C-:B--2---:R-:W-:Y:S03]  /*1bbb0*/  FFMA.FTZ R92, R114, c[0x0][0x23c], -R97.reuse ;  /* 0x00008f00725c7a23 */ /* 0x104fe60000010861 */
[--C-:B------:R-:W-:Y:S01]  /*1bbc0*/  FFMA.FTZ R84, R195, c[0x0][0x23c], -R96.reuse ;  /* 0x00008f00c3547a23 */ /* 0x100fe20000010860 */
[-C--:B------:R-:W-:Y:S01]  /*1bbd0*/  HMMA.16816.F32.BF16 R44, R80, R86.reuse, R44 ;  /* 0x00000056502c723c */ /* 0x080fe2000004182c */
[----:B------:R2:W-:Y:S03]  /*1bbe0*/  MUFU.EX2 R127, R92 ;  /* 0x0000005c007f7308 */ /* 0x0005e60000000800 */
[----:B------:R-:W-:Y:S02]  /*1bbf0*/  MOV R195, R194 ;  /* 0x000000c200c37202 */ /* 0x000fe40000000f00 */
[----:B------:R-:W-:Y:S02]  /*1bc00*/  MOV R194, R182 ;  /* 0x000000b600c27202 */ /* 0x000fe40000000f00 */
[C---:B------:R-:W-:Y:S03]  /*1bc10*/  HMMA.16816.F32.BF16 R48, R76.reuse, R86, R48 ;  /* 0x000000564c30723c */ /* 0x040fe60000041830 */
[----:B------:R4:W-:Y:S01]  /*1bc20*/  MUFU.EX2 R125, R84 ;  /* 0x00000054007d7308 */ /* 0x0009e20000000800 */
[----:B------:R-:W-:Y:S01]  /*1bc30*/  MOV R182, R108 ;  /* 0x0000006c00b67202 */ /* 0x000fe20000000f00 */
[----:B------:R-:W-:Y:S02]  /*1bc40*/  FFMA.FTZ R108, R3, c[0x0][0x23c], -R96 ;  /* 0x00008f00036c7a23 */ /* 0x000fe40000010860 */
[--C-:B------:R-:W-:Y:S01]  /*1bc50*/  FFMA.FTZ R3, R195, c[0x0][0x23c], -R100.reuse ;  /* 0x00008f00c3037a23 */ /* 0x100fe20000010864 */
[-C--:B-1----:R-:W-:Y:S04]  /*1bc60*/  HMMA.16816.F32.BF16 R52, R76, R88.reuse, R52 ;  /* 0x000000584c34723c */ /* 0x082fe80000041834 */
[----:B------:R-:W-:Y:S02]  /*1bc70*/  FFMA.FTZ R112, R182, c[0x0][0x23c], -R100 ;  /* 0x00008f00b6707a23 */ /* 0x000fe40000010864 */
[----:B---3--:R-:W-:Y:S02]  /*1bc80*/  FFMA.FTZ R2, R2, R113, R246 ;  /* 0x0000007102027223 */ /* 0x008fe400000100f6 */
[C---:B------:R-:W-:Y:S04]  /*1bc90*/  HMMA.16816.F32.BF16 R56, R80.reuse, R88, R56 ;  /* 0x000000585038723c */ /* 0x040fe80000041838 */
[----:B--2---:R-:W-:Y:S02]  /*1bca0*/  FFMA.FTZ R92, R115, c[0x0][0x23c], -R97 ;  /* 0x00008f00735c7a23 */ /* 0x004fe40000010861 */
[----:B------:R1:W-:Y:S01]  /*1bcb0*/  MUFU.EX2 R115, R3 ;  /* 0x0000000300737308 */ /* 0x0003e20000000800 */
[----:B------:R-:W-:Y:S01]  /*1bcc0*/  FFMA.FTZ R88, R183, c[0x0][0x23c], -R100 ;  /* 0x00008f00b7587a23 */ /* 0x000fe20000010864 */
[-C--:B------:R-:W-:Y:S04]  /*1bcd0*/  HMMA.16816.F32.BF16 R60, R80, R90.reuse, R60 ;  /* 0x0000005a503c723c */ /* 0x080fe8000004183c */
[--C-:B----4-:R-:W-:Y:S01]  /*1bce0*/  FFMA.FTZ R84, R107, c[0x0][0x23c], -R96.reuse ;  /* 0x00008f006b547a23 */ /* 0x110fe20000010860 */
[----:B------:R-:W-:Y:S01]  /*1bcf0*/  MOV R183, R105 ;  /* 0x0000006900b77202 */ /* 0x000fe20000000f00 */
[--C-:B------:R-:W-:Y:S01]  /*1bd00*/  FFMA.FTZ R105, R122, c[0x0][0x23c], -R96.reuse ;  /* 0x00008f007a697a23 */ /* 0x100fe20000010860 */
[----:B------:R-:W-:Y:S01]  /*1bd10*/  F2FP.BF16.PACK_AB R81, R191, R176 ;  /* 0x000000b0bf51723e */ /* 0x000fe200000010ff */
[----:B------:R-:W-:Y:S01]  /*1bd20*/  HMMA.16816.F32.BF16 R64, R76, R90, R64 ;  /* 0x0000005a4c40723c */ /* 0x000fe20000041840 */
[----:B------:R2:W-:Y:S03]  /*1bd30*/  MUFU.EX2 R121, R84 ;  /* 0x0000005400797308 */ /* 0x0005e60000000800 */
[----:B------:R-:W-:Y:S01]  /*1bd40*/  F2FP.BF16.PACK_AB R83, R190, R189 ;  /* 0x000000bdbe53723e */ /* 0x000fe200000010ff */
[----:B------:R-:W-:Y:S01]  /*1bd50*/  FFMA.FTZ R107, R74, c[0x0][0x23c], -R96 ;  /* 0x00008f004a6b7a23 */ /* 0x000fe20000010860 */
[----:B------:R-:W-:Y:S01]  /*1bd60*/  F2FP.BF16.PACK_AB R80, R185, R187 ;  /* 0x000000bbb950723e */ /* 0x000fe200000010ff */
[--C-:B------:R-:W-:Y:S01]  /*1bd70*/  FFMA.FTZ R74, R194, c[0x0][0x23c], -R100.reuse ;  /* 0x00008f00c24a7a23 */ /* 0x100fe20000010864 */
[----:B------:R-:W-:Y:S03]  /*1bd80*/  F2FP.BF16.PACK_AB R76, R205, R177 ;  /* 0x000000b1cd4c723e */ /* 0x000fe600000010ff */
[----:B------:R3:W-:Y:S01]  /*1bd90*/  MUFU.EX2 R132, R92 ;  /* 0x0000005c00847308 */ /* 0x0007e20000000800 */
[----:B------:R-:W-:Y:S02]  /*1bda0*/  F2FP.BF16.PACK_AB R78, R204, R206 ;  /* 0x000000cecc4e723e */ /* 0x000fe400000010ff */
[----:B------:R-:W-:Y:S01]  /*1bdb0*/  F2FP.BF16.PACK_AB R77, R202, R203 ;  /* 0x000000cbca4d723e */ /* 0x000fe200000010ff */
[--C-:B-1----:R-:W-:Y:S01]  /*1bdc0*/  FFMA.FTZ R3, R109, c[0x0][0x23c], -R100.reuse ;  /* 0x00008f006d037a23 */ /* 0x102fe20000010864 */
[----:B------:R-:W-:Y:S01]  /*1bdd0*/  F2FP.BF16.PACK_AB R79, R200, R201 ;  /* 0x000000c9c84f723e */ /* 0x000fe200000010ff */
[--C-:B------:R-:W-:Y:S01]  /*1bde0*/  FFMA.FTZ R109, R183, c[0x0][0x23c], -R100.reuse ;  /* 0x00008f00b76d7a23 */ /* 0x100fe20000010864 */
[----:B------:R-:W-:Y:S01]  /*1bdf0*/  F2FP.BF16.PACK_AB R82, R184, R186 ;  /* 0x000000bab852723e */ /* 0x000fe200000010ff */
[----:B------:R-:W-:Y:S02]  /*1be00*/  FFMA.FTZ R100, R181, c[0x0][0x23c], -R100 ;  /* 0x00008f00b5647a23 */ /* 0x000fe40000010864 */
[----:B------:R-:W-:Y:S01]  /*1be10*/  MUFU.EX2 R116, R88 ;  /* 0x0000005800747308 */ /* 0x000fe20000000800 */
[--C-:B--2---:R-:W-:Y:S09]  /*1be20*/  FFMA.FTZ R84, R110, c[0x0][0x23c], -R96.reuse ;  /* 0x00008f006e547a23 */ /* 0x104ff20000010860 */
[----:B------:R1:W-:Y:S01]  /*1be30*/  MUFU.EX2 R124, R84 ;  /* 0x00000054007c7308 */ /* 0x0003e20000000800 */
[----:B---3--:R-:W-:Y:S09]  /*1be40*/  LDSM.16.MT88.4 R92, [R232+0xa800] ;  /* 0x00a80000e85c783b */ /* 0x008ff20000004200 */
[----:B------:R-:W-:Y:S10]  /*1be50*/  MUFU.EX2 R113, R3 ;  /* 0x0000000300717308 */ /* 0x000ff40000000800 */
[----:B------:R-:W-:Y:S01]  /*1be60*/  MUFU.EX2 R114, R74 ;  /* 0x0000004a00727308 */ /* 0x000fe20000000800 */
[----:B-1----:R-:W-:Y:S02]  /*1be70*/  FFMA.FTZ R84, R111, c[0x0][0x23c], -R96 ;  /* 0x00008f006f547a23 */ /* 0x002fe40000010860 */
[----:B------:R-:W2:Y:S04]  /*1be80*/  LDL.LU R111, [R1+0xbc] ;  /* 0x0000bc00016f7983 */ /* 0x000ea80000300800 */
[----:B------:R-:W3:Y:S03]  /*1be90*/  LDL.LU R110, [R1+0xc0] ;  /* 0x0000c000016e7983 */ /* 0x000ee60000300800 */
[----:B------:R1:W-:Y:S01]  /*1bea0*/  MUFU.EX2 R117, R84 ;  /* 0x0000005400757308 */ /* 0x0003e20000000800 */
[----:B------:R-:W4:Y:S04]  /*1beb0*/  LDL.LU R89, [R1+0xc4] ;  /* 0x0000c40001597983 */ /* 0x000f280000300800 */
[----:B------:R-:W-:Y:S05]  /*1bec0*/  LDSM.16.MT88.4 R96, [R230+0xa800] ;  /* 0x00a80000e660783b */ /* 0x000fea0000004200 */
[----:B------:R-:W-:Y:S03]  /*1bed0*/  MUFU.EX2 R100, R100 ;  /* 0x0000006400647308 */ /* 0x000fe60000000800 */
[----:B-1----:R-:W1:Y:S02]  /*1bee0*/  LDSM.16.MT88.4 R84, [R229+0xa800] ;  /* 0x00a80000e554783b */ /* 0x002e640000004200 */
[-C--:B-1----:R-:W-:Y:S08]  /*1bef0*/  HMMA.16816.F32.BF16 R4, R76, R84.reuse, R4 ;  /* 0x000000544c04723c */ /* 0x082ff00000041804 */
[C---:B------:R-:W-:Y:S08]  /*1bf00*/  HMMA.16816.F32.BF16 R8, R80.reuse, R84, R8 ;  /* 0x000000545008723c */ /* 0x040ff00000041808 */
[-C--:B------:R-:W-:Y:S08]  /*1bf10*/  HMMA.16816.F32.BF16 R12, R80, R86.reuse, R12 ;  /* 0x00000056500c723c */ /* 0x080ff0000004180c */
[C---:B------:R-:W-:Y:S01]  /*1bf20*/  HMMA.16816.F32.BF16 R16, R76.reuse, R86, R16 ;  /* 0x000000564c10723c */ /* 0x040fe20000041810 */
[----:B------:R-:W-:Y:S07]  /*1bf30*/  LDSM.16.MT88.4 R84, [R229+0xb000] ;  /* 0x00b00000e554783b */ /* 0x000fee0000004200 */
[-C--:B------:R-:W-:Y:S08]  /*1bf40*/  HMMA.16816.F32.BF16 R20, R76, R92.reuse, R20 ;  /* 0x0000005c4c14723c */ /* 0x080ff00000041814 */
        /* <DEDUP_REMOVED lines=8> */
[----:B------:R-:W-:Y:S03]  /*1bfd0*/  LDSM.16.MT88.4 R96, [R230+0xb000] ;  /* 0x00b00000e660783b */ /* 0x000fe60000004200 */
[----:B--2---:R-:W-:Y:S02]  /*1bfe0*/  FFMA.FTZ R70, R70, R111, R252 ;  /* 0x0000006f46467223 */ /* 0x004fe400000100fc */
[----:B------:R-:W-:Y:S01]  /*1bff0*/  MUFU.EX2 R111, R104 ;  /* 0x00000068006f7308 */ /* 0x000fe20000000800 */
[----:B---3--:R-:W-:Y:S02]  /*1c000*/  FFMA.FTZ R69, R69, R110, R249 ;  /* 0x0000006e45457223 */ /* 0x008fe400000100f9 */
[----:B------:R-:W-:Y:S03]  /*1c010*/  FADD.FTZ R70, R180, R70 ;  /* 0x00000046b4467221 */ /* 0x000fe60000010000 */
[----:B------:R-:W-:Y:S01]  /*1c020*/  FADD.FTZ R69, R167, R69 ;  /* 0x00000045a7457221 */ /* 0x000fe20000010000 */
[----:B------:R-:W-:Y:S01]  /*1c030*/  MOV R167, R166 ;  /* 0x000000a600a77202 */ /* 0x000fe20000000f00 */
[----:B----4-:R-:W-:Y:S01]  /*1c040*/  FFMA.FTZ R101, R0, R89, R101 ;  /* 0x0000005900657223 */ /* 0x010fe20000010065 */
[----:B------:R-:W-:Y:S01]  /*1c050*/  MOV R166, R165 ;  /* 0x000000a500a67202 */ /* 0x000fe20000000f00 */
[----:B------:R-:W1:Y:S01]  /*1c060*/  LDSM.16.MT88.4 R88, [R231+0xa800] ;  /* 0x00a80000e758783b */ /* 0x000e620000004200 */
[----:B------:R-:W-:Y:S01]  /*1c070*/  MOV R165, R164 ;  /* 0x000000a400a57202 */ /* 0x000fe20000000f00 */
[----:B------:R-:W-:Y:S01]  /*1c080*/  FADD.FTZ R0, R248, R2 ;  /* 0x00000002f8007221 */ /* 0x000fe20000010000 */
[----:B------:R-:W-:Y:S01]  /*1c090*/  MOV R164, R155 ;  /* 0x0000009b00a47202 */ /* 0x000fe20000000f00 */
[----:B------:R-:W-:Y:S01]  /*1c0a0*/  FADD.FTZ R2, R167, R101 ;  /* 0x00000065a7027221 */ /* 0x000fe20000010000 */
[----:B------:R-:W-:Y:S01]  /*1c0b0*/  MOV R155, R148 ;  /* 0x00000094009b7202 */ /* 0x000fe20000000f00 */
[----:B------:R-:W-:Y:S01]  /*1c0c0*/  FADD.FTZ R0, R166, R0 ;  /* 0x00000000a6007221 */ /* 0x000fe20000010000 */
[----:B------:R-:W2:Y:S01]  /*1c0d0*/  MUFU.EX2 R110, R106 ;  /* 0x0000006a006e7308 */ /* 0x000ea20000000800 */
[----:B------:R-:W3:Y:S01]  /*1c0e0*/  LDL.LU R148, [R1+0x7c] ;  /* 0x00007c0001947983 */ /* 0x000ee20000300800 */
[----:B------:R-:W-:Y:S02]  /*1c0f0*/  FADD.FTZ R3, R165, R70 ;  /* 0x00000046a5037221 */ /* 0x000fe40000010000 */
[----:B------:R-:W-:Y:S01]  /*1c100*/  FADD.FTZ R0, R151, R0 ;  /* 0x0000000097007221 */ /* 0x000fe20000010000 */
[----:B------:R-:W-:Y:S01]  /*1c110*/  LDSM.16.MT88.4 R180, [R230+0xb800] ;  /* 0x00b80000e6b4783b */ /* 0x000fe20000004200 */
[----:B------:R-:W-:Y:S02]  /*1c120*/  FADD.FTZ R70, R164, R69 ;  /* 0x00000045a4467221 */ /* 0x000fe40000010000 */
[----:B------:R-:W-:Y:S02]  /*1c130*/  FADD.FTZ R69, R150, R3 ;  /* 0x0000000396457221 */ /* 0x000fe40000010000 */
[----:B------:R-:W-:Y:S01]  /*1c140*/  FADD.FTZ R0, R71, R0 ;  /* 0x0000000047007221 */ /* 0x000fe20000010000 */
[----:B------:R-:W4:Y:S01]  /*1c150*/  MUFU.EX2 R106, R75 ;  /* 0x0000004b006a7308 */ /* 0x000f220000000800 */
[----:B------:R-:W-:Y:S01]  /*1c160*/  FADD.FTZ R3, R149, R70 ;  /* 0x0000004695037221 */ /* 0x000fe20000010000 */
[----:B------:R-:W3:Y:S01]  /*1c170*/  LDL.LU R71, [R1+0x130] ;  /* 0x0001300001477983 */ /* 0x000ee20000300800 */
[----:B------:R-:W-:Y:S02]  /*1c180*/  FADD.FTZ R69, R68, R69 ;  /* 0x0000004544457221 */ /* 0x000fe40000010000 */
[----:B------:R-:W-:Y:S01]  /*1c190*/  FADD.FTZ R2, R155, R2 ;  /* 0x000000029b027221 */ /* 0x000fe20000010000 */
[----:B------:R-:W3:Y:S01]  /*1c1a0*/  LDL.LU R68, [R1+0x12c] ;  /* 0x00012c0001447983 */ /* 0x000ee20000300800 */
[----:B------:R-:W-:Y:S02]  /*1c1b0*/  FADD.FTZ R3, R72, R3 ;  /* 0x0000000348037221 */ /* 0x000fe40000010000 */
[----:B------:R-:W-:Y:S01]  /*1c1c0*/  FADD.FTZ R0, R240, R0 ;  /* 0x00000000f0007221 */ /* 0x000fe20000010000 */
[----:B------:R-:W3:Y:S01]  /*1c1d0*/  LDL.LU R72, [R1+0x128] ;  /* 0x0001280001487983 */ /* 0x000ee20000300800 */
[----:B------:R-:W-:Y:S01]  /*1c1e0*/  FADD.FTZ R69, R239, R69 ;  /* 0x00000045ef457221 */ /* 0x000fe20000010000 */
[----:B------:R-:W4:Y:S01]  /*1c1f0*/  MUFU.EX2 R104, R102 ;  /* 0x0000006600687308 */ /* 0x000f220000000800 */
[----:B------:R-:W-:Y:S01]  /*1c200*/  FADD.FTZ R74, R238, R3 ;  /* 0x00000003ee4a7221 */ /* 0x000fe20000010000 */
[----:B------:R-:W-:Y:S01]  /*1c210*/  LDSM.16.MT88.4 R164, [R232+0xb800] ;  /* 0x00b80000e8a4783b */ /* 0x000fe20000004200 */
[----:B------:R-:W-:Y:S01]  /*1c220*/  FADD.FTZ R0, R236, R0 ;  /* 0x00000000ec007221 */ /* 0x000fe20000010000 */
[----:B--2---:R-:W-:Y:S01]  /*1c230*/  F2FP.BF16.PACK_AB R196, R110, R111 ;  /* 0x0000006f6ec4723e */ /* 0x004fe200000010ff */
[----:B------:R-:W-:Y:S02]  /*1c240*/  FADD.FTZ R3, R235, R69 ;  /* 0x00000045eb037221 */ /* 0x000fe40000010000 */
[----:B------:R-:W-:Y:S02]  /*1c250*/  FADD.FTZ R74, R234, R74 ;  /* 0x0000004aea4a7221 */ /* 0x000fe40000010000 */
[----:B------:R-:W-:Y:S01]  /*1c260*/  FADD.FTZ R69, R228, R0 ;  /* 0x00000000e4457221 */ /* 0x000fe20000010000 */
[-C--:B-1----:R-:W-:Y:S01]  /*1c270*/  HMMA.16816.F32.BF16 R52, R76, R88.reuse, R52 ;  /* 0x000000584c34723c */ /* 0x082fe20000041834 */
[----:B------:R-:W1:Y:S02]  /*1c280*/  MUFU.EX2 R75, R112 ;  /* 0x00000070004b7308 */ /* 0x000e640000000800 */
[----:B----4-:R-:W-:Y:S01]  /*1c290*/  F2FP.BF16.PACK_AB R198, R106, R128 ;  /* 0x000000806ac6723e */ /* 0x010fe200000010ff */
[----:B------:R-:W-:Y:S02]  /*1c2a0*/  FADD.FTZ R3, R145, R3 ;  /* 0x0000000391037221 */ /* 0x000fe40000010000 */
[----:B------:R-:W-:Y:S02]  /*1c2b0*/  FADD.FTZ R69, R137, R69 ;  /* 0x0000004589457221 */ /* 0x000fe40000010000 */
[C---:B------:R-:W-:Y:S03]  /*1c2c0*/  HMMA.16816.F32.BF16 R56, R80.reuse, R88, R56 ;  /* 0x000000585038723c */ /* 0x040fe60000041838 */
[----:B------:R-:W-:Y:S01]  /*1c2d0*/  MUFU.EX2 R102, R105 ;  /* 0x0000006900667308 */ /* 0x000fe20000000800 */
[----:B------:R-:W-:Y:S01]  /*1c2e0*/  FADD.FTZ R3, R142, R3 ;  /* 0x000000038e037221 */ /* 0x000fe20000010000 */
[----:B------:R-:W-:Y:S03]  /*1c2f0*/  F2FP.BF16.PACK_AB R197, R103, R104 ;  /* 0x0000006867c5723e */ /* 0x000fe600000010ff */
[-C--:B------:R-:W-:Y:S04]  /*1c300*/  HMMA.16816.F32.BF16 R60, R80, R90.reuse, R60 ;  /* 0x0000005a503c723c */ /* 0x080fe8000004183c */
[----:B------:R-:W-:Y:S01]  /*1c310*/  FADD.FTZ R3, R141, R3 ;  /* 0x000000038d037221 */ /* 0x000fe20000010000 */
[----:B------:R-:W2:Y:S02]  /*1c320*/  MUFU.EX2 R101, R123 ;  /* 0x0000007b00657308 */ /* 0x000ea40000000800 */
[----:B------:R-:W-:Y:S01]  /*1c330*/  F2FP.BF16.PACK_AB R81, R121, R125 ;  /* 0x0000007d7951723e */ /* 0x000fe200000010ff */
[----:B------:R-:W-:Y:S01]  /*1c340*/  HMMA.16816.F32.BF16 R64, R76, R90, R64 ;  /* 0x0000005a4c40723c */ /* 0x000fe20000041840 */
[----:B------:R-:W4:Y:S03]  /*1c350*/  LDSM.16.MT88.4 R88, [R231+0xb000] ;  /* 0x00b00000e758783b */ /* 0x000f260000004200 */
[----:B------:R-:W-:Y:S01]  /*1c360*/  F2FP.BF16.PACK_AB R83, R117, R124 ;  /* 0x0000007c7553723e */ /* 0x000fe200000010ff */
[----:B------:R-:W-:Y:S01]  /*1c370*/  FADD.FTZ R3, R215, R3 ;  /* 0x00000003d7037221 */ /* 0x000fe20000010000 */
[----:B------:R-:W-:Y:S02]  /*1c380*/  F2FP.BF16.PACK_AB R80, R115, R116 ;  /* 0x000000747350723e */ /* 0x000fe400000010ff */
[----:B------:R-:W-:Y:S01]  /*1c390*/  F2FP.BF16.PACK_AB R76, R188, R135 ;  /* 0x00000087bc4c723e */ /* 0x000fe200000010ff */
[----:B------:R-:W-:Y:S03]  /*1c3a0*/  FADD.FTZ R3, R222, R3 ;  /* 0x00000003de037221 */ /* 0x000fe60000010000 */
[----:B------:R-:W-:Y:S01]  /*1c3b0*/  F2FP.BF16.PACK_AB R78, R133, R134 ;  /* 0x00000086854e723e */ /* 0x000fe200000010ff */
[----:B------:R-:W-:Y:S01]  /*1c3c0*/  FADD.FTZ R3, R213, R3 ;  /* 0x00000003d5037221 */ /* 0x000fe20000010000 */
[----:B------:R-:W-:Y:S02]  /*1c3d0*/  F2FP.BF16.PACK_AB R77, R126, R129 ;  /* 0x000000817e4d723e */ /* 0x000fe400000010ff */
[----:B------:R-:W-:Y:S02]  /*1c3e0*/  F2FP.BF16.PACK_AB R79, R132, R127 ;  /* 0x0000007f844f723e */ /* 0x000fe400000010ff */
[----:B------:R-:W-:Y:S02]  /*1c3f0*/  F2FP.BF16.PACK_AB R82, R113, R114 ;  /* 0x000000727152723e */ /* 0x000fe400000010ff */
[----:B-1----:R-:W-:Y:S02]  /*1c400*/  F2FP.BF16.PACK_AB R194, R100, R75 ;  /* 0x0000004b64c2723e */ /* 0x002fe400000010ff */
[----:B--2---:R-:W-:Y:S01]  /*1c410*/  F2FP.BF16.PACK_AB R193, R101, R102 ;  /* 0x0000006665c1723e */ /* 0x004fe200000010ff */
[-C--:B------:R-:W-:Y:S08]  /*1c420*/  HMMA.16816.F32.BF16 R4, R76, R84.reuse, R4 ;  /* 0x000000544c04723c */ /* 0x080ff00000041804 */
[C---:B------:R-:W-:Y:S01]  /*1c430*/  HMMA.16816.F32.BF16 R8, R80.reuse, R84, R8 ;  /* 0x000000545008723c */ /* 0x040fe20000041808 */
[----:B------:R-:W-:Y:S07]  /*1c440*/  MUFU.EX2 R85, R109 ;  /* 0x0000006d00557308 */ /* 0x000fee0000000800 */
[-C--:B------:R-:W-:Y:S03]  /*1c450*/  HMMA.16816.F32.BF16 R12, R80, R86.reuse, R12 ;  /* 0x00000056500c723c */ /* 0x080fe6000004180c */
[----:B------:R-:W1:Y:S05]  /*1c460*/  MUFU.EX2 R84, R120 ;  /* 0x0000007800547308 */ /* 0x000e6a0000000800 */
[C---:B------:R-:W-:Y:S05]  /*1c470*/  HMMA.16816.F32.BF16 R16, R76.reuse, R86, R16 ;  /* 0x000000564c10723c */ /* 0x040fea0000041810 */
[----:B------:R-:W-:Y:S03]  /*1c480*/  MUFU.EX2 R86, R108 ;  /* 0x0000006c00567308 */ /* 0x000fe60000000800 */
[-C--:B------:R-:W-:Y:S07]  /*1c490*/  HMMA.16816.F32.BF16 R20, R76, R92.reuse, R20 ;  /* 0x0000005c4c14723c */ /* 0x080fee0000041814 */
[----:B------:R-:W2:Y:S01]  /*1c4a0*/  MUFU.EX2 R87, R107 ;  /* 0x0000006b00577308 */ /* 0x000ea20000000800 */
[C---:B------:R-:W-:Y:S04]  /*1c4b0*/  HMMA.16816.F32.BF16 R24, R80.reuse, R92, R24 ;  /* 0x0000005c5018723c */ /* 0x040fe80000041818 */
[----:B-1----:R-:W-:Y:S04]  /*1c4c0*/  F2FP.BF16.PACK_AB R192, R85, R84 ;  /* 0x0000005455c0723e */ /* 0x002fe800000010ff */
[-C--:B------:R-:W-:Y:S08]  /*1c4d0*/  HMMA.16816.F32.BF16 R28, R80, R94.reuse, R28 ;  /* 0x0000005e501c723c */ /* 0x080ff0000004181c */
[C---:B------:R-:W-:Y:S04]  /*1c4e0*/  HMMA.16816.F32.BF16 R32, R76.reuse, R94, R32 ;  /* 0x0000005e4c20723c */ /* 0x040fe80000041820 */
[----:B--2---:R-:W-:Y:S04]  /*1c4f0*/  F2FP.BF16.PACK_AB R195, R86, R87 ;  /* 0x0000005756c3723e */ /* 0x004fe800000010ff */
[-C--:B------:R-:W-:Y:S08]  /*1c500*/  HMMA.16816.F32.BF16 R36, R76, R96.reuse, R36 ;  /* 0x000000604c24723c */ /* 0x080ff00000041824 */
[C---:B------:R-:W-:Y:S08]  /*1c510*/  HMMA.16816.F32.BF16 R40, R80.reuse, R96, R40 ;  /* 0x000000605028723c */ /* 0x040ff00000041828 */
[-C--:B------:R-:W-:Y:S08]  /*1c520*/  HMMA.16816.F32.BF16 R44, R80, R98.reuse, R44 ;  /* 0x00000062502c723c */ /* 0x080ff0000004182c */
[C---:B------:R-:W-:Y:S08]  /*1c530*/  HMMA.16816.F32.BF16 R48, R76.reuse, R98, R48 ;  /* 0x000000624c30723c */ /* 0x040ff00000041830 */
[-C--:B----4-:R-:W-:Y:S08]  /*1c540*/  HMMA.16816.F32.BF16 R52, R76, R88.reuse, R52 ;  /* 0x000000584c34723c */ /* 0x090ff00000041834 */
[C---:B------:R-:W-:Y:S08]  /*1c550*/  HMMA.16816.F32.BF16 R56, R80.reuse, R88, R56 ;  /* 0x000000585038723c */ /* 0x040ff00000041838 */
[-C--:B------:R-:W-:Y:S08]  /*1c560*/  HMMA.16816.F32.BF16 R60, R80, R90.reuse, R60 ;  /* 0x0000005a503c723c */ /* 0x080ff0000004183c */
[----:B------:R-:W-:Y:S04]  /*1c570*/  HMMA.16816.F32.BF16 R64, R76, R90, R64 ;  /* 0x0000005a4c40723c */ /* 0x000fe80000041840 */
[----:B---3--:R-:W-:Y:S02]  /*1c580*/  FADD.FTZ R2, R148, R2 ;  /* 0x0000000294027221 */ /* 0x008fe40000010000 */
[----:B------:R-:W1:Y:S02]  /*1c590*/  LDSM.16.MT88.4 R148, [R229+0xb800] ;  /* 0x00b80000e594783b */ /* 0x000e640000004200 */
[----:B------:R-:W-:Y:S04]  /*1c5a0*/  FADD.FTZ R2, R73, R2 ;  /* 0x0000000249027221 */ /* 0x000fe80000010000 */
[----:B------:R-:W-:Y:S02]  /*1c5b0*/  FADD.FTZ R2, R237, R2 ;  /* 0x00000002ed027221 */ /* 0x000fe40000010000 */
[----:B------:R-:W2:Y:S02]  /*1c5c0*/  LDL.LU R73, [R1+0x124] ;  /* 0x0001240001497983 */ /* 0x000ea40000300800 */
[----:B------:R-:W-:Y:S02]  /*1c5d0*/  FADD.FTZ R70, R233, R2 ;  /* 0x00000002e9467221 */ /* 0x000fe40000010000 */
        /* <DEDUP_REMOVED lines=11> */
[----:B------:R-:W-:Y:S03]  /*1c690*/  FADD.FTZ R0, R158, R0 ;  /* 0x000000009e007221 */ /* 0x000fe60000010000 */
[----:B------:R3:W5:Y:S01]  /*1c6a0*/  LDL.LU R236, [R1+0x110] ;  /* 0x0001100001ec7983 */ /* 0x0007620000300800 */
[----:B------:R-:W-:Y:S03]  /*1c6b0*/  FADD.FTZ R0, R157, R0 ;  /* 0x000000009d007221 */ /* 0x000fe60000010000 */
[----:B------:R3:W5:Y:S01]  /*1c6c0*/  LDL.LU R235, [R1+0x10c] ;  /* 0x00010c0001eb7983 */ /* 0x0007620000300800 */
[----:B------:R-:W-:Y:S03]  /*1c6d0*/  FADD.FTZ R0, R162, R0 ;  /* 0x00000000a2007221 */ /* 0x000fe60000010000 */
[----:B------:R3:W5:Y:S01]  /*1c6e0*/  LDL.LU R234, [R1+0x108] ;  /* 0x0001080001ea7983 */ /* 0x0007620000300800 */
[----:B------:R-:W-:Y:S01]  /*1c6f0*/  FADD.FTZ R0, R161, R0 ;  /* 0x00000000a1007221 */ /* 0x000fe20000010000 */
[-C--:B-1----:R-:W-:Y:S02]  /*1c700*/  HMMA.16816.F32.BF16 R140, R196, R148.reuse, R4 ;  /* 0x00000094c48c723c */ /* 0x082fe40000041804 */
[----:B------:R3:W5:Y:S03]  /*1c710*/  LDL.LU R233, [R1+0x104] ;  /* 0x0001040001e97983 */ /* 0x0007660000300800 */
[----:B------:R-:W-:Y:S01]  /*1c720*/  FADD.FTZ R0, R247, R0 ;  /* 0x00000000f7007221 */ /* 0x000fe20000010000 */
[----:B------:R3:W5:Y:S01]  /*1c730*/  LDL.LU R228, [R1+0x100] ;  /* 0x0001000001e47983 */ /* 0x0007620000300800 */
        /* <DEDUP_REMOVED lines=12> */
[----:B------:R-:W1:Y:S01]  /*1c800*/  LDSM.16.MT88.4 R4, [R231+0xb800] ;  /* 0x00b80000e704783b */ /* 0x000e620000004200 */
        /* <DEDUP_REMOVED lines=45> */
[----:B------:R-:W-:Y:S01]  /*1cae0*/  FADD.FTZ R2, R201, R10 ;  /* 0x0000000ac9027221 */ /* 0x000fe20000010000 */
[-C--:B-1----:R-:W-:Y:S03]  /*1caf0*/  HMMA.16816.F32.BF16 R184, R196, R4.reuse, R52 ;  /* 0x00000004c4b8723c */ /* 0x082fe60000041834 */
[----:B------:R-:W-:Y:S02]  /*1cb00*/  FADD.FTZ R0, R125, R8 ;  /* 0x000000087d007221 */ /* 0x000fe40000010000 */
[----:B------:R-:W-:Y:S01]  /*1cb10*/  FADD.FTZ R3, R135, R3 ;  /* 0x0000000387037221 */ /* 0x000fe20000010000 */
[----:B------:R-:W-:Y:S01]  /*1cb20*/  MOV R135, R71 ;  /* 0x0000004700877202 */ /* 0x000fe20000000f00 */
[----:B------:R-:W-:Y:S02]  /*1cb30*/  FADD.FTZ R2, R200, R2 ;  /* 0x00000002c8027221 */ /* 0x000fe40000010000 */
[----:B------:R-:W-:Y:S03]  /*1cb40*/  FADD.FTZ R0, R121, R0 ;  /* 0x0000000079007221 */ /* 0x000fe60000010000 */
        /* <DEDUP_REMOVED lines=13> */
[----:B------:R-:W-:Y:S02]  /*1cc20*/  FADD.FTZ R2, R114, R2 ;  /* 0x0000000272027221 */ /* 0x000fe40000010000 */
[----:B------:R-:W-:Y:S01]  /*1cc30*/  FADD.FTZ R8, R133, R3 ;  /* 0x0000000385087221 */ /* 0x000fe20000010000 */
[----:B------:R-:W-:Y:S03]  /*1cc40*/  MOV R133, R72 ;  /* 0x0000004800857202 */ /* 0x000fe60000000f00 */
        /* <DEDUP_REMOVED lines=21> */
[----:B------:R3:W-:Y:S01]  /*1cda0*/  STL [R1+0xc4], R0 ;  /* 0x0000c40001007387 */ /* 0x0007e20000100800 */
[----:B--2---:R-:W-:Y:S01]  /*1cdb0*/  MOV R132, R73 ;  /* 0x0000004900847202 */ /* 0x004fe20000000f00 */
[----:B---3-5:R-:W-:-:S05]  /*1cdc0*/  @P1 BRA `(.L_x_466) ;  /* 0xffff8b9000001947 */ /* 0x028fca000383ffff */
.L_x_465:
[----:B------:R-:W2:Y:S04]  /*1cdd0*/  LDL.LU R3, [R1+0xbc] ;  /* 0x0000bc0001037983 */ /* 0x000ea80000300800 */
[----:B------:R-:W1:Y:S01]  /*1cde0*/  S2R R42, SR_TID.X ;  /* 0x00000000002a7919 */ /* 0x000e620000002100 */
[----:B------:R-:W3:Y:S01]  /*1cdf0*/  S2UR UR4, SR_CTAID.Y ;  /* 0x00000000000479c3 */ /* 0x000ee20000002600 */
[----:B------:R-:W-:-:S02]  /*1ce00*/  UISETP.NE.AND UP0, UPT, UR31, -0x1, UPT ;  /* 0xffffffff1f00788c */ /* 0x000fc4000bf05270 */
[----:B------:R-:W4:Y:S01]  /*1ce10*/  LDL.LU R6, [R1+0xc0] ;  /* 0x0000c00001067983 */ /* 0x000f220000300800 */
[----:B------:R-:W-:-:S03]  /*1ce20*/  ULDC.64 UR6, c[0x0][0x1e8] ;  /* 0x00007a0000067ab9 */ /* 0x000fc60000000a00 */
[----:B-----5:R-:W4:Y:S04]  /*1ce30*/  LDL.LU R8, [R1+0xc4] ;  /* 0x0000c40001087983 */ /* 0x020f280000300800 */
        /* <DEDUP_REMOVED lines=13> */
[CC--:B------:R-:W-:Y:S01]  /*1cf10*/  LEA.HI R14, R43.reuse, R42.reuse, RZ, 0x2 ;  /* 0x0000002a2b0e7211 */ /* 0x0c0fe200078f10ff */
        /* <DEDUP_REMOVED lines=58> */
[C---:B--2---:R-:W-:Y:S01]  /*1d2c0*/  FMUL.FTZ R140, R0.reuse, R140 ;  /* 0x0000008c008c7220 */ /* 0x044fe20000410000 */
[----:B------:R-:W-:Y:S01]  /*1d2d0*/  MOV R2, 0x3f800000 ;  /* 0x3f80000000027802 */ /* 0x000fe20000000f00 */
[----:B------:R-:W1:Y:S01]  /*1d2e0*/  @P4 MUFU.RCP R3, R37 ;  /* 0x0000002500034308 */ /* 0x000e620000001000 */
[----:B------:R-:W-:Y:S01]  /*1d2f0*/  FSETP.NE.FTZ.AND P0, PT, R39, RZ, PT ;  /* 0x000000ff2700720b */ /* 0x000fe20003f15000 */
[----:B------:R-:W-:-:S02]  /*1d300*/  FMUL.FTZ R7, R0, R141 ;  /* 0x0000008d00077220 */ /* 0x000fc40000410000 */
[C---:B------:R-:W-:Y:S02]  /*1d310*/  FMUL.FTZ R148, R0.reuse, R148 ;  /* 0x0000009400947220 */ /* 0x040fe40000410000 */
[C---:B------:R-:W-:Y:S01]  /*1d320*/  FMUL.FTZ R5, R0.reuse, R149 ;  /* 0x0000009500057220 */ /* 0x040fe20000410000 */
[----:B------:R-:W-:Y:S01]  /*1d330*/  F2FP.BF16.PACK_AB R7, R7, R140 ;  /* 0x0000008c0707723e */ /* 0x000fe200000010ff */
[----:B------:R-:W2:Y:S01]  /*1d340*/  @P3 MUFU.RCP R2, R40 ;  /* 0x0000002800023308 */ /* 0x000ea20000001000 */
        /* <DEDUP_REMOVED lines=44> */
[----:B--2---:R-:W-:Y:S01]  /*1d610*/  FMUL.FTZ R136, R2, R136 ;  /* 0x0000008802887220 */ /* 0x004fe20000410000 */
        /* <DEDUP_REMOVED lines=23> */
[----:B------:R-:W-:Y:S01]  /*1d790*/  SHF.R.S32.HI R2, RZ, 0x1f, R14 ;  /* 0x0000001fff027819 */ /* 0x000fe2000001140e */
[----:B-1----:R-:W-:Y:S01]  /*1d7a0*/  FMUL.FTZ R139, R0, R139 ;  /* 0x0000008b008b7220 */ /* 0x002fe20000410000 */
[----:B------:R-:W-:Y:S01]  /*1d7b0*/  F2FP.BF16.PACK_AB R26, R26, R188 ;  /* 0x000000bc1a1a723e */ /* 0x000fe200000010ff */
[----:B------:R-:W-:Y:S01]  /*1d7c0*/  FMUL.FTZ R10, R0, R138 ;  /* 0x0000008a000a7220 */ /* 0x000fe20000410000 */
[----:B------:R-:W-:Y:S01]  /*1d7d0*/  LEA.HI R2, R2, R3, RZ, 0x3 ;  /* 0x0000000302027211 */ /* 0x000fe200078f18ff */
[C---:B------:R-:W-:Y:S01]  /*1d7e0*/  FMUL.FTZ R147, R0.reuse, R147 ;  /* 0x0000009300937220 */ /* 0x040fe20000410000 */
        /* <DEDUP_REMOVED lines=40> */
[----:B------:R3:W-:Y:S04]  /*1da70*/  STS [R2+0x2000], R9 ;  /* 0x0020000902007388 */ /* 0x0007e80000000800 */
[----:B------:R4:W-:Y:S04]  /*1da80*/  STS [R2+0x2400], R10 ;  /* 0x0024000a02007388 */ /* 0x0009e80000000800 */
[----:B------:R-:W-:Y:S04]  /*1da90*/  STS [R3+0x2000], R19 ;  /* 0x0020001303007388 */ /* 0x000fe80000000800 */
[----:B------:R-:W-:Y:S01]  /*1daa0*/  STS [R3+0x2400], R18 ;  /* 0x0024001203007388 */ /* 0x000fe20000000800 */
[----:B-1----:R-:W-:-:S02]  /*1dab0*/  SEL R5, R0, 0xffffffe0, !P1 ;  /* 0xffffffe000057807 */ /* 0x002fc40004800000 */
[C---:B------:R-:W-:Y:S02]  /*1dac0*/  IADD3 R0, R2.reuse, 0x40, RZ ;  /* 0x0000004002007810 */ /* 0x040fe40007ffe0ff */
[CC--:B--2---:R-:W-:Y:S02]  /*1dad0*/  IADD3 R4, R2.reuse, R5.reuse, RZ ;  /* 0x0000000502047210 */ /* 0x0c4fe40007ffe0ff */
[----:B------:R-:W-:Y:S02]  /*1dae0*/  @P2 IADD3 R0, R2, -0x40, RZ ;  /* 0xffffffc002002810 */ /* 0x000fe40007ffe0ff */
[----:B---3--:R-:W-:Y:S01]  /*1daf0*/  MOV R9, 0x7f800000 ;  /* 0x7f80000000097802 */ /* 0x008fe20000000f00 */
[----:B------:R-:W-:Y:S01]  /*1db00*/  STS [R4], R17 ;  /* 0x0000001104007388 */ /* 0x000fe20000000800 */
[----:B----4-:R-:W-:-:S03]  /*1db10*/  IADD3 R2, R3, R5, RZ ;  /* 0x0000000503027210 */ /* 0x010fc60007ffe0ff */
[----:B------:R-:W-:Y:S04]  /*1db20*/  STS [R4+0x400], R16 ;  /* 0x0004001004007388 */ /* 0x000fe80000000800 */
[----:B------:R1:W-:Y:S04]  /*1db30*/  STS [R2], R13 ;  /* 0x0000000d02007388 */ /* 0x0003e80000000800 */
[----:B------:R2:W-:Y:S04]  /*1db40*/  STS [R2+0x400], R12 ;  /* 0x0004000c02007388 */ /* 0x0005e80000000800 */
[----:B------:R-:W-:Y:S04]  /*1db50*/  STS [R4+0x2000], R15 ;  /* 0x0020000f04007388 */ /* 0x000fe80000000800 */
[----:B------:R3:W-:Y:S04]  /*1db60*/  STS [R4+0x2400], R14 ;  /* 0x0024000e04007388 */ /* 0x0007e80000000800 */
[----:B------:R-:W-:Y:S04]  /*1db70*/  STS [R2+0x2000], R11 ;  /* 0x0020000b02007388 */ /* 0x000fe80000000800 */
[----:B------:R4:W-:Y:S04]  /*1db80*/  STS [R2+0x2400], R24 ;  /* 0x0024001802007388 */ /* 0x0009e80000000800 */
[----:B------:R-:W-:Y:S01]  /*1db90*/  STS [R0], R33 ;  /* 0x0000002100007388 */ /* 0x000fe20000000800 */
[----:B-1----:R-:W-:-:S03]  /*1dba0*/  MOV R13, 0x7f800000 ;  /* 0x7f800000000d7802 */ /* 0x002fc60000000f00 */
[----:B------:R-:W-:Y:S01]  /*1dbb0*/  STS [R0+0x400], R32 ;  /* 0x0004002000007388 */ /* 0x000fe20000000800 */
[----:B--2---:R-:W-:Y:S02]  /*1dbc0*/  MOV R12, 0x7f800000 ;  /* 0x7f800000000c7802 */ /* 0x004fe40000000f00 */
[----:B---3--:R-:W-:Y:S02]  /*1dbd0*/  IADD3 R4, R0, 0x400, RZ ;  /* 0x0000040000047810 */ /* 0x008fe40007ffe0ff */
[----:B------:R-:W-:Y:S02]  /*1dbe0*/  MOV R14, 0x7f800000 ;  /* 0x7f800000000e7802 */ /* 0x000fe40000000f00 */
[C---:B------:R-:W-:Y:S02]  /*1dbf0*/  IADD3 R4, R8.reuse, R4, R5 ;  /* 0x0000000408047210 */ /* 0x040fe40007ffe005 */
[----:B----4-:R-:W-:-:S04]  /*1dc00*/  IADD3 R2, R8, R0, RZ ;  /* 0x0000000008027210 */ /* 0x010fc80007ffe0ff */
        /* <DEDUP_REMOVED lines=21> */
[----:B--2---:R-:W-:-:S04]  /*1dd60*/  LOP3.LUT R0, R41, 0xffffffe0, RZ, 0xc0, !PT ;  /* 0xffffffe029007812 */ /* 0x004fc800078ec0ff */
[----:B------:R-:W-:Y:S01]  /*1dd70*/  IADD3 R0, -R0, R42, RZ ;  /* 0x0000002a00007210 */ /* 0x000fe20007ffe1ff */
[----:B-1----:R-:W1:Y:S03]  /*1dd80*/  @P4 MUFU.LG2 R3, R37 ;  /* 0x0000002500034308 */ /* 0x002e660000000c00 */
[----:B------:R-:W-:Y:S01]  /*1dd90*/  LOP3.LUT P1, RZ, R0, 0x3, RZ, 0xc0, !PT ;  /* 0x0000000300ff7812 */ /* 0x000fe2000782c0ff */
[----:B---3--:R-:W-:Y:S01]  /*1dda0*/  @P5 FMUL.FTZ R4, R5, 0.69314718246459960938 ;  /* 0x3f31721805045820 */ /* 0x008fe20000410000 */
[----:B------:R2:W3:Y:S03]  /*1ddb0*/  LDS.128 R16, [R240] ;  /* 0x00000000f0107984 */ /* 0x0004e60000000c00 */
        /* <DEDUP_REMOVED lines=59> */
.L_x_470:
[----:B------:R-:W-:Y:S05]  /*1e170*/  BSYNC B0 ;  /* 0x0000000000007941 */ /* 0x000fea0003800000 */
.L_x_469:
        /* <DEDUP_REMOVED lines=36> */
.L_x_472:
[----:B------:R-:W-:Y:S05]  /*1e3c0*/  BSYNC B0 ;  /* 0x0000000000007941 */ /* 0x000fea0003800000 */
.L_x_471:
        /* <DEDUP_REMOVED lines=15> */
.L_x_474:
[----:B------:R-:W-:Y:S05]  /*1e4c0*/  BSYNC B0 ;  /* 0x0000000000007941 */ /* 0x000fea0003800000 */
.L_x_473:
        /* <DEDUP_REMOVED lines=15> */
.L_x_476:
[----:B------:R-:W-:Y:S05]  /*1e5c0*/  BSYNC B0 ;  /* 0x0000000000007941 */ /* 0x000fea0003800000 */
.L_x_475:
        /* <DEDUP_REMOVED lines=15> */
.L_x_478:
[----:B------:R-:W-:Y:S05]  /*1e6c0*/  BSYNC B0 ;  /* 0x0000000000007941 */ /* 0x000fea0003800000 */
.L_x_477:
        /* <DEDUP_REMOVED lines=15> */
.L_x_480:
[----:B------:R-:W-:Y:S05]  /*1e7c0*/  BSYNC B0 ;  /* 0x0000000000007941 */ /* 0x000fea0003800000 */
.L_x_479:
        /* <DEDUP_REMOVED lines=15> */
.L_x_482:
[----:B------:R-:W-:Y:S05]  /*1e8c0*/  BSYNC B0 ;  /* 0x0000000000007941 */ /* 0x000fea0003800000 */
.L_x_481:
        /* <DEDUP_REMOVED lines=15> */
.L_x_484:
[----:B------:R-:W-:Y:S05]  /*1e9c0*/  BSYNC B0 ;  /* 0x0000000000007941 */ /* 0x000fea0003800000 */
.L_x_483:
        /* <DEDUP_REMOVED lines=15> */
.L_x_406:
        /* <DEDUP_REMOVED lines=73> */
.L_x_486:
[----:B------:R-:W-:Y:S05]  /*1ef50*/  BSYNC B0 ;  /* 0x0000000000007941 */ /* 0x000fea0003800000 */
.L_x_485:
        /* <DEDUP_REMOVED lines=17> */
.L_x_488:
[----:B------:R-:W-:Y:S05]  /*1f070*/  BSYNC B0 ;  /* 0x0000000000007941 */ /* 0x000fea0003800000 */
.L_x_487:
        /* <DEDUP_REMOVED lines=16> */
.L_x_490:
[----:B------:R-:W-:Y:S05]  /*1f180*/  BSYNC B0 ;  /* 0x0000000000007941 */ /* 0x000fea0003800000 */
.L_x_489:
        /* <DEDUP_REMOVED lines=16> */
.L_x_492:
[----:B------:R-:W-:Y:S05]  /*1f290*/  BSYNC B0 ;  /* 0x0000000000007941 */ /* 0x000fea0003800000 */
.L_x_491:
        /* <DEDUP_REMOVED lines=16> */
.L_x_494:
[----:B------:R-:W-:Y:S05]  /*1f3a0*/  BSYNC B0 ;  /* 0x0000000000007941 */ /* 0x000fea0003800000 */
.L_x_493:
        /* <DEDUP_REMOVED lines=16> */
.L_x_496:
[----:B------:R-:W-:Y:S05]  /*1f4b0*/  BSYNC B0 ;  /* 0x0000000000007941 */ /* 0x000fea0003800000 */
.L_x_495:
        /* <DEDUP_REMOVED lines=16> */
.L_x_498:
[----:B------:R-:W-:Y:S05]  /*1f5c0*/  BSYNC B0 ;  /* 0x0000000000007941 */ /* 0x000fea0003800000 */
.L_x_497:
        /* <DEDUP_REMOVED lines=15> */
.L_x_500:
[----:B------:R-:W-:Y:S05]  /*1f6c0*/  BSYNC B0 ;  /* 0x0000000000007941 */ /* 0x000fea0003800000 */
.L_x_499:
        /* <DEDUP_REMOVED lines=72> */
.L_x_501:
        /* <DEDUP_REMOVED lines=11> */
.L_x_1137:


//--------------------- .text._ZN5flash16flash_fwd_kernelI23Flash_fwd_kernel_traitsILi64ELi128ELi64ELi4ELb0ELb0EN7cutlass10bfloat16_tE19Flash_kernel_traitsILi64ELi128ELi64ELi4ES3_EELb1ELb1ELb0ELb0ELb0ELb0ELb0ELb0EEEvNS_16Flash_fwd_paramsE --------------------------
	.section	.text._ZN5flash16flash_fwd_kernelI23Flash_fwd_kernel_traitsILi64ELi128ELi64ELi4ELb0ELb0EN7cutlass10bfloat16_tE19Flash_kernel_traitsILi64ELi128ELi64ELi4ES3_EELb1ELb1ELb0ELb0ELb0ELb0ELb0ELb0EEEvNS_16Flash_fwd_paramsE,"ax",@progbits
	.sectioninfo	@"SHI_REGISTERS=255"
	.align	128
        .global         _ZN5flash16flash_fwd_kernelI23Flash_fwd_kernel_traitsILi64ELi128ELi64ELi4ELb0ELb0EN7cutlass10bfloat16_tE19Flash_kernel_traitsILi64ELi128ELi64ELi4ES3_EELb1ELb1ELb0ELb0ELb0ELb0ELb0ELb0EEEvNS_16Flash_fwd_paramsE
        .type           _ZN5flash16flash_fwd_kernelI23Flash_fwd_kernel_traitsILi64ELi128ELi64ELi4ELb0ELb0EN7cutlass10bfloat16_tE19Flash_kernel_traitsILi64ELi128ELi64ELi4ES3_EELb1ELb1ELb0ELb0ELb0ELb0ELb0ELb0EEEvNS_16Flash_fwd_paramsE,@function
        .size           _ZN5flash16flash_fwd_kernelI23Flash_fwd_kernel_traitsILi64ELi128ELi64ELi4ELb0ELb0EN7cutlass10bfloat16_tE19Flash_kernel_traitsILi64ELi128ELi64ELi4ES3_EELb1ELb1ELb0ELb0ELb0ELb0ELb0ELb0EEEvNS_16Flash_fwd_paramsE,(.L_x_1138 - _ZN5flash16flash_fwd_kernelI23Flash_fwd_kernel_traitsILi64ELi128ELi64ELi4ELb0ELb0EN7cutlass10bfloat16_tE19Flash_kernel_traitsILi64ELi128ELi64ELi4ES3_EELb1ELb1ELb0ELb0ELb0ELb0ELb0ELb0EEEvNS_16Flash_fwd_paramsE)
        .other          _ZN5flash16flash_fwd_kernelI23Flash_fwd_kernel_traitsILi64ELi128ELi64ELi4ELb0ELb0EN7cutlass10bfloat16_tE19Flash_kernel_traitsILi64ELi128ELi64ELi4ES3_EELb1ELb1ELb0ELb0ELb0ELb0ELb0ELb0EEEvNS_16Flash_fwd_paramsE,@"STO_CUDA_ENTRY STV_DEFAULT"
_ZN5flash16flash_fwd_kernelI23Flash_fwd_kernel_traitsILi64ELi128ELi64ELi4ELb0ELb0EN7cutlass10bfloat16_tE19Flash_kernel_traitsILi64ELi128ELi64ELi4ES3_EELb1ELb1ELb0ELb0ELb0ELb0ELb0ELb0EEEvNS_16Flash_fwd_paramsE:
.text._ZN5flash16flash_fwd_kernelI23Flash_fwd_kernel_traitsILi64ELi128ELi64ELi4ELb0ELb0EN7cutlass10bfloat16_tE19Flash_kernel_traitsILi64ELi128ELi64ELi4ES3_EELb1ELb1ELb0ELb0ELb0ELb0ELb0ELb0EEEvNS_16Flash_fwd_paramsE:
[----:B------:R-:W-:-:S03]  /*0000*/  MOV R1, c[0x0][0x28] ;  /* 0x00000a0000017a02 */ /* 0x000fc60000000f00 */
[----:B------:R-:W-:Y:S01]  /*0010*/  ULDC.U8 UR4, c[0x0][0x304] ;  /* 0x0000c10000047ab9 */ /* 0x000fe20000000000 */
[----:B------:R-:W-:Y:S01]  /*0020*/  IADD3 R1, R1, -0x20, RZ ;  /* 0xffffffe001017810 */ /* 0x000fe20007ffe0ff */
[----:B------:R-:W-:Y:S01]  /*0030*/  ULDC.64 UR24, c[0x0][0x2f0] ;  /* 0x0000bc0000187ab9 */ /* 0x000fe20000000a00 */
[----:B------:R-:W-:Y:S01]  /*0040*/  ISETP.NE.AND P1, PT, RZ, UR4, PT ;  /* 0x00000004ff007c0c */ /* 0x000fe2000bf25270 */
[----:B------:R-:W-:Y:S01]  /*0050*/  IMAD.U32 R8, RZ, RZ, UR24 ;  /* 0x00000018ff087e24 */ /* 0x000fe2000f8e00ff */
[----:B------:R-:W-:Y:S01]  /*0060*/  ULDC.64 UR20, c[0x0][0x118] ;  /* 0x0000460000147ab9 */ /* 0x000fe20000000a00 */
[----:B------:R-:W-:-:S10]  /*0070*/  IMAD.U32 R9, RZ, RZ, UR25 ;  /* 0x00000019ff097e24 */ /* 0x000fd4000f8e00ff */
[----:B------:R-:W2:Y:S01]  /*0080*/  @P1 LDG.E.64 R8, [R8.64] ;  /* 0x0000001408081981 */ /* 0x000ea2000c1e1b00 */
[----:B------:R-:W-:Y:S02]  /*0090*/  IMAD.MOV.U32 R124, RZ, RZ, c[0x0][0x2f8] ;  /* 0x0000be00ff7c7624 */ /* 0x000fe400078e00ff */
[----:B------:R-:W-:-:S05]  /*00a0*/  IMAD.MOV.U32 R125, RZ, RZ, c[0x0][0x2fc] ;  /* 0x0000bf00ff7d7624 */ /* 0x000fca00078e00ff */
[----:B------:R-:W3:Y:S01]  /*00b0*/  @P1 LDG.E.64 R6, [R124.64] ;  /* 0x000000147c061981 */ /* 0x000ee2000c1e1b00 */
[----:B------:R-:W-:Y:S01]  /*00c0*/  ISETP.NE.U32.AND P3, PT, RZ, c[0x0][0x240], PT ;  /* 0x00009000ff007a0c */ /* 0x000fe20003f65070 */
[----:B------:R-:W-:Y:S01]  /*00d0*/  IMAD.MOV.U32 R202, RZ, RZ, -0x1 ;  /* 0xffffffffffca7424 */ /* 0x000fe200078e00ff */
[----:B------:R-:W1:Y:S01]  /*00e0*/  LDC.U8 R2, c[0x0][0x312] ;  /* 0x0000c480ff027b82 */ /* 0x000e620000000000 */
[----:B------:R-:W4:Y:S01]  /*00f0*/  S2R R19, SR_CTAID.X ;  /* 0x0000000000137919 */ /* 0x000f220000002500 */
[----:B------:R-:W-:-:S03]  /*0100*/  ISETP.NE.AND.EX P3, PT, RZ, c[0x0][0x244], PT, P3 ;  /* 0x00009100ff007a0c */ /* 0x000fc60003f65330 */
[----:B------:R-:W4:Y:S04]  /*0110*/  S2R R0, SR_CTAID.Y ;  /* 0x0000000000007919 */ /* 0x000f280000002600 */
[----:B------:R-:W4:Y:S04]  /*0120*/  S2R R22, SR_CTAID.Z ;  /* 0x0000000000167919 */ /* 0x000f280000002700 */
[----:B------:R-:W4:Y:S01]  /*0130*/  S2R R239, SR_TID.X ;  /* 0x0000000000ef7919 */ /* 0x000f220000002100 */
[----:B-1----:R-:W-:Y:S02]  /*0140*/  ISETP.NE.AND P4, PT, R2, RZ, PT ;  /* 0x000000ff0200720c */ /* 0x002fe40003f85270 */
[----:B----4-:R-:W-:-:S04]  /*0150*/  LOP3.LUT R4, R22, R19, R0, 0xfe, !PT ;  /* 0x0000001316047212 */ /* 0x010fc800078efe00 */
[----:B------:R-:W-:-:S13]  /*0160*/  LOP3.LUT P2, RZ, R4, R239, RZ, 0xfc, !PT ;  /* 0x000000ef04ff7212 */ /* 0x000fda000784fcff */
[----:B------:R-:W-:Y:S02]  /*0170*/  @!P2 IMAD.MOV.U32 R20, RZ, RZ, c[0x0][0x308] ;  /* 0x0000c200ff14a624 */ /* 0x000fe400078e00ff */
[----:B------:R-:W-:Y:S01]  /*0180*/  @!P2 IMAD.MOV.U32 R21, RZ, RZ, c[0x0][0x30c] ;  /* 0x0000c300ff15a624 */ /* 0x000fe200078e00ff */
[----:B--2---:R-:W1:Y:S08]  /*0190*/  @P1 R2UR UR24, R8 ;  /* 0x00000000081813c2 */ /* 0x004e7000000e0000 */
[----:B------:R-:W2:Y:S01]  /*01a0*/  @P1 R2UR UR25, R9 ;  /* 0x00000000091913c2 */ /* 0x000ea200000e0000 */
[----:B---3--:R-:W-:-:S05]  /*01b0*/  @P1 IADD3 R124, P0, R6, c[0x0][0x300], RZ ;  /* 0x0000c000067c1a10 */ /* 0x008fca0007f1e0ff */
[----:B------:R-:W-:Y:S01]  /*01c0*/  @P1 IMAD.X R125, RZ, RZ, R7, P0 ;  /* 0x000000ffff7d1224 */ /* 0x000fe200000e0607 */
[----:B------:R-:W-:Y:S01]  /*01d0*/  ISETP.NE.U32.AND P0, PT, RZ, c[0x0][0x250], PT ;  /* 0x00009400ff007a0c */ /* 0x000fe20003f05070 */
[----:B------:R-:W-:Y:S01]  /*01e0*/  IMAD.MOV.U32 R7, RZ, RZ, 0x4 ;  /* 0x00000004ff077424 */ /* 0x000fe200078e00ff */
[----:B------:R-:W-:Y:S02]  /*01f0*/  ISETP.EQ.U32.AND P1, PT, RZ, c[0x0][0x248], PT ;  /* 0x00009200ff007a0c */ /* 0x000fe40003f22070 */
[----:B------:R-:W-:Y:S01]  /*0200*/  @!P2 STG.E.64 [R20.64+0x8], R124 ;  /* 0x0000087c1400a986 */ /* 0x000fe2000c101b14 */
[----:B------:R-:W-:Y:S01]  /*0210*/  IMAD.WIDE R24, R0, R7, c[0x0][0x240] ;  /* 0x0000900000187625 */ /* 0x000fe200078e0207 */
[----:B------:R-:W-:Y:S02]  /*0220*/  ISETP.NE.AND.EX P0, PT, RZ, c[0x0][0x254], PT, P0 ;  /* 0x00009500ff007a0c */ /* 0x000fe40003f05300 */
[----:B------:R-:W-:Y:S01]  /*0230*/  SHF.R.S32.HI R14, RZ, 0x1f, R239 ;  /* 0x0000001fff0e7819 */ /* 0x000fe200000114ef */
[----:B-1----:R-:W-:Y:S01]  /*0240*/  IMAD.U32 R12, RZ, RZ, UR24 ;  /* 0x00000018ff0c7e24 */ /* 0x002fe2000f8e00ff */
[----:B------:R-:W-:Y:S01]  /*0250*/  ISETP.EQ.OR.EX P1, PT, RZ, c[0x0][0x24c], !P4, P1 ;  /* 0x00009300ff007a0c */ /* 0x000fe20006722710 */
[----:B--2---:R-:W-:-:S05]  /*0260*/  IMAD.U32 R13, RZ, RZ, UR25 ;  /* 0x00000019ff0d7e24 */ /* 0x004fca000f8e00ff */
[----:B------:R1:W-:Y:S04]  /*0270*/  @!P2 STG.E.64 [R20.64], R12 ;  /* 0x0000000c1400a986 */ /* 0x0003e8000c101b14 */
[----:B------:R-:W2:Y:S04]  /*0280*/  @P3 LDG.E R202, [R24.64] ;  /* 0x0000001418ca3981 */ /* 0x000ea8000c1e1900 */
[----:B------:R-:W2:Y:S01]  /*0290*/  @P3 LDG.E R11, [R24.64+0x4] ;  /* 0x00000414180b3981 */ /* 0x000ea2000c1e1900 */
[----:B------:R-:W-:Y:S01]  /*02a0*/  ISETP.NE.U32.AND P2, PT, RZ, c[0x0][0x248], PT ;  /* 0x00009200ff007a0c */ /* 0x000fe20003f45070 */
[----:B------:R-:W-:-:S02]  /*02b0*/  IMAD R3, R0, c[0x0][0x1c0], R22 ;  /* 0x0000700000037a24 */ /* 0x000fc400078e0216 */
[----:B------:R-:W-:Y:S01]  /*02c0*/  IMAD.MOV.U32 R2, RZ, RZ, RZ ;  /* 0x000000ffff027224 */ /* 0x000fe200078e00ff */
[----:B------:R-:W-:Y:S01]  /*02d0*/  ISETP.NE.AND.EX P2, PT, RZ, c[0x0][0x24c], PT, P2 ;  /* 0x00009300ff007a0c */ /* 0x000fe20003f45320 */
[----:B------:R-:W-:Y:S02]  /*02e0*/  IMAD.MOV.U32 R9, RZ, RZ, -0x1 ;  /* 0xffffffffff097424 */ /* 0x000fe400078e00ff */
[----:B------:R-:W-:-:S04]  /*02f0*/  @P0 IMAD.WIDE R16, R0, R7, c[0x0][0x250] ;  /* 0x0000940000100625 */ /* 0x000fc800078e0207 */
[----:B------:R-:W-:Y:S01]  /*0300*/  IMAD.WIDE R4, R0, R7, c[0x0][0x248] ;  /* 0x0000920000047625 */ /* 0x000fe200078e0207 */
[----:B------:R3:W5:Y:S01]  /*0310*/  @P0 LDG.E R2, [R16.64] ;  /* 0x0000001410020981 */ /* 0x000762000c1e1900 */
[----:B-1----:R-:W-:Y:S02]  /*0320*/  LEA.HI R12, R14, R239, RZ, 0x5 ;  /* 0x000000ef0e0c7211 */ /* 0x002fe400078f28ff */
[----:B------:R-:W-:Y:S01]  /*0330*/  IMAD.SHL.U32 R3, R3, 0x20, RZ ;  /* 0x0000002003037824 */ /* 0x000fe200078e00ff */
[----:B------:R3:W5:Y:S01]  /*0340*/  @!P1 LDG.E R9, [R4.64] ;  /* 0x0000001404099981 */ /* 0x000762000c1e1900 */
[----:B------:R-:W-:-:S03]  /*0350*/  LOP3.LUT R20, R12, 0xffffffe0, RZ, 0xc0, !PT ;  /* 0xffffffe00c147812 */ /* 0x000fc600078ec0ff */
[----:B------:R-:W-:Y:S02]  /*0360*/  SHF.R.S32.HI R6, RZ, 0x1f, R3 ;  /* 0x0000001fff067819 */ /* 0x000fe40000011403 */
[----:B------:R-:W-:-:S05]  /*0370*/  IMAD.IADD R20, R239, 0x1, -R20 ;  /* 0x00000001ef147824 */ /* 0x000fca00078e0a14 */
[--C-:B------:R-:W-:Y:S02]  /*0380*/  IADD3 R228, P1, P0, R3, R124, R20.reuse ;  /* 0x0000007c03e47210 */ /* 0x100fe4000783e014 */
[----:B------:R-:W-:-:S04]  /*0390*/  SHF.R.S32.HI R3, RZ, 0x1f, R20 ;  /* 0x0000001fff037819 */ /* 0x000fc80000011414 */
[----:B------:R-:W-:Y:S01]  /*03a0*/  IADD3.X R125, R6, R125, R3, P1, P0 ;  /* 0x0000007d067d7210 */ /* 0x000fe20000fe0403 */
[----:B--2---:R-:W-:Y:S02]  /*03b0*/  @P3 IMAD.IADD R18, R11, 0x1, -R202 ;  /* 0x000000010b123824 */ /* 0x004fe400078e0aca */
[----:B------:R-:W-:Y:S01]  /*03c0*/  @!P3 IMAD.MOV.U32 R18, RZ, RZ, c[0x0][0x214] ;  /* 0x00008500ff12b624 */ /* 0x000fe200078e00ff */
[----:B------:R-:W-:Y:S05]  /*03d0*/  @!P2 BRA `(.L_x_502) ;  /* 0x000000400000a947 */ /* 0x000fea0003800000 */
[----:B---3--:R-:W2:Y:S02]  /*03e0*/  @P4 LDG.E R6, [R4.64+0x4] ;  /* 0x0000041404064981 */ /* 0x008ea4000c1e1900 */
[----:B--2--5:R-:W-:-:S06]  /*03f0*/  @P4 IADD3 R3, R6, -R9, RZ ;  /* 0x8000000906034210 */ /* 0x024fcc0007ffe0ff */
[----:B------:R1:W5:Y:S01]  /*0400*/  @!P4 LDG.E R3, [R4.64] ;  /* 0x000000140403c981 */ /* 0x000362000c1e1900 */
[----:B------:R-:W-:Y:S05]  /*0410*/  BRA `(.L_x_503) ;  /* 0x0000001000007947 */ /* 0x000fea0003800000 */
.L_x_502:
[----:B---3--:R-:W-:Y:S02]  /*0420*/  MOV R3, c[0x0][0x218] ;  /* 0x0000860000037a02 */ /* 0x008fe40000000f00 */
.L_x_503:
[----:B------:R-:W-:-:S04]  /*0430*/  ISETP.NE.U32.AND P2, PT, RZ, c[0x0][0x258], PT ;  /* 0x00009600ff007a0c */ /* 0x000fc80003f45070 */
[----:B------:R-:W-:-:S13]  /*0440*/  ISETP.NE.AND.EX P2, PT, RZ, c[0x0][0x25c], PT, P2 ;  /* 0x00009700ff007a0c */ /* 0x000fda0003f45320 */
[----:B------:R-:W-:-:S05]  /*0450*/  @P2 IMAD.WIDE R10, R0, R7, c[0x0][0x258] ;  /* 0x00009600000a2625 */ /* 0x000fca00078e0207 */
[----:B-1----:R-:W2:Y:S01]  /*0460*/  @P2 LDG.E R5, [R10.64] ;  /* 0x000000140a052981 */ /* 0x002ea2000c1e1900 */
[----:B------:R-:W-:Y:S01]  /*0470*/  IMAD.SHL.U32 R13, R19, 0x80, RZ ;  /* 0x00000080130d7824 */ /* 0x000fe200078e00ff */
[----:B------:R-:W-:-:S04]  /*0480*/  @!P2 ISETP.NE.U32.AND P1, PT, RZ, c[0x0][0x268], PT ;  /* 0x00009a00ff00aa0c */ /* 0x000fc80003f25070 */
[----:B------:R-:W-:Y:S02]  /*0490*/  ISETP.GT.AND P0, PT, R18, R13, PT ;  /* 0x0000000d1200720c */ /* 0x000fe40003f04270 */
[----:B------:R-:W-:-:S04]  /*04a0*/  @!P2 ISETP.NE.AND.EX P1, PT, RZ, c[0x0][0x26c], PT, P1 ;  /* 0x00009b00ff00aa0c */ /* 0x000fc80003f25310 */
[----:B------:R-:W-:Y:S01]  /*04b0*/  @!P2 SEL R4, RZ, c[0x0][0x21c], !P1 ;  /* 0x00008700ff04aa07 */ /* 0x000fe20004800000 */
[----:B--2--5:R-:W-:-:S03]  /*04c0*/  @P2 IMAD.IADD R130, R5, 0x1, -R2 ;  /* 0x0000000105822824 */ /* 0x024fc600078e0a02 */
[----:B------:R-:W-:-:S03]  /*04d0*/  @!P2 IADD3 R130, R4, R3, -R2 ;  /* 0x000000030482a210 */ /* 0x000fc60007ffe802 */
[----:B------:R-:W-:Y:S05]  /*04e0*/  @!P0 EXIT ;  /* 0x000000000000894d */ /* 0x000fea0003800000 */
[----:B------:R-:W-:Y:S02]  /*04f0*/  IADD3 R3, -R18, 0xbf, R13 ;  /* 0x000000bf12037810 */ /* 0x000fe40007ffe10d */
[----:B------:R-:W-:Y:S02]  /*0500*/  IADD3 R6, R130, 0x3f, RZ ;  /* 0x0000003f82067810 */ /* 0x000fe40007ffe0ff */
[----:B------:R-:W-:Y:S02]  /*0510*/  IADD3 R4, R3, c[0x0][0x2e8], R130 ;  /* 0x0000ba0003047a10 */ /* 0x000fe40007ffe082 */
[----:B------:R-:W-:Y:S02]  /*0520*/  SHF.R.S32.HI R5, RZ, 0x1f, R6 ;  /* 0x0000001fff057819 */ /* 0x000fe40000011406 */
[----:B------:R-:W-:Y:S02]  /*0530*/  SHF.R.S32.HI R3, RZ, 0x1f, R4 ;  /* 0x0000001fff037819 */ /* 0x000fe40000011404 */
[----:B------:R-:W-:-:S02]  /*0540*/  LEA.HI R5, R5, R6, RZ, 0x6 ;  /* 0x0000000605057211 */ /* 0x000fc400078f30ff */
[----:B------:R-:W-:Y:S02]  /*0550*/  LEA.HI R3, R3, R4, RZ, 0x6 ;  /* 0x0000000403037211 */ /* 0x000fe400078f30ff */
[----:B------:R-:W-:Y:S02]  /*0560*/  SHF.R.S32.HI R5, RZ, 0x6, R5 ;  /* 0x00000006ff057819 */ /* 0x000fe40000011405 */
[----:B------:R-:W-:-:S04]  /*0570*/  SHF.R.S32.HI R4, RZ, 0x6, R3 ;  /* 0x00000006ff047819 */ /* 0x000fc80000011403 */
[----:B------:R-:W-:-:S04]  /*0580*/  IMNMX R207, R5, R4, PT ;  /* 0x0000000405cf7217 */ /* 0x000fc80003800200 */
[----:B------:R-:W-:-:S13]  /*0590*/  ISETP.GE.AND P0, PT, R207, 0x1, PT ;  /* 0x00000001cf00780c */ /* 0x000fda0003f06270 */
[----:B------:R-:W-:Y:S05]  /*05a0*/  @!P0 BRA `(.L_x_504) ;  /* 0x0001416000008947 */ /* 0x000fea0003800000 */
[----:B------:R-:W-:Y:S01]  /*05b0*/  ISETP.NE.AND P1, PT, R202, -0x1, PT ;  /* 0xffffffffca00780c */ /* 0x000fe20003f25270 */
[----:B------:R-:W1:Y:S01]  /*05c0*/  LDC.U8 R124, c[0x0][0x2d8] ;  /* 0x0000b600ff7c7b82 */ /* 0x000e620000000000 */
[----:B------:R-:W-:-:S11]  /*05d0*/  ISETP.NE.AND P0, PT, R9, -0x1, PT ;  /* 0xffffffff0900780c */ /* 0x000fd60003f05270 */
[----:B------:R-:W-:Y:S01]  /*05e0*/  @!P1 SHF.R.S32.HI R5, RZ, 0x1f, R0 ;  /* 0x0000001fff059819 */ /* 0x000fe20000011400 */
[----:B------:R-:W-:Y:S01]  /*05f0*/  @P1 IMAD.WIDE.U32 R10, R202, c[0x0][0x190], RZ ;  /* 0x00006400ca0a1a25 */ /* 0x000fe200078e00ff */
[----:B------:R-:W-:-:S03]  /*0600*/  @P0 IADD3 R8, R2, R9, RZ ;  /* 0x0000000902080210 */ /* 0x000fc60007ffe0ff */
[----:B------:R-:W-:Y:S02]  /*0610*/  @!P1 IMAD R5, R5, c[0x0][0x178], RZ ;  /* 0x00005e0005059a24 */ /* 0x000fe400078e02ff */
[----:B------:R-:W-:-:S04]  /*0620*/  @!P1 IMAD.WIDE.U32 R16, R0, c[0x0][0x178], RZ ;  /* 0x00005e0000109a25 */ /* 0x000fc800078e00ff */
[----:B------:R-:W-:Y:S01]  /*0630*/  @!P1 IMAD R4, R0, c[0x0][0x17c], R5 ;  /* 0x00005f0000049a24 */ /* 0x000fe200078e0205 */
[----:B------:R-:W-:Y:S01]  /*0640*/  @!P1 MOV R10, R16 ;  /* 0x00000010000a9202 */ /* 0x000fe20000000f00 */
[----:B------:R-:W-:-:S04]  /*0650*/  @P0 IMAD.WIDE.U32 R214, R8, c[0x0][0x198], RZ ;  /* 0x0000660008d60a25 */ /* 0x000fc800078e00ff */
[----:B------:R-:W-:Y:S01]  /*0660*/  @P1 IMAD R3, R202, c[0x0][0x194], R11 ;  /* 0x00006500ca031a24 */ /* 0x000fe200078e020b */
[----:B------:R-:W-:Y:S01]  /*0670*/  @!P1 IADD3 R3, R17, R4, RZ ;  /* 0x0000000411039210 */ /* 0x000fe20007ffe0ff */
[----:B------:R-:W-:Y:S01]  /*0680*/  @P0 IMAD R8, R8, c[0x0][0x19c], R215 ;  /* 0x0000670008080a24 */ /* 0x000fe200078e02d7 */
[----:B------:R-:W-:Y:S05]  /*0690*/  @P0 BRA `(.L_x_505) ;  /* 0x000000a000000947 */ /* 0x000fea0003800000 */
[----:B-1----:R-:W-:Y:S01]  /*06a0*/  SHF.R.S32.HI R5, RZ, 0x1f, R2 ;  /* 0x0000001fff057819 */ /* 0x002fe20000011402 */
[----:B------:R-:W-:Y:S01]  /*06b0*/  IMAD.WIDE.U32 R16, R2, c[0x0][0x198], RZ ;  /* 0x0000660002107a25 */ /* 0x000fe200078e00ff */
[----:B------:R-:W-:-:S03]  /*06c0*/  SHF.R.S32.HI R4, RZ, 0x1f, R0 ;  /* 0x0000001fff047819 */ /* 0x000fc60000011400 */
[----:B------:R-:W-:Y:S02]  /*06d0*/  IMAD R5, R5, c[0x0][0x198], RZ ;  /* 0x0000660005057a24 */ /* 0x000fe400078e02ff */
[----:B------:R-:W-:Y:S02]  /*06e0*/  IMAD R11, R4, c[0x0][0x180], RZ ;  /* 0x00006000040b7a24 */ /* 0x000fe400078e02ff */
[----:B------:R-:W-:Y:S02]  /*06f0*/  IMAD R5, R2, c[0x0][0x19c], R5 ;  /* 0x0000670002057a24 */ /* 0x000fe400078e0205 */
[----:B------:R-:W-:-:S03]  /*0700*/  IMAD R11, R0, c[0x0][0x184], R11 ;  /* 0x00006100000b7a24 */ /* 0x000fc600078e020b */
[----:B------:R-:W-:-:S05]  /*0710*/  IADD3 R17, R17, R5, RZ ;  /* 0x0000000511117210 */ /* 0x000fca0007ffe0ff */
[----:B------:R-:W-:-:S05]  /*0720*/  IMAD.WIDE.U32 R214, R0, c[0x0][0x180], R16 ;  /* 0x0000600000d67a25 */ /* 0x000fca00078e0010 */
[----:B------:R-:W-:Y:S02]  /*0730*/  IADD3 R8, R215, R11, RZ ;  /* 0x0000000bd7087210 */ /* 0x000fe40007ffe0ff */
.L_x_505:
[----:B-1----:R-:W-:Y:S01]  /*0740*/  IABS R6, c[0x0][0x1c8] ;  /* 0x0000720000067a13 */ /* 0x002fe20000000000 */
[----:B------:R-:W-:Y:S01]  /*0750*/  @P0 IMAD.IADD R9, R2, 0x1, R9 ;  /* 0x0000000102090824 */ /* 0x000fe200078e0209 */
[----:B------:R-:W-:Y:S02]  /*0760*/  SHF.R.S32.HI R25, RZ, 0x1f, R22 ;  /* 0x0000001fff197819 */ /* 0x000fe40000011416 */
[----:B------:R-:W1:Y:S08]  /*0770*/  I2F.RP R11, R6 ;  /* 0x00000006000b7306 */ /* 0x000e700000209400 */
[----:B-1----:R-:W1:Y:S02]  /*0780*/  MUFU.RCP R16, R11 ;  /* 0x0000000b00107308 */ /* 0x002e640000001000 */
[----:B-1----:R-:W-:-:S06]  /*0790*/  IADD3 R16, R16, 0xffffffe, RZ ;  /* 0x0ffffffe10107810 */ /* 0x002fcc0007ffe0ff */
[----:B------:R-:W1:Y:S02]  /*07a0*/  F2I.FTZ.U32.TRUNC.NTZ R17, R16 ;  /* 0x0000001000117305 */ /* 0x000e64000021f000 */
[----:B-1----:R-:W-:Y:S02]  /*07b0*/  IMAD.MOV R4, RZ, RZ, -R17 ;  /* 0x000000ffff047224 */ /* 0x002fe400078e0a11 */
[----:B------:R-:W-:Y:S02]  /*07c0*/  IMAD.MOV.U32 R16, RZ, RZ, RZ ;  /* 0x000000ffff107224 */ /* 0x000fe400078e00ff */
[----:B------:R-:W-:Y:S01]  /*07d0*/  IMAD R5, R4, R6, RZ ;  /* 0x0000000604057224 */ /* 0x000fe200078e02ff */
[----:B------:R-:W-:-:S03]  /*07e0*/  IABS R4, R22 ;  /* 0x0000001600047213 */ /* 0x000fc60000000000 */
[----:B------:R-:W-:-:S06]  /*07f0*/  IMAD.HI.U32 R5, R17, R5, R16 ;  /* 0x0000000511057227 */ /* 0x000fcc00078e0010 */
[----:B------:R-:W-:-:S04]  /*0800*/  IMAD.HI.U32 R234, R5, R4, RZ ;  /* 0x0000000405ea7227 */ /* 0x000fc800078e00ff */
[----:B------:R-:W-:-:S04]  /*0810*/  IMAD.MOV R5, RZ, RZ, -R234 ;  /* 0x000000ffff057224 */ /* 0x000fc800078e0aea */
[----:B------:R-:W-:Y:S01]  /*0820*/  IMAD R5, R6, R5, R4 ;  /* 0x0000000506057224 */ /* 0x000fe200078e0204 */
[----:B------:R-:W-:-:S04]  /*0830*/  LOP3.LUT R4, R22, c[0x0][0x1c8], RZ, 0x3c, !PT ;  /* 0x0000720016047a12 */ /* 0x000fc800078e3cff */
[----:B------:R-:W-:Y:S02]  /*0840*/  ISETP.GT.U32.AND P2, PT, R6, R5, PT ;  /* 0x000000050600720c */ /* 0x000fe40003f44070 */
[----:B------:R-:W-:-:S11]  /*0850*/  ISETP.GE.AND P1, PT, R4, RZ, PT ;  /* 0x000000ff0400720c */ /* 0x000fd60003f26270 */
[----:B------:R-:W-:Y:S01]  /*0860*/  @!P2 IMAD.IADD R5, R5, 0x1, -R6 ;  /* 0x000000010505a824 */ /* 0x000fe200078e0a06 */
[----:B------:R-:W-:Y:S02]  /*0870*/  @!P2 IADD3 R234, R234, 0x1, RZ ;  /* 0x00000001eaeaa810 */ /* 0x000fe40007ffe0ff */
[----:B------:R-:W-:Y:S02]  /*0880*/  ISETP.NE.AND P2, PT, RZ, c[0x0][0x1c8], PT ;  /* 0x00007200ff007a0c */ /* 0x000fe40003f45270 */
[----:B------:R-:W-:Y:S01]  /*0890*/  ISETP.GE.U32.AND P3, PT, R5, R6, PT ;  /* 0x000000060500720c */ /* 0x000fe20003f66070 */
[----:B------:R-:W-:-:S04]  /*08a0*/  @P0 IMAD.WIDE.U32 R4, R9, c[0x0][0x1a0], RZ ;  /* 0x0000680009040a25 */ /* 0x000fc800078e00ff */
[----:B------:R-:W-:-:S08]  /*08b0*/  @P0 IMAD R15, R9, c[0x0][0x1a4], R5 ;  /* 0x00006900090f0a24 */ /* 0x000fd000078e0205 */
[----:B------:R-:W-:-:S05]  /*08c0*/  @P3 IADD3 R234, R234, 0x1, RZ ;  /* 0x00000001eaea3810 */ /* 0x000fca0007ffe0ff */
[----:B------:R-:W-:Y:S01]  /*08d0*/  @!P1 IMAD.MOV R234, RZ, RZ, -R234 ;  /* 0x000000ffffea9224 */ /* 0x000fe200078e0aea */
[----:B------:R-:W-:Y:S01]  /*08e0*/  @!P2 LOP3.LUT R234, RZ, c[0x0][0x1c8], RZ, 0x33, !PT ;  /* 0x00007200ffeaaa12 */ /* 0x000fe200078e33ff */
[----:B------:R-:W-:Y:S05]  /*08f0*/  @P0 BRA `(.L_x_506) ;  /* 0x000000a000000947 */ /* 0x000fea0003800000 */
[----:B------:R-:W-:Y:S01]  /*0900*/  SHF.R.S32.HI R5, RZ, 0x1f, R2 ;  /* 0x0000001fff057819 */ /* 0x000fe20000011402 */
        /* <DEDUP_REMOVED lines=9> */
.L_x_506:
[-C--:B------:R-:W-:Y:S01]  /*09a0*/  LEA.HI R2, R14, R239.reuse, RZ, 0x3 ;  /* 0x000000ef0e027211 */ /* 0x080fe200078f18ff */
[----:B------:R-:W-:Y:S01]  /*09b0*/  IMAD.IADD R195, R18, 0x1, -R13 ;  /* 0x0000000112c37824 */ /* 0x000fe200078e0a0d */
[----:B------:R-:W-:Y:S01]  /*09c0*/  LEA.HI R0, R14, R239, RZ, 0x6 ;  /* 0x000000ef0e007211 */ /* 0x000fe200078f30ff */
[----:B------:R-:W-:Y:S01]  /*09d0*/  IMAD R25, R25, c[0x0][0x1a8], RZ ;  /* 0x00006a0019197a24 */ /* 0x000fe200078e02ff */
[----:B------:R-:W-:Y:S01]  /*09e0*/  SHF.R.S32.HI R16, RZ, 0x3, R2 ;  /* 0x00000003ff107819 */ /* 0x000fe20000011402 */
[----:B------:R-:W-:Y:S01]  /*09f0*/  BSSY B0, `(.L_x_507) ;  /* 0x0000026000007945 */ /* 0x000fe20003800000 */
[----:B------:R-:W-:Y:S01]  /*0a00*/  LOP3.LUT R2, R2, 0xfffffff8, RZ, 0xc0, !PT ;  /* 0xfffffff802027812 */ /* 0x000fe200078ec0ff */
[----:B------:R-:W-:Y:S01]  /*0a10*/  IMAD.SHL.U32 R0, R0, 0x8, RZ ;  /* 0x0000000800007824 */ /* 0x000fe200078e00ff */
[----:B------:R-:W-:Y:S01]  /*0a20*/  SHF.R.S32.HI R17, RZ, 0x1f, R16 ;  /* 0x0000001fff117819 */ /* 0x000fe20000011410 */
[----:B------:R-:W-:Y:S01]  /*0a30*/  IMAD.SHL.U32 R205, R16, 0x40, RZ ;  /* 0x0000004010cd7824 */ /* 0x000fe200078e00ff */
[----:B------:R-:W-:Y:S01]  /*0a40*/  SHF.R.S32.HI R12, RZ, 0x5, R12 ;  /* 0x00000005ff0c7819 */ /* 0x000fe2000001140c */
[----:B------:R-:W-:Y:S01]  /*0a50*/  IMAD.IADD R2, R239, 0x1, -R2 ;  /* 0x00000001ef027824 */ /* 0x000fe200078e0a02 */
[----:B------:R-:W-:Y:S01]  /*0a60*/  SHF.R.S32.HI R237, RZ, 0x1f, R234 ;  /* 0x0000001fffed7819 */ /* 0x000fe200000114ea */
[----:B------:R-:W-:Y:S01]  /*0a70*/  IMAD R25, R22, c[0x0][0x1ac], R25 ;  /* 0x00006b0016197a24 */ /* 0x000fe200078e0219 */
[----:B------:R-:W-:Y:S01]  /*0a80*/  LOP3.LUT R205, R205, 0x1c0, RZ, 0xc0, !PT ;  /* 0x000001c0cdcd7812 */ /* 0x000fe200078ec0ff */
[----:B------:R-:W-:-:S02]  /*0a90*/  IMAD.SHL.U32 R218, R2, 0x8, RZ ;  /* 0x0000000802da7824 */ /* 0x000fc400078e00ff */
[----:B------:R-:W-:-:S03]  /*0aa0*/  IMAD.WIDE R220, R19, 0x80, R16 ;  /* 0x0000008013dc7825 */ /* 0x000fc600078e0210 */
[----:B------:R-:W-:Y:S02]  /*0ab0*/  IADD3 R10, P0, R218, R10, RZ ;  /* 0x0000000ada0a7210 */ /* 0x000fe40007f1e0ff */
[--C-:B------:R-:W-:Y:S02]  /*0ac0*/  SHF.R.S32.HI R219, RZ, 0x1f, R218.reuse ;  /* 0x0000001fffdb7819 */ /* 0x100fe400000114da */
[----:B------:R-:W-:Y:S02]  /*0ad0*/  LOP3.LUT R6, R205, 0x38, R218, 0xf8, !PT ;  /* 0x00000038cd067812 */ /* 0x000fe400078ef8da */
[----:B------:R-:W-:Y:S01]  /*0ae0*/  SHF.R.U32.HI R205, RZ, 0x3, R205 ;  /* 0x00000003ffcd7819 */ /* 0x000fe200000116cd */
[----:B------:R-:W-:Y:S01]  /*0af0*/  IMAD.X R11, R219, 0x1, R3, P0 ;  /* 0x00000001db0b7824 */ /* 0x000fe200000e0603 */
[----:B------:R-:W-:Y:S02]  /*0b00*/  ISETP.GE.AND P0, PT, R16, R195, PT ;  /* 0x000000c31000720c */ /* 0x000fe40003f06270 */
[----:B------:R-:W-:Y:S01]  /*0b10*/  LOP3.LUT R205, R6, R205, RZ, 0x3c, !PT ;  /* 0x000000cd06cd7212 */ /* 0x000fe200078e3cff */
[----:B------:R-:W-:-:S03]  /*0b20*/  IMAD.WIDE.U32 R22, R22, c[0x0][0x1a8], R10 ;  /* 0x00006a0016167a25 */ /* 0x000fc600078e000a */
[----:B------:R-:W-:Y:S01]  /*0b30*/  LOP3.LUT R205, R205, 0xfffffe00, R0, 0xf8, !PT ;  /* 0xfffffe00cdcd7812 */ /* 0x000fe200078ef800 */
[----:B------:R-:W-:-:S04]  /*0b40*/  IMAD.IADD R25, R23, 0x1, R25 ;  /* 0x0000000117197824 */ /* 0x000fc800078e0219 */
[----:B------:R-:W-:Y:S02]  /*0b50*/  IMAD.SHL.U32 R205, R205, 0x2, RZ ;  /* 0x00000002cdcd7824 */ /* 0x000fe400078e00ff */
        /* <DEDUP_REMOVED lines=15> */
.L_x_508:
[----:B------:R-:W-:Y:S05]  /*0c50*/  BSYNC B0 ;  /* 0x0000000000007941 */ /* 0x000fea0003800000 */
.L_x_507:
[----:B------:R-:W-:Y:S01]  /*0c60*/  IADD3 R6, R16, 0x10, RZ ;  /* 0x0000001010067810 */ /* 0x000fe20007ffe0ff */
[----:B------:R-:W-:Y:S03]  /*0c70*/  BSSY B0, `(.L_x_509) ;  /* 0x0000014000007945 */ /* 0x000fe60003800000 */
[----:B------:R-:W-:-:S13]  /*0c80*/  ISETP.GE.AND P0, PT, R6, R195, PT ;  /* 0x000000c30600720c */ /* 0x000fda0003f06270 */
[----:B------:R-:W-:Y:S05]  /*0c90*/  @P0 BRA `(.L_x_510) ;  /* 0x0000011000000947 */ /* 0x000fea0003800000 */
[----:B------:R-:W-:-:S13]  /*0ca0*/  ISETP.GE.AND P0, PT, R218, c[0x0][0x220], PT ;  /* 0x00008800da007a0c */ /* 0x000fda0003f06270 */
[----:B------:R3:W-:Y:S01]  /*0cb0*/  @P0 STS.128 [R205+0x800], RZ ;  /* 0x000800ffcd000388 */ /* 0x0007e20000000c00 */
[----:B------:R-:W-:Y:S05]  /*0cc0*/  @P0 BRA `(.L_x_510) ;  /* 0x000000e000000947 */ /* 0x000fea0003800000 */
[----:B------:R-:W-:Y:S01]  /*0cd0*/  IADD3 R3, P0, R220, 0x10, RZ ;  /* 0x00000010dc037810 */ /* 0x000fe20007f1e0ff */
[----:B------:R-:W-:Y:S01]  /*0ce0*/  IMAD.MOV.U32 R10, RZ, RZ, R22 ;  /* 0x000000ffff0a7224 */ /* 0x000fe200078e0016 */
[----:B------:R-:W-:-:S03]  /*0cf0*/  MOV R11, R25 ;  /* 0x00000019000b7202 */ /* 0x000fc60000000f00 */
[----:B------:R-:W-:Y:S02]  /*0d00*/  IMAD.X R0, RZ, RZ, R221, P0 ;  /* 0x000000ffff007224 */ /* 0x000fe400000e06dd */
[----:B------:R-:W-:-:S04]  /*0d10*/  IMAD.WIDE.U32 R10, R3, c[0x0][0x190], R10 ;  /* 0x00006400030a7a25 */ /* 0x000fc800078e000a */
[----:B------:R-:W-:Y:S01]  /*0d20*/  IMAD R0, R0, c[0x0][0x190], RZ ;  /* 0x0000640000007a24 */ /* 0x000fe200078e02ff */
[----:B--2---:R-:W-:-:S03]  /*0d30*/  LEA R26, P0, R10, c[0x0][0x160], 0x1 ;  /* 0x000058000a1a7a11 */ /* 0x004fc600078008ff */
[----:B------:R-:W-:-:S05]  /*0d40*/  IMAD R0, R3, c[0x0][0x194], R0 ;  /* 0x0000650003007a24 */ /* 0x000fca00078e0200 */
[----:B------:R-:W-:-:S04]  /*0d50*/  IADD3 R0, R11, R0, RZ ;  /* 0x000000000b007210 */ /* 0x000fc80007ffe0ff */
[----:B------:R-:W-:-:S05]  /*0d60*/  LEA.HI.X R27, R10, c[0x0][0x164], R0, 0x1, P0 ;  /* 0x000059000a1b7a11 */ /* 0x000fca00000f0c00 */
[----:B------:R-:W-:Y:S01]  /*0d70*/  @!PT LDS RZ, [RZ] ;  /* 0x00000000fffff984 */ /* 0x000fe20000000800 */
[----:B------:R-:W-:Y:S01]  /*0d80*/  @!PT LDS RZ, [RZ] ;  /* 0x00000000fffff984 */ /* 0x000fe20000000800 */
[----:B------:R-:W-:Y:S01]  /*0d90*/  @!PT LDS RZ, [RZ] ;  /* 0x00000000fffff984 */ /* 0x000fe20000000800 */
[----:B------:R2:W-:Y:S02]  /*0da0*/  LDGSTS.E.BYPASS.LTC128B.128 [R205+0x800], [R26.64] ;  /* 0x008000001acd7fae */ /* 0x0005e4000b901d54 */
.L_x_510:
[----:B------:R-:W-:Y:S05]  /*0db0*/  BSYNC B0 ;  /* 0x0000000000007941 */ /* 0x000fea0003800000 */
.L_x_509:
        /* <DEDUP_REMOVED lines=8> */
[----:B--2---:R-:W-:Y:S01]  /*0e40*/  IMAD.MOV.U32 R26, RZ, RZ, R22 ;  /* 0x000000ffff1a7224 */ /* 0x004fe200078e0016 */
[----:B------:R-:W-:-:S03]  /*0e50*/  MOV R27, R25 ;  /* 0x00000019001b7202 */ /* 0x000fc60000000f00 */
[----:B------:R-:W-:Y:S02]  /*0e60*/  IMAD.X R0, RZ, RZ, R221, P0 ;  /* 0x000000ffff007224 */ /* 0x000fe400000e06dd */
[----:B------:R-:W-:-:S04]  /*0e70*/  IMAD.WIDE.U32 R26, R3, c[0x0][0x190], R26 ;  /* 0x00006400031a7a25 */ /* 0x000fc800078e001a */
[----:B------:R-:W-:Y:S01]  /*0e80*/  IMAD R0, R0, c[0x0][0x190], RZ ;  /* 0x0000640000007a24 */ /* 0x000fe200078e02ff */
[----:B------:R-:W-:-:S03]  /*0e90*/  LEA R28, P0, R26, c[0x0][0x160], 0x1 ;  /* 0x000058001a1c7a11 */ /* 0x000fc600078008ff */
[----:B------:R-:W-:-:S05]  /*0ea0*/  IMAD R0, R3, c[0x0][0x194], R0 ;  /* 0x0000650003007a24 */ /* 0x000fca00078e0200 */
[----:B------:R-:W-:-:S04]  /*0eb0*/  IADD3 R0, R27, R0, RZ ;  /* 0x000000001b007210 */ /* 0x000fc80007ffe0ff */
[----:B------:R-:W-:-:S05]  /*0ec0*/  LEA.HI.X R29, R26, c[0x0][0x164], R0, 0x1, P0 ;  /* 0x000059001a1d7a11 */ /* 0x000fca00000f0c00 */
[----:B------:R-:W-:Y:S01]  /*0ed0*/  @!PT LDS RZ, [RZ] ;  /* 0x00000000fffff984 */ /* 0x000fe20000000800 */
[----:B------:R-:W-:Y:S01]  /*0ee0*/  @!PT LDS RZ, [RZ] ;  /* 0x00000000fffff984 */ /* 0x000fe20000000800 */
[----:B------:R-:W-:Y:S01]  /*0ef0*/  @!PT LDS RZ, [RZ] ;  /* 0x00000000fffff984 */ /* 0x000fe20000000800 */
[----:B------:R2:W-:Y:S02]  /*0f00*/  LDGSTS.E.BYPASS.LTC128B.128 [R205+0x1000], [R28.64] ;  /* 0x010000001ccd7fae */ /* 0x0005e4000b901d54 */
.L_x_512:
[----:B------:R-:W-:Y:S05]  /*0f10*/  BSYNC B0 ;  /* 0x0000000000007941 */ /* 0x000fea0003800000 */
.L_x_511:
        /* <DEDUP_REMOVED lines=21> */
.L_x_514:
[----:B------:R-:W-:Y:S05]  /*1070*/  BSYNC B0 ;  /* 0x0000000000007941 */ /* 0x000fea0003800000 */
.L_x_513:
        /* <DEDUP_REMOVED lines=21> */
.L_x_516:
[----:B------:R-:W-:Y:S05]  /*11d0*/  BSYNC B0 ;  /* 0x0000000000007941 */ /* 0x000fea0003800000 */
.L_x_515:
        /* <DEDUP_REMOVED lines=21> */
.L_x_518:
[----:B------:R-:W-:Y:S05]  /*1330*/  BSYNC B0 ;  /* 0x0000000000007941 */ /* 0x000fea0003800000 */
.L_x_517:
        /* <DEDUP_REMOVED lines=21> */
.L_x_520:
[----:B------:R-:W-:Y:S05]  /*1490*/  BSYNC B0 ;  /* 0x0000000000007941 */ /* 0x000fea0003800000 */
.L_x_519:
[----:B------:R-:W-:Y:S01]  /*14a0*/  IADD3 R204, R16, 0x70, RZ ;  /* 0x0000007010cc7810 */ /* 0x000fe20007ffe0ff */
[----:B------:R-:W-:Y:S01]  /*14b0*/  IMAD.MOV.U32 R126, RZ, RZ, c[0x0][0x198] ;  /* 0x00006600ff7e7624 */ /* 0x000fe200078e00ff */
[----:B------:R-:W-:Y:S01]  /*14c0*/  BSSY B0, `(.L_x_521) ;  /* 0x0000016000007945 */ /* 0x000fe20003800000 */
[----:B------:R-:W-:Y:S01]  /*14d0*/  IMAD.MOV.U32 R11, RZ, RZ, 0x6 ;  /* 0x00000006ff0b7424 */ /* 0x000fe200078e00ff */
[----:B------:R-:W-:Y:S01]  /*14e0*/  ISETP.GE.AND P0, PT, R204, R195, PT ;  /* 0x000000c3cc00720c */ /* 0x000fe20003f06270 */
[----:B------:R-:W-:-:S03]  /*14f0*/  IMAD.SHL.U32 R129, R126, 0x40, RZ ;  /* 0x000000407e817824 */ /* 0x000fc600078e00ff */
[----:B------:R-:W-:-:S09]  /*1500*/  SHF.L.U64.HI R127, R126, R11, c[0x0][0x19c] ;  /* 0x000067007e7f7619 */ /* 0x000fd2000001020b */
        /* <DEDUP_REMOVED lines=17> */
.L_x_522:
[----:B------:R-:W-:Y:S05]  /*1620*/  BSYNC B0 ;  /* 0x0000000000007941 */ /* 0x000fea0003800000 */
.L_x_521:
[----:B------:R-:W-:Y:S01]  /*1630*/  IMAD R5, R17, c[0x0][0x198], RZ ;  /* 0x0000660011057a24 */ /* 0x000fe200078e02ff */
[----:B------:R-:W-:Y:S01]  /*1640*/  LEA.HI R9, R14, R239, RZ, 0x4 ;  /* 0x000000ef0e097211 */ /* 0x000fe200078f20ff */
[--C-:B-1----:R-:W-:Y:S01]  /*1650*/  IMAD.WIDE.U32 R24, R16, c[0x0][0x198], R218.reuse ;  /* 0x0000660010187a25 */ /* 0x102fe200078e00da */
[----:B------:R-:W-:Y:S01]  /*1660*/  IADD3 R132, R207, -0x1, RZ ;  /* 0xffffffffcf847810 */ /* 0x000fe20007ffe0ff */
[----:B------:R-:W-:Y:S01]  /*1670*/  BSSY B0, `(.L_x_523) ;  /* 0x0000030000007945 */ /* 0x000fe20003800000 */
[----:B------:R-:W-:Y:S01]  /*1680*/  LOP3.LUT R14, R9, 0xfffffff0, RZ, 0xc0, !PT ;  /* 0xfffffff0090e7812 */ /* 0x000fe200078ec0ff */
[----:B------:R-:W-:Y:S01]  /*1690*/  IMAD R3, R17, c[0x0][0x1a0], RZ ;  /* 0x0000680011037a24 */ /* 0x000fe200078e02ff */
[----:B------:R-:W-:Y:S01]  /*16a0*/  IADD3 R214, P1, R214, R24, RZ ;  /* 0x00000018d6d67210 */ /* 0x000fe20007f3e0ff */
[----:B------:R-:W-:Y:S01]  /*16b0*/  IMAD.WIDE.U32 R22, R16, c[0x0][0x1a0], R218 ;  /* 0x0000680010167a25 */ /* 0x000fe200078e00da */
[----:B------:R-:W-:-:S03]  /*16c0*/  MOV R136, 0x20 ;  /* 0x0000002000887802 */ /* 0x000fc60000000f00 */
[----:B------:R-:W-:Y:S01]  /*16d0*/  IMAD R5, R16, c[0x0][0x19c], R5 ;  /* 0x0000670010057a24 */ /* 0x000fe200078e0205 */
[----:B------:R-:W-:Y:S01]  /*16e0*/  IADD3 R4, P0, R4, R22, RZ ;  /* 0x0000001604047210 */ /* 0x000fe20007f1e0ff */
[----:B------:R-:W-:Y:S01]  /*16f0*/  IMAD R0, R16, c[0x0][0x1a4], R3 ;  /* 0x0000690010007a24 */ /* 0x000fe200078e0203 */
[----:B------:R-:W-:Y:S01]  /*1700*/  IADD3 R3, -R14, R239, RZ ;  /* 0x000000ef0e037210 */ /* 0x000fe20007ffe1ff */
[C---:B------:R-:W-:Y:S01]  /*1710*/  IMAD R217, R237.reuse, c[0x0][0x1b0], RZ ;  /* 0x00006c00edd97a24 */ /* 0x040fe200078e02ff */
[----:B------:R-:W-:Y:S01]  /*1720*/  IADD3.X R215, R8, R25, R5, P1, !PT ;  /* 0x0000001908d77210 */ /* 0x000fe20000ffe405 */
[----:B------:R-:W-:Y:S01]  /*1730*/  IMAD R237, R237, c[0x0][0x1b8], RZ ;  /* 0x00006e00eded7a24 */ /* 0x000fe200078e02ff */
[----:B------:R-:W-:Y:S01]  /*1740*/  IADD3.X R5, R15, R23, R0, P0, !PT ;  /* 0x000000170f057210 */ /* 0x000fe200007fe400 */
[C---:B------:R-:W-:Y:S01]  /*1750*/  IMAD R217, R234.reuse, c[0x0][0x1b4], R217 ;  /* 0x00006d00ead97a24 */ /* 0x040fe200078e02d9 */
[----:B------:R-:W-:Y:S01]  /*1760*/  SHF.R.S32.HI R0, RZ, 0x1f, R3 ;  /* 0x0000001fff007819 */ /* 0x000fe20000011403 */
[C---:B------:R-:W-:Y:S01]  /*1770*/  IMAD R237, R234.reuse, c[0x0][0x1bc], R237 ;  /* 0x00006f00eaed7a24 */ /* 0x040fe200078e02ed */
[----:B------:R-:W-:Y:S01]  /*1780*/  SHF.R.S32.HI R14, RZ, 0x1f, R132 ;  /* 0x0000001fff0e7819 */ /* 0x000fe20000011484 */
[----:B------:R-:W-:Y:S01]  /*1790*/  IMAD.WIDE.U32 R214, R234, c[0x0][0x1b0], R214 ;  /* 0x00006c00ead67a25 */ /* 0x000fe200078e00d6 */
[----:B------:R-:W-:-:S03]  /*17a0*/  LEA.HI R131, R0, R3, RZ, 0x3 ;  /* 0x0000000300837211 */ /* 0x000fc600078f18ff */
[----:B------:R-:W-:Y:S01]  /*17b0*/  IMAD.WIDE.U32 R234, R234, c[0x0][0x1b8], R4 ;  /* 0x00006e00eaea7a25 */ /* 0x000fe200078e0004 */
[C---:B------:R-:W-:Y:S02]  /*17c0*/  LOP3.LUT R8, R131.reuse, 0xfffffff8, RZ, 0xc0, !PT ;  /* 0xfffffff883087812 */ /* 0x040fe400078ec0ff */
[----:B------:R-:W-:Y:S01]  /*17d0*/  SHF.L.U32 R131, R131, 0x6, RZ ;  /* 0x0000000683837819 */ /* 0x000fe200000006ff */
[----:B------:R-:W-:Y:S01]  /*17e0*/  IMAD R5, R132, -0x40, R130 ;  /* 0xffffffc084057824 */ /* 0x000fe200078e0282 */
[----:B------:R-:W-:Y:S01]  /*17f0*/  IADD3 R8, R3, -R8, RZ ;  /* 0x8000000803087210 */ /* 0x000fe20007ffe0ff */
[----:B------:R-:W-:Y:S01]  /*1800*/  IMAD R25, R127, R132, RZ ;  /* 0x000000847f197224 */ /* 0x000fe200078e02ff */
[----:B------:R-:W-:Y:S01]  /*1810*/  LOP3.LUT R131, R131, 0xfffffe00, RZ, 0xc0, !PT ;  /* 0xfffffe0083837812 */ /* 0x000fe200078ec0ff */
[----:B------:R-:W-:Y:S01]  /*1820*/  IMAD.IADD R217, R215, 0x1, R217 ;  /* 0x00000001d7d97824 */ /* 0x000fe200078e02d9 */
[----:B------:R-:W-:Y:S01]  /*1830*/  ISETP.GE.AND P0, PT, R16, R5, PT ;  /* 0x000000051000720c */ /* 0x000fe20003f06270 */
[----:B------:R-:W-:Y:S01]  /*1840*/  IMAD.MOV.U32 R216, RZ, RZ, R214 ;  /* 0x000000ffffd87224 */ /* 0x000fe200078e00d6 */
[----:B------:R-:W-:Y:S01]  /*1850*/  IADD3 R237, R235, R237, RZ ;  /* 0x000000edebed7210 */ /* 0x000fe20007ffe0ff */
[----:B------:R-:W-:Y:S01]  /*1860*/  IMAD.MOV.U32 R0, RZ, RZ, 0x10 ;  /* 0x00000010ff007424 */ /* 0x000fe200078e00ff */
[----:B------:R-:W-:Y:S01]  /*1870*/  R2P PR, R8, 0x6 ;  /* 0x0000000608007804 */ /* 0x000fe20000000000 */
[----:B------:R-:W-:-:S02]  /*1880*/  IMAD R25, R14, R129, R25 ;  /* 0x000000810e197224 */ /* 0x000fc400078e0219 */
[----:B------:R-:W-:Y:S02]  /*1890*/  IMAD.WIDE.U32 R22, R132, R129, R216 ;  /* 0x0000008184167225 */ /* 0x000fe400078e00d8 */
[----:B------:R-:W-:Y:S02]  /*18a0*/  SEL R0, R0, 0xfffffff0, !P1 ;  /* 0xfffffff000007807 */ /* 0x000fe40004800000 */
[----:B------:R-:W-:Y:S01]  /*18b0*/  SEL R3, R136, 0xffffffe0, !P2 ;  /* 0xffffffe088037807 */ /* 0x000fe20005000000 */
[----:B------:R-:W-:Y:S01]  /*18c0*/  IMAD.IADD R25, R23, 0x1, R25 ;  /* 0x0000000117197824 */ /* 0x000fe200078e0219 */
[----:B------:R-:W-:Y:S05]  /*18d0*/  @P0 BRA `(.L_x_524) ;  /* 0x0000009000000947 */ /* 0x000fea0003800000 */
[----:B------:R-:W-:-:S13]  /*18e0*/  ISETP.GE.AND P0, PT, R218, c[0x0][0x220], PT ;  /* 0x00008800da007a0c */ /* 0x000fda0003f06270 */
[----:B------:R1:W-:Y:S01]  /*18f0*/  @P0 STS.128 [R205+0x4000], RZ ;  /* 0x004000ffcd000388 */ /* 0x0003e20000000c00 */
[----:B------:R-:W-:Y:S05]  /*1900*/  @P0 BRA `(.L_x_524) ;  /* 0x0000006000000947 */ /* 0x000fea0003800000 */
[----:B--2---:R-:W-:-:S04]  /*1910*/  LEA R26, P0, R22, c[0x0][0x168], 0x1 ;  /* 0x00005a00161a7a11 */ /* 0x004fc800078008ff */
[----:B------:R-:W-:-:S05]  /*1920*/  LEA.HI.X R27, R22, c[0x0][0x16c], R25, 0x1, P0 ;  /* 0x00005b00161b7a11 */ /* 0x000fca00000f0c19 */
[----:B------:R-:W-:Y:S01]  /*1930*/  @!PT LDS RZ, [RZ] ;  /* 0x00000000fffff984 */ /* 0x000fe20000000800 */
[----:B------:R-:W-:Y:S01]  /*1940*/  @!PT LDS RZ, [RZ] ;  /* 0x00000000fffff984 */ /* 0x000fe20000000800 */
[----:B------:R-:W-:Y:S01]  /*1950*/  @!PT LDS RZ, [RZ] ;  /* 0x00000000fffff984 */ /* 0x000fe20000000800 */
[----:B------:R2:W-:Y:S04]  /*1960*/  LDGSTS.E.BYPASS.LTC128B.128 [R205+0x4000], [R26.64] ;  /* 0x040000001acd7fae */ /* 0x0005e8000b901d54 */
.L_x_524:
[----:B------:R-:W-:Y:S05]  /*1970*/  BSYNC B0 ;  /* 0x0000000000007941 */ /* 0x000fea0003800000 */
.L_x_523:
[----:B------:R-:W-:Y:S01]  /*1980*/  ISETP.GE.AND P0, PT, R6, R5, PT ;  /* 0x000000050600720c */ /* 0x000fe20003f06270 */
[----:B------:R-:W-:Y:S01]  /*1990*/  BSSY B0, `(.L_x_525) ;  /* 0x000000f000007945 */ /* 0x000fe20003800000 */
[C---:B------:R-:W-:Y:S01]  /*19a0*/  SHF.L.U64.HI R196, R126.reuse, R7, c[0x0][0x19c] ;  /* 0x000067007ec47619 */ /* 0x040fe20000010207 */
[----:B------:R-:W-:-:S10]  /*19b0*/  IMAD.SHL.U32 R197, R126, 0x10, RZ ;  /* 0x000000107ec57824 */ /* 0x000fd400078e00ff */
[----:B------:R-:W-:Y:S05]  /*19c0*/  @P0 BRA `(.L_x_526) ;  /* 0x000000b000000947 */ /* 0x000fea0003800000 */
[----:B------:R-:W-:-:S13]  /*19d0*/  ISETP.GE.AND P0, PT, R218, c[0x0][0x220], PT ;  /* 0x00008800da007a0c */ /* 0x000fda0003f06270 */
[----:B------:R1:W-:Y:S01]  /*19e0*/  @P0 STS.128 [R205+0x4800], RZ ;  /* 0x004800ffcd000388 */ /* 0x0003e20000000c00 */
[----:B------:R-:W-:Y:S05]  /*19f0*/  @P0 BRA `(.L_x_526) ;  /* 0x0000008000000947 */ /* 0x000fea0003800000 */
[----:B------:R-:W-:-:S05]  /*1a00*/  IADD3 R15, P0, R197, R22, RZ ;  /* 0x00000016c50f7210 */ /* 0x000fca0007f1e0ff */
[----:B------:R-:W-:Y:S01]  /*1a10*/  IMAD.X R4, R196, 0x1, R25, P0 ;  /* 0x00000001c4047824 */ /* 0x000fe200000e0619 */
[----:B--2---:R-:W-:-:S04]  /*1a20*/  LEA R26, P0, R15, c[0x0][0x168], 0x1 ;  /* 0x00005a000f1a7a11 */ /* 0x004fc800078008ff */
[----:B------:R-:W-:-:S05]  /*1a30*/  LEA.HI.X R27, R15, c[0x0][0x16c], R4, 0x1, P0 ;  /* 0x00005b000f1b7a11 */ /* 0x000fca00000f0c04 */
[----:B------:R-:W-:Y:S01]  /*1a40*/  @!PT LDS RZ, [RZ] ;  /* 0x00000000fffff984 */ /* 0x000fe20000000800 */
[----:B------:R-:W-:Y:S01]  /*1a50*/  @!PT LDS RZ, [RZ] ;  /* 0x00000000fffff984 */ /* 0x000fe20000000800 */
[----:B------:R-:W-:Y:S01]  /*1a60*/  @!PT LDS RZ, [RZ] ;  /* 0x00000000fffff984 */ /* 0x000fe20000000800 */
[----:B------:R2:W-:Y:S04]  /*1a70*/  LDGSTS.E.BYPASS.LTC128B.128 [R205+0x4800], [R26.64] ;  /* 0x048000001acd7fae */ /* 0x0005e8000b901d54 */
.L_x_526:
[----:B------:R-:W-:Y:S05]  /*1a80*/  BSYNC B0 ;  /* 0x0000000000007941 */ /* 0x000fea0003800000 */
.L_x_525:
[----:B------:R-:W-:Y:S01]  /*1a90*/  ISETP.GE.AND P0, PT, R10, R5, PT ;  /* 0x000000050a00720c */ /* 0x000fe20003f06270 */
[----:B------:R-:W-:-:S12]  /*1aa0*/  BSSY B0, `(.L_x_527) ;  /* 0x000000e000007945 */ /* 0x000fd80003800000 */
[----:B------:R-:W-:Y:S05]  /*1ab0*/  @P0 BRA `(.L_x_528) ;  /* 0x000000c000000947 */ /* 0x000fea0003800000 */
[----:B------:R-:W-:-:S13]  /*1ac0*/  ISETP.GE.AND P0, PT, R218, c[0x0][0x220], PT ;  /* 0x00008800da007a0c */ /* 0x000fda0003f06270 */
[----:B------:R1:W-:Y:S01]  /*1ad0*/  @P0 STS.128 [R205+0x5000], RZ ;  /* 0x005000ffcd000388 */ /* 0x0003e20000000c00 */
[----:B------:R-:W-:Y:S05]  /*1ae0*/  @P0 BRA `(.L_x_528) ;  /* 0x0000009000000947 */ /* 0x000fea0003800000 */
[----:B------:R-:W-:Y:S01]  /*1af0*/  IMAD.MOV.U32 R15, RZ, RZ, c[0x0][0x19c] ;  /* 0x00006700ff0f7624 */ /* 0x000fe200078e00ff */
[----:B------:R-:W-:-:S04]  /*1b00*/  LEA R4, P0, R126, R22, 0x5 ;  /* 0x000000167e047211 */ /* 0x000fc800078028ff */
[----:B------:R-:W-:Y:S02]  /*1b10*/  LEA.HI.X R15, R126, R25, R15, 0x5, P0 ;  /* 0x000000197e0f7211 */ /* 0x000fe400000f2c0f */
[----:B--2---:R-:W-:-:S04]  /*1b20*/  LEA R26, P0, R4, c[0x0][0x168], 0x1 ;  /* 0x00005a00041a7a11 */ /* 0x004fc800078008ff */
[----:B------:R-:W-:-:S05]  /*1b30*/  LEA.HI.X R27, R4, c[0x0][0x16c], R15, 0x1, P0 ;  /* 0x00005b00041b7a11 */ /* 0x000fca00000f0c0f */
[----:B------:R-:W-:Y:S01]  /*1b40*/  @!PT LDS RZ, [RZ] ;  /* 0x00000000fffff984 */ /* 0x000fe20000000800 */
[----:B------:R-:W-:Y:S01]  /*1b50*/  @!PT LDS RZ, [RZ] ;  /* 0x00000000fffff984 */ /* 0x000fe20000000800 */
[----:B------:R-:W-:Y:S01]  /*1b60*/  @!PT LDS RZ, [RZ] ;  /* 0x00000000fffff984 */ /* 0x000fe20000000800 */
[----:B------:R2:W-:Y:S04]  /*1b70*/  LDGSTS.E.BYPASS.LTC128B.128 [R205+0x5000], [R26.64] ;  /* 0x050000001acd7fae */ /* 0x0005e8000b901d54 */
.L_x_528:
[----:B------:R-:W-:Y:S05]  /*1b80*/  BSYNC B0 ;  /* 0x0000000000007941 */ /* 0x000fea0003800000 */
.L_x_527:
[----:B------:R-:W-:Y:S01]  /*1b90*/  ISETP.GE.AND P0, PT, R212, R5, PT ;  /* 0x00000005d400720c */ /* 0x000fe20003f06270 */
[----:B------:R-:W-:Y:S01]  /*1ba0*/  IMAD.MOV.U32 R4, RZ, RZ, c[0x0][0x1a0] ;  /* 0x00006800ff047624 */ /* 0x000fe200078e00ff */
[----:B------:R-:W-:Y:S03]  /*1bb0*/  BSSY B0, `(.L_x_529) ;  /* 0x0000012000007945 */ /* 0x000fe60003800000 */
[C---:B------:R-:W-:Y:S01]  /*1bc0*/  IMAD.SHL.U32 R199, R4.reuse, 0x40, RZ ;  /* 0x0000004004c77824 */ /* 0x040fe200078e00ff */
[----:B------:R-:W-:-:S07]  /*1bd0*/  SHF.L.U64.HI R198, R4, R11, c[0x0][0x1a4] ;  /* 0x0000690004c67619 */ /* 0x000fce000001020b */
[----:B------:R-:W-:Y:S05]  /*1be0*/  @P0 BRA `(.L_x_530) ;  /* 0x000000e000000947 */ /* 0x000fea0003800000 */
[----:B------:R-:W-:-:S13]  /*1bf0*/  ISETP.GE.AND P0, PT, R218, c[0x0][0x220], PT ;  /* 0x00008800da007a0c */ /* 0x000fda0003f06270 */
[----:B------:R1:W-:Y:S01]  /*1c00*/  @P0 STS.128 [R205+0x5800], RZ ;  /* 0x005800ffcd000388 */ /* 0x0003e20000000c00 */
[----:B------:R-:W-:Y:S05]  /*1c10*/  @P0 BRA `(.L_x_530) ;  /* 0x000000b000000947 */ /* 0x000fea0003800000 */
[----:B------:R-:W-:Y:S01]  /*1c20*/  IMAD.MOV.U32 R24, RZ, RZ, R22 ;  /* 0x000000ffff187224 */ /* 0x000fe200078e0016 */
[----:B------:R-:W-:Y:S02]  /*1c30*/  ULDC UR4, c[0x0][0x19c] ;  /* 0x0000670000047ab9 */ /* 0x000fe40000000800 */
        /* <DEDUP_REMOVED lines=9> */
.L_x_530:
[----:B------:R-:W-:Y:S05]  /*1cd0*/  BSYNC B0 ;  /* 0x0000000000007941 */ /* 0x000fea0003800000 */
.L_x_529:
[----:B------:R-:W0:Y:S01]  /*1ce0*/  LDGDEPBAR ;  /* 0x00000000000079af */ /* 0x000e220000000000 */
[----:B------:R-:W-:Y:S01]  /*1cf0*/  ISETP.GE.AND P0, PT, R16, R5, PT ;  /* 0x000000051000720c */ /* 0x000fe20003f06270 */
[----:B------:R-:W-:Y:S01]  /*1d00*/  IMAD R11, R198, R132, RZ ;  /* 0x00000084c60b7224 */ /* 0x000fe200078e02ff */
[----:B------:R-:W-:Y:S01]  /*1d10*/  SHF.R.S32.HI R203, RZ, 0x1f, R20 ;  /* 0x0000001fffcb7819 */ /* 0x000fe20000011414 */
[----:B------:R-:W-:Y:S01]  /*1d20*/  IMAD.MOV.U32 R236, RZ, RZ, R234 ;  /* 0x000000ffffec7224 */ /* 0x000fe200078e00ea */
[----:B------:R-:W-:Y:S01]  /*1d30*/  BSSY B0, `(.L_x_531) ;  /* 0x0000016000007945 */ /* 0x000fe20003800000 */
[-C--:B------:R-:W-:Y:S01]  /*1d40*/  IMAD R11, R14, R199.reuse, R11 ;  /* 0x000000c70e0b7224 */ /* 0x080fe200078e020b */
[----:B------:R-:W-:Y:S01]  /*1d50*/  LEA.HI R203, R203, R20, RZ, 0x2 ;  /* 0x00000014cbcb7211 */ /* 0x000fe200078f10ff */
[----:B------:R-:W-:Y:S01]  /*1d60*/  IMAD.SHL.U32 R239, R239, 0x2, RZ ;  /* 0x00000002efef7824 */ /* 0x000fe200078e00ff */
[----:B------:R-:W-:Y:S01]  /*1d70*/  LEA R230, R19, R12, 0x3 ;  /* 0x0000000c13e67211 */ /* 0x000fe200078e18ff */
[----:B------:R-:W-:Y:S01]  /*1d80*/  IMAD.WIDE.U32 R14, R132, R199, R236 ;  /* 0x000000c7840e7225 */ /* 0x000fe200078e00ec */
[----:B------:R-:W-:-:S02]  /*1d90*/  SHF.R.S32.HI R203, RZ, 0x2, R203 ;  /* 0x00000002ffcb7819 */ /* 0x000fc400000114cb */
[----:B------:R-:W-:Y:S01]  /*1da0*/  LOP3.LUT R239, R239, 0x6, RZ, 0xc0, !PT ;  /* 0x00000006efef7812 */ /* 0x000fe200078ec0ff */
[----:B------:R-:W-:Y:S01]  /*1db0*/  IMAD.IADD R11, R15, 0x1, R11 ;  /* 0x000000010f0b7824 */ /* 0x000fe200078e020b */
[----:B------:R-:W-:-:S04]  /*1dc0*/  DEPBAR.LE SB0, 0x0 ;  /* 0x000080000000791a */ /* 0x000fc80000000000 */
[----:B------:R-:W-:Y:S06]  /*1dd0*/  BAR.SYNC.DEFER_BLOCKING 0x0 ;  /* 0x0000000000007b1d */ /* 0x000fec0000010000 */
[----:B------:R1:W-:Y:S01]  /*1de0*/  @P0 STS.128 [R205+0x6000], RZ ;  /* 0x006000ffcd000388 */ /* 0x0003e20000000c00 */
        /* <DEDUP_REMOVED lines=10> */
.L_x_532:
[----:B------:R-:W-:Y:S05]  /*1e90*/  BSYNC B0 ;  /* 0x0000000000007941 */ /* 0x000fea0003800000 */
.L_x_531:
[----:B------:R-:W-:Y:S01]  /*1ea0*/  ISETP.GE.AND P0, PT, R6, R5, PT ;  /* 0x000000050600720c */ /* 0x000fe20003f06270 */
[----:B------:R-:W-:Y:S01]  /*1eb0*/  IMAD R6, R12, 0x10, R13 ;  /* 0x000000100c067824 */ /* 0x000fe200078e020d */
[----:B------:R-:W-:Y:S01]  /*1ec0*/  BSSY B0, `(.L_x_533) ;  /* 0x0000013000007945 */ /* 0x000fe20003800000 */
[C---:B------:R-:W-:Y:S01]  /*1ed0*/  SHF.L.U64.HI R200, R4.reuse, R7, c[0x0][0x1a4] ;  /* 0x0000690004c87619 */ /* 0x040fe20000010207 */
[----:B------:R-:W-:Y:S02]  /*1ee0*/  IMAD.SHL.U32 R201, R4, 0x10, RZ ;  /* 0x0000001004c97824 */ /* 0x000fe400078e00ff */
[----:B------:R-:W-:-:S04]  /*1ef0*/  IADD3 R133, R6, 0x1, R203 ;  /* 0x0000000106857810 */ /* 0x000fc80007ffe0cb */
[----:B------:R-:W-:-:S03]  /*1f00*/  IADD3 R133, R130, R133, -R18 ;  /* 0x0000008582857210 */ /* 0x000fc60007ffe812 */
[----:B------:R1:W-:Y:S01]  /*1f10*/  @P0 STS.128 [R205+0x6800], RZ ;  /* 0x006800ffcd000388 */ /* 0x0003e20000000c00 */
[----:B------:R-:W-:Y:S01]  /*1f20*/  IADD3 R133, R133, c[0x0][0x2e8], RZ ;  /* 0x0000ba0085857a10 */ /* 0x000fe20007ffe0ff */
[----:B------:R-:W-:Y:S05]  /*1f30*/  @P0 BRA `(.L_x_534) ;  /* 0x000000b000000947 */ /* 0x000fea0003800000 */
[----:B------:R-:W-:-:S13]  /*1f40*/  ISETP.GE.AND P0, PT, R218, c[0x0][0x220], PT ;  /* 0x00008800da007a0c */ /* 0x000fda0003f06270 */
[----:B------:R1:W-:Y:S01]  /*1f50*/  @P0 STS.128 [R205+0x6800], RZ ;  /* 0x006800ffcd000388 */ /* 0x0003e20000000c00 */
[----:B------:R-:W-:Y:S05]  /*1f60*/  @P0 BRA `(.L_x_534) ;  /* 0x0000008000000947 */ /* 0x000fea0003800000 */
[----:B------:R-:W-:-:S05]  /*1f70*/  IADD3 R7, P0, R201, R14, RZ ;  /* 0x0000000ec9077210 */ /* 0x000fca0007f1e0ff */
[----:B------:R-:W-:Y:S01]  /*1f80*/  IMAD.X R6, R200, 0x1, R11, P0 ;  /* 0x00000001c8067824 */ /* 0x000fe200000e060b */
[----:B------:R-:W-:-:S04]  /*1f90*/  LEA R18, P0, R7, c[0x0][0x170], 0x1 ;  /* 0x00005c0007127a11 */ /* 0x000fc800078008ff */
[----:B------:R-:W-:-:S05]  /*1fa0*/  LEA.HI.X R19, R7, c[0x0][0x174], R6, 0x1, P0 ;  /* 0x00005d0007137a11 */ /* 0x000fca00000f0c06 */
[----:B------:R-:W-:Y:S01]  /*1fb0*/  @!PT LDS RZ, [RZ] ;  /* 0x00000000fffff984 */ /* 0x000fe20000000800 */
[----:B------:R-:W-:Y:S01]  /*1fc0*/  @!PT LDS RZ, [RZ] ;  /* 0x00000000fffff984 */ /* 0x000fe20000000800 */
[----:B------:R-:W-:Y:S01]  /*1fd0*/  @!PT LDS RZ, [RZ] ;  /* 0x00000000fffff984 */ /* 0x000fe20000000800 */
[----:B------:R1:W-:Y:S04]  /*1fe0*/  LDGSTS.E.BYPASS.LTC128B.128 [R205+0x6800], [R18.64] ;  /* 0x0680000012cd7fae */ /* 0x0003e8000b901d54 */
.L_x_534:
[----:B------:R-:W-:Y:S05]  /*1ff0*/  BSYNC B0 ;  /* 0x0000000000007941 */ /* 0x000fea0003800000 */
.L_x_533:
[----:B------:R-:W-:Y:S01]  /*2000*/  ISETP.GE.AND P0, PT, R10, R5, PT ;  /* 0x000000050a00720c */ /* 0x000fe20003f06270 */
[----:B------:R-:W-:-:S12]  /*2010*/  BSSY B0, `(.L_x_535) ;  /* 0x000000f000007945 */ /* 0x000fd80003800000 */
[----:B------:R1:W-:Y:S01]  /*2020*/  @P0 STS.128 [R205+0x7000], RZ ;  /* 0x007000ffcd000388 */ /* 0x0003e20000000c00 */
[----:B------:R-:W-:Y:S05]  /*2030*/  @P0 BRA `(.L_x_536) ;  /* 0x000000c000000947 */ /* 0x000fea0003800000 */
[----:B------:R-:W-:-:S13]  /*2040*/  ISETP.GE.AND P0, PT, R218, c[0x0][0x220], PT ;  /* 0x00008800da007a0c */ /* 0x000fda0003f06270 */
[----:B------:R1:W-:Y:S01]  /*2050*/  @P0 STS.128 [R205+0x7000], RZ ;  /* 0x007000ffcd000388 */ /* 0x0003e20000000c00 */
[----:B------:R-:W-:Y:S05]  /*2060*/  @P0 BRA `(.L_x_536) ;  /* 0x0000009000000947 */ /* 0x000fea0003800000 */
[----:B------:R-:W-:Y:S01]  /*2070*/  IMAD.MOV.U32 R7, RZ, RZ, c[0x0][0x1a4] ;  /* 0x00006900ff077624 */ /* 0x000fe200078e00ff */
        /* <DEDUP_REMOVED lines=8> */
.L_x_536:
[----:B------:R-:W-:Y:S05]  /*2100*/  BSYNC B0 ;  /* 0x0000000000007941 */ /* 0x000fea0003800000 */
.L_x_535:
[----:B------:R-:W-:Y:S01]  /*2110*/  ISETP.GE.AND P0, PT, R212, R5, PT ;  /* 0x00000005d400720c */ /* 0x000fe20003f06270 */
[----:B------:R-:W-:-:S12]  /*2120*/  BSSY B0, `(.L_x_537) ;  /* 0x0000011000007945 */ /* 0x000fd80003800000 */
[----:B------:R1:W-:Y:S01]  /*2130*/  @P0 STS.128 [R205+0x7800], RZ ;  /* 0x007800ffcd000388 */ /* 0x0003e20000000c00 */
        /* <DEDUP_REMOVED lines=15> */
.L_x_538:
[----:B------:R-:W-:Y:S05]  /*2230*/  BSYNC B0 ;  /* 0x0000000000007941 */ /* 0x000fea0003800000 */
.L_x_537:
[----:B------:R-:W-:Y:S01]  /*2240*/  SHF.R.S32.HI R4, RZ, 0x4, R9 ;  /* 0x00000004ff047819 */ /* 0x000fe20000011409 */
[C---:B------:R-:W-:Y:S01]  /*2250*/  IMAD.SHL.U32 R5, R2.reuse, 0x40, RZ ;  /* 0x0000004002057824 */ /* 0x040fe200078e00ff */
[----:B------:R-:W-:Y:S01]  /*2260*/  R2P PR, R2, 0x6 ;  /* 0x0000000602007804 */ /* 0x000fe20000000000 */
[----:B------:R-:W-:Y:S01]  /*2270*/  IMAD.SHL.U32 R8, R8, 0x40, RZ ;  /* 0x0000004008087824 */ /* 0x000fe200078e00ff */
[----:B-1----:R-:W-:Y:S01]  /*2280*/  LEA.HI R7, R9, R4, RZ, 0x1 ;  /* 0x0000000409077211 */ /* 0x002fe200078f08ff */
[----:B------:R-:W-:Y:S01]  /*2290*/  IMAD.SHL.U32 R16, R16, 0x8, RZ ;  /* 0x0000000810107824 */ /* 0x000fe200078e00ff */
[----:B------:R-:W-:Y:S01]  /*22a0*/  LOP3.LUT R5, R5, 0x1c0, RZ, 0xc0, !PT ;  /* 0x000001c005057812 */ /* 0x000fe200078ec0ff */
[----:B------:R-:W0:Y:S01]  /*22b0*/  LDGDEPBAR ;  /* 0x00000000000079af */ /* 0x000e220000000000 */
[----:B------:R-:W-:Y:S01]  /*22c0*/  LOP3.LUT R7, R7, 0xfffffffe, RZ, 0xc0, !PT ;  /* 0xfffffffe07077812 */ /* 0x000fe200078ec0ff */
[----:B------:R-:W-:Y:S01]  /*22d0*/  UIADD3 UR17, UR25, 0x646e171e, URZ ;  /* 0x646e171e19117890 */ /* 0x000fe2000fffe03f */
[----:B------:R-:W-:-:S02]  /*22e0*/  LOP3.LUT R9, R8, 0x1c0, RZ, 0xc0, !PT ;  /* 0x000001c008097812 */ /* 0x000fc400078ec0ff */
[----:B------:R-:W-:Y:S01]  /*22f0*/  LOP3.LUT R16, R5, 0x8, R16, 0xf8, !PT ;  /* 0x0000000805107812 */ /* 0x000fe200078ef810 */
[----:B------:R-:W-:Y:S01]  /*2300*/  IMAD.IADD R7, R4, 0x1, -R7 ;  /* 0x0000000104077824 */ /* 0x000fe200078e0a07 */
[----:B------:R-:W-:Y:S02]  /*2310*/  SHF.R.U32.HI R5, RZ, 0x3, R5 ;  /* 0x00000003ff057819 */ /* 0x000fe40000011605 */
[----:B------:R-:W-:Y:S01]  /*2320*/  SEL R2, R136, 0xffffffe0, !P1 ;  /* 0xffffffe088027807 */ /* 0x000fe20004800000 */
[----:B------:R-:W-:Y:S01]  /*2330*/  IMAD.SHL.U32 R4, R7, 0x8, RZ ;  /* 0x0000000807047824 */ /* 0x000fe200078e00ff */
[----:B------:R-:W-:Y:S01]  /*2340*/  LOP3.LUT R16, R16, R5, RZ, 0x3c, !PT ;  /* 0x0000000510107212 */ /* 0x000fe200078e3cff */
[----:B------:R-:W-:Y:S01]  /*2350*/  IMAD R5, R12, 0x400, R131 ;  /* 0x000004000c057824 */ /* 0x000fe200078e0283 */
[----:B------:R-:W-:Y:S02]  /*2360*/  IADD3 R233, R133, 0x8, RZ ;  /* 0x0000000885e97810 */ /* 0x000fe40007ffe0ff */
[----:B------:R-:W-:Y:S01]  /*2370*/  LOP3.LUT R4, R9, 0x8, R4, 0xf8, !PT ;  /* 0x0000000809047812 */ /* 0x000fe200078ef804 */
[----:B------:R-:W-:Y:S01]  /*2380*/  IMAD R193, R7, 0x200, R16 ;  /* 0x0000020007c17824 */ /* 0x000fe200078e0210 */
[----:B------:R-:W-:-:S02]  /*2390*/  SHF.R.U32.HI R9, RZ, 0x3, R9 ;  /* 0x00000003ff097819 */ /* 0x000fc40000011609 */
[----:B------:R-:W-:Y:S01]  /*23a0*/  IADD3 R231, R133, 0x40, RZ ;  /* 0x0000004085e77810 */ /* 0x000fe20007ffe0ff */
[----:B------:R-:W-:Y:S01]  /*23b0*/  IMAD.SHL.U32 R193, R193, 0x2, RZ ;  /* 0x00000002c1c17824 */ /* 0x000fe200078e00ff */
[----:B------:R-:W-:Y:S02]  /*23c0*/  LOP3.LUT R128, R4, R9, RZ, 0x3c, !PT ;  /* 0x0000000904807212 */ /* 0x000fe400078e3cff */
[----:B------:R-:W-:Y:S01]  /*23d0*/  IADD3 R209, R133, 0x48, RZ ;  /* 0x0000004885d17810 */ /* 0x000fe20007ffe0ff */
[C---:B------:R-:W-:Y:S01]  /*23e0*/  IMAD.IADD R187, R193.reuse, 0x1, R2 ;  /* 0x00000001c1bb7824 */ /* 0x040fe200078e0202 */
[----:B------:R-:W-:Y:S01]  /*23f0*/  LDSM.16.M88.4 R36, [R193+0x4000] ;  /* 0x00400000c124783b */ /* 0x000fe20000000200 */
[----:B------:R-:W-:Y:S01]  /*2400*/  IMAD.IADD R194, R128, 0x1, R5 ;  /* 0x0000000180c27824 */ /* 0x000fe200078e0205 */
[----:B------:R-:W-:Y:S02]  /*2410*/  IADD3 R190, R193, 0x4040, RZ ;  /* 0x00004040c1be7810 */ /* 0x000fe40007ffe0ff */
[----:B------:R-:W-:Y:S01]  /*2420*/  LDSM.16.M88.4 R4, [R193+0x5800] ;  /* 0x00580000c104783b */ /* 0x000fe20000000200 */
[----:B------:R-:W-:Y:S01]  /*2430*/  IMAD.SHL.U32 R194, R194, 0x2, RZ ;  /* 0x00000002c2c27824 */ /* 0x000fe200078e00ff */
[----:B------:R-:W-:-:S02]  /*2440*/  IMNMX R238, R133, R130, PT ;  /* 0x0000008285ee7217 */ /* 0x000fc40003800200 */
[----:B------:R-:W-:Y:S01]  /*2450*/  LDSM.16.M88.4 R88, [R193+0x4800] ;  /* 0x00480000c158783b */ /* 0x000fe20000000200 */
[C-C-:B------:R-:W-:Y:S01]  /*2460*/  IMAD R192, R0.reuse, 0x2, R194.reuse ;  /* 0x0000000200c07824 */ /* 0x140fe200078e02c2 */
[-C--:B------:R-:W-:Y:S01]  /*2470*/  IMNMX R233, R233, R130.reuse, PT ;  /* 0x00000082e9e97217 */ /* 0x080fe20003800200 */
[----:B------:R-:W-:Y:S01]  /*2480*/  IMAD R191, R3, 0x2, R194 ;  /* 0x0000000203bf7824 */ /* 0x000fe200078e02c2 */
[----:B------:R-:W1:Y:S01]  /*2490*/  LDSM.16.M88.4 R68, [R194] ;  /* 0x00000000c244783b */ /* 0x000e620000000200 */
[-C--:B------:R-:W-:Y:S02]  /*24a0*/  IMNMX R231, R231, R130.reuse, PT ;  /* 0x00000082e7e77217 */ /* 0x080fe40003800200 */
[----:B------:R-:W-:Y:S01]  /*24b0*/  IMAD R189, R0, 0x2, R191 ;  /* 0x0000000200bd7824 */ /* 0x000fe200078e02bf */
[----:B------:R-:W5:Y:S01]  /*24c0*/  LDSM.16.M88.4 R72, [R194+0x2000] ;  /* 0x00200000c248783b */ /* 0x000f620000000200 */
[----:B------:R-:W-:-:S03]  /*24d0*/  IMNMX R209, R209, R130, PT ;  /* 0x00000082d1d17217 */ /* 0x000fc60003800200 */
[----:B------:R-:W2:Y:S04]  /*24e0*/  LDSM.16.M88.4 R80, [R193+0x5000] ;  /* 0x00500000c150783b */ /* 0x000ea80000000200 */
[----:B------:R-:W-:Y:S04]  /*24f0*/  LDSM.16.M88.4 R8, [R187+0x4000] ;  /* 0x00400000bb08783b */ /* 0x000fe80000000200 */
[----:B------:R-:W3:Y:S04]  /*2500*/  LDSM.16.M88.4 R108, [R192+0x2000] ;  /* 0x00200000c06c783b */ /* 0x000ee80000000200 */
[----:B------:R-:W4:Y:S04]  /*2510*/  LDSM.16.M88.4 R112, [R192] ;  /* 0x00000000c070783b */ /* 0x000f280000000200 */
[----:B------:R-:W2:Y:S04]  /*2520*/  LDSM.16.M88.4 R104, [R187+0x4800] ;  /* 0x00480000bb68783b */ /* 0x000ea80000000200 */
[----:B------:R-:W2:Y:S04]  /*2530*/  LDSM.16.M88.4 R96, [R187+0x5800] ;  /* 0x00580000bb60783b */ /* 0x000ea80000000200 */
[----:B------:R-:W-:Y:S04]  /*2540*/  LDSM.16.M88.4 R64, [R191+0x2000] ;  /* 0x00200000bf40783b */ /* 0x000fe80000000200 */
[----:B------:R-:W-:Y:S01]  /*2550*/  LDSM.16.M88.4 R100, [R187+0x5000] ;  /* 0x00500000bb64783b */ /* 0x000fe20000000200 */
[-C--:B-1----:R-:W-:Y:S03]  /*2560*/  HMMA.16816.F32.BF16 R76, R68, R4.reuse, RZ ;  /* 0x00000004444c723c */ /* 0x082fe600000418ff */
[----:B------:R-:W-:Y:S05]  /*2570*/  LDSM.16.M88.4 R12, [R189] ;  /* 0x00000000bd0c783b */ /* 0x000fea0000000200 */
[C---:B-----5:R-:W-:Y:S07]  /*2580*/  HMMA.16816.F32.BF16 R20, R72.reuse, R4, RZ ;  /* 0x000000044814723c */ /* 0x060fee00000418ff */
[----:B------:R-:W-:Y:S01]  /*2590*/  IADD3 R4, R193, 0x4000, RZ ;  /* 0x00004000c1047810 */ /* 0x000fe20007ffe0ff */
[----:B------:R-:W-:Y:S03]  /*25a0*/  HMMA.16816.F32.BF16 R40, R72, R38, RZ ;  /* 0x000000264828723c */ /* 0x000fe600000418ff */
[----:B------:R-:W-:-:S04]  /*25b0*/  @P2 IADD3 R190, R4, -0x40, RZ ;  /* 0xffffffc004be2810 */ /* 0x000fc80007ffe0ff */
[----:B------:R-:W-:Y:S01]  /*25c0*/  IADD3 R183, R190, 0x800, RZ ;  /* 0x00000800beb77810 */ /* 0x000fe20007ffe0ff */
[-C--:B------:R-:W-:Y:S01]  /*25d0*/  HMMA.16816.F32.BF16 R48, R68, R36.reuse, RZ ;  /* 0x000000244430723c */ /* 0x080fe200000418ff */
[----:B------:R-:W1:Y:S01]  /*25e0*/  LDSM.16.M88.4 R60, [R190] ;  /* 0x00000000be3c783b */ /* 0x000e620000000200 */
[----:B------:R-:W-:Y:S01]  /*25f0*/  IMAD.IADD R180, R2, 0x1, R190 ;  /* 0x0000000102b47824 */ /* 0x000fe200078e02be */
[----:B------:R-:W-:Y:S01]  /*2600*/  IADD3 R182, R190, 0x1000, RZ ;  /* 0x00001000beb67810 */ /* 0x000fe20007ffe0ff */
[----:B------:R-:W-:Y:S01]  /*2610*/  IMAD R2, R132, 0x40, R239 ;  /* 0x0000004084027824 */ /* 0x000fe200078e02ef */
[----:B------:R-:W-:Y:S01]  /*2620*/  LDSM.16.M88.4 R56, [R190+0x800] ;  /* 0x00080000be38783b */ /* 0x000fe20000000200 */
[----:B------:R-:W-:Y:S02]  /*2630*/  IADD3 R181, R190, 0x1800, RZ ;  /* 0x00001800beb57810 */ /* 0x000fe40007ffe0ff */
[----:B------:R-:W-:Y:S01]  /*2640*/  HMMA.16816.F32.BF16 R44, R72, R36, RZ ;  /* 0x00000024482c723c */ /* 0x000fe200000418ff */
[----:B------:R-:W-:Y:S01]  /*2650*/  LDSM.16.M88.4 R116, [R180] ;  /* 0x00000000b474783b */ /* 0x000fe20000000200 */
[----:B------:R-:W-:-:S02]  /*2660*/  ISETP.GE.AND P1, PT, R2, R238, PT ;  /* 0x000000ee0200720c */ /* 0x000fc40003f26270 */
[C---:B------:R-:W-:Y:S01]  /*2670*/  ISETP.GE.AND P6, PT, R2.reuse, R233, PT ;  /* 0x000000e90200720c */ /* 0x040fe20003fc6270 */
[----:B------:R-:W-:Y:S03]  /*2680*/  LDSM.16.M88.4 R16, [R190+0x1800] ;  /* 0x00180000be10783b */ /* 0x000fe60000000200 */
[----:B------:R-:W-:Y:S01]  /*2690*/  HMMA.16816.F32.BF16 R36, R68, R38, RZ ;  /* 0x000000264424723c */ /* 0x000fe200000418ff */
[----:B------:R-:W-:Y:S07]  /*26a0*/  LDSM.16.M88.4 R52, [R190+0x1000] ;  /* 0x00100000be34783b */ /* 0x000fee0000000200 */
[C---:B------:R-:W-:Y:S08]  /*26b0*/  HMMA.16816.F32.BF16 R32, R72.reuse, R88, RZ ;  /* 0x000000584820723c */ /* 0x040ff000000418ff */
[C---:B--2---:R-:W-:Y:S08]  /*26c0*/  HMMA.16816.F32.BF16 R28, R72.reuse, R90, RZ ;  /* 0x0000005a481c723c */ /* 0x044ff000000418ff */
[C---:B------:R-:W-:Y:S08]  /*26d0*/  HMMA.16816.F32.BF16 R24, R72.reuse, R80, RZ ;  /* 0x000000504818723c */ /* 0x040ff000000418ff */
[----:B------:R-:W-:Y:S08]  /*26e0*/  HMMA.16816.F32.BF16 R120, R72, R82, RZ ;  /* 0x000000524878723c */ /* 0x000ff000000418ff */
[C---:B------:R-:W-:Y:S08]  /*26f0*/  HMMA.16816.F32.BF16 R92, R68.reuse, R88, RZ ;  /* 0x00000058445c723c */ /* 0x040ff000000418ff */
[C---:B------:R-:W-:Y:S08]  /*2700*/  HMMA.16816.F32.BF16 R84, R68.reuse, R80, RZ ;  /* 0x000000504454723c */ /* 0x040ff000000418ff */
[C---:B------:R-:W-:Y:S08]  /*2710*/  HMMA.16816.F32.BF16 R88, R68.reuse, R90, RZ ;  /* 0x0000005a4458723c */ /* 0x040ff000000418ff */
[----:B------:R-:W-:Y:S08]  /*2720*/  HMMA.16816.F32.BF16 R80, R68, R82, RZ ;  /* 0x000000524450723c */ /* 0x000ff000000418ff */
[-C--:B------:R-:W-:Y:S08]  /*2730*/  HMMA.16816.F32.BF16 R72, R72, R6.reuse, RZ ;  /* 0x000000064848723c */ /* 0x080ff000000418ff */
[----:B------:R-:W-:Y:S01]  /*2740*/  HMMA.16816.F32.BF16 R68, R68, R6, RZ ;  /* 0x000000064444723c */ /* 0x000fe200000418ff */
[----:B------:R-:W2:Y:S07]  /*2750*/  LDSM.16.M88.4 R4, [R191] ;  /* 0x00000000bf04783b */ /* 0x000eae0000000200 */
[----:B---3--:R-:W-:Y:S08]  /*2760*/  HMMA.16816.F32.BF16 R40, R108, R10, R40 ;  /* 0x0000000a6c28723c */ /* 0x008ff00000041828 */
[C---:B----4-:R-:W-:Y:S08]  /*2770*/  HMMA.16816.F32.BF16 R48, R112.reuse, R8, R48 ;  /* 0x000000087030723c */ /* 0x050ff00000041830 */
[----:B------:R-:W-:Y:S08]  /*2780*/  HMMA.16816.F32.BF16 R36, R112, R10, R36 ;  /* 0x0000000a7024723c */ /* 0x000ff00000041824 */
[----:B------:R-:W-:Y:S01]  /*2790*/  HMMA.16816.F32.BF16 R44, R108, R8, R44 ;  /* 0x000000086c2c723c */ /* 0x000fe2000004182c */
[----:B------:R-:W3:Y:S07]  /*27a0*/  LDSM.16.M88.4 R8, [R189+0x2000] ;  /* 0x00200000bd08783b */ /* 0x000eee0000000200 */
[----:B------:R-:W-:Y:S08]  /*27b0*/  HMMA.16816.F32.BF16 R92, R112, R104, R92 ;  /* 0x00000068705c723c */ /* 0x000ff0000004185c */
[C---:B------:R-:W-:Y:S08]  /*27c0*/  HMMA.16816.F32.BF16 R20, R108.reuse, R96, R20 ;  /* 0x000000606c14723c */ /* 0x040ff00000041814 */
[----:B------:R-:W-:Y:S08]  /*27d0*/  HMMA.16816.F32.BF16 R72, R108, R98, R72 ;  /* 0x000000626c48723c */ /* 0x000ff00000041848 */
[C---:B------:R-:W-:Y:S08]  /*27e0*/  HMMA.16816.F32.BF16 R76, R112.reuse, R96, R76 ;  /* 0x00000060704c723c */ /* 0x040ff0000004184c */
[----:B------:R-:W-:Y:S08]  /*27f0*/  HMMA.16816.F32.BF16 R68, R112, R98, R68 ;  /* 0x000000627044723c */ /* 0x000ff00000041844 */
[----:B-1----:R-:W-:Y:S01]  /*2800*/  HMMA.16816.F32.BF16 R96, R64, R62, R40 ;  /* 0x0000003e4060723c */ /* 0x002fe20000041828 */
[----:B------:R-:W1:Y:S07]  /*2810*/  LDSM.16.M88.4 R40, [R180+0x800] ;  /* 0x00080000b428783b */ /* 0x000e6e0000000200 */
[C---:B--2---:R-:W-:Y:S08]  /*2820*/  HMMA.16816.F32.BF16 R48, R4.reuse, R60, R48 ;  /* 0x0000003c0430723c */ /* 0x044ff00000041830 */
[----:B------:R-:W-:Y:S08]  /*2830*/  HMMA.16816.F32.BF16 R36, R4, R62, R36 ;  /* 0x0000003e0424723c */ /* 0x000ff00000041824 */
[C---:B------:R-:W-:Y:S08]  /*2840*/  HMMA.16816.F32.BF16 R32, R108.reuse, R104, R32 ;  /* 0x000000686c20723c */ /* 0x040ff00000041820 */
[----:B------:R-:W-:Y:S08]  /*2850*/  HMMA.16816.F32.BF16 R28, R108, R106, R28 ;  /* 0x0000006a6c1c723c */ /* 0x000ff0000004181c */
[----:B------:R-:W-:Y:S07]  /*2860*/  HMMA.16816.F32.BF16 R44, R64, R60, R44 ;  /* 0x0000003c402c723c */ /* 0x000fee000004182c */
[----:B------:R-:W-:Y:S01]  /*2870*/  IADD3 R60, R2, 0x9, RZ ;  /* 0x00000009023c7810 */ /* 0x000fe20007ffe0ff */
[----:B------:R-:W-:Y:S08]  /*2880*/  HMMA.16816.F32.BF16 R92, R4, R56, R92 ;  /* 0x00000038045c723c */ /* 0x000ff0000004185c */
[C---:B------:R-:W-:Y:S08]  /*2890*/  HMMA.16816.F32.BF16 R24, R108.reuse, R100, R24 ;  /* 0x000000646c18723c */ /* 0x040ff00000041818 */
[----:B------:R-:W-:Y:S08]  /*28a0*/  HMMA.16816.F32.BF16 R120, R108, R102, R120 ;  /* 0x000000666c78723c */ /* 0x000ff00000041878 */
[C---:B------:R-:W-:Y:S08]  /*28b0*/  HMMA.16816.F32.BF16 R48, R12.reuse, R116, R48 ;  /* 0x000000740c30723c */ /* 0x040ff00000041830 */
[----:B------:R-:W-:Y:S08]  /*28c0*/  HMMA.16816.F32.BF16 R36, R12, R118, R36 ;  /* 0x000000760c24723c */ /* 0x000ff00000041824 */
[----:B------:R-:W-:Y:S08]  /*28d0*/  HMMA.16816.F32.BF16 R88, R112, R106, R88 ;  /* 0x0000006a7058723c */ /* 0x000ff00000041858 */
[----:B------:R-:W-:Y:S01]  /*28e0*/  HMMA.16816.F32.BF16 R32, R64, R56, R32 ;  /* 0x000000384020723c */ /* 0x000fe20000041820 */
[----:B------:R-:W-:-:S02]  /*28f0*/  FSEL R50, R50, -INF , !P6 ;  /* 0xff80000032327808 */ /* 0x000fc40007000000 */
[----:B------:R-:W-:-:S05]  /*2900*/  ISETP.GE.AND P6, PT, R60, R238, PT ;  /* 0x000000ee3c00720c */ /* 0x000fca0003fc6270 */
[C---:B------:R-:W-:Y:S08]  /*2910*/  HMMA.16816.F32.BF16 R28, R64.reuse, R58, R28 ;  /* 0x0000003a401c723c */ /* 0x040ff0000004181c */
[-C--:B------:R-:W-:Y:S08]  /*2920*/  HMMA.16816.F32.BF16 R20, R64, R16.reuse, R20 ;  /* 0x000000104014723c */ /* 0x080ff00000041814 */
[----:B------:R-:W-:Y:S07]  /*2930*/  HMMA.16816.F32.BF16 R76, R4, R16, R76 ;  /* 0x00000010044c723c */ /* 0x000fee000004184c */
[----:B------:R-:W-:Y:S01]  /*2940*/  IADD3 R16, R2, 0x1, RZ ;  /* 0x0000000102107810 */ /* 0x000fe20007ffe0ff */
[----:B---3--:R-:W-:Y:S03]  /*2950*/  HMMA.16816.F32.BF16 R44, R8, R116, R44 ;  /* 0x00000074082c723c */ /* 0x008fe6000004182c */
[----:B------:R-:W-:-:S02]  /*2960*/  ISETP.GE.AND P4, PT, R16, R238, PT ;  /* 0x000000ee1000720c */ /* 0x000fc40003f86270 */
[C---:B------:R-:W-:Y:S02]  /*2970*/  ISETP.GE.AND P5, PT, R16.reuse, R233, PT ;  /* 0x000000e91000720c */ /* 0x040fe40003fa6270 */
[C---:B------:R-:W-:Y:S01]  /*2980*/  ISETP.GE.AND P2, PT, R16.reuse, R231, PT ;  /* 0x000000e71000720c */ /* 0x040fe20003f46270 */
[----:B------:R-:W-:Y:S01]  /*2990*/  HMMA.16816.F32.BF16 R96, R8, R118, R96 ;  /* 0x000000760860723c */ /* 0x000fe20000041860 */
[----:B------:R-:W-:Y:S02]  /*29a0*/  ISETP.GE.AND P0, PT, R16, R209, PT ;  /* 0x000000d11000720c */ /* 0x000fe40003f06270 */
[----:B------:R-:W-:-:S04]  /*29b0*/  IADD3 R16, R2, 0x8, RZ ;  /* 0x0000000802107810 */ /* 0x000fc80007ffe0ff */
[----:B------:R-:W-:Y:S01]  /*29c0*/  ISETP.GE.AND P3, PT, R16, R238, PT ;  /* 0x000000ee1000720c */ /* 0x000fe20003f66270 */
[----:B-1----:R-:W-:Y:S08]  /*29d0*/  HMMA.16816.F32.BF16 R92, R12, R40, R92 ;  /* 0x000000280c5c723c */ /* 0x002ff0000004185c */
[C---:B------:R-:W-:Y:S08]  /*29e0*/  HMMA.16816.F32.BF16 R84, R112.reuse, R100, R84 ;  /* 0x000000647054723c */ /* 0x040ff00000041854 */
[----:B------:R-:W-:Y:S07]  /*29f0*/  HMMA.16816.F32.BF16 R80, R112, R102, R80 ;  /* 0x000000667050723c */ /* 0x000fee0000041850 */
[----:B------:R-:W-:Y:S01]  /*2a00*/  FSEL R102, R48, -INF , !P1 ;  /* 0xff80000030667808 */ /* 0x000fe20004800000 */
[----:B------:R-:W-:Y:S01]  /*2a10*/  HMMA.16816.F32.BF16 R24, R64, R52, R24 ;  /* 0x000000344018723c */ /* 0x000fe20000041818 */
[----:B------:R-:W-:-:S02]  /*2a20*/  ISETP.GE.AND P1, PT, R16, R233, PT ;  /* 0x000000e91000720c */ /* 0x000fc40003f26270 */
[----:B------:R-:W-:Y:S02]  /*2a30*/  IADD3 R48, R2, 0x10, RZ ;  /* 0x0000001002307810 */ /* 0x000fe40007ffe0ff */
[----:B------:R-:W-:Y:S02]  /*2a40*/  FSEL R103, R37, -INF , !P6 ;  /* 0xff80000025677808 */ /* 0x000fe40007000000 */
[----:B------:R-:W-:Y:S01]  /*2a50*/  ISETP.GE.AND P6, PT, R48, R238, PT ;  /* 0x000000ee3000720c */ /* 0x000fe20003fc6270 */
[----:B------:R-:W-:Y:S01]  /*2a60*/  HMMA.16816.F32.BF16 R120, R64, R54, R120 ;  /* 0x000000364078723c */ /* 0x000fe20000041878 */
[----:B------:R-:W-:-:S07]  /*2a70*/  FSEL R100, R38, -INF , !P1 ;  /* 0xff80000026647808 */ /* 0x000fce0004800000 */
[----:B------:R-:W-:Y:S07]  /*2a80*/  HMMA.16816.F32.BF16 R72, R64, R18, R72 ;  /* 0x000000124048723c */ /* 0x000fee0000041848 */
[----:B------:R-:W-:Y:S01]  /*2a90*/  FSEL R67, R49, -INF , !P4 ;  /* 0xff80000031437808 */ /* 0x000fe20006000000 */
[----:B------:R-:W-:Y:S01]  /*2aa0*/  HMMA.16816.F32.BF16 R88, R4, R58, R88 ;  /* 0x0000003a0458723c */ /* 0x000fe20000041858 */
[----:B------:R-:W-:Y:S02]  /*2ab0*/  FSEL R49, R36, -INF , !P3 ;  /* 0xff80000024317808 */ /* 0x000fe40005800000 */
[----:B------:R-:W-:-:S02]  /*2ac0*/  ISETP.GE.AND P4, PT, R16, R231, PT ;  /* 0x000000e71000720c */ /* 0x000fc40003f86270 */
[----:B------:R-:W-:Y:S02]  /*2ad0*/  ISETP.GE.AND P3, PT, R16, R209, PT ;  /* 0x000000d11000720c */ /* 0x000fe40003f66270 */
[----:B------:R-:W-:Y:S01]  /*2ae0*/  FSEL R16, R51, -INF , !P5 ;  /* 0xff80000033107808 */ /* 0x000fe20006800000 */
[C---:B------:R-:W-:Y:S01]  /*2af0*/  HMMA.16816.F32.BF16 R32, R8.reuse, R40, R32 ;  /* 0x000000280820723c */ /* 0x040fe20000041820 */
[-C--:B------:R-:W-:Y:S02]  /*2b00*/  ISETP.GE.AND P5, PT, R60, R233.reuse, PT ;  /* 0x000000e93c00720c */ /* 0x080fe40003fa6270 */
[----:B------:R-:W-:Y:S02]  /*2b10*/  IADD3 R36, R2, 0x11, RZ ;  /* 0x0000001102247810 */ /* 0x000fe40007ffe0ff */
[----:B------:R-:W-:Y:S02]  /*2b20*/  FSEL R58, R39, -INF , !P5 ;  /* 0xff800000273a7808 */ /* 0x000fe40006800000 */
[----:B------:R-:W-:Y:S01]  /*2b30*/  ISETP.GE.AND P5, PT, R48, R233, PT ;  /* 0x000000e93000720c */ /* 0x000fe20003fa6270 */
[----:B------:R-:W-:Y:S01]  /*2b40*/  HMMA.16816.F32.BF16 R28, R8, R42, R28 ;  /* 0x0000002a081c723c */ /* 0x000fe2000004181c */
[----:B------:R-:W-:-:S02]  /*2b50*/  FSEL R41, R45, -INF , !P2 ;  /* 0xff8000002d297808 */ /* 0x000fc40005000000 */
[----:B------:R-:W-:Y:S02]  /*2b60*/  FSEL R56, R94, -INF , !P5 ;  /* 0xff8000005e387808 */ /* 0x000fe40006800000 */
[----:B------:R-:W-:Y:S02]  /*2b70*/  FSEL R45, R96, -INF , !P4 ;  /* 0xff800000602d7808 */ /* 0x000fe40006000000 */
[----:B------:R-:W-:Y:S01]  /*2b80*/  ISETP.GE.AND P1, PT, R36, R238, PT ;  /* 0x000000ee2400720c */ /* 0x000fe20003f26270 */
[----:B------:R-:W-:Y:S01]  /*2b90*/  HMMA.16816.F32.BF16 R84, R4, R52, R84 ;  /* 0x000000340454723c */ /* 0x000fe20000041854 */
[----:B------:R-:W-:Y:S02]  /*2ba0*/  ISETP.GE.AND P5, PT, R60, R231, PT ;  /* 0x000000e73c00720c */ /* 0x000fe40003fa6270 */
[----:B------:R-:W-:Y:S02]  /*2bb0*/  ISETP.GE.AND P4, PT, R2, R209, PT ;  /* 0x000000d10200720c */ /* 0x000fe40003f86270 */
[----:B------:R-:W-:-:S02]  /*2bc0*/  FSEL R59, R92, -INF , !P6 ;  /* 0xff8000005c3b7808 */ /* 0x000fc40007000000 */
[----:B------:R-:W-:Y:S01]  /*2bd0*/  FSEL R57, R93, -INF , !P1 ;  /* 0xff8000005d397808 */ /* 0x000fe20004800000 */
[----:B------:R-:W-:Y:S01]  /*2be0*/  HMMA.16816.F32.BF16 R80, R4, R54, R80 ;  /* 0x000000360450723c */ /* 0x000fe20000041850 */
[----:B------:R-:W1:Y:S01]  /*2bf0*/  LDSM.16.M88.4 R52, [R180+0x1000] ;  /* 0x00100000b434783b */ /* 0x000e620000000200 */
[----:B------:R-:W-:Y:S02]  /*2c00*/  ISETP.GE.AND P6, PT, R2, R231, PT ;  /* 0x000000e70200720c */ /* 0x000fe40003fc6270 */
[----:B------:R-:W-:Y:S02]  /*2c10*/  FSEL R97, R97, -INF , !P5 ;  /* 0xff80000061617808 */ /* 0x000fe40006800000 */
[----:B------:R-:W-:Y:S02]  /*2c20*/  FSEL R46, R46, -INF , !P4 ;  /* 0xff8000002e2e7808 */ /* 0x000fe40006000000 */
[C---:B------:R-:W-:Y:S01]  /*2c30*/  ISETP.GE.AND P1, PT, R36.reuse, R233, PT ;  /* 0x000000e92400720c */ /* 0x040fe20003f26270 */
[----:B------:R-:W-:Y:S01]  /*2c40*/  HMMA.16816.F32.BF16 R88, R12, R42, R88 ;  /* 0x0000002a0c58723c */ /* 0x000fe20000041858 */
[----:B------:R-:W-:-:S02]  /*2c50*/  ISETP.GE.AND P5, PT, R36, R231, PT ;  /* 0x000000e72400720c */ /* 0x000fc40003fa6270 */
[----:B------:R-:W-:Y:S02]  /*2c60*/  ISETP.GE.AND P4, PT, R36, R209, PT ;  /* 0x000000d12400720c */ /* 0x000fe40003f86270 */
[----:B------:R-:W-:Y:S02]  /*2c70*/  IADD3 R36, R2, 0x18, RZ ;  /* 0x0000001802247810 */ /* 0x000fe40007ffe0ff */
[----:B------:R-:W-:Y:S01]  /*2c80*/  FSEL R40, R44, -INF , !P6 ;  /* 0xff8000002c287808 */ /* 0x000fe20007000000 */
[----:B------:R-:W-:Y:S01]  /*2c90*/  HMMA.16816.F32.BF16 R68, R4, R18, R68 ;  /* 0x000000120444723c */ /* 0x000fe20000041844 */
[----:B------:R-:W-:Y:S02]  /*2ca0*/  FSEL R44, R47, -INF , !P0 ;  /* 0xff8000002f2c7808 */ /* 0x000fe40004000000 */
[-C--:B------:R-:W-:Y:S02]  /*2cb0*/  ISETP.GE.AND P6, PT, R48, R231.reuse, PT ;  /* 0x000000e73000720c */ /* 0x080fe40003fc6270 */
[----:B------:R-:W-:-:S02]  /*2cc0*/  ISETP.GE.AND P0, PT, R36, R231, PT ;  /* 0x000000e72400720c */ /* 0x000fc40003f06270 */
[----:B------:R-:W-:Y:S02]  /*2cd0*/  FSEL R101, R32, -INF , !P6 ;  /* 0xff80000020657808 */ /* 0x000fe40007000000 */
[----:B------:R-:W-:Y:S02]  /*2ce0*/  FSEL R43, R33, -INF , !P5 ;  /* 0xff800000212b7808 */ /* 0x000fe40006800000 */
[----:B------:R-:W-:Y:S02]  /*2cf0*/  FSEL R17, R28, -INF , !P0 ;  /* 0xff8000001c117808 */ /* 0x000fe40004000000 */
[C---:B------:R-:W-:Y:S02]  /*2d00*/  ISETP.GE.AND P5, PT, R36.reuse, R238, PT ;  /* 0x000000ee2400720c */ /* 0x040fe40003fa6270 */
[C---:B------:R-:W-:Y:S02]  /*2d10*/  ISETP.GE.AND P6, PT, R36.reuse, R233, PT ;  /* 0x000000e92400720c */ /* 0x040fe40003fc6270 */
[----:B------:R-:W-:-:S02]  /*2d20*/  ISETP.GE.AND P0, PT, R36, R209, PT ;  /* 0x000000d12400720c */ /* 0x000fc40003f06270 */
[----:B------:R-:W2:Y:S01]  /*2d30*/  LDSM.16.M88.4 R36, [R180+0x1800] ;  /* 0x00180000b424783b */ /* 0x000ea20000000200 */
[----:B------:R-:W-:Y:S01]  /*2d40*/  FSEL R140, R95, -INF , !P1 ;  /* 0xff8000005f8c7808 */ /* 0x000fe20004800000 */
[----:B------:R-:W-:-:S04]  /*2d50*/  DEPBAR.LE SB0, 0x0 ;  /* 0x000080000000791a */ /* 0x000fc80000000000 */
[-C--:B-1----:R-:W-:Y:S01]  /*2d60*/  HMMA.16816.F32.BF16 R84, R12, R52.reuse, R84 ;  /* 0x000000340c54723c */ /* 0x082fe20000041854 */
[-C--:B------:R-:W-:Y:S02]  /*2d70*/  ISETP.GE.AND P1, PT, R60, R209.reuse, PT ;  /* 0x000000d13c00720c */ /* 0x080fe40003f26270 */
[----:B------:R-:W-:Y:S02]  /*2d80*/  IADD3 R42, R2, 0x19, RZ ;  /* 0x00000019022a7810 */ /* 0x000fe40007ffe0ff */
[----:B------:R-:W-:Y:S02]  /*2d90*/  FSEL R98, R98, -INF , !P3 ;  /* 0xff80000062627808 */ /* 0x000fe40005800000 */
[----:B------:R-:W-:Y:S01]  /*2da0*/  FSEL R60, R99, -INF , !P1 ;  /* 0xff800000633c7808 */ /* 0x000fe20004800000 */
[----:B------:R-:W-:Y:S01]  /*2db0*/  HMMA.16816.F32.BF16 R24, R8, R52, R24 ;  /* 0x000000340818723c */ /* 0x000fe20000041818 */
[----:B------:R-:W-:Y:S02]  /*2dc0*/  ISETP.GE.AND P2, PT, R48, R209, PT ;  /* 0x000000d13000720c */ /* 0x000fe40003f46270 */
[----:B------:R-:W-:-:S02]  /*2dd0*/  ISETP.GE.AND P3, PT, R42, R231, PT ;  /* 0x000000e72a00720c */ /* 0x000fc40003f66270 */
[----:B------:R-:W-:Y:S02]  /*2de0*/  ISETP.GE.AND P1, PT, R42, R238, PT ;  /* 0x000000ee2a00720c */ /* 0x000fe40003f26270 */
[----:B------:R-:W-:Y:S01]  /*2df0*/  IADD3 R28, R2, 0x20, RZ ;  /* 0x00000020021c7810 */ /* 0x000fe20007ffe0ff */
[-C--:B------:R-:W-:Y:S01]  /*2e00*/  HMMA.16816.F32.BF16 R120, R8, R54.reuse, R120 ;  /* 0x000000360878723c */ /* 0x080fe20000041878 */
[----:B------:R-:W-:Y:S02]  /*2e10*/  FSEL R33, R29, -INF , !P3 ;  /* 0xff8000001d217808 */ /* 0x000fe40005800000 */
[----:B------:R-:W-:Y:S02]  /*2e20*/  FSEL R34, R34, -INF , !P2 ;  /* 0xff80000022227808 */ /* 0x000fe40005000000 */
[----:B------:R-:W-:Y:S02]  /*2e30*/  FSEL R32, R35, -INF , !P4 ;  /* 0xff80000023207808 */ /* 0x000fe40006000000 */
[----:B------:R-:W-:Y:S01]  /*2e40*/  FSEL R65, R88, -INF , !P5 ;  /* 0xff80000058417808 */ /* 0x000fe20006800000 */
[----:B------:R-:W-:Y:S01]  /*2e50*/  HMMA.16816.F32.BF16 R80, R12, R54, R80 ;  /* 0x000000360c50723c */ /* 0x000fe20000041850 */
[----:B------:R-:W-:-:S02]  /*2e60*/  FSEL R61, R89, -INF , !P1 ;  /* 0xff800000593d7808 */ /* 0x000fc40004800000 */
[----:B------:R-:W-:Y:S02]  /*2e70*/  FSEL R52, R30, -INF , !P0 ;  /* 0xff8000001e347808 */ /* 0x000fe40004000000 */
[C---:B------:R-:W-:Y:S02]  /*2e80*/  ISETP.GE.AND P3, PT, R42.reuse, R233, PT ;  /* 0x000000e92a00720c */ /* 0x040fe40003f66270 */
[----:B------:R-:W-:Y:S02]  /*2e90*/  ISETP.GE.AND P2, PT, R42, R209, PT ;  /* 0x000000d12a00720c */ /* 0x000fe40003f46270 */
[C---:B------:R-:W-:Y:S01]  /*2ea0*/  ISETP.GE.AND P5, PT, R28.reuse, R238, PT ;  /* 0x000000ee1c00720c */ /* 0x040fe20003fa6270 */
[----:B--2---:R-:W-:Y:S01]  /*2eb0*/  HMMA.16816.F32.BF16 R76, R12, R36, R76 ;  /* 0x000000240c4c723c */ /* 0x004fe2000004184c */
[C---:B------:R-:W-:Y:S02]  /*2ec0*/  ISETP.GE.AND P4, PT, R28.reuse, R233, PT ;  /* 0x000000e91c00720c */ /* 0x040fe40003f86270 */
[----:B------:R-:W-:-:S02]  /*2ed0*/  ISETP.GE.AND P1, PT, R28, R231, PT ;  /* 0x000000e71c00720c */ /* 0x000fc40003f26270 */
[----:B------:R-:W-:Y:S02]  /*2ee0*/  ISETP.GE.AND P0, PT, R28, R209, PT ;  /* 0x000000d11c00720c */ /* 0x000fe40003f06270 */
[----:B------:R-:W-:Y:S01]  /*2ef0*/  IADD3 R28, R2, 0x21, RZ ;  /* 0x00000021021c7810 */ /* 0x000fe20007ffe0ff */
[C---:B------:R-:W-:Y:S01]  /*2f00*/  HMMA.16816.F32.BF16 R20, R8.reuse, R36, R20 ;  /* 0x000000240814723c */ /* 0x040fe20000041814 */
[----:B------:R-:W-:Y:S02]  /*2f10*/  FSEL R48, R31, -INF , !P2 ;  /* 0xff8000001f307808 */ /* 0x000fe40005000000 */
[----:B------:R-:W-:Y:S02]  /*2f20*/  FSEL R144, R91, -INF , !P3 ;  /* 0xff8000005b907808 */ /* 0x000fe40005800000 */
[C---:B------:R-:W-:Y:S02]  /*2f30*/  ISETP.GE.AND P2, PT, R28.reuse, R233, PT ;  /* 0x000000e91c00720c */ /* 0x040fe40003f46270 */
[----:B------:R-:W-:Y:S01]  /*2f40*/  ISETP.GE.AND P3, PT, R28, R231, PT ;  /* 0x000000e71c00720c */ /* 0x000fe20003f66270 */
[----:B------:R-:W-:Y:S01]  /*2f50*/  HMMA.16816.F32.BF16 R72, R8, R38, R72 ;  /* 0x000000260848723c */ /* 0x000fe20000041848 */
[----:B------:R-:W-:-:S02]  /*2f60*/  IADD3 R6, R2, 0x28, RZ ;  /* 0x0000002802067810 */ /* 0x000fc40007ffe0ff */
[----:B------:R-:W-:Y:S02]  /*2f70*/  IADD3 R4, R2, 0x29, RZ ;  /* 0x0000002902047810 */ /* 0x000fe40007ffe0ff */
[----:B------:R-:W-:Y:S02]  /*2f80*/  FSEL R168, R90, -INF , !P6 ;  /* 0xff8000005aa87808 */ /* 0x000fe40007000000 */
[----:B------:R-:W-:Y:S01]  /*2f90*/  FSEL R148, R87, -INF , !P2 ;  /* 0xff80000057947808 */ /* 0x000fe20005000000 */
[----:B------:R-:W-:Y:S01]  /*2fa0*/  HMMA.16816.F32.BF16 R68, R12, R38, R68 ;  /* 0x000000260c44723c */ /* 0x000fe20000041844 */
[----:B------:R-:W-:Y:S01]  /*2fb0*/  FSEL R145, R25, -INF , !P3 ;  /* 0xff80000019917808 */ /* 0x000fe20005800000 */
[----:B------:R-:W-:Y:S01]  /*2fc0*/  BAR.SYNC.DEFER_BLOCKING 0x0 ;  /* 0x0000000000007b1d */ /* 0x000fe20000010000 */
[----:B------:R-:W-:Y:S02]  /*2fd0*/  ISETP.GE.AND P6, PT, R28, R238, PT ;  /* 0x000000ee1c00720c */ /* 0x000fe40003fc6270 */
[----:B------:R-:W-:-:S02]  /*2fe0*/  ISETP.GE.AND P2, PT, R6, R231, PT ;  /* 0x000000e70600720c */ /* 0x000fc40003f46270 */
[----:B------:R-:W-:Y:S02]  /*2ff0*/  ISETP.GE.AND P3, PT, R4, R231, PT ;  /* 0x000000e70400720c */ /* 0x000fe40003f66270 */
[----:B------:R-:W-:Y:S02]  /*3000*/  FSEL R31, R84, -INF , !P5 ;  /* 0xff800000541f7808 */ /* 0x000fe40006800000 */
[----:B------:R-:W-:Y:S02]  /*3010*/  ISETP.GE.AND P5, PT, R28, R209, PT ;  /* 0x000000d11c00720c */ /* 0x000fe40003fa6270 */
[----:B------:R-:W-:Y:S02]  /*3020*/  FSEL R29, R85, -INF , !P6 ;  /* 0xff800000551d7808 */ /* 0x000fe40007000000 */
[----:B------:R-:W-:Y:S02]  /*3030*/  FSEL R153, R24, -INF , !P1 ;  /* 0xff80000018997808 */ /* 0x000fe40004800000 */
[----:B------:R-:W-:-:S02]  /*3040*/  FSEL R143, R120, -INF , !P2 ;  /* 0xff800000788f7808 */ /* 0x000fc40005000000 */
[----:B------:R-:W-:Y:S02]  /*3050*/  FSEL R151, R121, -INF , !P3 ;  /* 0xff80000079977808 */ /* 0x000fe40005800000 */
[----:B------:R-:W-:Y:S02]  /*3060*/  FSEL R28, R26, -INF , !P0 ;  /* 0xff8000001a1c7808 */ /* 0x000fe40004000000 */
[CC--:B------:R-:W-:Y:S02]  /*3070*/  ISETP.GE.AND P6, PT, R6.reuse, R238.reuse, PT ;  /* 0x000000ee0600720c */ /* 0x0c0fe40003fc6270 */
[----:B------:R-:W-:Y:S02]  /*3080*/  ISETP.GE.AND P1, PT, R6, R209, PT ;  /* 0x000000d10600720c */ /* 0x000fe40003f26270 */
        /* <DEDUP_REMOVED lines=8> */
[----:B------:R-:W-:Y:S02]  /*3110*/  FSEL R162, R122, -INF , !P1 ;  /* 0xff8000007aa27808 */ /* 0x000fe40004800000 */
[-C--:B------:R-:W-:Y:S02]  /*3120*/  ISETP.GE.AND P4, PT, R6, R233.reuse, PT ;  /* 0x000000e90600720c */ /* 0x080fe40003f86270 */
[C---:B------:R-:W-:Y:S02]  /*3130*/  ISETP.GE.AND P6, PT, R4.reuse, R238, PT ;  /* 0x000000ee0400720c */ /* 0x040fe40003fc6270 */
[C---:B------:R-:W-:Y:S02]  /*3140*/  ISETP.GE.AND P2, PT, R4.reuse, R233, PT ;  /* 0x000000e90400720c */ /* 0x040fe40003f46270 */
[C---:B------:R-:W-:Y:S02]  /*3150*/  ISETP.GE.AND P5, PT, R4.reuse, R231, PT ;  /* 0x000000e70400720c */ /* 0x040fe40003fa6270 */
        /* <DEDUP_REMOVED lines=8> */
[C---:B------:R-:W-:Y:S02]  /*31e0*/  ISETP.GE.AND P3, PT, R4.reuse, R231, PT ;  /* 0x000000e70400720c */ /* 0x040fe40003f66270 */
[----:B------:R-:W-:Y:S02]  /*31f0*/  ISETP.GE.AND P6, PT, R4, R209, PT ;  /* 0x000000d10400720c */ /* 0x000fe40003fc6270 */
[C---:B------:R-:W-:Y:S02]  /*3200*/  IADD3 R4, R2.reuse, 0x38, RZ ;  /* 0x0000003802047810 */ /* 0x040fe40007ffe0ff */
[----:B------:R-:W-:Y:S02]  /*3210*/  IADD3 R2, R2, 0x39, RZ ;  /* 0x0000003902027810 */ /* 0x000fe40007ffe0ff */
[----:B------:R-:W-:-:S02]  /*3220*/  FSEL R156, R22, -INF , !P1 ;  /* 0xff800000169c7808 */ /* 0x000fc40004800000 */
[----:B------:R-:W-:Y:S02]  /*3230*/  ISETP.GE.AND P1, PT, R2, R209, PT ;  /* 0x000000d10200720c */ /* 0x000fe40003f26270 */
[----:B------:R-:W-:Y:S02]  /*3240*/  FSEL R63, R79, -INF , !P0 ;  /* 0xff8000004f3f7808 */ /* 0x000fe40004000000 */
[----:B------:R-:W-:Y:S02]  /*3250*/  FSEL R146, R75, -INF , !P1 ;  /* 0xff8000004b927808 */ /* 0x000fe40004800000 */
[----:B------:R-:W-:Y:S02]  /*3260*/  ISETP.GE.AND P1, PT, R207, 0x2, PT ;  /* 0x00000002cf00780c */ /* 0x000fe40003f26270 */
[----:B------:R-:W-:Y:S02]  /*3270*/  ISETP.GE.AND P0, PT, R4, R231, PT ;  /* 0x000000e70400720c */ /* 0x000fe40003f06270 */
[----:B------:R-:W-:-:S02]  /*3280*/  FSEL R141, R77, -INF , !P4 ;  /* 0xff8000004d8d7808 */ /* 0x000fc40006000000 */
[----:B------:R-:W-:Y:S02]  /*3290*/  FSEL R157, R72, -INF , !P0 ;  /* 0xff800000489d7808 */ /* 0x000fe40004000000 */
[----:B------:R-:W-:Y:S02]  /*32a0*/  ISETP.GE.AND P0, PT, R2, R231, PT ;  /* 0x000000e70200720c */ /* 0x000fe40003f06270 */
[----:B------:R-:W-:Y:S02]  /*32b0*/  FSEL R66, R78, -INF , !P2 ;  /* 0xff8000004e427808 */ /* 0x000fe40005000000 */
[----:B------:R-:W-:Y:S02]  /*32c0*/  FSEL R159, R20, -INF , !P5 ;  /* 0xff800000149f7808 */ /* 0x000fe40006800000 */
[----:B------:R-:W-:Y:S02]  /*32d0*/  FSEL R158, R21, -INF , !P3 ;  /* 0xff800000159e7808 */ /* 0x000fe40005800000 */
[----:B------:R-:W-:-:S02]  /*32e0*/  FSEL R155, R73, -INF , !P0 ;  /* 0xff800000499b7808 */ /* 0x000fc40004000000 */
[CC--:B------:R-:W-:Y:S02]  /*32f0*/  ISETP.GE.AND P4, PT, R4.reuse, R238.reuse, PT ;  /* 0x000000ee0400720c */ /* 0x0c0fe40003f86270 */
[C---:B------:R-:W-:Y:S02]  /*3300*/  ISETP.GE.AND P2, PT, R4.reuse, R233, PT ;  /* 0x000000e90400720c */ /* 0x040fe40003f46270 */
[----:B------:R-:W-:Y:S02]  /*3310*/  ISETP.GE.AND P5, PT, R4, R209, PT ;  /* 0x000000d10400720c */ /* 0x000fe40003fa6270 */
[C---:B------:R-:W-:Y:S02]  /*3320*/  ISETP.GE.AND P3, PT, R2.reuse, R238, PT ;  /* 0x000000ee0200720c */ /* 0x040fe40003f66270 */
[----:B------:R-:W-:Y:S01]  /*3330*/  ISETP.GE.AND P0, PT, R2, R233, PT ;  /* 0x000000e90200720c */ /* 0x000fe20003f06270 */
[----:B------:R-:W-:Y:S01]  /*3340*/  IMAD.IADD R2, R131, 0x1, R128 ;  /* 0x0000000183027824 */ /* 0x000fe200078e0280 */
[----:B------:R-:W-:-:S02]  /*3350*/  FSEL R152, R23, -INF , !P6 ;  /* 0xff80000017987808 */ /* 0x000fc40007000000 */
[----:B------:R-:W-:Y:S02]  /*3360*/  FSEL R147, R74, -INF , !P5 ;  /* 0xff8000004a937808 */ /* 0x000fe40006800000 */
[----:B------:R-:W-:Y:S02]  /*3370*/  FSEL R138, R68, -INF , !P4 ;  /* 0xff800000448a7808 */ /* 0x000fe40006000000 */
[----:B------:R-:W-:Y:S02]  /*3380*/  FSEL R137, R69, -INF , !P3 ;  /* 0xff80000045897808 */ /* 0x000fe40005800000 */
[----:B------:R-:W-:Y:S02]  /*3390*/  FSEL R64, R70, -INF , !P2 ;  /* 0xff80000046407808 */ /* 0x000fe40005000000 */
[----:B------:R-:W-:Y:S01]  /*33a0*/  FSEL R62, R71, -INF , !P0 ;  /* 0xff800000473e7808 */ /* 0x000fe20004000000 */
[----:B------:R-:W-:Y:S05]  /*33b0*/  @!P1 BRA `(.L_x_539) ;  /* 0x0000031000009947 */ /* 0x000fea0003800000 */
[----:B------:R-:W-:Y:S01]  /*33c0*/  ISETP.GE.AND P0, PT, R218, c[0x0][0x220], PT ;  /* 0x00008800da007a0c */ /* 0x000fe20003f06270 */
[----:B------:R-:W-:Y:S01]  /*33d0*/  BSSY B0, `(.L_x_540) ;  /* 0x000002e000007945 */ /* 0x000fe20003800000 */
[----:B------:R-:W-:-:S04]  /*33e0*/  IADD3 R6, R207, -0x2, RZ ;  /* 0xfffffffecf067810 */ /* 0x000fc80007ffe0ff */
[----:B------:R-:W-:Y:S01]  /*33f0*/  SHF.R.S32.HI R4, RZ, 0x1f, R6 ;  /* 0x0000001fff047819 */ /* 0x000fe20000011406 */
[----:B------:R-:W-:Y:S02]  /*3400*/  IMAD R127, R127, R6, RZ ;  /* 0x000000067f7f7224 */ /* 0x000fe400078e02ff */
[----:B------:R-:W-:-:S04]  /*3410*/  IMAD.WIDE.U32 R10, R6, R129, R216 ;  /* 0x00000081060a7225 */ /* 0x000fc800078e00d8 */
[----:B------:R-:W-:Y:S01]  /*3420*/  IMAD R4, R4, R129, R127 ;  /* 0x0000008104047224 */ /* 0x000fe200078e027f */
[-C--:B------:R-:W-:Y:S01]  /*3430*/  @!P0 IADD3 R6, P5, R197, R10.reuse, RZ ;  /* 0x0000000ac5068210 */ /* 0x080fe20007fbe0ff */
[----:B------:R-:W-:Y:S01]  /*3440*/  @!P0 IMAD.MOV.U32 R5, RZ, RZ, c[0x0][0x19c] ;  /* 0x00006700ff058624 */ /* 0x000fe200078e00ff */
[----:B------:R-:W-:Y:S01]  /*3450*/  @!P0 LEA R7, P3, R126, R10, 0x5 ;  /* 0x0000000a7e078211 */ /* 0x000fe200078628ff */
[----:B------:R-:W-:Y:S01]  /*3460*/  IMAD.IADD R13, R11, 0x1, R4 ;  /* 0x000000010b0d7824 */ /* 0x000fe200078e0204 */
[----:B------:R-:W-:Y:S01]  /*3470*/  @!P0 LEA R18, P6, R10, c[0x0][0x168], 0x1 ;  /* 0x00005a000a128a11 */ /* 0x000fe200078c08ff */
[----:B------:R1:W-:Y:S01]  /*3480*/  @P0 STS.128 [R205+0x4000], RZ ;  /* 0x004000ffcd000388 */ /* 0x0003e20000000c00 */
[----:B------:R-:W-:Y:S01]  /*3490*/  @!P0 LEA R14, P4, R6, c[0x0][0x168], 0x1 ;  /* 0x00005a00060e8a11 */ /* 0x000fe200078808ff */
[----:B------:R-:W-:Y:S01]  /*34a0*/  @!P0 IMAD.X R9, R196, 0x1, R13, P5 ;  /* 0x00000001c4098824 */ /* 0x000fe200028e060d */
[----:B------:R-:W-:Y:S02]  /*34b0*/  @!P0 LEA R8, P2, R7, c[0x0][0x168], 0x1 ;  /* 0x00005a0007088a11 */ /* 0x000fe400078408ff */
[----:B------:R-:W-:-:S02]  /*34c0*/  @!P0 LEA.HI.X R4, R126, R13, R5, 0x5, P3 ;  /* 0x0000000d7e048211 */ /* 0x000fc400018f2c05 */
[----:B------:R-:W-:Y:S02]  /*34d0*/  @!P0 LEA.HI.X R19, R10, c[0x0][0x16c], R13, 0x1, P6 ;  /* 0x00005b000a138a11 */ /* 0x000fe400030f0c0d */
        /* <DEDUP_REMOVED lines=18> */
[----:B------:R-:W-:Y:S01]  /*3600*/  IMAD.MOV.U32 R12, RZ, RZ, R10 ;  /* 0x000000ffff0c7224 */ /* 0x000fe200078e000a */
        /* <DEDUP_REMOVED lines=10> */
.L_x_541:
[----:B------:R-:W-:Y:S05]  /*36b0*/  BSYNC B0 ;  /* 0x0000000000007941 */ /* 0x000fea0003800000 */
.L_x_540:
[----:B------:R-:W0:Y:S02]  /*36c0*/  LDGDEPBAR ;  /* 0x00000000000079af */ /* 0x000e240000000000 */
.L_x_539:
[----:B------:R-:W-:Y:S01]  /*36d0*/  FMNMX.FTZ R4, R40, R41, !PT ;  /* 0x0000002928047209 */ /* 0x000fe20007810000 */
[----:B------:R-:W-:Y:S01]  /*36e0*/  IMAD.WIDE.U32 R174, R230, -0x326172a9, RZ ;  /* 0xcd9e8d57e6ae7825 */ /* 0x000fe200078e00ff */
[----:B--2---:R-:W-:Y:S01]  /*36f0*/  FMNMX.FTZ R7, R46, R44, !PT ;  /* 0x0000002c2e077209 */ /* 0x004fe20007810000 */
[----:B------:R-:W-:Y:S01]  /*3700*/  UIADD3 UR14, UR25, -0x4498517b, URZ ;  /* 0xbb67ae85190e7890 */ /* 0x000fe2000fffe03f */
[----:B------:R-:W-:Y:S01]  /*3710*/  FMNMX.FTZ R4, R45, R4, !PT ;  /* 0x000000042d047209 */ /* 0x000fe20007810000 */
[----:B------:R-:W-:Y:S01]  /*3720*/  IMAD.WIDE.U32 R242, R228, -0x2daee0ad, RZ ;  /* 0xd2511f53e4f27825 */ /* 0x000fe200078e00ff */
[----:B------:R-:W-:Y:S01]  /*3730*/  FMNMX.FTZ R7, R98, R7, !PT ;  /* 0x0000000762077209 */ /* 0x000fe20007810000 */
[----:B------:R-:W-:Y:S01]  /*3740*/  UIADD3 UR15, UR24, -0x61c88647, URZ ;  /* 0x9e3779b9180f7890 */ /* 0x000fe2000fffe03f */
[----:B------:R-:W-:Y:S01]  /*3750*/  FMNMX.FTZ R4, R97, R4, !PT ;  /* 0x0000000461047209 */ /* 0x000fe20007810000 */
[----:B------:R-:W-:Y:S01]  /*3760*/  IMAD.SHL.U32 R165, R132, 0x2, RZ ;  /* 0x0000000284a57824 */ /* 0x000fe200078e00ff */
[----:B------:R-:W-:Y:S01]  /*3770*/  FMNMX.FTZ R7, R60, R7, !PT ;  /* 0x000000073c077209 */ /* 0x000fe20007810000 */
[----:B------:R-:W-:Y:S01]  /*3780*/  UIADD3 UR13, UR24, 0x3c6ef372, URZ ;  /* 0x3c6ef372180d7890 */ /* 0x000fe2000fffe03f */
[----:B------:R-:W-:Y:S01]  /*3790*/  FMNMX.FTZ R4, R101, R4, !PT ;  /* 0x0000000465047209 */ /* 0x000fe20007810000 */
[----:B------:R-:W-:Y:S01]  /*37a0*/  UIADD3 UR12, UR25, 0x76cf5d0a, URZ ;  /* 0x76cf5d0a190c7890 */ /* 0x000fe2000fffe03f */
[----:B------:R-:W-:Y:S01]  /*37b0*/  FMNMX.FTZ R7, R34, R7, !PT ;  /* 0x0000000722077209 */ /* 0x000fe20007810000 */
[----:B------:R-:W-:Y:S01]  /*37c0*/  UIADD3 UR10, UR25, 0x32370b8f, URZ ;  /* 0x32370b8f190a7890 */ /* 0x000fe2000fffe03f */
[----:B------:R-:W-:Y:S01]  /*37d0*/  FMNMX.FTZ R4, R43, R4, !PT ;  /* 0x000000042b047209 */ /* 0x000fe20007810000 */
[----:B------:R-:W-:Y:S01]  /*37e0*/  UIADD3 UR11, UR24, -0x255992d5, URZ ;  /* 0xdaa66d2b180b7890 */ /* 0x000fe2000fffe03f */
[----:B------:R-:W-:Y:S01]  /*37f0*/  FMNMX.FTZ R7, R32, R7, !PT ;  /* 0x0000000720077209 */ /* 0x000fe20007810000 */
[----:B------:R-:W-:Y:S01]  /*3800*/  UIADD3 UR9, UR24, 0x78dde6e4, URZ ;  /* 0x78dde6e418097890 */ /* 0x000fe2000fffe03f */
[----:B------:R-:W-:Y:S01]  /*3810*/  FMNMX.FTZ R4, R17, R4, !PT ;  /* 0x0000000411047209 */ /* 0x000fe20007810000 */
[----:B------:R-:W-:Y:S01]  /*3820*/  UIADD3 UR8, UR25, -0x126145ec, URZ ;  /* 0xed9eba1419087890 */ /* 0x000fe2000fffe03f */
[----:B------:R-:W-:Y:S01]  /*3830*/  FMNMX.FTZ R7, R52, R7, !PT ;  /* 0x0000000734077209 */ /* 0x000fe20007810000 */
[----:B------:R-:W-:Y:S01]  /*3840*/  UIADD3 UR6, UR25, -0x56f99767, URZ ;  /* 0xa906689919067890 */ /* 0x000fe2000fffe03f */
[----:B------:R-:W-:Y:S01]  /*3850*/  FMNMX.FTZ R4, R33, R4, !PT ;  /* 0x0000000421047209 */ /* 0x000fe20007810000 */
[----:B------:R-:W-:Y:S01]  /*3860*/  UIADD3 UR16, UR24, -0x4ab325aa, URZ ;  /* 0xb54cda5618107890 */ /* 0x000fe2000fffe03f */
[----:B-1----:R-:W-:Y:S01]  /*3870*/  FMNMX.FTZ R8, R102, R67, !PT ;  /* 0x0000004366087209 */ /* 0x002fe20007810000 */
[----:B------:R-:W-:Y:S01]  /*3880*/  IMAD.SHL.U32 R188, R2, 0x2, RZ ;  /* 0x0000000202bc7824 */ /* 0x000fe200078e00ff */
[----:B------:R-:W-:Y:S01]  /*3890*/  FMNMX.FTZ R4, R153, R4, !PT ;  /* 0x0000000499047209 */ /* 0x000fe20007810000 */
[----:B------:R-:W-:Y:S01]  /*38a0*/  UIADD3 UR7, UR24, 0x1715609d, URZ ;  /* 0x1715609d18077890 */ /* 0x000fe2000fffe03f */
[----:B------:R-:W-:Y:S01]  /*38b0*/  FMNMX.FTZ R7, R48, R7, !PT ;  /* 0x0000000730077209 */ /* 0x000fe20007810000 */
[--C-:B------:R-:W-:Y:S01]  /*38c0*/  IMAD R185, R3, 0x2, R188.reuse ;  /* 0x0000000203b97824 */ /* 0x100fe200078e02bc */
[----:B------:R-:W-:Y:S01]  /*38d0*/  FMNMX.FTZ R4, R145, R4, !PT ;  /* 0x0000000491047209 */ /* 0x000fe20007810000 */
[C---:B------:R-:W-:Y:S01]  /*38e0*/  IMAD R186, R0.reuse, 0x2, R188 ;  /* 0x0000000200ba7824 */ /* 0x040fe200078e02bc */
[----:B------:R-:W-:Y:S01]  /*38f0*/  FMNMX.FTZ R8, R49, R8, !PT ;  /* 0x0000000831087209 */ /* 0x000fe20007810000 */
[----:B------:R-:W-:Y:S01]  /*3900*/  IMAD R184, R0, 0x2, R185 ;  /* 0x0000000200b87824 */ /* 0x000fe200078e02b9 */
[----:B------:R-:W-:Y:S01]  /*3910*/  FMNMX.FTZ R4, R143, R4, !PT ;  /* 0x000000048f047209 */ /* 0x000fe20007810000 */
[----:B------:R-:W-:Y:S01]  /*3920*/  LDSM.16.MT88.4 R116, [R188+0x6000] ;  /* 0x00600000bc74783b */ /* 0x000fe20000004200 */
[----:B------:R-:W-:-:S02]  /*3930*/  FMNMX.FTZ R7, R28, R7, !PT ;  /* 0x000000071c077209 */ /* 0x000fc40007810000 */
[----:B------:R-:W-:Y:S01]  /*3940*/  FMNMX.FTZ R4, R151, R4, !PT ;  /* 0x0000000497047209 */ /* 0x000fe20007810000 */
[----:B------:R-:W-:Y:S01]  /*3950*/  LDSM.16.MT88.4 R112, [R186+0x6000] ;  /* 0x00600000ba70783b */ /* 0x000fe20000004200 */
[----:B------:R-:W-:Y:S02]  /*3960*/  IADD3 R232, R230, 0x4, RZ ;  /* 0x00000004e6e87810 */ /* 0x000fe40007ffe0ff */
[----:B------:R-:W-:Y:S01]  /*3970*/  FMNMX.FTZ R5, R159, R4, !PT ;  /* 0x000000049f057209 */ /* 0x000fe20007810000 */
[----:B------:R-:W-:Y:S01]  /*3980*/  LDSM.16.MT88.4 R88, [R185+0x6000] ;  /* 0x00600000b958783b */ /* 0x000fe20000004200 */
[----:B------:R-:W-:Y:S01]  /*3990*/  FMNMX.FTZ R8, R103, R8, !PT ;  /* 0x0000000867087209 */ /* 0x000fe20007810000 */
[----:B------:R-:W-:Y:S01]  /*39a0*/  IMAD.WIDE.U32 R178, R232, -0x326172a9, RZ ;  /* 0xcd9e8d57e8b27825 */ /* 0x000fe200078e00ff */
[----:B------:R-:W-:Y:S02]  /*39b0*/  FMNMX.FTZ R4, R158, R5, !PT ;  /* 0x000000059e047209 */ /* 0x000fe40007810000 */
[----:B------:R-:W-:-:S02]  /*39c0*/  FMNMX.FTZ R7, R30, R7, !PT ;  /* 0x000000071e077209 */ /* 0x000fc40007810000 */
[----:B------:R-:W-:Y:S02]  /*39d0*/  FMNMX.FTZ R4, R157, R4, !PT ;  /* 0x000000049d047209 */ /* 0x000fe40007810000 */
[----:B------:R-:W-:Y:S02]  /*39e0*/  FMNMX.FTZ R11, R50, R16, !PT ;  /* 0x00000010320b7209 */ /* 0x000fe40007810000 */
[----:B------:R-:W-:Y:S02]  /*39f0*/  FMNMX.FTZ R9, R155, R4, !PT ;  /* 0x000000049b097209 */ /* 0x000fe40007810000 */
[----:B------:R-:W-:Y:S02]  /*3a00*/  LOP3.LUT R229, R125, UR24, RZ, 0x3c, !PT ;  /* 0x000000187de57c12 */ /* 0x000fe4000f8e3cff */
[----:B------:R-:W-:Y:S01]  /*3a10*/  FMNMX.FTZ R8, R59, R8, !PT ;  /* 0x000000083b087209 */ /* 0x000fe20007810000 */
[----:B------:R-:W1:Y:S01]  /*3a20*/  SHFL.BFLY PT, R10, R9, 0x2, 0x1f ;  /* 0x0c401f00090a7f89 */ /* 0x000e6200000e0000 */
[----:B------:R-:W-:-:S02]  /*3a30*/  FMNMX.FTZ R7, R162, R7, !PT ;  /* 0x00000007a2077209 */ /* 0x000fc40007810000 */
[----:B------:R-:W-:Y:S02]  /*3a40*/  FMNMX.FTZ R11, R100, R11, !PT ;  /* 0x0000000b640b7209 */ /* 0x000fe40007810000 */
[-C--:B------:R-:W-:Y:S02]  /*3a50*/  LOP3.LUT R172, R175, R229.reuse, RZ, 0x3c, !PT ;  /* 0x000000e5afac7212 */ /* 0x080fe400078e3cff */
[----:B------:R-:W-:Y:S02]  /*3a60*/  FMNMX.FTZ R8, R57, R8, !PT ;  /* 0x0000000839087209 */ /* 0x000fe40007810000 */
[----:B------:R-:W-:Y:S01]  /*3a70*/  LOP3.LUT R170, R179, R229, RZ, 0x3c, !PT ;  /* 0x000000e5b3aa7212 */ /* 0x000fe200078e3cff */
[----:B------:R-:W-:Y:S01]  /*3a80*/  IMAD.WIDE.U32 R172, R172, -0x2daee0ad, RZ ;  /* 0xd2511f53acac7825 */ /* 0x000fe200078e00ff */
[----:B------:R-:W-:Y:S02]  /*3a90*/  FMNMX.FTZ R7, R150, R7, !PT ;  /* 0x0000000796077209 */ /* 0x000fe40007810000 */
[----:B------:R-:W-:Y:S01]  /*3aa0*/  LOP3.LUT R4, R243, UR25, R165, 0x96, !PT ;  /* 0x00000019f3047c12 */ /* 0x000fe2000f8e96a5 */
[----:B------:R-:W-:Y:S01]  /*3ab0*/  IMAD.WIDE.U32 R170, R170, -0x2daee0ad, RZ ;  /* 0xd2511f53aaaa7825 */ /* 0x000fe200078e00ff */
[----:B------:R-:W-:-:S02]  /*3ac0*/  FMNMX.FTZ R11, R58, R11, !PT ;  /* 0x0000000b3a0b7209 */ /* 0x000fc40007810000 */
[----:B------:R-:W-:Y:S01]  /*3ad0*/  FMNMX.FTZ R8, R65, R8, !PT ;  /* 0x0000000841087209 */ /* 0x000fe20007810000 */
[----:B------:R-:W-:Y:S01]  /*3ae0*/  IMAD.WIDE.U32 R14, R4, -0x326172a9, RZ ;  /* 0xcd9e8d57040e7825 */ /* 0x000fe200078e00ff */
[----:B------:R-:W-:Y:S02]  /*3af0*/  FMNMX.FTZ R7, R156, R7, !PT ;  /* 0x000000079c077209 */ /* 0x000fe40007810000 */
[----:B------:R-:W-:Y:S02]  /*3b00*/  FMNMX.FTZ R11, R56, R11, !PT ;  /* 0x0000000b380b7209 */ /* 0x000fe40007810000 */
[----:B------:R-:W-:Y:S02]  /*3b10*/  FMNMX.FTZ R8, R61, R8, !PT ;  /* 0x000000083d087209 */ /* 0x000fe40007810000 */
[----:B-1----:R-:W-:Y:S02]  /*3b20*/  FMNMX.FTZ R10, R9, R10, !PT ;  /* 0x0000000a090a7209 */ /* 0x002fe40007810000 */
[----:B------:R-:W-:-:S02]  /*3b30*/  FMNMX.FTZ R4, R152, R7, !PT ;  /* 0x0000000798047209 */ /* 0x000fc40007810000 */
[--C-:B------:R-:W-:Y:S01]  /*3b40*/  LOP3.LUT R240, R173, UR14, R242.reuse, 0x96, !PT ;  /* 0x0000000eadf07c12 */ /* 0x100fe2000f8e96f2 */
[----:B------:R-:W1:Y:S01]  /*3b50*/  SHFL.BFLY PT, R133, R10, 0x1, 0x1f ;  /* 0x0c201f000a857f89 */ /* 0x000e6200000e0000 */
[----:B------:R-:W-:Y:S02]  /*3b60*/  LOP3.LUT R176, R171, UR14, R242, 0x96, !PT ;  /* 0x0000000eabb07c12 */ /* 0x000fe4000f8e96f2 */
[----:B------:R-:W-:Y:S01]  /*3b70*/  FMNMX.FTZ R11, R140, R11, !PT ;  /* 0x0000000b8c0b7209 */ /* 0x000fe20007810000 */
[----:B------:R-:W-:Y:S01]  /*3b80*/  IMAD.WIDE.U32 R240, R240, -0x326172a9, RZ ;  /* 0xcd9e8d57f0f07825 */ /* 0x000fe200078e00ff */
[----:B------:R-:W-:Y:S02]  /*3b90*/  FMNMX.FTZ R8, R31, R8, !PT ;  /* 0x000000081f087209 */ /* 0x000fe40007810000 */
[----:B------:R-:W-:Y:S01]  /*3ba0*/  FMNMX.FTZ R13, R147, R4, !PT ;  /* 0x00000004930d7209 */ /* 0x000fe20007810000 */
[----:B------:R-:W-:Y:S01]  /*3bb0*/  IMAD.WIDE.U32 R176, R176, -0x326172a9, RZ ;  /* 0xcd9e8d57b0b07825 */ /* 0x000fe200078e00ff */
[----:B------:R-:W-:-:S02]  /*3bc0*/  FMNMX.FTZ R11, R168, R11, !PT ;  /* 0x0000000ba80b7209 */ /* 0x000fc40007810000 */
[----:B------:R-:W-:Y:S02]  /*3bd0*/  FMNMX.FTZ R8, R29, R8, !PT ;  /* 0x000000081d087209 */ /* 0x000fe40007810000 */
[----:B------:R-:W-:Y:S02]  /*3be0*/  LOP3.LUT R6, R15, UR15, R178, 0x96, !PT ;  /* 0x0000000f0f067c12 */ /* 0x000fe4000f8e96b2 */
[----:B------:R-:W-:Y:S02]  /*3bf0*/  FMNMX.FTZ R13, R146, R13, !PT ;  /* 0x0000000d920d7209 */ /* 0x000fe40007810000 */
[----:B------:R-:W-:Y:S01]  /*3c00*/  FMNMX.FTZ R11, R144, R11, !PT ;  /* 0x0000000b900b7209 */ /* 0x000fe20007810000 */
[----:B------:R-:W-:Y:S01]  /*3c10*/  IMAD.WIDE.U32 R6, R6, -0x2daee0ad, RZ ;  /* 0xd2511f5306067825 */ /* 0x000fe200078e00ff */
[----:B------:R-:W-:Y:S01]  /*3c20*/  LOP3.LUT R226, R241, UR13, R14, 0x96, !PT ;  /* 0x0000000df1e27c12 */ /* 0x000fe2000f8e960e */
[----:B------:R-:W2:Y:S01]  /*3c30*/  SHFL.BFLY PT, R4, R13, 0x2, 0x1f ;  /* 0x0c401f000d047f89 */ /* 0x000ea200000e0000 */
[----:B------:R-:W-:-:S02]  /*3c40*/  FMNMX.FTZ R8, R163, R8, !PT ;  /* 0x00000008a3087209 */ /* 0x000fc40007810000 */
[----:B------:R-:W-:Y:S01]  /*3c50*/  LOP3.LUT R14, R177, UR13, R14, 0x96, !PT ;  /* 0x0000000db10e7c12 */ /* 0x000fe2000f8e960e */
[----:B------:R-:W-:Y:S01]  /*3c60*/  IMAD.WIDE.U32 R226, R226, -0x2daee0ad, RZ ;  /* 0xd2511f53e2e27825 */ /* 0x000fe200078e00ff */
[----:B------:R-:W-:Y:S02]  /*3c70*/  FMNMX.FTZ R11, R154, R11, !PT ;  /* 0x0000000b9a0b7209 */ /* 0x000fe40007810000 */
[----:B------:R-:W-:Y:S02]  /*3c80*/  FMNMX.FTZ R8, R161, R8, !PT ;  /* 0x00000008a1087209 */ /* 0x000fe40007810000 */
[----:B------:R-:W-:Y:S01]  /*3c90*/  LOP3.LUT R5, R15, UR15, R174, 0x96, !PT ;  /* 0x0000000f0f057c12 */ /* 0x000fe2000f8e96ae */
[----:B------:R-:W-:Y:S01]  /*3ca0*/  IMAD.WIDE.U32 R14, R14, -0x2daee0ad, RZ ;  /* 0xd2511f530e0e7825 */ /* 0x000fe200078e00ff */
[----:B------:R-:W-:Y:S02]  /*3cb0*/  LOP3.LUT R7, R7, UR12, R170, 0x96, !PT ;  /* 0x0000000c07077c12 */ /* 0x000fe4000f8e96aa */
[----:B------:R-:W-:Y:S01]  /*3cc0*/  FMNMX.FTZ R11, R148, R11, !PT ;  /* 0x0000000b940b7209 */ /* 0x000fe20007810000 */
[----:B------:R-:W-:Y:S01]  /*3cd0*/  IMAD.WIDE.U32 R224, R5, -0x2daee0ad, RZ ;  /* 0xd2511f5305e07825 */ /* 0x000fe200078e00ff */
[----:B------:R-:W-:-:S02]  /*3ce0*/  FMNMX.FTZ R8, R139, R8, !PT ;  /* 0x000000088b087209 */ /* 0x000fc40007810000 */
[----:B------:R-:W-:Y:S01]  /*3cf0*/  LOP3.LUT R6, R15, UR10, R6, 0x96, !PT ;  /* 0x0000000a0f067c12 */ /* 0x000fe2000f8e9606 */
[----:B------:R-:W-:Y:S01]  /*3d00*/  IMAD.WIDE.U32 R18, R7, -0x326172a9, RZ ;  /* 0xcd9e8d5707127825 */ /* 0x000fe200078e00ff */
[----:B------:R-:W-:Y:S02]  /*3d10*/  FMNMX.FTZ R11, R166, R11, !PT ;  /* 0x0000000ba60b7209 */ /* 0x000fe40007810000 */
[----:B------:R-:W-:Y:S01]  /*3d20*/  FMNMX.FTZ R9, R141, R8, !PT ;  /* 0x000000088d097209 */ /* 0x000fe20007810000 */
[----:B------:R-:W-:Y:S01]  /*3d30*/  IMAD.WIDE.U32 R6, R6, -0x326172a9, RZ ;  /* 0xcd9e8d5706067825 */ /* 0x000fe200078e00ff */
[----:B------:R-:W-:Y:S02]  /*3d40*/  FMNMX.FTZ R11, R164, R11, !PT ;  /* 0x0000000ba40b7209 */ /* 0x000fe40007810000 */
[----:B------:R-:W-:Y:S02]  /*3d50*/  FMNMX.FTZ R8, R138, R9, !PT ;  /* 0x000000098a087209 */ /* 0x000fe40007810000 */
[----:B------:R-:W-:-:S02]  /*3d60*/  LOP3.LUT R9, R19, UR11, R176, 0x96, !PT ;  /* 0x0000000b13097c12 */ /* 0x000fc4000f8e96b0 */
[----:B-1----:R-:W-:Y:S02]  /*3d70*/  FMNMX.FTZ R133, R10, R133, !PT ;  /* 0x000000850a857209 */ /* 0x002fe40007810000 */
[----:B------:R-:W-:Y:S02]  /*3d80*/  FMNMX.FTZ R10, R66, R11, !PT ;  /* 0x0000000b420a7209 */ /* 0x000fe40007810000 */
[----:B------:R-:W-:Y:S01]  /*3d90*/  FMNMX.FTZ R8, R137, R8, !PT ;  /* 0x0000000889087209 */ /* 0x000fe20007810000 */
[----:B------:R-:W-:Y:S01]  /*3da0*/  FMUL.FTZ R160, R133, c[0x0][0x23c] ;  /* 0x00008f0085a07a20 */ /* 0x000fe20000410000 */
[----:B------:R-:W-:Y:S01]  /*3db0*/  LOP3.LUT R12, R7, UR9, R18, 0x96, !PT ;  /* 0x00000009070c7c12 */ /* 0x000fe2000f8e9612 */
[----:B------:R-:W-:Y:S01]  /*3dc0*/  IMAD.WIDE.U32 R18, R9, -0x2daee0ad, RZ ;  /* 0xd2511f5309127825 */ /* 0x000fe200078e00ff */
[----:B------:R-:W-:Y:S01]  /*3dd0*/  FMNMX.FTZ R9, R63, R10, !PT ;  /* 0x0000000a3f097209 */ /* 0x000fe20007810000 */
[----:B------:R-:W1:Y:S01]  /*3de0*/  SHFL.BFLY PT, R135, R8, 0x2, 0x1f ;  /* 0x0c401f0008877f89 */ /* 0x000e6200000e0000 */
[----:B--2---:R-:W-:Y:S01]  /*3df0*/  FMNMX.FTZ R4, R13, R4, !PT ;  /* 0x000000040d047209 */ /* 0x004fe20007810000 */
[----:B------:R-:W-:Y:S01]  /*3e00*/  IMAD.WIDE.U32 R12, R12, -0x2daee0ad, RZ ;  /* 0xd2511f530c0c7825 */ /* 0x000fe200078e00ff */
[----:B------:R-:W-:-:S02]  /*3e10*/  FMNMX.FTZ R9, R64, R9, !PT ;  /* 0x0000000940097209 */ /* 0x000fc40007810000 */
[----:B------:R-:W-:Y:S01]  /*3e20*/  FSETP.NEU.FTZ.AND P0, PT, R133, -INF , PT ;  /* 0xff8000008500780b */ /* 0x000fe20003f1d000 */
[----:B------:R-:W2:Y:S01]  /*3e30*/  SHFL.BFLY PT, R7, R4, 0x1, 0x1f ;  /* 0x0c201f0004077f89 */ /* 0x000ea200000e0000 */
[----:B------:R-:W-:Y:S02]  /*3e40*/  FMNMX.FTZ R134, R62, R9, !PT ;  /* 0x000000093e867209 */ /* 0x000fe40007810000 */
[----:B------:R-:W-:Y:S02]  /*3e50*/  FSEL R160, R160, RZ, P0 ;  /* 0x000000ffa0a07208 */ /* 0x000fe40000000000 */
[----:B------:R-:W-:Y:S01]  /*3e60*/  LOP3.LUT R5, R225, UR12, R172, 0x96, !PT ;  /* 0x0000000ce1057c12 */ /* 0x000fe2000f8e96ac */
[----:B------:R-:W3:Y:S01]  /*3e70*/  SHFL.BFLY PT, R11, R134, 0x2, 0x1f ;  /* 0x0c401f00860b7f89 */ /* 0x000ee200000e0000 */
[----:B------:R-:W-:Y:S01]  /*3e80*/  LOP3.LUT R14, R19, UR8, R14, 0x96, !PT ;  /* 0x00000008130e7c12 */ /* 0x000fe2000f8e960e */
[----:B------:R-:W-:Y:S01]  /*3e90*/  FFMA.FTZ R42, R40, c[0x0][0x23c], -R160 ;  /* 0x00008f00282a7a23 */ /* 0x000fe200000108a0 */
[----:B------:R-:W-:Y:S01]  /*3ea0*/  LOP3.LUT R224, R227, UR10, R224, 0x96, !PT ;  /* 0x0000000ae3e07c12 */ /* 0x000fe2000f8e96e0 */
[----:B------:R-:W-:Y:S01]  /*3eb0*/  IMAD.WIDE.U32 R222, R5, -0x326172a9, RZ ;  /* 0xcd9e8d5705de7825 */ /* 0x000fe200078e00ff */
[----:B------:R-:W-:-:S03]  /*3ec0*/  LOP3.LUT R5, R13, UR6, R18, 0x96, !PT ;  /* 0x000000060d057c12 */ /* 0x000fc6000f8e9612 */
[----:B------:R-:W-:Y:S01]  /*3ed0*/  IMAD.WIDE.U32 R14, R14, -0x326172a9, RZ ;  /* 0xcd9e8d570e0e7825 */ /* 0x000fe200078e00ff */
[----:B------:R-:W-:Y:S01]  /*3ee0*/  MUFU.EX2 R42, R42 ;  /* 0x0000002a002a7308 */ /* 0x000fe20000000800 */
[----:B------:R-:W-:Y:S02]  /*3ef0*/  LOP3.LUT R13, R223, UR11, R240, 0x96, !PT ;  /* 0x0000000bdf0d7c12 */ /* 0x000fe4000f8e96f0 */
[----:B-1----:R-:W-:Y:S01]  /*3f00*/  FMNMX.FTZ R135, R8, R135, !PT ;  /* 0x0000008708877209 */ /* 0x002fe20007810000 */
[----:B------:R-:W-:Y:S01]  /*3f10*/  IMAD.WIDE.U32 R18, R5, -0x326172a9, RZ ;  /* 0xcd9e8d5705127825 */ /* 0x000fe200078e00ff */
[----:B------:R-:W-:-:S03]  /*3f20*/  LOP3.LUT R6, R15, UR7, R6, 0x96, !PT ;  /* 0x000000070f067c12 */ /* 0x000fc6000f8e9606 */
[----:B------:R-:W1:Y:S01]  /*3f30*/  SHFL.BFLY PT, R10, R135, 0x1, 0x1f ;  /* 0x0c201f00870a7f89 */ /* 0x000e6200000e0000 */
[----:B--2---:R-:W-:Y:S01]  /*3f40*/  FMNMX.FTZ R7, R4, R7, !PT ;  /* 0x0000000704077209 */ /* 0x004fe20007810000 */
[----:B------:R-:W-:Y:S01]  /*3f50*/  FFMA.FTZ R41, R41, c[0x0][0x23c], -R160 ;  /* 0x00008f0029297a23 */ /* 0x000fe200000108a0 */
[----:B------:R-:W-:Y:S01]  /*3f60*/  LOP3.LUT R8, R19, UR16, R14, 0x96, !PT ;  /* 0x0000001013087c12 */ /* 0x000fe2000f8e960e */
[----:B------:R-:W-:Y:S01]  /*3f70*/  IMAD.WIDE.U32 R224, R224, -0x326172a9, RZ ;  /* 0xcd9e8d57e0e07825 */ /* 0x000fe200078e00ff */
[C---:B------:R-:W-:Y:S02]  /*3f80*/  FSETP.NEU.FTZ.AND P0, PT, R7.reuse, -INF , PT ;  /* 0xff8000000700780b */ /* 0x040fe40003f1d000 */
[----:B---3--:R-:W-:Y:S01]  /*3f90*/  FMNMX.FTZ R134, R134, R11, !PT ;  /* 0x0000000b86867209 */ /* 0x008fe20007810000 */
[----:B------:R-:W-:Y:S01]  /*3fa0*/  FMUL.FTZ R149, R7, c[0x0][0x23c] ;  /* 0x00008f0007957a20 */ /* 0x000fe20000410000 */
[----:B------:R-:W-:Y:S01]  /*3fb0*/  LOP3.LUT R20, R18, 0xffff, RZ, 0xc0, !PT ;  /* 0x0000ffff12147812 */ /* 0x000fe200078ec0ff */
[----:B------:R-:W-:Y:S01]  /*3fc0*/  MUFU.EX2 R41, R41 ;  /* 0x0000002900297308 */ /* 0x000fe20000000800 */
[----:B------:R-:W-:Y:S01]  /*3fd0*/  SHF.R.U32.HI R19, RZ, 0x10, R18 ;  /* 0x00000010ff137819 */ /* 0x000fe20000011612 */
[----:B------:R-:W2:Y:S01]  /*3fe0*/  SHFL.BFLY PT, R11, R134, 0x1, 0x1f ;  /* 0x0c201f00860b7f89 */ /* 0x000ea200000e0000 */
[----:B------:R-:W-:Y:S01]  /*3ff0*/  FSEL R149, R149, RZ, P0 ;  /* 0x000000ff95957208 */ /* 0x000fe20000000000 */
[----:B------:R-:W-:Y:S01]  /*4000*/  FFMA.FTZ R5, R45, c[0x0][0x23c], -R160 ;  /* 0x00008f002d057a23 */ /* 0x000fe200000108a0 */
[----:B------:R-:W-:Y:S01]  /*4010*/  SHF.R.U32.HI R14, RZ, 0x18, R18 ;  /* 0x00000018ff0e7819 */ /* 0x000fe20000011612 */
[----:B------:R-:W-:Y:S01]  /*4020*/  FFMA.FTZ R4, R97, c[0x0][0x23c], -R160 ;  /* 0x00008f0061047a23 */ /* 0x000fe200000108a0 */
[----:B------:R-:W-:Y:S01]  /*4030*/  LOP3.LUT R19, R19, 0xff, RZ, 0xc0, !PT ;  /* 0x000000ff13137812 */ /* 0x000fe200078ec0ff */
[--C-:B------:R-:W-:Y:S01]  /*4040*/  FFMA.FTZ R37, R60, c[0x0][0x23c], -R149.reuse ;  /* 0x00008f003c257a23 */ /* 0x100fe20000010895 */
[----:B------:R-:W-:Y:S01]  /*4050*/  LOP3.LUT R9, R18, 0xff, RZ, 0xc0, !PT ;  /* 0x000000ff12097812 */ /* 0x000fe200078ec0ff */
[--C-:B------:R-:W-:Y:S01]  /*4060*/  FFMA.FTZ R98, R98, c[0x0][0x23c], -R149.reuse ;  /* 0x00008f0062627a23 */ /* 0x100fe20000010895 */
[----:B------:R-:W-:Y:S01]  /*4070*/  PRMT R19, R19, 0x5410, R14 ;  /* 0x0000541013137816 */ /* 0x000fe2000000000e */
[----:B------:R-:W-:Y:S01]  /*4080*/  IMAD R60, R124, 0x10000, R124 ;  /* 0x000100007c3c7824 */ /* 0x000fe200078e027c */
[----:B------:R-:W-:Y:S01]  /*4090*/  LOP3.LUT R18, R8, 0xffff, RZ, 0xc0, !PT ;  /* 0x0000ffff08127812 */ /* 0x000fe200078ec0ff */
[----:B------:R-:W-:Y:S01]  /*40a0*/  MUFU.EX2 R2, R98 ;  /* 0x0000006200027308 */ /* 0x000fe20000000800 */
[----:B-1----:R-:W-:Y:S01]  /*40b0*/  FMNMX.FTZ R135, R135, R10, !PT ;  /* 0x0000000a87877209 */ /* 0x002fe20007810000 */
[--C-:B------:R-:W-:Y:S01]  /*40c0*/  FFMA.FTZ R40, R46, c[0x0][0x23c], -R149.reuse ;  /* 0x00008f002e287a23 */ /* 0x100fe20000010895 */
[----:B------:R-:W-:Y:S01]  /*40d0*/  HSET2.LE.AND R19, R19, R60, PT ;  /* 0x0000003c13137233 */ /* 0x000fe20003803000 */
[----:B------:R-:W-:Y:S01]  /*40e0*/  FFMA.FTZ R45, R44, c[0x0][0x23c], -R149 ;  /* 0x00008f002c2d7a23 */ /* 0x000fe20000010895 */
[C---:B------:R-:W-:Y:S01]  /*40f0*/  FSETP.NEU.FTZ.AND P0, PT, R135.reuse, -INF , PT ;  /* 0xff8000008700780b */ /* 0x040fe20003f1d000 */
[----:B------:R-:W-:Y:S01]  /*4100*/  FMUL.FTZ R142, R135, c[0x0][0x23c] ;  /* 0x00008f00878e7a20 */ /* 0x000fe20000410000 */
[----:B------:R-:W-:Y:S01]  /*4110*/  LOP3.LUT R222, R225, UR9, R222, 0x96, !PT ;  /* 0x00000009e1de7c12 */ /* 0x000fe2000f8e96de */
[----:B------:R-:W1:Y:S01]  /*4120*/  MUFU.EX2 R37, R37 ;  /* 0x0000002500257308 */ /* 0x000e620000000800 */
[----:B------:R-:W-:Y:S01]  /*4130*/  LOP3.LUT R21, R8, 0xff, RZ, 0xc0, !PT ;  /* 0x000000ff08157812 */ /* 0x000fe200078ec0ff */
[----:B------:R-:W-:Y:S01]  /*4140*/  FFMA.FTZ R39, R43, c[0x0][0x23c], -R160 ;  /* 0x00008f002b277a23 */ /* 0x000fe200000108a0 */
[----:B------:R-:W-:Y:S01]  /*4150*/  FSEL R142, R142, RZ, P0 ;  /* 0x000000ff8e8e7208 */ /* 0x000fe20000000000 */
[----:B------:R-:W-:Y:S01]  /*4160*/  IMAD.WIDE.U32 R222, R222, -0x2daee0ad, RZ ;  /* 0xd2511f53dede7825 */ /* 0x000fe200078e00ff */
[----:B--2---:R-:W-:-:S02]  /*4170*/  FMNMX.FTZ R134, R134, R11, !PT ;  /* 0x0000000b86867209 */ /* 0x004fc40007810000 */
[----:B------:R-:W-:Y:S01]  /*4180*/  SHF.R.U32.HI R18, RZ, 0x8, R18 ;  /* 0x00000008ff127819 */ /* 0x000fe20000011612 */
[--C-:B------:R-:W-:Y:S01]  /*4190*/  FFMA.FTZ R46, R67, c[0x0][0x23c], -R142.reuse ;  /* 0x00008f00432e7a23 */ /* 0x100fe2000001088e */
[----:B------:R-:W-:Y:S01]  /*41a0*/  MUFU.EX2 R40, R40 ;  /* 0x0000002800287308 */ /* 0x000fe20000000800 */
[C---:B------:R-:W-:Y:S01]  /*41b0*/  FMUL.FTZ R67, R134.reuse, c[0x0][0x23c] ;  /* 0x00008f0086437a20 */ /* 0x040fe20000410000 */
[----:B------:R-:W-:Y:S01]  /*41c0*/  FSETP.NEU.FTZ.AND P0, PT, R134, -INF , PT ;  /* 0xff8000008600780b */ /* 0x000fe20003f1d000 */
[----:B------:R-:W-:Y:S01]  /*41d0*/  FFMA.FTZ R51, R49, c[0x0][0x23c], -R142 ;  /* 0x00008f0031337a23 */ /* 0x000fe2000001088e */
[----:B------:R-:W-:Y:S01]  /*41e0*/  PRMT R21, R21, 0x5410, R18 ;  /* 0x0000541015157816 */ /* 0x000fe20000000012 */
[----:B------:R-:W-:Y:S01]  /*41f0*/  FFMA.FTZ R38, R103, c[0x0][0x23c], -R142 ;  /* 0x00008f0067267a23 */ /* 0x000fe2000001088e */
[----:B------:R-:W-:Y:S01]  /*4200*/  SHF.R.U32.HI R20, RZ, 0x8, R20 ;  /* 0x00000008ff147819 */ /* 0x000fe20000011614 */
[----:B------:R-:W-:Y:S01]  /*4210*/  FFMA.FTZ R53, R102, c[0x0][0x23c], -R142 ;  /* 0x00008f0066357a23 */ /* 0x000fe2000001088e */
[----:B-1----:R-:W-:Y:S01]  /*4220*/  F2FP.BF16.PACK_AB R14, R37, R2 ;  /* 0x00000002250e723e */ /* 0x002fe200000010ff */
[----:B------:R-:W1:Y:S01]  /*4230*/  MUFU.EX2 R45, R45 ;  /* 0x0000002d002d7308 */ /* 0x000e620000000800 */
[----:B------:R-:W-:Y:S01]  /*4240*/  SHF.R.U32.HI R3, RZ, 0x10, R8 ;  /* 0x00000010ff037819 */ /* 0x000fe20000011608 */
[----:B------:R-:W-:Y:S01]  /*4250*/  HSET2.LE.AND R21, R21, R60, PT ;  /* 0x0000003c15157233 */ /* 0x000fe20003803000 */
[----:B------:R-:W-:Y:S01]  /*4260*/  LOP3.LUT R99, R19, R14, RZ, 0xc0, !PT ;  /* 0x0000000e13637212 */ /* 0x000fe200078ec0ff */
[----:B------:R-:W-:Y:S01]  /*4270*/  IMAD.WIDE.U32 R18, R13, -0x2daee0ad, RZ ;  /* 0xd2511f530d127825 */ /* 0x000fe200078e00ff */
[----:B------:R-:W-:-:S02]  /*4280*/  FSEL R67, R67, RZ, P0 ;  /* 0x000000ff43437208 */ /* 0x000fc40000000000 */
[----:B------:R-:W-:Y:S01]  /*4290*/  PRMT R9, R9, 0x5410, R20 ;  /* 0x0000541009097816 */ /* 0x000fe20000000014 */
[----:B------:R-:W-:Y:S01]  /*42a0*/  MUFU.EX2 R5, R5 ;  /* 0x0000000500057308 */ /* 0x000fe20000000800 */
[----:B------:R-:W-:Y:S01]  /*42b0*/  SHF.R.U32.HI R0, RZ, 0x18, R8 ;  /* 0x00000018ff007819 */ /* 0x000fe20000011608 */
[--C-:B------:R-:W-:Y:S01]  /*42c0*/  FFMA.FTZ R47, R100, c[0x0][0x23c], -R67.reuse ;  /* 0x00008f00642f7a23 */ /* 0x100fe20000010843 */
[----:B------:R-:W-:Y:S01]  /*42d0*/  LOP3.LUT R3, R3, 0xff, RZ, 0xc0, !PT ;  /* 0x000000ff03037812 */ /* 0x000fe200078ec0ff */
[--C-:B------:R-:W-:Y:S01]  /*42e0*/  FFMA.FTZ R36, R58, c[0x0][0x23c], -R67.reuse ;  /* 0x00008f003a247a23 */ /* 0x100fe20000010843 */
[----:B------:R-:W-:Y:S01]  /*42f0*/  F2FP.BF16.PACK_AB R96, R41, R42 ;  /* 0x0000002a2960723e */ /* 0x000fe200000010ff */
[--C-:B------:R-:W-:Y:S01]  /*4300*/  FFMA.FTZ R49, R50, c[0x0][0x23c], -R67.reuse ;  /* 0x00008f0032317a23 */ /* 0x100fe20000010843 */
[----:B------:R-:W-:Y:S01]  /*4310*/  LOP3.LUT R20, R223, UR6, R18, 0x96, !PT ;  /* 0x00000006df147c12 */ /* 0x000fe2000f8e9612 */
[----:B------:R-:W2:Y:S01]  /*4320*/  MUFU.EX2 R4, R4 ;  /* 0x0000000400047308 */ /* 0x000ea20000000800 */
[----:B------:R-:W-:Y:S01]  /*4330*/  PRMT R3, R3, 0x5410, R0 ;  /* 0x0000541003037816 */ /* 0x000fe20000000000 */
[----:B------:R-:W-:Y:S01]  /*4340*/  FFMA.FTZ R44, R16, c[0x0][0x23c], -R67 ;  /* 0x00008f00102c7a23 */ /* 0x000fe20000010843 */
[----:B------:R-:W-:Y:S01]  /*4350*/  LOP3.LUT R226, R19, UR8, R226, 0x96, !PT ;  /* 0x0000000813e27c12 */ /* 0x000fe2000f8e96e2 */
[--C-:B------:R-:W-:Y:S01]  /*4360*/  HSET2.LE.AND R9, R9, R60.reuse, PT ;  /* 0x0000003c09097233 */ /* 0x100fe20003803000 */
[----:B------:R-:W-:Y:S01]  /*4370*/  LOP3.LUT R96, R21, R96, RZ, 0xc0, !PT ;  /* 0x0000006015607212 */ /* 0x000fe200078ec0ff */
[----:B------:R-:W-:Y:S01]  /*4380*/  IMAD.WIDE.U32 R20, R20, -0x326172a9, RZ ;  /* 0xcd9e8d5714147825 */ /* 0x000fe200078e00ff */
[----:B------:R-:W-:Y:S01]  /*4390*/  HSET2.LE.AND R3, R3, R60, PT ;  /* 0x0000003c03037233 */ /* 0x000fe20003803000 */
[----:B------:R-:W-:Y:S01]  /*43a0*/  MUFU.EX2 R47, R47 ;  /* 0x0000002f002f7308 */ /* 0x000fe20000000800 */
[----:B-1----:R-:W-:Y:S01]  /*43b0*/  F2FP.BF16.PACK_AB R0, R45, R40 ;  /* 0x000000282d00723e */ /* 0x002fe200000010ff */
[----:B------:R-:W-:Y:S01]  /*43c0*/  IMAD.WIDE.U32 R226, R226, -0x326172a9, RZ ;  /* 0xcd9e8d57e2e27825 */ /* 0x000fe200078e00ff */
[----:B------:R-:W-:-:S02]  /*43d0*/  SHF.R.U32.HI R103, RZ, 0x10, R20 ;  /* 0x00000010ff677819 */ /* 0x000fc40000011614 */
[----:B------:R-:W-:Y:S01]  /*43e0*/  LOP3.LUT R18, R20, 0xffff, RZ, 0xc0, !PT ;  /* 0x0000ffff14127812 */ /* 0x000fe200078ec0ff */
[--C-:B------:R-:W-:Y:S01]  /*43f0*/  FFMA.FTZ R43, R52, c[0x0][0x23c], -R149.reuse ;  /* 0x00008f00342b7a23 */ /* 0x100fe20000010895 */
[----:B------:R-:W-:Y:S01]  /*4400*/  LOP3.LUT R97, R3, R0, RZ, 0xc0, !PT ;  /* 0x0000000003617212 */ /* 0x000fe200078ec0ff */
[----:B------:R-:W1:Y:S01]  /*4410*/  MUFU.EX2 R36, R36 ;  /* 0x0000002400247308 */ /* 0x000e620000000800 */
[----:B--2---:R-:W-:Y:S01]  /*4420*/  F2FP.BF16.PACK_AB R98, R4, R5 ;  /* 0x000000050462723e */ /* 0x004fe200000010ff */
[--C-:B------:R-:W-:Y:S01]  /*4430*/  FFMA.FTZ R48, R48, c[0x0][0x23c], -R149.reuse ;  /* 0x00008f0030307a23 */ /* 0x100fe20000010895 */
[----:B------:R-:W-:Y:S01]  /*4440*/  LOP3.LUT R14, R21, UR16, R226, 0x96, !PT ;  /* 0x00000010150e7c12 */ /* 0x000fe2000f8e96e2 */
[--C-:B------:R-:W-:Y:S01]  /*4450*/  FFMA.FTZ R50, R34, c[0x0][0x23c], -R149.reuse ;  /* 0x00008f0022327a23 */ /* 0x100fe20000010895 */
[----:B------:R-:W-:Y:S01]  /*4460*/  SHF.R.U32.HI R0, RZ, 0x18, R20 ;  /* 0x00000018ff007819 */ /* 0x000fe20000011614 */
[----:B------:R-:W-:Y:S01]  /*4470*/  FFMA.FTZ R55, R32, c[0x0][0x23c], -R149 ;  /* 0x00008f0020377a23 */ /* 0x000fe20000010895 */
[----:B------:R-:W-:Y:S01]  /*4480*/  LOP3.LUT R103, R103, 0xff, RZ, 0xc0, !PT ;  /* 0x000000ff67677812 */ /* 0x000fe200078ec0ff */
[----:B------:R-:W-:Y:S01]  /*4490*/  MUFU.EX2 R51, R51 ;  /* 0x0000003300337308 */ /* 0x000fe20000000800 */
[----:B------:R-:W-:Y:S01]  /*44a0*/  LOP3.LUT R98, R9, R98, RZ, 0xc0, !PT ;  /* 0x0000006209627212 */ /* 0x000fe200078ec0ff */
[--C-:B------:R-:W-:Y:S01]  /*44b0*/  FFMA.FTZ R54, R57, c[0x0][0x23c], -R142.reuse ;  /* 0x00008f0039367a23 */ /* 0x100fe2000001088e */
[----:B------:R-:W2:Y:S01]  /*44c0*/  LDSM.16.MT88.4 R8, [R184+0x6000] ;  /* 0x00600000b808783b */ /* 0x000ea20000004200 */
[----:B------:R-:W-:Y:S01]  /*44d0*/  LOP3.LUT R19, R20, 0xff, RZ, 0xc0, !PT ;  /* 0x000000ff14137812 */ /* 0x000fe200078ec0ff */
[----:B------:R-:W-:Y:S01]  /*44e0*/  FFMA.FTZ R52, R65, c[0x0][0x23c], -R142 ;  /* 0x00008f0041347a23 */ /* 0x000fe2000001088e */
[----:B------:R-:W-:Y:S01]  /*44f0*/  SHF.R.U32.HI R18, RZ, 0x8, R18 ;  /* 0x00000008ff127819 */ /* 0x000fe20000011612 */
[----:B------:R-:W-:Y:S01]  /*4500*/  FFMA.FTZ R57, R61, c[0x0][0x23c], -R142 ;  /* 0x00008f003d397a23 */ /* 0x000fe2000001088e */
[----:B------:R-:W3:Y:S01]  /*4510*/  MUFU.EX2 R38, R38 ;  /* 0x0000002600267308 */ /* 0x000ee20000000800 */
[----:B------:R-:W-:Y:S01]  /*4520*/  SHF.R.U32.HI R13, RZ, 0x10, R14 ;  /* 0x00000010ff0d7819 */ /* 0x000fe2000001160e */
[C---:B------:R-:W-:Y:S01]  /*4530*/  HMMA.16816.F32.BF16 R124, R96.reuse, R116, RZ ;  /* 0x00000074607c723c */ /* 0x040fe200000418ff */
[----:B------:R-:W-:Y:S01]  /*4540*/  PRMT R103, R103, 0x5410, R0 ;  /* 0x0000541067677816 */ /* 0x000fe20000000000 */
[----:B------:R-:W-:Y:S01]  /*4550*/  FFMA.FTZ R33, R33, c[0x0][0x23c], -R160 ;  /* 0x00008f0021217a23 */ /* 0x000fe200000108a0 */
[----:B------:R-:W-:Y:S01]  /*4560*/  LOP3.LUT R0, R14, 0xffff, RZ, 0xc0, !PT ;  /* 0x0000ffff0e007812 */ /* 0x000fe200078ec0ff */
[--C-:B------:R-:W-:Y:S01]  /*4570*/  FFMA.FTZ R58, R56, c[0x0][0x23c], -R67.reuse ;  /* 0x00008f00383a7a23 */ /* 0x100fe20000010843 */
[----:B------:R-:W-:Y:S01]  /*4580*/  PRMT R19, R19, 0x5410, R18 ;  /* 0x0000541013137816 */ /* 0x000fe20000000012 */
[----:B------:R-:W-:Y:S01]  /*4590*/  MUFU.EX2 R49, R49 ;  /* 0x0000003100317308 */ /* 0x000fe20000000800 */
[----:B------:R-:W-:Y:S01]  /*45a0*/  LOP3.LUT R3, R14, 0xff, RZ, 0xc0, !PT ;  /* 0x000000ff0e037812 */ /* 0x000fe200078ec0ff */
[--C-:B------:R-:W-:Y:S01]  /*45b0*/  HSET2.LE.AND R103, R103, R60.reuse, PT ;  /* 0x0000003c67677233 */ /* 0x100fe20003803000 */
[----:B------:R-:W-:Y:S01]  /*45c0*/  SHF.R.U32.HI R14, RZ, 0x18, R14 ;  /* 0x00000018ff0e7819 */ /* 0x000fe2000001160e */
[--C-:B------:R-:W-:Y:S01]  /*45d0*/  HSET2.LE.AND R102, R19, R60.reuse, PT ;  /* 0x0000003c13667233 */ /* 0x100fe20003803000 */
[----:B------:R-:W-:Y:S01]  /*45e0*/  LOP3.LUT R13, R13, 0xff, RZ, 0xc0, !PT ;  /* 0x000000ff0d0d7812 */ /* 0x000fe200078ec0ff */
[C---:B------:R-:W-:Y:S01]  /*45f0*/  HMMA.16816.F32.BF16 R72, R96.reuse, R112, RZ ;  /* 0x000000706048723c */ /* 0x040fe200000418ff */
[----:B------:R-:W-:Y:S01]  /*4600*/  SHF.R.U32.HI R16, RZ, 0x8, R0 ;  /* 0x00000008ff107819 */ /* 0x000fe20000011600 */
[----:B------:R-:W4:Y:S01]  /*4610*/  MUFU.EX2 R44, R44 ;  /* 0x0000002c002c7308 */ /* 0x000f220000000800 */
[----:B-1----:R-:W-:Y:S01]  /*4620*/  F2FP.BF16.PACK_AB R0, R36, R47 ;  /* 0x0000002f2400723e */ /* 0x002fe200000010ff */
[--C-:B------:R-:W-:Y:S01]  /*4630*/  FFMA.FTZ R56, R168, c[0x0][0x23c], -R67.reuse ;  /* 0x00008f00a8387a23 */ /* 0x100fe20000010843 */
[----:B------:R-:W-:Y:S01]  /*4640*/  PRMT R13, R13, 0x5410, R14 ;  /* 0x000054100d0d7816 */ /* 0x000fe2000000000e */
[--C-:B------:R-:W-:Y:S01]  /*4650*/  FFMA.FTZ R61, R144, c[0x0][0x23c], -R67.reuse ;  /* 0x00008f00903d7a23 */ /* 0x100fe20000010843 */
[----:B---3--:R-:W-:Y:S01]  /*4660*/  F2FP.BF16.PACK_AB R19, R38, R51 ;  /* 0x000000332613723e */ /* 0x008fe200000010ff */
[C---:B------:R-:W-:Y:S01]  /*4670*/  HMMA.16816.F32.BF16 R84, R96.reuse, R88, RZ ;  /* 0x000000586054723c */ /* 0x040fe200000418ff */
[----:B------:R-:W-:Y:S01]  /*4680*/  LOP3.LUT R103, R103, R0, RZ, 0xc0, !PT ;  /* 0x0000000067677212 */ /* 0x000fe200078ec0ff */
[----:B------:R-:W-:Y:S01]  /*4690*/  MUFU.EX2 R53, R53 ;  /* 0x0000003500357308 */ /* 0x000fe20000000800 */
[----:B------:R-:W-:Y:S01]  /*46a0*/  FFMA.FTZ R0, R101, c[0x0][0x23c], -R160 ;  /* 0x00008f0065007a23 */ /* 0x000fe200000108a0 */
[----:B------:R-:W-:Y:S01]  /*46b0*/  LOP3.LUT R102, R102, R19, RZ, 0xc0, !PT ;  /* 0x0000001366667212 */ /* 0x000fe200078ec0ff */
[--C-:B------:R-:W-:Y:S01]  /*46c0*/  HSET2.LE.AND R101, R13, R60.reuse, PT ;  /* 0x0000003c0d657233 */ /* 0x100fe20003803000 */
[----:B------:R-:W-:Y:S01]  /*46d0*/  IMAD.WIDE.U32 R18, R6, -0x2daee0ad, RZ ;  /* 0xd2511f5306127825 */ /* 0x000fe200078e00ff */
[----:B------:R-:W-:Y:S01]  /*46e0*/  PRMT R3, R3, 0x5410, R16 ;  /* 0x0000541003037816 */ /* 0x000fe20000000010 */
[C---:B------:R-:W-:Y:S01]  /*46f0*/  HMMA.16816.F32.BF16 R120, R96.reuse, R118, RZ ;  /* 0x000000766078723c */ /* 0x040fe200000418ff */
[----:B------:R-:W-:Y:S01]  /*4700*/  LOP3.LUT R224, R227, UR7, R224, 0x96, !PT ;  /* 0x00000007e3e07c12 */ /* 0x000fe2000f8e96e0 */
[----:B------:R-:W1:Y:S01]  /*4710*/  MUFU.EX2 R46, R46 ;  /* 0x0000002e002e7308 */ /* 0x000e620000000800 */
[----:B----4-:R-:W-:Y:S01]  /*4720*/  F2FP.BF16.PACK_AB R14, R44, R49 ;  /* 0x000000312c0e723e */ /* 0x010fe200000010ff */
[--C-:B------:R-:W-:Y:S01]  /*4730*/  HSET2.LE.AND R100, R3, R60.reuse, PT ;  /* 0x0000003c03647233 */ /* 0x100fe20003803000 */
[----:B------:R-:W-:Y:S01]  /*4740*/  SHF.R.U32.HI R27, RZ, 0x18, R18 ;  /* 0x00000018ff1b7819 */ /* 0x000fe20000011612 */
[----:B------:R-:W-:Y:S01]  /*4750*/  FFMA.FTZ R59, R59, c[0x0][0x23c], -R142 ;  /* 0x00008f003b3b7a23 */ /* 0x000fe2000001088e */
[----:B------:R-:W-:Y:S01]  /*4760*/  LOP3.LUT R101, R101, R14, RZ, 0xc0, !PT ;  /* 0x0000000e65657212 */ /* 0x000fe200078ec0ff */
[C---:B--2---:R-:W-:Y:S01]  /*4770*/  HMMA.16816.F32.BF16 R92, R96.reuse, R8, RZ ;  /* 0x00000008605c723c */ /* 0x044fe200000418ff */
[----:B------:R-:W-:Y:S01]  /*4780*/  SHF.R.U32.HI R14, RZ, 0x10, R18 ;  /* 0x00000010ff0e7819 */ /* 0x000fe20000011612 */
[----:B------:R-:W-:Y:S01]  /*4790*/  MUFU.EX2 R0, R0 ;  /* 0x0000000000007308 */ /* 0x000fe20000000800 */
[----:B------:R-:W-:Y:S01]  /*47a0*/  LOP3.LUT R12, R19, UR17, R12, 0x96, !PT ;  /* 0x00000011130c7c12 */ /* 0x000fe2000f8e960c */
[----:B------:R-:W-:Y:S01]  /*47b0*/  FFMA.FTZ R144, R140, c[0x0][0x23c], -R67 ;  /* 0x00008f008c907a23 */ /* 0x000fe20000010843 */
[----:B------:R-:W-:Y:S01]  /*47c0*/  LOP3.LUT R14, R14, 0xff, RZ, 0xc0, !PT ;  /* 0x000000ff0e0e7812 */ /* 0x000fe200078ec0ff */
[----:B------:R-:W-:Y:S01]  /*47d0*/  LDSM.16.MT88.4 R20, [R188+0x6800] ;  /* 0x00680000bc14783b */ /* 0x000fe20000004200 */
[----:B------:R-:W-:Y:S01]  /*47e0*/  LOP3.LUT R25, R12, 0xff, RZ, 0xc0, !PT ;  /* 0x000000ff0c197812 */ /* 0x000fe200078ec0ff */
[C---:B------:R-:W-:Y:S01]  /*47f0*/  HMMA.16816.F32.BF16 R76, R96.reuse, R114, RZ ;  /* 0x00000072604c723c */ /* 0x040fe200000418ff */
[----:B------:R-:W-:Y:S01]  /*4800*/  PRMT R27, R14, 0x5410, R27 ;  /* 0x000054100e1b7816 */ /* 0x000fe2000000001b */
[----:B------:R-:W-:Y:S01]  /*4810*/  MUFU.EX2 R39, R39 ;  /* 0x0000002700277308 */ /* 0x000fe20000000800 */
[----:B-1----:R-:W-:Y:S01]  /*4820*/  F2FP.BF16.PACK_AB R3, R46, R53 ;  /* 0x000000352e03723e */ /* 0x002fe200000010ff */
[----:B------:R-:W-:Y:S01]  /*4830*/  FFMA.FTZ R145, R145, c[0x0][0x23c], -R160 ;  /* 0x00008f0091917a23 */ /* 0x000fe200000108a0 */
[----:B------:R-:W-:Y:S01]  /*4840*/  LOP3.LUT R14, R12, 0xffff, RZ, 0xc0, !PT ;  /* 0x0000ffff0c0e7812 */ /* 0x000fe200078ec0ff */
[--C-:B------:R-:W-:Y:S01]  /*4850*/  HSET2.LE.AND R27, R27, R60.reuse, PT ;  /* 0x0000003c1b1b7233 */ /* 0x100fe20003803000 */
[--C-:B------:R-:W-:Y:S01]  /*4860*/  SHF.R.U32.HI R35, RZ, 0x10, R12.reuse ;  /* 0x00000010ff237819 */ /* 0x100fe2000001160c */
[C---:B------:R-:W-:Y:S01]  /*4870*/  HMMA.16816.F32.BF16 R108, R96.reuse, R90, RZ ;  /* 0x0000005a606c723c */ /* 0x040fe200000418ff */
[----:B------:R-:W-:Y:S01]  /*4880*/  SHF.R.U32.HI R24, RZ, 0x18, R12 ;  /* 0x00000018ff187819 */ /* 0x000fe2000001160c */
[----:B------:R-:W-:Y:S01]  /*4890*/  MUFU.EX2 R43, R43 ;  /* 0x0000002b002b7308 */ /* 0x000fe20000000800 */
[----:B------:R-:W-:Y:S01]  /*48a0*/  LOP3.LUT R100, R100, R3, RZ, 0xc0, !PT ;  /* 0x0000000364647212 */ /* 0x000fe200078ec0ff */
[----:B------:R-:W-:Y:S01]  /*48b0*/  FFMA.FTZ R3, R17, c[0x0][0x23c], -R160 ;  /* 0x00008f0011037a23 */ /* 0x000fe200000108a0 */
[----:B------:R-:W-:Y:S01]  /*48c0*/  SHF.R.U32.HI R12, RZ, 0x8, R14 ;  /* 0x00000008ff0c7819 */ /* 0x000fe2000001160e */
[--C-:B------:R-:W-:Y:S01]  /*48d0*/  FFMA.FTZ R154, R154, c[0x0][0x23c], -R67.reuse ;  /* 0x00008f009a9a7a23 */ /* 0x100fe20000010843 */
[----:B------:R-:W-:Y:S01]  /*48e0*/  LOP3.LUT R35, R35, 0xff, RZ, 0xc0, !PT ;  /* 0x000000ff23237812 */ /* 0x000fe200078ec0ff */
[----:B------:R-:W-:Y:S01]  /*48f0*/  HMMA.16816.F32.BF16 R96, R96, R10, RZ ;  /* 0x0000000a6060723c */ /* 0x000fe200000418ff */
[----:B------:R-:W-:Y:S01]  /*4900*/  PRMT R25, R25, 0x5410, R12 ;  /* 0x0000541019197816 */ /* 0x000fe2000000000c */
[----:B------:R-:W1:Y:S01]  /*4910*/  MUFU.EX2 R48, R48 ;  /* 0x0000003000307308 */ /* 0x000e620000000800 */
[C---:B------:R-:W-:Y:S01]  /*4920*/  LOP3.LUT R16, R18.reuse, 0xffff, RZ, 0xc0, !PT ;  /* 0x0000ffff12107812 */ /* 0x040fe200078ec0ff */
[----:B------:R-:W-:Y:S01]  /*4930*/  FFMA.FTZ R143, R143, c[0x0][0x23c], -R160 ;  /* 0x00008f008f8f7a23 */ /* 0x000fe200000108a0 */
[----:B------:R-:W-:Y:S01]  /*4940*/  LOP3.LUT R13, R18, 0xff, RZ, 0xc0, !PT ;  /* 0x000000ff120d7812 */ /* 0x000fe200078ec0ff */
[----:B------:R-:W-:Y:S01]  /*4950*/  FFMA.FTZ R164, R164, c[0x0][0x23c], -R67 ;  /* 0x00008f00a4a47a23 */ /* 0x000fe20000010843 */
[----:B------:R-:W-:Y:S01]  /*4960*/  SHF.R.U32.HI R16, RZ, 0x8, R16 ;  /* 0x00000008ff107819 */ /* 0x000fe20000011610 */
[C---:B------:R-:W-:Y:S01]  /*4970*/  HMMA.16816.F32.BF16 R128, R100.reuse, R116, RZ ;  /* 0x000000746480723c */ /* 0x040fe200000418ff */
[----:B------:R-:W-:Y:S01]  /*4980*/  IADD3 R223, R165, 0x1, RZ ;  /* 0x00000001a5df7810 */ /* 0x000fe20007ffe0ff */
[----:B------:R-:W-:Y:S01]  /*4990*/  MUFU.EX2 R50, R50 ;  /* 0x0000003200327308 */ /* 0x000fe20000000800 */
[----:B------:R-:W-:Y:S01]  /*49a0*/  PRMT R13, R13, 0x5410, R16 ;  /* 0x000054100d0d7816 */ /* 0x000fe20000000010 */
[----:B------:R-:W-:Y:S01]  /*49b0*/  FFMA.FTZ R152, R152, c[0x0][0x23c], -R149 ;  /* 0x00008f0098987a23 */ /* 0x000fe20000010895 */
[----:B------:R-:W2:Y:S01]  /*49c0*/  LDSM.16.MT88.4 R16, [R186+0x6800] ;  /* 0x00680000ba10783b */ /* 0x000ea20000004200 */
[----:B------:R-:W-:Y:S01]  /*49d0*/  LOP3.LUT R223, R243, UR25, R223, 0x96, !PT ;  /* 0x00000019f3df7c12 */ /* 0x000fe2000f8e96df */
[----:B------:R-:W-:Y:S01]  /*49e0*/  FFMA.FTZ R211, R146, c[0x0][0x23c], -R149 ;  /* 0x00008f0092d37a23 */ /* 0x000fe20000010895 */
[----:B------:R-:W-:Y:S01]  /*49f0*/  HMMA.16816.F32.BF16 R68, R100, R112, RZ ;  /* 0x000000706444723c */ /* 0x000fe200000418ff */
[----:B------:R-:W-:Y:S01]  /*4a00*/  HSET2.LE.AND R26, R13, R60, PT ;  /* 0x0000003c0d1a7233 */ /* 0x000fe20003803000 */
[----:B------:R-:W3:Y:S01]  /*4a10*/  MUFU.EX2 R55, R55 ;  /* 0x0000003700377308 */ /* 0x000ee20000000800 */
[----:B------:R-:W4:Y:S01]  /*4a20*/  LDSM.16.MT88.4 R12, [R185+0x6800] ;  /* 0x00680000b90c783b */ /* 0x000f220000004200 */
[----:B------:R-:W-:-:S02]  /*4a30*/  FFMA.FTZ R157, R157, c[0x0][0x23c], -R160 ;  /* 0x00008f009d9d7a23 */ /* 0x000fc400000108a0 */
[----:B------:R-:W-:Y:S02]  /*4a40*/  FADD.FTZ R46, R53, R46 ;  /* 0x0000002e352e7221 */ /* 0x000fe40000010000 */
[C---:B------:R-:W-:Y:S01]  /*4a50*/  HMMA.16816.F32.BF16 R80, R100.reuse, R88, RZ ;  /* 0x000000586450723c */ /* 0x040fe200000418ff */
[----:B------:R-:W-:Y:S01]  /*4a60*/  FADD.FTZ R44, R49, R44 ;  /* 0x0000002c312c7221 */ /* 0x000fe20000010000 */
[----:B------:R-:W-:Y:S01]  /*4a70*/  MUFU.EX2 R3, R3 ;  /* 0x0000000300037308 */ /* 0x000fe20000000800 */
[----:B------:R-:W-:Y:S02]  /*4a80*/  FADD.FTZ R42, R42, R41 ;  /* 0x000000292a2a7221 */ /* 0x000fe40000010000 */
[----:B------:R-:W-:Y:S02]  /*4a90*/  FADD.FTZ R45, R40, R45 ;  /* 0x0000002d282d7221 */ /* 0x000fe40000010000 */
[----:B------:R-:W-:Y:S01]  /*4aa0*/  FADD.FTZ R51, R51, R46 ;  /* 0x0000002e33337221 */ /* 0x000fe20000010000 */
[----:B------:R-:W-:Y:S01]  /*4ab0*/  HMMA.16816.F32.BF16 R104, R100, R8, RZ ;  /* 0x000000086468723c */ /* 0x000fe200000418ff */
[----:B------:R-:W-:Y:S01]  /*4ac0*/  FADD.FTZ R47, R47, R44 ;  /* 0x0000002c2f2f7221 */ /* 0x000fe20000010000 */
[----:B------:R-:W5:Y:S01]  /*4ad0*/  MUFU.EX2 R6, R33 ;  /* 0x0000002100067308 */ /* 0x000f620000000800 */
[----:B------:R-:W-:-:S02]  /*4ae0*/  FADD.FTZ R5, R5, R42 ;  /* 0x0000002a05057221 */ /* 0x000fc40000010000 */
[----:B------:R-:W-:Y:S02]  /*4af0*/  FADD.FTZ R2, R2, R45 ;  /* 0x0000002d02027221 */ /* 0x000fe40000010000 */
[----:B------:R-:W-:Y:S01]  /*4b00*/  PRMT R9, R35, 0x5410, R24 ;  /* 0x0000541023097816 */ /* 0x000fe20000000018 */
[C---:B------:R-:W-:Y:S01]  /*4b10*/  HMMA.16816.F32.BF16 R116, R100.reuse, R118, RZ ;  /* 0x000000766474723c */ /* 0x040fe200000418ff */
[--C-:B------:R-:W-:Y:S01]  /*4b20*/  HSET2.LE.AND R24, R25, R60.reuse, PT ;  /* 0x0000003c19187233 */ /* 0x100fe20003803000 */
[----:B-1----:R-:W-:Y:S01]  /*4b30*/  F2FP.BF16.PACK_AB R8, R48, R43 ;  /* 0x0000002b3008723e */ /* 0x002fe200000010ff */
[----:B------:R-:W-:Y:S01]  /*4b40*/  MUFU.EX2 R52, R52 ;  /* 0x0000003400347308 */ /* 0x000fe20000000800 */
[----:B------:R-:W-:Y:S01]  /*4b50*/  HSET2.LE.AND R9, R9, R60, PT ;  /* 0x0000003c09097233 */ /* 0x000fe20003803000 */
[----:B------:R-:W-:Y:S01]  /*4b60*/  FADD.FTZ R38, R38, R51 ;  /* 0x0000003326267221 */ /* 0x000fe20000010000 */
[----:B------:R-:W-:Y:S01]  /*4b70*/  LOP3.LUT R27, R27, R8, RZ, 0xc0, !PT ;  /* 0x000000081b1b7212 */ /* 0x000fe200078ec0ff */
[----:B------:R-:W-:Y:S01]  /*4b80*/  FADD.FTZ R47, R36, R47 ;  /* 0x0000002f242f7221 */ /* 0x000fe20000010000 */
[C---:B------:R-:W-:Y:S01]  /*4b90*/  HMMA.16816.F32.BF16 R112, R100.reuse, R114, RZ ;  /* 0x000000726470723c */ /* 0x040fe200000418ff */
[----:B---3--:R-:W-:Y:S01]  /*4ba0*/  F2FP.BF16.PACK_AB R8, R55, R50 ;  /* 0x000000323708723e */ /* 0x008fe200000010ff */
[----:B------:R-:W-:Y:S01]  /*4bb0*/  FADD.FTZ R5, R4, R5 ;  /* 0x0000000504057221 */ /* 0x000fe20000010000 */
[----:B------:R-:W1:Y:S01]  /*4bc0*/  MUFU.EX2 R57, R57 ;  /* 0x0000003900397308 */ /* 0x000e620000000800 */
[----:B-----5:R-:W-:Y:S01]  /*4bd0*/  F2FP.BF16.PACK_AB R33, R6, R3 ;  /* 0x000000030621723e */ /* 0x020fe200000010ff */
[----:B------:R-:W-:Y:S01]  /*4be0*/  FADD.FTZ R37, R37, R2 ;  /* 0x0000000225257221 */ /* 0x000fe20000010000 */
[----:B------:R-:W-:Y:S01]  /*4bf0*/  LOP3.LUT R25, R9, R8, RZ, 0xc0, !PT ;  /* 0x0000000809197212 */ /* 0x000fe200078ec0ff */
[--C-:B------:R-:W-:Y:S01]  /*4c00*/  FFMA.FTZ R139, R139, c[0x0][0x23c], -R142.reuse ;  /* 0x00008f008b8b7a23 */ /* 0x100fe2000001088e */
[----:B------:R-:W-:Y:S01]  /*4c10*/  HMMA.16816.F32.BF16 R88, R100, R90, RZ ;  /* 0x0000005a6458723c */ /* 0x000fe200000418ff */
[----:B------:R-:W-:Y:S01]  /*4c20*/  LOP3.LUT R26, R26, R33, RZ, 0xc0, !PT ;  /* 0x000000211a1a7212 */ /* 0x000fe200078ec0ff */
[----:B------:R-:W-:Y:S01]  /*4c30*/  FADD.FTZ R50, R50, R37 ;  /* 0x0000002532327221 */ /* 0x000fe20000010000 */
[----:B------:R-:W-:Y:S01]  /*4c40*/  MUFU.EX2 R56, R56 ;  /* 0x0000003800387308 */ /* 0x000fe20000000800 */
[----:B------:R-:W3:Y:S01]  /*4c50*/  LDSM.16.MT88.4 R32, [R184+0x6800] ;  /* 0x00680000b820783b */ /* 0x000ee20000004200 */
[----:B------:R-:W-:-:S02]  /*4c60*/  FFMA.FTZ R146, R141, c[0x0][0x23c], -R142 ;  /* 0x00008f008d927a23 */ /* 0x000fc4000001088e */
[----:B------:R-:W-:Y:S01]  /*4c70*/  FADD.FTZ R50, R55, R50 ;  /* 0x0000003237327221 */ /* 0x000fe20000010000 */
[----:B------:R-:W-:Y:S01]  /*4c80*/  HMMA.16816.F32.BF16 R100, R100, R10, RZ ;  /* 0x0000000a6464723c */ /* 0x000fe200000418ff */
[----:B------:R-:W-:Y:S02]  /*4c90*/  FFMA.FTZ R138, R138, c[0x0][0x23c], -R142 ;  /* 0x00008f008a8a7a23 */ /* 0x000fe4000001088e */
[----:B------:R-:W5:Y:S01]  /*4ca0*/  MUFU.EX2 R61, R61 ;  /* 0x0000003d003d7308 */ /* 0x000f620000000800 */
[----:B-1----:R-:W-:Y:S01]  /*4cb0*/  F2FP.BF16.PACK_AB R140, R57, R52 ;  /* 0x00000034398c723e */ /* 0x002fe200000010ff */
[----:B------:R-:W-:Y:S02]  /*4cc0*/  FFMA.FTZ R66, R66, c[0x0][0x23c], -R67 ;  /* 0x00008f0042427a23 */ /* 0x000fe40000010843 */
[C---:B------:R-:W-:Y:S01]  /*4cd0*/  F2FP.BF16.PACK_AB R11, R39.reuse, R0 ;  /* 0x00000000270b723e */ /* 0x040fe200000010ff */
[----:B------:R-:W-:Y:S02]  /*4ce0*/  FADD.FTZ R0, R0, R5 ;  /* 0x0000000500007221 */ /* 0x000fe40000010000 */
[----:B------:R-:W-:Y:S01]  /*4cf0*/  FFMA.FTZ R64, R64, c[0x0][0x23c], -R67 ;  /* 0x00008f0040407a23 */ /* 0x000fe20000010843 */
[----:B------:R-:W-:Y:S01]  /*4d00*/  LOP3.LUT R24, R24, R11, RZ, 0xc0, !PT ;  /* 0x0000000b18187212 */ /* 0x000fe200078ec0ff */
[----:B------:R-:W-:Y:S01]  /*4d10*/  IMAD.WIDE.U32 R10, R224, -0x2daee0ad, RZ ;  /* 0xd2511f53e00a7825 */ /* 0x000fe200078e00ff */
[----:B------:R-:W-:Y:S03]  /*4d20*/  MUFU.EX2 R59, R59 ;  /* 0x0000003b003b7308 */ /* 0x000fe60000000800 */
[----:B------:R-:W-:Y:S01]  /*4d30*/  FADD.FTZ R0, R39, R0 ;  /* 0x0000000027007221 */ /* 0x000fe20000010000 */
[C---:B------:R-:W-:Y:S01]  /*4d40*/  LOP3.LUT R224, R10.reuse, 0xffff, RZ, 0xc0, !PT ;  /* 0x0000ffff0ae07812 */ /* 0x040fe200078ec0ff */
[C---:B--2---:R-:W-:Y:S01]  /*4d50*/  HMMA.16816.F32.BF16 R72, R24.reuse, R16, R72 ;  /* 0x000000101848723c */ /* 0x044fe20000041848 */
[----:B------:R-:W-:Y:S01]  /*4d60*/  SHF.R.U32.HI R9, RZ, 0x10, R10 ;  /* 0x00000010ff097819 */ /* 0x000fe2000001160a */
[----:B------:R-:W-:Y:S01]  /*4d70*/  FADD.FTZ R3, R3, R0 ;  /* 0x0000000003037221 */ /* 0x000fe20000010000 */
[----:B------:R-:W-:Y:S01]  /*4d80*/  LOP3.LUT R8, R11, UR17, R222, 0x96, !PT ;  /* 0x000000110b087c12 */ /* 0x000fe2000f8e96de */
[----:B------:R-:W1:Y:S01]  /*4d90*/  MUFU.EX2 R54, R54 ;  /* 0x0000003600367308 */ /* 0x000e620000000800 */
[----:B------:R-:W-:Y:S01]  /*4da0*/  LOP3.LUT R11, R10, 0xff, RZ, 0xc0, !PT ;  /* 0x000000ff0a0b7812 */ /* 0x000fe200078ec0ff */
[----:B------:R-:W-:Y:S01]  /*4db0*/  IMAD.WIDE.U32 R222, R223, -0x326172a9, RZ ;  /* 0xcd9e8d57dfde7825 */ /* 0x000fe200078e00ff */
[----:B------:R-:W-:Y:S01]  /*4dc0*/  SHF.R.U32.HI R10, RZ, 0x18, R10 ;  /* 0x00000018ff0a7819 */ /* 0x000fe2000001160a */
[C---:B------:R-:W-:Y:S01]  /*4dd0*/  HMMA.16816.F32.BF16 R124, R24.reuse, R20, R124 ;  /* 0x00000014187c723c */ /* 0x040fe2000004187c */
[----:B------:R-:W-:Y:S01]  /*4de0*/  SHF.R.U32.HI R224, RZ, 0x8, R224 ;  /* 0x00000008ffe07819 */ /* 0x000fe200000116e0 */
[----:B------:R-:W-:Y:S01]  /*4df0*/  FADD.FTZ R43, R43, R50 ;  /* 0x000000322b2b7221 */ /* 0x000fe20000010000 */
[----:B------:R-:W-:Y:S01]  /*4e00*/  LOP3.LUT R9, R9, 0xff, RZ, 0xc0, !PT ;  /* 0x000000ff09097812 */ /* 0x000fe200078ec0ff */
[----:B------:R-:W-:Y:S01]  /*4e10*/  MUFU.EX2 R58, R58 ;  /* 0x0000003a003a7308 */ /* 0x000fe20000000800 */
[----:B------:R-:W-:Y:S01]  /*4e20*/  LOP3.LUT R167, R8, 0xffff, RZ, 0xc0, !PT ;  /* 0x0000ffff08a77812 */ /* 0x000fe200078ec0ff */
[----:B------:R-:W-:Y:S01]  /*4e30*/  FADD.FTZ R3, R6, R3 ;  /* 0x0000000306037221 */ /* 0x000fe20000010000 */
[----:B------:R-:W-:Y:S01]  /*4e40*/  SHF.R.U32.HI R65, RZ, 0x10, R8 ;  /* 0x00000010ff417819 */ /* 0x000fe20000011608 */
[C---:B----4-:R-:W-:Y:S01]  /*4e50*/  HMMA.16816.F32.BF16 R84, R24.reuse, R12, R84 ;  /* 0x0000000c1854723c */ /* 0x050fe20000041854 */
[----:B------:R-:W-:Y:S01]  /*4e60*/  PRMT R11, R11, 0x5410, R224 ;  /* 0x000054100b0b7816 */ /* 0x000fe200000000e0 */
[----:B------:R-:W-:Y:S01]  /*4e70*/  FADD.FTZ R43, R48, R43 ;  /* 0x0000002b302b7221 */ /* 0x000fe20000010000 */
[----:B------:R-:W-:Y:S01]  /*4e80*/  PRMT R9, R9, 0x5410, R10 ;  /* 0x0000541009097816 */ /* 0x000fe2000000000a */
[----:B------:R-:W-:Y:S01]  /*4e90*/  MUFU.EX2 R145, R145 ;  /* 0x0000009100917308 */ /* 0x000fe20000000800 */
[----:B------:R-:W-:Y:S01]  /*4ea0*/  LOP3.LUT R10, R8, 0xff, RZ, 0xc0, !PT ;  /* 0x000000ff080a7812 */ /* 0x000fe200078ec0ff */
[--C-:B------:R-:W-:Y:S01]  /*4eb0*/  HSET2.LE.AND R11, R11, R60.reuse, PT ;  /* 0x0000003c0b0b7233 */ /* 0x100fe20003803000 */
[----:B------:R-:W-:Y:S01]  /*4ec0*/  SHF.R.U32.HI R167, RZ, 0x8, R167 ;  /* 0x00000008ffa77819 */ /* 0x000fe200000116a7 */
[----:B------:R-:W-:Y:S01]  /*4ed0*/  HSET2.LE.AND R9, R9, R60, PT ;  /* 0x0000003c09097233 */ /* 0x000fe20003803000 */
[----:B------:R-:W-:Y:S01]  /*4ee0*/  SHF.R.U32.HI R165, RZ, 0x18, R8 ;  /* 0x00000018ffa57819 */ /* 0x000fe20000011608 */
[----:B---3--:R-:W-:Y:S01]  /*4ef0*/  HMMA.16816.F32.BF16 R92, R24, R32, R92 ;  /* 0x00000020185c723c */ /* 0x008fe2000004185c */
[----:B------:R-:W-:Y:S01]  /*4f00*/  LOP3.LUT R8, R65, 0xff, RZ, 0xc0, !PT ;  /* 0x000000ff41087812 */ /* 0x000fe200078ec0ff */
[----:B------:R-:W-:Y:S01]  /*4f10*/  MUFU.EX2 R154, R154 ;  /* 0x0000009a009a7308 */ /* 0x000fe20000000800 */
[----:B------:R-:W-:-:S02]  /*4f20*/  PRMT R167, R10, 0x5410, R167 ;  /* 0x000054100aa77816 */ /* 0x000fc400000000a7 */
[----:B------:R-:W-:Y:S02]  /*4f30*/  LOP3.LUT R168, R223, UR15, R178, 0x96, !PT ;  /* 0x0000000fdfa87c12 */ /* 0x000fe4000f8e96b2 */
[----:B------:R-:W-:Y:S01]  /*4f40*/  PRMT R165, R8, 0x5410, R165 ;  /* 0x0000541008a57816 */ /* 0x000fe200000000a5 */
[--C-:B------:R-:W-:Y:S01]  /*4f50*/  HSET2.LE.AND R167, R167, R60.reuse, PT ;  /* 0x0000003ca7a77233 */ /* 0x100fe20003803000 */
[----:B------:R-:W-:Y:S01]  /*4f60*/  LOP3.LUT R10, R11, R140, RZ, 0xc0, !PT ;  /* 0x0000008c0b0a7212 */ /* 0x000fe200078ec0ff */
[----:B------:R-:W2:Y:S01]  /*4f70*/  MUFU.EX2 R65, R144 ;  /* 0x0000009000417308 */ /* 0x000ea20000000800 */
[----:B-----5:R-:W-:Y:S01]  /*4f80*/  F2FP.BF16.PACK_AB R8, R61, R56 ;  /* 0x000000383d08723e */ /* 0x020fe200000010ff */
[----:B------:R-:W-:Y:S01]  /*4f90*/  IMAD.WIDE.U32 R168, R168, -0x2daee0ad, RZ ;  /* 0xd2511f53a8a87825 */ /* 0x000fe200078e00ff */
[----:B------:R-:W-:Y:S01]  /*4fa0*/  LOP3.LUT R140, R177, UR13, R222, 0x96, !PT ;  /* 0x0000000db18c7c12 */ /* 0x000fe2000f8e96de */
[C---:B------:R-:W-:Y:S01]  /*4fb0*/  HMMA.16816.F32.BF16 R120, R24.reuse, R22, R120 ;  /* 0x000000161878723c */ /* 0x040fe20000041878 */
[----:B-1----:R-:W-:Y:S01]  /*4fc0*/  F2FP.BF16.PACK_AB R178, R54, R59 ;  /* 0x0000003b36b2723e */ /* 0x002fe200000010ff */
[----:B------:R-:W-:Y:S01]  /*4fd0*/  FADD.FTZ R59, R59, R38 ;  /* 0x000000263b3b7221 */ /* 0x000fe20000010000 */
[----:B------:R-:W-:Y:S01]  /*4fe0*/  LOP3.LUT R11, R9, R8, RZ, 0xc0, !PT ;  /* 0x00000008090b7212 */ /* 0x000fe200078ec0ff */
[----:B------:R-:W-:Y:S01]  /*4ff0*/  HSET2.LE.AND R9, R165, R60, PT ;  /* 0x0000003ca5097233 */ /* 0x000fe20003803000 */
[----:B------:R-:W-:Y:S01]  /*5000*/  LOP3.LUT R8, R167, R178, RZ, 0xc0, !PT ;  /* 0x000000b2a7087212 */ /* 0x000fe200078ec0ff */
[----:B------:R-:W-:Y:S01]  /*5010*/  IMAD.WIDE.U32 R178, R140, -0x2daee0ad, RZ ;  /* 0xd2511f538cb27825 */ /* 0x000fe200078e00ff */
[----:B------:R-:W-:Y:S01]  /*5020*/  LOP3.LUT R170, R169, UR12, R170, 0x96, !PT ;  /* 0x0000000ca9aa7c12 */ /* 0x000fe2000f8e96aa */
[C---:B------:R-:W-:Y:S01]  /*5030*/  HMMA.16816.F32.BF16 R96, R24.reuse, R34, R96 ;  /* 0x000000221860723c */ /* 0x040fe20000041860 */
[----:B------:R-:W-:Y:S01]  /*5040*/  LOP3.LUT R174, R223, UR15, R174, 0x96, !PT ;  /* 0x0000000fdfae7c12 */ /* 0x000fe2000f8e96ae */
[----:B------:R-:W-:Y:S01]  /*5050*/  FFMA.FTZ R140, R153, c[0x0][0x23c], -R160 ;  /* 0x00008f00998c7a23 */ /* 0x000fe200000108a0 */
[----:B------:R-:W-:Y:S01]  /*5060*/  LOP3.LUT R171, R179, UR10, R168, 0x96, !PT ;  /* 0x0000000ab3ab7c12 */ /* 0x000fe2000f8e96a8 */
[----:B------:R-:W-:Y:S01]  /*5070*/  IMAD.WIDE.U32 R168, R170, -0x326172a9, RZ ;  /* 0xcd9e8d57aaa87825 */ /* 0x000fe200078e00ff */
[----:B--2---:R-:W-:Y:S01]  /*5080*/  F2FP.BF16.PACK_AB R144, R65, R58 ;  /* 0x0000003a4190723e */ /* 0x004fe200000010ff */
[----:B------:R-:W-:Y:S01]  /*5090*/  MUFU.EX2 R143, R143 ;  /* 0x0000008f008f7308 */ /* 0x000fe20000000800 */
[----:B------:R-:W-:Y:S01]  /*50a0*/  LOP3.LUT R179, R241, UR13, R222, 0x96, !PT ;  /* 0x0000000df1b37c12 */ /* 0x000fe2000f8e96de */
[----:B------:R-:W-:Y:S01]  /*50b0*/  IMAD.WIDE.U32 R170, R171, -0x326172a9, RZ ;  /* 0xcd9e8d57abaa7825 */ /* 0x000fe200078e00ff */
[----:B------:R-:W-:Y:S01]  /*50c0*/  LOP3.LUT R9, R9, R144, RZ, 0xc0, !PT ;  /* 0x0000009009097212 */ /* 0x000fe200078ec0ff */
[----:B------:R-:W-:Y:S01]  /*50d0*/  HMMA.16816.F32.BF16 R76, R24, R18, R76 ;  /* 0x00000012184c723c */ /* 0x000fe2000004184c */
[----:B------:R-:W-:Y:S01]  /*50e0*/  LOP3.LUT R176, R169, UR11, R176, 0x96, !PT ;  /* 0x0000000ba9b07c12 */ /* 0x000fe2000f8e96b0 */
[----:B------:R-:W-:Y:S01]  /*50f0*/  IMAD.WIDE.U32 R174, R174, -0x2daee0ad, RZ ;  /* 0xd2511f53aeae7825 */ /* 0x000fe200078e00ff */
[----:B------:R-:W-:Y:S01]  /*5100*/  LOP3.LUT R168, R171, UR9, R168, 0x96, !PT ;  /* 0x00000009aba87c12 */ /* 0x000fe2000f8e96a8 */
[----:B------:R-:W-:Y:S02]  /*5110*/  MUFU.EX2 R140, R140 ;  /* 0x0000008c008c7308 */ /* 0x000fe40000000800 */
[----:B------:R-:W-:Y:S01]  /*5120*/  FFMA.FTZ R144, R151, c[0x0][0x23c], -R160 ;  /* 0x00008f0097907a23 */ /* 0x000fe200000108a0 */
[----:B------:R-:W-:Y:S01]  /*5130*/  LOP3.LUT R172, R175, UR12, R172, 0x96, !PT ;  /* 0x0000000cafac7c12 */ /* 0x000fe2000f8e96ac */
[----:B------:R-:W-:Y:S01]  /*5140*/  HMMA.16816.F32.BF16 R68, R8, R16, R68 ;  /* 0x000000100844723c */ /* 0x000fe20000041844 */
[----:B------:R-:W-:-:S03]  /*5150*/  IMAD.WIDE.U32 R168, R168, -0x2daee0ad, RZ ;  /* 0xd2511f53a8a87825 */ /* 0x000fc600078e00ff */
[----:B------:R-:W1:Y:S01]  /*5160*/  MUFU.EX2 R144, R144 ;  /* 0x0000009000907308 */ /* 0x000e620000000800 */
[----:B------:R-:W-:-:S03]  /*5170*/  IMAD.WIDE.U32 R172, R172, -0x326172a9, RZ ;  /* 0xcd9e8d57acac7825 */ /* 0x000fc600078e00ff */
[----:B------:R-:W-:Y:S01]  /*5180*/  HMMA.16816.F32.BF16 R104, R8, R32, R104 ;  /* 0x000000200868723c */ /* 0x000fe20000041868 */
[----:B------:R-:W-:-:S03]  /*5190*/  IMAD.WIDE.U32 R16, R176, -0x2daee0ad, RZ ;  /* 0xd2511f53b0107825 */ /* 0x000fc600078e00ff */
[----:B------:R-:W-:Y:S01]  /*51a0*/  MUFU.EX2 R164, R164 ;  /* 0x000000a400a47308 */ /* 0x000fe20000000800 */
[--C-:B------:R-:W-:Y:S01]  /*51b0*/  FFMA.FTZ R151, R30, c[0x0][0x23c], -R149.reuse ;  /* 0x00008f001e977a23 */ /* 0x100fe20000010895 */
[----:B------:R-:W-:Y:S01]  /*51c0*/  LOP3.LUT R176, R17, UR8, R178, 0x96, !PT ;  /* 0x0000000811b07c12 */ /* 0x000fe2000f8e96b2 */
[----:B------:R-:W-:Y:S01]  /*51d0*/  IMAD.WIDE.U32 R178, R179, -0x2daee0ad, RZ ;  /* 0xd2511f53b3b27825 */ /* 0x000fe200078e00ff */
[----:B------:R-:W-:Y:S01]  /*51e0*/  LOP3.LUT R16, R169, UR6, R16, 0x96, !PT ;  /* 0x00000006a9107c12 */ /* 0x000fe2000f8e9610 */
[C---:B------:R-:W-:Y:S02]  /*51f0*/  HMMA.16816.F32.BF16 R128, R8.reuse, R20, R128 ;  /* 0x000000140880723c */ /* 0x040fe40000041880 */
[--C-:B------:R-:W-:Y:S01]  /*5200*/  FFMA.FTZ R32, R162, c[0x0][0x23c], -R149.reuse ;  /* 0x00008f00a2207a23 */ /* 0x100fe20000010895 */
[----:B------:R-:W-:Y:S01]  /*5210*/  LOP3.LUT R174, R179, UR10, R174, 0x96, !PT ;  /* 0x0000000ab3ae7c12 */ /* 0x000fe2000f8e96ae */
[----:B------:R-:W-:Y:S01]  /*5220*/  FFMA.FTZ R33, R150, c[0x0][0x23c], -R149 ;  /* 0x00008f0096217a23 */ /* 0x000fe20000010895 */
[----:B------:R-:W-:Y:S01]  /*5230*/  MUFU.EX2 R151, R151 ;  /* 0x0000009700977308 */ /* 0x000fe20000000800 */
[----:B------:R-:W-:Y:S01]  /*5240*/  IMAD.WIDE.U32 R176, R176, -0x326172a9, RZ ;  /* 0xcd9e8d57b0b07825 */ /* 0x000fe200078e00ff */
[----:B-1----:R-:W-:Y:S01]  /*5250*/  F2FP.BF16.PACK_AB R169, R144, R143 ;  /* 0x0000008f90a9723e */ /* 0x002fe200000010ff */
[----:B------:R-:W-:Y:S02]  /*5260*/  HMMA.16816.F32.BF16 R80, R8, R12, R80 ;  /* 0x0000000c0850723c */ /* 0x000fe40000041850 */
[----:B------:R-:W-:Y:S01]  /*5270*/  IMAD.WIDE.U32 R174, R174, -0x326172a9, RZ ;  /* 0xcd9e8d57aeae7825 */ /* 0x000fe200078e00ff */
[----:B------:R-:W-:-:S02]  /*5280*/  LOP3.LUT R170, R177, UR7, R170, 0x96, !PT ;  /* 0x00000007b1aa7c12 */ /* 0x000fc4000f8e96aa */
[----:B------:R-:W-:Y:S01]  /*5290*/  MUFU.EX2 R32, R32 ;  /* 0x0000002000207308 */ /* 0x000fe20000000800 */
[----:B------:R-:W-:Y:S01]  /*52a0*/  IMAD.WIDE.U32 R20, R16, -0x326172a9, RZ ;  /* 0xcd9e8d5710147825 */ /* 0x000fe200078e00ff */
[----:B------:R-:W-:Y:S01]  /*52b0*/  LOP3.LUT R172, R175, UR9, R172, 0x96, !PT ;  /* 0x00000009afac7c12 */ /* 0x000fe2000f8e96ac */
[C---:B------:R-:W-:Y:S02]  /*52c0*/  HMMA.16816.F32.BF16 R116, R8.reuse, R22, R116 ;  /* 0x000000160874723c */ /* 0x040fe40000041874 */
[----:B------:R-:W-:Y:S01]  /*52d0*/  FFMA.FTZ R150, R28, c[0x0][0x23c], -R149 ;  /* 0x00008f001c967a23 */ /* 0x000fe20000010895 */
[----:B------:R-:W-:Y:S01]  /*52e0*/  LOP3.LUT R12, R21, UR16, R176, 0x96, !PT ;  /* 0x00000010150c7c12 */ /* 0x000fe2000f8e96b0 */
[----:B------:R-:W-:Y:S01]  /*52f0*/  FFMA.FTZ R162, R29, c[0x0][0x23c], -R142 ;  /* 0x00008f001da27a23 */ /* 0x000fe2000001088e */
[----:B------:R-:W1:Y:S01]  /*5300*/  MUFU.EX2 R33, R33 ;  /* 0x0000002100217308 */ /* 0x000e620000000800 */
[----:B------:R-:W-:Y:S01]  /*5310*/  LOP3.LUT R16, R20, 0xffff, RZ, 0xc0, !PT ;  /* 0x0000ffff14107812 */ /* 0x000fe200078ec0ff */
[----:B------:R-:W-:Y:S01]  /*5320*/  IMAD.WIDE.U32 R170, R170, -0x2daee0ad, RZ ;  /* 0xd2511f53aaaa7825 */ /* 0x000fe200078e00ff */
[----:B------:R-:W-:Y:S01]  /*5330*/  HMMA.16816.F32.BF16 R112, R8, R18, R112 ;  /* 0x000000120870723c */ /* 0x000fe20000041870 */
[----:B------:R-:W-:-:S02]  /*5340*/  SHF.R.U32.HI R17, RZ, 0x10, R20 ;  /* 0x00000010ff117819 */ /* 0x000fc40000011614 */
[----:B------:R-:W-:Y:S01]  /*5350*/  LOP3.LUT R153, R20, 0xff, RZ, 0xc0, !PT ;  /* 0x000000ff14997812 */ /* 0x000fe200078ec0ff */
[----:B------:R-:W-:Y:S01]  /*5360*/  FADD.FTZ R58, R58, R47 ;  /* 0x0000002f3a3a7221 */ /* 0x000fe20000010000 */
[----:B------:R-:W-:Y:S01]  /*5370*/  SHF.R.U32.HI R13, RZ, 0x18, R20 ;  /* 0x00000018ff0d7819 */ /* 0x000fe20000011614 */
[----:B------:R-:W-:Y:S01]  /*5380*/  MUFU.EX2 R150, R150 ;  /* 0x0000009600967308 */ /* 0x000fe20000000800 */
[----:B------:R-:W-:Y:S01]  /*5390*/  LOP3.LUT R22, R12, 0xffff, RZ, 0xc0, !PT ;  /* 0x0000ffff0c167812 */ /* 0x000fe200078ec0ff */
[C---:B------:R-:W-:Y:S01]  /*53a0*/  HMMA.16816.F32.BF16 R88, R8.reuse, R14, R88 ;  /* 0x0000000e0858723c */ /* 0x040fe20000041858 */
[----:B------:R-:W-:Y:S01]  /*53b0*/  SHF.R.U32.HI R20, RZ, 0x8, R16 ;  /* 0x00000008ff147819 */ /* 0x000fe20000011610 */
[----:B------:R-:W-:Y:S01]  /*53c0*/  FADD.FTZ R59, R54, R59 ;  /* 0x0000003b363b7221 */ /* 0x000fe20000010000 */
[----:B------:R-:W-:Y:S01]  /*53d0*/  LOP3.LUT R16, R17, 0xff, RZ, 0xc0, !PT ;  /* 0x000000ff11107812 */ /* 0x000fe200078ec0ff */
[----:B------:R-:W-:Y:S01]  /*53e0*/  FADD.FTZ R65, R65, R58 ;  /* 0x0000003a41417221 */ /* 0x000fe20000010000 */
[----:B------:R-:W-:Y:S01]  /*53f0*/  SHF.R.U32.HI R17, RZ, 0x10, R12 ;  /* 0x00000010ff117819 */ /* 0x000fe2000001160c */
[----:B------:R-:W-:Y:S01]  /*5400*/  MUFU.EX2 R162, R162 ;  /* 0x000000a200a27308 */ /* 0x000fe20000000800 */
[----:B------:R-:W-:Y:S01]  /*5410*/  SHF.R.U32.HI R22, RZ, 0x8, R22 ;  /* 0x00000008ff167819 */ /* 0x000fe20000011616 */
[----:B------:R-:W-:Y:S01]  /*5420*/  HMMA.16816.F32.BF16 R100, R8, R34, R100 ;  /* 0x000000220864723c */ /* 0x000fe20000041864 */
[----:B------:R-:W-:Y:S01]  /*5430*/  LOP3.LUT R167, R12, 0xff, RZ, 0xc0, !PT ;  /* 0x000000ff0ca77812 */ /* 0x000fe200078ec0ff */
[----:B------:R-:W-:Y:S01]  /*5440*/  FADD.FTZ R52, R52, R59 ;  /* 0x0000003b34347221 */ /* 0x000fe20000010000 */
[----:B------:R-:W-:Y:S01]  /*5450*/  SHF.R.U32.HI R165, RZ, 0x18, R12 ;  /* 0x00000018ffa57819 */ /* 0x000fe2000001160c */
[----:B------:R-:W-:Y:S01]  /*5460*/  FADD.FTZ R56, R56, R65 ;  /* 0x0000004138387221 */ /* 0x000fe20000010000 */
[----:B------:R-:W-:Y:S01]  /*5470*/  LOP3.LUT R12, R17, 0xff, RZ, 0xc0, !PT ;  /* 0x000000ff110c7812 */ /* 0x000fe200078ec0ff */
[----:B------:R-:W-:Y:S01]  /*5480*/  MUFU.EX2 R152, R152 ;  /* 0x0000009800987308 */ /* 0x000fe20000000800 */
[----:B------:R-:W-:Y:S01]  /*5490*/  LOP3.LUT R8, R173, UR11, R240, 0x96, !PT ;  /* 0x0000000bad087c12 */ /* 0x000fe2000f8e96f0 */
[----:B------:R-:W-:Y:S01]  /*54a0*/  IMAD.WIDE.U32 R172, R172, -0x2daee0ad, RZ ;  /* 0xd2511f53acac7825 */ /* 0x000fe200078e00ff */
[----:B------:R-:W-:Y:S01]  /*54b0*/  PRMT R13, R16, 0x5410, R13 ;  /* 0x00005410100d7816 */ /* 0x000fe2000000000d */
[----:B------:R-:W-:Y:S01]  /*54c0*/  HMMA.16816.F32.BF16 R108, R24, R14, R108 ;  /* 0x0000000e186c723c */ /* 0x000fe2000004186c */
[----:B------:R-:W-:Y:S01]  /*54d0*/  PRMT R153, R153, 0x5410, R20 ;  /* 0x0000541099997816 */ /* 0x000fe20000000014 */
[----:B------:R-:W-:Y:S01]  /*54e0*/  IMAD.WIDE.U32 R8, R8, -0x2daee0ad, RZ ;  /* 0xd2511f5308087825 */ /* 0x000fe200078e00ff */
[----:B------:R-:W-:Y:S01]  /*54f0*/  PRMT R167, R167, 0x5410, R22 ;  /* 0x00005410a7a77816 */ /* 0x000fe20000000016 */
[----:B------:R-:W2:Y:S01]  /*5500*/  LDSM.16.MT88.4 R16, [R185+0x7000] ;  /* 0x00700000b910783b */ /* 0x000ea20000004200 */
[----:B------:R-:W-:Y:S01]  /*5510*/  PRMT R165, R12, 0x5410, R165 ;  /* 0x000054100ca57816 */ /* 0x000fe200000000a5 */
[----:B------:R-:W-:Y:S01]  /*5520*/  FFMA.FTZ R34, R163, c[0x0][0x23c], -R142 ;  /* 0x00008f00a3227a23 */ /* 0x000fe2000001088e */
[----:B------:R-:W-:Y:S01]  /*5530*/  LOP3.LUT R8, R173, UR6, R8, 0x96, !PT ;  /* 0x00000006ad087c12 */ /* 0x000fe2000f8e9608 */
[----:B------:R-:W-:Y:S01]  /*5540*/  FFMA.FTZ R35, R161, c[0x0][0x23c], -R142 ;  /* 0x00008f00a1237a23 */ /* 0x000fe2000001088e */
[----:B------:R-:W-:Y:S01]  /*5550*/  LOP3.LUT R178, R9, UR8, R178, 0x96, !PT ;  /* 0x0000000809b27c12 */ /* 0x000fe2000f8e96b2 */
[----:B------:R-:W3:Y:S01]  /*5560*/  LDSM.16.MT88.4 R20, [R186+0x7000] ;  /* 0x00700000ba14783b */ /* 0x000ee20000004200 */
[--C-:B------:R-:W-:Y:S01]  /*5570*/  HSET2.LE.AND R13, R13, R60.reuse, PT ;  /* 0x0000003c0d0d7233 */ /* 0x100fe20003803000 */
[----:B------:R-:W-:Y:S01]  /*5580*/  IMAD.WIDE.U32 R222, R8, -0x326172a9, RZ ;  /* 0xcd9e8d5708de7825 */ /* 0x000fe200078e00ff */
[----:B-1----:R-:W-:Y:S01]  /*5590*/  F2FP.BF16.PACK_AB R12, R33, R32 ;  /* 0x00000020210c723e */ /* 0x002fe200000010ff */
[----:B------:R-:W-:Y:S01]  /*55a0*/  MUFU.EX2 R34, R34 ;  /* 0x0000002200227308 */ /* 0x000fe20000000800 */
[--C-:B------:R-:W-:Y:S01]  /*55b0*/  HSET2.LE.AND R30, R153, R60.reuse, PT ;  /* 0x0000003c991e7233 */ /* 0x100fe20003803000 */
[----:B------:R-:W-:Y:S01]  /*55c0*/  IMAD.WIDE.U32 R178, R178, -0x326172a9, RZ ;  /* 0xcd9e8d57b2b27825 */ /* 0x000fe200078e00ff */
[----:B------:R-:W-:Y:S01]  /*55d0*/  LOP3.LUT R9, R222, 0xffff, RZ, 0xc0, !PT ;  /* 0x0000ffffde097812 */ /* 0x000fe200078ec0ff */
[----:B------:R-:W1:Y:S01]  /*55e0*/  LDSM.16.MT88.4 R24, [R188+0x7000] ;  /* 0x00700000bc18783b */ /* 0x000e620000004200 */
[----:B------:R-:W-:Y:S01]  /*55f0*/  SHF.R.U32.HI R10, RZ, 0x10, R222 ;  /* 0x00000010ff0a7819 */ /* 0x000fe200000116de */
[--C-:B------:R-:W-:Y:S01]  /*5600*/  FFMA.FTZ R163, R148, c[0x0][0x23c], -R67.reuse ;  /* 0x00008f0094a37a23 */ /* 0x100fe20000010843 */
[----:B------:R-:W-:Y:S01]  /*5610*/  LOP3.LUT R11, R222, 0xff, RZ, 0xc0, !PT ;  /* 0x000000ffde0b7812 */ /* 0x000fe200078ec0ff */
[----:B------:R-:W4:Y:S01]  /*5620*/  MUFU.EX2 R35, R35 ;  /* 0x0000002300237308 */ /* 0x000f220000000800 */
[----:B------:R-:W-:Y:S01]  /*5630*/  FFMA.FTZ R161, R166, c[0x0][0x23c], -R67 ;  /* 0x00008f00a6a17a23 */ /* 0x000fe20000010843 */
[----:B------:R-:W-:Y:S01]  /*5640*/  SHF.R.U32.HI R166, RZ, 0x8, R9 ;  /* 0x00000008ffa67819 */ /* 0x000fe20000011609 */
[----:B------:R-:W-:Y:S01]  /*5650*/  FFMA.FTZ R153, R31, c[0x0][0x23c], -R142 ;  /* 0x00008f001f997a23 */ /* 0x000fe2000001088e */
[----:B------:R-:W-:Y:S01]  /*5660*/  LOP3.LUT R9, R10, 0xff, RZ, 0xc0, !PT ;  /* 0x000000ff0a097812 */ /* 0x000fe200078ec0ff */
[--C-:B------:R-:W-:Y:S01]  /*5670*/  HSET2.LE.AND R29, R165, R60.reuse, PT ;  /* 0x0000003ca51d7233 */ /* 0x100fe20003803000 */
[----:B------:R-:W-:Y:S01]  /*5680*/  LOP3.LUT R31, R13, R12, RZ, 0xc0, !PT ;  /* 0x0000000c0d1f7212 */ /* 0x000fe200078ec0ff */
[--C-:B------:R-:W-:Y:S01]  /*5690*/  HSET2.LE.AND R28, R167, R60.reuse, PT ;  /* 0x0000003ca71c7233 */ /* 0x100fe20003803000 */
[----:B------:R-:W-:Y:S01]  /*56a0*/  LOP3.LUT R10, R223, UR16, R178, 0x96, !PT ;  /* 0x00000010df0a7c12 */ /* 0x000fe2000f8e96b2 */
[----:B------:R-:W5:Y:S01]  /*56b0*/  LDSM.16.MT88.4 R12, [R184+0x7000] ;  /* 0x00700000b80c783b */ /* 0x000f620000004200 */
[----:B------:R-:W-:Y:S01]  /*56c0*/  SHF.R.U32.HI R8, RZ, 0x18, R222 ;  /* 0x00000018ff087819 */ /* 0x000fe200000116de */
[----:B------:R-:W1:Y:S01]  /*56d0*/  MUFU.EX2 R163, R163 ;  /* 0x000000a300a37308 */ /* 0x000e620000000800 */
[----:B------:R-:W-:Y:S01]  /*56e0*/  SHF.R.U32.HI R165, RZ, 0x10, R10 ;  /* 0x00000010ffa57819 */ /* 0x000fe2000001160a */
[----:B------:R-:W-:Y:S01]  /*56f0*/  FFMA.FTZ R223, R137, c[0x0][0x23c], -R142 ;  /* 0x00008f0089df7a23 */ /* 0x000fe2000001088e */
[----:B------:R-:W-:Y:S01]  /*5700*/  F2FP.BF16.PACK_AB R167, R145, R140 ;  /* 0x0000008c91a7723e */ /* 0x000fe200000010ff */
[--C-:B------:R-:W-:Y:S01]  /*5710*/  FFMA.FTZ R142, R62, c[0x0][0x23c], -R67.reuse ;  /* 0x00008f003e8e7a23 */ /* 0x100fe20000010843 */
[----:B------:R-:W-:Y:S01]  /*5720*/  PRMT R11, R11, 0x5410, R166 ;  /* 0x000054100b0b7816 */ /* 0x000fe200000000a6 */
[----:B------:R-:W-:Y:S01]  /*5730*/  FFMA.FTZ R67, R63, c[0x0][0x23c], -R67 ;  /* 0x00008f003f437a23 */ /* 0x000fe20000010843 */
[----:B------:R-:W-:Y:S01]  /*5740*/  PRMT R9, R9, 0x5410, R8 ;  /* 0x0000541009097816 */ /* 0x000fe20000000008 */
[----:B------:R-:W-:Y:S01]  /*5750*/  MUFU.EX2 R153, R153 ;  /* 0x0000009900997308 */ /* 0x000fe20000000800 */
[C---:B------:R-:W-:Y:S01]  /*5760*/  LOP3.LUT R8, R10.reuse, 0xffff, RZ, 0xc0, !PT ;  /* 0x0000ffff0a087812 */ /* 0x040fe200078ec0ff */
[----:B------:R-:W-:Y:S01]  /*5770*/  HSET2.LE.AND R11, R11, R60, PT ;  /* 0x0000003c0b0b7233 */ /* 0x000fe20003803000 */
[----:B------:R-:W-:Y:S01]  /*5780*/  LOP3.LUT R148, R10, 0xff, RZ, 0xc0, !PT ;  /* 0x000000ff0a947812 */ /* 0x000fe200078ec0ff */
[----:B------:R-:W-:Y:S01]  /*5790*/  FADD.FTZ R52, R57, R52 ;  /* 0x0000003439347221 */ /* 0x000fe20000010000 */
[----:B------:R-:W-:Y:S01]  /*57a0*/  SHF.R.U32.HI R10, RZ, 0x18, R10 ;  /* 0x00000018ff0a7819 */ /* 0x000fe2000001160a */
[----:B------:R-:W-:Y:S01]  /*57b0*/  FADD.FTZ R61, R61, R56 ;  /* 0x000000383d3d7221 */ /* 0x000fe20000010000 */
[----:B------:R-:W-:Y:S01]  /*57c0*/  LOP3.LUT R165, R165, 0xff, RZ, 0xc0, !PT ;  /* 0x000000ffa5a57812 */ /* 0x000fe200078ec0ff */
[----:B------:R-:W2:Y:S01]  /*57d0*/  MUFU.EX2 R161, R161 ;  /* 0x000000a100a17308 */ /* 0x000ea20000000800 */
[----:B------:R-:W-:Y:S01]  /*57e0*/  LOP3.LUT R28, R28, R167, RZ, 0xc0, !PT ;  /* 0x000000a71c1c7212 */ /* 0x000fe200078ec0ff */
[----:B------:R-:W-:Y:S01]  /*57f0*/  FADD.FTZ R140, R140, R3 ;  /* 0x000000038c8c7221 */ /* 0x000fe20000010000 */
[----:B------:R-:W-:-:S02]  /*5800*/  SHF.R.U32.HI R167, RZ, 0x8, R8 ;  /* 0x00000008ffa77819 */ /* 0x000fc40000011608 */
[----:B----4-:R-:W-:Y:S01]  /*5810*/  F2FP.BF16.PACK_AB R8, R35, R34 ;  /* 0x000000222308723e */ /* 0x010fe200000010ff */
[----:B------:R-:W-:Y:S01]  /*5820*/  FADD.FTZ R140, R145, R140 ;  /* 0x0000008c918c7221 */ /* 0x000fe20000010000 */
[----:B------:R-:W-:Y:S01]  /*5830*/  PRMT R165, R165, 0x5410, R10 ;  /* 0x00005410a5a57816 */ /* 0x000fe2000000000a */
[----:B------:R-:W-:Y:S01]  /*5840*/  MUFU.EX2 R211, R211 ;  /* 0x000000d300d37308 */ /* 0x000fe20000000800 */
[----:B------:R-:W-:Y:S01]  /*5850*/  PRMT R167, R148, 0x5410, R167 ;  /* 0x0000541094a77816 */ /* 0x000fe200000000a7 */
[----:B------:R-:W-:Y:S01]  /*5860*/  FADD.FTZ R143, R143, R140 ;  /* 0x0000008c8f8f7221 */ /* 0x000fe20000010000 */
[----:B------:R-:W-:Y:S01]  /*5870*/  LOP3.LUT R10, R11, R8, RZ, 0xc0, !PT ;  /* 0x000000080b0a7212 */ /* 0x000fe200078ec0ff */
[--C-:B------:R-:W-:Y:S01]  /*5880*/  HSET2.LE.AND R11, R9, R60.reuse, PT ;  /* 0x0000003c090b7233 */ /* 0x100fe20003803000 */
[----:B-1----:R-:W-:Y:S01]  /*5890*/  F2FP.BF16.PACK_AB R148, R163, R154 ;  /* 0x0000009aa394723e */ /* 0x002fe200000010ff */
[--C-:B------:R-:W-:Y:S01]  /*58a0*/  HSET2.LE.AND R9, R165, R60.reuse, PT ;  /* 0x0000003ca5097233 */ /* 0x100fe20003803000 */
[----:B------:R-:W-:Y:S01]  /*58b0*/  F2FP.BF16.PACK_AB R176, R151, R150 ;  /* 0x0000009697b0723e */ /* 0x000fe200000010ff */
[----:B------:R-:W-:Y:S01]  /*58c0*/  HSET2.LE.AND R8, R167, R60, PT ;  /* 0x0000003ca7087233 */ /* 0x000fe20003803000 */
[----:B--2---:R-:W-:Y:S01]  /*58d0*/  F2FP.BF16.PACK_AB R166, R164, R161 ;  /* 0x000000a1a4a6723e */ /* 0x004fe200000010ff */
[----:B------:R-:W-:Y:S01]  /*58e0*/  MUFU.EX2 R157, R157 ;  /* 0x0000009d009d7308 */ /* 0x000fe20000000800 */
[----:B------:R-:W-:Y:S01]  /*58f0*/  F2FP.BF16.PACK_AB R167, R162, R153 ;  /* 0x00000099a2a7723e */ /* 0x000fe200000010ff */
[----:B------:R-:W-:Y:S01]  /*5900*/  FADD.FTZ R153, R153, R52 ;  /* 0x0000003499997221 */ /* 0x000fe20000010000 */
[----:B------:R-:W-:Y:S01]  /*5910*/  LOP3.LUT R9, R9, R148, RZ, 0xc0, !PT ;  /* 0x0000009409097212 */ /* 0x000fe200078ec0ff */
[--C-:B------:R-:W-:Y:S01]  /*5920*/  FFMA.FTZ R148, R159, c[0x0][0x23c], -R160.reuse ;  /* 0x00008f009f947a23 */ /* 0x100fe200000108a0 */
[----:B------:R-:W-:Y:S01]  /*5930*/  LOP3.LUT R30, R30, R169, RZ, 0xc0, !PT ;  /* 0x000000a91e1e7212 */ /* 0x000fe200078ec0ff */
[--C-:B------:R-:W-:Y:S01]  /*5940*/  FFMA.FTZ R159, R158, c[0x0][0x23c], -R160.reuse ;  /* 0x00008f009e9f7a23 */ /* 0x100fe200000108a0 */
[----:B------:R-:W-:Y:S01]  /*5950*/  LOP3.LUT R29, R29, R176, RZ, 0xc0, !PT ;  /* 0x000000b01d1d7212 */ /* 0x000fe200078ec0ff */
[----:B------:R-:W-:Y:S01]  /*5960*/  FFMA.FTZ R158, R155, c[0x0][0x23c], -R160 ;  /* 0x00008f009b9e7a23 */ /* 0x000fe200000108a0 */
[----:B------:R-:W-:Y:S01]  /*5970*/  LOP3.LUT R11, R11, R166, RZ, 0xc0, !PT ;  /* 0x000000a60b0b7212 */ /* 0x000fe200078ec0ff */
[--C-:B------:R-:W-:Y:S01]  /*5980*/  FFMA.FTZ R155, R156, c[0x0][0x23c], -R149.reuse ;  /* 0x00008f009c9b7a23 */ /* 0x100fe20000010895 */
[----:B------:R-:W-:Y:S01]  /*5990*/  LOP3.LUT R8, R8, R167, RZ, 0xc0, !PT ;  /* 0x000000a708087212 */ /* 0x000fe200078ec0ff */
[----:B------:R-:W-:Y:S01]  /*59a0*/  FFMA.FTZ R156, R147, c[0x0][0x23c], -R149 ;  /* 0x00008f00939c7a23 */ /* 0x000fe20000010895 */
[----:B------:R-:W-:Y:S01]  /*59b0*/  LOP3.LUT R168, R171, UR17, R168, 0x96, !PT ;  /* 0x00000011aba87c12 */ /* 0x000fe2000f8e96a8 */
[----:B------:R-:W-:Y:S01]  /*59c0*/  HMMA.16816.F32.BF16 R108, R28, R18, R108 ;  /* 0x000000121c6c723c */ /* 0x000fe2000004186c */
[----:B------:R-:W-:Y:S01]  /*59d0*/  MUFU.EX2 R148, R148 ;  /* 0x0000009400947308 */ /* 0x000fe20000000800 */
[----:B------:R-:W-:Y:S01]  /*59e0*/  LOP3.LUT R166, R179, UR7, R174, 0x96, !PT ;  /* 0x00000007b3a67c12 */ /* 0x000fe2000f8e96ae */
[----:B------:R-:W-:-:S02]  /*59f0*/  FADD.FTZ R154, R154, R61 ;  /* 0x0000003d9a9a7221 */ /* 0x000fc40000010000 */
[----:B------:R-:W-:Y:S02]  /*5a00*/  FADD.FTZ R150, R150, R43 ;  /* 0x0000002b96967221 */ /* 0x000fe40000010000 */
[----:B------:R-:W-:Y:S01]  /*5a10*/  IMAD.WIDE.U32 R166, R166, -0x2daee0ad, RZ ;  /* 0xd2511f53a6a67825 */ /* 0x000fe200078e00ff */
[----:B------:R-:W-:Y:S01]  /*5a20*/  HMMA.16816.F32.BF16 R88, R8, R18, R88 ;  /* 0x000000120858723c */ /* 0x000fe20000041858 */
[----:B------:R-:W1:Y:S02]  /*5a30*/  MUFU.EX2 R155, R155 ;  /* 0x0000009b009b7308 */ /* 0x000e640000000800 */
[----:B------:R-:W-:Y:S01]  /*5a40*/  FADD.FTZ R153, R162, R153 ;  /* 0x00000099a2997221 */ /* 0x000fe20000010000 */
[----:B------:R-:W-:Y:S01]  /*5a50*/  LOP3.LUT R172, R167, UR17, R172, 0x96, !PT ;  /* 0x00000011a7ac7c12 */ /* 0x000fe2000f8e96ac */
[----:B------:R-:W-:Y:S02]  /*5a60*/  FADD.FTZ R154, R163, R154 ;  /* 0x0000009aa39a7221 */ /* 0x000fe40000010000 */
[----:B------:R-:W-:Y:S01]  /*5a70*/  LOP3.LUT R18, R168, 0xffff, RZ, 0xc0, !PT ;  /* 0x0000ffffa8127812 */ /* 0x000fe200078ec0ff */
[-C--:B---3--:R-:W-:Y:S01]  /*5a80*/  HMMA.16816.F32.BF16 R72, R28, R20.reuse, R72 ;  /* 0x000000141c48723c */ /* 0x088fe20000041848 */
[----:B------:R-:W2:Y:S01]  /*5a90*/  MUFU.EX2 R159, R159 ;  /* 0x0000009f009f7308 */ /* 0x000ea20000000800 */
[----:B------:R-:W-:Y:S01]  /*5aa0*/  SHF.R.U32.HI R19, RZ, 0x18, R168 ;  /* 0x00000018ff137819 */ /* 0x000fe200000116a8 */
[----:B------:R-:W-:Y:S01]  /*5ab0*/  FADD.FTZ R151, R151, R150 ;  /* 0x0000009697977221 */ /* 0x000fe20000010000 */
[----:B------:R-:W-:Y:S01]  /*5ac0*/  LOP3.LUT R137, R172, 0xffff, RZ, 0xc0, !PT ;  /* 0x0000ffffac897812 */ /* 0x000fe200078ec0ff */
[----:B------:R-:W-:Y:S01]  /*5ad0*/  FADD.FTZ R34, R34, R153 ;  /* 0x0000009922227221 */ /* 0x000fe20000010000 */
[----:B------:R-:W-:Y:S01]  /*5ae0*/  SHF.R.U32.HI R141, RZ, 0x10, R172 ;  /* 0x00000010ff8d7819 */ /* 0x000fe200000116ac */
[----:B------:R-:W-:Y:S01]  /*5af0*/  FADD.FTZ R161, R161, R154 ;  /* 0x0000009aa1a17221 */ /* 0x000fe20000010000 */
[----:B------:R-:W-:Y:S01]  /*5b00*/  HMMA.16816.F32.BF16 R68, R8, R20, R68 ;  /* 0x000000140844723c */ /* 0x000fe20000041844 */
[----:B------:R-:W3:Y:S01]  /*5b10*/  MUFU.EX2 R156, R156 ;  /* 0x0000009c009c7308 */ /* 0x000ee20000000800 */
[----:B------:R-:W-:Y:S01]  /*5b20*/  LOP3.LUT R62, R172, 0xff, RZ, 0xc0, !PT ;  /* 0x000000ffac3e7812 */ /* 0x000fe200078ec0ff */
[----:B------:R-:W-:Y:S01]  /*5b30*/  FADD.FTZ R32, R32, R151 ;  /* 0x0000009720207221 */ /* 0x000fe20000010000 */
[----:B------:R-:W-:Y:S01]  /*5b40*/  SHF.R.U32.HI R172, RZ, 0x18, R172 ;  /* 0x00000018ffac7819 */ /* 0x000fe200000116ac */
[----:B------:R-:W-:Y:S01]  /*5b50*/  FADD.FTZ R34, R35, R34 ;  /* 0x0000002223227221 */ /* 0x000fe20000010000 */
[----:B------:R-:W-:Y:S01]  /*5b60*/  SHF.R.U32.HI R137, RZ, 0x8, R137 ;  /* 0x00000008ff897819 */ /* 0x000fe20000011689 */
[----:B------:R-:W-:Y:S01]  /*5b70*/  FADD.FTZ R161, R164, R161 ;  /* 0x000000a1a4a17221 */ /* 0x000fe20000010000 */
[----:B------:R-:W-:Y:S01]  /*5b80*/  SHF.R.U32.HI R21, RZ, 0x10, R168 ;  /* 0x00000010ff157819 */ /* 0x000fe200000116a8 */
[----:B------:R-:W-:Y:S01]  /*5b90*/  HMMA.16816.F32.BF16 R76, R28, R22, R76 ;  /* 0x000000161c4c723c */ /* 0x000fe2000004184c */
[----:B------:R-:W4:Y:S01]  /*5ba0*/  MUFU.EX2 R158, R158 ;  /* 0x0000009e009e7308 */ /* 0x000f220000000800 */
[----:B------:R-:W-:Y:S01]  /*5bb0*/  SHF.R.U32.HI R20, RZ, 0x10, R170 ;  /* 0x00000010ff147819 */ /* 0x000fe200000116aa */
[----:B------:R-:W-:Y:S01]  /*5bc0*/  FADD.FTZ R143, R144, R143 ;  /* 0x0000008f908f7221 */ /* 0x000fe20000010000 */
[----:B------:R-:W-:Y:S01]  /*5bd0*/  LOP3.LUT R141, R141, 0xff, RZ, 0xc0, !PT ;  /* 0x000000ff8d8d7812 */ /* 0x000fe200078ec0ff */
[----:B------:R-:W-:Y:S01]  /*5be0*/  FADD.FTZ R32, R33, R32 ;  /* 0x0000002021207221 */ /* 0x000fe20000010000 */
[----:B------:R-:W-:-:S02]  /*5bf0*/  LOP3.LUT R20, R20, 0xff, RZ, 0xc0, !PT ;  /* 0x000000ff14147812 */ /* 0x000fc400078ec0ff */
[----:B------:R-:W-:Y:S01]  /*5c00*/  HMMA.16816.F32.BF16 R112, R8, R22, R112 ;  /* 0x000000160870723c */ /* 0x000fe20000041870 */
[----:B------:R-:W-:Y:S01]  /*5c10*/  MUFU.EX2 R139, R139 ;  /* 0x0000008b008b7308 */ /* 0x000fe20000000800 */
[----:B------:R-:W-:-:S05]  /*5c20*/  PRMT R137, R62, 0x5410, R137 ;  /* 0x000054103e897816 */ /* 0x000fca0000000089 */
[----:B------:R-:W-:Y:S01]  /*5c30*/  SHF.R.U32.HI R22, RZ, 0x8, R18 ;  /* 0x00000008ff167819 */ /* 0x000fe20000011612 */
[----:B------:R-:W-:Y:S01]  /*5c40*/  HMMA.16816.F32.BF16 R84, R28, R16, R84 ;  /* 0x000000101c54723c */ /* 0x000fe20000041854 */
[----:B------:R-:W-:Y:S01]  /*5c50*/  LOP3.LUT R18, R21, 0xff, RZ, 0xc0, !PT ;  /* 0x000000ff15127812 */ /* 0x000fe200078ec0ff */
[----:B------:R-:W-:Y:S03]  /*5c60*/  MUFU.EX2 R146, R146 ;  /* 0x0000009200927308 */ /* 0x000fe60000000800 */
[----:B------:R-:W-:-:S03]  /*5c70*/  PRMT R19, R18, 0x5410, R19 ;  /* 0x0000541012137816 */ /* 0x000fc60000000013 */
[----:B------:R-:W-:Y:S02]  /*5c80*/  HMMA.16816.F32.BF16 R80, R8, R16, R80 ;  /* 0x000000100850723c */ /* 0x000fe40000041850 */
[--C-:B------:R-:W-:Y:S01]  /*5c90*/  HSET2.LE.AND R19, R19, R60.reuse, PT ;  /* 0x0000003c13137233 */ /* 0x100fe20003803000 */
[----:B------:R-:W-:Y:S04]  /*5ca0*/  MUFU.EX2 R138, R138 ;  /* 0x0000008a008a7308 */ /* 0x000fe80000000800 */
[C---:B------:R-:W-:Y:S01]  /*5cb0*/  LOP3.LUT R16, R170.reuse, 0xffff, RZ, 0xc0, !PT ;  /* 0x0000ffffaa107812 */ /* 0x040fe200078ec0ff */
[C---:B------:R-:W-:Y:S01]  /*5cc0*/  HMMA.16816.F32.BF16 R124, R28.reuse, R24, R124 ;  /* 0x000000181c7c723c */ /* 0x040fe2000004187c */
[----:B------:R-:W-:Y:S02]  /*5cd0*/  LOP3.LUT R17, R170, 0xff, RZ, 0xc0, !PT ;  /* 0x000000ffaa117812 */ /* 0x000fe400078ec0ff */
[----:B------:R-:W-:Y:S01]  /*5ce0*/  SHF.R.U32.HI R16, RZ, 0x8, R16 ;  /* 0x00000008ff107819 */ /* 0x000fe20000011610 */
[----:B------:R-:W-:Y:S03]  /*5cf0*/  MUFU.EX2 R223, R223 ;  /* 0x000000df00df7308 */ /* 0x000fe60000000800 */
[----:B------:R-:W-:Y:S01]  /*5d00*/  PRMT R17, R17, 0x5410, R16 ;  /* 0x0000541011117816 */ /* 0x000fe20000000010 */
[C---:B-----5:R-:W-:Y:S04]  /*5d10*/  HMMA.16816.F32.BF16 R92, R28.reuse, R12, R92 ;  /* 0x0000000c1c5c723c */ /* 0x060fe8000004185c */
[----:B------:R-:W-:Y:S01]  /*5d20*/  HSET2.LE.AND R17, R17, R60, PT ;  /* 0x0000003c11117233 */ /* 0x000fe20003803000 */
[----:B------:R-:W-:Y:S03]  /*5d30*/  MUFU.EX2 R66, R66 ;  /* 0x0000004200427308 */ /* 0x000fe60000000800 */
[C---:B------:R-:W-:Y:S05]  /*5d40*/  HMMA.16816.F32.BF16 R120, R28.reuse, R26, R120 ;  /* 0x0000001a1c78723c */ /* 0x040fea0000041878 */
[----:B------:R-:W-:Y:S03]  /*5d50*/  MUFU.EX2 R64, R64 ;  /* 0x0000004000407308 */ /* 0x000fe60000000800 */
[----:B------:R-:W-:Y:S05]  /*5d60*/  HMMA.16816.F32.BF16 R96, R28, R14, R96 ;  /* 0x0000000e1c60723c */ /* 0x000fea0000041860 */
[----:B------:R-:W5:Y:S02]  /*5d70*/  MUFU.EX2 R63, R142 ;  /* 0x0000008e003f7308 */ /* 0x000f640000000800 */
[----:B------:R-:W-:Y:S01]  /*5d80*/  LOP3.LUT R29, R168, 0xff, RZ, 0xc0, !PT ;  /* 0x000000ffa81d7812 */ /* 0x000fe200078ec0ff */
[----:B------:R-:W-:Y:S01]  /*5d90*/  HMMA.16816.F32.BF16 R104, R8, R12, R104 ;  /* 0x0000000c0868723c */ /* 0x000fe20000041868 */
[----:B------:R-:W-:-:S02]  /*5da0*/  SHF.R.U32.HI R31, RZ, 0x18, R170 ;  /* 0x00000018ff1f7819 */ /* 0x000fc400000116aa */
[----:B------:R-:W-:Y:S02]  /*5db0*/  PRMT R29, R29, 0x5410, R22 ;  /* 0x000054101d1d7816 */ /* 0x000fe40000000016 */
[----:B------:R-:W-:Y:S01]  /*5dc0*/  PRMT R31, R20, 0x5410, R31 ;  /* 0x00005410141f7816 */ /* 0x000fe2000000001f */
[----:B------:R-:W5:Y:S01]  /*5dd0*/  MUFU.EX2 R67, R67 ;  /* 0x0000004300437308 */ /* 0x000f620000000800 */
[----:B-1----:R-:W-:Y:S01]  /*5de0*/  F2FP.BF16.PACK_AB R12, R152, R155 ;  /* 0x0000009b980c723e */ /* 0x002fe200000010ff */
[--C-:B------:R-:W-:Y:S01]  /*5df0*/  HSET2.LE.AND R28, R29, R60.reuse, PT ;  /* 0x0000003c1d1c7233 */ /* 0x100fe20003803000 */
[----:B--2---:R-:W-:Y:S01]  /*5e00*/  F2FP.BF16.PACK_AB R13, R159, R148 ;  /* 0x000000949f0d723e */ /* 0x004fe200000010ff */
[----:B------:R-:W-:Y:S01]  /*5e10*/  HSET2.LE.AND R31, R31, R60, PT ;  /* 0x0000003c1f1f7233 */ /* 0x000fe20003803000 */
[----:B------:R-:W-:Y:S01]  /*5e20*/  LOP3.LUT R29, R19, R12, RZ, 0xc0, !PT ;  /* 0x0000000c131d7212 */ /* 0x000fe200078ec0ff */
[C---:B------:R-:W-:Y:S01]  /*5e30*/  HMMA.16816.F32.BF16 R128, R8.reuse, R24, R128 ;  /* 0x000000180880723c */ /* 0x040fe20000041880 */
[----:B---3--:R-:W-:Y:S01]  /*5e40*/  F2FP.BF16.PACK_AB R12, R211, R156 ;  /* 0x0000009cd30c723e */ /* 0x008fe200000010ff */
[----:B------:R-:W-:Y:S01]  /*5e50*/  LDSM.16.MT88.4 R20, [R186+0x7800] ;  /* 0x00780000ba14783b */ /* 0x000fe20000004200 */
[----:B----4-:R-:W-:Y:S01]  /*5e60*/  F2FP.BF16.PACK_AB R30, R158, R157 ;  /* 0x0000009d9e1e723e */ /* 0x010fe200000010ff */
[----:B------:R-:W-:Y:S01]  /*5e70*/  FADD.FTZ R148, R148, R143 ;  /* 0x0000008f94947221 */ /* 0x000fe20000010000 */
[----:B------:R-:W-:Y:S01]  /*5e80*/  LOP3.LUT R28, R28, R13, RZ, 0xc0, !PT ;  /* 0x0000000d1c1c7212 */ /* 0x000fe200078ec0ff */
[----:B------:R-:W-:Y:S01]  /*5e90*/  FADD.FTZ R155, R155, R32 ;  /* 0x000000209b9b7221 */ /* 0x000fe20000010000 */
[----:B------:R-:W-:Y:S01]  /*5ea0*/  LOP3.LUT R30, R17, R30, RZ, 0xc0, !PT ;  /* 0x0000001e111e7212 */ /* 0x000fe200078ec0ff */
[----:B------:R-:W-:Y:S01]  /*5eb0*/  HMMA.16816.F32.BF16 R116, R8, R26, R116 ;  /* 0x0000001a0874723c */ /* 0x000fe20000041874 */
[----:B------:R-:W-:Y:S01]  /*5ec0*/  LOP3.LUT R31, R31, R12, RZ, 0xc0, !PT ;  /* 0x0000000c1f1f7212 */ /* 0x000fe200078ec0ff */
[----:B------:R-:W1:Y:S01]  /*5ed0*/  LDSM.16.MT88.4 R24, [R188+0x7800] ;  /* 0x00780000bc18783b */ /* 0x000e620000004200 */
[----:B-----5:R-:W-:Y:S01]  /*5ee0*/  F2FP.BF16.PACK_AB R62, R63, R64 ;  /* 0x000000403f3e723e */ /* 0x020fe200000010ff */
[----:B------:R-:W-:-:S02]  /*5ef0*/  FADD.FTZ R148, R159, R148 ;  /* 0x000000949f947221 */ /* 0x000fc40000010000 */
[----:B------:R-:W2:Y:S01]  /*5f00*/  LDSM.16.MT88.4 R16, [R185+0x7800] ;  /* 0x00780000b910783b */ /* 0x000ea20000004200 */
[----:B------:R-:W-:Y:S01]  /*5f10*/  FADD.FTZ R155, R152, R155 ;  /* 0x0000009b989b7221 */ /* 0x000fe20000010000 */
[----:B------:R-:W-:Y:S01]  /*5f20*/  HMMA.16816.F32.BF16 R100, R8, R14, R100 ;  /* 0x0000000e0864723c */ /* 0x000fe20000041864 */
[----:B------:R-:W-:Y:S01]  /*5f30*/  FADD.FTZ R157, R157, R148 ;  /* 0x000000949d9d7221 */ /* 0x000fe20000010000 */
[----:B------:R-:W3:Y:S01]  /*5f40*/  LDSM.16.MT88.4 R12, [R184+0x7800] ;  /* 0x00780000b80c783b */ /* 0x000ee20000004200 */
[----:B------:R-:W-:Y:S02]  /*5f50*/  FADD.FTZ R156, R156, R155 ;  /* 0x0000009b9c9c7221 */ /* 0x000fe40000010000 */
[----:B------:R-:W-:Y:S02]  /*5f60*/  FADD.FTZ R213, R158, R157 ;  /* 0x0000009d9ed57221 */ /* 0x000fe40000010000 */
[----:B------:R-:W-:Y:S01]  /*5f70*/  LOP3.LUT R11, R166, 0xffff, RZ, 0xc0, !PT ;  /* 0x0000ffffa60b7812 */ /* 0x000fe200078ec0ff */
[----:B------:R-:W-:Y:S01]  /*5f80*/  FADD.FTZ R211, R211, R156 ;  /* 0x0000009cd3d37221 */ /* 0x000fe20000010000 */
[----:B------:R-:W-:-:S02]  /*5f90*/  SHF.R.U32.HI R10, RZ, 0x10, R166 ;  /* 0x00000010ff0a7819 */ /* 0x000fc400000116a6 */
[----:B------:R-:W-:Y:S02]  /*5fa0*/  LOP3.LUT R8, R166, 0xff, RZ, 0xc0, !PT ;  /* 0x000000ffa6087812 */ /* 0x000fe400078ec0ff */
[----:B------:R-:W-:Y:S02]  /*5fb0*/  SHF.R.U32.HI R9, RZ, 0x18, R166 ;  /* 0x00000018ff097819 */ /* 0x000fe400000116a6 */
[----:B------:R-:W-:Y:S02]  /*5fc0*/  SHF.R.U32.HI R11, RZ, 0x8, R11 ;  /* 0x00000008ff0b7819 */ /* 0x000fe4000001160b */
[----:B------:R-:W-:Y:S02]  /*5fd0*/  LOP3.LUT R10, R10, 0xff, RZ, 0xc0, !PT ;  /* 0x000000ff0a0a7812 */ /* 0x000fe400078ec0ff */
[----:B------:R-:W-:Y:S01]  /*5fe0*/  PRMT R11, R8, 0x5410, R11 ;  /* 0x00005410080b7816 */ /* 0x000fe2000000000b */
[----:B------:R-:W-:Y:S01]  /*5ff0*/  HSET2.LE.AND R8, R137, R60, PT ;  /* 0x0000003c89087233 */ /* 0x000fe20003803000 */
[----:B------:R-:W-:-:S02]  /*6000*/  PRMT R147, R10, 0x5410, R9 ;  /* 0x000054100a937816 */ /* 0x000fc40000000009 */
[----:B------:R-:W-:Y:S01]  /*6010*/  PRMT R9, R141, 0x5410, R172 ;  /* 0x000054108d097816 */ /* 0x000fe200000000ac */
[--C-:B------:R-:W-:Y:S01]  /*6020*/  HSET2.LE.AND R10, R11, R60.reuse, PT ;  /* 0x0000003c0b0a7233 */ /* 0x100fe20003803000 */
[----:B------:R-:W-:Y:S01]  /*6030*/  F2FP.BF16.PACK_AB R137, R223, R138 ;  /* 0x0000008adf89723e */ /* 0x000fe200000010ff */
[--C-:B------:R-:W-:Y:S01]  /*6040*/  HSET2.LE.AND R11, R147, R60.reuse, PT ;  /* 0x0000003c930b7233 */ /* 0x100fe20003803000 */
[----:B------:R-:W-:Y:S01]  /*6050*/  F2FP.BF16.PACK_AB R141, R146, R139 ;  /* 0x0000008b928d723e */ /* 0x000fe200000010ff */
[----:B------:R-:W-:Y:S01]  /*6060*/  HSET2.LE.AND R9, R9, R60, PT ;  /* 0x0000003c09097233 */ /* 0x000fe20003803000 */
[----:B------:R-:W-:Y:S01]  /*6070*/  F2FP.BF16.PACK_AB R60, R67, R66 ;  /* 0x00000042433c723e */ /* 0x000fe200000010ff */
[----:B------:R-:W-:Y:S01]  /*6080*/  FADD.FTZ R139, R139, R34 ;  /* 0x000000228b8b7221 */ /* 0x000fe20000010000 */
[----:B------:R-:W-:Y:S01]  /*6090*/  LOP3.LUT R10, R10, R137, RZ, 0xc0, !PT ;  /* 0x000000890a0a7212 */ /* 0x000fe200078ec0ff */
[----:B------:R-:W-:Y:S01]  /*60a0*/  FADD.FTZ R66, R66, R161 ;  /* 0x000000a142427221 */ /* 0x000fe20000010000 */
[----:B------:R-:W-:Y:S01]  /*60b0*/  LOP3.LUT R11, R11, R62, RZ, 0xc0, !PT ;  /* 0x0000003e0b0b7212 */ /* 0x000fe200078ec0ff */
[----:B------:R-:W-:Y:S01]  /*60c0*/  FADD.FTZ R139, R146, R139 ;  /* 0x0000008b928b7221 */ /* 0x000fe20000010000 */
[----:B------:R-:W-:Y:S01]  /*60d0*/  LOP3.LUT R8, R8, R141, RZ, 0xc0, !PT ;  /* 0x0000008d08087212 */ /* 0x000fe200078ec0ff */
[----:B------:R-:W-:Y:S01]  /*60e0*/  FADD.FTZ R67, R67, R66 ;  /* 0x0000004243437221 */ /* 0x000fe20000010000 */
[----:B------:R-:W-:Y:S01]  /*60f0*/  LOP3.LUT R9, R9, R60, RZ, 0xc0, !PT ;  /* 0x0000003c09097212 */ /* 0x000fe200078ec0ff */
[----:B------:R-:W-:Y:S01]  /*6100*/  FADD.FTZ R138, R138, R139 ;  /* 0x0000008b8a8a7221 */ /* 0x000fe20000010000 */
[----:B-1----:R-:W-:Y:S01]  /*6110*/  HMMA.16816.F32.BF16 R124, R28, R24, R124 ;  /* 0x000000181c7c723c */ /* 0x002fe2000004187c */
[----:B------:R-:W-:-:S02]  /*6120*/  FADD.FTZ R64, R64, R67 ;  /* 0x0000004340407221 */ /* 0x000fc40000010000 */
[----:B------:R-:W-:Y:S02]  /*6130*/  FADD.FTZ R223, R223, R138 ;  /* 0x0000008adfdf7221 */ /* 0x000fe40000010000 */
[----:B------:R-:W-:-:S03]  /*6140*/  FADD.FTZ R222, R63, R64 ;  /* 0x000000403fde7221 */ /* 0x000fc60000010000 */
[C---:B------:R-:W-:Y:S08]  /*6150*/  HMMA.16816.F32.BF16 R120, R28.reuse, R26, R120 ;  /* 0x0000001a1c78723c */ /* 0x040ff00000041878 */
[C---:B------:R-:W-:Y:S08]  /*6160*/  HMMA.16816.F32.BF16 R72, R28.reuse, R20, R72 ;  /* 0x000000141c48723c */ /* 0x040ff00000041848 */
[C---:B------:R-:W-:Y:S08]  /*6170*/  HMMA.16816.F32.BF16 R76, R28.reuse, R22, R76 ;  /* 0x000000161c4c723c */ /* 0x040ff0000004184c */
[C---:B--2---:R-:W-:Y:S08]  /*6180*/  HMMA.16816.F32.BF16 R84, R28.reuse, R16, R84 ;  /* 0x000000101c54723c */ /* 0x044ff00000041854 */
[C---:B------:R-:W-:Y:S08]  /*6190*/  HMMA.16816.F32.BF16 R108, R28.reuse, R18, R108 ;  /* 0x000000121c6c723c */ /* 0x040ff0000004186c */
[C---:B---3--:R-:W-:Y:S08]  /*61a0*/  HMMA.16816.F32.BF16 R92, R28.reuse, R12, R92 ;  /* 0x0000000c1c5c723c */ /* 0x048ff0000004185c */
        /* <DEDUP_REMOVED lines=9> */
[----:B------:R-:W-:Y:S05]  /*6240*/  @!UPT UIADD3 URZ, URZ, URZ, URZ ;  /* 0x0000003f3f3ff290 */ /* 0x000fea000fffe03f */
[----:B------:R-:W-:Y:S11]  /*6250*/  @!P1 BRA `(.L_x_542) ;  /* 0x00008d3000009947 */ /* 0x000ff60003800000 */
[----:B------:R-:W-:Y:S01]  /*6260*/  ISETP.GE.AND P0, PT, R218, c[0x0][0x220], PT ;  /* 0x00008800da007a0c */ /* 0x000fe20003f06270 */
[----:B------:R-:W-:-:S04]  /*6270*/  DEPBAR.LE SB0, 0x0 ;  /* 0x000080000000791a */ /* 0x000fc80000000000 */
[C---:B------:R-:W-:Y:S01]  /*6280*/  IADD3 R5, R207.reuse, -0x2, RZ ;  /* 0xfffffffecf057810 */ /* 0x040fe20007ffe0ff */
[----:B------:R-:W-:Y:S01]  /*6290*/  BAR.SYNC.DEFER_BLOCKING 0x0 ;  /* 0x0000000000007b1d */ /* 0x000fe20000010000 */
[----:B------:R-:W-:Y:S01]  /*62a0*/  IMAD.WIDE.U32 R136, R136, c[0x0][0x1a0], RZ ;  /* 0x0000680088887a25 */ /* 0x000fe200078e00ff */
[----:B------:R-:W-:Y:S02]  /*62b0*/  IADD3 R132, R207, -0x2, RZ ;  /* 0xfffffffecf847810 */ /* 0x000fe40007ffe0ff */
[----:B------:R-:W-:Y:S01]  /*62c0*/  SHF.R.S32.HI R3, RZ, 0x1f, R5 ;  /* 0x0000001fff037819 */ /* 0x000fe20000011405 */
[----:B------:R-:W-:Y:S02]  /*62d0*/  IMAD R2, R198, R5, RZ ;  /* 0x00000005c6027224 */ /* 0x000fe400078e02ff */
[----:B------:R-:W-:-:S04]  /*62e0*/  IMAD.WIDE.U32 R8, R5, R199, R236 ;  /* 0x000000c705087225 */ /* 0x000fc800078e00ec */
[----:B------:R-:W-:Y:S01]  /*62f0*/  IMAD.MOV.U32 R0, RZ, RZ, c[0x0][0x1a4] ;  /* 0x00006900ff007624 */ /* 0x000fe200078e00ff */
[----:B------:R-:W-:Y:S01]  /*6300*/  @!P0 IADD3 R4, P1, R201, R8, RZ ;  /* 0x00000008c9048210 */ /* 0x000fe20007f3e0ff */
[----:B------:R-:W-:Y:S01]  /*6310*/  IMAD R2, R3, R199, R2 ;  /* 0x000000c703027224 */ /* 0x000fe200078e0202 */
[----:B------:R-:W-:Y:S01]  /*6320*/  @!P0 IADD3 R6, P2, R8, R136, RZ ;  /* 0x0000008808068210 */ /* 0x000fe20007f5e0ff */
[----:B------:R-:W-:Y:S01]  /*6330*/  IMAD.SHL.U32 R5, R0, 0x20, RZ ;  /* 0x0000002000057824 */ /* 0x000fe200078e00ff */
[----:B------:R-:W-:Y:S01]  /*6340*/  @!P0 LEA R14, P3, R8, c[0x0][0x170], 0x1 ;  /* 0x00005c00080e8a11 */ /* 0x000fe200078608ff */
[----:B------:R-:W-:Y:S02]  /*6350*/  IMAD.IADD R9, R9, 0x1, R2 ;  /* 0x0000000109097824 */ /* 0x000fe400078e0202 */
[----:B------:R-:W-:Y:S02]  /*6360*/  @!P0 IMAD.MOV.U32 R2, RZ, RZ, 0x30 ;  /* 0x00000030ff028424 */ /* 0x000fe400078e00ff */
[----:B------:R-:W-:Y:S01]  /*6370*/  @!P0 IMAD.X R3, R200, 0x1, R9, P1 ;  /* 0x00000001c8038824 */ /* 0x000fe200008e0609 */
[----:B------:R-:W-:Y:S01]  /*6380*/  @!P0 IADD3.X R5, R9, R137, R5, P2, !PT ;  /* 0x0000008909058210 */ /* 0x000fe200017fe405 */
[----:B------:R-:W-:Y:S01]  /*6390*/  @!P0 IMAD R0, R0, 0x30, RZ ;  /* 0x0000003000008824 */ /* 0x000fe200078e02ff */
[----:B------:R-:W-:Y:S01]  /*63a0*/  @!P0 LEA R12, P2, R4, c[0x0][0x170], 0x1 ;  /* 0x00005c00040c8a11 */ /* 0x000fe200078408ff */
[----:B------:R-:W-:Y:S01]  /*63b0*/  @P0 STS.128 [R205+0x6000], RZ ;  /* 0x006000ffcd000388 */ /* 0x000fe20000000c00 */
[----:B------:R-:W-:-:S02]  /*63c0*/  @!P0 LEA R10, P1, R6, c[0x0][0x170], 0x1 ;  /* 0x00005c00060a8a11 */ /* 0x000fc400078208ff */
[----:B------:R-:W-:Y:S01]  /*63d0*/  @!P0 LEA.HI.X R13, R4, c[0x0][0x174], R3, 0x1, P2 ;  /* 0x00005d00040d8a11 */ /* 0x000fe200010f0c03 */
[----:B------:R-:W-:Y:S01]  /*63e0*/  @!P0 IMAD.WIDE.U32 R2, R2, c[0x0][0x1a0], R8 ;  /* 0x0000680002028a25 */ /* 0x000fe200078e0008 */
[----:B------:R-:W-:Y:S02]  /*63f0*/  @!P0 LEA.HI.X R15, R8, c[0x0][0x174], R9, 0x1, P3 ;  /* 0x00005d00080f8a11 */ /* 0x000fe400018f0c09 */
[----:B------:R-:W-:Y:S01]  /*6400*/  @!P0 LEA.HI.X R11, R6, c[0x0][0x174], R5, 0x1, P1 ;  /* 0x00005d00060b8a11 */ /* 0x000fe200008f0c05 */
[----:B------:R-:W-:Y:S01]  /*6410*/  @!P0 IMAD.IADD R0, R0, 0x1, R3 ;  /* 0x0000000100008824 */ /* 0x000fe200078e0203 */
[C---:B------:R-:W-:Y:S01]  /*6420*/  @!P0 LEA R4, P1, R2.reuse, c[0x0][0x170], 0x1 ;  /* 0x00005c0002048a11 */ /* 0x040fe200078208ff */
[----:B------:R-:W-:Y:S01]  /*6430*/  @!PT LDS RZ, [RZ] ;  /* 0x00000000fffff984 */ /* 0x000fe20000000800 */
[----:B------:R-:W-:Y:S01]  /*6440*/  @!PT LDS RZ, [RZ] ;  /* 0x00000000fffff984 */ /* 0x000fe20000000800 */
[----:B------:R-:W-:Y:S01]  /*6450*/  @!PT LDS RZ, [RZ] ;  /* 0x00000000fffff984 */ /* 0x000fe20000000800 */
[----:B------:R1:W-:Y:S03]  /*6460*/  @!P0 LDGSTS.E.BYPASS.LTC128B.128 [R205+0x6000], [R14.64] ;  /* 0x060000000ecd8fae */ /* 0x0003e6000b901d54 */
[----:B------:R-:W-:Y:S01]  /*6470*/  @!P0 LEA.HI.X R5, R2, c[0x0][0x174], R0, 0x1, P1 ;  /* 0x00005d0002058a11 */ /* 0x000fe200008f0c00 */
[----:B------:R-:W-:Y:S01]  /*6480*/  @P0 STS.128 [R205+0x6800], RZ ;  /* 0x006800ffcd000388 */ /* 0x000fe20000000c00 */
[----:B------:R-:W-:-:S03]  /*6490*/  IMAD R2, R132, 0x40, R239 ;  /* 0x0000004084027824 */ /* 0x000fc600078e02ef */
[----:B------:R-:W-:Y:S01]  /*64a0*/  @!PT LDS RZ, [RZ] ;  /* 0x00000000fffff984 */ /* 0x000fe20000000800 */
[----:B------:R-:W-:Y:S01]  /*64b0*/  @!PT LDS RZ, [RZ] ;  /* 0x00000000fffff984 */ /* 0x000fe20000000800 */
[----:B------:R-:W-:Y:S01]  /*64c0*/  @!PT LDS RZ, [RZ] ;  /* 0x00000000fffff984 */ /* 0x000fe20000000800 */
[----:B------:R1:W-:Y:S02]  /*64d0*/  @!P0 LDGSTS.E.BYPASS.LTC128B.128 [R205+0x6800], [R12.64] ;  /* 0x068000000ccd8fae */ /* 0x0003e4000b901d54 */
[C---:B------:R-:W-:Y:S02]  /*64e0*/  IADD3 R0, R2.reuse, 0x9, RZ ;  /* 0x0000000902007810 */ /* 0x040fe40007ffe0ff */
[----:B------:R-:W-:Y:S01]  /*64f0*/  @P0 STS.128 [R205+0x7000], RZ ;  /* 0x007000ffcd000388 */ /* 0x000fe20000000c00 */
[----:B------:R-:W-:Y:S02]  /*6500*/  IADD3 R6, R2, 0x10, RZ ;  /* 0x0000001002067810 */ /* 0x000fe40007ffe0ff */
[C---:B------:R-:W-:Y:S01]  /*6510*/  ISETP.GE.AND P3, PT, R0.reuse, R238, PT ;  /* 0x000000ee0000720c */ /* 0x040fe20003f66270 */
[----:B------:R-:W-:Y:S01]  /*6520*/  @!PT LDS RZ, [RZ] ;  /* 0x00000000fffff984 */ /* 0x000fe20000000800 */
[----:B------:R-:W-:Y:S01]  /*6530*/  @!PT LDS RZ, [RZ] ;  /* 0x00000000fffff984 */ /* 0x000fe20000000800 */
[----:B------:R-:W-:Y:S01]  /*6540*/  @!PT LDS RZ, [RZ] ;  /* 0x00000000fffff984 */ /* 0x000fe20000000800 */
[----:B------:R2:W-:Y:S01]  /*6550*/  @!P0 LDGSTS.E.BYPASS.LTC128B.128 [R205+0x7000], [R10.64] ;  /* 0x070000000acd8fae */ /* 0x0005e2000b901d54 */
[----:B------:R-:W-:-:S03]  /*6560*/  ISETP.GE.AND P6, PT, R0, R233, PT ;  /* 0x000000e90000720c */ /* 0x000fc60003fc6270 */
[----:B------:R-:W-:Y:S04]  /*6570*/  @P0 STS.128 [R205+0x7800], RZ ;  /* 0x007800ffcd000388 */ /* 0x000fe80000000c00 */
[----:B------:R-:W-:Y:S01]  /*6580*/  @!PT LDS RZ, [RZ] ;  /* 0x00000000fffff984 */ /* 0x000fe20000000800 */
[----:B------:R-:W-:Y:S01]  /*6590*/  @!PT LDS RZ, [RZ] ;  /* 0x00000000fffff984 */ /* 0x000fe20000000800 */
[----:B------:R-:W-:Y:S01]  /*65a0*/  @!PT LDS RZ, [RZ] ;  /* 0x00000000fffff984 */ /* 0x000fe20000000800 */
[----:B------:R3:W-:Y:S04]  /*65b0*/  @!P0 LDGSTS.E.BYPASS.LTC128B.128 [R205+0x7800], [R4.64] ;  /* 0x0780000004cd8fae */ /* 0x0007e8000b901d54 */
[----:B------:R-:W-:Y:S04]  /*65c0*/  LDSM.16.M88.4 R28, [R194] ;  /* 0x00000000c21c783b */ /* 0x000fe80000000200 */
[----:B------:R-:W4:Y:S04]  /*65d0*/  LDSM.16.M88.4 R144, [R193+0x4000] ;  /* 0x00400000c190783b */ /* 0x000f280000000200 */
[----:B------:R-:W5:Y:S04]  /*65e0*/  LDSM.16.M88.4 R32, [R194+0x2000] ;  /* 0x00200000c220783b */ /* 0x000f680000000200 */
[----:B------:R-:W2:Y:S04]  /*65f0*/  LDSM.16.M88.4 R44, [R193+0x5000] ;  /* 0x00500000c12c783b */ /* 0x000ea80000000200 */
[----:B------:R-:W2:Y:S04]  /*6600*/  LDSM.16.M88.4 R60, [R193+0x4800] ;  /* 0x00480000c13c783b */ /* 0x000ea80000000200 */
[----:B------:R-:W2:Y:S01]  /*6610*/  LDSM.16.M88.4 R160, [R193+0x5800] ;  /* 0x00580000c1a0783b */ /* 0x000ea20000000200 */
[----:B---3--:R-:W-:-:S03]  /*6620*/  IADD3 R4, R2, 0x8, RZ ;  /* 0x0000000802047810 */ /* 0x008fc60007ffe0ff */
[----:B------:R-:W-:Y:S01]  /*6630*/  LDSM.16.M88.4 R24, [R187+0x4000] ;  /* 0x00400000bb18783b */ /* 0x000fe20000000200 */
[----:B------:R-:W-:-:S03]  /*6640*/  ISETP.GE.AND P1, PT, R4, R238, PT ;  /* 0x000000ee0400720c */ /* 0x000fc60003f26270 */
[----:B-1----:R-:W1:Y:S01]  /*6650*/  LDSM.16.M88.4 R12, [R192] ;  /* 0x00000000c00c783b */ /* 0x002e620000000200 */
[C---:B------:R-:W-:Y:S02]  /*6660*/  ISETP.GE.AND P2, PT, R4.reuse, R233, PT ;  /* 0x000000e90400720c */ /* 0x040fe40003f46270 */
[C---:B------:R-:W-:Y:S01]  /*6670*/  ISETP.GE.AND P5, PT, R4.reuse, R231, PT ;  /* 0x000000e70400720c */ /* 0x040fe20003fa6270 */
[----:B------:R-:W3:Y:S01]  /*6680*/  LDSM.16.M88.4 R156, [R192+0x2000] ;  /* 0x00200000c09c783b */ /* 0x000ee20000000200 */
[----:B------:R-:W-:-:S03]  /*6690*/  ISETP.GE.AND P4, PT, R4, R209, PT ;  /* 0x000000d10400720c */ /* 0x000fc60003f86270 */
[----:B------:R-:W-:Y:S04]  /*66a0*/  LDSM.16.M88.4 R20, [R187+0x4800] ;  /* 0x00480000bb14783b */ /* 0x000fe80000000200 */
[----:B------:R-:W1:Y:S04]  /*66b0*/  LDSM.16.M88.4 R16, [R187+0x5000] ;  /* 0x00500000bb10783b */ /* 0x000e680000000200 */
[----:B------:R-:W1:Y:S01]  /*66c0*/  LDSM.16.M88.4 R224, [R187+0x5800] ;  /* 0x00580000bbe0783b */ /* 0x000e620000000200 */
[-C--:B----4-:R-:W-:Y:S03]  /*66d0*/  HMMA.16816.F32.BF16 R152, R28, R144.reuse, RZ ;  /* 0x000000901c98723c */ /* 0x090fe600000418ff */
[----:B------:R-:W-:Y:S04]  /*66e0*/  LDSM.16.M88.4 R168, [R190] ;  /* 0x00000000bea8783b */ /* 0x000fe80000000200 */
[----:B------:R-:W4:Y:S01]  /*66f0*/  LDSM.16.M88.4 R176, [R191] ;  /* 0x00000000bfb0783b */ /* 0x000f220000000200 */
[C---:B-----5:R-:W-:Y:S03]  /*6700*/  HMMA.16816.F32.BF16 R148, R32.reuse, R144, RZ ;  /* 0x000000902094723c */ /* 0x060fe600000418ff */
[----:B------:R-:W5:Y:S04]  /*6710*/  LDSM.16.M88.4 R172, [R191+0x2000] ;  /* 0x00200000bfac783b */ /* 0x000f680000000200 */
[----:B------:R-:W1:Y:S01]  /*6720*/  LDSM.16.M88.4 R164, [R183] ;  /* 0x00000000b7a4783b */ /* 0x000e620000000200 */
[-C--:B--2---:R-:W-:Y:S03]  /*6730*/  HMMA.16816.F32.BF16 R8, R32, R146.reuse, RZ ;  /* 0x000000922008723c */ /* 0x084fe600000418ff */
[----:B------:R-:W0:Y:S05]  /*6740*/  LDGDEPBAR ;  /* 0x00000000000079af */ /* 0x000e2a0000000000 */
[----:B------:R-:W-:Y:S08]  /*6750*/  HMMA.16816.F32.BF16 R144, R28, R146, RZ ;  /* 0x000000921c90723c */ /* 0x000ff000000418ff */
[C---:B------:R-:W-:Y:S08]  /*6760*/  HMMA.16816.F32.BF16 R52, R32.reuse, R44, RZ ;  /* 0x0000002c2034723c */ /* 0x040ff000000418ff */
[----:B------:R-:W-:Y:S08]  /*6770*/  HMMA.16816.F32.BF16 R48, R32, R46, RZ ;  /* 0x0000002e2030723c */ /* 0x000ff000000418ff */
[C---:B------:R-:W-:Y:S08]  /*6780*/  HMMA.16816.F32.BF16 R56, R28.reuse, R44, RZ ;  /* 0x0000002c1c38723c */ /* 0x040ff000000418ff */
[C---:B------:R-:W-:Y:S08]  /*6790*/  HMMA.16816.F32.BF16 R140, R28.reuse, R60, RZ ;  /* 0x0000003c1c8c723c */ /* 0x040ff000000418ff */
[----:B------:R-:W-:Y:S08]  /*67a0*/  HMMA.16816.F32.BF16 R44, R28, R46, RZ ;  /* 0x0000002e1c2c723c */ /* 0x000ff000000418ff */
[C---:B------:R-:W-:Y:S08]  /*67b0*/  HMMA.16816.F32.BF16 R136, R32.reuse, R60, RZ ;  /* 0x0000003c2088723c */ /* 0x040ff000000418ff */
[-C--:B------:R-:W-:Y:S08]  /*67c0*/  HMMA.16816.F32.BF16 R64, R32, R62.reuse, RZ ;  /* 0x0000003e2040723c */ /* 0x080ff000000418ff */
[C---:B------:R-:W-:Y:S08]  /*67d0*/  HMMA.16816.F32.BF16 R60, R28.reuse, R62, RZ ;  /* 0x0000003e1c3c723c */ /* 0x040ff000000418ff */
[C---:B------:R-:W-:Y:S08]  /*67e0*/  HMMA.16816.F32.BF16 R40, R28.reuse, R160, RZ ;  /* 0x000000a01c28723c */ /* 0x040ff000000418ff */
[----:B------:R-:W-:Y:S08]  /*67f0*/  HMMA.16816.F32.BF16 R28, R28, R162, RZ ;  /* 0x000000a21c1c723c */ /* 0x000ff000000418ff */
[----:B------:R-:W-:Y:S08]  /*6800*/  HMMA.16816.F32.BF16 R36, R32, R160, RZ ;  /* 0x000000a02024723c */ /* 0x000ff000000418ff */
[----:B-1----:R-:W-:Y:S08]  /*6810*/  HMMA.16816.F32.BF16 R144, R12, R26, R144 ;  /* 0x0000001a0c90723c */ /* 0x002ff00000041890 */
[----:B------:R-:W-:Y:S01]  /*6820*/  HMMA.16816.F32.BF16 R32, R32, R162, RZ ;  /* 0x000000a22020723c */ /* 0x000fe200000418ff */
[----:B------:R-:W-:Y:S07]  /*6830*/  LDSM.16.M88.4 R160, [R182] ;  /* 0x00000000b6a0783b */ /* 0x000fee0000000200 */
[C---:B---3--:R-:W-:Y:S08]  /*6840*/  HMMA.16816.F32.BF16 R8, R156.reuse, R26, R8 ;  /* 0x0000001a9c08723c */ /* 0x048ff00000041808 */
[C---:B------:R-:W-:Y:S08]  /*6850*/  HMMA.16816.F32.BF16 R148, R156.reuse, R24, R148 ;  /* 0x000000189c94723c */ /* 0x040ff00000041894 */
[C---:B------:R-:W-:Y:S08]  /*6860*/  HMMA.16816.F32.BF16 R52, R156.reuse, R16, R52 ;  /* 0x000000109c34723c */ /* 0x040ff00000041834 */
[----:B------:R-:W-:Y:S08]  /*6870*/  HMMA.16816.F32.BF16 R48, R156, R18, R48 ;  /* 0x000000129c30723c */ /* 0x000ff00000041830 */
[C---:B------:R-:W-:Y:S01]  /*6880*/  HMMA.16816.F32.BF16 R152, R12.reuse, R24, R152 ;  /* 0x000000180c98723c */ /* 0x040fe20000041898 */
[----:B------:R-:W-:Y:S07]  /*6890*/  LDSM.16.M88.4 R24, [R189] ;  /* 0x00000000bd18783b */ /* 0x000fee0000000200 */
[C---:B------:R-:W-:Y:S08]  /*68a0*/  HMMA.16816.F32.BF16 R140, R12.reuse, R20, R140 ;  /* 0x000000140c8c723c */ /* 0x040ff0000004188c */
[C---:B------:R-:W-:Y:S08]  /*68b0*/  HMMA.16816.F32.BF16 R56, R12.reuse, R16, R56 ;  /* 0x000000100c38723c */ /* 0x040ff00000041838 */
[----:B------:R-:W-:Y:S01]  /*68c0*/  HMMA.16816.F32.BF16 R44, R12, R18, R44 ;  /* 0x000000120c2c723c */ /* 0x000fe2000004182c */
[----:B------:R-:W1:Y:S07]  /*68d0*/  LDSM.16.M88.4 R16, [R180] ;  /* 0x00000000b410783b */ /* 0x000e6e0000000200 */
[C---:B------:R-:W-:Y:S08]  /*68e0*/  HMMA.16816.F32.BF16 R136, R156.reuse, R20, R136 ;  /* 0x000000149c88723c */ /* 0x040ff00000041888 */
[-C--:B------:R-:W-:Y:S08]  /*68f0*/  HMMA.16816.F32.BF16 R64, R156, R22.reuse, R64 ;  /* 0x000000169c40723c */ /* 0x080ff00000041840 */
[C---:B------:R-:W-:Y:S01]  /*6900*/  HMMA.16816.F32.BF16 R60, R12.reuse, R22, R60 ;  /* 0x000000160c3c723c */ /* 0x040fe2000004183c */
[----:B------:R-:W2:Y:S07]  /*6910*/  LDSM.16.M88.4 R20, [R189+0x2000] ;  /* 0x00200000bd14783b */ /* 0x000eae0000000200 */
[C---:B------:R-:W-:Y:S08]  /*6920*/  HMMA.16816.F32.BF16 R40, R12.reuse, R224, R40 ;  /* 0x000000e00c28723c */ /* 0x040ff00000041828 */
[----:B------:R-:W-:Y:S01]  /*6930*/  HMMA.16816.F32.BF16 R28, R12, R226, R28 ;  /* 0x000000e20c1c723c */ /* 0x000fe2000004181c */
[----:B------:R-:W3:Y:S07]  /*6940*/  LDSM.16.M88.4 R12, [R180+0x800] ;  /* 0x00080000b40c783b */ /* 0x000eee0000000200 */
[----:B----4-:R-:W-:Y:S08]  /*6950*/  HMMA.16816.F32.BF16 R144, R176, R170, R144 ;  /* 0x000000aab090723c */ /* 0x010ff00000041890 */
[C---:B------:R-:W-:Y:S08]  /*6960*/  HMMA.16816.F32.BF16 R36, R156.reuse, R224, R36 ;  /* 0x000000e09c24723c */ /* 0x040ff00000041824 */
[----:B------:R-:W-:Y:S01]  /*6970*/  HMMA.16816.F32.BF16 R32, R156, R226, R32 ;  /* 0x000000e29c20723c */ /* 0x000fe20000041820 */
[----:B------:R-:W4:Y:S07]  /*6980*/  LDSM.16.M88.4 R156, [R181] ;  /* 0x00000000b59c783b */ /* 0x000f2e0000000200 */
[----:B-----5:R-:W-:Y:S08]  /*6990*/  HMMA.16816.F32.BF16 R8, R172, R170, R8 ;  /* 0x000000aaac08723c */ /* 0x020ff00000041808 */
[-C--:B------:R-:W-:Y:S08]  /*69a0*/  HMMA.16816.F32.BF16 R140, R176, R164.reuse, R140 ;  /* 0x000000a4b08c723c */ /* 0x080ff0000004188c */
[----:B------:R-:W-:Y:S08]  /*69b0*/  HMMA.16816.F32.BF16 R136, R172, R164, R136 ;  /* 0x000000a4ac88723c */ /* 0x000ff00000041888 */
[-C--:B-1----:R-:W-:Y:S08]  /*69c0*/  HMMA.16816.F32.BF16 R144, R24, R18.reuse, R144 ;  /* 0x000000121890723c */ /* 0x082ff00000041890 */
[----:B--2---:R-:W-:Y:S07]  /*69d0*/  HMMA.16816.F32.BF16 R8, R20, R18, R8 ;  /* 0x000000121408723c */ /* 0x004fee0000041808 */
[----:B------:R-:W-:Y:S01]  /*69e0*/  IADD3 R18, R2, 0x19, RZ ;  /* 0x0000001902127810 */ /* 0x000fe20007ffe0ff */
[-C--:B---3--:R-:W-:Y:S08]  /*69f0*/  HMMA.16816.F32.BF16 R140, R24, R12.reuse, R140 ;  /* 0x0000000c188c723c */ /* 0x088ff0000004188c */
[----:B------:R-:W-:Y:S01]  /*6a00*/  HMMA.16816.F32.BF16 R136, R20, R12, R136 ;  /* 0x0000000c1488723c */ /* 0x000fe20000041888 */
[----:B------:R-:W-:-:S02]  /*6a10*/  FSEL R252, R146, -INF , !P2 ;  /* 0xff80000092fc7808 */ /* 0x000fc40005000000 */
[----:B------:R-:W-:Y:S02]  /*6a20*/  ISETP.GE.AND P2, PT, R0, R209, PT ;  /* 0x000000d10000720c */ /* 0x000fe40003f46270 */
[----:B------:R-:W-:Y:S02]  /*6a30*/  FSEL R165, R145, -INF , !P3 ;  /* 0xff80000091a57808 */ /* 0x000fe40005800000 */
[----:B------:R-:W-:Y:S01]  /*6a40*/  ISETP.GE.AND P3, PT, R6, R231, PT ;  /* 0x000000e70600720c */ /* 0x000fe20003f66270 */
[----:B----4-:R-:W-:Y:S01]  /*6a50*/  HMMA.16816.F32.BF16 R36, R172, R156, R36 ;  /* 0x0000009cac24723c */ /* 0x010fe20000041824 */
[----:B------:R-:W-:Y:S02]  /*6a60*/  FSEL R4, R10, -INF , !P4 ;  /* 0xff8000000a047808 */ /* 0x000fe40006000000 */
[----:B------:R-:W-:-:S05]  /*6a70*/  ISETP.GE.AND P4, PT, R6, R233, PT ;  /* 0x000000e90600720c */ /* 0x000fca0003f86270 */
[----:B------:R-:W-:Y:S01]  /*6a80*/  HMMA.16816.F32.BF16 R32, R172, R158, R32 ;  /* 0x0000009eac20723c */ /* 0x000fe20000041820 */
[----:B------:R-:W-:-:S07]  /*6a90*/  FSEL R142, R142, -INF , !P4 ;  /* 0xff8000008e8e7808 */ /* 0x000fce0006000000 */
[----:B------:R-:W-:Y:S01]  /*6aa0*/  HMMA.16816.F32.BF16 R40, R176, R156, R40 ;  /* 0x0000009cb028723c */ /* 0x000fe20000041828 */
[----:B------:R-:W-:-:S07]  /*6ab0*/  FSEL R246, R136, -INF , !P3 ;  /* 0xff80000088f67808 */ /* 0x000fce0005800000 */
[----:B------:R-:W-:Y:S01]  /*6ac0*/  HMMA.16816.F32.BF16 R28, R176, R158, R28 ;  /* 0x0000009eb01c723c */ /* 0x000fe2000004181c */
[----:B------:R-:W1:Y:S07]  /*6ad0*/  LDSM.16.M88.4 R156, [R180+0x1000] ;  /* 0x00100000b49c783b */ /* 0x000e6e0000000200 */
[-C--:B------:R-:W-:Y:S08]  /*6ae0*/  HMMA.16816.F32.BF16 R52, R172, R160.reuse, R52 ;  /* 0x000000a0ac34723c */ /* 0x080ff00000041834 */
[C---:B------:R-:W-:Y:S07]  /*6af0*/  HMMA.16816.F32.BF16 R56, R176.reuse, R160, R56 ;  /* 0x000000a0b038723c */ /* 0x040fee0000041838 */
[----:B------:R-:W-:Y:S01]  /*6b00*/  FSEL R161, R144, -INF , !P1 ;  /* 0xff80000090a17808 */ /* 0x000fe20004800000 */
[----:B------:R-:W-:Y:S01]  /*6b10*/  HMMA.16816.F32.BF16 R60, R176, R166, R60 ;  /* 0x000000a6b03c723c */ /* 0x000fe2000004183c */
[----:B------:R-:W-:-:S02]  /*6b20*/  ISETP.GE.AND P1, PT, R0, R231, PT ;  /* 0x000000e70000720c */ /* 0x000fc40003f26270 */
[----:B------:R-:W-:Y:S02]  /*6b30*/  FSEL R0, R8, -INF , !P5 ;  /* 0xff80000008007808 */ /* 0x000fe40006800000 */
[----:B------:R-:W-:Y:S02]  /*6b40*/  ISETP.GE.AND P5, PT, R6, R238, PT ;  /* 0x000000ee0600720c */ /* 0x000fe40003fa6270 */
[----:B------:R-:W-:Y:S01]  /*6b50*/  IADD3 R8, R2, 0x11, RZ ;  /* 0x0000001102087810 */ /* 0x000fe20007ffe0ff */
[----:B------:R-:W-:Y:S01]  /*6b60*/  HMMA.16816.F32.BF16 R64, R172, R166, R64 ;  /* 0x000000a6ac40723c */ /* 0x000fe20000041840 */
[----:B------:R-:W-:Y:S02]  /*6b70*/  FSEL R12, R9, -INF , !P1 ;  /* 0xff800000090c7808 */ /* 0x000fe40004800000 */
[----:B------:R-:W-:Y:S02]  /*6b80*/  ISETP.GE.AND P1, PT, R6, R209, PT ;  /* 0x000000d10600720c */ /* 0x000fe40003f26270 */
[----:B------:R-:W-:-:S02]  /*6b90*/  FSEL R6, R11, -INF , !P2 ;  /* 0xff8000000b067808 */ /* 0x000fc40005000000 */
[----:B------:R-:W-:Y:S01]  /*6ba0*/  FSEL R145, R140, -INF , !P5 ;  /* 0xff8000008c917808 */ /* 0x000fe20006800000 */
[-C--:B------:R-:W-:Y:S01]  /*6bb0*/  HMMA.16816.F32.BF16 R48, R172, R162.reuse, R48 ;  /* 0x000000a2ac30723c */ /* 0x080fe20000041830 */
[C---:B------:R-:W-:Y:S02]  /*6bc0*/  ISETP.GE.AND P2, PT, R8.reuse, R233, PT ;  /* 0x000000e90800720c */ /* 0x040fe40003f46270 */
[C---:B------:R-:W-:Y:S02]  /*6bd0*/  ISETP.GE.AND P5, PT, R8.reuse, R231, PT ;  /* 0x000000e70800720c */ /* 0x040fe40003fa6270 */
[----:B------:R-:W-:Y:S02]  /*6be0*/  ISETP.GE.AND P4, PT, R8, R209, PT ;  /* 0x000000d10800720c */ /* 0x000fe40003f86270 */
[----:B------:R-:W-:Y:S01]  /*6bf0*/  FSEL R143, R143, -INF , !P2 ;  /* 0xff8000008f8f7808 */ /* 0x000fe20005000000 */
[----:B------:R-:W-:Y:S01]  /*6c00*/  HMMA.16816.F32.BF16 R44, R176, R162, R44 ;  /* 0x000000a2b02c723c */ /* 0x000fe2000004182c */
[----:B------:R-:W-:-:S02]  /*6c10*/  FSEL R170, R138, -INF , !P1 ;  /* 0xff8000008aaa7808 */ /* 0x000fc40004800000 */
[----:B------:R-:W-:Y:S02]  /*6c20*/  FSEL R224, R137, -INF , !P5 ;  /* 0xff80000089e07808 */ /* 0x000fe40006800000 */
[----:B------:R-:W-:Y:S02]  /*6c30*/  ISETP.GE.AND P5, PT, R18, R233, PT ;  /* 0x000000e91200720c */ /* 0x000fe40003fa6270 */
[----:B------:R-:W-:Y:S01]  /*6c40*/  FSEL R163, R147, -INF , !P6 ;  /* 0xff80000093a37808 */ /* 0x000fe20007000000 */
[----:B------:R-:W-:Y:S01]  /*6c50*/  HMMA.16816.F32.BF16 R60, R24, R14, R60 ;  /* 0x0000000e183c723c */ /* 0x000fe2000004183c */
[----:B------:R-:W-:Y:S02]  /*6c60*/  ISETP.GE.AND P6, PT, R8, R238, PT ;  /* 0x000000ee0800720c */ /* 0x000fe40003fc6270 */
[----:B------:R-:W-:Y:S02]  /*6c70*/  IADD3 R8, R2, 0x18, RZ ;  /* 0x0000001802087810 */ /* 0x000fe40007ffe0ff */
[----:B------:R-:W-:-:S02]  /*6c80*/  FSEL R141, R141, -INF , !P6 ;  /* 0xff8000008d8d7808 */ /* 0x000fc40007000000 */
[C---:B------:R-:W-:Y:S01]  /*6c90*/  ISETP.GE.AND P2, PT, R8.reuse, R238, PT ;  /* 0x000000ee0800720c */ /* 0x040fe20003f46270 */
[----:B------:R-:W-:Y:S01]  /*6ca0*/  HMMA.16816.F32.BF16 R148, R172, R168, R148 ;  /* 0x000000a8ac94723c */ /* 0x000fe20000041894 */
[C---:B------:R-:W-:Y:S02]  /*6cb0*/  ISETP.GE.AND P3, PT, R8.reuse, R233, PT ;  /* 0x000000e90800720c */ /* 0x040fe40003f66270 */
[C---:B------:R-:W-:Y:S02]  /*6cc0*/  ISETP.GE.AND P6, PT, R8.reuse, R231, PT ;  /* 0x000000e70800720c */ /* 0x040fe40003fc6270 */
[----:B------:R-:W-:Y:S02]  /*6cd0*/  ISETP.GE.AND P1, PT, R8, R209, PT ;  /* 0x000000d10800720c */ /* 0x000fe40003f26270 */
[----:B------:R-:W2:Y:S01]  /*6ce0*/  LDSM.16.M88.4 R8, [R180+0x1800] ;  /* 0x00180000b408783b */ /* 0x000ea20000000200 */
[----:B------:R-:W-:Y:S01]  /*6cf0*/  HMMA.16816.F32.BF16 R64, R20, R14, R64 ;  /* 0x0000000e1440723c */ /* 0x000fe20000041840 */
[----:B------:R-:W-:-:S06]  /*6d00*/  DEPBAR.LE SB0, 0x0 ;  /* 0x000080000000791a */ /* 0x000fcc0000000000 */
[----:B------:R-:W-:Y:S01]  /*6d10*/  IADD3 R14, R2, 0x20, RZ ;  /* 0x00000020020e7810 */ /* 0x000fe20007ffe0ff */
[----:B-1----:R-:W-:Y:S01]  /*6d20*/  HMMA.16816.F32.BF16 R56, R24, R156, R56 ;  /* 0x0000009c1838723c */ /* 0x002fe20000041838 */
[----:B------:R-:W-:-:S07]  /*6d30*/  FSEL R160, R63, -INF , !P5 ;  /* 0xff8000003fa07808 */ /* 0x000fce0006800000 */
[----:B------:R-:W-:Y:S07]  /*6d40*/  HMMA.16816.F32.BF16 R52, R20, R156, R52 ;  /* 0x0000009c1434723c */ /* 0x000fee0000041834 */
[----:B------:R-:W-:Y:S01]  /*6d50*/  FSEL R156, R62, -INF , !P3 ;  /* 0xff8000003e9c7808 */ /* 0x000fe20005800000 */
[----:B------:R-:W-:Y:S01]  /*6d60*/  HMMA.16816.F32.BF16 R152, R176, R168, R152 ;  /* 0x000000a8b098723c */ /* 0x000fe20000041898 */
[----:B------:R-:W-:Y:S02]  /*6d70*/  FSEL R248, R64, -INF , !P6 ;  /* 0xff80000040f87808 */ /* 0x000fe40007000000 */
[----:B------:R-:W-:-:S02]  /*6d80*/  FSEL R174, R66, -INF , !P1 ;  /* 0xff80000042ae7808 */ /* 0x000fc40004800000 */
[----:B------:R-:W-:Y:S02]  /*6d90*/  ISETP.GE.AND P3, PT, R18, R209, PT ;  /* 0x000000d11200720c */ /* 0x000fe40003f66270 */
[----:B------:R-:W-:Y:S01]  /*6da0*/  FSEL R168, R139, -INF , !P4 ;  /* 0xff8000008ba87808 */ /* 0x000fe20006000000 */
[-C--:B------:R-:W-:Y:S01]  /*6db0*/  HMMA.16816.F32.BF16 R48, R20, R158.reuse, R48 ;  /* 0x0000009e1430723c */ /* 0x080fe20000041830 */
[----:B------:R-:W-:Y:S02]  /*6dc0*/  FSEL R139, R60, -INF , !P2 ;  /* 0xff8000003c8b7808 */ /* 0x000fe40005000000 */
[C---:B------:R-:W-:Y:S02]  /*6dd0*/  ISETP.GE.AND P4, PT, R18.reuse, R238, PT ;  /* 0x000000ee1200720c */ /* 0x040fe40003f86270 */
[----:B------:R-:W-:Y:S02]  /*6de0*/  ISETP.GE.AND P2, PT, R18, R231, PT ;  /* 0x000000e71200720c */ /* 0x000fe40003f46270 */
[----:B------:R-:W-:Y:S01]  /*6df0*/  FSEL R147, R61, -INF , !P4 ;  /* 0xff8000003d937808 */ /* 0x000fe20006000000 */
[----:B------:R-:W-:Y:S01]  /*6e00*/  HMMA.16816.F32.BF16 R44, R24, R158, R44 ;  /* 0x0000009e182c723c */ /* 0x000fe2000004182c */
[----:B------:R-:W-:-:S02]  /*6e10*/  FSEL R244, R65, -INF , !P2 ;  /* 0xff80000041f47808 */ /* 0x000fc40005000000 */
[C---:B------:R-:W-:Y:S02]  /*6e20*/  ISETP.GE.AND P6, PT, R14.reuse, R238, PT ;  /* 0x000000ee0e00720c */ /* 0x040fe40003fc6270 */
[C---:B------:R-:W-:Y:S02]  /*6e30*/  ISETP.GE.AND P1, PT, R14.reuse, R233, PT ;  /* 0x000000e90e00720c */ /* 0x040fe40003f26270 */
[C---:B------:R-:W-:Y:S01]  /*6e40*/  ISETP.GE.AND P4, PT, R14.reuse, R231, PT ;  /* 0x000000e70e00720c */ /* 0x040fe20003f86270 */
[----:B------:R-:W-:Y:S01]  /*6e50*/  HMMA.16816.F32.BF16 R148, R20, R16, R148 ;  /* 0x000000101494723c */ /* 0x000fe20000041894 */
[----:B------:R-:W-:Y:S02]  /*6e60*/  ISETP.GE.AND P2, PT, R14, R209, PT ;  /* 0x000000d10e00720c */ /* 0x000fe40003f46270 */
[----:B------:R-:W-:Y:S02]  /*6e70*/  IADD3 R14, R2, 0x21, RZ ;  /* 0x00000021020e7810 */ /* 0x000fe40007ffe0ff */
[----:B------:R-:W-:-:S02]  /*6e80*/  FSEL R172, R67, -INF , !P3 ;  /* 0xff80000043ac7808 */ /* 0x000fc40005800000 */
[----:B------:R-:W-:Y:S01]  /*6e90*/  FSEL R56, R56, -INF , !P6 ;  /* 0xff80000038387808 */ /* 0x000fe20007000000 */
[C---:B--2---:R-:W-:Y:S01]  /*6ea0*/  HMMA.16816.F32.BF16 R40, R24.reuse, R8, R40 ;  /* 0x000000081828723c */ /* 0x044fe20000041828 */
[----:B------:R-:W-:Y:S02]  /*6eb0*/  FSEL R58, R58, -INF , !P1 ;  /* 0xff8000003a3a7808 */ /* 0x000fe40004800000 */
[C---:B------:R-:W-:Y:S02]  /*6ec0*/  ISETP.GE.AND P5, PT, R14.reuse, R238, PT ;  /* 0x000000ee0e00720c */ /* 0x040fe40003fa6270 */
[C---:B------:R-:W-:Y:S02]  /*6ed0*/  ISETP.GE.AND P3, PT, R14.reuse, R233, PT ;  /* 0x000000e90e00720c */ /* 0x040fe40003f66270 */
[C---:B------:R-:W-:Y:S01]  /*6ee0*/  ISETP.GE.AND P6, PT, R14.reuse, R231, PT ;  /* 0x000000e70e00720c */ /* 0x040fe20003fc6270 */
[----:B------:R-:W-:Y:S01]  /*6ef0*/  HMMA.16816.F32.BF16 R152, R24, R16, R152 ;  /* 0x000000101898723c */ /* 0x000fe20000041898 */
[----:B------:R-:W-:-:S02]  /*6f00*/  ISETP.GE.AND P1, PT, R14, R209, PT ;  /* 0x000000d10e00720c */ /* 0x000fc40003f26270 */
[----:B------:R-:W-:Y:S02]  /*6f10*/  IADD3 R14, R2, 0x28, RZ ;  /* 0x00000028020e7810 */ /* 0x000fe40007ffe0ff */
[----:B------:R-:W-:Y:S02]  /*6f20*/  FSEL R57, R57, -INF , !P5 ;  /* 0xff80000039397808 */ /* 0x000fe40006800000 */
[----:B------:R-:W-:Y:S01]  /*6f30*/  FSEL R59, R59, -INF , !P3 ;  /* 0xff8000003b3b7808 */ /* 0x000fe20005800000 */
[----:B------:R-:W-:Y:S01]  /*6f40*/  HMMA.16816.F32.BF16 R36, R20, R8, R36 ;  /* 0x000000081424723c */ /* 0x000fe20000041824 */
[----:B------:R-:W-:Y:S02]  /*6f50*/  FSEL R158, R52, -INF , !P4 ;  /* 0xff800000349e7808 */ /* 0x000fe40006000000 */
[----:B------:R-:W-:Y:S02]  /*6f60*/  FSEL R140, R54, -INF , !P2 ;  /* 0xff800000368c7808 */ /* 0x000fe40005000000 */
[----:B------:R-:W-:-:S02]  /*6f70*/  ISETP.GE.AND P3, PT, R14, R238, PT ;  /* 0x000000ee0e00720c */ /* 0x000fc40003f66270 */
[C---:B------:R-:W-:Y:S01]  /*6f80*/  ISETP.GE.AND P4, PT, R14.reuse, R233, PT ;  /* 0x000000e90e00720c */ /* 0x040fe20003f86270 */
[-C--:B------:R-:W-:Y:S01]  /*6f90*/  HMMA.16816.F32.BF16 R32, R20, R10.reuse, R32 ;  /* 0x0000000a1420723c */ /* 0x080fe20000041820 */
[C---:B------:R-:W-:Y:S02]  /*6fa0*/  ISETP.GE.AND P5, PT, R14.reuse, R231, PT ;  /* 0x000000e70e00720c */ /* 0x040fe40003fa6270 */
[----:B------:R-:W-:Y:S02]  /*6fb0*/  ISETP.GE.AND P2, PT, R14, R209, PT ;  /* 0x000000d10e00720c */ /* 0x000fe40003f46270 */
[C---:B------:R-:W-:Y:S02]  /*6fc0*/  IADD3 R16, R2.reuse, 0x1, RZ ;  /* 0x0000000102107810 */ /* 0x040fe40007ffe0ff */
[----:B------:R-:W-:Y:S01]  /*6fd0*/  IADD3 R14, R2, 0x29, RZ ;  /* 0x00000029020e7810 */ /* 0x000fe20007ffe0ff */
[----:B------:R-:W-:Y:S01]  /*6fe0*/  HMMA.16816.F32.BF16 R28, R24, R10, R28 ;  /* 0x0000000a181c723c */ /* 0x000fe2000004181c */
[----:B------:R-:W-:-:S02]  /*6ff0*/  FSEL R162, R53, -INF , !P6 ;  /* 0xff80000035a27808 */ /* 0x000fc40007000000 */
[----:B------:R-:W-:Y:S02]  /*7000*/  FSEL R138, R55, -INF , !P1 ;  /* 0xff800000378a7808 */ /* 0x000fe40004800000 */
[----:B------:R-:W-:Y:S02]  /*7010*/  FSEL R52, R44, -INF , !P3 ;  /* 0xff8000002c347808 */ /* 0x000fe40005800000 */
[----:B------:R-:W-:Y:S02]  /*7020*/  FSEL R46, R46, -INF , !P4 ;  /* 0xff8000002e2e7808 */ /* 0x000fe40006000000 */
[----:B------:R-:W-:Y:S02]  /*7030*/  FSEL R166, R48, -INF , !P5 ;  /* 0xff80000030a67808 */ /* 0x000fe40006800000 */
[----:B------:R-:W-:Y:S01]  /*7040*/  FSEL R144, R50, -INF , !P2 ;  /* 0xff80000032907808 */ /* 0x000fe20005000000 */
[----:B------:R-:W-:Y:S01]  /*7050*/  BAR.SYNC.DEFER_BLOCKING 0x0 ;  /* 0x0000000000007b1d */ /* 0x000fe20000010000 */
[----:B------:R-:W-:-:S02]  /*7060*/  ISETP.GE.AND P6, PT, R16, R238, PT ;  /* 0x000000ee1000720c */ /* 0x000fc40003fc6270 */
[C---:B------:R-:W-:Y:S02]  /*7070*/  ISETP.GE.AND P1, PT, R16.reuse, R233, PT ;  /* 0x000000e91000720c */ /* 0x040fe40003f26270 */
[-C--:B------:R-:W-:Y:S02]  /*7080*/  ISETP.GE.AND P3, PT, R16, R231.reuse, PT ;  /* 0x000000e71000720c */ /* 0x080fe40003f66270 */
[C---:B------:R-:W-:Y:S02]  /*7090*/  ISETP.GE.AND P4, PT, R14.reuse, R238, PT ;  /* 0x000000ee0e00720c */ /* 0x040fe40003f86270 */
[----:B------:R-:W-:Y:S02]  /*70a0*/  ISETP.GE.AND P5, PT, R14, R231, PT ;  /* 0x000000e70e00720c */ /* 0x000fe40003fa6270 */
[----:B------:R-:W-:Y:S02]  /*70b0*/  ISETP.GE.AND P2, PT, R16, R209, PT ;  /* 0x000000d11000720c */ /* 0x000fe40003f46270 */
[----:B------:R-:W-:-:S02]  /*70c0*/  IADD3 R16, R2, 0x30, RZ ;  /* 0x0000003002107810 */ /* 0x000fc40007ffe0ff */
[----:B------:R-:W-:Y:S02]  /*70d0*/  FSEL R50, R45, -INF , !P4 ;  /* 0xff8000002d327808 */ /* 0x000fe40006000000 */
[----:B------:R-:W-:Y:S02]  /*70e0*/  FSEL R164, R49, -INF , !P5 ;  /* 0xff80000031a47808 */ /* 0x000fe40006800000 */
[----:B------:R-:W-:Y:S02]  /*70f0*/  FSEL R8, R149, -INF , !P3 ;  /* 0xff80000095087808 */ /* 0x000fe40005800000 */
[C---:B------:R-:W-:Y:S02]  /*7100*/  ISETP.GE.AND P4, PT, R14.reuse, R209, PT ;  /* 0x000000d10e00720c */ /* 0x040fe40003f86270 */
[-C--:B------:R-:W-:Y:S02]  /*7110*/  ISETP.GE.AND P5, PT, R14, R233.reuse, PT ;  /* 0x000000e90e00720c */ /* 0x080fe40003fa6270 */
[----:B------:R-:W-:-:S02]  /*7120*/  ISETP.GE.AND P3, PT, R16, R233, PT ;  /* 0x000000e91000720c */ /* 0x000fc40003f66270 */
[----:B------:R-:W-:Y:S02]  /*7130*/  IADD3 R14, R2, 0x31, RZ ;  /* 0x00000031020e7810 */ /* 0x000fe40007ffe0ff */
[----:B------:R-:W-:Y:S02]  /*7140*/  FSEL R42, R42, -INF , !P3 ;  /* 0xff8000002a2a7808 */ /* 0x000fe40005800000 */
[----:B------:R-:W-:Y:S02]  /*7150*/  ISETP.GE.AND P3, PT, R14, R233, PT ;  /* 0x000000e90e00720c */ /* 0x000fe40003f66270 */
[----:B------:R-:W-:Y:S02]  /*7160*/  FSEL R48, R47, -INF , !P5 ;  /* 0xff8000002f307808 */ /* 0x000fe40006800000 */
[----:B------:R-:W-:Y:S02]  /*7170*/  FSEL R43, R43, -INF , !P3 ;  /* 0xff8000002b2b7808 */ /* 0x000fe40005800000 */
[----:B------:R-:W-:-:S02]  /*7180*/  ISETP.GE.AND P5, PT, R16, R238, PT ;  /* 0x000000ee1000720c */ /* 0x000fc40003fa6270 */
[-C--:B------:R-:W-:Y:S02]  /*7190*/  ISETP.GE.AND P3, PT, R2, R238.reuse, PT ;  /* 0x000000ee0200720c */ /* 0x080fe40003f66270 */
[----:B------:R-:W-:Y:S02]  /*71a0*/  FSEL R146, R51, -INF , !P4 ;  /* 0xff80000033927808 */ /* 0x000fe40006000000 */
[----:B------:R-:W-:Y:S02]  /*71b0*/  FSEL R40, R40, -INF , !P5 ;  /* 0xff80000028287808 */ /* 0x000fe40006800000 */
[----:B------:R-:W-:Y:S02]  /*71c0*/  FSEL R66, R155, -INF , !P1 ;  /* 0xff8000009b427808 */ /* 0x000fe40004800000 */
[----:B------:R-:W-:Y:S02]  /*71d0*/  FSEL R54, R152, -INF , !P3 ;  /* 0xff80000098367808 */ /* 0x000fe40005800000 */
[----:B------:R-:W-:-:S02]  /*71e0*/  ISETP.GE.AND P4, PT, R14, R238, PT ;  /* 0x000000ee0e00720c */ /* 0x000fc40003f86270 */
[-C--:B------:R-:W-:Y:S02]  /*71f0*/  ISETP.GE.AND P5, PT, R16, R231.reuse, PT ;  /* 0x000000e71000720c */ /* 0x080fe40003fa6270 */
[C---:B------:R-:W-:Y:S02]  /*7200*/  ISETP.GE.AND P1, PT, R14.reuse, R231, PT ;  /* 0x000000e70e00720c */ /* 0x040fe40003f26270 */
[----:B------:R-:W-:Y:S02]  /*7210*/  ISETP.GE.AND P3, PT, R14, R209, PT ;  /* 0x000000d10e00720c */ /* 0x000fe40003f66270 */
[----:B------:R-:W-:Y:S02]  /*7220*/  IADD3 R14, R2, 0x38, RZ ;  /* 0x00000038020e7810 */ /* 0x000fe40007ffe0ff */
[----:B------:R-:W-:Y:S02]  /*7230*/  FSEL R53, R153, -INF , !P6 ;  /* 0xff80000099357808 */ /* 0x000fe40007000000 */
[----:B------:R-:W-:-:S02]  /*7240*/  FSEL R10, R151, -INF , !P2 ;  /* 0xff800000970a7808 */ /* 0x000fc40005000000 */
        /* <DEDUP_REMOVED lines=8> */
[----:B------:R-:W-:Y:S02]  /*72d0*/  ISETP.GE.AND P1, PT, R2, R231, PT ;  /* 0x000000e70200720c */ /* 0x000fe40003f26270 */
[----:B------:R-:W-:Y:S02]  /*72e0*/  FSEL R41, R41, -INF , !P4 ;  /* 0xff80000029297808 */ /* 0x000fe40006000000 */
[----:B------:R-:W-:Y:S02]  /*72f0*/  FSEL R64, R33, -INF , !P1 ;  /* 0xff80000021407808 */ /* 0x000fe40004800000 */
[----:B------:R-:W-:-:S02]  /*7300*/  ISETP.GE.AND P1, PT, R207, 0x3, PT ;  /* 0x00000003cf00780c */ /* 0x000fc40003f26270 */
[----:B------:R-:W-:Y:S02]  /*7310*/  FSEL R148, R148, -INF , !P2 ;  /* 0xff80000094947808 */ /* 0x000fe40005000000 */
[-C--:B------:R-:W-:Y:S02]  /*7320*/  ISETP.GE.AND P4, PT, R16, R209.reuse, PT ;  /* 0x000000d11000720c */ /* 0x080fe40003f86270 */
[----:B------:R-:W-:Y:S02]  /*7330*/  ISETP.GE.AND P2, PT, R14, R209, PT ;  /* 0x000000d10e00720c */ /* 0x000fe40003f46270 */
[----:B------:R-:W-:Y:S02]  /*7340*/  FSEL R154, R154, -INF , !P6 ;  /* 0xff8000009a9a7808 */ /* 0x000fe40007000000 */
[----:B------:R-:W-:Y:S02]  /*7350*/  FSEL R27, R38, -INF , !P4 ;  /* 0xff800000261b7808 */ /* 0x000fe40006000000 */
[----:B------:R-:W-:-:S02]  /*7360*/  FSEL R150, R150, -INF , !P5 ;  /* 0xff80000096967808 */ /* 0x000fc40006800000 */
[----:B------:R-:W-:Y:S02]  /*7370*/  FSEL R26, R39, -INF , !P3 ;  /* 0xff800000271a7808 */ /* 0x000fe40005800000 */
[----:B------:R-:W-:Y:S02]  /*7380*/  FSEL R24, R34, -INF , !P2 ;  /* 0xff80000022187808 */ /* 0x000fe40005000000 */
[CC--:B------:R-:W-:Y:S02]  /*7390*/  ISETP.GE.AND P6, PT, R14.reuse, R238.reuse, PT ;  /* 0x000000ee0e00720c */ /* 0x0c0fe40003fc6270 */
[-C--:B------:R-:W-:Y:S02]  /*73a0*/  ISETP.GE.AND P4, PT, R14, R233.reuse, PT ;  /* 0x000000e90e00720c */ /* 0x080fe40003f86270 */
[C---:B------:R-:W-:Y:S02]  /*73b0*/  ISETP.GE.AND P5, PT, R2.reuse, R238, PT ;  /* 0x000000ee0200720c */ /* 0x040fe40003fa6270 */
[----:B------:R-:W-:-:S02]  /*73c0*/  ISETP.GE.AND P3, PT, R2, R233, PT ;  /* 0x000000e90200720c */ /* 0x000fc40003f66270 */
[----:B------:R-:W-:Y:S02]  /*73d0*/  ISETP.GE.AND P2, PT, R2, R209, PT ;  /* 0x000000d10200720c */ /* 0x000fe40003f46270 */
[----:B------:R-:W-:Y:S02]  /*73e0*/  FSEL R39, R28, -INF , !P6 ;  /* 0xff8000001c277808 */ /* 0x000fe40007000000 */
[----:B------:R-:W-:Y:S02]  /*73f0*/  FSEL R25, R35, -INF , !P2 ;  /* 0xff80000023197808 */ /* 0x000fe40005000000 */
[----:B------:R-:W-:Y:S02]  /*7400*/  FSEL R36, R30, -INF , !P4 ;  /* 0xff8000001e247808 */ /* 0x000fe40006000000 */
[----:B------:R-:W-:Y:S02]  /*7410*/  FSEL R47, R29, -INF , !P5 ;  /* 0xff8000001d2f7808 */ /* 0x000fe40006800000 */
[----:B------:R-:W-:Y:S01]  /*7420*/  FSEL R37, R31, -INF , !P3 ;  /* 0xff8000001f257808 */ /* 0x000fe20005800000 */
[----:B------:R-:W-:Y:S05]  /*7430*/  @!P1 BRA `(.L_x_543) ;  /* 0x0000032000009947 */ /* 0x000fea0003800000 */
[----:B------:R-:W-:Y:S01]  /*7440*/  IADD3 R2, R207, -0x3, RZ ;  /* 0xfffffffdcf027810 */ /* 0x000fe20007ffe0ff */
[----:B------:R1:W-:Y:S01]  /*7450*/  @P0 STS.128 [R205+0x4000], RZ ;  /* 0x004000ffcd000388 */ /* 0x0003e20000000c00 */
[----:B------:R-:W-:Y:S02]  /*7460*/  BSSY B0, `(.L_x_544) ;  /* 0x000002e000007945 */ /* 0x000fe40003800000 */
[----:B------:R-:W-:Y:S01]  /*7470*/  SHF.R.S32.HI R3, RZ, 0x1f, R2 ;  /* 0x0000001fff037819 */ /* 0x000fe20000011402 */
[----:B------:R-:W-:-:S04]  /*7480*/  IMAD.WIDE.U32 R16, R2, c[0x0][0x198], RZ ;  /* 0x0000660002107a25 */ /* 0x000fc800078e00ff */
[----:B------:R-:W-:Y:S01]  /*7490*/  IMAD R3, R3, c[0x0][0x198], RZ ;  /* 0x0000660003037a24 */ /* 0x000fe200078e02ff */
[----:B------:R-:W-:-:S03]  /*74a0*/  LEA R18, P2, R16, R214, 0x6 ;  /* 0x000000d610127211 */ /* 0x000fc600078430ff */
[----:B------:R-:W-:Y:S01]  /*74b0*/  IMAD R3, R2, c[0x0][0x19c], R3 ;  /* 0x0000670002037a24 */ /* 0x000fe200078e0203 */
[-C--:B------:R-:W-:Y:S01]  /*74c0*/  @!P0 IADD3 R14, P5, R197, R18.reuse, RZ ;  /* 0x00000012c50e8210 */ /* 0x080fe20007fbe0ff */
[----:B------:R-:W-:Y:S01]  /*74d0*/  IMAD.MOV.U32 R2, RZ, RZ, c[0x0][0x198] ;  /* 0x00006600ff027624 */ /* 0x000fe200078e00ff */
[----:B------:R-:W-:Y:S01]  /*74e0*/  @!P0 LEA R28, P6, R18, c[0x0][0x168], 0x1 ;  /* 0x00005a00121c8a11 */ /* 0x000fe200078c08ff */
[----:B------:R-:W-:Y:S01]  /*74f0*/  IMAD.IADD R3, R17, 0x1, R3 ;  /* 0x0000000111037824 */ /* 0x000fe200078e0203 */
[----:B------:R-:W-:Y:S02]  /*7500*/  @!P0 LEA R22, P4, R14, c[0x0][0x168], 0x1 ;  /* 0x00005a000e168a11 */ /* 0x000fe400078808ff */
[----:B------:R-:W-:Y:S02]  /*7510*/  @!P0 LEA R9, P3, R2, R18, 0x5 ;  /* 0x0000001202098211 */ /* 0x000fe400078628ff */
[----:B------:R-:W-:Y:S01]  /*7520*/  LEA.HI.X R19, R16, R217, R3, 0x6, P2 ;  /* 0x000000d910137211 */ /* 0x000fe200010f3403 */
[----:B------:R-:W-:Y:S01]  /*7530*/  @!P0 IMAD.MOV.U32 R3, RZ, RZ, c[0x0][0x19c] ;  /* 0x00006700ff038624 */ /* 0x000fe200078e00ff */
[----:B------:R-:W-:-:S02]  /*7540*/  @!P0 LEA R20, P2, R9, c[0x0][0x168], 0x1 ;  /* 0x00005a0009148a11 */ /* 0x000fc400078408ff */
[--C-:B------:R-:W-:Y:S01]  /*7550*/  @!P0 LEA.HI.X R29, R18, c[0x0][0x16c], R19.reuse, 0x1, P6 ;  /* 0x00005b00121d8a11 */ /* 0x100fe200030f0c13 */
[----:B------:R-:W-:Y:S01]  /*7560*/  @!P0 IMAD.X R5, R196, 0x1, R19, P5 ;  /* 0x00000001c4058824 */ /* 0x000fe200028e0613 */
[----:B------:R-:W-:-:S03]  /*7570*/  @!P0 LEA.HI.X R16, R2, R19, R3, 0x5, P3 ;  /* 0x0000001302108211 */ /* 0x000fc600018f2c03 */
        /* <DEDUP_REMOVED lines=18> */
[----:B------:R-:W-:Y:S01]  /*76a0*/  ULDC UR4, c[0x0][0x19c] ;  /* 0x0000670000047ab9 */ /* 0x000fe20000000800 */
[----:B------:R-:W-:Y:S01]  /*76b0*/  IMAD.WIDE.U32 R18, R2, 0x30, R18 ;  /* 0x0000003002127825 */ /* 0x000fe200078e0012 */
[----:B------:R-:W-:-:S04]  /*76c0*/  UIMAD UR4, UR4, 0x30, URZ ;  /* 0x00000030040478a4 */ /* 0x000fc8000f8e023f */
[----:B------:R-:W-:Y:S02]  /*76d0*/  LEA R14, P2, R18, c[0x0][0x168], 0x1 ;  /* 0x00005a00120e7a11 */ /* 0x000fe400078408ff */
[----:B------:R-:W-:-:S04]  /*76e0*/  IADD3 R2, R19, UR4, RZ ;  /* 0x0000000413027c10 */ /* 0x000fc8000fffe0ff */
[----:B------:R-:W-:-:S05]  /*76f0*/  LEA.HI.X R15, R18, c[0x0][0x16c], R2, 0x1, P2 ;  /* 0x00005b00120f7a11 */ /* 0x000fca00010f0c02 */
[----:B------:R-:W-:Y:S01]  /*7700*/  @!PT LDS RZ, [RZ] ;  /* 0x00000000fffff984 */ /* 0x000fe20000000800 */
[----:B------:R-:W-:Y:S01]  /*7710*/  @!PT LDS RZ, [RZ] ;  /* 0x00000000fffff984 */ /* 0x000fe20000000800 */
[----:B------:R-:W-:Y:S01]  /*7720*/  @!PT LDS RZ, [RZ] ;  /* 0x00000000fffff984 */ /* 0x000fe20000000800 */
[----:B------:R2:W-:Y:S02]  /*7730*/  LDGSTS.E.BYPASS.LTC128B.128 [R205+0x5800], [R14.64] ;  /* 0x058000000ecd7fae */ /* 0x0005e4000b901d54 */
.L_x_545:
[----:B------:R-:W-:Y:S05]  /*7740*/  BSYNC B0 ;  /* 0x0000000000007941 */ /* 0x000fea0003800000 */
.L_x_544:
[----:B------:R-:W0:Y:S02]  /*7750*/  LDGDEPBAR ;  /* 0x00000000000079af */ /* 0x000e240000000000 */
.L_x_543:
[----:B------:R-:W-:Y:S01]  /*7760*/  FMNMX.FTZ R5, R133, R148, !PT ;  /* 0x0000009485057209 */ /* 0x000fe20007810000 */
[----:B------:R-:W-:Y:S01]  /*7770*/  IMAD.WIDE.U32 R250, R232, -0x326172a9, RZ ;  /* 0xcd9e8d57e8fa7825 */ /* 0x000fe200078e00ff */
[----:B------:R-:W-:Y:S01]  /*7780*/  FMNMX.FTZ R3, R7, R150, !PT ;  /* 0x0000009607037209 */ /* 0x000fe20007810000 */
[----:B------:R-:W-:Y:S01]  /*7790*/  STL.64 [R1+0x18], R192 ;  /* 0x000018c001007387 */ /* 0x000fe20000100a00 */
[----:B------:R-:W-:Y:S01]  /*77a0*/  FMNMX.FTZ R5, R8, R5, !PT ;  /* 0x0000000508057209 */ /* 0x000fe20007810000 */
[----:B------:R-:W-:Y:S01]  /*77b0*/  IMAD.SHL.U32 R155, R132, 0x2, RZ ;  /* 0x00000002849b7824 */ /* 0x000fe200078e00ff */
[----:B------:R-:W-:Y:S01]  /*77c0*/  FMNMX.FTZ R3, R10, R3, !PT ;  /* 0x000000030a037209 */ /* 0x000fe20007810000 */
[----:B------:R-:W-:Y:S01]  /*77d0*/  STL.64 [R1+0x10], R190 ;  /* 0x000010be01007387 */ /* 0x000fe20000100a00 */
[----:B------:R-:W-:Y:S01]  /*77e0*/  FMNMX.FTZ R5, R0, R5, !PT ;  /* 0x0000000500057209 */ /* 0x000fe20007810000 */
[----:B------:R-:W3:Y:S01]  /*77f0*/  LDC.U8 R45, c[0x0][0x2d8] ;  /* 0x0000b600ff2d7b82 */ /* 0x000ee20000000000 */
[----:B------:R-:W-:Y:S01]  /*7800*/  FMNMX.FTZ R3, R4, R3, !PT ;  /* 0x0000000304037209 */ /* 0x000fe20007810000 */
[----:B------:R-:W-:Y:S01]  /*7810*/  IMAD.WIDE.U32 R176, R230, -0x326172a9, RZ ;  /* 0xcd9e8d57e6b07825 */ /* 0x000fe200078e00ff */
[----:B------:R-:W-:Y:S01]  /*7820*/  FMNMX.FTZ R5, R12, R5, !PT ;  /* 0x000000050c057209 */ /* 0x000fe20007810000 */
[----:B------:R-:W-:Y:S01]  /*7830*/  STL.64 [R1+0x8], R182 ;  /* 0x000008b601007387 */ /* 0x000fe20000100a00 */
[----:B------:R-:W-:-:S02]  /*7840*/  FMNMX.FTZ R3, R6, R3, !PT ;  /* 0x0000000306037209 */ /* 0x000fc40007810000 */
[----:B------:R-:W-:Y:S01]  /*7850*/  FMNMX.FTZ R5, R246, R5, !PT ;  /* 0x00000005f6057209 */ /* 0x000fe20007810000 */
[----:B------:R-:W-:Y:S01]  /*7860*/  STL.64 [R1], R180 ;  /* 0x000000b401007387 */ /* 0x000fe20000100a00 */
        /* <DEDUP_REMOVED lines=14> */
[----:B--2---:R-:W-:Y:S02]  /*7950*/  FMNMX.FTZ R14, R146, R3, !PT ;  /* 0x00000003920e7209 */ /* 0x004fe40007810000 */
        /* <DEDUP_REMOVED lines=8> */
[-C--:B------:R-:W-:Y:S01]  /*79e0*/  LOP3.LUT R226, R251, R229.reuse, RZ, 0x3c, !PT ;  /* 0x000000e5fbe27212 */ /* 0x080fe200078e3cff */
[----:B------:R-:W2:Y:S01]  /*79f0*/  SHFL.BFLY PT, R5, R2, 0x2, 0x1f ;  /* 0x0c401f0002057f89 */ /* 0x000ea200000e0000 */
[----:B------:R-:W-:Y:S02]  /*7a00*/  LOP3.LUT R60, R243, UR25, R155, 0x96, !PT ;  /* 0x00000019f33c7c12 */ /* 0x000fe4000f8e969b */
[----:B---3--:R-:W-:Y:S01]  /*7a10*/  PRMT R45, R45, 0x7054, R45 ;  /* 0x000070542d2d7816 */ /* 0x008fe2000000002d */
[----:B------:R-:W3:Y:S01]  /*7a20*/  SHFL.BFLY PT, R14, R9, 0x2, 0x1f ;  /* 0x0c401f00090e7f89 */ /* 0x000ee200000e0000 */
[----:B------:R-:W-:Y:S01]  /*7a30*/  IMAD.WIDE.U32 R226, R226, -0x2daee0ad, RZ ;  /* 0xd2511f53e2e27825 */ /* 0x000fe200078e00ff */
[----:B------:R-:W-:-:S03]  /*7a40*/  LOP3.LUT R157, R177, R229, RZ, 0x3c, !PT ;  /* 0x000000e5b19d7212 */ /* 0x000fc600078e3cff */
[----:B------:R-:W-:Y:S01]  /*7a50*/  IMAD.WIDE.U32 R60, R60, -0x326172a9, RZ ;  /* 0xcd9e8d573c3c7825 */ /* 0x000fe200078e00ff */
[----:B------:R-:W-:-:S03]  /*7a60*/  LOP3.LUT R178, R227, UR14, R242, 0x96, !PT ;  /* 0x0000000ee3b27c12 */ /* 0x000fc6000f8e96f2 */
[----:B------:R-:W-:Y:S01]  /*7a70*/  IMAD R157, R157, -0x2daee0ad, RZ ;  /* 0xd2511f539d9d7824 */ /* 0x000fe200078e02ff */
[----:B------:R-:W-:Y:S01]  /*7a80*/  LOP3.LUT R3, R61, UR15, R250, 0x96, !PT ;  /* 0x0000000f3d037c12 */ /* 0x000fe2000f8e96fa */
[----:B------:R-:W-:-:S04]  /*7a90*/  IMAD.WIDE.U32 R178, R178, -0x326172a9, RZ ;  /* 0xcd9e8d57b2b27825 */ /* 0x000fc800078e00ff */
[----:B------:R-:W-:Y:S01]  /*7aa0*/  IMAD.WIDE.U32 R152, R3, -0x2daee0ad, RZ ;  /* 0xd2511f5303987825 */ /* 0x000fe200078e00ff */
[--C-:B------:R-:W-:Y:S02]  /*7ab0*/  LOP3.LUT R18, R179, UR13, R60.reuse, 0x96, !PT ;  /* 0x0000000db3127c12 */ /* 0x100fe4000f8e963c */
[----:B------:R-:W-:Y:S02]  /*7ac0*/  LOP3.LUT R60, R241, UR13, R60, 0x96, !PT ;  /* 0x0000000df13c7c12 */ /* 0x000fe4000f8e963c */
[----:B--2---:R-:W-:Y:S01]  /*7ad0*/  FMNMX.FTZ R5, R2, R5, !PT ;  /* 0x0000000502057209 */ /* 0x004fe20007810000 */
[----:B------:R-:W-:Y:S01]  /*7ae0*/  IMAD.WIDE.U32 R18, R18, -0x2daee0ad, RZ ;  /* 0xd2511f5312127825 */ /* 0x000fe200078e00ff */
[----:B------:R-:W-:Y:S02]  /*7af0*/  LOP3.LUT R3, R153, UR12, R226, 0x96, !PT ;  /* 0x0000000c99037c12 */ /* 0x000fe4000f8e96e2 */
[----:B---3--:R-:W-:Y:S01]  /*7b00*/  FMNMX.FTZ R14, R9, R14, !PT ;  /* 0x0000000e090e7209 */ /* 0x008fe20007810000 */
[----:B------:R-:W2:Y:S01]  /*7b10*/  SHFL.BFLY PT, R2, R5, 0x1, 0x1f ;  /* 0x0c201f0005027f89 */ /* 0x000ea200000e0000 */
[----:B------:R-:W-:Y:S01]  /*7b20*/  LOP3.LUT R152, R19, UR10, R152, 0x96, !PT ;  /* 0x0000000a13987c12 */ /* 0x000fe2000f8e9698 */
[----:B------:R-:W-:-:S02]  /*7b30*/  IMAD.WIDE.U32 R16, R3, -0x326172a9, RZ ;  /* 0xcd9e8d5703107825 */ /* 0x000fc400078e00ff */
[----:B------:R-:W3:Y:S02]  /*7b40*/  SHFL.BFLY PT, R3, R14, 0x1, 0x1f ;  /* 0x0c201f000e037f89 */ /* 0x000ee400000e0000 */
[----:B------:R-:W-:Y:S01]  /*7b50*/  IMAD.WIDE.U32 R152, R152, -0x326172a9, RZ ;  /* 0xcd9e8d5798987825 */ /* 0x000fe200078e00ff */
[----:B------:R-:W-:Y:S02]  /*7b60*/  LOP3.LUT R9, R17, UR11, R178, 0x96, !PT ;  /* 0x0000000b11097c12 */ /* 0x000fe4000f8e96b2 */
[----:B--2---:R-:W-:Y:S02]  /*7b70*/  FMNMX.FTZ R2, R5, R2, !PT ;  /* 0x0000000205027209 */ /* 0x004fe40007810000 */
[----:B------:R-:W-:Y:S01]  /*7b80*/  LOP3.LUT R5, R153, UR9, R16, 0x96, !PT ;  /* 0x0000000999057c12 */ /* 0x000fe2000f8e9610 */
[----:B------:R-:W-:Y:S01]  /*7b90*/  IMAD.WIDE.U32 R16, R9, -0x2daee0ad, RZ ;  /* 0xd2511f5309107825 */ /* 0x000fe200078e00ff */
[----:B------:R-:W-:-:S03]  /*7ba0*/  FSETP.NEU.FTZ.AND P3, PT, R2, -INF , PT ;  /* 0xff8000000200780b */ /* 0x000fc60003f7d000 */
[----:B------:R-:W-:Y:S02]  /*7bb0*/  FMUL.FTZ R137, R2, c[0x0][0x23c] ;  /* 0x00008f0002897a20 */ /* 0x000fe40000410000 */
[----:B------:R-:W-:-:S03]  /*7bc0*/  IMAD.WIDE.U32 R190, R5, -0x2daee0ad, RZ ;  /* 0xd2511f5305be7825 */ /* 0x000fc600078e00ff */
[----:B------:R-:W-:Y:S02]  /*7bd0*/  FSEL R137, R137, RZ, P3 ;  /* 0x000000ff89897208 */ /* 0x000fe40001800000 */
[----:B------:R-:W-:-:S03]  /*7be0*/  LOP3.LUT R16, R191, UR6, R16, 0x96, !PT ;  /* 0x00000006bf107c12 */ /* 0x000fc6000f8e9610 */
[--C-:B------:R-:W-:Y:S01]  /*7bf0*/  FFMA.FTZ R31, R0, c[0x0][0x23c], -R137.reuse ;  /* 0x00008f00001f7a23 */ /* 0x100fe20000010889 */
[----:B---3--:R-:W-:Y:S01]  /*7c00*/  FMNMX.FTZ R0, R14, R3, !PT ;  /* 0x000000030e007209 */ /* 0x008fe20007810000 */
[--C-:B------:R-:W-:Y:S01]  /*7c10*/  FFMA.FTZ R33, R148, c[0x0][0x23c], -R137.reuse ;  /* 0x00008f0094217a23 */ /* 0x100fe20000010889 */
[----:B------:R-:W-:Y:S01]  /*7c20*/  LOP3.LUT R148, R17, UR8, R18, 0x96, !PT ;  /* 0x0000000811947c12 */ /* 0x000fe2000f8e9612 */
[----:B------:R-:W-:Y:S01]  /*7c30*/  IMAD.WIDE.U32 R16, R16, -0x326172a9, RZ ;  /* 0xcd9e8d5710107825 */ /* 0x000fe200078e00ff */
[C---:B------:R-:W-:Y:S01]  /*7c40*/  FSETP.NEU.FTZ.AND P2, PT, R0.reuse, -INF , PT ;  /* 0xff8000000000780b */ /* 0x040fe20003f5d000 */
[----:B------:R-:W-:Y:S02]  /*7c50*/  MUFU.EX2 R31, R31 ;  /* 0x0000001f001f7308 */ /* 0x000fe40000000800 */
[----:B------:R-:W-:Y:S01]  /*7c60*/  FMUL.FTZ R49, R0, c[0x0][0x23c] ;  /* 0x00008f0000317a20 */ /* 0x000fe20000410000 */
[--C-:B------:R-:W-:Y:S01]  /*7c70*/  SHF.R.U32.HI R14, RZ, 0x10, R16.reuse ;  /* 0x00000010ff0e7819 */ /* 0x100fe20000011610 */
[--C-:B------:R-:W-:Y:S01]  /*7c80*/  FFMA.FTZ R30, R12, c[0x0][0x23c], -R137.reuse ;  /* 0x00008f000c1e7a23 */ /* 0x100fe20000010889 */
[----:B------:R-:W-:Y:S01]  /*7c90*/  LOP3.LUT R5, R16, 0xffff, RZ, 0xc0, !PT ;  /* 0x0000ffff10057812 */ /* 0x000fe200078ec0ff */
[----:B------:R-:W-:Y:S01]  /*7ca0*/  FFMA.FTZ R32, R8, c[0x0][0x23c], -R137 ;  /* 0x00008f0008207a23 */ /* 0x000fe20000010889 */
[----:B------:R-:W-:Y:S01]  /*7cb0*/  FSEL R49, R49, RZ, P2 ;  /* 0x000000ff31317208 */ /* 0x000fe20001000000 */
[----:B------:R-:W-:Y:S01]  /*7cc0*/  IMAD.WIDE.U32 R148, R148, -0x326172a9, RZ ;  /* 0xcd9e8d5794947825 */ /* 0x000fe200078e00ff */
[----:B------:R-:W-:Y:S01]  /*7cd0*/  SHF.R.U32.HI R3, RZ, 0x18, R16 ;  /* 0x00000018ff037819 */ /* 0x000fe20000011610 */
[----:B------:R-:W-:Y:S01]  /*7ce0*/  MUFU.EX2 R33, R33 ;  /* 0x0000002100217308 */ /* 0x000fe20000000800 */
[----:B------:R-:W-:Y:S01]  /*7cf0*/  LOP3.LUT R14, R14, 0xff, RZ, 0xc0, !PT ;  /* 0x000000ff0e0e7812 */ /* 0x000fe200078ec0ff */
[--C-:B-1----:R-:W-:Y:S01]  /*7d00*/  FFMA.FTZ R29, R4, c[0x0][0x23c], -R49.reuse ;  /* 0x00008f00041d7a23 */ /* 0x102fe20000010831 */
[----:B------:R-:W-:Y:S01]  /*7d10*/  FSEL R12, R2, RZ, P3 ;  /* 0x000000ff020c7208 */ /* 0x000fe20001800000 */
[--C-:B------:R-:W-:Y:S01]  /*7d20*/  FFMA.FTZ R28, R6, c[0x0][0x23c], -R49.reuse ;  /* 0x00008f00061c7a23 */ /* 0x100fe20000010831 */
[----:B------:R-:W-:Y:S01]  /*7d30*/  LOP3.LUT R8, R16, 0xff, RZ, 0xc0, !PT ;  /* 0x000000ff10087812 */ /* 0x000fe200078ec0ff */
[----:B------:R-:W-:Y:S01]  /*7d40*/  FFMA.FTZ R35, R150, c[0x0][0x23c], -R49 ;  /* 0x00008f0096237a23 */ /* 0x000fe20000010831 */
[----:B------:R-:W-:Y:S01]  /*7d50*/  SHF.R.U32.HI R5, RZ, 0x8, R5 ;  /* 0x00000008ff057819 */ /* 0x000fe20000011605 */
[----:B------:R-:W-:Y:S01]  /*7d60*/  MUFU.EX2 R29, R29 ;  /* 0x0000001d001d7308 */ /* 0x000fe20000000800 */
[----:B------:R-:W-:Y:S01]  /*7d70*/  PRMT R6, R14, 0x5410, R3 ;  /* 0x000054100e067816 */ /* 0x000fe20000000003 */
[----:B------:R-:W-:Y:S01]  /*7d80*/  FADD.FTZ R3, R133, -R12 ;  /* 0x8000000c85037221 */ /* 0x000fe20000010000 */
[----:B------:R-:W-:Y:S01]  /*7d90*/  FMNMX.FTZ R12, R135, R54, !PT ;  /* 0x00000036870c7209 */ /* 0x000fe20007810000 */
[----:B------:R-:W-:Y:S01]  /*7da0*/  FFMA.FTZ R34, R10, c[0x0][0x23c], -R49 ;  /* 0x00008f000a227a23 */ /* 0x000fe20000010831 */
[----:B------:R-:W-:Y:S01]  /*7db0*/  PRMT R8, R8, 0x5410, R5 ;  /* 0x0000541008087816 */ /* 0x000fe20000000005 */
[----:B------:R-:W-:Y:S01]  /*7dc0*/  FMUL.FTZ R44, R3, c[0x0][0x23c] ;  /* 0x00008f00032c7a20 */ /* 0x000fe20000410000 */
[----:B------:R-:W-:Y:S01]  /*7dd0*/  FMNMX.FTZ R12, R53, R12, !PT ;  /* 0x0000000c350c7209 */ /* 0x000fe20007810000 */
[----:B------:R-:W1:Y:S01]  /*7de0*/  MUFU.EX2 R28, R28 ;  /* 0x0000001c001c7308 */ /* 0x000e620000000800 */
[----:B------:R-:W-:Y:S01]  /*7df0*/  LOP3.LUT R11, R17, UR16, R148, 0x96, !PT ;  /* 0x00000010110b7c12 */ /* 0x000fe2000f8e9694 */
[--C-:B------:R-:W-:Y:S01]  /*7e00*/  HSET2.LE.AND R22, R8, R45.reuse, PT ;  /* 0x0000002d08167233 */ /* 0x100fe20003803000 */
[----:B------:R-:W-:Y:S01]  /*7e10*/  FMNMX.FTZ R8, R161, R12, !PT ;  /* 0x0000000ca1087209 */ /* 0x000fe20007810000 */
[----:B------:R-:W-:Y:S01]  /*7e20*/  HSET2.LE.AND R6, R6, R45, PT ;  /* 0x0000002d06067233 */ /* 0x000fe20003803000 */
[----:B------:R-:W-:Y:S01]  /*7e30*/  LOP3.LUT R9, R11, 0xffff, RZ, 0xc0, !PT ;  /* 0x0000ffff0b097812 */ /* 0x000fe200078ec0ff */
[----:B------:R-:W2:Y:S01]  /*7e40*/  LDSM.16.MT88.4 R16, [R188+0x6000] ;  /* 0x00600000bc10783b */ /* 0x000ea20000004200 */
[----:B------:R-:W-:Y:S01]  /*7e50*/  FMNMX.FTZ R8, R165, R8, !PT ;  /* 0x00000008a5087209 */ /* 0x000fe20007810000 */
[----:B------:R-:W-:Y:S01]  /*7e60*/  MUFU.EX2 R32, R32 ;  /* 0x0000002000207308 */ /* 0x000fe20000000800 */
[----:B------:R-:W-:Y:S01]  /*7e70*/  LOP3.LUT R20, R11, 0xff, RZ, 0xc0, !PT ;  /* 0x000000ff0b147812 */ /* 0x000fe200078ec0ff */
[----:B------:R-:W3:Y:S01]  /*7e80*/  LDSM.16.MT88.4 R12, [R186+0x6000] ;  /* 0x00600000ba0c783b */ /* 0x000ee20000004200 */
[----:B------:R-:W-:-:S02]  /*7e90*/  SHF.R.U32.HI R5, RZ, 0x10, R11 ;  /* 0x00000010ff057819 */ /* 0x000fc4000001160b */
[----:B------:R-:W-:Y:S02]  /*7ea0*/  SHF.R.U32.HI R9, RZ, 0x8, R9 ;  /* 0x00000008ff097819 */ /* 0x000fe40000011609 */
[----:B------:R-:W-:Y:S01]  /*7eb0*/  FMNMX.FTZ R3, R134, R154, !PT ;  /* 0x0000009a86037209 */ /* 0x000fe20007810000 */
[----:B------:R-:W4:Y:S01]  /*7ec0*/  MUFU.EX2 R30, R30 ;  /* 0x0000001e001e7308 */ /* 0x000f220000000800 */
[----:B------:R-:W-:Y:S02]  /*7ed0*/  FMNMX.FTZ R8, R145, R8, !PT ;  /* 0x0000000891087209 */ /* 0x000fe40007810000 */
[----:B------:R-:W-:Y:S02]  /*7ee0*/  SHF.R.U32.HI R4, RZ, 0x18, R11 ;  /* 0x00000018ff047819 */ /* 0x000fe4000001160b */
[----:B------:R-:W-:Y:S02]  /*7ef0*/  LOP3.LUT R5, R5, 0xff, RZ, 0xc0, !PT ;  /* 0x000000ff05057812 */ /* 0x000fe400078ec0ff */
[----:B------:R-:W-:Y:S01]  /*7f00*/  PRMT R20, R20, 0x5410, R9 ;  /* 0x0000541014147816 */ /* 0x000fe20000000009 */
[----:B------:R-:W-:Y:S01]  /*7f10*/  MUFU.EX2 R35, R35 ;  /* 0x0000002300237308 */ /* 0x000fe20000000800 */
[----:B-1----:R-:W-:-:S02]  /*7f20*/  F2FP.BF16.PACK_AB R23, R28, R29 ;  /* 0x0000001d1c17723e */ /* 0x002fc400000010ff */
[----:B------:R-:W-:Y:S01]  /*7f30*/  FMNMX.FTZ R3, R66, R3, !PT ;  /* 0x0000000342037209 */ /* 0x000fe20007810000 */
[--C-:B------:R-:W-:Y:S01]  /*7f40*/  HSET2.LE.AND R20, R20, R45.reuse, PT ;  /* 0x0000002d14147233 */ /* 0x100fe20003803000 */
[----:B------:R-:W-:Y:S02]  /*7f50*/  FMNMX.FTZ R8, R141, R8, !PT ;  /* 0x000000088d087209 */ /* 0x000fe40007810000 */
[----:B------:R-:W-:Y:S01]  /*7f60*/  PRMT R4, R5, 0x5410, R4 ;  /* 0x0000541005047816 */ /* 0x000fe20000000004 */
[----:B------:R-:W1:Y:S01]  /*7f70*/  MUFU.EX2 R34, R34 ;  /* 0x0000002200227308 */ /* 0x000e620000000800 */
[----:B------:R-:W-:Y:S02]  /*7f80*/  LOP3.LUT R23, R6, R23, RZ, 0xc0, !PT ;  /* 0x0000001706177212 */ /* 0x000fe400078ec0ff */
[----:B------:R-:W-:Y:S01]  /*7f90*/  FMNMX.FTZ R6, R252, R3, !PT ;  /* 0x00000003fc067209 */ /* 0x000fe20007810000 */
[----:B------:R-:W-:Y:S01]  /*7fa0*/  HSET2.LE.AND R21, R4, R45, PT ;  /* 0x0000002d04157233 */ /* 0x000fe20003803000 */
[----:B----4-:R-:W-:-:S02]  /*7fb0*/  F2FP.BF16.PACK_AB R5, R30, R31 ;  /* 0x0000001f1e05723e */ /* 0x010fc400000010ff */
[----:B------:R-:W-:Y:S01]  /*7fc0*/  F2FP.BF16.PACK_AB R3, R32, R33 ;  /* 0x000000212003723e */ /* 0x000fe200000010ff */
[----:B------:R-:W4:Y:S01]  /*7fd0*/  MUFU.EX2 R44, R44 ;  /* 0x0000002c002c7308 */ /* 0x000f220000000800 */
[----:B------:R-:W-:Y:S02]  /*7fe0*/  FMNMX.FTZ R8, R139, R8, !PT ;  /* 0x000000088b087209 */ /* 0x000fe40007810000 */
[----:B------:R-:W-:Y:S02]  /*7ff0*/  LOP3.LUT R22, R22, R5, RZ, 0xc0, !PT ;  /* 0x0000000516167212 */ /* 0x000fe400078ec0ff */
[----:B------:R-:W-:Y:S02]  /*8000*/  LOP3.LUT R20, R20, R3, RZ, 0xc0, !PT ;  /* 0x0000000314147212 */ /* 0x000fe400078ec0ff */
[----:B------:R-:W-:Y:S02]  /*8010*/  FMNMX.FTZ R5, R147, R8, !PT ;  /* 0x0000000893057209 */ /* 0x000fe40007810000 */
[----:B-1----:R-:W-:Y:S01]  /*8020*/  F2FP.BF16.PACK_AB R4, R34, R35 ;  /* 0x000000232204723e */ /* 0x002fe200000010ff */
[----:B------:R-:W1:Y:S01]  /*8030*/  LDSM.16.MT88.4 R8, [R185+0x6000] ;  /* 0x00600000b908783b */ /* 0x000e620000004200 */
[----:B------:R-:W-:-:S02]  /*8040*/  FMNMX.FTZ R3, R163, R6, !PT ;  /* 0x00000006a3037209 */ /* 0x000fc40007810000 */
[----:B------:R-:W-:Y:S02]  /*8050*/  LOP3.LUT R21, R21, R4, RZ, 0xc0, !PT ;  /* 0x0000000415157212 */ /* 0x000fe400078ec0ff */
[----:B------:R-:W-:Y:S01]  /*8060*/  FSEL R38, R0, RZ, P2 ;  /* 0x000000ff00267208 */ /* 0x000fe20001000000 */
[-C--:B----4-:R-:W-:Y:S01]  /*8070*/  FMUL.FTZ R124, R124, R44.reuse ;  /* 0x0000002c7c7c7220 */ /* 0x090fe20000410000 */
[----:B------:R-:W-:Y:S01]  /*8080*/  FMNMX.FTZ R6, R56, R5, !PT ;  /* 0x0000000538067209 */ /* 0x000fe20007810000 */
[----:B------:R-:W-:Y:S01]  /*8090*/  FMUL.FTZ R125, R125, R44 ;  /* 0x0000002c7d7d7220 */ /* 0x000fe20000410000 */
[----:B------:R-:W-:Y:S01]  /*80a0*/  FMNMX.FTZ R4, R142, R3, !PT ;  /* 0x000000038e047209 */ /* 0x000fe20007810000 */
[----:B------:R-:W-:Y:S01]  /*80b0*/  FADD.FTZ R38, R7, -R38 ;  /* 0x8000002607267221 */ /* 0x000fe20000010000 */
[----:B------:R-:W-:Y:S01]  /*80c0*/  FMNMX.FTZ R55, R57, R6, !PT ;  /* 0x0000000639377209 */ /* 0x000fe20007810000 */
[----:B------:R-:W-:Y:S01]  /*80d0*/  FMUL.FTZ R120, R120, R44 ;  /* 0x0000002c78787220 */ /* 0x000fe20000410000 */
[----:B------:R-:W-:Y:S01]  /*80e0*/  FMNMX.FTZ R3, R143, R4, !PT ;  /* 0x000000048f037209 */ /* 0x000fe20007810000 */
[----:B------:R-:W-:Y:S01]  /*80f0*/  FMUL.FTZ R38, R38, c[0x0][0x23c] ;  /* 0x00008f0026267a20 */ /* 0x000fe20000410000 */
[----:B------:R-:W4:Y:S01]  /*8100*/  LDSM.16.MT88.4 R4, [R184+0x6000] ;  /* 0x00600000b804783b */ /* 0x000f220000004200 */
[----:B------:R-:W-:Y:S01]  /*8110*/  FMNMX.FTZ R55, R52, R55, !PT ;  /* 0x0000003734377209 */ /* 0x000fe20007810000 */
[-C--:B------:R-:W-:Y:S01]  /*8120*/  FMUL.FTZ R121, R121, R44.reuse ;  /* 0x0000002c79797220 */ /* 0x080fe20000410000 */
[----:B------:R-:W-:Y:S01]  /*8130*/  FMNMX.FTZ R3, R156, R3, !PT ;  /* 0x000000039c037209 */ /* 0x000fe20007810000 */
[-C--:B------:R-:W-:Y:S01]  /*8140*/  FMUL.FTZ R72, R72, R44.reuse ;  /* 0x0000002c48487220 */ /* 0x080fe20000410000 */
[----:B------:R-:W-:Y:S01]  /*8150*/  FMNMX.FTZ R55, R50, R55, !PT ;  /* 0x0000003732377209 */ /* 0x000fe20007810000 */
[----:B------:R-:W2:Y:S01]  /*8160*/  MUFU.EX2 R38, R38 ;  /* 0x0000002600267308 */ /* 0x000ea20000000800 */
[----:B------:R-:W-:Y:S01]  /*8170*/  FMNMX.FTZ R3, R160, R3, !PT ;  /* 0x00000003a0037209 */ /* 0x000fe20007810000 */
[-C--:B------:R-:W-:Y:S01]  /*8180*/  FMUL.FTZ R73, R73, R44.reuse ;  /* 0x0000002c49497220 */ /* 0x080fe20000410000 */
[----:B------:R-:W-:Y:S01]  /*8190*/  FMNMX.FTZ R62, R40, R55, !PT ;  /* 0x00000037283e7209 */ /* 0x000fe20007810000 */
[-C--:B------:R-:W-:Y:S01]  /*81a0*/  FMUL.FTZ R76, R76, R44.reuse ;  /* 0x0000002c4c4c7220 */ /* 0x080fe20000410000 */
[----:B------:R-:W-:Y:S01]  /*81b0*/  FMNMX.FTZ R148, R58, R3, !PT ;  /* 0x000000033a947209 */ /* 0x000fe20007810000 */
[----:B------:R-:W-:Y:S01]  /*81c0*/  FMUL.FTZ R77, R77, R44 ;  /* 0x0000002c4d4d7220 */ /* 0x000fe20000410000 */
[----:B------:R-:W-:Y:S01]  /*81d0*/  FMNMX.FTZ R62, R41, R62, !PT ;  /* 0x0000003e293e7209 */ /* 0x000fe20007810000 */
[----:B------:R-:W-:Y:S01]  /*81e0*/  FMUL.FTZ R84, R84, R44 ;  /* 0x0000002c54547220 */ /* 0x000fe20000410000 */
[----:B------:R-:W-:Y:S01]  /*81f0*/  FMNMX.FTZ R55, R59, R148, !PT ;  /* 0x000000943b377209 */ /* 0x000fe20007810000 */
[----:B------:R-:W-:Y:S01]  /*8200*/  FMUL.FTZ R85, R85, R44 ;  /* 0x0000002c55557220 */ /* 0x000fe20000410000 */
[----:B------:R-:W-:Y:S01]  /*8210*/  FMNMX.FTZ R62, R39, R62, !PT ;  /* 0x0000003e273e7209 */ /* 0x000fe20007810000 */
[-C--:B------:R-:W-:Y:S01]  /*8220*/  FMUL.FTZ R108, R108, R44.reuse ;  /* 0x0000002c6c6c7220 */ /* 0x080fe20000410000 */
[----:B------:R-:W-:Y:S01]  /*8230*/  FMNMX.FTZ R55, R46, R55, !PT ;  /* 0x000000372e377209 */ /* 0x000fe20007810000 */
[----:B------:R-:W-:Y:S01]  /*8240*/  FMUL.FTZ R109, R109, R44 ;  /* 0x0000002c6d6d7220 */ /* 0x000fe20000410000 */
[----:B------:R-:W-:Y:S01]  /*8250*/  FMNMX.FTZ R3, R47, R62, !PT ;  /* 0x0000003e2f037209 */ /* 0x000fe20007810000 */
[-C--:B--2---:R-:W-:Y:S01]  /*8260*/  FMUL.FTZ R126, R126, R38.reuse ;  /* 0x000000267e7e7220 */ /* 0x084fe20000410000 */
[----:B------:R-:W-:Y:S01]  /*8270*/  FMNMX.FTZ R55, R48, R55, !PT ;  /* 0x0000003730377209 */ /* 0x000fe20007810000 */
[----:B------:R-:W-:-:S02]  /*8280*/  FMUL.FTZ R127, R127, R38 ;  /* 0x000000267f7f7220 */ /* 0x000fc40000410000 */
[-C--:B------:R-:W-:Y:S01]  /*8290*/  FMUL.FTZ R122, R122, R38.reuse ;  /* 0x000000267a7a7220 */ /* 0x080fe20000410000 */
[----:B------:R-:W2:Y:S01]  /*82a0*/  SHFL.BFLY PT, R62, R3, 0x2, 0x1f ;  /* 0x0c401f00033e7f89 */ /* 0x000ea200000e0000 */
[-C--:B------:R-:W-:Y:S01]  /*82b0*/  FMUL.FTZ R123, R123, R38.reuse ;  /* 0x000000267b7b7220 */ /* 0x080fe20000410000 */
[----:B------:R-:W-:Y:S01]  /*82c0*/  FMNMX.FTZ R148, R42, R55, !PT ;  /* 0x000000372a947209 */ /* 0x000fe20007810000 */
[-C--:B------:R-:W-:Y:S01]  /*82d0*/  FMUL.FTZ R74, R74, R38.reuse ;  /* 0x000000264a4a7220 */ /* 0x080fe20000410000 */
[----:B------:R-:W-:Y:S01]  /*82e0*/  HMMA.16816.F32.BF16 R124, R20, R16, R124 ;  /* 0x00000010147c723c */ /* 0x000fe2000004187c */
[----:B------:R-:W-:Y:S01]  /*82f0*/  FMUL.FTZ R75, R75, R38 ;  /* 0x000000264b4b7220 */ /* 0x000fe20000410000 */
[----:B------:R-:W-:Y:S01]  /*8300*/  FMNMX.FTZ R55, R43, R148, !PT ;  /* 0x000000942b377209 */ /* 0x000fe20007810000 */
[-C--:B------:R-:W-:Y:S02]  /*8310*/  FMUL.FTZ R78, R78, R38.reuse ;  /* 0x000000264e4e7220 */ /* 0x080fe40000410000 */
[----:B------:R-:W-:-:S02]  /*8320*/  FMUL.FTZ R79, R79, R38 ;  /* 0x000000264f4f7220 */ /* 0x000fc40000410000 */
[-C--:B------:R-:W-:Y:S01]  /*8330*/  FMUL.FTZ R86, R86, R38.reuse ;  /* 0x0000002656567220 */ /* 0x080fe20000410000 */
[C---:B------:R-:W-:Y:S01]  /*8340*/  HMMA.16816.F32.BF16 R120, R20.reuse, R18, R120 ;  /* 0x000000121478723c */ /* 0x040fe20000041878 */
[-C--:B------:R-:W-:Y:S02]  /*8350*/  FMUL.FTZ R87, R87, R38.reuse ;  /* 0x0000002657577220 */ /* 0x080fe40000410000 */
[-C--:B------:R-:W-:Y:S02]  /*8360*/  FMUL.FTZ R110, R110, R38.reuse ;  /* 0x000000266e6e7220 */ /* 0x080fe40000410000 */
[----:B------:R-:W-:Y:S02]  /*8370*/  FMUL.FTZ R111, R111, R38 ;  /* 0x000000266f6f7220 */ /* 0x000fe40000410000 */
[-C--:B------:R-:W-:Y:S01]  /*8380*/  FMUL.FTZ R92, R92, R44.reuse ;  /* 0x0000002c5c5c7220 */ /* 0x080fe20000410000 */
[----:B---3--:R-:W-:Y:S01]  /*8390*/  HMMA.16816.F32.BF16 R72, R20, R12, R72 ;  /* 0x0000000c1448723c */ /* 0x008fe20000041848 */
[----:B------:R-:W-:-:S02]  /*83a0*/  FMUL.FTZ R93, R93, R44 ;  /* 0x0000002c5d5d7220 */ /* 0x000fc40000410000 */
[-C--:B------:R-:W-:Y:S02]  /*83b0*/  FMUL.FTZ R94, R94, R38.reuse ;  /* 0x000000265e5e7220 */ /* 0x080fe40000410000 */
[----:B------:R-:W-:Y:S02]  /*83c0*/  FMUL.FTZ R95, R95, R38 ;  /* 0x000000265f5f7220 */ /* 0x000fe40000410000 */
[-C--:B------:R-:W-:Y:S01]  /*83d0*/  FMUL.FTZ R96, R96, R44.reuse ;  /* 0x0000002c60607220 */ /* 0x080fe20000410000 */
[----:B------:R-:W-:Y:S01]  /*83e0*/  HMMA.16816.F32.BF16 R76, R20, R14, R76 ;  /* 0x0000000e144c723c */ /* 0x000fe2000004184c */
[----:B------:R-:W-:Y:S02]  /*83f0*/  FMUL.FTZ R97, R97, R44 ;  /* 0x0000002c61617220 */ /* 0x000fe40000410000 */
[-C--:B------:R-:W-:Y:S02]  /*8400*/  FMUL.FTZ R98, R98, R38.reuse ;  /* 0x0000002662627220 */ /* 0x080fe40000410000 */
[----:B------:R-:W-:-:S03]  /*8410*/  FMUL.FTZ R99, R99, R38 ;  /* 0x0000002663637220 */ /* 0x000fc60000410000 */
[C---:B-1----:R-:W-:Y:S08]  /*8420*/  HMMA.16816.F32.BF16 R84, R20.reuse, R8, R84 ;  /* 0x000000081454723c */ /* 0x042ff00000041854 */
[C---:B------:R-:W-:Y:S08]  /*8430*/  HMMA.16816.F32.BF16 R108, R20.reuse, R10, R108 ;  /* 0x0000000a146c723c */ /* 0x040ff0000004186c */
[C---:B----4-:R-:W-:Y:S08]  /*8440*/  HMMA.16816.F32.BF16 R92, R20.reuse, R4, R92 ;  /* 0x00000004145c723c */ /* 0x050ff0000004185c */
[----:B------:R-:W-:Y:S07]  /*8450*/  HMMA.16816.F32.BF16 R96, R20, R6, R96 ;  /* 0x000000061460723c */ /* 0x000fee0000041860 */
[----:B------:R-:W-:-:S02]  /*8460*/  FMNMX.FTZ R20, R36, R55, !PT ;  /* 0x0000003724147209 */ /* 0x000fc40007810000 */
[----:B------:R-:W-:Y:S01]  /*8470*/  LOP3.LUT R22, R61, UR15, R176, 0x96, !PT ;  /* 0x0000000f3d167c12 */ /* 0x000fe2000f8e96b0 */
[----:B------:R-:W-:Y:S01]  /*8480*/  IMAD.WIDE.U32 R60, R60, -0x2daee0ad, RZ ;  /* 0xd2511f533c3c7825 */ /* 0x000fe200078e00ff */
[----:B------:R-:W-:Y:S02]  /*8490*/  FMNMX.FTZ R20, R37, R20, !PT ;  /* 0x0000001425147209 */ /* 0x000fe40007810000 */
[----:B--2---:R-:W-:Y:S01]  /*84a0*/  FMNMX.FTZ R55, R3, R62, !PT ;  /* 0x0000003e03377209 */ /* 0x004fe20007810000 */
[----:B------:R-:W-:Y:S02]  /*84b0*/  IMAD.WIDE.U32 R62, R22, -0x2daee0ad, RZ ;  /* 0xd2511f53163e7825 */ /* 0x000fe400078e00ff */
[----:B------:R-:W1:Y:S03]  /*84c0*/  SHFL.BFLY PT, R21, R20, 0x2, 0x1f ;  /* 0x0c401f0014157f89 */ /* 0x000e6600000e0000 */
[----:B------:R-:W-:Y:S01]  /*84d0*/  LOP3.LUT R22, R63, UR12, R157, 0x96, !PT ;  /* 0x0000000c3f167c12 */ /* 0x000fe2000f8e969d */
[----:B------:R-:W2:Y:S01]  /*84e0*/  SHFL.BFLY PT, R176, R55, 0x1, 0x1f ;  /* 0x0c201f0037b07f89 */ /* 0x000ea200000e0000 */
[----:B------:R-:W-:-:S03]  /*84f0*/  LOP3.LUT R3, R61, UR10, R62, 0x96, !PT ;  /* 0x0000000a3d037c12 */ /* 0x000fc6000f8e963e */
[----:B------:R-:W-:-:S04]  /*8500*/  IMAD.WIDE.U32 R62, R22, -0x326172a9, RZ ;  /* 0xcd9e8d57163e7825 */ /* 0x000fc800078e00ff */
[----:B------:R-:W-:Y:S01]  /*8510*/  IMAD.WIDE.U32 R192, R3, -0x326172a9, RZ ;  /* 0xcd9e8d5703c07825 */ /* 0x000fe200078e00ff */
[----:B------:R-:W-:Y:S02]  /*8520*/  LOP3.LUT R22, R63, UR11, R240, 0x96, !PT ;  /* 0x0000000b3f167c12 */ /* 0x000fe4000f8e96f0 */
[----:B------:R-:W-:Y:S01]  /*8530*/  LOP3.LUT R153, R149, UR7, R152, 0x96, !PT ;  /* 0x0000000795997c12 */ /* 0x000fe2000f8e9698 */
[----:B------:R-:W-:Y:S01]  /*8540*/  IMAD.MOV.U32 R151, RZ, RZ, R193 ;  /* 0x000000ffff977224 */ /* 0x000fe200078e00c1 */
[----:B------:R-:W-:Y:S01]  /*8550*/  LOP3.LUT R3, R193, UR9, R62, 0x96, !PT ;  /* 0x00000009c1037c12 */ /* 0x000fe2000f8e963e */
[----:B------:R-:W-:-:S04]  /*8560*/  IMAD.WIDE.U32 R22, R22, -0x2daee0ad, RZ ;  /* 0xd2511f5316167825 */ /* 0x000fc800078e00ff */
[----:B------:R-:W-:Y:S01]  /*8570*/  IMAD.WIDE.U32 R180, R3, -0x2daee0ad, RZ ;  /* 0xd2511f5303b47825 */ /* 0x000fe200078e00ff */
[----:B------:R-:W-:Y:S02]  /*8580*/  LOP3.LUT R23, R23, UR8, R60, 0x96, !PT ;  /* 0x0000000817177c12 */ /* 0x000fe4000f8e963c */
[----:B-1----:R-:W-:Y:S02]  /*8590*/  FMNMX.FTZ R20, R20, R21, !PT ;  /* 0x0000001514147209 */ /* 0x002fe40007810000 */
[----:B------:R-:W-:Y:S01]  /*85a0*/  LOP3.LUT R21, R181, UR6, R22, 0x96, !PT ;  /* 0x00000006b5157c12 */ /* 0x000fe2000f8e9616 */
[----:B------:R-:W-:Y:S01]  /*85b0*/  IMAD.WIDE.U32 R182, R23, -0x326172a9, RZ ;  /* 0xcd9e8d5717b67825 */ /* 0x000fe200078e00ff */
[----:B--2---:R-:W-:Y:S01]  /*85c0*/  FMNMX.FTZ R176, R55, R176, !PT ;  /* 0x000000b037b07209 */ /* 0x004fe20007810000 */
[----:B------:R-:W1:Y:S02]  /*85d0*/  SHFL.BFLY PT, R3, R20, 0x1, 0x1f ;  /* 0x0c201f0014037f89 */ /* 0x000e6400000e0000 */
[----:B------:R-:W-:Y:S01]  /*85e0*/  IMAD.WIDE.U32 R60, R21, -0x326172a9, RZ ;  /* 0xcd9e8d57153c7825 */ /* 0x000fe200078e00ff */
[----:B------:R-:W-:-:S03]  /*85f0*/  FSETP.NEU.FTZ.AND P3, PT, R176, -INF , PT ;  /* 0xff800000b000780b */ /* 0x000fc60003f7d000 */
[----:B------:R-:W-:Y:S01]  /*8600*/  FMUL.FTZ R148, R176, c[0x0][0x23c] ;  /* 0x00008f00b0947a20 */ /* 0x000fe20000410000 */
[C---:B------:R-:W-:Y:S02]  /*8610*/  LOP3.LUT R21, R60.reuse, 0xffff, RZ, 0xc0, !PT ;  /* 0x0000ffff3c157812 */ /* 0x040fe400078ec0ff */
[----:B------:R-:W-:Y:S02]  /*8620*/  LOP3.LUT R22, R60, 0xff, RZ, 0xc0, !PT ;  /* 0x000000ff3c167812 */ /* 0x000fe400078ec0ff */
[----:B------:R-:W-:Y:S02]  /*8630*/  SHF.R.U32.HI R21, RZ, 0x8, R21 ;  /* 0x00000008ff157819 */ /* 0x000fe40000011615 */
[----:B------:R-:W-:Y:S02]  /*8640*/  FSEL R148, R148, RZ, P3 ;  /* 0x000000ff94947208 */ /* 0x000fe40001800000 */
[----:B------:R-:W-:Y:S02]  /*8650*/  PRMT R22, R22, 0x5410, R21 ;  /* 0x0000541016167816 */ /* 0x000fe40000000015 */
[----:B------:R-:W-:Y:S01]  /*8660*/  SHF.R.U32.HI R21, RZ, 0x18, R60 ;  /* 0x00000018ff157819 */ /* 0x000fe2000001163c */
[----:B------:R-:W-:-:S02]  /*8670*/  FFMA.FTZ R63, R54, c[0x0][0x23c], -R148 ;  /* 0x00008f00363f7a23 */ /* 0x000fc40000010894 */
[----:B------:R-:W-:Y:S01]  /*8680*/  FFMA.FTZ R62, R53, c[0x0][0x23c], -R148 ;  /* 0x00008f00353e7a23 */ /* 0x000fe20000010894 */
[----:B------:R-:W-:Y:S01]  /*8690*/  HSET2.LE.AND R22, R22, R45, PT ;  /* 0x0000002d16167233 */ /* 0x000fe20003803000 */
[----:B-1----:R-:W-:Y:S02]  /*86a0*/  FMNMX.FTZ R3, R20, R3, !PT ;  /* 0x0000000314037209 */ /* 0x002fe40007810000 */
[----:B------:R-:W-:Y:S01]  /*86b0*/  MUFU.EX2 R63, R63 ;  /* 0x0000003f003f7308 */ /* 0x000fe20000000800 */
[----:B------:R-:W-:Y:S01]  /*86c0*/  SHF.R.U32.HI R20, RZ, 0x10, R60 ;  /* 0x00000010ff147819 */ /* 0x000fe2000001163c */
[----:B------:R-:W-:Y:S01]  /*86d0*/  FFMA.FTZ R60, R165, c[0x0][0x23c], -R148 ;  /* 0x00008f00a53c7a23 */ /* 0x000fe20000010894 */
[C---:B------:R-:W-:Y:S01]  /*86e0*/  FSETP.NEU.FTZ.AND P2, PT, R3.reuse, -INF , PT ;  /* 0xff8000000300780b */ /* 0x040fe20003f5d000 */
[----:B------:R-:W-:Y:S01]  /*86f0*/  FMUL.FTZ R133, R3, c[0x0][0x23c] ;  /* 0x00008f0003857a20 */ /* 0x000fe20000410000 */
[----:B------:R-:W-:-:S03]  /*8700*/  LOP3.LUT R20, R20, 0xff, RZ, 0xc0, !PT ;  /* 0x000000ff14147812 */ /* 0x000fc600078ec0ff */
[----:B------:R-:W-:Y:S01]  /*8710*/  MUFU.EX2 R60, R60 ;  /* 0x0000003c003c7308 */ /* 0x000fe20000000800 */
[----:B------:R-:W-:Y:S02]  /*8720*/  PRMT R20, R20, 0x5410, R21 ;  /* 0x0000541014147816 */ /* 0x000fe40000000015 */
[----:B------:R-:W-:Y:S01]  /*8730*/  LOP3.LUT R21, R61, UR16, R182, 0x96, !PT ;  /* 0x000000103d157c12 */ /* 0x000fe2000f8e96b6 */
[----:B------:R-:W-:Y:S01]  /*8740*/  FFMA.FTZ R61, R161, c[0x0][0x23c], -R148 ;  /* 0x00008f00a13d7a23 */ /* 0x000fe20000010894 */
[----:B------:R-:W-:Y:S01]  /*8750*/  FSEL R133, R133, RZ, P2 ;  /* 0x000000ff85857208 */ /* 0x000fe20001000000 */
[----:B------:R-:W-:Y:S01]  /*8760*/  HSET2.LE.AND R20, R20, R45, PT ;  /* 0x0000002d14147233 */ /* 0x000fe20003803000 */
[C---:B------:R-:W-:Y:S01]  /*8770*/  LOP3.LUT R150, R21.reuse, 0xffff, RZ, 0xc0, !PT ;  /* 0x0000ffff15967812 */ /* 0x040fe200078ec0ff */
[----:B------:R-:W-:Y:S01]  /*8780*/  MUFU.EX2 R62, R62 ;  /* 0x0000003e003e7308 */ /* 0x000fe20000000800 */
[----:B------:R-:W-:Y:S01]  /*8790*/  LOP3.LUT R23, R21, 0xff, RZ, 0xc0, !PT ;  /* 0x000000ff15177812 */ /* 0x000fe200078ec0ff */
[--C-:B------:R-:W-:Y:S01]  /*87a0*/  FFMA.FTZ R54, R252, c[0x0][0x23c], -R133.reuse ;  /* 0x00008f00fc367a23 */ /* 0x100fe20000010885 */
[----:B------:R-:W-:Y:S01]  /*87b0*/  SHF.R.U32.HI R150, RZ, 0x8, R150 ;  /* 0x00000008ff967819 */ /* 0x000fe20000011696 */
[--C-:B------:R-:W-:Y:S01]  /*87c0*/  FFMA.FTZ R53, R163, c[0x0][0x23c], -R133.reuse ;  /* 0x00008f00a3357a23 */ /* 0x100fe20000010885 */
[----:B------:R-:W-:Y:S01]  /*87d0*/  FSEL R252, R176, RZ, P3 ;  /* 0x000000ffb0fc7208 */ /* 0x000fe20001800000 */
[----:B------:R-:W-:Y:S01]  /*87e0*/  FFMA.FTZ R55, R154, c[0x0][0x23c], -R133 ;  /* 0x00008f009a377a23 */ /* 0x000fe20000010885 */
[----:B------:R-:W-:Y:S01]  /*87f0*/  PRMT R150, R23, 0x5410, R150 ;  /* 0x0000541017967816 */ /* 0x000fe20000000096 */
[----:B------:R-:W1:Y:S01]  /*8800*/  MUFU.EX2 R61, R61 ;  /* 0x0000003d003d7308 */ /* 0x000e620000000800 */
[----:B------:R-:W-:Y:S01]  /*8810*/  SHF.R.U32.HI R23, RZ, 0x10, R21 ;  /* 0x00000010ff177819 */ /* 0x000fe20000011615 */
[----:B------:R-:W-:Y:S01]  /*8820*/  FFMA.FTZ R66, R66, c[0x0][0x23c], -R133 ;  /* 0x00008f0042427a23 */ /* 0x000fe20000010885 */
[----:B------:R-:W-:-:S02]  /*8830*/  SHF.R.U32.HI R154, RZ, 0x18, R21 ;  /* 0x00000018ff9a7819 */ /* 0x000fc40000011615 */
[----:B------:R-:W-:Y:S02]  /*8840*/  LOP3.LUT R23, R23, 0xff, RZ, 0xc0, !PT ;  /* 0x000000ff17177812 */ /* 0x000fe400078ec0ff */
[----:B------:R-:W-:Y:S01]  /*8850*/  FSEL R21, R3, RZ, P2 ;  /* 0x000000ff03157208 */ /* 0x000fe20001000000 */
[----:B------:R-:W-:Y:S01]  /*8860*/  MUFU.EX2 R54, R54 ;  /* 0x0000003600367308 */ /* 0x000fe20000000800 */
[----:B------:R-:W-:Y:S01]  /*8870*/  PRMT R154, R23, 0x5410, R154 ;  /* 0x00005410179a7816 */ /* 0x000fe2000000009a */
[----:B------:R-:W-:Y:S02]  /*8880*/  FADD.FTZ R23, R135, -R252 ;  /* 0x800000fc87177221 */ /* 0x000fe40000010000 */
[----:B------:R-:W-:Y:S02]  /*8890*/  FADD.FTZ R21, R134, -R21 ;  /* 0x8000001586157221 */ /* 0x000fe40000010000 */
[----:B------:R-:W-:Y:S02]  /*88a0*/  FMUL.FTZ R134, R23, c[0x0][0x23c] ;  /* 0x00008f0017867a20 */ /* 0x000fe40000410000 */
[----:B------:R-:W2:Y:S01]  /*88b0*/  MUFU.EX2 R53, R53 ;  /* 0x0000003500357308 */ /* 0x000ea20000000800 */
[----:B------:R-:W-:Y:S01]  /*88c0*/  FMUL.FTZ R67, R21, c[0x0][0x23c] ;  /* 0x00008f0015437a20 */ /* 0x000fe20000410000 */
[----:B-1----:R-:W-:-:S02]  /*88d0*/  F2FP.BF16.PACK_AB R23, R60, R61 ;  /* 0x0000003d3c17723e */ /* 0x002fc400000010ff */
[----:B------:R-:W-:Y:S02]  /*88e0*/  F2FP.BF16.PACK_AB R21, R62, R63 ;  /* 0x0000003f3e15723e */ /* 0x000fe400000010ff */
[----:B------:R-:W-:Y:S02]  /*88f0*/  LOP3.LUT R22, R22, R23, RZ, 0xc0, !PT ;  /* 0x0000001716167212 */ /* 0x000fe400078ec0ff */
[----:B------:R-:W-:Y:S08]  /*8900*/  MUFU.EX2 R55, R55 ;  /* 0x0000003700377308 */ /* 0x000ff00000000800 */
[----:B------:R-:W1:Y:S01]  /*8910*/  MUFU.EX2 R66, R66 ;  /* 0x0000004200427308 */ /* 0x000e620000000800 */
[----:B--2---:R-:W-:-:S04]  /*8920*/  F2FP.BF16.PACK_AB R23, R53, R54 ;  /* 0x000000363517723e */ /* 0x004fc800000010ff */
[----:B------:R-:W-:Y:S01]  /*8930*/  LOP3.LUT R23, R20, R23, RZ, 0xc0, !PT ;  /* 0x0000001714177212 */ /* 0x000fe200078ec0ff */
[--C-:B------:R-:W-:Y:S02]  /*8940*/  HSET2.LE.AND R20, R150, R45.reuse, PT ;  /* 0x0000002d96147233 */ /* 0x100fe40003803000 */
[----:B------:R-:W2:Y:S03]  /*8950*/  MUFU.EX2 R134, R134 ;  /* 0x0000008600867308 */ /* 0x000ea60000000800 */
[----:B------:R-:W-:Y:S01]  /*8960*/  LOP3.LUT R20, R20, R21, RZ, 0xc0, !PT ;  /* 0x0000001514147212 */ /* 0x000fe200078ec0ff */
[----:B------:R-:W-:-:S04]  /*8970*/  HSET2.LE.AND R21, R154, R45, PT ;  /* 0x0000002d9a157233 */ /* 0x000fc80003803000 */
[----:B------:R-:W3:Y:S01]  /*8980*/  MUFU.EX2 R67, R67 ;  /* 0x0000004300437308 */ /* 0x000ee20000000800 */
[----:B-1----:R-:W-:-:S04]  /*8990*/  F2FP.BF16.PACK_AB R150, R66, R55 ;  /* 0x000000374296723e */ /* 0x002fc800000010ff */
[----:B------:R-:W-:Y:S01]  /*89a0*/  LOP3.LUT R21, R21, R150, RZ, 0xc0, !PT ;  /* 0x0000009615157212 */ /* 0x000fe200078ec0ff */
[----:B------:R-:W-:Y:S02]  /*89b0*/  IMAD.MOV.U32 R150, RZ, RZ, R192 ;  /* 0x000000ffff967224 */ /* 0x000fe400078e00c0 */
[-C--:B--2---:R-:W-:Y:S01]  /*89c0*/  FMUL.FTZ R68, R68, R134.reuse ;  /* 0x0000008644447220 */ /* 0x084fe20000410000 */
[----:B------:R1:W5:Y:S01]  /*89d0*/  LDL.LU.64 R192, [R1+0x18] ;  /* 0x0000180001c07983 */ /* 0x0003620000300a00 */
[-C--:B------:R-:W-:Y:S02]  /*89e0*/  FMUL.FTZ R69, R69, R134.reuse ;  /* 0x0000008645457220 */ /* 0x080fe40000410000 */
[-C--:B------:R-:W-:Y:S02]  /*89f0*/  FMUL.FTZ R112, R112, R134.reuse ;  /* 0x0000008670707220 */ /* 0x080fe40000410000 */
[----:B------:R-:W-:Y:S02]  /*8a00*/  FMUL.FTZ R113, R113, R134 ;  /* 0x0000008671717220 */ /* 0x000fe40000410000 */
[----:B---3--:R-:W-:-:S02]  /*8a10*/  FMUL.FTZ R70, R70, R67 ;  /* 0x0000004346467220 */ /* 0x008fc40000410000 */
[-C--:B------:R-:W-:Y:S02]  /*8a20*/  FMUL.FTZ R71, R71, R67.reuse ;  /* 0x0000004347477220 */ /* 0x080fe40000410000 */
[-C--:B------:R-:W-:Y:S02]  /*8a30*/  FMUL.FTZ R114, R114, R67.reuse ;  /* 0x0000004372727220 */ /* 0x080fe40000410000 */
[-C--:B------:R-:W-:Y:S02]  /*8a40*/  FMUL.FTZ R115, R115, R67.reuse ;  /* 0x0000004373737220 */ /* 0x080fe40000410000 */
[-C--:B------:R-:W-:Y:S01]  /*8a50*/  FMUL.FTZ R128, R128, R134.reuse ;  /* 0x0000008680807220 */ /* 0x080fe20000410000 */
[----:B------:R-:W-:Y:S01]  /*8a60*/  HMMA.16816.F32.BF16 R68, R20, R12, R68 ;  /* 0x0000000c1444723c */ /* 0x000fe20000041844 */
[----:B------:R-:W-:Y:S02]  /*8a70*/  FMUL.FTZ R129, R129, R134 ;  /* 0x0000008681817220 */ /* 0x000fe40000410000 */
[----:B------:R-:W-:-:S02]  /*8a80*/  FMUL.FTZ R130, R130, R67 ;  /* 0x0000004382827220 */ /* 0x000fc40000410000 */
[-C--:B------:R-:W-:Y:S02]  /*8a90*/  FMUL.FTZ R131, R131, R67.reuse ;  /* 0x0000004383837220 */ /* 0x080fe40000410000 */
[----:B------:R-:W-:Y:S02]  /*8aa0*/  IMAD.MOV.U32 R12, RZ, RZ, R180 ;  /* 0x000000ffff0c7224 */ /* 0x000fe400078e00b4 */
[----:B------:R-:W-:Y:S01]  /*8ab0*/  IMAD.MOV.U32 R13, RZ, RZ, R181 ;  /* 0x000000ffff0d7224 */ /* 0x000fe200078e00b5 */
[----:B------:R-:W-:Y:S01]  /*8ac0*/  HMMA.16816.F32.BF16 R112, R20, R14, R112 ;  /* 0x0000000e1470723c */ /* 0x000fe20000041870 */
[-C--:B------:R-:W-:Y:S02]  /*8ad0*/  FMUL.FTZ R80, R80, R134.reuse ;  /* 0x0000008650507220 */ /* 0x080fe40000410000 */
[----:B------:R-:W-:Y:S02]  /*8ae0*/  FMUL.FTZ R81, R81, R134 ;  /* 0x0000008651517220 */ /* 0x000fe40000410000 */
[----:B------:R-:W-:-:S02]  /*8af0*/  FMUL.FTZ R82, R82, R67 ;  /* 0x0000004352527220 */ /* 0x000fc40000410000 */
[----:B------:R-:W-:Y:S01]  /*8b00*/  FMUL.FTZ R83, R83, R67 ;  /* 0x0000004353537220 */ /* 0x000fe20000410000 */
[----:B------:R-:W-:Y:S01]  /*8b10*/  HMMA.16816.F32.BF16 R128, R20, R16, R128 ;  /* 0x000000101480723c */ /* 0x000fe20000041880 */
[----:B------:R-:W-:Y:S02]  /*8b20*/  IMAD.MOV.U32 R14, RZ, RZ, R12 ;  /* 0x000000ffff0e7224 */ /* 0x000fe400078e000c */
[----:B------:R-:W-:Y:S02]  /*8b30*/  IMAD.MOV.U32 R15, RZ, RZ, R13 ;  /* 0x000000ffff0f7224 */ /* 0x000fe400078e000d */
[----:B------:R-:W-:Y:S02]  /*8b40*/  FFMA.FTZ R248, R248, c[0x0][0x23c], -R137 ;  /* 0x00008f00f8f87a23 */ /* 0x000fe40000010889 */
[-C--:B------:R-:W-:Y:S02]  /*8b50*/  FMUL.FTZ R104, R104, R134.reuse ;  /* 0x0000008668687220 */ /* 0x080fe40000410000 */
[----:B------:R-:W-:-:S02]  /*8b60*/  FMUL.FTZ R105, R105, R134 ;  /* 0x0000008669697220 */ /* 0x000fc40000410000 */
[-C--:B------:R-:W-:Y:S02]  /*8b70*/  FMUL.FTZ R106, R106, R67.reuse ;  /* 0x000000436a6a7220 */ /* 0x080fe40000410000 */
[----:B------:R-:W-:Y:S02]  /*8b80*/  FMUL.FTZ R107, R107, R67 ;  /* 0x000000436b6b7220 */ /* 0x000fe40000410000 */
[----:B------:R-:W-:Y:S01]  /*8b90*/  IMAD.WIDE.U32 R12, R153, -0x2daee0ad, RZ ;  /* 0xd2511f53990c7825 */ /* 0x000fe200078e00ff */
[----:B------:R-:W-:Y:S03]  /*8ba0*/  HMMA.16816.F32.BF16 R80, R20, R8, R80 ;  /* 0x000000081450723c */ /* 0x000fe60000041850 */
[----:B------:R-:W-:Y:S01]  /*8bb0*/  IMAD.MOV.U32 R16, RZ, RZ, R190 ;  /* 0x000000ffff107224 */ /* 0x000fe200078e00be */
[----:B------:R2:W-:Y:S01]  /*8bc0*/  MUFU.EX2 R149, R248 ;  /* 0x000000f800957308 */ /* 0x0005e20000000800 */
[----:B------:R-:W-:-:S02]  /*8bd0*/  FFMA.FTZ R135, R246, c[0x0][0x23c], -R137 ;  /* 0x00008f00f6877a23 */ /* 0x000fc40000010889 */
[----:B------:R-:W-:Y:S01]  /*8be0*/  IMAD.MOV.U32 R246, RZ, RZ, R150 ;  /* 0x000000fffff67224 */ /* 0x000fe200078e0096 */
[----:B------:R-:W-:Y:S01]  /*8bf0*/  LOP3.LUT R9, R12, 0xffff, RZ, 0xc0, !PT ;  /* 0x0000ffff0c097812 */ /* 0x000fe200078ec0ff */
[----:B------:R-:W-:Y:S02]  /*8c00*/  IMAD.MOV.U32 R247, RZ, RZ, R151 ;  /* 0x000000fffff77224 */ /* 0x000fe400078e0097 */
[-C--:B------:R-:W-:Y:S02]  /*8c10*/  FMUL.FTZ R88, R88, R134.reuse ;  /* 0x0000008658587220 */ /* 0x080fe40000410000 */
[----:B------:R-:W-:Y:S02]  /*8c20*/  FMUL.FTZ R89, R89, R134 ;  /* 0x0000008659597220 */ /* 0x000fe40000410000 */
[-C--:B------:R-:W-:Y:S02]  /*8c30*/  FMUL.FTZ R90, R90, R67.reuse ;  /* 0x000000435a5a7220 */ /* 0x080fe40000410000 */
[----:B------:R-:W-:-:S02]  /*8c40*/  FMUL.FTZ R91, R91, R67 ;  /* 0x000000435b5b7220 */ /* 0x000fc40000410000 */
[--C-:B------:R-:W-:Y:S02]  /*8c50*/  FFMA.FTZ R150, R224, c[0x0][0x23c], -R137.reuse ;  /* 0x00008f00e0967a23 */ /* 0x100fe40000010889 */
[----:B--2---:R-:W-:Y:S02]  /*8c60*/  IMAD.MOV.U32 R248, RZ, RZ, R16 ;  /* 0x000000fffff87224 */ /* 0x004fe400078e0010 */
[----:B------:R-:W-:Y:S02]  /*8c70*/  FFMA.FTZ R152, R244, c[0x0][0x23c], -R137 ;  /* 0x00008f00f4987a23 */ /* 0x000fe40000010889 */
[--C-:B------:R-:W-:Y:S02]  /*8c80*/  FFMA.FTZ R154, R174, c[0x0][0x23c], -R49.reuse ;  /* 0x00008f00ae9a7a23 */ /* 0x100fe40000010831 */
[--C-:B------:R-:W-:Y:S01]  /*8c90*/  FFMA.FTZ R151, R172, c[0x0][0x23c], -R49.reuse ;  /* 0x00008f00ac977a23 */ /* 0x100fe20000010831 */
[----:B------:R-:W-:Y:S01]  /*8ca0*/  HMMA.16816.F32.BF16 R104, R20, R4, R104 ;  /* 0x000000041468723c */ /* 0x000fe20000041868 */
[----:B------:R-:W-:-:S02]  /*8cb0*/  FFMA.FTZ R153, R170, c[0x0][0x23c], -R49 ;  /* 0x00008f00aa997a23 */ /* 0x000fc40000010831 */
[-C--:B------:R-:W-:Y:S02]  /*8cc0*/  FMUL.FTZ R100, R100, R134.reuse ;  /* 0x0000008664647220 */ /* 0x080fe40000410000 */
[-C--:B------:R-:W-:Y:S02]  /*8cd0*/  FMUL.FTZ R101, R101, R134.reuse ;  /* 0x0000008665657220 */ /* 0x080fe40000410000 */
[-C--:B------:R-:W-:Y:S02]  /*8ce0*/  FMUL.FTZ R102, R102, R67.reuse ;  /* 0x0000004366667220 */ /* 0x080fe40000410000 */
[-C--:B------:R-:W-:Y:S02]  /*8cf0*/  FMUL.FTZ R103, R103, R67.reuse ;  /* 0x0000004367677220 */ /* 0x080fe40000410000 */
[----:B------:R-:W-:Y:S01]  /*8d00*/  FFMA.FTZ R168, R168, c[0x0][0x23c], -R49 ;  /* 0x00008f00a8a87a23 */ /* 0x000fe20000010831 */
[----:B------:R-:W-:Y:S01]  /*8d10*/  SHF.R.U32.HI R4, RZ, 0x10, R12 ;  /* 0x00000010ff047819 */ /* 0x000fe2000001160c */
[-C--:B------:R-:W-:Y:S01]  /*8d20*/  FMUL.FTZ R116, R116, R134.reuse ;  /* 0x0000008674747220 */ /* 0x080fe20000410000 */
[----:B------:R-:W-:Y:S01]  /*8d30*/  LOP3.LUT R8, R12, 0xff, RZ, 0xc0, !PT ;  /* 0x000000ff0c087812 */ /* 0x000fe200078ec0ff */
[----:B------:R-:W-:Y:S01]  /*8d40*/  FMUL.FTZ R117, R117, R134 ;  /* 0x0000008675757220 */ /* 0x000fe20000410000 */
[----:B------:R-:W-:Y:S01]  /*8d50*/  SHF.R.U32.HI R9, RZ, 0x8, R9 ;  /* 0x00000008ff097819 */ /* 0x000fe20000011609 */
[----:B------:R-:W-:Y:S01]  /*8d60*/  MUFU.EX2 R135, R135 ;  /* 0x0000008700877308 */ /* 0x000fe20000000800 */
[----:B------:R-:W-:Y:S01]  /*8d70*/  LOP3.LUT R5, R13, UR17, R248, 0x96, !PT ;  /* 0x000000110d057c12 */ /* 0x000fe2000f8e96f8 */
[----:B------:R-:W-:Y:S01]  /*8d80*/  HMMA.16816.F32.BF16 R88, R20, R10, R88 ;  /* 0x0000000a1458723c */ /* 0x000fe20000041858 */
[----:B------:R-:W-:Y:S01]  /*8d90*/  LOP3.LUT R4, R4, 0xff, RZ, 0xc0, !PT ;  /* 0x000000ff04047812 */ /* 0x000fe200078ec0ff */
[-C--:B------:R-:W-:Y:S01]  /*8da0*/  FMUL.FTZ R118, R118, R67.reuse ;  /* 0x0000004376767220 */ /* 0x080fe20000410000 */
[----:B------:R-:W-:Y:S01]  /*8db0*/  PRMT R8, R8, 0x5410, R9 ;  /* 0x0000541008087816 */ /* 0x000fe20000000009 */
[----:B------:R-:W-:-:S02]  /*8dc0*/  FMUL.FTZ R119, R119, R67 ;  /* 0x0000004377777220 */ /* 0x000fc40000410000 */
[----:B------:R-:W-:Y:S01]  /*8dd0*/  MUFU.EX2 R150, R150 ;  /* 0x0000009600967308 */ /* 0x000fe20000000800 */
[----:B------:R-:W-:Y:S01]  /*8de0*/  SHF.R.U32.HI R11, RZ, 0x18, R12 ;  /* 0x00000018ff0b7819 */ /* 0x000fe2000001160c */
[----:B------:R-:W-:Y:S01]  /*8df0*/  HMMA.16816.F32.BF16 R100, R20, R6, R100 ;  /* 0x000000061464723c */ /* 0x000fe20000041864 */
[----:B------:R-:W-:Y:S01]  /*8e00*/  SHF.R.U32.HI R9, RZ, 0x10, R5 ;  /* 0x00000010ff097819 */ /* 0x000fe20000011605 */
[----:B------:R-:W-:-:S04]  /*8e10*/  IMAD.MOV.U32 R17, RZ, RZ, R191 ;  /* 0x000000ffff117224 */ /* 0x000fc800078e00bf */
[----:B------:R-:W2:Y:S01]  /*8e20*/  MUFU.EX2 R152, R152 ;  /* 0x0000009800987308 */ /* 0x000ea20000000800 */
[----:B------:R-:W-:-:S07]  /*8e30*/  LOP3.LUT R7, R5, 0xffff, RZ, 0xc0, !PT ;  /* 0x0000ffff05077812 */ /* 0x000fce00078ec0ff */
[----:B------:R-:W-:Y:S01]  /*8e40*/  MUFU.EX2 R154, R154 ;  /* 0x0000009a009a7308 */ /* 0x000fe20000000800 */
[----:B------:R-:W-:-:S07]  /*8e50*/  PRMT R4, R4, 0x5410, R11 ;  /* 0x0000541004047816 */ /* 0x000fce000000000b */
[----:B------:R-:W3:Y:S01]  /*8e60*/  MUFU.EX2 R151, R151 ;  /* 0x0000009700977308 */ /* 0x000ee20000000800 */
[----:B------:R-:W-:Y:S02]  /*8e70*/  LOP3.LUT R6, R5, 0xff, RZ, 0xc0, !PT ;  /* 0x000000ff05067812 */ /* 0x000fe400078ec0ff */
[----:B------:R-:W-:-:S05]  /*8e80*/  SHF.R.U32.HI R10, RZ, 0x18, R5 ;  /* 0x00000018ff0a7819 */ /* 0x000fca0000011605 */
[----:B------:R-:W-:Y:S01]  /*8e90*/  MUFU.EX2 R153, R153 ;  /* 0x0000009900997308 */ /* 0x000fe20000000800 */
[----:B------:R-:W-:-:S07]  /*8ea0*/  SHF.R.U32.HI R7, RZ, 0x8, R7 ;  /* 0x00000008ff077819 */ /* 0x000fce0000011607 */
[----:B------:R-:W4:Y:S01]  /*8eb0*/  MUFU.EX2 R168, R168 ;  /* 0x000000a800a87308 */ /* 0x000f220000000800 */
[----:B------:R-:W-:Y:S01]  /*8ec0*/  LOP3.LUT R5, R9, 0xff, RZ, 0xc0, !PT ;  /* 0x000000ff09057812 */ /* 0x000fe200078ec0ff */
[----:B------:R-:W-:Y:S01]  /*8ed0*/  HMMA.16816.F32.BF16 R116, R20, R18, R116 ;  /* 0x000000121474723c */ /* 0x000fe20000041874 */
[----:B------:R1:W5:Y:S01]  /*8ee0*/  LDL.LU.64 R190, [R1+0x10] ;  /* 0x0000100001be7983 */ /* 0x0003620000300a00 */
[----:B------:R-:W-:-:S05]  /*8ef0*/  PRMT R6, R6, 0x5410, R7 ;  /* 0x0000541006067816 */ /* 0x000fca0000000007 */
[--C-:B------:R-:W-:Y:S01]  /*8f00*/  HSET2.LE.AND R23, R4, R45.reuse, PT ;  /* 0x0000002d04177233 */ /* 0x100fe20003803000 */
[----:B------:R-:W-:Y:S01]  /*8f10*/  IMAD.MOV.U32 R18, RZ, RZ, R182 ;  /* 0x000000ffff127224 */ /* 0x000fe200078e00b6 */
[----:B------:R-:W-:Y:S01]  /*8f20*/  PRMT R4, R5, 0x5410, R10 ;  /* 0x0000541005047816 */ /* 0x000fe2000000000a */
[----:B------:R-:W-:Y:S02]  /*8f30*/  IMAD.MOV.U32 R19, RZ, RZ, R183 ;  /* 0x000000ffff137224 */ /* 0x000fe400078e00b7 */
[----:B------:R1:W5:Y:S01]  /*8f40*/  LDL.LU.64 R182, [R1+0x8] ;  /* 0x0000080001b67983 */ /* 0x0003620000300a00 */
[----:B------:R-:W-:-:S03]  /*8f50*/  HSET2.LE.AND R8, R8, R45, PT ;  /* 0x0000002d08087233 */ /* 0x000fc60003803000 */
[----:B------:R1:W5:Y:S01]  /*8f60*/  LDL.LU.64 R180, [R1] ;  /* 0x0000000001b47983 */ /* 0x0003620000300a00 */
[----:B--2---:R-:W-:Y:S01]  /*8f70*/  F2FP.BF16.PACK_AB R9, R152, R149 ;  /* 0x000000959809723e */ /* 0x004fe200000010ff */
[--C-:B------:R-:W-:Y:S01]  /*8f80*/  HSET2.LE.AND R6, R6, R45.reuse, PT ;  /* 0x0000002d06067233 */ /* 0x100fe20003803000 */
[----:B---3--:R-:W-:Y:S01]  /*8f90*/  F2FP.BF16.PACK_AB R20, R151, R154 ;  /* 0x0000009a9714723e */ /* 0x008fe200000010ff */
[----:B------:R-:W-:Y:S01]  /*8fa0*/  HSET2.LE.AND R4, R4, R45, PT ;  /* 0x0000002d04047233 */ /* 0x000fe20003803000 */
[----:B------:R-:W-:Y:S01]  /*8fb0*/  F2FP.BF16.PACK_AB R5, R150, R135 ;  /* 0x000000879605723e */ /* 0x000fe200000010ff */
[----:B------:R-:W-:Y:S01]  /*8fc0*/  IMAD.MOV.U32 R249, RZ, RZ, R17 ;  /* 0x000000fffff97224 */ /* 0x000fe200078e0011 */
[----:B----4-:R-:W-:Y:S01]  /*8fd0*/  F2FP.BF16.PACK_AB R21, R168, R153 ;  /* 0x00000099a815723e */ /* 0x010fe200000010ff */
[----:B------:R-:W-:Y:S01]  /*8fe0*/  IMAD.MOV.U32 R248, RZ, RZ, R246 ;  /* 0x000000fffff87224 */ /* 0x000fe200078e00f6 */
[----:B------:R-:W-:Y:S01]  /*8ff0*/  LOP3.LUT R23, R23, R20, RZ, 0xc0, !PT ;  /* 0x0000001417177212 */ /* 0x000fe200078ec0ff */
[----:B------:R-:W-:Y:S01]  /*9000*/  IMAD.MOV.U32 R249, RZ, RZ, R247 ;  /* 0x000000fffff97224 */ /* 0x000fe200078e00f7 */
[----:B------:R-:W-:Y:S01]  /*9010*/  LOP3.LUT R22, R8, R9, RZ, 0xc0, !PT ;  /* 0x0000000908167212 */ /* 0x000fe200078ec0ff */
[----:B------:R-:W-:Y:S01]  /*9020*/  IMAD.MOV.U32 R224, RZ, RZ, R18 ;  /* 0x000000ffffe07224 */ /* 0x000fe200078e0012 */
[----:B------:R-:W-:Y:S01]  /*9030*/  LOP3.LUT R20, R6, R5, RZ, 0xc0, !PT ;  /* 0x0000000506147212 */ /* 0x000fe200078ec0ff */
[----:B------:R-:W-:Y:S01]  /*9040*/  IMAD.MOV.U32 R225, RZ, RZ, R19 ;  /* 0x000000ffffe17224 */ /* 0x000fe200078e0013 */
[----:B------:R-:W-:Y:S01]  /*9050*/  LOP3.LUT R21, R4, R21, RZ, 0xc0, !PT ;  /* 0x0000001504157212 */ /* 0x000fe200078ec0ff */
[----:B------:R-:W-:Y:S01]  /*9060*/  IMAD.MOV.U32 R246, RZ, RZ, R14 ;  /* 0x000000fffff67224 */ /* 0x000fe200078e000e */
[----:B------:R-:W2:Y:S01]  /*9070*/  LDSM.16.MT88.4 R16, [R188+0x6800] ;  /* 0x00680000bc10783b */ /* 0x000ea20000004200 */
[----:B------:R-:W-:Y:S01]  /*9080*/  IMAD.MOV.U32 R247, RZ, RZ, R15 ;  /* 0x000000fffff77224 */ /* 0x000fe200078e000f */
[----:B------:R-:W-:Y:S01]  /*9090*/  LOP3.LUT R159, R225, UR7, R248, 0x96, !PT ;  /* 0x00000007e19f7c12 */ /* 0x000fe2000f8e96f8 */
[--C-:B------:R-:W-:Y:S01]  /*90a0*/  FFMA.FTZ R172, R147, c[0x0][0x23c], -R148.reuse ;  /* 0x00008f0093ac7a23 */ /* 0x100fe20000010894 */
[----:B------:R-:W3:Y:S01]  /*90b0*/  LDSM.16.MT88.4 R12, [R186+0x6800] ;  /* 0x00680000ba0c783b */ /* 0x000ee20000004200 */
[----:B------:R-:W-:Y:S01]  /*90c0*/  FFMA.FTZ R170, R141, c[0x0][0x23c], -R148 ;  /* 0x00008f008daa7a23 */ /* 0x000fe20000010894 */
[----:B------:R-:W-:Y:S01]  /*90d0*/  IADD3 R155, R155, 0x1, RZ ;  /* 0x000000019b9b7810 */ /* 0x000fe20007ffe0ff */
[----:B------:R-:W-:Y:S01]  /*90e0*/  IMAD.WIDE.U32 R224, R159, -0x2daee0ad, RZ ;  /* 0xd2511f539fe07825 */ /* 0x000fe200078e00ff */
[----:B------:R-:W4:Y:S01]  /*90f0*/  LDSM.16.MT88.4 R8, [R185+0x6800] ;  /* 0x00680000b908783b */ /* 0x000f220000004200 */
[----:B------:R-:W-:Y:S01]  /*9100*/  MUFU.EX2 R172, R172 ;  /* 0x000000ac00ac7308 */ /* 0x000fe20000000800 */
[----:B------:R-:W-:Y:S01]  /*9110*/  LOP3.LUT R155, R243, UR25, R155, 0x96, !PT ;  /* 0x00000019f39b7c12 */ /* 0x000fe2000f8e969b */
[--C-:B------:R-:W-:Y:S01]  /*9120*/  FFMA.FTZ R141, R142, c[0x0][0x23c], -R133.reuse ;  /* 0x00008f008e8d7a23 */ /* 0x100fe20000010885 */
[----:B------:R-:W1:Y:S01]  /*9130*/  LDSM.16.MT88.4 R4, [R184+0x6800] ;  /* 0x00680000b804783b */ /* 0x000e620000004200 */
[--C-:B------:R-:W-:Y:S01]  /*9140*/  SHF.R.U32.HI R147, RZ, 0x10, R224.reuse ;  /* 0x00000010ff937819 */ /* 0x100fe200000116e0 */
[--C-:B------:R-:W-:Y:S01]  /*9150*/  FFMA.FTZ R142, R156, c[0x0][0x23c], -R133.reuse ;  /* 0x00008f009c8e7a23 */ /* 0x100fe20000010885 */
[----:B------:R-:W-:Y:S01]  /*9160*/  SHF.R.U32.HI R156, RZ, 0x18, R224 ;  /* 0x00000018ff9c7819 */ /* 0x000fe200000116e0 */
[--C-:B------:R-:W-:Y:S01]  /*9170*/  FFMA.FTZ R139, R139, c[0x0][0x23c], -R148.reuse ;  /* 0x00008f008b8b7a23 */ /* 0x100fe20000010894 */
[----:B------:R-:W-:Y:S01]  /*9180*/  LOP3.LUT R163, R147, 0xff, RZ, 0xc0, !PT ;  /* 0x000000ff93a37812 */ /* 0x000fe200078ec0ff */
[--C-:B------:R-:W-:Y:S01]  /*9190*/  FFMA.FTZ R147, R160, c[0x0][0x23c], -R133.reuse ;  /* 0x00008f00a0937a23 */ /* 0x100fe20000010885 */
[----:B------:R-:W-:Y:S01]  /*91a0*/  LOP3.LUT R161, R224, 0xffff, RZ, 0xc0, !PT ;  /* 0x0000ffffe0a17812 */ /* 0x000fe200078ec0ff */
[----:B------:R-:W-:Y:S01]  /*91b0*/  FFMA.FTZ R145, R145, c[0x0][0x23c], -R148 ;  /* 0x00008f0091917a23 */ /* 0x000fe20000010894 */
[----:B------:R-:W-:Y:S01]  /*91c0*/  PRMT R160, R163, 0x5410, R156 ;  /* 0x00005410a3a07816 */ /* 0x000fe2000000009c */
[----:B------:R-:W-:Y:S01]  /*91d0*/  FFMA.FTZ R156, R143, c[0x0][0x23c], -R133 ;  /* 0x00008f008f9c7a23 */ /* 0x000fe20000010885 */
[----:B------:R-:W2:Y:S01]  /*91e0*/  MUFU.EX2 R139, R139 ;  /* 0x0000008b008b7308 */ /* 0x000ea20000000800 */
[----:B------:R-:W-:Y:S01]  /*91f0*/  LOP3.LUT R159, R225, UR17, R246, 0x96, !PT ;  /* 0x00000011e19f7c12 */ /* 0x000fe2000f8e96f6 */
[----:B------:R-:W-:Y:S01]  /*9200*/  FFMA.FTZ R140, R140, c[0x0][0x23c], -R49 ;  /* 0x00008f008c8c7a23 */ /* 0x000fe20000010831 */
[----:B------:R-:W-:Y:S01]  /*9210*/  LOP3.LUT R174, R224, 0xff, RZ, 0xc0, !PT ;  /* 0x000000ffe0ae7812 */ /* 0x000fe200078ec0ff */
[----:B------:R-:W-:Y:S01]  /*9220*/  IMAD.WIDE.U32 R246, R230, -0x326172a9, RZ ;  /* 0xcd9e8d57e6f67825 */ /* 0x000fe200078e00ff */
[----:B------:R-:W-:-:S03]  /*9230*/  SHF.R.U32.HI R161, RZ, 0x8, R161 ;  /* 0x00000008ffa17819 */ /* 0x000fc600000116a1 */
[----:B------:R-:W-:Y:S01]  /*9240*/  MUFU.EX2 R145, R145 ;  /* 0x0000009100917308 */ /* 0x000fe20000000800 */
[----:B------:R-:W-:Y:S01]  /*9250*/  PRMT R174, R174, 0x5410, R161 ;  /* 0x00005410aeae7816 */ /* 0x000fe200000000a1 */
[----:B------:R-:W-:Y:S02]  /*9260*/  FFMA.FTZ R161, R144, c[0x0][0x23c], -R49 ;  /* 0x00008f0090a17a23 */ /* 0x000fe40000010831 */
[----:B------:R-:W-:Y:S02]  /*9270*/  FFMA.FTZ R52, R52, c[0x0][0x23c], -R148 ;  /* 0x00008f0034347a23 */ /* 0x000fe40000010894 */
[----:B------:R-:W-:Y:S01]  /*9280*/  HSET2.LE.AND R174, R174, R45, PT ;  /* 0x0000002daeae7233 */ /* 0x000fe20003803000 */
[--C-:B------:R-:W-:Y:S01]  /*9290*/  FFMA.FTZ R58, R58, c[0x0][0x23c], -R133.reuse ;  /* 0x00008f003a3a7a23 */ /* 0x100fe20000010885 */
[----:B------:R-:W-:Y:S01]  /*92a0*/  MUFU.EX2 R170, R170 ;  /* 0x000000aa00aa7308 */ /* 0x000fe20000000800 */
[----:B--2---:R-:W-:Y:S01]  /*92b0*/  HMMA.16816.F32.BF16 R124, R20, R16, R124 ;  /* 0x00000010147c723c */ /* 0x004fe2000004187c */
[----:B------:R-:W-:Y:S01]  /*92c0*/  F2FP.BF16.PACK_AB R143, R172, R139 ;  /* 0x0000008bac8f723e */ /* 0x000fe200000010ff */
[----:B------:R-:W-:-:S02]  /*92d0*/  FFMA.FTZ R59, R59, c[0x0][0x23c], -R133 ;  /* 0x00008f003b3b7a23 */ /* 0x000fc40000010885 */
[--C-:B------:R-:W-:Y:S02]  /*92e0*/  FFMA.FTZ R56, R56, c[0x0][0x23c], -R148.reuse ;  /* 0x00008f0038387a23 */ /* 0x100fe40000010894 */
[----:B------:R-:W-:Y:S01]  /*92f0*/  FFMA.FTZ R57, R57, c[0x0][0x23c], -R148 ;  /* 0x00008f0039397a23 */ /* 0x000fe20000010894 */
[----:B------:R-:W-:Y:S01]  /*9300*/  MUFU.EX2 R141, R141 ;  /* 0x0000008d008d7308 */ /* 0x000fe20000000800 */
[C---:B------:R-:W-:Y:S01]  /*9310*/  HMMA.16816.F32.BF16 R120, R20.reuse, R18, R120 ;  /* 0x000000121478723c */ /* 0x040fe20000041878 */
[----:B------:R-:W-:Y:S02]  /*9320*/  FFMA.FTZ R51, R51, c[0x0][0x23c], -R137 ;  /* 0x00008f0033337a23 */ /* 0x000fe40000010889 */
[----:B------:R-:W-:Y:S02]  /*9330*/  FFMA.FTZ R63, R223, R134, R63 ;  /* 0x00000086df3f7223 */ /* 0x000fe4000001003f */
[----:B------:R-:W-:Y:S02]  /*9340*/  FFMA.FTZ R55, R222, R67, R55 ;  /* 0x00000043de377223 */ /* 0x000fe40000010037 */
[----:B------:R-:W-:Y:S01]  /*9350*/  MUFU.EX2 R142, R142 ;  /* 0x0000008e008e7308 */ /* 0x000fe20000000800 */
[----:B---3--:R-:W-:Y:S01]  /*9360*/  HMMA.16816.F32.BF16 R72, R20, R12, R72 ;  /* 0x0000000c1448723c */ /* 0x008fe20000041848 */
[----:B------:R-:W-:-:S02]  /*9370*/  FFMA.FTZ R33, R213, R44, R33 ;  /* 0x0000002cd5217223 */ /* 0x000fc40000010021 */
[----:B------:R-:W-:Y:S02]  /*9380*/  FFMA.FTZ R35, R211, R38, R35 ;  /* 0x00000026d3237223 */ /* 0x000fe40000010023 */
[----:B------:R-:W-:Y:S02]  /*9390*/  FADD.FTZ R62, R62, R63 ;  /* 0x0000003f3e3e7221 */ /* 0x000fe40000010000 */
[----:B------:R-:W2:Y:S01]  /*93a0*/  MUFU.EX2 R147, R147 ;  /* 0x0000009300937308 */ /* 0x000ea20000000800 */
[----:B------:R-:W-:Y:S01]  /*93b0*/  HMMA.16816.F32.BF16 R76, R20, R14, R76 ;  /* 0x0000000e144c723c */ /* 0x000fe2000004184c */
[----:B------:R-:W-:Y:S02]  /*93c0*/  FADD.FTZ R55, R66, R55 ;  /* 0x0000003742377221 */ /* 0x000fe40000010000 */
[----:B------:R-:W-:Y:S02]  /*93d0*/  FADD.FTZ R32, R32, R33 ;  /* 0x0000002120207221 */ /* 0x000fe40000010000 */
[----:B------:R-:W-:-:S02]  /*93e0*/  FADD.FTZ R34, R34, R35 ;  /* 0x0000002322227221 */ /* 0x000fc40000010000 */
[----:B------:R-:W3:Y:S01]  /*93f0*/  MUFU.EX2 R156, R156 ;  /* 0x0000009c009c7308 */ /* 0x000ee20000000800 */
[C---:B----4-:R-:W-:Y:S01]  /*9400*/  HMMA.16816.F32.BF16 R84, R20.reuse, R8, R84 ;  /* 0x000000081454723c */ /* 0x050fe20000041854 */
[----:B------:R-:W-:Y:S02]  /*9410*/  FADD.FTZ R61, R61, R62 ;  /* 0x0000003e3d3d7221 */ /* 0x000fe40000010000 */
[----:B------:R-:W-:Y:S02]  /*9420*/  FADD.FTZ R54, R54, R55 ;  /* 0x0000003736367221 */ /* 0x000fe40000010000 */
[----:B------:R-:W-:Y:S02]  /*9430*/  FADD.FTZ R31, R31, R32 ;  /* 0x000000201f1f7221 */ /* 0x000fe40000010000 */
[----:B------:R-:W-:Y:S01]  /*9440*/  MUFU.EX2 R140, R140 ;  /* 0x0000008c008c7308 */ /* 0x000fe20000000800 */
[----:B------:R-:W-:Y:S01]  /*9450*/  HMMA.16816.F32.BF16 R108, R20, R10, R108 ;  /* 0x0000000a146c723c */ /* 0x000fe2000004186c */
[----:B------:R-:W-:-:S02]  /*9460*/  FADD.FTZ R29, R29, R34 ;  /* 0x000000221d1d7221 */ /* 0x000fc40000010000 */
[----:B------:R-:W-:Y:S02]  /*9470*/  FADD.FTZ R60, R60, R61 ;  /* 0x0000003d3c3c7221 */ /* 0x000fe40000010000 */
[----:B------:R-:W-:Y:S02]  /*9480*/  FADD.FTZ R54, R53, R54 ;  /* 0x0000003635367221 */ /* 0x000fe40000010000 */
[----:B------:R-:W-:Y:S01]  /*9490*/  MUFU.EX2 R161, R161 ;  /* 0x000000a100a17308 */ /* 0x000fe20000000800 */
[----:B-1----:R-:W-:Y:S01]  /*94a0*/  HMMA.16816.F32.BF16 R92, R20, R4, R92 ;  /* 0x00000004145c723c */ /* 0x002fe2000004185c */
[----:B------:R-:W-:Y:S02]  /*94b0*/  FADD.FTZ R30, R30, R31 ;  /* 0x0000001f1e1e7221 */ /* 0x000fe40000010000 */
[----:B------:R-:W-:Y:S02]  /*94c0*/  FADD.FTZ R28, R28, R29 ;  /* 0x0000001d1c1c7221 */ /* 0x000fe40000010000 */
[----:B------:R-:W-:-:S02]  /*94d0*/  FADD.FTZ R135, R135, R30 ;  /* 0x0000001e87877221 */ /* 0x000fc40000010000 */
[----:B------:R-:W-:Y:S01]  /*94e0*/  MUFU.EX2 R52, R52 ;  /* 0x0000003400347308 */ /* 0x000fe20000000800 */
[----:B------:R-:W-:Y:S01]  /*94f0*/  HMMA.16816.F32.BF16 R96, R20, R6, R96 ;  /* 0x000000061460723c */ /* 0x000fe20000041860 */
[----:B------:R-:W-:Y:S02]  /*9500*/  FADD.FTZ R153, R153, R28 ;  /* 0x0000001c99997221 */ /* 0x000fe40000010000 */
[----:B------:R-:W-:Y:S02]  /*9510*/  FADD.FTZ R150, R150, R135 ;  /* 0x0000008796967221 */ /* 0x000fe40000010000 */
[----:B------:R-:W-:Y:S02]  /*9520*/  FADD.FTZ R153, R168, R153 ;  /* 0x00000099a8997221 */ /* 0x000fe40000010000 */
[C---:B------:R-:W-:Y:S01]  /*9530*/  LOP3.LUT R23, R159.reuse, 0xffff, RZ, 0xc0, !PT ;  /* 0x0000ffff9f177812 */ /* 0x040fe200078ec0ff */
[----:B------:R-:W-:Y:S01]  /*9540*/  MUFU.EX2 R59, R59 ;  /* 0x0000003b003b7308 */ /* 0x000fe20000000800 */
[--C-:B------:R-:W-:Y:S01]  /*9550*/  SHF.R.U32.HI R21, RZ, 0x10, R159.reuse ;  /* 0x00000010ff157819 */ /* 0x100fe2000001169f */
[--C-:B------:R-:W-:Y:S01]  /*9560*/  FFMA.FTZ R40, R40, c[0x0][0x23c], -R148.reuse ;  /* 0x00008f0028287a23 */ /* 0x100fe20000010894 */
[----:B------:R-:W-:Y:S01]  /*9570*/  LOP3.LUT R20, R159, 0xff, RZ, 0xc0, !PT ;  /* 0x000000ff9f147812 */ /* 0x000fe200078ec0ff */
[--C-:B------:R-:W-:Y:S01]  /*9580*/  FFMA.FTZ R41, R41, c[0x0][0x23c], -R148.reuse ;  /* 0x00008f0029297a23 */ /* 0x100fe20000010894 */
[----:B------:R-:W-:Y:S01]  /*9590*/  SHF.R.U32.HI R22, RZ, 0x18, R159 ;  /* 0x00000018ff167819 */ /* 0x000fe2000001169f */
[----:B------:R-:W-:Y:S01]  /*95a0*/  FFMA.FTZ R159, R138, c[0x0][0x23c], -R49 ;  /* 0x00008f008a9f7a23 */ /* 0x000fe20000010831 */
[----:B------:R-:W-:Y:S01]  /*95b0*/  SHF.R.U32.HI R23, RZ, 0x8, R23 ;  /* 0x00000008ff177819 */ /* 0x000fe20000011617 */
[----:B------:R-:W-:Y:S01]  /*95c0*/  MUFU.EX2 R56, R56 ;  /* 0x0000003800387308 */ /* 0x000fe20000000800 */
[----:B------:R-:W-:Y:S01]  /*95d0*/  LOP3.LUT R21, R21, 0xff, RZ, 0xc0, !PT ;  /* 0x000000ff15157812 */ /* 0x000fe200078ec0ff */
[----:B------:R-:W-:Y:S01]  /*95e0*/  FFMA.FTZ R39, R39, c[0x0][0x23c], -R148 ;  /* 0x00008f0027277a23 */ /* 0x000fe20000010894 */
[----:B------:R-:W-:Y:S01]  /*95f0*/  PRMT R20, R20, 0x5410, R23 ;  /* 0x0000541014147816 */ /* 0x000fe20000000017 */
[--C-:B------:R-:W-:Y:S01]  /*9600*/  HSET2.LE.AND R23, R160, R45.reuse, PT ;  /* 0x0000002da0177233 */ /* 0x100fe20003803000 */
[----:B------:R-:W-:Y:S01]  /*9610*/  PRMT R224, R21, 0x5410, R22 ;  /* 0x0000541015e07816 */ /* 0x000fe20000000016 */
[----:B------:R-:W-:Y:S01]  /*9620*/  FFMA.FTZ R42, R42, c[0x0][0x23c], -R133 ;  /* 0x00008f002a2a7a23 */ /* 0x000fe20000010885 */
[----:B------:R-:W-:Y:S01]  /*9630*/  LOP3.LUT R22, R174, R143, RZ, 0xc0, !PT ;  /* 0x0000008fae167212 */ /* 0x000fe200078ec0ff */
[--C-:B------:R-:W-:Y:S01]  /*9640*/  HSET2.LE.AND R20, R20, R45.reuse, PT ;  /* 0x0000002d14147233 */ /* 0x100fe20003803000 */
[----:B--2---:R-:W-:Y:S01]  /*9650*/  F2FP.BF16.PACK_AB R174, R147, R142 ;  /* 0x0000008e93ae723e */ /* 0x004fe200000010ff */
[----:B------:R-:W-:Y:S01]  /*9660*/  HSET2.LE.AND R21, R224, R45, PT ;  /* 0x0000002de0157233 */ /* 0x000fe20003803000 */
[----:B------:R-:W-:Y:S01]  /*9670*/  F2FP.BF16.PACK_AB R143, R170, R145 ;  /* 0x00000091aa8f723e */ /* 0x000fe200000010ff */
[----:B------:R-:W-:Y:S01]  /*9680*/  IMAD.WIDE.U32 R224, R155, -0x326172a9, RZ ;  /* 0xcd9e8d579be07825 */ /* 0x000fe200078e00ff */
[----:B---3--:R-:W-:Y:S01]  /*9690*/  F2FP.BF16.PACK_AB R160, R156, R141 ;  /* 0x0000008d9ca0723e */ /* 0x008fe200000010ff */
[----:B------:R-:W-:Y:S01]  /*96a0*/  MUFU.EX2 R159, R159 ;  /* 0x0000009f009f7308 */ /* 0x000fe20000000800 */
[----:B------:R-:W-:Y:S01]  /*96b0*/  LOP3.LUT R23, R23, R174, RZ, 0xc0, !PT ;  /* 0x000000ae17177212 */ /* 0x000fe200078ec0ff */
[--C-:B------:R-:W-:Y:S01]  /*96c0*/  FFMA.FTZ R155, R166, c[0x0][0x23c], -R137.reuse ;  /* 0x00008f00a69b7a23 */ /* 0x100fe20000010889 */
[----:B------:R-:W-:Y:S01]  /*96d0*/  LOP3.LUT R20, R20, R143, RZ, 0xc0, !PT ;  /* 0x0000008f14147212 */ /* 0x000fe200078ec0ff */
[--C-:B------:R-:W-:Y:S01]  /*96e0*/  FFMA.FTZ R143, R158, c[0x0][0x23c], -R137.reuse ;  /* 0x00008f009e8f7a23 */ /* 0x100fe20000010889 */
[----:B------:R-:W-:Y:S01]  /*96f0*/  LOP3.LUT R21, R21, R160, RZ, 0xc0, !PT ;  /* 0x000000a015157212 */ /* 0x000fe200078ec0ff */
[--C-:B------:R-:W-:Y:S01]  /*9700*/  FFMA.FTZ R158, R162, c[0x0][0x23c], -R137.reuse ;  /* 0x00008f00a29e7a23 */ /* 0x100fe20000010889 */
[----:B------:R-:W-:Y:S01]  /*9710*/  LOP3.LUT R250, R225, UR15, R250, 0x96, !PT ;  /* 0x0000000fe1fa7c12 */ /* 0x000fe2000f8e96fa */
[----:B------:R-:W-:Y:S01]  /*9720*/  FFMA.FTZ R160, R164, c[0x0][0x23c], -R137 ;  /* 0x00008f00a4a07a23 */ /* 0x000fe20000010889 */
[----:B------:R-:W-:Y:S01]  /*9730*/  MUFU.EX2 R155, R155 ;  /* 0x0000009b009b7308 */ /* 0x000fe20000000800 */
[----:B------:R-:W-:-:S02]  /*9740*/  FADD.FTZ R145, R145, R60 ;  /* 0x0000003c91917221 */ /* 0x000fc40000010000 */
[----:B------:R-:W-:Y:S01]  /*9750*/  HMMA.16816.F32.BF16 R128, R20, R16, R128 ;  /* 0x000000101480723c */ /* 0x000fe20000041880 */
[----:B------:R-:W-:-:S04]  /*9760*/  IMAD.WIDE.U32 R250, R250, -0x2daee0ad, RZ ;  /* 0xd2511f53fafa7825 */ /* 0x000fc800078e00ff */
[----:B------:R-:W-:Y:S01]  /*9770*/  MUFU.EX2 R143, R143 ;  /* 0x0000008f008f7308 */ /* 0x000fe20000000800 */
[----:B------:R-:W-:Y:S01]  /*9780*/  LOP3.LUT R226, R251, UR12, R226, 0x96, !PT ;  /* 0x0000000cfbe27c12 */ /* 0x000fe2000f8e96e2 */
[----:B------:R-:W-:Y:S01]  /*9790*/  FADD.FTZ R141, R141, R54 ;  /* 0x000000368d8d7221 */ /* 0x000fe20000010000 */
[--C-:B------:R-:W-:Y:S01]  /*97a0*/  LOP3.LUT R16, R179, UR13, R224.reuse, 0x96, !PT ;  /* 0x0000000db3107c12 */ /* 0x100fe2000f8e96e0 */
[C---:B------:R-:W-:Y:S01]  /*97b0*/  HMMA.16816.F32.BF16 R68, R20.reuse, R12, R68 ;  /* 0x0000000c1444723c */ /* 0x040fe20000041844 */
[----:B------:R-:W-:Y:S01]  /*97c0*/  LOP3.LUT R224, R241, UR13, R224, 0x96, !PT ;  /* 0x0000000df1e07c12 */ /* 0x000fe2000f8e96e0 */
[----:B------:R-:W-:Y:S02]  /*97d0*/  IMAD.WIDE.U32 R226, R226, -0x326172a9, RZ ;  /* 0xcd9e8d57e2e27825 */ /* 0x000fe400078e00ff */
[----:B------:R-:W1:Y:S02]  /*97e0*/  MUFU.EX2 R158, R158 ;  /* 0x0000009e009e7308 */ /* 0x000e640000000800 */
[----:B------:R-:W-:Y:S01]  /*97f0*/  IMAD.WIDE.U32 R16, R16, -0x2daee0ad, RZ ;  /* 0xd2511f5310107825 */ /* 0x000fe200078e00ff */
[----:B------:R-:W-:Y:S01]  /*9800*/  LOP3.LUT R178, R227, UR11, R178, 0x96, !PT ;  /* 0x0000000be3b27c12 */ /* 0x000fe2000f8e96b2 */
[C---:B------:R-:W-:Y:S02]  /*9810*/  HMMA.16816.F32.BF16 R104, R20.reuse, R4, R104 ;  /* 0x000000041468723c */ /* 0x040fe40000041868 */
[----:B------:R-:W-:Y:S01]  /*9820*/  FADD.FTZ R170, R170, R145 ;  /* 0x00000091aaaa7221 */ /* 0x000fe20000010000 */
[----:B------:R-:W-:Y:S01]  /*9830*/  LOP3.LUT R174, R17, UR10, R250, 0x96, !PT ;  /* 0x0000000a11ae7c12 */ /* 0x000fe2000f8e96fa */
[----:B------:R-:W-:Y:S01]  /*9840*/  IMAD.WIDE.U32 R178, R178, -0x2daee0ad, RZ ;  /* 0xd2511f53b2b27825 */ /* 0x000fe200078e00ff */
[----:B------:R-:W2:Y:S03]  /*9850*/  MUFU.EX2 R160, R160 ;  /* 0x000000a000a07308 */ /* 0x000ea60000000800 */
[----:B------:R-:W-:Y:S01]  /*9860*/  IMAD.WIDE.U32 R174, R174, -0x326172a9, RZ ;  /* 0xcd9e8d57aeae7825 */ /* 0x000fe200078e00ff */
[----:B------:R-:W-:Y:S01]  /*9870*/  LOP3.LUT R166, R179, UR8, R16, 0x96, !PT ;  /* 0x00000008b3a67c12 */ /* 0x000fe2000f8e9610 */
[C---:B------:R-:W-:Y:S02]  /*9880*/  HMMA.16816.F32.BF16 R88, R20.reuse, R10, R88 ;  /* 0x0000000a1458723c */ /* 0x040fe40000041858 */
[----:B------:R-:W-:Y:S01]  /*9890*/  FADD.FTZ R141, R156, R141 ;  /* 0x0000008d9c8d7221 */ /* 0x000fe20000010000 */
[----:B------:R-:W-:Y:S01]  /*98a0*/  LOP3.LUT R162, R175, UR9, R226, 0x96, !PT ;  /* 0x00000009afa27c12 */ /* 0x000fe2000f8e96e2 */
[----:B------:R-:W-:Y:S01]  /*98b0*/  IMAD.WIDE.U32 R166, R166, -0x326172a9, RZ ;  /* 0xcd9e8d57a6a67825 */ /* 0x000fe200078e00ff */
[----:B------:R-:W-:Y:S03]  /*98c0*/  MUFU.EX2 R57, R57 ;  /* 0x0000003900397308 */ /* 0x000fe60000000800 */
[----:B------:R-:W-:Y:S01]  /*98d0*/  IMAD.WIDE.U32 R162, R162, -0x2daee0ad, RZ ;  /* 0xd2511f53a2a27825 */ /* 0x000fe200078e00ff */
[----:B------:R-:W-:Y:S03]  /*98e0*/  HMMA.16816.F32.BF16 R80, R20, R8, R80 ;  /* 0x000000081450723c */ /* 0x000fe60000041850 */
[--C-:B------:R-:W-:Y:S01]  /*98f0*/  FFMA.FTZ R36, R36, c[0x0][0x23c], -R133.reuse ;  /* 0x00008f0024247a23 */ /* 0x100fe20000010885 */
[----:B------:R-:W-:Y:S01]  /*9900*/  LOP3.LUT R12, R163, UR6, R178, 0x96, !PT ;  /* 0x00000006a30c7c12 */ /* 0x000fe2000f8e96b2 */
[----:B------:R-:W-:Y:S01]  /*9910*/  MUFU.EX2 R51, R51 ;  /* 0x0000003300337308 */ /* 0x000fe20000000800 */
[----:B------:R-:W-:-:S02]  /*9920*/  FFMA.FTZ R37, R37, c[0x0][0x23c], -R133 ;  /* 0x00008f0025257a23 */ /* 0x000fc40000010885 */
[C---:B------:R-:W-:Y:S01]  /*9930*/  HMMA.16816.F32.BF16 R116, R20.reuse, R18, R116 ;  /* 0x000000121474723c */ /* 0x040fe20000041874 */
[----:B------:R-:W-:Y:S01]  /*9940*/  IMAD.WIDE.U32 R12, R12, -0x326172a9, RZ ;  /* 0xcd9e8d570c0c7825 */ /* 0x000fe200078e00ff */
[----:B------:R-:W3:Y:S03]  /*9950*/  LDSM.16.MT88.4 R16, [R188+0x7000] ;  /* 0x00700000bc10783b */ /* 0x000ee60000004200 */
[----:B------:R-:W-:Y:S01]  /*9960*/  FFMA.FTZ R43, R43, c[0x0][0x23c], -R133 ;  /* 0x00008f002b2b7a23 */ /* 0x000fe20000010885 */
[----:B------:R-:W-:Y:S01]  /*9970*/  LOP3.LUT R138, R13, UR16, R166, 0x96, !PT ;  /* 0x000000100d8a7c12 */ /* 0x000fe2000f8e96a6 */
[----:B------:R-:W-:Y:S01]  /*9980*/  FADD.FTZ R139, R139, R170 ;  /* 0x000000aa8b8b7221 */ /* 0x000fe20000010000 */
[----:B------:R-:W-:Y:S01]  /*9990*/  LOP3.LUT R10, R12, 0xffff, RZ, 0xc0, !PT ;  /* 0x0000ffff0c0a7812 */ /* 0x000fe200078ec0ff */
[C---:B------:R-:W-:Y:S01]  /*99a0*/  HMMA.16816.F32.BF16 R112, R20.reuse, R14, R112 ;  /* 0x0000000e1470723c */ /* 0x040fe20000041870 */
[----:B------:R-:W-:Y:S01]  /*99b0*/  LOP3.LUT R4, R138, 0xffff, RZ, 0xc0, !PT ;  /* 0x0000ffff8a047812 */ /* 0x000fe200078ec0ff */
[----:B------:R-:W-:Y:S01]  /*99c0*/  FADD.FTZ R142, R142, R141 ;  /* 0x0000008d8e8e7221 */ /* 0x000fe20000010000 */
[----:B------:R-:W-:Y:S01]  /*99d0*/  LOP3.LUT R164, R138, 0xff, RZ, 0xc0, !PT ;  /* 0x000000ff8aa47812 */ /* 0x000fe200078ec0ff */
[----:B------:R-:W-:Y:S01]  /*99e0*/  FADD.FTZ R149, R149, R150 ;  /* 0x0000009695957221 */ /* 0x000fe20000010000 */
[--C-:B------:R-:W-:Y:S01]  /*99f0*/  SHF.R.U32.HI R144, RZ, 0x10, R138.reuse ;  /* 0x00000010ff907819 */ /* 0x100fe2000001168a */
[----:B------:R-:W-:Y:S01]  /*9a00*/  FADD.FTZ R154, R154, R153 ;  /* 0x000000999a9a7221 */ /* 0x000fe20000010000 */
[----:B------:R-:W-:Y:S01]  /*9a10*/  SHF.R.U32.HI R5, RZ, 0x18, R138 ;  /* 0x00000018ff057819 */ /* 0x000fe2000001168a */
[----:B------:R-:W-:Y:S01]  /*9a20*/  FFMA.FTZ R138, R146, c[0x0][0x23c], -R49 ;  /* 0x00008f00928a7a23 */ /* 0x000fe20000010831 */
[--C-:B------:R-:W-:Y:S01]  /*9a30*/  SHF.R.U32.HI R11, RZ, 0x10, R12.reuse ;  /* 0x00000010ff0b7819 */ /* 0x100fe2000001160c */
[----:B------:R-:W-:Y:S01]  /*9a40*/  HMMA.16816.F32.BF16 R100, R20, R6, R100 ;  /* 0x000000061464723c */ /* 0x000fe20000041864 */
[----:B------:R-:W-:Y:S01]  /*9a50*/  LOP3.LUT R9, R12, 0xff, RZ, 0xc0, !PT ;  /* 0x000000ff0c097812 */ /* 0x000fe200078ec0ff */
[----:B------:R-:W-:Y:S01]  /*9a60*/  FADD.FTZ R139, R172, R139 ;  /* 0x0000008bac8b7221 */ /* 0x000fe20000010000 */
[----:B------:R-:W-:Y:S01]  /*9a70*/  SHF.R.U32.HI R8, RZ, 0x18, R12 ;  /* 0x00000018ff087819 */ /* 0x000fe2000001160c */
[----:B------:R-:W4:Y:S01]  /*9a80*/  MUFU.EX2 R138, R138 ;  /* 0x0000008a008a7308 */ /* 0x000f220000000800 */
[----:B------:R-:W-:Y:S01]  /*9a90*/  SHF.R.U32.HI R10, RZ, 0x8, R10 ;  /* 0x00000008ff0a7819 */ /* 0x000fe2000001160a */
[----:B------:R-:W3:Y:S01]  /*9aa0*/  LDSM.16.MT88.4 R12, [R186+0x7000] ;  /* 0x00700000ba0c783b */ /* 0x000ee20000004200 */
[----:B------:R-:W-:Y:S01]  /*9ab0*/  LOP3.LUT R11, R11, 0xff, RZ, 0xc0, !PT ;  /* 0x000000ff0b0b7812 */ /* 0x000fe200078ec0ff */
[----:B------:R-:W-:Y:S01]  /*9ac0*/  FADD.FTZ R147, R147, R142 ;  /* 0x0000008e93937221 */ /* 0x000fe20000010000 */
[----:B------:R-:W-:Y:S01]  /*9ad0*/  SHF.R.U32.HI R163, RZ, 0x8, R4 ;  /* 0x00000008ffa37819 */ /* 0x000fe20000011604 */
[----:B------:R-:W-:Y:S01]  /*9ae0*/  FADD.FTZ R152, R152, R149 ;  /* 0x0000009598987221 */ /* 0x000fe20000010000 */
[----:B------:R-:W-:Y:S01]  /*9af0*/  LOP3.LUT R146, R144, 0xff, RZ, 0xc0, !PT ;  /* 0x000000ff90927812 */ /* 0x000fe200078ec0ff */
[----:B------:R-:W-:Y:S01]  /*9b00*/  FADD.FTZ R151, R151, R154 ;  /* 0x0000009a97977221 */ /* 0x000fe20000010000 */
[----:B------:R-:W-:Y:S01]  /*9b10*/  PRMT R144, R9, 0x5410, R10 ;  /* 0x0000541009907816 */ /* 0x000fe2000000000a */
[----:B------:R-:W-:Y:S01]  /*9b20*/  MUFU.EX2 R40, R40 ;  /* 0x0000002800287308 */ /* 0x000fe20000000800 */
[----:B------:R-:W-:Y:S01]  /*9b30*/  PRMT R4, R11, 0x5410, R8 ;  /* 0x000054100b047816 */ /* 0x000fe20000000008 */
[----:B------:R-:W-:Y:S01]  /*9b40*/  IMAD.MOV.U32 R134, RZ, RZ, R3 ;  /* 0x000000ffff867224 */ /* 0x000fe200078e0003 */
[----:B------:R-:W-:Y:S01]  /*9b50*/  PRMT R164, R164, 0x5410, R163 ;  /* 0x00005410a4a47816 */ /* 0x000fe200000000a3 */
[--C-:B------:R-:W-:Y:S01]  /*9b60*/  HSET2.LE.AND R22, R144, R45.reuse, PT ;  /* 0x0000002d90167233 */ /* 0x100fe20003803000 */
[----:B------:R-:W-:Y:S01]  /*9b70*/  PRMT R146, R146, 0x5410, R5 ;  /* 0x0000541092927816 */ /* 0x000fe20000000005 */
[--C-:B------:R-:W-:Y:S01]  /*9b80*/  HSET2.LE.AND R4, R4, R45.reuse, PT ;  /* 0x0000002d04047233 */ /* 0x100fe20003803000 */
[----:B-1----:R-:W-:Y:S01]  /*9b90*/  F2FP.BF16.PACK_AB R7, R158, R143 ;  /* 0x0000008f9e07723e */ /* 0x002fe200000010ff */
[--C-:B------:R-:W-:Y:S01]  /*9ba0*/  HSET2.LE.AND R20, R164, R45.reuse, PT ;  /* 0x0000002da4147233 */ /* 0x100fe20003803000 */
[----:B------:R-:W-:Y:S01]  /*9bb0*/  F2FP.BF16.PACK_AB R6, R159, R140 ;  /* 0x0000008c9f06723e */ /* 0x000fe200000010ff */
[----:B------:R-:W-:Y:S01]  /*9bc0*/  HSET2.LE.AND R21, R146, R45, PT ;  /* 0x0000002d92157233 */ /* 0x000fe20003803000 */
[----:B--2---:R-:W-:Y:S01]  /*9bd0*/  F2FP.BF16.PACK_AB R5, R160, R155 ;  /* 0x0000009ba005723e */ /* 0x004fe200000010ff */
[----:B------:R-:W1:Y:S01]  /*9be0*/  LDSM.16.MT88.4 R8, [R185+0x7000] ;  /* 0x00700000b908783b */ /* 0x000e620000004200 */
[----:B----4-:R-:W-:Y:S01]  /*9bf0*/  F2FP.BF16.PACK_AB R23, R138, R161 ;  /* 0x000000a18a17723e */ /* 0x010fe200000010ff */
[--C-:B------:R-:W-:Y:S01]  /*9c00*/  FFMA.FTZ R163, R46, c[0x0][0x23c], -R133.reuse ;  /* 0x00008f002ea37a23 */ /* 0x100fe20000010885 */
[----:B------:R-:W-:Y:S01]  /*9c10*/  LOP3.LUT R20, R20, R7, RZ, 0xc0, !PT ;  /* 0x0000000714147212 */ /* 0x000fe200078ec0ff */
[----:B------:R-:W-:Y:S01]  /*9c20*/  FFMA.FTZ R46, R48, c[0x0][0x23c], -R133 ;  /* 0x00008f00302e7a23 */ /* 0x000fe20000010885 */
[----:B------:R-:W-:Y:S01]  /*9c30*/  LOP3.LUT R21, R21, R6, RZ, 0xc0, !PT ;  /* 0x0000000615157212 */ /* 0x000fe200078ec0ff */
[----:B------:R-:W-:Y:S01]  /*9c40*/  MUFU.EX2 R41, R41 ;  /* 0x0000002900297308 */ /* 0x000fe20000000800 */
[----:B------:R-:W-:Y:S01]  /*9c50*/  LOP3.LUT R22, R22, R5, RZ, 0xc0, !PT ;  /* 0x0000000516167212 */ /* 0x000fe200078ec0ff */
[----:B------:R-:W-:Y:S01]  /*9c60*/  FADD.FTZ R143, R143, R152 ;  /* 0x000000988f8f7221 */ /* 0x000fe20000010000 */
[----:B------:R-:W-:Y:S01]  /*9c70*/  LOP3.LUT R23, R4, R23, RZ, 0xc0, !PT ;  /* 0x0000001704177212 */ /* 0x000fe200078ec0ff */
[----:B------:R-:W-:Y:S01]  /*9c80*/  FADD.FTZ R140, R140, R151 ;  /* 0x000000978c8c7221 */ /* 0x000fe20000010000 */
[----:B------:R-:W2:Y:S01]  /*9c90*/  LDSM.16.MT88.4 R4, [R184+0x7000] ;  /* 0x00700000b804783b */ /* 0x000ea20000004200 */
[----:B------:R-:W-:Y:S01]  /*9ca0*/  LOP3.LUT R144, R225, UR15, R246, 0x96, !PT ;  /* 0x0000000fe1907c12 */ /* 0x000fe2000f8e96f6 */
[----:B------:R-:W-:Y:S01]  /*9cb0*/  IMAD.WIDE.U32 R224, R224, -0x2daee0ad, RZ ;  /* 0xd2511f53e0e07825 */ /* 0x000fe200078e00ff */
[----:B------:R-:W-:Y:S01]  /*9cc0*/  MUFU.EX2 R163, R163 ;  /* 0x000000a300a37308 */ /* 0x000fe20000000800 */
[----:B------:R-:W-:Y:S01]  /*9cd0*/  LOP3.LUT R166, R167, UR7, R174, 0x96, !PT ;  /* 0x00000007a7a67c12 */ /* 0x000fe2000f8e96ae */
[----:B---3--:R-:W-:Y:S01]  /*9ce0*/  HMMA.16816.F32.BF16 R124, R20, R16, R124 ;  /* 0x00000010147c723c */ /* 0x008fe2000004187c */
[----:B------:R-:W-:-:S04]  /*9cf0*/  IMAD.WIDE.U32 R178, R144, -0x2daee0ad, RZ ;  /* 0xd2511f5390b27825 */ /* 0x000fc800078e00ff */
[----:B------:R-:W-:Y:S01]  /*9d00*/  IMAD.WIDE.U32 R166, R166, -0x2daee0ad, RZ ;  /* 0xd2511f53a6a67825 */ /* 0x000fe200078e00ff */
[----:B------:R-:W-:Y:S01]  /*9d10*/  LOP3.LUT R157, R179, UR12, R157, 0x96, !PT ;  /* 0x0000000cb39d7c12 */ /* 0x000fe2000f8e969d */
[----:B------:R-:W3:Y:S01]  /*9d20*/  MUFU.EX2 R46, R46 ;  /* 0x0000002e002e7308 */ /* 0x000ee20000000800 */
[----:B------:R-:W-:Y:S01]  /*9d30*/  LOP3.LUT R178, R225, UR10, R178, 0x96, !PT ;  /* 0x0000000ae1b27c12 */ /* 0x000fe2000f8e96b2 */
[----:B------:R-:W-:Y:S01]  /*9d40*/  HMMA.16816.F32.BF16 R120, R20, R18, R120 ;  /* 0x000000121478723c */ /* 0x000fe20000041878 */
[----:B------:R-:W-:Y:S01]  /*9d50*/  LOP3.LUT R162, R167, UR17, R162, 0x96, !PT ;  /* 0x00000011a7a27c12 */ /* 0x000fe2000f8e96a2 */
[----:B------:R-:W-:-:S04]  /*9d60*/  IMAD.WIDE.U32 R164, R157, -0x326172a9, RZ ;  /* 0xcd9e8d579da47825 */ /* 0x000fc800078e00ff */
[----:B------:R-:W-:Y:S01]  /*9d70*/  IMAD.WIDE.U32 R178, R178, -0x326172a9, RZ ;  /* 0xcd9e8d57b2b27825 */ /* 0x000fe200078e00ff */
[----:B------:R-:W-:Y:S01]  /*9d80*/  LOP3.LUT R144, R165, UR11, R240, 0x96, !PT ;  /* 0x0000000ba5907c12 */ /* 0x000fe2000f8e96f0 */
[----:B------:R-:W-:Y:S01]  /*9d90*/  HMMA.16816.F32.BF16 R72, R20, R12, R72 ;  /* 0x0000000c1448723c */ /* 0x000fe20000041848 */
[----:B------:R-:W-:Y:S01]  /*9da0*/  MUFU.EX2 R39, R39 ;  /* 0x0000002700277308 */ /* 0x000fe20000000800 */
[----:B------:R-:W-:Y:S01]  /*9db0*/  FFMA.FTZ R157, R50, c[0x0][0x23c], -R148 ;  /* 0x00008f00329d7a23 */ /* 0x000fe20000010894 */
[----:B------:R-:W-:Y:S01]  /*9dc0*/  LOP3.LUT R164, R179, UR9, R164, 0x96, !PT ;  /* 0x00000009b3a47c12 */ /* 0x000fe2000f8e96a4 */
[----:B------:R-:W-:Y:S01]  /*9dd0*/  IMAD.WIDE.U32 R226, R144, -0x2daee0ad, RZ ;  /* 0xd2511f5390e27825 */ /* 0x000fe200078e00ff */
[----:B---3--:R-:W-:-:S03]  /*9de0*/  F2FP.BF16.PACK_AB R144, R46, R163 ;  /* 0x000000a32e90723e */ /* 0x008fc600000010ff */
[----:B------:R-:W-:Y:S01]  /*9df0*/  IMAD.WIDE.U32 R164, R164, -0x2daee0ad, RZ ;  /* 0xd2511f53a4a47825 */ /* 0x000fe200078e00ff */
[----:B------:R-:W-:Y:S01]  /*9e00*/  LOP3.LUT R224, R227, UR8, R224, 0x96, !PT ;  /* 0x00000008e3e07c12 */ /* 0x000fe2000f8e96e0 */
[----:B------:R-:W-:Y:S01]  /*9e10*/  HMMA.16816.F32.BF16 R76, R20, R14, R76 ;  /* 0x0000000e144c723c */ /* 0x000fe2000004184c */
[----:B------:R-:W3:Y:S01]  /*9e20*/  MUFU.EX2 R157, R157 ;  /* 0x0000009d009d7308 */ /* 0x000ee20000000800 */
[----:B------:R-:W-:Y:S01]  /*9e30*/  FADD.FTZ R158, R158, R143 ;  /* 0x0000008f9e9e7221 */ /* 0x000fe20000010000 */
[----:B------:R-:W-:Y:S01]  /*9e40*/  LOP3.LUT R50, R165, UR6, R226, 0x96, !PT ;  /* 0x00000006a5327c12 */ /* 0x000fe2000f8e96e2 */
[----:B------:R-:W-:Y:S01]  /*9e50*/  IMAD.WIDE.U32 R224, R224, -0x326172a9, RZ ;  /* 0xcd9e8d57e0e07825 */ /* 0x000fe200078e00ff */
[----:B------:R-:W-:-:S03]  /*9e60*/  F2FP.BF16.PACK_AB R165, R57, R56 ;  /* 0x0000003839a5723e */ /* 0x000fc600000010ff */
[----:B------:R-:W-:Y:S01]  /*9e70*/  IMAD.WIDE.U32 R226, R50, -0x326172a9, RZ ;  /* 0xcd9e8d5732e27825 */ /* 0x000fe200078e00ff */
[C---:B-1----:R-:W-:Y:S01]  /*9e80*/  HMMA.16816.F32.BF16 R84, R20.reuse, R8, R84 ;  /* 0x000000081454723c */ /* 0x042fe20000041854 */
[----:B------:R1:W4:Y:S02]  /*9e90*/  MUFU.EX2 R50, R58 ;  /* 0x0000003a00327308 */ /* 0x0003240000000800 */
[----:B------:R-:W-:Y:S02]  /*9ea0*/  FADD.FTZ R56, R56, R139 ;  /* 0x0000008b38387221 */ /* 0x000fe40000010000 */
[----:B------:R-:W-:Y:S02]  /*9eb0*/  FADD.FTZ R140, R159, R140 ;  /* 0x0000008c9f8c7221 */ /* 0x000fe40000010000 */
[----:B------:R-:W-:Y:S01]  /*9ec0*/  FADD.FTZ R57, R57, R56 ;  /* 0x0000003839397221 */ /* 0x000fe20000010000 */
[----:B------:R-:W-:Y:S01]  /*9ed0*/  HMMA.16816.F32.BF16 R108, R20, R10, R108 ;  /* 0x0000000a146c723c */ /* 0x000fe2000004186c */
[----:B------:R-:W-:Y:S01]  /*9ee0*/  MUFU.EX2 R42, R42 ;  /* 0x0000002a002a7308 */ /* 0x000fe20000000800 */
[----:B------:R-:W-:-:S02]  /*9ef0*/  FADD.FTZ R155, R155, R158 ;  /* 0x0000009e9b9b7221 */ /* 0x000fc40000010000 */
[----:B------:R-:W-:Y:S02]  /*9f00*/  FADD.FTZ R161, R161, R140 ;  /* 0x0000008ca1a17221 */ /* 0x000fe40000010000 */
[----:B------:R-:W-:Y:S02]  /*9f10*/  FADD.FTZ R155, R160, R155 ;  /* 0x0000009ba09b7221 */ /* 0x000fe40000010000 */
[----:B--2---:R-:W-:Y:S01]  /*9f20*/  HMMA.16816.F32.BF16 R92, R20, R4, R92 ;  /* 0x00000004145c723c */ /* 0x004fe2000004185c */
[----:B-1----:R-:W-:Y:S01]  /*9f30*/  LOP3.LUT R58, R227, UR16, R224, 0x96, !PT ;  /* 0x00000010e33a7c12 */ /* 0x002fe2000f8e96e0 */
[----:B------:R-:W-:Y:S01]  /*9f40*/  MUFU.EX2 R36, R36 ;  /* 0x0000002400247308 */ /* 0x000fe20000000800 */
[----:B------:R-:W-:Y:S02]  /*9f50*/  FADD.FTZ R161, R138, R161 ;  /* 0x000000a18aa17221 */ /* 0x000fe40000010000 */
[----:B------:R-:W-:-:S03]  /*9f60*/  IMAD.MOV.U32 R135, RZ, RZ, R176 ;  /* 0x000000ffff877224 */ /* 0x000fc600078e00b0 */
[----:B------:R-:W-:Y:S02]  /*9f70*/  HMMA.16816.F32.BF16 R96, R20, R6, R96 ;  /* 0x000000061460723c */ /* 0x000fe40000041860 */
[----:B------:R-:W-:Y:S05]  /*9f80*/  MUFU.EX2 R37, R37 ;  /* 0x0000002500257308 */ /* 0x000fea0000000800 */
[----:B------:R-:W-:Y:S02]  /*9f90*/  SHF.R.U32.HI R22, RZ, 0x10, R226 ;  /* 0x00000010ff167819 */ /* 0x000fe400000116e2 */
[----:B------:R-:W-:Y:S01]  /*9fa0*/  LOP3.LUT R23, R226, 0xffff, RZ, 0xc0, !PT ;  /* 0x0000ffffe2177812 */ /* 0x000fe200078ec0ff */
[----:B------:R-:W-:Y:S01]  /*9fb0*/  MUFU.EX2 R43, R43 ;  /* 0x0000002b002b7308 */ /* 0x000fe20000000800 */
[----:B------:R-:W-:-:S02]  /*9fc0*/  LOP3.LUT R22, R22, 0xff, RZ, 0xc0, !PT ;  /* 0x000000ff16167812 */ /* 0x000fc400078ec0ff */
[----:B------:R-:W-:Y:S02]  /*9fd0*/  SHF.R.U32.HI R21, RZ, 0x18, R226 ;  /* 0x00000018ff157819 */ /* 0x000fe400000116e2 */
[----:B------:R-:W-:Y:S02]  /*9fe0*/  LOP3.LUT R20, R226, 0xff, RZ, 0xc0, !PT ;  /* 0x000000ffe2147812 */ /* 0x000fe400078ec0ff */
[----:B------:R-:W-:Y:S02]  /*9ff0*/  SHF.R.U32.HI R23, RZ, 0x8, R23 ;  /* 0x00000008ff177819 */ /* 0x000fe40000011617 */
[----:B------:R-:W-:Y:S02]  /*a000*/  PRMT R22, R22, 0x5410, R21 ;  /* 0x0000541016167816 */ /* 0x000fe40000000015 */
[----:B------:R-:W-:Y:S02]  /*a010*/  SHF.R.U32.HI R21, RZ, 0x10, R58 ;  /* 0x00000010ff157819 */ /* 0x000fe4000001163a */
[----:B------:R-:W-:-:S02]  /*a020*/  PRMT R48, R20, 0x5410, R23 ;  /* 0x0000541014307816 */ /* 0x000fc40000000017 */
[C---:B------:R-:W-:Y:S02]  /*a030*/  LOP3.LUT R23, R58.reuse, 0xffff, RZ, 0xc0, !PT ;  /* 0x0000ffff3a177812 */ /* 0x040fe400078ec0ff */
[----:B------:R-:W-:Y:S01]  /*a040*/  LOP3.LUT R20, R58, 0xff, RZ, 0xc0, !PT ;  /* 0x000000ff3a147812 */ /* 0x000fe200078ec0ff */
[----:B------:R-:W-:Y:S01]  /*a050*/  HSET2.LE.AND R48, R48, R45, PT ;  /* 0x0000002d30307233 */ /* 0x000fe20003803000 */
[----:B------:R-:W-:Y:S02]  /*a060*/  SHF.R.U32.HI R58, RZ, 0x18, R58 ;  /* 0x00000018ff3a7819 */ /* 0x000fe4000001163a */
[----:B------:R-:W-:Y:S02]  /*a070*/  LOP3.LUT R21, R21, 0xff, RZ, 0xc0, !PT ;  /* 0x000000ff15157812 */ /* 0x000fe400078ec0ff */
[----:B------:R-:W-:Y:S02]  /*a080*/  SHF.R.U32.HI R23, RZ, 0x8, R23 ;  /* 0x00000008ff177819 */ /* 0x000fe40000011617 */
[----:B------:R-:W-:-:S02]  /*a090*/  PRMT R58, R21, 0x5410, R58 ;  /* 0x00005410153a7816 */ /* 0x000fc4000000003a */
[----:B---3--:R-:W-:Y:S01]  /*a0a0*/  F2FP.BF16.PACK_AB R21, R157, R52 ;  /* 0x000000349d15723e */ /* 0x008fe200000010ff */
[----:B------:R-:W-:Y:S01]  /*a0b0*/  FADD.FTZ R52, R52, R57 ;  /* 0x0000003934347221 */ /* 0x000fe20000010000 */
[----:B------:R-:W-:Y:S01]  /*a0c0*/  PRMT R20, R20, 0x5410, R23 ;  /* 0x0000541014147816 */ /* 0x000fe20000000017 */
[--C-:B------:R-:W-:Y:S01]  /*a0d0*/  HSET2.LE.AND R23, R22, R45.reuse, PT ;  /* 0x0000002d16177233 */ /* 0x100fe20003803000 */
[----:B------:R-:W-:Y:S01]  /*a0e0*/  LOP3.LUT R22, R48, R21, RZ, 0xc0, !PT ;  /* 0x0000001530167212 */ /* 0x000fe200078ec0ff */
[--C-:B------:R-:W-:Y:S01]  /*a0f0*/  HSET2.LE.AND R21, R58, R45.reuse, PT ;  /* 0x0000002d3a157233 */ /* 0x100fe20003803000 */
[----:B----4-:R-:W-:Y:S01]  /*a100*/  F2FP.BF16.PACK_AB R48, R59, R50 ;  /* 0x000000323b30723e */ /* 0x010fe200000010ff */
[----:B------:R-:W-:Y:S01]  /*a110*/  HSET2.LE.AND R20, R20, R45, PT ;  /* 0x0000002d14147233 */ /* 0x000fe20003803000 */
[----:B------:R-:W-:Y:S01]  /*a120*/  FFMA.FTZ R58, R136, c[0x0][0x23c], -R137 ;  /* 0x00008f00883a7a23 */ /* 0x000fe20000010889 */
[----:B------:R-:W-:Y:S01]  /*a130*/  LOP3.LUT R23, R23, R144, RZ, 0xc0, !PT ;  /* 0x0000009017177212 */ /* 0x000fe200078ec0ff */
[----:B------:R-:W-:Y:S01]  /*a140*/  FFMA.FTZ R136, R24, c[0x0][0x23c], -R49 ;  /* 0x00008f0018887a23 */ /* 0x000fe20000010831 */
[----:B------:R-:W-:Y:S01]  /*a150*/  LOP3.LUT R21, R21, R48, RZ, 0xc0, !PT ;  /* 0x0000003015157212 */ /* 0x000fe200078ec0ff */
[--C-:B------:R-:W-:Y:S01]  /*a160*/  FFMA.FTZ R48, R65, c[0x0][0x23c], -R137.reuse ;  /* 0x00008f0041307a23 */ /* 0x100fe20000010889 */
[----:B------:R-:W-:Y:S01]  /*a170*/  LOP3.LUT R20, R20, R165, RZ, 0xc0, !PT ;  /* 0x000000a514147212 */ /* 0x000fe200078ec0ff */
[----:B------:R-:W-:Y:S01]  /*a180*/  FFMA.FTZ R65, R64, c[0x0][0x23c], -R137 ;  /* 0x00008f0040417a23 */ /* 0x000fe20000010889 */
[----:B------:R-:W-:Y:S01]  /*a190*/  MUFU.EX2 R58, R58 ;  /* 0x0000003a003a7308 */ /* 0x000fe20000000800 */
[--C-:B------:R-:W-:Y:S01]  /*a1a0*/  FFMA.FTZ R64, R27, c[0x0][0x23c], -R49.reuse ;  /* 0x00008f001b407a23 */ /* 0x100fe20000010831 */
[----:B------:R-:W-:Y:S01]  /*a1b0*/  SHF.R.U32.HI R24, RZ, 0x18, R162 ;  /* 0x00000018ff187819 */ /* 0x000fe200000116a2 */
[--C-:B------:R-:W-:Y:S01]  /*a1c0*/  FFMA.FTZ R137, R26, c[0x0][0x23c], -R49.reuse ;  /* 0x00008f001a897a23 */ /* 0x100fe20000010831 */
[----:B------:R-:W-:Y:S01]  /*a1d0*/  LOP3.LUT R26, R162, 0xff, RZ, 0xc0, !PT ;  /* 0x000000ffa21a7812 */ /* 0x000fe200078ec0ff */
[----:B------:R-:W-:Y:S01]  /*a1e0*/  FFMA.FTZ R49, R25, c[0x0][0x23c], -R49 ;  /* 0x00008f0019317a23 */ /* 0x000fe20000010831 */
[----:B------:R-:W-:Y:S01]  /*a1f0*/  HMMA.16816.F32.BF16 R88, R20, R10, R88 ;  /* 0x0000000a1458723c */ /* 0x000fe20000041858 */
[----:B------:R-:W-:Y:S01]  /*a200*/  FFMA.FTZ R144, R47, c[0x0][0x23c], -R148 ;  /* 0x00008f002f907a23 */ /* 0x000fe20000010894 */
[----:B------:R-:W-:Y:S01]  /*a210*/  MUFU.EX2 R64, R64 ;  /* 0x0000004000407308 */ /* 0x000fe20000000800 */
[----:B------:R-:W-:-:S02]  /*a220*/  FADD.FTZ R50, R50, R147 ;  /* 0x0000009332327221 */ /* 0x000fc40000010000 */
[----:B------:R-:W-:Y:S02]  /*a230*/  FADD.FTZ R157, R157, R52 ;  /* 0x000000349d9d7221 */ /* 0x000fe40000010000 */
[----:B------:R-:W-:Y:S01]  /*a240*/  SHF.R.U32.HI R11, RZ, 0x10, R162 ;  /* 0x00000010ff0b7819 */ /* 0x000fe200000116a2 */
[----:B------:R-:W-:Y:S01]  /*a250*/  HMMA.16816.F32.BF16 R68, R20, R12, R68 ;  /* 0x0000000c1444723c */ /* 0x000fe20000041844 */
[----:B------:R-:W-:Y:S01]  /*a260*/  LOP3.LUT R10, R162, 0xffff, RZ, 0xc0, !PT ;  /* 0x0000ffffa20a7812 */ /* 0x000fe200078ec0ff */
[----:B------:R-:W1:Y:S01]  /*a270*/  MUFU.EX2 R137, R137 ;  /* 0x0000008900897308 */ /* 0x000e620000000800 */
[----:B------:R-:W-:Y:S01]  /*a280*/  LOP3.LUT R11, R11, 0xff, RZ, 0xc0, !PT ;  /* 0x000000ff0b0b7812 */ /* 0x000fe200078ec0ff */
[----:B------:R-:W-:-:S03]  /*a290*/  FADD.FTZ R50, R59, R50 ;  /* 0x000000323b327221 */ /* 0x000fc60000010000 */
[----:B------:R-:W-:Y:S01]  /*a2a0*/  LOP3.LUT R12, R166, 0xffff, RZ, 0xc0, !PT ;  /* 0x0000ffffa60c7812 */ /* 0x000fe200078ec0ff */
[C---:B------:R-:W-:Y:S01]  /*a2b0*/  HMMA.16816.F32.BF16 R112, R20.reuse, R14, R112 ;  /* 0x0000000e1470723c */ /* 0x040fe20000041870 */
[----:B------:R-:W-:Y:S01]  /*a2c0*/  SHF.R.U32.HI R13, RZ, 0x10, R166 ;  /* 0x00000010ff0d7819 */ /* 0x000fe200000116a6 */
[----:B------:R-:W2:Y:S01]  /*a2d0*/  MUFU.EX2 R48, R48 ;  /* 0x0000003000307308 */ /* 0x000ea20000000800 */
[----:B------:R-:W-:Y:S01]  /*a2e0*/  PRMT R24, R11, 0x5410, R24 ;  /* 0x000054100b187816 */ /* 0x000fe20000000018 */
[----:B------:R-:W-:Y:S01]  /*a2f0*/  FADD.FTZ R163, R163, R50 ;  /* 0x00000032a3a37221 */ /* 0x000fe20000010000 */
[----:B------:R-:W-:Y:S02]  /*a300*/  SHF.R.U32.HI R12, RZ, 0x8, R12 ;  /* 0x00000008ff0c7819 */ /* 0x000fe4000001160c */
[----:B------:R-:W-:Y:S01]  /*a310*/  SHF.R.U32.HI R15, RZ, 0x8, R10 ;  /* 0x00000008ff0f7819 */ /* 0x000fe2000001160a */
[----:B------:R-:W-:Y:S01]  /*a320*/  HMMA.16816.F32.BF16 R80, R20, R8, R80 ;  /* 0x000000081450723c */ /* 0x000fe20000041850 */
[----:B------:R-:W-:Y:S01]  /*a330*/  LOP3.LUT R13, R13, 0xff, RZ, 0xc0, !PT ;  /* 0x000000ff0d0d7812 */ /* 0x000fe200078ec0ff */
[----:B------:R-:W3:Y:S01]  /*a340*/  MUFU.EX2 R65, R65 ;  /* 0x0000004100417308 */ /* 0x000ee20000000800 */
[----:B------:R-:W-:Y:S01]  /*a350*/  PRMT R26, R26, 0x5410, R15 ;  /* 0x000054101a1a7816 */ /* 0x000fe2000000000f */
[----:B------:R-:W-:Y:S01]  /*a360*/  HSET2.LE.AND R25, R24, R45, PT ;  /* 0x0000002d18197233 */ /* 0x000fe20003803000 */
[----:B------:R-:W-:-:S02]  /*a370*/  FADD.FTZ R163, R46, R163 ;  /* 0x000000a32ea37221 */ /* 0x000fc40000010000 */
[----:B------:R-:W-:Y:S01]  /*a380*/  LOP3.LUT R9, R166, 0xff, RZ, 0xc0, !PT ;  /* 0x000000ffa6097812 */ /* 0x000fe200078ec0ff */
[C---:B------:R-:W-:Y:S01]  /*a390*/  HMMA.16816.F32.BF16 R104, R20.reuse, R4, R104 ;  /* 0x000000041468723c */ /* 0x040fe20000041868 */
[----:B------:R-:W-:Y:S01]  /*a3a0*/  SHF.R.U32.HI R8, RZ, 0x18, R166 ;  /* 0x00000018ff087819 */ /* 0x000fe200000116a6 */
[----:B------:R-:W-:Y:S01]  /*a3b0*/  MUFU.EX2 R136, R136 ;  /* 0x0000008800887308 */ /* 0x000fe20000000800 */
[----:B------:R-:W-:Y:S01]  /*a3c0*/  PRMT R10, R9, 0x5410, R12 ;  /* 0x00005410090a7816 */ /* 0x000fe2000000000c */
[--C-:B------:R-:W-:Y:S01]  /*a3d0*/  HSET2.LE.AND R26, R26, R45.reuse, PT ;  /* 0x0000002d1a1a7233 */ /* 0x100fe20003803000 */
[----:B------:R-:W-:Y:S02]  /*a3e0*/  PRMT R8, R13, 0x5410, R8 ;  /* 0x000054100d087816 */ /* 0x000fe40000000008 */
[----:B-1----:R-:W-:Y:S01]  /*a3f0*/  F2FP.BF16.PACK_AB R4, R137, R64 ;  /* 0x000000408904723e */ /* 0x002fe200000010ff */
[--C-:B------:R-:W-:Y:S01]  /*a400*/  HSET2.LE.AND R10, R10, R45.reuse, PT ;  /* 0x0000002d0a0a7233 */ /* 0x100fe20003803000 */
[----:B--2---:R-:W-:Y:S01]  /*a410*/  F2FP.BF16.PACK_AB R9, R51, R48 ;  /* 0x000000303309723e */ /* 0x004fe200000010ff */
[----:B------:R-:W1:Y:S01]  /*a420*/  MUFU.EX2 R49, R49 ;  /* 0x0000003100317308 */ /* 0x000e620000000800 */
[----:B------:R-:W-:Y:S01]  /*a430*/  LOP3.LUT R25, R25, R4, RZ, 0xc0, !PT ;  /* 0x0000000419197212 */ /* 0x000fe200078ec0ff */
[----:B------:R-:W-:Y:S01]  /*a440*/  HSET2.LE.AND R27, R8, R45, PT ;  /* 0x0000002d081b7233 */ /* 0x000fe20003803000 */
[----:B---3--:R-:W-:Y:S01]  /*a450*/  F2FP.BF16.PACK_AB R5, R65, R58 ;  /* 0x0000003a4105723e */ /* 0x008fe200000010ff */
[C---:B------:R-:W-:Y:S01]  /*a460*/  HMMA.16816.F32.BF16 R128, R20.reuse, R16, R128 ;  /* 0x000000101480723c */ /* 0x040fe20000041880 */
[----:B------:R-:W-:Y:S01]  /*a470*/  LOP3.LUT R24, R26, R9, RZ, 0xc0, !PT ;  /* 0x000000091a187212 */ /* 0x000fe200078ec0ff */
[----:B------:R-:W2:Y:S01]  /*a480*/  LDSM.16.MT88.4 R12, [R186+0x7800] ;  /* 0x00780000ba0c783b */ /* 0x000ea20000004200 */
[----:B------:R-:W-:Y:S01]  /*a490*/  LOP3.LUT R26, R10, R5, RZ, 0xc0, !PT ;  /* 0x000000050a1a7212 */ /* 0x000fe200078ec0ff */
[----:B------:R-:W3:Y:S01]  /*a4a0*/  MUFU.EX2 R144, R144 ;  /* 0x0000009000907308 */ /* 0x000ee20000000800 */
[----:B------:R-:W-:Y:S01]  /*a4b0*/  LOP3.LUT R166, R225, UR7, R178, 0x96, !PT ;  /* 0x00000007e1a67c12 */ /* 0x000fe2000f8e96b2 */
[----:B------:R-:W-:Y:S01]  /*a4c0*/  LDSM.16.MT88.4 R8, [R185+0x7800] ;  /* 0x00780000b908783b */ /* 0x000fe20000004200 */
[----:B------:R-:W-:Y:S01]  /*a4d0*/  FADD.FTZ R48, R48, R155 ;  /* 0x0000009b30307221 */ /* 0x000fe20000010000 */
[----:B------:R-:W-:Y:S01]  /*a4e0*/  HMMA.16816.F32.BF16 R116, R20, R18, R116 ;  /* 0x000000121474723c */ /* 0x000fe20000041874 */
[----:B------:R-:W-:Y:S01]  /*a4f0*/  FADD.FTZ R64, R64, R161 ;  /* 0x000000a140407221 */ /* 0x000fe20000010000 */
[----:B------:R-:W4:Y:S01]  /*a500*/  LDSM.16.MT88.4 R16, [R188+0x7800] ;  /* 0x00780000bc10783b */ /* 0x000f220000004200 */
[----:B------:R-:W-:Y:S01]  /*a510*/  IMAD.WIDE.U32 R166, R166, -0x2daee0ad, RZ ;  /* 0xd2511f53a6a67825 */ /* 0x000fe200078e00ff */
[----:B-1----:R-:W-:-:S03]  /*a520*/  F2FP.BF16.PACK_AB R4, R49, R136 ;  /* 0x000000883104723e */ /* 0x002fc600000010ff */
[----:B------:R-:W-:Y:S01]  /*a530*/  FADD.FTZ R51, R51, R48 ;  /* 0x0000003033337221 */ /* 0x000fe20000010000 */
[----:B------:R-:W-:Y:S01]  /*a540*/  HMMA.16816.F32.BF16 R100, R20, R6, R100 ;  /* 0x000000061464723c */ /* 0x000fe20000041864 */
[----:B------:R-:W-:Y:S01]  /*a550*/  LOP3.LUT R27, R27, R4, RZ, 0xc0, !PT ;  /* 0x000000041b1b7212 */ /* 0x000fe200078ec0ff */
[----:B------:R-:W-:Y:S01]  /*a560*/  FADD.FTZ R137, R137, R64 ;  /* 0x0000004089897221 */ /* 0x000fe20000010000 */
[----:B------:R-:W1:Y:S01]  /*a570*/  LDSM.16.MT88.4 R4, [R184+0x7800] ;  /* 0x00780000b804783b */ /* 0x000e620000004200 */
[----:B------:R-:W-:Y:S01]  /*a580*/  LOP3.LUT R164, R167, UR17, R164, 0x96, !PT ;  /* 0x00000011a7a47c12 */ /* 0x000fe2000f8e96a4 */
[----:B------:R-:W-:Y:S02]  /*a590*/  FADD.FTZ R58, R58, R51 ;  /* 0x000000333a3a7221 */ /* 0x000fe40000010000 */
[----:B------:R-:W-:Y:S01]  /*a5a0*/  LOP3.LUT R23, R166, 0xffff, RZ, 0xc0, !PT ;  /* 0x0000ffffa6177812 */ /* 0x000fe200078ec0ff */
[----:B------:R-:W-:Y:S01]  /*a5b0*/  FADD.FTZ R136, R136, R137 ;  /* 0x0000008988887221 */ /* 0x000fe20000010000 */
[----:B------:R-:W-:Y:S01]  /*a5c0*/  LOP3.LUT R133, R164, 0xffff, RZ, 0xc0, !PT ;  /* 0x0000ffffa4857812 */ /* 0x000fe200078ec0ff */
[----:B------:R-:W-:Y:S01]  /*a5d0*/  FADD.FTZ R213, R65, R58 ;  /* 0x0000003a41d57221 */ /* 0x000fe20000010000 */
[----:B------:R-:W-:Y:S01]  /*a5e0*/  SHF.R.U32.HI R22, RZ, 0x10, R166 ;  /* 0x00000010ff167819 */ /* 0x000fe200000116a6 */
[----:B------:R-:W-:Y:S01]  /*a5f0*/  FADD.FTZ R211, R49, R136 ;  /* 0x0000008831d37221 */ /* 0x000fe20000010000 */
[----:B------:R-:W-:-:S02]  /*a600*/  SHF.R.U32.HI R148, RZ, 0x10, R164 ;  /* 0x00000010ff947819 */ /* 0x000fc400000116a4 */
[----:B------:R-:W-:Y:S02]  /*a610*/  LOP3.LUT R20, R166, 0xff, RZ, 0xc0, !PT ;  /* 0x000000ffa6147812 */ /* 0x000fe400078ec0ff */
[----:B------:R-:W-:Y:S02]  /*a620*/  SHF.R.U32.HI R23, RZ, 0x8, R23 ;  /* 0x00000008ff177819 */ /* 0x000fe40000011617 */
[----:B------:R-:W-:Y:S02]  /*a630*/  LOP3.LUT R47, R164, 0xff, RZ, 0xc0, !PT ;  /* 0x000000ffa42f7812 */ /* 0x000fe400078ec0ff */
[----:B------:R-:W-:Y:S02]  /*a640*/  SHF.R.U32.HI R146, RZ, 0x8, R133 ;  /* 0x00000008ff927819 */ /* 0x000fe40000011685 */
[----:B------:R-:W-:Y:S02]  /*a650*/  SHF.R.U32.HI R21, RZ, 0x18, R166 ;  /* 0x00000018ff157819 */ /* 0x000fe400000116a6 */
[----:B------:R-:W-:Y:S01]  /*a660*/  LOP3.LUT R22, R22, 0xff, RZ, 0xc0, !PT ;  /* 0x000000ff16167812 */ /* 0x000fe200078ec0ff */
[----:B--2---:R-:W-:Y:S01]  /*a670*/  HMMA.16816.F32.BF16 R72, R24, R12, R72 ;  /* 0x0000000c1848723c */ /* 0x004fe20000041848 */
[----:B------:R-:W-:-:S02]  /*a680*/  SHF.R.U32.HI R164, RZ, 0x18, R164 ;  /* 0x00000018ffa47819 */ /* 0x000fc400000116a4 */
[----:B------:R-:W-:Y:S02]  /*a690*/  LOP3.LUT R133, R148, 0xff, RZ, 0xc0, !PT ;  /* 0x000000ff94857812 */ /* 0x000fe400078ec0ff */
[----:B------:R-:W-:Y:S02]  /*a6a0*/  PRMT R20, R20, 0x5410, R23 ;  /* 0x0000541014147816 */ /* 0x000fe40000000017 */
[----:B------:R-:W-:Y:S01]  /*a6b0*/  PRMT R148, R22, 0x5410, R21 ;  /* 0x0000541016947816 */ /* 0x000fe20000000015 */
[C---:B----4-:R-:W-:Y:S01]  /*a6c0*/  HMMA.16816.F32.BF16 R124, R24.reuse, R16, R124 ;  /* 0x00000010187c723c */ /* 0x050fe2000004187c */
[----:B------:R-:W-:Y:S01]  /*a6d0*/  PRMT R146, R47, 0x5410, R146 ;  /* 0x000054102f927816 */ /* 0x000fe20000000092 */
[--C-:B------:R-:W-:Y:S01]  /*a6e0*/  HSET2.LE.AND R22, R20, R45.reuse, PT ;  /* 0x0000002d14167233 */ /* 0x100fe20003803000 */
[----:B------:R-:W-:Y:S01]  /*a6f0*/  PRMT R164, R133, 0x5410, R164 ;  /* 0x0000541085a47816 */ /* 0x000fe200000000a4 */
[--C-:B------:R-:W-:Y:S01]  /*a700*/  HSET2.LE.AND R23, R148, R45.reuse, PT ;  /* 0x0000002d94177233 */ /* 0x100fe20003803000 */
[----:B---3--:R-:W-:Y:S01]  /*a710*/  F2FP.BF16.PACK_AB R47, R144, R39 ;  /* 0x00000027902f723e */ /* 0x008fe200000010ff */
[--C-:B------:R-:W-:Y:S01]  /*a720*/  HSET2.LE.AND R20, R146, R45.reuse, PT ;  /* 0x0000002d92147233 */ /* 0x100fe20003803000 */
[----:B------:R-:W-:Y:S01]  /*a730*/  F2FP.BF16.PACK_AB R148, R37, R36 ;  /* 0x000000242594723e */ /* 0x000fe200000010ff */
[----:B------:R-:W-:Y:S01]  /*a740*/  HSET2.LE.AND R21, R164, R45, PT ;  /* 0x0000002da4157233 */ /* 0x000fe20003803000 */
[----:B------:R-:W-:Y:S01]  /*a750*/  F2FP.BF16.PACK_AB R45, R41, R40 ;  /* 0x00000028292d723e */ /* 0x000fe200000010ff */
[----:B------:R-:W-:Y:S01]  /*a760*/  FADD.FTZ R40, R40, R157 ;  /* 0x0000009d28287221 */ /* 0x000fe20000010000 */
        /* <DEDUP_REMOVED lines=10> */
[----:B------:R-:W-:Y:S01]  /*a810*/  HMMA.16816.F32.BF16 R120, R24, R18, R120 ;  /* 0x000000121878723c */ /* 0x000fe20000041878 */
[----:B------:R-:W-:-:S02]  /*a820*/  FADD.FTZ R223, R144, R39 ;  /* 0x0000002790df7221 */ /* 0x000fc40000010000 */
[----:B------:R-:W-:Y:S02]  /*a830*/  FADD.FTZ R222, R37, R36 ;  /* 0x0000002425de7221 */ /* 0x000fe40000010000 */
[----:B------:R-:W-:-:S03]  /*a840*/  IMAD.MOV.U32 R133, RZ, RZ, R2 ;  /* 0x000000ffff857224 */ /* 0x000fc600078e0002 */
[C---:B------:R-:W-:Y:S08]  /*a850*/  HMMA.16816.F32.BF16 R76, R24.reuse, R14, R76 ;  /* 0x0000000e184c723c */ /* 0x040ff0000004184c */
[C---:B------:R-:W-:Y:S08]  /*a860*/  HMMA.16816.F32.BF16 R84, R24.reuse, R8, R84 ;  /* 0x000000081854723c */ /* 0x040ff00000041854 */
[C---:B------:R-:W-:Y:S08]  /*a870*/  HMMA.16816.F32.BF16 R108, R24.reuse, R10, R108 ;  /* 0x0000000a186c723c */ /* 0x040ff0000004186c */
[C---:B-1----:R-:W-:Y:S08]  /*a880*/  HMMA.16816.F32.BF16 R92, R24.reuse, R4, R92 ;  /* 0x00000004185c723c */ /* 0x042ff0000004185c */
        /* <DEDUP_REMOVED lines=9> */
[----:B------:R-:W-:Y:S01]  /*a920*/  IMAD.MOV.U32 R7, RZ, RZ, R0 ;  /* 0x000000ffff077224 */ /* 0x000fe200078e0000 */
[----:B------:R-:W-:Y:S09]  /*a930*/  @!P1 BRA `(.L_x_542) ;  /* 0x0000465000009947 */ /* 0x000ff20003800000 */
[----:B------:R-:W-:Y:S01]  /*a940*/  IADD3 R5, R207, -0x3, RZ ;  /* 0xfffffffdcf057810 */ /* 0x000fe20007ffe0ff */
[----:B------:R-:W-:-:S04]  /*a950*/  DEPBAR.LE SB0, 0x0 ;  /* 0x000080000000791a */ /* 0x000fc80000000000 */
[----:B------:R-:W-:Y:S01]  /*a960*/  SHF.R.S32.HI R4, RZ, 0x1f, R5 ;  /* 0x0000001fff047819 */ /* 0x000fe20000011405 */
[----:B------:R-:W-:Y:S01]  /*a970*/  IMAD.WIDE.U32 R6, R5, c[0x0][0x1a0], RZ ;  /* 0x0000680005067a25 */ /* 0x000fe200078e00ff */
[----:B------:R-:W-:Y:S03]  /*a980*/  BAR.SYNC.DEFER_BLOCKING 0x0 ;  /* 0x0000000000007b1d */ /* 0x000fe60000010000 */
[----:B------:R-:W-:Y:S01]  /*a990*/  IMAD R4, R4, c[0x0][0x1a0], RZ ;  /* 0x0000680004047a24 */ /* 0x000fe200078e02ff */
[----:B------:R-:W-:-:S03]  /*a9a0*/  LEA R14, P1, R6, R234, 0x6 ;  /* 0x000000ea060e7211 */ /* 0x000fc600078230ff */
[----:B------:R-:W-:Y:S01]  /*a9b0*/  IMAD R5, R5, c[0x0][0x1a4], R4 ;  /* 0x0000690005057a24 */ /* 0x000fe200078e0204 */
[----:B------:R-:W-:Y:S01]  /*a9c0*/  @!P0 LEA R12, P3, R14, c[0x0][0x170], 0x1 ;  /* 0x00005c000e0c8a11 */ /* 0x000fe200078608ff */
[----:B------:R-:W-:Y:S02]  /*a9d0*/  IMAD.MOV.U32 R4, RZ, RZ, c[0x0][0x1a0] ;  /* 0x00006800ff047624 */ /* 0x000fe400078e00ff */
[----:B------:R-:W-:Y:S01]  /*a9e0*/  IMAD.IADD R5, R7, 0x1, R5 ;  /* 0x0000000107057824 */ /* 0x000fe200078e0205 */
[----:B------:R-:W-:-:S04]  /*a9f0*/  @!P0 IADD3 R7, P2, R201, R14, RZ ;  /* 0x0000000ec9078210 */ /* 0x000fc80007f5e0ff */
[----:B------:R-:W-:Y:S01]  /*aa00*/  LEA.HI.X R15, R6, R237, R5, 0x6, P1 ;  /* 0x000000ed060f7211 */ /* 0x000fe200008f3405 */
[----:B------:R-:W-:Y:S01]  /*aa10*/  IMAD.MOV.U32 R5, RZ, RZ, c[0x0][0x1a4] ;  /* 0x00006900ff057624 */ /* 0x000fe200078e00ff */
[C---:B------:R-:W-:Y:S02]  /*aa20*/  @!P0 LEA R10, P1, R7.reuse, c[0x0][0x170], 0x1 ;  /* 0x00005c00070a8a11 */ /* 0x040fe400078208ff */
[--C-:B------:R-:W-:Y:S01]  /*aa30*/  @!P0 LEA.HI.X R13, R14, c[0x0][0x174], R15.reuse, 0x1, P3 ;  /* 0x00005d000e0d8a11 */ /* 0x100fe200018f0c0f */
[----:B------:R-:W-:Y:S01]  /*aa40*/  @!P0 IMAD.X R6, R200, 0x1, R15, P2 ;  /* 0x00000001c8068824 */ /* 0x000fe200010e060f */
[----:B------:R-:W-:Y:S01]  /*aa50*/  @!P0 LEA R8, P2, R4, R14, 0x5 ;  /* 0x0000000e04088211 */ /* 0x000fe200078428ff */
[----:B------:R-:W-:Y:S03]  /*aa60*/  @P0 STS.128 [R205+0x6000], RZ ;  /* 0x006000ffcd000388 */ /* 0x000fe60000000c00 */
[----:B------:R-:W-:-:S02]  /*aa70*/  @!P0 LEA.HI.X R11, R7, c[0x0][0x174], R6, 0x1, P1 ;  /* 0x00005d00070b8a11 */ /* 0x000fc400008f0c06 */
[C---:B------:R-:W-:Y:S01]  /*aa80*/  @!P0 LEA.HI.X R7, R4.reuse, R15, R5, 0x5, P2 ;  /* 0x0000000f04078211 */ /* 0x040fe200010f2c05 */
[----:B------:R-:W-:Y:S01]  /*aa90*/  @!P0 IMAD.WIDE.U32 R14, R4, 0x30, R14 ;  /* 0x00000030040e8825 */ /* 0x000fe200078e000e */
[C---:B------:R-:W-:Y:S01]  /*aaa0*/  @!P0 LEA R16, P1, R8.reuse, c[0x0][0x170], 0x1 ;  /* 0x00005c0008108a11 */ /* 0x040fe200078208ff */
[----:B------:R-:W-:Y:S01]  /*aab0*/  @!PT LDS RZ, [RZ] ;  /* 0x00000000fffff984 */ /* 0x000fe20000000800 */
[----:B------:R-:W-:Y:S01]  /*aac0*/  @!PT LDS RZ, [RZ] ;  /* 0x00000000fffff984 */ /* 0x000fe20000000800 */
[----:B------:R-:W-:Y:S01]  /*aad0*/  @!PT LDS RZ, [RZ] ;  /* 0x00000000fffff984 */ /* 0x000fe20000000800 */
[----:B------:R1:W-:Y:S02]  /*aae0*/  @!P0 LDGSTS.E.BYPASS.LTC128B.128 [R205+0x6000], [R12.64] ;  /* 0x060000000ccd8fae */ /* 0x0003e4000b901d54 */
[----:B------:R-:W-:Y:S01]  /*aaf0*/  @!P0 IMAD R5, R5, 0x30, RZ ;  /* 0x0000003005058824 */ /* 0x000fe200078e02ff */
[----:B------:R-:W-:Y:S01]  /*ab00*/  @!P0 LEA.HI.X R17, R8, c[0x0][0x174], R7, 0x1, P1 ;  /* 0x00005d0008118a11 */ /* 0x000fe200008f0c07 */
[----:B------:R-:W-:Y:S01]  /*ab10*/  @P0 STS.128 [R205+0x6800], RZ ;  /* 0x006800ffcd000388 */ /* 0x000fe20000000c00 */
[C---:B------:R-:W-:Y:S01]  /*ab20*/  @!P0 LEA R8, P1, R14.reuse, c[0x0][0x170], 0x1 ;  /* 0x00005c000e088a11 */ /* 0x040fe200078208ff */
[----:B------:R-:W-:Y:S02]  /*ab30*/  @!P0 IMAD.IADD R5, R5, 0x1, R15 ;  /* 0x0000000105058824 */ /* 0x000fe400078e020f */
[----:B------:R-:W-:Y:S01]  /*ab40*/  @!PT LDS RZ, [RZ] ;  /* 0x00000000fffff984 */ /* 0x000fe20000000800 */
[----:B------:R-:W-:Y:S01]  /*ab50*/  @!PT LDS RZ, [RZ] ;  /* 0x00000000fffff984 */ /* 0x000fe20000000800 */
[----:B------:R-:W-:Y:S01]  /*ab60*/  @!PT LDS RZ, [RZ] ;  /* 0x00000000fffff984 */ /* 0x000fe20000000800 */
[----:B------:R2:W-:Y:S03]  /*ab70*/  @!P0 LDGSTS.E.BYPASS.LTC128B.128 [R205+0x6800], [R10.64] ;  /* 0x068000000acd8fae */ /* 0x0005e6000b901d54 */
        /* <DEDUP_REMOVED lines=12> */
[----:B------:R-:W-:Y:S04]  /*ac40*/  LDSM.16.M88.4 R4, [R194+0x2000] ;  /* 0x00200000c204783b */ /* 0x000fe80000000200 */
[----:B-----5:R-:W3:Y:S04]  /*ac50*/  LDSM.16.M88.4 R132, [R193+0x5000] ;  /* 0x00500000c184783b */ /* 0x020ee80000000200 */
[----:B------:R-:W4:Y:S04]  /*ac60*/  LDSM.16.M88.4 R148, [R193+0x4000] ;  /* 0x00400000c194783b */ /* 0x000f280000000200 */
[----:B------:R-:W1:Y:S04]  /*ac70*/  LDSM.16.M88.4 R140, [R193+0x4800] ;  /* 0x00480000c18c783b */ /* 0x000e680000000200 */
[----:B------:R-:W2:Y:S04]  /*ac80*/  LDSM.16.M88.4 R40, [R193+0x5800] ;  /* 0x00580000c128783b */ /* 0x000ea80000000200 */
[----:B------:R-:W-:Y:S04]  /*ac90*/  LDSM.16.M88.4 R36, [R192+0x2000] ;  /* 0x00200000c024783b */ /* 0x000fe80000000200 */
[----:B------:R-:W2:Y:S04]  /*aca0*/  LDSM.16.M88.4 R160, [R187+0x5000] ;  /* 0x00500000bba0783b */ /* 0x000ea80000000200 */
[----:B------:R-:W2:Y:S04]  /*acb0*/  LDSM.16.M88.4 R172, [R192] ;  /* 0x00000000c0ac783b */ /* 0x000ea80000000200 */
[----:B------:R-:W2:Y:S04]  /*acc0*/  LDSM.16.M88.4 R168, [R187+0x4000] ;  /* 0x00400000bba8783b */ /* 0x000ea80000000200 */
[----:B------:R-:W2:Y:S04]  /*acd0*/  LDSM.16.M88.4 R164, [R187+0x4800] ;  /* 0x00480000bba4783b */ /* 0x000ea80000000200 */
[----:B------:R-:W-:Y:S01]  /*ace0*/  LDSM.16.M88.4 R52, [R191+0x2000] ;  /* 0x00200000bf34783b */ /* 0x000fe20000000200 */
[C---:B---3--:R-:W-:Y:S03]  /*acf0*/  HMMA.16816.F32.BF16 R16, R4.reuse, R132, RZ ;  /* 0x000000840410723c */ /* 0x048fe600000418ff */
[----:B------:R-:W-:Y:S04]  /*ad00*/  LDSM.16.M88.4 R48, [R190] ;  /* 0x00000000be30783b */ /* 0x000fe80000000200 */
[----:B------:R-:W3:Y:S01]  /*ad10*/  LDSM.16.M88.4 R56, [R191] ;  /* 0x00000000bf38783b */ /* 0x000ee20000000200 */
[----:B-1----:R-:W-:Y:S03]  /*ad20*/  HMMA.16816.F32.BF16 R12, R4, R134, RZ ;  /* 0x00000086040c723c */ /* 0x002fe600000418ff */
[----:B------:R-:W-:Y:S04]  /*ad30*/  LDSM.16.M88.4 R156, [R187+0x5800] ;  /* 0x00580000bb9c783b */ /* 0x000fe80000000200 */
[----:B------:R-:W-:Y:S01]  /*ad40*/  LDSM.16.M88.4 R44, [R183] ;  /* 0x00000000b72c783b */ /* 0x000fe20000000200 */
[C---:B------:R-:W-:Y:S03]  /*ad50*/  HMMA.16816.F32.BF16 R136, R60.reuse, R132, RZ ;  /* 0x000000843c88723c */ /* 0x040fe600000418ff */
[----:B------:R-:W0:Y:S05]  /*ad60*/  LDGDEPBAR ;  /* 0x00000000000079af */ /* 0x000e2a0000000000 */
[C---:B----4-:R-:W-:Y:S08]  /*ad70*/  HMMA.16816.F32.BF16 R152, R60.reuse, R148, RZ ;  /* 0x000000943c98723c */ /* 0x050ff000000418ff */
[----:B------:R-:W-:Y:S08]  /*ad80*/  HMMA.16816.F32.BF16 R132, R60, R134, RZ ;  /* 0x000000863c84723c */ /* 0x000ff000000418ff */
[C---:B------:R-:W-:Y:S08]  /*ad90*/  HMMA.16816.F32.BF16 R32, R4.reuse, R148, RZ ;  /* 0x000000940420723c */ /* 0x040ff000000418ff */
[C---:B------:R-:W-:Y:S08]  /*ada0*/  HMMA.16816.F32.BF16 R28, R4.reuse, R150, RZ ;  /* 0x00000096041c723c */ /* 0x040ff000000418ff */
[C---:B------:R-:W-:Y:S08]  /*adb0*/  HMMA.16816.F32.BF16 R24, R4.reuse, R140, RZ ;  /* 0x0000008c0418723c */ /* 0x040ff000000418ff */
[----:B------:R-:W-:Y:S08]  /*adc0*/  HMMA.16816.F32.BF16 R20, R4, R142, RZ ;  /* 0x0000008e0414723c */ /* 0x000ff000000418ff */
[C---:B------:R-:W-:Y:S08]  /*add0*/  HMMA.16816.F32.BF16 R144, R60.reuse, R140, RZ ;  /* 0x0000008c3c90723c */ /* 0x040ff000000418ff */
[----:B------:R-:W-:Y:S08]  /*ade0*/  HMMA.16816.F32.BF16 R148, R60, R150, RZ ;  /* 0x000000963c94723c */ /* 0x000ff000000418ff */
[----:B--2---:R-:W-:Y:S08]  /*adf0*/  HMMA.16816.F32.BF16 R8, R4, R40, RZ ;  /* 0x000000280408723c */ /* 0x004ff000000418ff */
[C---:B------:R-:W-:Y:S08]  /*ae00*/  HMMA.16816.F32.BF16 R140, R60.reuse, R142, RZ ;  /* 0x0000008e3c8c723c */ /* 0x040ff000000418ff */
[----:B------:R-:W-:Y:S08]  /*ae10*/  HMMA.16816.F32.BF16 R64, R60, R40, RZ ;  /* 0x000000283c40723c */ /* 0x000ff000000418ff */
[-C--:B------:R-:W-:Y:S08]  /*ae20*/  HMMA.16816.F32.BF16 R4, R4, R42.reuse, RZ ;  /* 0x0000002a0404723c */ /* 0x080ff000000418ff */
[----:B------:R-:W-:Y:S01]  /*ae30*/  HMMA.16816.F32.BF16 R60, R60, R42, RZ ;  /* 0x0000002a3c3c723c */ /* 0x000fe200000418ff */
[----:B------:R-:W1:Y:S07]  /*ae40*/  LDSM.16.M88.4 R40, [R182] ;  /* 0x00000000b628783b */ /* 0x000e6e0000000200 */
[C---:B------:R-:W-:Y:S08]  /*ae50*/  HMMA.16816.F32.BF16 R16, R36.reuse, R160, R16 ;  /* 0x000000a02410723c */ /* 0x040ff00000041810 */
[----:B------:R-:W-:Y:S08]  /*ae60*/  HMMA.16816.F32.BF16 R12, R36, R162, R12 ;  /* 0x000000a2240c723c */ /* 0x000ff0000004180c */
[C---:B------:R-:W-:Y:S08]  /*ae70*/  HMMA.16816.F32.BF16 R136, R172.reuse, R160, R136 ;  /* 0x000000a0ac88723c */ /* 0x040ff00000041888 */
[C---:B------:R-:W-:Y:S08]  /*ae80*/  HMMA.16816.F32.BF16 R152, R172.reuse, R168, R152 ;  /* 0x000000a8ac98723c */ /* 0x040ff00000041898 */
[----:B------:R-:W-:Y:S01]  /*ae90*/  HMMA.16816.F32.BF16 R160, R172, R162, R132 ;  /* 0x000000a2aca0723c */ /* 0x000fe20000041884 */
[----:B------:R-:W-:Y:S07]  /*aea0*/  LDSM.16.M88.4 R132, [R189+0x2000] ;  /* 0x00200000bd84783b */ /* 0x000fee0000000200 */
[C---:B------:R-:W-:Y:S08]  /*aeb0*/  HMMA.16816.F32.BF16 R32, R36.reuse, R168, R32 ;  /* 0x000000a82420723c */ /* 0x040ff00000041820 */
[-C--:B------:R-:W-:Y:S08]  /*aec0*/  HMMA.16816.F32.BF16 R28, R36, R170.reuse, R28 ;  /* 0x000000aa241c723c */ /* 0x080ff0000004181c */
[----:B------:R-:W-:Y:S08]  /*aed0*/  HMMA.16816.F32.BF16 R148, R172, R170, R148 ;  /* 0x000000aaac94723c */ /* 0x000ff00000041894 */
[C---:B------:R-:W-:Y:S08]  /*aee0*/  HMMA.16816.F32.BF16 R24, R36.reuse, R164, R24 ;  /* 0x000000a42418723c */ /* 0x040ff00000041818 */
[----:B------:R-:W-:Y:S08]  /*aef0*/  HMMA.16816.F32.BF16 R20, R36, R166, R20 ;  /* 0x000000a62414723c */ /* 0x000ff00000041814 */
[C---:B------:R-:W-:Y:S08]  /*af00*/  HMMA.16816.F32.BF16 R144, R172.reuse, R164, R144 ;  /* 0x000000a4ac90723c */ /* 0x040ff00000041890 */
[----:B------:R-:W-:Y:S01]  /*af10*/  HMMA.16816.F32.BF16 R168, R172, R166, R140 ;  /* 0x000000a6aca8723c */ /* 0x000fe2000004188c */
[----:B------:R-:W-:Y:S04]  /*af20*/  LDSM.16.M88.4 R140, [R180] ;  /* 0x00000000b48c783b */ /* 0x000fe80000000200 */
[----:B------:R-:W2:Y:S03]  /*af30*/  LDSM.16.M88.4 R164, [R189] ;  /* 0x00000000bda4783b */ /* 0x000ea60000000200 */
[----:B---3--:R-:W-:Y:S08]  /*af40*/  HMMA.16816.F32.BF16 R152, R56, R48, R152 ;  /* 0x000000303898723c */ /* 0x008ff00000041898 */
[C---:B-1----:R-:W-:Y:S08]  /*af50*/  HMMA.16816.F32.BF16 R16, R52.reuse, R40, R16 ;  /* 0x000000283410723c */ /* 0x042ff00000041810 */
[----:B------:R-:W-:Y:S08]  /*af60*/  HMMA.16816.F32.BF16 R12, R52, R42, R12 ;  /* 0x0000002a340c723c */ /* 0x000ff0000004180c */
[C---:B------:R-:W-:Y:S08]  /*af70*/  HMMA.16816.F32.BF16 R136, R56.reuse, R40, R136 ;  /* 0x000000283888723c */ /* 0x040ff00000041888 */
[----:B------:R-:W-:Y:S01]  /*af80*/  HMMA.16816.F32.BF16 R160, R56, R42, R160 ;  /* 0x0000002a38a0723c */ /* 0x000fe200000418a0 */
[----:B------:R-:W1:Y:S07]  /*af90*/  LDSM.16.M88.4 R40, [R180+0x800] ;  /* 0x00080000b428783b */ /* 0x000e6e0000000200 */
[C---:B------:R-:W-:Y:S08]  /*afa0*/  HMMA.16816.F32.BF16 R8, R36.reuse, R156, R8 ;  /* 0x0000009c2408723c */ /* 0x040ff00000041808 */
[----:B------:R-:W-:Y:S01]  /*afb0*/  HMMA.16816.F32.BF16 R4, R36, R158, R4 ;  /* 0x0000009e2404723c */ /* 0x000fe20000041804 */
[----:B------:R-:W3:Y:S07]  /*afc0*/  LDSM.16.M88.4 R36, [R181] ;  /* 0x00000000b524783b */ /* 0x000eee0000000200 */
[----:B------:R-:W-:Y:S08]  /*afd0*/  HMMA.16816.F32.BF16 R32, R52, R48, R32 ;  /* 0x000000303420723c */ /* 0x000ff00000041820 */
[-C--:B------:R-:W-:Y:S08]  /*afe0*/  HMMA.16816.F32.BF16 R148, R56, R50.reuse, R148 ;  /* 0x000000323894723c */ /* 0x080ff00000041894 */
[----:B------:R-:W-:Y:S08]  /*aff0*/  HMMA.16816.F32.BF16 R28, R52, R50, R28 ;  /* 0x00000032341c723c */ /* 0x000ff0000004181c */
[----:B------:R-:W-:Y:S08]  /*b000*/  HMMA.16816.F32.BF16 R144, R56, R44, R144 ;  /* 0x0000002c3890723c */ /* 0x000ff00000041890 */
[----:B------:R-:W-:Y:S08]  /*b010*/  HMMA.16816.F32.BF16 R64, R172, R156, R64 ;  /* 0x0000009cac40723c */ /* 0x000ff00000041840 */
[----:B--2---:R-:W-:Y:S08]  /*b020*/  HMMA.16816.F32.BF16 R152, R164, R140, R152 ;  /* 0x0000008ca498723c */ /* 0x004ff00000041898 */
[----:B------:R-:W-:Y:S08]  /*b030*/  HMMA.16816.F32.BF16 R60, R172, R158, R60 ;  /* 0x0000009eac3c723c */ /* 0x000ff0000004183c */
[----:B------:R-:W-:Y:S07]  /*b040*/  HMMA.16816.F32.BF16 R32, R132, R140, R32 ;  /* 0x0000008c8420723c */ /* 0x000fee0000041820 */
[----:B------:R-:W-:Y:S01]  /*b050*/  IADD3 R140, R207, -0x3, RZ ;  /* 0xfffffffdcf8c7810 */ /* 0x000fe20007ffe0ff */
[----:B------:R-:W-:Y:S08]  /*b060*/  HMMA.16816.F32.BF16 R24, R52, R44, R24 ;  /* 0x0000002c3418723c */ /* 0x000ff00000041818 */
[-C--:B------:R-:W-:Y:S08]  /*b070*/  HMMA.16816.F32.BF16 R148, R164, R142.reuse, R148 ;  /* 0x0000008ea494723c */ /* 0x080ff00000041894 */
[----:B------:R-:W-:Y:S08]  /*b080*/  HMMA.16816.F32.BF16 R28, R132, R142, R28 ;  /* 0x0000008e841c723c */ /* 0x000ff0000004181c */
[-C--:B------:R-:W-:Y:S08]  /*b090*/  HMMA.16816.F32.BF16 R20, R52, R46.reuse, R20 ;  /* 0x0000002e3414723c */ /* 0x080ff00000041814 */
[----:B------:R-:W-:Y:S07]  /*b0a0*/  HMMA.16816.F32.BF16 R168, R56, R46, R168 ;  /* 0x0000002e38a8723c */ /* 0x000fee00000418a8 */
[----:B------:R-:W-:Y:S01]  /*b0b0*/  IMAD R46, R140, 0x40, R239 ;  /* 0x000000408c2e7824 */ /* 0x000fe200078e02ef */
[----:B-1----:R-:W-:Y:S04]  /*b0c0*/  HMMA.16816.F32.BF16 R144, R164, R40, R144 ;  /* 0x00000028a490723c */ /* 0x002fe80000041890 */
[----:B------:R-:W-:-:S02]  /*b0d0*/  ISETP.GE.AND P4, PT, R46, R238, PT ;  /* 0x000000ee2e00720c */ /* 0x000fc40003f86270 */
[----:B------:R-:W-:Y:S02]  /*b0e0*/  ISETP.GE.AND P1, PT, R46, R233, PT ;  /* 0x000000e92e00720c */ /* 0x000fe40003f26270 */
[-C--:B---3--:R-:W-:Y:S01]  /*b0f0*/  HMMA.16816.F32.BF16 R8, R52, R36.reuse, R8 ;  /* 0x000000243408723c */ /* 0x088fe20000041808 */
[----:B------:R-:W-:Y:S02]  /*b100*/  FSEL R49, R152, -INF , !P4 ;  /* 0xff80000098317808 */ /* 0x000fe40006000000 */
[----:B------:R-:W-:Y:S02]  /*b110*/  FSEL R48, R154, -INF , !P1 ;  /* 0xff8000009a307808 */ /* 0x000fe40004800000 */
[C---:B------:R-:W-:Y:S02]  /*b120*/  ISETP.GE.AND P4, PT, R46.reuse, R231, PT ;  /* 0x000000e72e00720c */ /* 0x040fe40003f86270 */
[C---:B------:R-:W-:Y:S01]  /*b130*/  ISETP.GE.AND P1, PT, R46.reuse, R209, PT ;  /* 0x000000d12e00720c */ /* 0x040fe20003f26270 */
[----:B------:R-:W-:Y:S01]  /*b140*/  HMMA.16816.F32.BF16 R64, R56, R36, R64 ;  /* 0x000000243840723c */ /* 0x000fe20000041840 */
[----:B------:R-:W-:-:S02]  /*b150*/  IADD3 R44, R46, 0x8, RZ ;  /* 0x000000082e2c7810 */ /* 0x000fc40007ffe0ff */
[----:B------:R-:W-:Y:S02]  /*b160*/  FSEL R32, R32, -INF , !P4 ;  /* 0xff80000020207808 */ /* 0x000fe40006000000 */
[----:B------:R-:W-:Y:S02]  /*b170*/  FSEL R45, R34, -INF , !P1 ;  /* 0xff800000222d7808 */ /* 0x000fe40004800000 */
[----:B------:R-:W-:Y:S01]  /*b180*/  IADD3 R36, R46, 0x1, RZ ;  /* 0x000000012e247810 */ /* 0x000fe20007ffe0ff */
[----:B------:R-:W-:Y:S01]  /*b190*/  HMMA.16816.F32.BF16 R4, R52, R38, R4 ;  /* 0x000000263404723c */ /* 0x000fe20000041804 */
[-C--:B------:R-:W-:Y:S02]  /*b1a0*/  ISETP.GE.AND P4, PT, R44, R238.reuse, PT ;  /* 0x000000ee2c00720c */ /* 0x080fe40003f86270 */
[C---:B------:R-:W-:Y:S02]  /*b1b0*/  ISETP.GE.AND P5, PT, R36.reuse, R238, PT ;  /* 0x000000ee2400720c */ /* 0x040fe40003fa6270 */
[----:B------:R-:W-:-:S02]  /*b1c0*/  ISETP.GE.AND P6, PT, R36, R233, PT ;  /* 0x000000e92400720c */ /* 0x000fc40003fc6270 */
[C---:B------:R-:W-:Y:S01]  /*b1d0*/  ISETP.GE.AND P2, PT, R36.reuse, R231, PT ;  /* 0x000000e72400720c */ /* 0x040fe20003f46270 */
[----:B------:R-:W-:Y:S01]  /*b1e0*/  HMMA.16816.F32.BF16 R60, R56, R38, R60 ;  /* 0x00000026383c723c */ /* 0x000fe2000004183c */
[----:B------:R-:W-:Y:S02]  /*b1f0*/  ISETP.GE.AND P3, PT, R36, R209, PT ;  /* 0x000000d12400720c */ /* 0x000fe40003f66270 */
[----:B------:R-:W1:Y:S01]  /*b200*/  LDSM.16.M88.4 R36, [R180+0x1000] ;  /* 0x00100000b424783b */ /* 0x000e620000000200 */
[----:B------:R-:W-:Y:S02]  /*b210*/  ISETP.GE.AND P1, PT, R44, R233, PT ;  /* 0x000000e92c00720c */ /* 0x000fe40003f26270 */
[----:B------:R-:W-:Y:S02]  /*b220*/  FSEL R51, R153, -INF , !P5 ;  /* 0xff80000099337808 */ /* 0x000fe40006800000 */
[----:B------:R-:W-:Y:S01]  /*b230*/  HMMA.16816.F32.BF16 R24, R132, R40, R24 ;  /* 0x000000288418723c */ /* 0x000fe20000041818 */
[----:B------:R-:W-:-:S02]  /*b240*/  FSEL R34, R33, -INF , !P2 ;  /* 0xff80000021227808 */ /* 0x000fc40005000000 */
[C---:B------:R-:W-:Y:S02]  /*b250*/  ISETP.GE.AND P5, PT, R44.reuse, R231, PT ;  /* 0x000000e72c00720c */ /* 0x040fe40003fa6270 */
[----:B------:R-:W-:Y:S02]  /*b260*/  ISETP.GE.AND P2, PT, R44, R209, PT ;  /* 0x000000d12c00720c */ /* 0x000fe40003f46270 */
[C---:B------:R-:W-:Y:S01]  /*b270*/  IADD3 R40, R46.reuse, 0x9, RZ ;  /* 0x000000092e287810 */ /* 0x040fe20007ffe0ff */
[----:B------:R-:W-:Y:S01]  /*b280*/  HMMA.16816.F32.BF16 R20, R132, R42, R20 ;  /* 0x0000002a8414723c */ /* 0x000fe20000041814 */
[----:B------:R-:W-:Y:S02]  /*b290*/  IADD3 R52, R46, 0x10, RZ ;  /* 0x000000102e347810 */ /* 0x000fe40007ffe0ff */
[----:B------:R-:W-:Y:S02]  /*b2a0*/  FSEL R35, R35, -INF , !P3 ;  /* 0xff80000023237808 */ /* 0x000fe40005800000 */
[----:B------:R-:W-:-:S02]  /*b2b0*/  FSEL R50, R155, -INF , !P6 ;  /* 0xff8000009b327808 */ /* 0x000fc40007000000 */
[----:B------:R-:W-:Y:S01]  /*b2c0*/  FSEL R57, R148, -INF , !P4 ;  /* 0xff80000094397808 */ /* 0x000fe20006000000 */
[----:B------:R-:W-:Y:S01]  /*b2d0*/  HMMA.16816.F32.BF16 R168, R164, R42, R168 ;  /* 0x0000002aa4a8723c */ /* 0x000fe200000418a8 */
[----:B------:R-:W-:Y:S02]  /*b2e0*/  FSEL R56, R150, -INF , !P1 ;  /* 0xff80000096387808 */ /* 0x000fe40004800000 */
[C---:B------:R-:W-:Y:S02]  /*b2f0*/  ISETP.GE.AND P3, PT, R40.reuse, R238, PT ;  /* 0x000000ee2800720c */ /* 0x040fe40003f66270 */
[C---:B------:R-:W-:Y:S02]  /*b300*/  ISETP.GE.AND P6, PT, R40.reuse, R233, PT ;  /* 0x000000e92800720c */ /* 0x040fe40003fc6270 */
[C---:B------:R-:W-:Y:S02]  /*b310*/  ISETP.GE.AND P4, PT, R40.reuse, R231, PT ;  /* 0x000000e72800720c */ /* 0x040fe40003f86270 */
[----:B------:R-:W-:-:S02]  /*b320*/  ISETP.GE.AND P1, PT, R40, R209, PT ;  /* 0x000000d12800720c */ /* 0x000fc40003f26270 */
[----:B------:R-:W-:Y:S02]  /*b330*/  FSEL R40, R28, -INF , !P5 ;  /* 0xff8000001c287808 */ /* 0x000fe40006800000 */
[----:B------:R-:W-:Y:S02]  /*b340*/  FSEL R33, R30, -INF , !P2 ;  /* 0xff8000001e217808 */ /* 0x000fe40005000000 */
[C---:B------:R-:W-:Y:S02]  /*b350*/  ISETP.GE.AND P5, PT, R52.reuse, R238, PT ;  /* 0x000000ee3400720c */ /* 0x040fe40003fa6270 */
[----:B------:R-:W-:Y:S02]  /*b360*/  ISETP.GE.AND P2, PT, R52, R233, PT ;  /* 0x000000e93400720c */ /* 0x000fe40003f46270 */
[----:B------:R-:W-:Y:S01]  /*b370*/  IADD3 R28, R46, 0x11, RZ ;  /* 0x000000112e1c7810 */ /* 0x000fe20007ffe0ff */
[----:B-1----:R-:W-:Y:S01]  /*b380*/  HMMA.16816.F32.BF16 R136, R164, R36, R136 ;  /* 0x00000024a488723c */ /* 0x002fe20000041888 */
[----:B------:R-:W-:-:S02]  /*b390*/  FSEL R41, R31, -INF , !P1 ;  /* 0xff8000001f297808 */ /* 0x000fc40004800000 */
[----:B------:R-:W-:Y:S02]  /*b3a0*/  FSEL R58, R151, -INF , !P6 ;  /* 0xff800000973a7808 */ /* 0x000fe40007000000 */
[----:B------:R-:W-:Y:S02]  /*b3b0*/  FSEL R249, R144, -INF , !P5 ;  /* 0xff80000090f97808 */ /* 0x000fe40006800000 */
[----:B------:R-:W-:Y:S01]  /*b3c0*/  FSEL R226, R146, -INF , !P2 ;  /* 0xff80000092e27808 */ /* 0x000fe20005000000 */
[----:B------:R-:W-:Y:S01]  /*b3d0*/  HMMA.16816.F32.BF16 R16, R132, R36, R16 ;  /* 0x000000248410723c */ /* 0x000fe20000041810 */
[----:B------:R-:W-:Y:S02]  /*b3e0*/  FSEL R44, R29, -INF , !P4 ;  /* 0xff8000001d2c7808 */ /* 0x000fe40006000000 */
[C---:B------:R-:W-:Y:S02]  /*b3f0*/  ISETP.GE.AND P6, PT, R28.reuse, R238, PT ;  /* 0x000000ee1c00720c */ /* 0x040fe40003fc6270 */
[----:B------:R-:W-:-:S02]  /*b400*/  ISETP.GE.AND P1, PT, R28, R233, PT ;  /* 0x000000e91c00720c */ /* 0x000fc40003f26270 */
[C---:B------:R-:W-:Y:S01]  /*b410*/  ISETP.GE.AND P5, PT, R28.reuse, R231, PT ;  /* 0x000000e71c00720c */ /* 0x040fe20003fa6270 */
[----:B------:R-:W-:Y:S01]  /*b420*/  HMMA.16816.F32.BF16 R12, R132, R38, R12 ;  /* 0x00000026840c723c */ /* 0x000fe2000004180c */
[----:B------:R-:W-:Y:S02]  /*b430*/  ISETP.GE.AND P2, PT, R28, R209, PT ;  /* 0x000000d11c00720c */ /* 0x000fe40003f46270 */
[----:B------:R-:W1:Y:S01]  /*b440*/  LDSM.16.M88.4 R28, [R180+0x1800] ;  /* 0x00180000b41c783b */ /* 0x000e620000000200 */
[----:B------:R-:W-:Y:S01]  /*b450*/  FSEL R59, R149, -INF , !P3 ;  /* 0xff800000953b7808 */ /* 0x000fe20005800000 */
[----:B------:R-:W-:-:S04]  /*b460*/  DEPBAR.LE SB0, 0x0 ;  /* 0x000080000000791a */ /* 0x000fc80000000000 */
[C---:B------:R-:W-:Y:S01]  /*b470*/  ISETP.GE.AND P3, PT, R52.reuse, R231, PT ;  /* 0x000000e73400720c */ /* 0x040fe20003f66270 */
[----:B------:R-:W-:Y:S01]  /*b480*/  HMMA.16816.F32.BF16 R160, R164, R38, R160 ;  /* 0x00000026a4a0723c */ /* 0x000fe200000418a0 */
[----:B------:R-:W-:Y:S02]  /*b490*/  ISETP.GE.AND P4, PT, R52, R209, PT ;  /* 0x000000d13400720c */ /* 0x000fe40003f86270 */
[----:B------:R-:W-:Y:S02]  /*b4a0*/  IADD3 R42, R46, 0x18, RZ ;  /* 0x000000182e2a7810 */ /* 0x000fe40007ffe0ff */
[----:B------:R-:W-:Y:S02]  /*b4b0*/  FSEL R247, R145, -INF , !P6 ;  /* 0xff80000091f77808 */ /* 0x000fe40007000000 */
[----:B------:R-:W-:Y:S02]  /*b4c0*/  FSEL R178, R147, -INF , !P1 ;  /* 0xff80000093b27808 */ /* 0x000fe40004800000 */
[----:B------:R-:W-:-:S02]  /*b4d0*/  FSEL R43, R24, -INF , !P3 ;  /* 0xff800000182b7808 */ /* 0x000fc40005800000 */
[----:B------:R-:W-:Y:S02]  /*b4e0*/  FSEL R53, R26, -INF , !P4 ;  /* 0xff8000001a357808 */ /* 0x000fe40006000000 */
[C---:B------:R-:W-:Y:S02]  /*b4f0*/  ISETP.GE.AND P1, PT, R42.reuse, R238, PT ;  /* 0x000000ee2a00720c */ /* 0x040fe40003f26270 */
[C---:B------:R-:W-:Y:S02]  /*b500*/  ISETP.GE.AND P3, PT, R42.reuse, R233, PT ;  /* 0x000000e92a00720c */ /* 0x040fe40003f66270 */
[C---:B------:R-:W-:Y:S02]  /*b510*/  ISETP.GE.AND P6, PT, R42.reuse, R231, PT ;  /* 0x000000e72a00720c */ /* 0x040fe40003fc6270 */
[----:B------:R-:W-:Y:S02]  /*b520*/  ISETP.GE.AND P4, PT, R42, R209, PT ;  /* 0x000000d12a00720c */ /* 0x000fe40003f86270 */
[----:B------:R-:W-:-:S02]  /*b530*/  IADD3 R26, R46, 0x19, RZ ;  /* 0x000000192e1a7810 */ /* 0x000fc40007ffe0ff */
[----:B------:R-:W-:Y:S02]  /*b540*/  IADD3 R24, R46, 0x20, RZ ;  /* 0x000000202e187810 */ /* 0x000fe40007ffe0ff */
[----:B------:R-:W-:Y:S02]  /*b550*/  FSEL R179, R25, -INF , !P5 ;  /* 0xff80000019b37808 */ /* 0x000fe40006800000 */
[----:B------:R-:W-:Y:S02]  /*b560*/  FSEL R47, R27, -INF , !P2 ;  /* 0xff8000001b2f7808 */ /* 0x000fe40005000000 */
[----:B------:R-:W-:Y:S02]  /*b570*/  FSEL R168, R168, -INF , !P1 ;  /* 0xff800000a8a87808 */ /* 0x000fe40004800000 */
[----:B------:R-:W-:Y:S01]  /*b580*/  FSEL R246, R170, -INF , !P3 ;  /* 0xff800000aaf67808 */ /* 0x000fe20005800000 */
[----:B-1----:R-:W-:Y:S01]  /*b590*/  HMMA.16816.F32.BF16 R64, R164, R28, R64 ;  /* 0x0000001ca440723c */ /* 0x002fe20000041840 */
[----:B------:R-:W-:-:S02]  /*b5a0*/  FSEL R224, R20, -INF , !P6 ;  /* 0xff80000014e07808 */ /* 0x000fc40007000000 */
[----:B------:R-:W-:Y:S02]  /*b5b0*/  FSEL R54, R22, -INF , !P4 ;  /* 0xff80000016367808 */ /* 0x000fe40006000000 */
[CC--:B------:R-:W-:Y:S02]  /*b5c0*/  ISETP.GE.AND P2, PT, R26.reuse, R238.reuse, PT ;  /* 0x000000ee1a00720c */ /* 0x0c0fe40003f46270 */
[C---:B------:R-:W-:Y:S01]  /*b5d0*/  ISETP.GE.AND P5, PT, R26.reuse, R233, PT ;  /* 0x000000e91a00720c */ /* 0x040fe20003fa6270 */
[----:B------:R-:W-:Y:S01]  /*b5e0*/  HMMA.16816.F32.BF16 R8, R132, R28, R8 ;  /* 0x0000001c8408723c */ /* 0x000fe20000041808 */
[C---:B------:R-:W-:Y:S02]  /*b5f0*/  ISETP.GE.AND P1, PT, R26.reuse, R231, PT ;  /* 0x000000e71a00720c */ /* 0x040fe40003f26270 */
[----:B------:R-:W-:Y:S02]  /*b600*/  ISETP.GE.AND P3, PT, R26, R209, PT ;  /* 0x000000d11a00720c */ /* 0x000fe40003f66270 */
[----:B------:R-:W-:-:S02]  /*b610*/  ISETP.GE.AND P6, PT, R24, R238, PT ;  /* 0x000000ee1800720c */ /* 0x000fc40003fc6270 */
[----:B------:R-:W-:Y:S01]  /*b620*/  ISETP.GE.AND P4, PT, R24, R233, PT ;  /* 0x000000e91800720c */ /* 0x000fe20003f86270 */
[-C--:B------:R-:W-:Y:S01]  /*b630*/  HMMA.16816.F32.BF16 R4, R132, R30.reuse, R4 ;  /* 0x0000001e8404723c */ /* 0x080fe20000041804 */
[----:B------:R-:W-:Y:S02]  /*b640*/  IADD3 R20, R46, 0x21, RZ ;  /* 0x000000212e147810 */ /* 0x000fe40007ffe0ff */
[----:B------:R-:W-:Y:S02]  /*b650*/  FSEL R173, R169, -INF , !P2 ;  /* 0xff800000a9ad7808 */ /* 0x000fe40005000000 */
[----:B------:R-:W-:Y:S02]  /*b660*/  FSEL R42, R21, -INF , !P1 ;  /* 0xff800000152a7808 */ /* 0x000fe40004800000 */
[----:B------:R-:W-:Y:S01]  /*b670*/  FSEL R55, R23, -INF , !P3 ;  /* 0xff80000017377808 */ /* 0x000fe20005800000 */
[----:B------:R-:W-:Y:S01]  /*b680*/  HMMA.16816.F32.BF16 R60, R164, R30, R60 ;  /* 0x0000001ea43c723c */ /* 0x000fe2000004183c */
[----:B------:R-:W-:-:S02]  /*b690*/  FSEL R251, R171, -INF , !P5 ;  /* 0xff800000abfb7808 */ /* 0x000fc40006800000 */
[----:B------:R-:W-:Y:S02]  /*b6a0*/  FSEL R172, R136, -INF , !P6 ;  /* 0xff80000088ac7808 */ /* 0x000fe40007000000 */
[----:B------:R-:W-:Y:S01]  /*b6b0*/  FSEL R151, R138, -INF , !P4 ;  /* 0xff8000008a977808 */ /* 0x000fe20006000000 */
[----:B------:R-:W-:Y:S01]  /*b6c0*/  BAR.SYNC.DEFER_BLOCKING 0x0 ;  /* 0x0000000000007b1d */ /* 0x000fe20000010000 */
[C---:B------:R-:W-:Y:S02]  /*b6d0*/  ISETP.GE.AND P2, PT, R24.reuse, R231, PT ;  /* 0x000000e71800720c */ /* 0x040fe40003f46270 */
[----:B------:R-:W-:Y:S02]  /*b6e0*/  ISETP.GE.AND P1, PT, R24, R209, PT ;  /* 0x000000d11800720c */ /* 0x000fe40003f26270 */
[C---:B------:R-:W-:Y:S02]  /*b6f0*/  ISETP.GE.AND P5, PT, R20.reuse, R238, PT ;  /* 0x000000ee1400720c */ /* 0x040fe40003fa6270 */
[----:B------:R-:W-:-:S02]  /*b700*/  ISETP.GE.AND P3, PT, R20, R233, PT ;  /* 0x000000e91400720c */ /* 0x000fc40003f66270 */
[C---:B------:R-:W-:Y:S02]  /*b710*/  ISETP.GE.AND P6, PT, R20.reuse, R231, PT ;  /* 0x000000e71400720c */ /* 0x040fe40003fc6270 */
        /* <DEDUP_REMOVED lines=11> */
[----:B------:R-:W-:Y:S02]  /*b7d0*/  FSEL R252, R12, -INF , !P1 ;  /* 0xff8000000cfc7808 */ /* 0x000fe40004800000 */
[----:B------:R-:W-:Y:S02]  /*b7e0*/  IADD3 R16, R46, 0x29, RZ ;  /* 0x000000292e107810 */ /* 0x000fe40007ffe0ff */
[----:B------:R-:W-:Y:S02]  /*b7f0*/  ISETP.GE.AND P1, PT, R20, R238, PT ;  /* 0x000000ee1400720c */ /* 0x000fe40003f26270 */
        /* <DEDUP_REMOVED lines=8> */
[----:B------:R-:W-:-:S02]  /*b880*/  FSEL R138, R64, -INF , !P1 ;  /* 0xff800000408a7808 */ /* 0x000fc40004800000 */
[C---:B------:R-:W-:Y:S02]  /*b890*/  IADD3 R18, R46.reuse, 0x31, RZ ;  /* 0x000000312e127810 */ /* 0x040fe40007ffe0ff */
[----:B------:R-:W-:Y:S02]  /*b8a0*/  IADD3 R16, R46, 0x38, RZ ;  /* 0x000000382e107810 */ /* 0x000fe40007ffe0ff */
[-C--:B------:R-:W-:Y:S02]  /*b8b0*/  ISETP.GE.AND P1, PT, R20, R231.reuse, PT ;  /* 0x000000e71400720c */ /* 0x080fe40003f26270 */
[----:B------:R-:W-:Y:S02]  /*b8c0*/  IADD3 R46, R46, 0x39, RZ ;  /* 0x000000392e2e7810 */ /* 0x000fe40007ffe0ff */
[----:B------:R-:W-:Y:S02]  /*b8d0*/  FSEL R160, R8, -INF , !P1 ;  /* 0xff80000008a07808 */ /* 0x000fe40004800000 */
[----:B------:R-:W-:-:S02]  /*b8e0*/  ISETP.GE.AND P1, PT, R46, R231, PT ;  /* 0x000000e72e00720c */ /* 0x000fc40003f26270 */
[----:B------:R-:W-:Y:S02]  /*b8f0*/  FSEL R245, R15, -INF , !P2 ;  /* 0xff8000000ff57808 */ /* 0x000fe40005000000 */
[----:B------:R-:W-:Y:S02]  /*b900*/  FSEL R156, R5, -INF , !P1 ;  /* 0xff800000059c7808 */ /* 0x000fe40004800000 */
[----:B------:R-:W-:Y:S02]  /*b910*/  ISETP.GE.AND P1, PT, R16, R209, PT ;  /* 0x000000d11000720c */ /* 0x000fe40003f26270 */
[----:B------:R-:W-:Y:S02]  /*b920*/  ISETP.GE.AND P2, PT, R18, R233, PT ;  /* 0x000000e91200720c */ /* 0x000fe40003f46270 */
[----:B------:R-:W-:Y:S02]  /*b930*/  FSEL R152, R6, -INF , !P1 ;  /* 0xff80000006987808 */ /* 0x000fe40004800000 */
[----:B------:R-:W-:-:S02]  /*b940*/  FSEL R239, R14, -INF , !P3 ;  /* 0xff8000000eef7808 */ /* 0x000fc40005800000 */
[----:B------:R-:W-:Y:S02]  /*b950*/  FSEL R174, R163, -INF , !P4 ;  /* 0xff800000a3ae7808 */ /* 0x000fe40006000000 */
[----:B------:R-:W-:Y:S02]  /*b960*/  FSEL R136, R67, -INF , !P2 ;  /* 0xff80000043887808 */ /* 0x000fe40005000000 */
[----:B------:R-:W-:Y:S02]  /*b970*/  ISETP.GE.AND P1, PT, R207, 0x4, PT ;  /* 0x00000004cf00780c */ /* 0x000fe40003f26270 */
[----:B------:R-:W-:Y:S02]  /*b980*/  ISETP.GE.AND P3, PT, R18, R238, PT ;  /* 0x000000ee1200720c */ /* 0x000fe40003f66270 */
[----:B------:R-:W-:Y:S02]  /*b990*/  ISETP.GE.AND P4, PT, R20, R233, PT ;  /* 0x000000e91400720c */ /* 0x000fe40003f86270 */
[----:B------:R-:W-:-:S02]  /*b9a0*/  ISETP.GE.AND P2, PT, R18, R231, PT ;  /* 0x000000e71200720c */ /* 0x000fc40003f46270 */
[----:B------:R-:W-:Y:S02]  /*b9b0*/  FSEL R137, R65, -INF , !P3 ;  /* 0xff80000041897808 */ /* 0x000fe40005800000 */
[----:B------:R-:W-:Y:S02]  /*b9c0*/  FSEL R132, R66, -INF , !P4 ;  /* 0xff80000042847808 */ /* 0x000fe40006000000 */
[----:B------:R-:W-:Y:S02]  /*b9d0*/  FSEL R158, R9, -INF , !P2 ;  /* 0xff800000099e7808 */ /* 0x000fe40005000000 */
[----:B------:R-:W-:Y:S02]  /*b9e0*/  ISETP.GE.AND P3, PT, R20, R209, PT ;  /* 0x000000d11400720c */ /* 0x000fe40003f66270 */
[----:B------:R-:W-:Y:S02]  /*b9f0*/  ISETP.GE.AND P4, PT, R16, R231, PT ;  /* 0x000000e71000720c */ /* 0x000fe40003f86270 */
[----:B------:R-:W-:-:S02]  /*ba00*/  ISETP.GE.AND P2, PT, R18, R209, PT ;  /* 0x000000d11200720c */ /* 0x000fc40003f46270 */
[----:B------:R-:W-:Y:S02]  /*ba10*/  FSEL R177, R161, -INF , !P6 ;  /* 0xff800000a1b17808 */ /* 0x000fe40007000000 */
[----:B------:R-:W-:Y:S02]  /*ba20*/  FSEL R250, R13, -INF , !P5 ;  /* 0xff8000000dfa7808 */ /* 0x000fe40006800000 */
[----:B------:R-:W-:Y:S02]  /*ba30*/  FSEL R159, R4, -INF , !P4 ;  /* 0xff800000049f7808 */ /* 0x000fe40006000000 */
[----:B------:R-:W-:Y:S02]  /*ba40*/  FSEL R157, R10, -INF , !P3 ;  /* 0xff8000000a9d7808 */ /* 0x000fe40005800000 */
[----:B------:R-:W-:Y:S02]  /*ba50*/  FSEL R155, R11, -INF , !P2 ;  /* 0xff8000000b9b7808 */ /* 0x000fe40005000000 */
[----:B------:R-:W-:-:S02]  /*ba60*/  ISETP.GE.AND P6, PT, R16, R238, PT ;  /* 0x000000ee1000720c */ /* 0x000fc40003fc6270 */
[----:B------:R-:W-:Y:S02]  /*ba70*/  ISETP.GE.AND P5, PT, R46, R238, PT ;  /* 0x000000ee2e00720c */ /* 0x000fe40003fa6270 */
[-C--:B------:R-:W-:Y:S02]  /*ba80*/  ISETP.GE.AND P4, PT, R16, R233.reuse, PT ;  /* 0x000000e91000720c */ /* 0x080fe40003f86270 */
[C---:B------:R-:W-:Y:S02]  /*ba90*/  ISETP.GE.AND P3, PT, R46.reuse, R233, PT ;  /* 0x000000e92e00720c */ /* 0x040fe40003f66270 */
[----:B------:R-:W-:Y:S02]  /*baa0*/  ISETP.GE.AND P2, PT, R46, R209, PT ;  /* 0x000000d12e00720c */ /* 0x000fe40003f46270 */
[----:B------:R-:W-:Y:S02]  /*bab0*/  FSEL R147, R60, -INF , !P6 ;  /* 0xff8000003c937808 */ /* 0x000fe40007000000 */
[----:B------:R-:W-:-:S02]  /*bac0*/  FSEL R153, R7, -INF , !P2 ;  /* 0xff80000007997808 */ /* 0x000fc40005000000 */
        /* <DEDUP_REMOVED lines=12> */
[----:B------:R-:W-:Y:S01]  /*bb90*/  @!P0 LEA R16, P6, R10, c[0x0][0x168], 0x1 ;  /* 0x00005a000a108a11 */ /* 0x000fe200078c08ff */
[----:B------:R-:W-:Y:S02]  /*bba0*/  IMAD.MOV.U32 R4, RZ, RZ, c[0x0][0x198] ;  /* 0x00006600ff047624 */ /* 0x000fe400078e00ff */
[----:B------:R-:W-:Y:S01]  /*bbb0*/  IMAD.IADD R5, R7, 0x1, R5 ;  /* 0x0000000107057824 */ /* 0x000fe200078e0205 */
[-C--:B------:R-:W-:Y:S02]  /*bbc0*/  @!P0 IADD3 R7, P5, R197, R10.reuse, RZ ;  /* 0x0000000ac5078210 */ /* 0x080fe40007fbe0ff */
[----:B------:R-:W-:Y:S02]  /*bbd0*/  @!P0 LEA R8, P3, R4, R10, 0x5 ;  /* 0x0000000a04088211 */ /* 0x000fe400078628ff */
[----:B------:R-:W-:Y:S01]  /*bbe0*/  LEA.HI.X R11, R6, R217, R5, 0x6, P2 ;  /* 0x000000d9060b7211 */ /* 0x000fe200010f3405 */
[----:B------:R-:W-:Y:S01]  /*bbf0*/  @!P0 IMAD.MOV.U32 R5, RZ, RZ, c[0x0][0x19c] ;  /* 0x00006700ff058624 */ /* 0x000fe200078e00ff */
[----:B------:R-:W-:-:S02]  /*bc00*/  @!P0 LEA R14, P4, R7, c[0x0][0x168], 0x1 ;  /* 0x00005a00070e8a11 */ /* 0x000fc400078808ff */
[----:B------:R-:W-:Y:S01]  /*bc10*/  @!P0 LEA R12, P2, R8, c[0x0][0x168], 0x1 ;  /* 0x00005a00080c8a11 */ /* 0x000fe200078408ff */
[----:B------:R-:W-:Y:S01]  /*bc20*/  @!P0 IMAD.X R6, R196, 0x1, R11, P5 ;  /* 0x00000001c4068824 */ /* 0x000fe200028e060b */
[----:B------:R-:W-:Y:S02]  /*bc30*/  @!P0 LEA.HI.X R5, R4, R11, R5, 0x5, P3 ;  /* 0x0000000b04058211 */ /* 0x000fe400018f2c05 */
        /* <DEDUP_REMOVED lines=29> */
.L_x_548:
[----:B------:R-:W-:Y:S05]  /*be10*/  BSYNC B0 ;  /* 0x0000000000007941 */ /* 0x000fea0003800000 */
.L_x_547:
[----:B------:R-:W0:Y:S02]  /*be20*/  LDGDEPBAR ;  /* 0x00000000000079af */ /* 0x000e240000000000 */
.L_x_546:
[----:B------:R-:W-:Y:S01]  /*be30*/  FMNMX.FTZ R5, R2, R32, !PT ;  /* 0x0000002002057209 */ /* 0x000fe20007810000 */
[----:B------:R-:W-:Y:S01]  /*be40*/  IMAD.MOV.U32 R233, RZ, RZ, R53 ;  /* 0x000000ffffe97224 */ /* 0x000fe200078e0035 */
[----:B------:R-:W3:Y:S01]  /*be50*/  LDC.U8 R148, c[0x0][0x2d8] ;  /* 0x0000b600ff947b82 */ /* 0x000ee20000000000 */
[----:B------:R-:W-:Y:S01]  /*be60*/  IMAD.MOV.U32 R209, RZ, RZ, R47 ;  /* 0x000000ffffd17224 */ /* 0x000fe200078e002f */
[----:B------:R-:W-:Y:S01]  /*be70*/  FMNMX.FTZ R5, R34, R5, !PT ;  /* 0x0000000522057209 */ /* 0x000fe20007810000 */
[----:B------:R-:W-:Y:S01]  /*be80*/  IMAD.MOV.U32 R238, RZ, RZ, R54 ;  /* 0x000000ffffee7224 */ /* 0x000fe200078e0036 */
[----:B------:R-:W-:Y:S01]  /*be90*/  LDSM.16.MT88.4 R60, [R186+0x6000] ;  /* 0x00600000ba3c783b */ /* 0x000fe20000004200 */
[----:B------:R-:W-:Y:S01]  /*bea0*/  IMAD.MOV.U32 R231, RZ, RZ, R55 ;  /* 0x000000ffffe77224 */ /* 0x000fe200078e0037 */
[----:B------:R-:W-:Y:S01]  /*beb0*/  FMNMX.FTZ R5, R40, R5, !PT ;  /* 0x0000000528057209 */ /* 0x000fe20007810000 */
[----:B-1----:R-:W-:Y:S01]  /*bec0*/  IMAD.WIDE.U32 R12, R232, -0x326172a9, RZ ;  /* 0xcd9e8d57e80c7825 */ /* 0x002fe200078e00ff */
[----:B------:R-:W-:Y:S02]  /*bed0*/  LDSM.16.MT88.4 R52, [R188+0x6000] ;  /* 0x00600000bc34783b */ /* 0x000fe40000004200 */
[----:B------:R-:W-:Y:S01]  /*bee0*/  FMNMX.FTZ R4, R44, R5, !PT ;  /* 0x000000052c047209 */ /* 0x000fe20007810000 */
[----:B------:R-:W-:-:S03]  /*bef0*/  IMAD.SHL.U32 R9, R140, 0x2, RZ ;  /* 0x000000028c097824 */ /* 0x000fc600078e00ff */
[----:B------:R-:W-:Y:S02]  /*bf00*/  FMNMX.FTZ R4, R43, R4, !PT ;  /* 0x000000042b047209 */ /* 0x000fe40007810000 */
[----:B------:R-:W-:Y:S02]  /*bf10*/  LOP3.LUT R134, R243, UR25, R9, 0x96, !PT ;  /* 0x00000019f3867c12 */ /* 0x000fe4000f8e9609 */
[----:B------:R-:W-:Y:S02]  /*bf20*/  FMNMX.FTZ R5, R179, R4, !PT ;  /* 0x00000004b3057209 */ /* 0x000fe40007810000 */
[----:B------:R-:W-:Y:S01]  /*bf30*/  FMNMX.FTZ R4, R0, R45, !PT ;  /* 0x0000002d00047209 */ /* 0x000fe20007810000 */
[----:B------:R-:W-:Y:S01]  /*bf40*/  IMAD.WIDE.U32 R134, R134, -0x326172a9, RZ ;  /* 0xcd9e8d5786867825 */ /* 0x000fe200078e00ff */
        /* <DEDUP_REMOVED lines=14> */
[----:B--2---:R-:W-:Y:S02]  /*c030*/  FMNMX.FTZ R6, R158, R5, !PT ;  /* 0x000000059e067209 */ /* 0x004fe40007810000 */
[----:B------:R-:W-:Y:S02]  /*c040*/  FMNMX.FTZ R4, R225, R4, !PT ;  /* 0x00000004e1047209 */ /* 0x000fe40007810000 */
[----:B------:R-:W-:Y:S02]  /*c050*/  FMNMX.FTZ R5, R159, R6, !PT ;  /* 0x000000069f057209 */ /* 0x000fe40007810000 */
[----:B------:R-:W-:Y:S02]  /*c060*/  FMNMX.FTZ R4, R227, R4, !PT ;  /* 0x00000004e3047209 */ /* 0x000fe40007810000 */
[----:B------:R-:W-:Y:S02]  /*c070*/  FMNMX.FTZ R5, R156, R5, !PT ;  /* 0x000000059c057209 */ /* 0x000fe40007810000 */
[----:B------:R-:W-:-:S02]  /*c080*/  FMNMX.FTZ R4, R239, R4, !PT ;  /* 0x00000004ef047209 */ /* 0x000fc40007810000 */
[----:B---3--:R-:W-:Y:S01]  /*c090*/  PRMT R148, R148, 0x7054, R148 ;  /* 0x0000705494947816 */ /* 0x008fe20000000094 */
[----:B------:R-:W1:Y:S01]  /*c0a0*/  SHFL.BFLY PT, R6, R5, 0x2, 0x1f ;  /* 0x0c401f0005067f89 */ /* 0x000e6200000e0000 */
[----:B------:R-:W-:-:S04]  /*c0b0*/  FMNMX.FTZ R4, R245, R4, !PT ;  /* 0x00000004f5047209 */ /* 0x000fc80007810000 */
[----:B------:R-:W-:-:S04]  /*c0c0*/  FMNMX.FTZ R4, R157, R4, !PT ;  /* 0x000000049d047209 */ /* 0x000fc80007810000 */
[----:B------:R-:W-:Y:S02]  /*c0d0*/  FMNMX.FTZ R7, R155, R4, !PT ;  /* 0x000000049b077209 */ /* 0x000fe40007810000 */
[----:B------:R-:W-:Y:S02]  /*c0e0*/  LOP3.LUT R4, R13, R229, RZ, 0x3c, !PT ;  /* 0x000000e50d047212 */ /* 0x000fe400078e3cff */
[----:B------:R-:W-:-:S03]  /*c0f0*/  FMNMX.FTZ R8, R152, R7, !PT ;  /* 0x0000000798087209 */ /* 0x000fc60007810000 */
[----:B------:R-:W-:Y:S01]  /*c100*/  IMAD.WIDE.U32 R10, R4, -0x2daee0ad, RZ ;  /* 0xd2511f53040a7825 */ /* 0x000fe200078e00ff */
[----:B------:R-:W-:Y:S02]  /*c110*/  FMNMX.FTZ R7, R153, R8, !PT ;  /* 0x0000000899077209 */ /* 0x000fe40007810000 */
[----:B------:R-:W-:-:S03]  /*c120*/  LOP3.LUT R8, R135, UR15, R12, 0x96, !PT ;  /* 0x0000000f87087c12 */ /* 0x000fc6000f8e960c */
[----:B------:R-:W2:Y:S01]  /*c130*/  SHFL.BFLY PT, R4, R7, 0x2, 0x1f ;  /* 0x0c401f0007047f89 */ /* 0x000ea200000e0000 */
[----:B-1----:R-:W-:Y:S01]  /*c140*/  FMNMX.FTZ R6, R5, R6, !PT ;  /* 0x0000000605067209 */ /* 0x002fe20007810000 */
[----:B------:R-:W-:Y:S01]  /*c150*/  IMAD.WIDE.U32 R8, R8, -0x2daee0ad, RZ ;  /* 0xd2511f5308087825 */ /* 0x000fe200078e00ff */
[----:B------:R-:W-:-:S03]  /*c160*/  LOP3.LUT R5, R11, UR14, R242, 0x96, !PT ;  /* 0x0000000e0b057c12 */ /* 0x000fc6000f8e96f2 */
[----:B------:R-:W1:Y:S01]  /*c170*/  SHFL.BFLY PT, R133, R6, 0x1, 0x1f ;  /* 0x0c201f0006857f89 */ /* 0x000e6200000e0000 */
[----:B------:R-:W-:Y:S02]  /*c180*/  IMAD.MOV.U32 R242, RZ, RZ, R173 ;  /* 0x000000fffff27224 */ /* 0x000fe400078e00ad */
[----:B------:R-:W-:-:S05]  /*c190*/  IMAD.WIDE.U32 R164, R5, -0x326172a9, RZ ;  /* 0xcd9e8d5705a47825 */ /* 0x000fca00078e00ff */
[--C-:B------:R-:W-:Y:S02]  /*c1a0*/  LOP3.LUT R5, R165, UR13, R134.reuse, 0x96, !PT ;  /* 0x0000000da5057c12 */ /* 0x100fe4000f8e9686 */
[----:B------:R-:W-:-:S03]  /*c1b0*/  LOP3.LUT R134, R241, UR13, R134, 0x96, !PT ;  /* 0x0000000df1867c12 */ /* 0x000fc6000f8e9686 */
[----:B------:R-:W-:Y:S01]  /*c1c0*/  IMAD.WIDE.U32 R64, R5, -0x2daee0ad, RZ ;  /* 0xd2511f5305407825 */ /* 0x000fe200078e00ff */
[----:B------:R-:W-:Y:S02]  /*c1d0*/  LOP3.LUT R5, R9, UR12, R10, 0x96, !PT ;  /* 0x0000000c09057c12 */ /* 0x000fe4000f8e960a */
[----:B--2---:R-:W-:Y:S02]  /*c1e0*/  FMNMX.FTZ R4, R7, R4, !PT ;  /* 0x0000000407047209 */ /* 0x004fe40007810000 */
[----:B------:R-:W-:Y:S01]  /*c1f0*/  LOP3.LUT R66, R65, UR10, R8, 0x96, !PT ;  /* 0x0000000a41427c12 */ /* 0x000fe2000f8e9608 */
[----:B------:R-:W-:Y:S02]  /*c200*/  IMAD.WIDE.U32 R8, R5, -0x326172a9, RZ ;  /* 0xcd9e8d5705087825 */ /* 0x000fe400078e00ff */
[----:B------:R-:W2:Y:S02]  /*c210*/  SHFL.BFLY PT, R7, R4, 0x1, 0x1f ;  /* 0x0c201f0004077f89 */ /* 0x000ea400000e0000 */
[----:B------:R-:W-:Y:S01]  /*c220*/  IMAD.WIDE.U32 R66, R66, -0x326172a9, RZ ;  /* 0xcd9e8d5742427825 */ /* 0x000fe200078e00ff */
[----:B-1----:R-:W-:-:S02]  /*c230*/  FMNMX.FTZ R133, R6, R133, !PT ;  /* 0x0000008506857209 */ /* 0x002fc40007810000 */
[----:B------:R-:W-:Y:S02]  /*c240*/  LOP3.LUT R6, R9, UR11, R164, 0x96, !PT ;  /* 0x0000000b09067c12 */ /* 0x000fe4000f8e96a4 */
[----:B------:R-:W-:Y:S01]  /*c250*/  LOP3.LUT R5, R67, UR9, R8, 0x96, !PT ;  /* 0x0000000943057c12 */ /* 0x000fe2000f8e9608 */
[C---:B------:R-:W-:Y:S01]  /*c260*/  FMUL.FTZ R173, R133.reuse, c[0x0][0x23c] ;  /* 0x00008f0085ad7a20 */ /* 0x040fe20000410000 */
[----:B------:R-:W-:Y:S01]  /*c270*/  FSETP.NEU.FTZ.AND P2, PT, R133, -INF , PT ;  /* 0xff8000008500780b */ /* 0x000fe20003f5d000 */
[----:B------:R-:W-:-:S03]  /*c280*/  IMAD.WIDE.U32 R8, R6, -0x2daee0ad, RZ ;  /* 0xd2511f5306087825 */ /* 0x000fc600078e00ff */
[----:B------:R-:W-:Y:S01]  /*c290*/  FSEL R173, R173, RZ, P2 ;  /* 0x000000ffadad7208 */ /* 0x000fe20001000000 */
[----:B------:R-:W-:Y:S01]  /*c2a0*/  IMAD.WIDE.U32 R166, R5, -0x2daee0ad, RZ ;  /* 0xd2511f5305a67825 */ /* 0x000fe200078e00ff */
[----:B------:R-:W-:Y:S02]  /*c2b0*/  LOP3.LUT R64, R9, UR8, R64, 0x96, !PT ;  /* 0x0000000809407c12 */ /* 0x000fe4000f8e9640 */
[----:B------:R-:W-:Y:S01]  /*c2c0*/  FSEL R17, R133, RZ, P2 ;  /* 0x000000ff85117208 */ /* 0x000fe20001000000 */
[----:B------:R-:W-:Y:S01]  /*c2d0*/  FFMA.FTZ R6, R40, c[0x0][0x23c], -R173 ;  /* 0x00008f0028067a23 */ /* 0x000fe200000108ad */
[----:B------:R-:W-:Y:S01]  /*c2e0*/  LOP3.LUT R5, R167, UR6, R8, 0x96, !PT ;  /* 0x00000006a7057c12 */ /* 0x000fe2000f8e9608 */
[----:B------:R-:W-:-:S04]  /*c2f0*/  IMAD.WIDE.U32 R64, R64, -0x326172a9, RZ ;  /* 0xcd9e8d5740407825 */ /* 0x000fc800078e00ff */
[----:B------:R-:W-:Y:S01]  /*c300*/  IMAD.WIDE.U32 R12, R5, -0x326172a9, RZ ;  /* 0xcd9e8d57050c7825 */ /* 0x000fe200078e00ff */
[----:B--2---:R-:W-:Y:S01]  /*c310*/  FMNMX.FTZ R7, R4, R7, !PT ;  /* 0x0000000704077209 */ /* 0x004fe20007810000 */
[----:B------:R-:W-:Y:S02]  /*c320*/  MUFU.EX2 R6, R6 ;  /* 0x0000000600067308 */ /* 0x000fe40000000800 */
[--C-:B------:R-:W-:Y:S01]  /*c330*/  FFMA.FTZ R5, R44, c[0x0][0x23c], -R173.reuse ;  /* 0x00008f002c057a23 */ /* 0x100fe200000108ad */
[C---:B------:R-:W-:Y:S01]  /*c340*/  LOP3.LUT R10, R12.reuse, 0xffff, RZ, 0xc0, !PT ;  /* 0x0000ffff0c0a7812 */ /* 0x040fe200078ec0ff */
[----:B------:R-:W-:Y:S01]  /*c350*/  FMUL.FTZ R154, R7, c[0x0][0x23c] ;  /* 0x00008f00079a7a20 */ /* 0x000fe20000410000 */
[----:B------:R-:W-:Y:S01]  /*c360*/  LOP3.LUT R15, R12, 0xff, RZ, 0xc0, !PT ;  /* 0x000000ff0c0f7812 */ /* 0x000fe200078ec0ff */
[--C-:B------:R-:W-:Y:S01]  /*c370*/  FFMA.FTZ R142, R32, c[0x0][0x23c], -R173.reuse ;  /* 0x00008f00208e7a23 */ /* 0x100fe200000108ad */
[----:B------:R-:W-:Y:S01]  /*c380*/  SHF.R.U32.HI R10, RZ, 0x8, R10 ;  /* 0x00000008ff0a7819 */ /* 0x000fe2000001160a */
[----:B------:R-:W1:Y:S01]  /*c390*/  MUFU.EX2 R5, R5 ;  /* 0x0000000500057308 */ /* 0x000e620000000800 */
[----:B------:R-:W-:Y:S01]  /*c3a0*/  LOP3.LUT R8, R13, UR16, R64, 0x96, !PT ;  /* 0x000000100d087c12 */ /* 0x000fe2000f8e9640 */
[--C-:B------:R-:W-:Y:S01]  /*c3b0*/  FFMA.FTZ R139, R34, c[0x0][0x23c], -R173.reuse ;  /* 0x00008f00228b7a23 */ /* 0x100fe200000108ad */
[----:B------:R-:W-:Y:S01]  /*c3c0*/  PRMT R15, R15, 0x5410, R10 ;  /* 0x000054100f0f7816 */ /* 0x000fe2000000000a */
[--C-:B------:R-:W-:Y:S01]  /*c3d0*/  FFMA.FTZ R179, R179, c[0x0][0x23c], -R173.reuse ;  /* 0x00008f00b3b37a23 */ /* 0x100fe200000108ad */
[----:B------:R-:W-:Y:S01]  /*c3e0*/  LOP3.LUT R10, R8, 0xffff, RZ, 0xc0, !PT ;  /* 0x0000ffff080a7812 */ /* 0x000fe200078ec0ff */
[--C-:B------:R-:W-:Y:S01]  /*c3f0*/  FFMA.FTZ R252, R252, c[0x0][0x23c], -R173.reuse ;  /* 0x00008f00fcfc7a23 */ /* 0x100fe200000108ad */
[C---:B------:R-:W-:Y:S01]  /*c400*/  FSETP.NEU.FTZ.AND P0, PT, R7.reuse, -INF , PT ;  /* 0xff8000000700780b */ /* 0x040fe20003f1d000 */
[--C-:B------:R-:W-:Y:S01]  /*c410*/  HSET2.LE.AND R15, R15, R148.reuse, PT ;  /* 0x000000940f0f7233 */ /* 0x100fe20003803000 */
[----:B------:R-:W-:Y:S01]  /*c420*/  LOP3.LUT R9, R8, 0xff, RZ, 0xc0, !PT ;  /* 0x000000ff08097812 */ /* 0x000fe200078ec0ff */
[----:B------:R-:W-:Y:S01]  /*c430*/  MUFU.EX2 R142, R142 ;  /* 0x0000008e008e7308 */ /* 0x000fe20000000800 */
[----:B------:R-:W-:Y:S01]  /*c440*/  SHF.R.U32.HI R10, RZ, 0x8, R10 ;  /* 0x00000008ff0a7819 */ /* 0x000fe2000001160a */
[--C-:B------:R-:W-:Y:S01]  /*c450*/  FFMA.FTZ R250, R250, c[0x0][0x23c], -R173.reuse ;  /* 0x00008f00fafa7a23 */ /* 0x100fe200000108ad */
[----:B------:R-:W-:Y:S01]  /*c460*/  FSEL R143, R7, RZ, P0 ;  /* 0x000000ff078f7208 */ /* 0x000fe20000000000 */
[--C-:B------:R-:W-:Y:S01]  /*c470*/  FFMA.FTZ R244, R244, c[0x0][0x23c], -R173.reuse ;  /* 0x00008f00f4f47a23 */ /* 0x100fe200000108ad */
[----:B------:R-:W-:Y:S01]  /*c480*/  PRMT R9, R9, 0x5410, R10 ;  /* 0x0000541009097816 */ /* 0x000fe2000000000a */
[----:B------:R-:W-:Y:S01]  /*c490*/  FFMA.FTZ R248, R248, c[0x0][0x23c], -R173 ;  /* 0x00008f00f8f87a23 */ /* 0x000fe200000108ad */
[----:B------:R-:W-:Y:S01]  /*c4a0*/  FMNMX.FTZ R10, R176, R49, !PT ;  /* 0x00000031b00a7209 */ /* 0x000fe20007810000 */
[----:B------:R-:W-:Y:S01]  /*c4b0*/  FADD.FTZ R143, R0, -R143 ;  /* 0x8000008f008f7221 */ /* 0x000fe20000010000 */
[----:B------:R-:W-:Y:S01]  /*c4c0*/  SHF.R.U32.HI R13, RZ, 0x10, R12 ;  /* 0x00000010ff0d7819 */ /* 0x000fe2000001160c */
[----:B------:R-:W-:Y:S01]  /*c4d0*/  MUFU.EX2 R139, R139 ;  /* 0x0000008b008b7308 */ /* 0x000fe20000000800 */
[----:B------:R-:W-:Y:S01]  /*c4e0*/  FMNMX.FTZ R0, R51, R10, !PT ;  /* 0x0000000a33007209 */ /* 0x000fe20007810000 */
[----:B------:R-:W-:Y:S01]  /*c4f0*/  HSET2.LE.AND R9, R9, R148, PT ;  /* 0x0000009409097233 */ /* 0x000fe20003803000 */
[----:B------:R-:W-:Y:S01]  /*c500*/  SHF.R.U32.HI R11, RZ, 0x10, R8 ;  /* 0x00000010ff0b7819 */ /* 0x000fe20000011608 */
[----:B------:R-:W-:Y:S01]  /*c510*/  FMUL.FTZ R143, R143, c[0x0][0x23c] ;  /* 0x00008f008f8f7a20 */ /* 0x000fe20000410000 */
[----:B------:R-:W-:Y:S01]  /*c520*/  FMNMX.FTZ R0, R57, R0, !PT ;  /* 0x0000000039007209 */ /* 0x000fe20007810000 */
[----:B------:R-:W-:Y:S01]  /*c530*/  FFMA.FTZ R160, R160, c[0x0][0x23c], -R173 ;  /* 0x00008f00a0a07a23 */ /* 0x000fe200000108ad */
[----:B------:R-:W-:Y:S01]  /*c540*/  SHF.R.U32.HI R4, RZ, 0x18, R12 ;  /* 0x00000018ff047819 */ /* 0x000fe2000001160c */
[----:B------:R-:W-:Y:S01]  /*c550*/  MUFU.EX2 R179, R179 ;  /* 0x000000b300b37308 */ /* 0x000fe20000000800 */
[----:B------:R-:W-:-:S02]  /*c560*/  LOP3.LUT R13, R13, 0xff, RZ, 0xc0, !PT ;  /* 0x000000ff0d0d7812 */ /* 0x000fc400078ec0ff */
[----:B------:R-:W-:Y:S02]  /*c570*/  SHF.R.U32.HI R8, RZ, 0x18, R8 ;  /* 0x00000018ff087819 */ /* 0x000fe40000011608 */
[----:B------:R-:W-:Y:S02]  /*c580*/  LOP3.LUT R11, R11, 0xff, RZ, 0xc0, !PT ;  /* 0x000000ff0b0b7812 */ /* 0x000fe400078ec0ff */
[----:B------:R-:W-:Y:S01]  /*c590*/  FMNMX.FTZ R10, R59, R0, !PT ;  /* 0x000000003b0a7209 */ /* 0x000fe20007810000 */
[----:B------:R-:W2:Y:S01]  /*c5a0*/  MUFU.EX2 R143, R143 ;  /* 0x0000008f008f7308 */ /* 0x000ea20000000800 */
[----:B------:R-:W-:Y:S02]  /*c5b0*/  FSEL R154, R154, RZ, P0 ;  /* 0x000000ff9a9a7208 */ /* 0x000fe40000000000 */
[----:B------:R-:W-:Y:S02]  /*c5c0*/  PRMT R13, R13, 0x5410, R4 ;  /* 0x000054100d0d7816 */ /* 0x000fe40000000004 */
[----:B------:R-:W-:Y:S01]  /*c5d0*/  PRMT R11, R11, 0x5410, R8 ;  /* 0x000054100b0b7816 */ /* 0x000fe20000000008 */
[----:B------:R-:W-:Y:S01]  /*c5e0*/  FADD.FTZ R8, R2, -R17 ;  /* 0x8000001102087221 */ /* 0x000fe20000010000 */
[----:B------:R-:W-:Y:S01]  /*c5f0*/  FMNMX.FTZ R10, R249, R10, !PT ;  /* 0x0000000af90a7209 */ /* 0x000fe20007810000 */
[--C-:B------:R-:W-:Y:S01]  /*c600*/  FFMA.FTZ R4, R33, c[0x0][0x23c], -R154.reuse ;  /* 0x00008f0021047a23 */ /* 0x100fe2000001089a */
[----:B------:R-:W-:Y:S01]  /*c610*/  FMNMX.FTZ R17, R3, R48, !PT ;  /* 0x0000003003117209 */ /* 0x000fe20007810000 */
[--C-:B------:R-:W-:Y:S01]  /*c620*/  FFMA.FTZ R141, R41, c[0x0][0x23c], -R154.reuse ;  /* 0x00008f00298d7a23 */ /* 0x100fe2000001089a */
[--C-:B------:R-:W-:Y:S01]  /*c630*/  HSET2.LE.AND R47, R13, R148.reuse, PT ;  /* 0x000000940d2f7233 */ /* 0x100fe20003803000 */
[----:B------:R-:W-:Y:S01]  /*c640*/  FMNMX.FTZ R13, R247, R10, !PT ;  /* 0x0000000af70d7209 */ /* 0x000fe20007810000 */
[--C-:B------:R-:W-:Y:S01]  /*c650*/  FFMA.FTZ R2, R45, c[0x0][0x23c], -R154.reuse ;  /* 0x00008f002d027a23 */ /* 0x100fe2000001089a */
[----:B------:R-:W-:Y:S01]  /*c660*/  FMNMX.FTZ R17, R50, R17, !PT ;  /* 0x0000001132117209 */ /* 0x000fe20007810000 */
[----:B------:R-:W-:Y:S01]  /*c670*/  MUFU.EX2 R4, R4 ;  /* 0x0000000400047308 */ /* 0x000fe20000000800 */
[----:B-1----:R-:W-:Y:S01]  /*c680*/  F2FP.BF16.PACK_AB R46, R5, R6 ;  /* 0x00000006052e723e */ /* 0x002fe200000010ff */
[----:B------:R-:W-:Y:S01]  /*c690*/  FFMA.FTZ R35, R35, c[0x0][0x23c], -R154 ;  /* 0x00008f0023237a23 */ /* 0x000fe2000001089a */
[----:B------:R-:W-:Y:S01]  /*c6a0*/  FMNMX.FTZ R13, R168, R13, !PT ;  /* 0x0000000da80d7209 */ /* 0x000fe20007810000 */
[----:B------:R-:W-:Y:S01]  /*c6b0*/  FMUL.FTZ R144, R8, c[0x0][0x23c] ;  /* 0x00008f0008907a20 */ /* 0x000fe20000410000 */
[----:B------:R-:W-:Y:S01]  /*c6c0*/  FMNMX.FTZ R17, R56, R17, !PT ;  /* 0x0000001138117209 */ /* 0x000fe20007810000 */
[----:B------:R-:W-:Y:S01]  /*c6d0*/  HSET2.LE.AND R11, R11, R148, PT ;  /* 0x000000940b0b7233 */ /* 0x000fe20003803000 */
[----:B------:R-:W-:Y:S01]  /*c6e0*/  LOP3.LUT R46, R15, R46, RZ, 0xc0, !PT ;  /* 0x0000002e0f2e7212 */ /* 0x000fe200078ec0ff */
[----:B------:R-:W1:Y:S01]  /*c6f0*/  MUFU.EX2 R141, R141 ;  /* 0x0000008d008d7308 */ /* 0x000e620000000800 */
[----:B------:R-:W-:Y:S01]  /*c700*/  FMNMX.FTZ R13, R242, R13, !PT ;  /* 0x0000000df20d7209 */ /* 0x000fe20007810000 */
[----:B--2---:R-:W-:Y:S01]  /*c710*/  FMUL.FTZ R38, R110, R143 ;  /* 0x0000008f6e267220 */ /* 0x004fe20000410000 */
[----:B------:R-:W-:Y:S01]  /*c720*/  FMNMX.FTZ R15, R58, R17, !PT ;  /* 0x000000113a0f7209 */ /* 0x000fe20007810000 */
[----:B------:R-:W-:Y:S01]  /*c730*/  FMUL.FTZ R26, R74, R143 ;  /* 0x0000008f4a1a7220 */ /* 0x000fe20000410000 */
[----:B------:R-:W-:Y:S01]  /*c740*/  FMNMX.FTZ R16, R172, R13, !PT ;  /* 0x0000000dac107209 */ /* 0x000fe20007810000 */
[----:B------:R-:W-:Y:S01]  /*c750*/  FMUL.FTZ R39, R111, R143 ;  /* 0x0000008f6f277220 */ /* 0x000fe20000410000 */
[----:B------:R-:W-:Y:S01]  /*c760*/  FMNMX.FTZ R15, R226, R15, !PT ;  /* 0x0000000fe20f7209 */ /* 0x000fe20007810000 */
[----:B------:R-:W-:Y:S01]  /*c770*/  MUFU.EX2 R2, R2 ;  /* 0x0000000200027308 */ /* 0x000fe20000000800 */
[----:B------:R-:W-:Y:S01]  /*c780*/  FMNMX.FTZ R16, R171, R16, !PT ;  /* 0x00000010ab107209 */ /* 0x000fe20007810000 */
[----:B------:R-:W-:Y:S01]  /*c790*/  IMAD.MOV.U32 R111, RZ, RZ, R42 ;  /* 0x000000ffff6f7224 */ /* 0x000fe200078e002a */
[----:B------:R-:W-:Y:S01]  /*c7a0*/  FMNMX.FTZ R15, R178, R15, !PT ;  /* 0x0000000fb20f7209 */ /* 0x000fe20007810000 */
[-C--:B------:R-:W-:Y:S01]  /*c7b0*/  FMUL.FTZ R14, R126, R143.reuse ;  /* 0x0000008f7e0e7220 */ /* 0x080fe20000410000 */
[----:B------:R-:W-:Y:S01]  /*c7c0*/  FMNMX.FTZ R16, R175, R16, !PT ;  /* 0x00000010af107209 */ /* 0x000fe20007810000 */
[----:B------:R-:W-:Y:S01]  /*c7d0*/  FMUL.FTZ R22, R122, R143 ;  /* 0x0000008f7a167220 */ /* 0x000fe20000410000 */
[----:B------:R-:W-:Y:S01]  /*c7e0*/  FMNMX.FTZ R12, R246, R15, !PT ;  /* 0x0000000ff60c7209 */ /* 0x000fe20007810000 */
[----:B------:R-:W2:Y:S01]  /*c7f0*/  MUFU.EX2 R0, R35 ;  /* 0x0000002300007308 */ /* 0x000ea20000000800 */
[----:B-1----:R-:W-:Y:S01]  /*c800*/  F2FP.BF16.PACK_AB R8, R141, R4 ;  /* 0x000000048d08723e */ /* 0x002fe200000010ff */
[-C--:B------:R-:W-:Y:S01]  /*c810*/  FMUL.FTZ R15, R127, R143.reuse ;  /* 0x0000008f7f0f7220 */ /* 0x080fe20000410000 */
[----:B------:R-:W-:Y:S01]  /*c820*/  FMNMX.FTZ R25, R177, R16, !PT ;  /* 0x00000010b1197209 */ /* 0x000fe20007810000 */
[----:B------:R-:W-:Y:S01]  /*c830*/  IMAD.MOV.U32 R127, RZ, RZ, R43 ;  /* 0x000000ffff7f7224 */ /* 0x000fe200078e002b */
[----:B------:R-:W-:Y:S01]  /*c840*/  LOP3.LUT R47, R47, R8, RZ, 0xc0, !PT ;  /* 0x000000082f2f7212 */ /* 0x000fe200078ec0ff */
[----:B------:R-:W-:Y:S01]  /*c850*/  LDSM.16.MT88.4 R16, [R184+0x6000] ;  /* 0x00600000b810783b */ /* 0x000fe20000004200 */
[----:B------:R-:W-:Y:S01]  /*c860*/  FMNMX.FTZ R12, R251, R12, !PT ;  /* 0x0000000cfb0c7209 */ /* 0x000fe20007810000 */
[----:B------:R-:W1:Y:S01]  /*c870*/  MUFU.EX2 R144, R144 ;  /* 0x0000009000907308 */ /* 0x000e620000000800 */
[----:B------:R-:W-:Y:S01]  /*c880*/  F2FP.BF16.PACK_AB R44, R139, R142 ;  /* 0x0000008e8b2c723e */ /* 0x000fe200000010ff */
[----:B------:R-:W-:Y:S01]  /*c890*/  FMUL.FTZ R23, R123, R143 ;  /* 0x0000008f7b177220 */ /* 0x000fe20000410000 */
[----:B------:R-:W-:Y:S01]  /*c8a0*/  FMNMX.FTZ R64, R138, R25, !PT ;  /* 0x000000198a407209 */ /* 0x000fe20007810000 */
[-C--:B------:R-:W-:Y:S01]  /*c8b0*/  FMUL.FTZ R27, R75, R143.reuse ;  /* 0x0000008f4b1b7220 */ /* 0x080fe20000410000 */
[----:B------:R-:W-:Y:S01]  /*c8c0*/  FMNMX.FTZ R37, R151, R12, !PT ;  /* 0x0000000c97257209 */ /* 0x000fe20007810000 */
[-C--:B------:R-:W-:Y:S01]  /*c8d0*/  FMUL.FTZ R30, R78, R143.reuse ;  /* 0x0000008f4e1e7220 */ /* 0x080fe20000410000 */
[----:B------:R-:W-:Y:S01]  /*c8e0*/  LOP3.LUT R44, R9, R44, RZ, 0xc0, !PT ;  /* 0x0000002c092c7212 */ /* 0x000fe200078ec0ff */
[-C--:B------:R-:W-:Y:S01]  /*c8f0*/  FMUL.FTZ R31, R79, R143.reuse ;  /* 0x0000008f4f1f7220 */ /* 0x080fe20000410000 */
[----:B--2---:R-:W-:Y:S01]  /*c900*/  F2FP.BF16.PACK_AB R8, R0, R2 ;  /* 0x000000020008723e */ /* 0x004fe200000010ff */
[-C--:B------:R-:W-:Y:S01]  /*c910*/  FMUL.FTZ R34, R86, R143.reuse ;  /* 0x0000008f56227220 */ /* 0x080fe20000410000 */
[----:B------:R-:W-:Y:S01]  /*c920*/  FMNMX.FTZ R64, R137, R64, !PT ;  /* 0x0000004089407209 */ /* 0x000fe20007810000 */
[-C--:B------:R-:W-:Y:S01]  /*c930*/  FMUL.FTZ R35, R87, R143.reuse ;  /* 0x0000008f57237220 */ /* 0x080fe20000410000 */
[----:B------:R-:W-:Y:S01]  /*c940*/  LOP3.LUT R45, R11, R8, RZ, 0xc0, !PT ;  /* 0x000000080b2d7212 */ /* 0x000fe200078ec0ff */
[----:B------:R-:W-:Y:S01]  /*c950*/  FMUL.FTZ R42, R94, R143 ;  /* 0x0000008f5e2a7220 */ /* 0x000fe20000410000 */
[----:B------:R-:W-:Y:S01]  /*c960*/  LDSM.16.MT88.4 R8, [R185+0x6000] ;  /* 0x00600000b908783b */ /* 0x000fe20000004200 */
[----:B------:R-:W-:Y:S01]  /*c970*/  FMNMX.FTZ R37, R150, R37, !PT ;  /* 0x0000002596257209 */ /* 0x000fe20007810000 */
[----:B-1----:R-:W-:Y:S01]  /*c980*/  FMUL.FTZ R25, R73, R144 ;  /* 0x0000009049197220 */ /* 0x002fe20000410000 */
[----:B------:R-:W-:Y:S01]  /*c990*/  FMNMX.FTZ R64, R147, R64, !PT ;  /* 0x0000004093407209 */ /* 0x000fe20007810000 */
[-C--:B------:R-:W-:Y:S01]  /*c9a0*/  FMUL.FTZ R20, R120, R144.reuse ;  /* 0x0000009078147220 */ /* 0x080fe20000410000 */
[----:B------:R-:W-:Y:S01]  /*c9b0*/  FMNMX.FTZ R37, R162, R37, !PT ;  /* 0x00000025a2257209 */ /* 0x000fe20007810000 */
[----:B------:R-:W-:Y:S01]  /*c9c0*/  FMUL.FTZ R21, R121, R144 ;  /* 0x0000009079157220 */ /* 0x000fe20000410000 */
[----:B------:R-:W-:Y:S01]  /*c9d0*/  FMNMX.FTZ R64, R149, R64, !PT ;  /* 0x0000004095407209 */ /* 0x000fe20007810000 */
[----:B------:R-:W-:Y:S01]  /*c9e0*/  IMAD.WIDE.U32 R120, R230, -0x326172a9, RZ ;  /* 0xcd9e8d57e6787825 */ /* 0x000fe200078e00ff */
[----:B------:R-:W-:Y:S01]  /*c9f0*/  FMNMX.FTZ R37, R174, R37, !PT ;  /* 0x00000025ae257209 */ /* 0x000fe20007810000 */
[----:B------:R-:W-:Y:S02]  /*ca00*/  MUFU.EX2 R250, R250 ;  /* 0x000000fa00fa7308 */ /* 0x000fe40000000800 */
[----:B------:R-:W1:Y:S01]  /*ca10*/  SHFL.BFLY PT, R67, R64, 0x2, 0x1f ;  /* 0x0c401f0040437f89 */ /* 0x000e6200000e0000 */
[----:B------:R-:W-:Y:S01]  /*ca20*/  FMNMX.FTZ R37, R132, R37, !PT ;  /* 0x0000002584257209 */ /* 0x000fe20007810000 */
[-C--:B------:R-:W-:Y:S01]  /*ca30*/  FMUL.FTZ R24, R72, R144.reuse ;  /* 0x0000009048187220 */ /* 0x080fe20000410000 */
[----:B------:R-:W-:Y:S01]  /*ca40*/  LOP3.LUT R72, R135, UR15, R120, 0x96, !PT ;  /* 0x0000000f87487c12 */ /* 0x000fe2000f8e9678 */
[-C--:B------:R-:W-:Y:S01]  /*ca50*/  FMUL.FTZ R12, R124, R144.reuse ;  /* 0x000000907c0c7220 */ /* 0x080fe20000410000 */
[----:B------:R-:W-:Y:S01]  /*ca60*/  FMNMX.FTZ R40, R136, R37, !PT ;  /* 0x0000002588287209 */ /* 0x000fe20007810000 */
[-C--:B------:R-:W-:Y:S01]  /*ca70*/  FMUL.FTZ R13, R125, R144.reuse ;  /* 0x000000907d0d7220 */ /* 0x080fe20000410000 */
[----:B------:R-:W-:Y:S01]  /*ca80*/  LOP3.LUT R110, R121, R229, RZ, 0x3c, !PT ;  /* 0x000000e5796e7212 */ /* 0x000fe200078e3cff */
[----:B------:R-:W-:Y:S01]  /*ca90*/  FMUL.FTZ R28, R76, R144 ;  /* 0x000000904c1c7220 */ /* 0x000fe20000410000 */
[----:B------:R-:W-:Y:S01]  /*caa0*/  FMNMX.FTZ R73, R145, R40, !PT ;  /* 0x0000002891497209 */ /* 0x000fe20007810000 */
[-C--:B------:R-:W-:Y:S01]  /*cab0*/  FMUL.FTZ R29, R77, R144.reuse ;  /* 0x000000904d1d7220 */ /* 0x080fe20000410000 */
[----:B------:R-:W-:Y:S01]  /*cac0*/  HMMA.16816.F32.BF16 R20, R44, R54, R20 ;  /* 0x000000362c14723c */ /* 0x000fe20000041814 */
[-C--:B------:R-:W-:Y:S01]  /*cad0*/  FMUL.FTZ R32, R84, R144.reuse ;  /* 0x0000009054207220 */ /* 0x080fe20000410000 */
[----:B------:R-:W-:Y:S01]  /*cae0*/  FMNMX.FTZ R73, R146, R73, !PT ;  /* 0x0000004992497209 */ /* 0x000fe20007810000 */
[-C--:B------:R-:W-:Y:S01]  /*caf0*/  FMUL.FTZ R33, R85, R144.reuse ;  /* 0x0000009055217220 */ /* 0x080fe20000410000 */
[----:B------:R-:W-:Y:S01]  /*cb00*/  MUFU.EX2 R244, R244 ;  /* 0x000000f400f47308 */ /* 0x000fe20000000800 */
[----:B------:R-:W-:-:S02]  /*cb10*/  FMUL.FTZ R36, R108, R144 ;  /* 0x000000906c247220 */ /* 0x000fc40000410000 */
[----:B------:R-:W2:Y:S01]  /*cb20*/  SHFL.BFLY PT, R74, R73, 0x2, 0x1f ;  /* 0x0c401f00494a7f89 */ /* 0x000ea200000e0000 */
[-C--:B------:R-:W-:Y:S01]  /*cb30*/  FMUL.FTZ R37, R109, R144.reuse ;  /* 0x000000906d257220 */ /* 0x080fe20000410000 */
[C---:B------:R-:W-:Y:S01]  /*cb40*/  HMMA.16816.F32.BF16 R12, R44.reuse, R52, R12 ;  /* 0x000000342c0c723c */ /* 0x040fe2000004180c */
[-C--:B------:R-:W-:Y:S02]  /*cb50*/  FMUL.FTZ R40, R92, R144.reuse ;  /* 0x000000905c287220 */ /* 0x080fe40000410000 */
[-C--:B------:R-:W-:Y:S01]  /*cb60*/  FMUL.FTZ R41, R93, R144.reuse ;  /* 0x000000905d297220 */ /* 0x080fe20000410000 */
[----:B-1----:R-:W-:Y:S01]  /*cb70*/  FMNMX.FTZ R64, R64, R67, !PT ;  /* 0x0000004340407209 */ /* 0x002fe20007810000 */
[----:B------:R-:W-:Y:S01]  /*cb80*/  FMUL.FTZ R43, R95, R143 ;  /* 0x0000008f5f2b7220 */ /* 0x000fe20000410000 */
[----:B------:R-:W-:Y:S01]  /*cb90*/  MUFU.EX2 R248, R248 ;  /* 0x000000f800f87308 */ /* 0x000fe20000000800 */
[-C--:B------:R-:W-:Y:S01]  /*cba0*/  FMUL.FTZ R96, R96, R144.reuse ;  /* 0x0000009060607220 */ /* 0x080fe20000410000 */
[----:B------:R-:W-:Y:S01]  /*cbb0*/  HMMA.16816.F32.BF16 R24, R44, R60, R24 ;  /* 0x0000003c2c18723c */ /* 0x000fe20000041818 */
[----:B------:R-:W-:-:S02]  /*cbc0*/  FMUL.FTZ R97, R97, R144 ;  /* 0x0000009061617220 */ /* 0x000fc40000410000 */
[-C--:B------:R-:W-:Y:S02]  /*cbd0*/  FMUL.FTZ R98, R98, R143.reuse ;  /* 0x0000008f62627220 */ /* 0x080fe40000410000 */
[----:B------:R-:W-:Y:S01]  /*cbe0*/  FMUL.FTZ R99, R99, R143 ;  /* 0x0000008f63637220 */ /* 0x000fe20000410000 */
[----:B------:R-:W-:Y:S01]  /*cbf0*/  MUFU.EX2 R160, R160 ;  /* 0x000000a000a07308 */ /* 0x000fe20000000800 */
[----:B------:R-:W-:Y:S01]  /*cc00*/  IMAD R110, R110, -0x2daee0ad, RZ ;  /* 0xd2511f536e6e7824 */ /* 0x000fe200078e02ff */
[----:B------:R-:W-:Y:S01]  /*cc10*/  HMMA.16816.F32.BF16 R28, R44, R62, R28 ;  /* 0x0000003e2c1c723c */ /* 0x000fe2000004181c */
[----:B------:R-:W-:-:S04]  /*cc20*/  IMAD.WIDE.U32 R76, R72, -0x2daee0ad, RZ ;  /* 0xd2511f53484c7825 */ /* 0x000fc800078e00ff */
[----:B------:R-:W-:Y:S01]  /*cc30*/  IMAD.WIDE.U32 R134, R134, -0x2daee0ad, RZ ;  /* 0xd2511f5386867825 */ /* 0x000fe200078e00ff */
[----:B------:R-:W-:Y:S02]  /*cc40*/  LOP3.LUT R72, R77, UR12, R110, 0x96, !PT ;  /* 0x0000000c4d487c12 */ /* 0x000fe4000f8e966e */
[C---:B------:R-:W-:Y:S01]  /*cc50*/  HMMA.16816.F32.BF16 R32, R44.reuse, R8, R32 ;  /* 0x000000082c20723c */ /* 0x040fe20000041820 */
[----:B--2---:R-:W-:Y:S01]  /*cc60*/  FMNMX.FTZ R73, R73, R74, !PT ;  /* 0x0000004a49497209 */ /* 0x004fe20007810000 */
[----:B------:R-:W-:Y:S02]  /*cc70*/  IMAD.MOV.U32 R126, RZ, RZ, R168 ;  /* 0x000000ffff7e7224 */ /* 0x000fe400078e00a8 */
[----:B------:R-:W-:Y:S02]  /*cc80*/  IMAD.MOV.U32 R79, RZ, RZ, R167 ;  /* 0x000000ffff4f7224 */ /* 0x000fe400078e00a7 */
[----:B------:R-:W-:Y:S02]  /*cc90*/  IMAD.MOV.U32 R78, RZ, RZ, R166 ;  /* 0x000000ffff4e7224 */ /* 0x000fe400078e00a6 */
[----:B------:R-:W-:Y:S01]  /*cca0*/  HMMA.16816.F32.BF16 R36, R44, R10, R36 ;  /* 0x0000000a2c24723c */ /* 0x000fe20000041824 */
[----:B------:R-:W-:-:S02]  /*ccb0*/  IMAD.MOV.U32 R125, RZ, RZ, R165 ;  /* 0x000000ffff7d7224 */ /* 0x000fc400078e00a5 */
[----:B------:R-:W-:Y:S02]  /*ccc0*/  IMAD.MOV.U32 R124, RZ, RZ, R164 ;  /* 0x000000ffff7c7224 */ /* 0x000fe400078e00a4 */
[--C-:B------:R-:W-:Y:S02]  /*ccd0*/  FFMA.FTZ R238, R238, c[0x0][0x23c], -R154.reuse ;  /* 0x00008f00eeee7a23 */ /* 0x100fe4000001089a */
[--C-:B------:R-:W-:Y:S01]  /*cce0*/  FFMA.FTZ R231, R231, c[0x0][0x23c], -R154.reuse ;  /* 0x00008f00e7e77a23 */ /* 0x100fe2000001089a */
[----:B------:R-:W-:Y:S01]  /*ccf0*/  HMMA.16816.F32.BF16 R40, R44, R16, R40 ;  /* 0x000000102c28723c */ /* 0x000fe20000041828 */
[--C-:B------:R-:W-:Y:S02]  /*cd00*/  FFMA.FTZ R233, R233, c[0x0][0x23c], -R154.reuse ;  /* 0x00008f00e9e97a23 */ /* 0x100fe4000001089a */
[----:B------:R-:W-:Y:S01]  /*cd10*/  MUFU.EX2 R238, R238 ;  /* 0x000000ee00ee7308 */ /* 0x000fe20000000800 */
[--C-:B------:R-:W-:Y:S02]  /*cd20*/  FFMA.FTZ R225, R225, c[0x0][0x23c], -R154.reuse ;  /* 0x00008f00e1e17a23 */ /* 0x100fe4000001089a */
[----:B------:R-:W-:-:S02]  /*cd30*/  FFMA.FTZ R155, R155, c[0x0][0x23c], -R154 ;  /* 0x00008f009b9b7a23 */ /* 0x000fc4000001089a */
[----:B------:R-:W-:Y:S01]  /*cd40*/  HMMA.16816.F32.BF16 R44, R44, R18, R96 ;  /* 0x000000122c2c723c */ /* 0x000fe20000041860 */
[--C-:B------:R-:W-:Y:S02]  /*cd50*/  FFMA.FTZ R152, R152, c[0x0][0x23c], -R154.reuse ;  /* 0x00008f0098987a23 */ /* 0x100fe4000001089a */
[----:B------:R-:W-:Y:S01]  /*cd60*/  MUFU.EX2 R231, R231 ;  /* 0x000000e700e77308 */ /* 0x000fe20000000800 */
[----:B------:R-:W-:Y:S02]  /*cd70*/  FFMA.FTZ R153, R153, c[0x0][0x23c], -R154 ;  /* 0x00008f0099997a23 */ /* 0x000fe4000001089a */
[----:B------:R-:W-:Y:S01]  /*cd80*/  FFMA.FTZ R142, R213, R144, R142 ;  /* 0x00000090d58e7223 */ /* 0x000fe2000001008e */
[----:B------:R-:W-:Y:S01]  /*cd90*/  LOP3.LUT R98, R135, UR10, R76, 0x96, !PT ;  /* 0x0000000a87627c12 */ /* 0x000fe2000f8e964c */
[----:B------:R-:W-:Y:S01]  /*cda0*/  IMAD.WIDE.U32 R96, R72, -0x326172a9, RZ ;  /* 0xcd9e8d5748607825 */ /* 0x000fe200078e00ff */
[----:B------:R-:W1:Y:S02]  /*cdb0*/  SHFL.BFLY PT, R135, R64, 0x1, 0x1f ;  /* 0x0c201f0040877f89 */ /* 0x000e6400000e0000 */
[----:B------:R-:W-:Y:S01]  /*cdc0*/  MUFU.EX2 R233, R233 ;  /* 0x000000e900e97308 */ /* 0x000fe20000000800 */
[----:B------:R-:W-:Y:S01]  /*cdd0*/  IMAD.WIDE.U32 R98, R98, -0x326172a9, RZ ;  /* 0xcd9e8d5762627825 */ /* 0x000fe200078e00ff */
[----:B------:R-:W-:-:S03]  /*cde0*/  LOP3.LUT R67, R97, UR11, R240, 0x96, !PT ;  /* 0x0000000b61437c12 */ /* 0x000fc6000f8e96f0 */
[----:B------:R-:W-:Y:S01]  /*cdf0*/  FFMA.FTZ R143, R211, R143, R2 ;  /* 0x0000008fd38f7223 */ /* 0x000fe20000010002 */
[----:B------:R-:W-:Y:S01]  /*ce00*/  LOP3.LUT R96, R99, UR9, R96, 0x96, !PT ;  /* 0x0000000963607c12 */ /* 0x000fe2000f8e9660 */
[----:B------:R-:W-:Y:S01]  /*ce10*/  IMAD.WIDE.U32 R76, R67, -0x2daee0ad, RZ ;  /* 0xd2511f53434c7825 */ /* 0x000fe200078e00ff */
[----:B------:R-:W-:Y:S03]  /*ce20*/  MUFU.EX2 R225, R225 ;  /* 0x000000e100e17308 */ /* 0x000fe60000000800 */
[----:B------:R-:W-:Y:S01]  /*ce30*/  IMAD.WIDE.U32 R96, R96, -0x2daee0ad, RZ ;  /* 0xd2511f5360607825 */ /* 0x000fe200078e00ff */
[----:B------:R-:W-:Y:S02]  /*ce40*/  LOP3.LUT R122, R77, UR8, R134, 0x96, !PT ;  /* 0x000000084d7a7c12 */ /* 0x000fe4000f8e9686 */
[----:B------:R-:W2:Y:S01]  /*ce50*/  SHFL.BFLY PT, R134, R73, 0x1, 0x1f ;  /* 0x0c201f0049867f89 */ /* 0x000ea200000e0000 */
[----:B------:R-:W-:Y:S01]  /*ce60*/  FADD.FTZ R139, R139, R142 ;  /* 0x0000008e8b8b7221 */ /* 0x000fe20000010000 */
[----:B------:R-:W-:Y:S01]  /*ce70*/  LOP3.LUT R67, R97, UR6, R76, 0x96, !PT ;  /* 0x0000000661437c12 */ /* 0x000fe2000f8e964c */
[----:B------:R-:W-:Y:S01]  /*ce80*/  IMAD.WIDE.U32 R122, R122, -0x326172a9, RZ ;  /* 0xcd9e8d577a7a7825 */ /* 0x000fe200078e00ff */
[----:B------:R-:W-:Y:S03]  /*ce90*/  MUFU.EX2 R155, R155 ;  /* 0x0000009b009b7308 */ /* 0x000fe60000000800 */
[----:B------:R-:W-:Y:S01]  /*cea0*/  IMAD.WIDE.U32 R74, R67, -0x326172a9, RZ ;  /* 0xcd9e8d57434a7825 */ /* 0x000fe200078e00ff */
[----:B-1----:R-:W-:-:S02]  /*ceb0*/  FMNMX.FTZ R135, R64, R135, !PT ;  /* 0x0000008740877209 */ /* 0x002fc40007810000 */
[----:B------:R-:W-:Y:S01]  /*cec0*/  LOP3.LUT R98, R123, UR7, R98, 0x96, !PT ;  /* 0x000000077b627c12 */ /* 0x000fe2000f8e9662 */
[----:B------:R-:W-:Y:S01]  /*ced0*/  FADD.FTZ R143, R0, R143 ;  /* 0x0000008f008f7221 */ /* 0x000fe20000010000 */
[C---:B------:R-:W-:Y:S01]  /*cee0*/  FSETP.NEU.FTZ.AND P2, PT, R135.reuse, -INF , PT ;  /* 0xff8000008700780b */ /* 0x040fe20003f5d000 */
[----:B------:R-:W-:Y:S01]  /*cef0*/  FMUL.FTZ R108, R135, c[0x0][0x23c] ;  /* 0x00008f00876c7a20 */ /* 0x000fe20000410000 */
[----:B------:R-:W-:Y:S01]  /*cf00*/  LOP3.LUT R64, R74, 0xffff, RZ, 0xc0, !PT ;  /* 0x0000ffff4a407812 */ /* 0x000fe200078ec0ff */
[----:B------:R-:W-:Y:S01]  /*cf10*/  IMAD.WIDE.U32 R98, R98, -0x2daee0ad, RZ ;  /* 0xd2511f5362627825 */ /* 0x000fe200078e00ff */
[----:B------:R-:W-:Y:S01]  /*cf20*/  LOP3.LUT R67, R74, 0xff, RZ, 0xc0, !PT ;  /* 0x000000ff4a437812 */ /* 0x000fe200078ec0ff */
[----:B------:R-:W-:Y:S01]  /*cf30*/  MUFU.EX2 R152, R152 ;  /* 0x0000009800987308 */ /* 0x000fe20000000800 */
[----:B------:R-:W-:Y:S01]  /*cf40*/  FSEL R108, R108, RZ, P2 ;  /* 0x000000ff6c6c7208 */ /* 0x000fe20001000000 */
[----:B------:R-:W-:Y:S01]  /*cf50*/  FADD.FTZ R6, R6, R139 ;  /* 0x0000008b06067221 */ /* 0x000fe20000010000 */
[----:B------:R-:W-:Y:S01]  /*cf60*/  SHF.R.U32.HI R64, RZ, 0x8, R64 ;  /* 0x00000008ff407819 */ /* 0x000fe20000011640 */
[----:B------:R-:W-:Y:S01]  /*cf70*/  FADD.FTZ R4, R4, R143 ;  /* 0x0000008f04047221 */ /* 0x000fe20000010000 */
[----:B------:R-:W-:Y:S01]  /*cf80*/  LOP3.LUT R96, R99, UR17, R96, 0x96, !PT ;  /* 0x0000001163607c12 */ /* 0x000fe2000f8e9660 */
[----:B------:R-:W-:Y:S01]  /*cf90*/  FFMA.FTZ R168, R49, c[0x0][0x23c], -R108 ;  /* 0x00008f0031a87a23 */ /* 0x000fe2000001086c */
[----:B------:R-:W-:Y:S01]  /*cfa0*/  SHF.R.U32.HI R49, RZ, 0x10, R74 ;  /* 0x00000010ff317819 */ /* 0x000fe2000001164a */
[--C-:B------:R-:W-:Y:S01]  /*cfb0*/  FFMA.FTZ R167, R51, c[0x0][0x23c], -R108.reuse ;  /* 0x00008f0033a77a23 */ /* 0x100fe2000001086c */
[----:B--2---:R-:W-:Y:S01]  /*cfc0*/  FMNMX.FTZ R134, R73, R134, !PT ;  /* 0x0000008649867209 */ /* 0x004fe20007810000 */
[----:B------:R-:W-:Y:S01]  /*cfd0*/  FFMA.FTZ R166, R57, c[0x0][0x23c], -R108 ;  /* 0x00008f0039a67a23 */ /* 0x000fe2000001086c */
[----:B------:R-:W-:Y:S01]  /*cfe0*/  PRMT R67, R67, 0x5410, R64 ;  /* 0x0000541043437816 */ /* 0x000fe20000000040 */
[----:B------:R-:W-:Y:S01]  /*cff0*/  FFMA.FTZ R165, R59, c[0x0][0x23c], -R108 ;  /* 0x00008f003ba57a23 */ /* 0x000fe2000001086c */
[----:B------:R-:W-:Y:S01]  /*d000*/  LOP3.LUT R49, R49, 0xff, RZ, 0xc0, !PT ;  /* 0x000000ff31317812 */ /* 0x000fe200078ec0ff */
[C---:B------:R-:W-:Y:S01]  /*d010*/  FMUL.FTZ R109, R134.reuse, c[0x0][0x23c] ;  /* 0x00008f00866d7a20 */ /* 0x040fe20000410000 */
[----:B------:R-:W-:Y:S01]  /*d020*/  SHF.R.U32.HI R64, RZ, 0x18, R74 ;  /* 0x00000018ff407819 */ /* 0x000fe2000001164a */
[----:B------:R-:W-:Y:S01]  /*d030*/  MUFU.EX2 R166, R166 ;  /* 0x000000a600a67308 */ /* 0x000fe20000000800 */
[----:B------:R-:W-:Y:S01]  /*d040*/  FSETP.NEU.FTZ.AND P0, PT, R134, -INF , PT ;  /* 0xff8000008600780b */ /* 0x000fe20003f1d000 */
[--C-:B------:R-:W-:Y:S01]  /*d050*/  HSET2.LE.AND R67, R67, R148.reuse, PT ;  /* 0x0000009443437233 */ /* 0x100fe20003803000 */
[----:B------:R-:W-:Y:S01]  /*d060*/  PRMT R49, R49, 0x5410, R64 ;  /* 0x0000541031317816 */ /* 0x000fe20000000040 */
[----:B------:R-:W-:Y:S01]  /*d070*/  FFMA.FTZ R249, R249, c[0x0][0x23c], -R108 ;  /* 0x00008f00f9f97a23 */ /* 0x000fe2000001086c */
[----:B------:R-:W-:Y:S01]  /*d080*/  LOP3.LUT R64, R75, UR16, R122, 0x96, !PT ;  /* 0x000000104b407c12 */ /* 0x000fe2000f8e967a */
[----:B------:R-:W-:Y:S01]  /*d090*/  FFMA.FTZ R247, R247, c[0x0][0x23c], -R108 ;  /* 0x00008f00f7f77a23 */ /* 0x000fe2000001086c */
[----:B------:R-:W-:Y:S01]  /*d0a0*/  FSEL R109, R109, RZ, P0 ;  /* 0x000000ff6d6d7208 */ /* 0x000fe20000000000 */
[----:B------:R-:W1:Y:S01]  /*d0b0*/  MUFU.EX2 R165, R165 ;  /* 0x000000a500a57308 */ /* 0x000e620000000800 */
[----:B------:R-:W-:Y:S01]  /*d0c0*/  LOP3.LUT R51, R64, 0xffff, RZ, 0xc0, !PT ;  /* 0x0000ffff40337812 */ /* 0x000fe200078ec0ff */
[--C-:B------:R-:W-:Y:S01]  /*d0d0*/  HSET2.LE.AND R49, R49, R148.reuse, PT ;  /* 0x0000009431317233 */ /* 0x100fe20003803000 */
[--C-:B------:R-:W-:Y:S01]  /*d0e0*/  SHF.R.U32.HI R57, RZ, 0x18, R64.reuse ;  /* 0x00000018ff397819 */ /* 0x100fe20000011640 */
[----:B------:R-:W-:Y:S01]  /*d0f0*/  FFMA.FTZ R163, R48, c[0x0][0x23c], -R109 ;  /* 0x00008f0030a37a23 */ /* 0x000fe2000001086d */
[----:B------:R-:W-:Y:S01]  /*d100*/  SHF.R.U32.HI R51, RZ, 0x8, R51 ;  /* 0x00000008ff337819 */ /* 0x000fe20000011633 */
[--C-:B------:R-:W-:Y:S01]  /*d110*/  FFMA.FTZ R170, R50, c[0x0][0x23c], -R109.reuse ;  /* 0x00008f0032aa7a23 */ /* 0x100fe2000001086d */
[----:B------:R-:W-:Y:S01]  /*d120*/  LOP3.LUT R48, R64, 0xff, RZ, 0xc0, !PT ;  /* 0x000000ff40307812 */ /* 0x000fe200078ec0ff */
[--C-:B------:R-:W-:Y:S01]  /*d130*/  FFMA.FTZ R164, R56, c[0x0][0x23c], -R109.reuse ;  /* 0x00008f0038a47a23 */ /* 0x100fe2000001086d */
[----:B------:R-:W-:Y:S01]  /*d140*/  FSEL R59, R135, RZ, P2 ;  /* 0x000000ff873b7208 */ /* 0x000fe20001000000 */
[----:B------:R-:W-:Y:S01]  /*d150*/  FFMA.FTZ R161, R58, c[0x0][0x23c], -R109 ;  /* 0x00008f003aa17a23 */ /* 0x000fe2000001086d */
[----:B------:R-:W-:Y:S01]  /*d160*/  PRMT R51, R48, 0x5410, R51 ;  /* 0x0000541030337816 */ /* 0x000fe20000000033 */
[----:B------:R-:W-:Y:S01]  /*d170*/  MUFU.EX2 R168, R168 ;  /* 0x000000a800a87308 */ /* 0x000fe20000000800 */
[----:B------:R-:W-:Y:S01]  /*d180*/  SHF.R.U32.HI R48, RZ, 0x10, R64 ;  /* 0x00000010ff307819 */ /* 0x000fe20000011640 */
[----:B------:R-:W-:Y:S01]  /*d190*/  FADD.FTZ R50, R176, -R59 ;  /* 0x8000003bb0327221 */ /* 0x000fe20000010000 */
[----:B-1----:R-:W-:Y:S01]  /*d1a0*/  F2FP.BF16.PACK_AB R86, R165, R166 ;  /* 0x000000a6a556723e */ /* 0x002fe200000010ff */
[----:B------:R-:W-:Y:S01]  /*d1b0*/  HSET2.LE.AND R51, R51, R148, PT ;  /* 0x0000009433337233 */ /* 0x000fe20003803000 */
[----:B------:R-:W-:Y:S01]  /*d1c0*/  LOP3.LUT R48, R48, 0xff, RZ, 0xc0, !PT ;  /* 0x000000ff30307812 */ /* 0x000fe200078ec0ff */
[----:B------:R-:W-:-:S02]  /*d1d0*/  FMUL.FTZ R50, R50, c[0x0][0x23c] ;  /* 0x00008f0032327a20 */ /* 0x000fc40000410000 */
[----:B------:R-:W-:Y:S01]  /*d1e0*/  MUFU.EX2 R164, R164 ;  /* 0x000000a400a47308 */ /* 0x000fe20000000800 */
[----:B------:R-:W-:Y:S01]  /*d1f0*/  FFMA.FTZ R176, R127, c[0x0][0x23c], -R173 ;  /* 0x00008f007fb07a23 */ /* 0x000fe200000108ad */
[----:B------:R-:W-:Y:S01]  /*d200*/  PRMT R57, R48, 0x5410, R57 ;  /* 0x0000541030397816 */ /* 0x000fe20000000039 */
[----:B------:R-:W-:Y:S01]  /*d210*/  IMAD.MOV.U32 R127, RZ, RZ, R126 ;  /* 0x000000ffff7f7224 */ /* 0x000fe200078e007e */
[----:B------:R-:W-:Y:S01]  /*d220*/  FSEL R48, R134, RZ, P0 ;  /* 0x000000ff86307208 */ /* 0x000fe20000000000 */
[----:B------:R-:W-:Y:S01]  /*d230*/  IMAD.MOV.U32 R126, RZ, RZ, R242 ;  /* 0x000000ffff7e7224 */ /* 0x000fe200078e00f2 */
[----:B------:R-:W-:Y:S01]  /*d240*/  LOP3.LUT R86, R67, R86, RZ, 0xc0, !PT ;  /* 0x0000005643567212 */ /* 0x000fe200078ec0ff */
[----:B------:R-:W-:Y:S01]  /*d250*/  HSET2.LE.AND R57, R57, R148, PT ;  /* 0x0000009439397233 */ /* 0x000fe20003803000 */
[----:B------:R-:W1:Y:S01]  /*d260*/  MUFU.EX2 R161, R161 ;  /* 0x000000a100a17308 */ /* 0x000e620000000800 */
[----:B------:R-:W-:Y:S02]  /*d270*/  FADD.FTZ R3, R3, -R48 ;  /* 0x8000003003037221 */ /* 0x000fe40000010000 */
[----:B------:R-:W-:-:S02]  /*d280*/  IMAD.MOV.U32 R242, RZ, RZ, R209 ;  /* 0x000000fffff27224 */ /* 0x000fc400078e00d1 */
[----:B------:R-:W-:Y:S02]  /*d290*/  FMUL.FTZ R3, R3, c[0x0][0x23c] ;  /* 0x00008f0003037a20 */ /* 0x000fe40000410000 */
[--C-:B------:R-:W-:Y:S01]  /*d2a0*/  FFMA.FTZ R209, R224, c[0x0][0x23c], -R173.reuse ;  /* 0x00008f00e0d17a23 */ /* 0x100fe200000108ad */
[----:B------:R-:W2:Y:S01]  /*d2b0*/  MUFU.EX2 R169, R50 ;  /* 0x0000003200a97308 */ /* 0x000ea20000000800 */
[----:B------:R-:W-:Y:S02]  /*d2c0*/  FFMA.FTZ R224, R111, c[0x0][0x23c], -R173 ;  /* 0x00008f006fe07a23 */ /* 0x000fe400000108ad */
[----:B------:R-:W-:Y:S02]  /*d2d0*/  FFMA.FTZ R242, R242, c[0x0][0x23c], -R154 ;  /* 0x00008f00f2f27a23 */ /* 0x000fe4000001089a */
[----:B------:R-:W-:Y:S02]  /*d2e0*/  IMAD.MOV.U32 R111, RZ, RZ, R127 ;  /* 0x000000ffff6f7224 */ /* 0x000fe400078e007f */
[----:B------:R-:W-:Y:S01]  /*d2f0*/  IMAD.SHL.U32 R127, R140, 0x2, RZ ;  /* 0x000000028c7f7824 */ /* 0x000fe200078e00ff */
[----:B------:R-:W3:Y:S01]  /*d300*/  MUFU.EX2 R167, R167 ;  /* 0x000000a700a77308 */ /* 0x000ee20000000800 */
[----:B-1----:R-:W-:Y:S01]  /*d310*/  F2FP.BF16.PACK_AB R48, R161, R164 ;  /* 0x000000a4a130723e */ /* 0x002fe200000010ff */
[----:B------:R-:W-:-:S02]  /*d320*/  FFMA.FTZ R226, R226, c[0x0][0x23c], -R109 ;  /* 0x00008f00e2e27a23 */ /* 0x000fc4000001086d */
[--C-:B------:R-:W-:Y:S01]  /*d330*/  FFMA.FTZ R246, R246, c[0x0][0x23c], -R109.reuse ;  /* 0x00008f00f6f67a23 */ /* 0x100fe2000001086d */
[----:B------:R-:W-:Y:S01]  /*d340*/  LOP3.LUT R87, R49, R48, RZ, 0xc0, !PT ;  /* 0x0000003031577212 */ /* 0x000fe200078ec0ff */
[----:B------:R-:W-:Y:S02]  /*d350*/  FFMA.FTZ R251, R251, c[0x0][0x23c], -R109 ;  /* 0x00008f00fbfb7a23 */ /* 0x000fe4000001086d */
[----:B------:R-:W-:Y:S01]  /*d360*/  MUFU.EX2 R163, R163 ;  /* 0x000000a300a37308 */ /* 0x000fe20000000800 */
[-C--:B--2---:R-:W-:Y:S01]  /*d370*/  FMUL.FTZ R56, R68, R169.reuse ;  /* 0x000000a944387220 */ /* 0x084fe20000410000 */
[----:B------:R-:W-:Y:S01]  /*d380*/  LOP3.LUT R68, R65, UR7, R66, 0x96, !PT ;  /* 0x0000000741447c12 */ /* 0x000fe2000f8e9642 */
[-C--:B------:R-:W-:Y:S02]  /*d390*/  FMUL.FTZ R64, R80, R169.reuse ;  /* 0x000000a950407220 */ /* 0x080fe40000410000 */
[-C--:B------:R-:W-:Y:S02]  /*d3a0*/  FMUL.FTZ R65, R81, R169.reuse ;  /* 0x000000a951417220 */ /* 0x080fe40000410000 */
[-C--:B------:R-:W-:Y:S01]  /*d3b0*/  FMUL.FTZ R72, R104, R169.reuse ;  /* 0x000000a968487220 */ /* 0x080fe20000410000 */
[----:B------:R-:W1:Y:S01]  /*d3c0*/  MUFU.EX2 R170, R170 ;  /* 0x000000aa00aa7308 */ /* 0x000e620000000800 */
[----:B---3--:R-:W-:Y:S01]  /*d3d0*/  F2FP.BF16.PACK_AB R84, R167, R168 ;  /* 0x000000a8a754723e */ /* 0x008fe200000010ff */
[----:B------:R-:W-:-:S02]  /*d3e0*/  FMUL.FTZ R73, R105, R169 ;  /* 0x000000a969497220 */ /* 0x000fc40000410000 */
[-C--:B------:R-:W-:Y:S01]  /*d3f0*/  FMUL.FTZ R88, R88, R169.reuse ;  /* 0x000000a958587220 */ /* 0x080fe20000410000 */
[----:B------:R-:W-:Y:S01]  /*d400*/  LOP3.LUT R84, R51, R84, RZ, 0xc0, !PT ;  /* 0x0000005433547212 */ /* 0x000fe200078ec0ff */
[-C--:B------:R-:W-:Y:S02]  /*d410*/  FMUL.FTZ R89, R89, R169.reuse ;  /* 0x000000a959597220 */ /* 0x080fe40000410000 */
[----:B------:R-:W2:Y:S01]  /*d420*/  MUFU.EX2 R3, R3 ;  /* 0x0000000300037308 */ /* 0x000ea20000000800 */
[-C--:B------:R-:W-:Y:S02]  /*d430*/  FMUL.FTZ R49, R129, R169.reuse ;  /* 0x000000a981317220 */ /* 0x080fe40000410000 */
[-C--:B------:R-:W-:Y:S02]  /*d440*/  FMUL.FTZ R116, R116, R169.reuse ;  /* 0x000000a974747220 */ /* 0x080fe40000410000 */
[-C--:B------:R-:W-:Y:S02]  /*d450*/  FMUL.FTZ R117, R117, R169.reuse ;  /* 0x000000a975757220 */ /* 0x080fe40000410000 */
[----:B------:R-:W-:Y:S01]  /*d460*/  FMUL.FTZ R112, R112, R169 ;  /* 0x000000a970707220 */ /* 0x000fe20000410000 */
[----:B-1----:R-:W-:Y:S01]  /*d470*/  F2FP.BF16.PACK_AB R48, R170, R163 ;  /* 0x000000a3aa30723e */ /* 0x002fe200000010ff */
[----:B------:R-:W-:Y:S01]  /*d480*/  MUFU.EX2 R209, R209 ;  /* 0x000000d100d17308 */ /* 0x000fe20000000800 */
[----:B------:R-:W-:-:S02]  /*d490*/  FMUL.FTZ R113, R113, R169 ;  /* 0x000000a971717220 */ /* 0x000fc40000410000 */
[----:B------:R-:W-:Y:S01]  /*d4a0*/  LOP3.LUT R85, R57, R48, RZ, 0xc0, !PT ;  /* 0x0000003039557212 */ /* 0x000fe200078ec0ff */
[-C--:B------:R-:W-:Y:S02]  /*d4b0*/  FMUL.FTZ R48, R128, R169.reuse ;  /* 0x000000a980307220 */ /* 0x080fe40000410000 */
[----:B------:R-:W-:Y:S02]  /*d4c0*/  FMUL.FTZ R57, R69, R169 ;  /* 0x000000a945397220 */ /* 0x000fe40000410000 */
[-C--:B--2---:R-:W-:Y:S01]  /*d4d0*/  FMUL.FTZ R58, R70, R3.reuse ;  /* 0x00000003463a7220 */ /* 0x084fe20000410000 */
[----:B------:R-:W1:Y:S01]  /*d4e0*/  MUFU.EX2 R224, R224 ;  /* 0x000000e000e07308 */ /* 0x000e620000000800 */
[----:B------:R-:W-:Y:S02]  /*d4f0*/  FMUL.FTZ R59, R71, R3 ;  /* 0x00000003473b7220 */ /* 0x000fe40000410000 */
[----:B------:R-:W-:-:S04]  /*d500*/  IMAD.WIDE.U32 R70, R68, -0x2daee0ad, RZ ;  /* 0xd2511f5344467825 */ /* 0x000fc800078e00ff */
[-C--:B------:R-:W-:Y:S01]  /*d510*/  FMUL.FTZ R66, R82, R3.reuse ;  /* 0x0000000352427220 */ /* 0x080fe20000410000 */
[----:B------:R-:W-:Y:S01]  /*d520*/  SHF.R.U32.HI R81, RZ, 0x10, R70 ;  /* 0x00000010ff517819 */ /* 0x000fe20000011646 */
[-C--:B------:R-:W-:Y:S01]  /*d530*/  FMUL.FTZ R67, R83, R3.reuse ;  /* 0x0000000353437220 */ /* 0x080fe20000410000 */
[----:B------:R-:W-:Y:S01]  /*d540*/  LOP3.LUT R68, R70, 0xffff, RZ, 0xc0, !PT ;  /* 0x0000ffff46447812 */ /* 0x000fe200078ec0ff */
[-C--:B------:R-:W-:Y:S01]  /*d550*/  FMUL.FTZ R74, R106, R3.reuse ;  /* 0x000000036a4a7220 */ /* 0x080fe20000410000 */
[----:B------:R-:W-:Y:S01]  /*d560*/  LOP3.LUT R81, R81, 0xff, RZ, 0xc0, !PT ;  /* 0x000000ff51517812 */ /* 0x000fe200078ec0ff */
[-C--:B------:R-:W-:Y:S01]  /*d570*/  FMUL.FTZ R75, R107, R3.reuse ;  /* 0x000000036b4b7220 */ /* 0x080fe20000410000 */
[----:B------:R-:W-:Y:S01]  /*d580*/  LOP3.LUT R83, R71, UR17, R78, 0x96, !PT ;  /* 0x0000001147537c12 */ /* 0x000fe2000f8e964e */
[-C--:B------:R-:W-:Y:S01]  /*d590*/  FMUL.FTZ R90, R90, R3.reuse ;  /* 0x000000035a5a7220 */ /* 0x080fe20000410000 */
[C---:B------:R-:W-:Y:S01]  /*d5a0*/  HMMA.16816.F32.BF16 R64, R84.reuse, R8, R64 ;  /* 0x000000085440723c */ /* 0x040fe20000041840 */
[-C--:B------:R-:W-:Y:S01]  /*d5b0*/  FMUL.FTZ R91, R91, R3.reuse ;  /* 0x000000035b5b7220 */ /* 0x080fe20000410000 */
[----:B------:R-:W-:Y:S01]  /*d5c0*/  LOP3.LUT R77, R70, 0xff, RZ, 0xc0, !PT ;  /* 0x000000ff464d7812 */ /* 0x000fe200078ec0ff */
[-C--:B------:R-:W-:Y:S01]  /*d5d0*/  FMUL.FTZ R50, R130, R3.reuse ;  /* 0x0000000382327220 */ /* 0x080fe20000410000 */
[----:B------:R-:W-:Y:S01]  /*d5e0*/  SHF.R.U32.HI R68, RZ, 0x8, R68 ;  /* 0x00000008ff447819 */ /* 0x000fe20000011644 */
[-C--:B------:R-:W-:Y:S01]  /*d5f0*/  FMUL.FTZ R51, R131, R3.reuse ;  /* 0x0000000383337220 */ /* 0x080fe20000410000 */
[--C-:B------:R-:W-:Y:S01]  /*d600*/  SHF.R.U32.HI R76, RZ, 0x10, R83.reuse ;  /* 0x00000010ff4c7819 */ /* 0x100fe20000011653 */
[-C--:B------:R-:W-:Y:S01]  /*d610*/  FMUL.FTZ R118, R118, R3.reuse ;  /* 0x0000000376767220 */ /* 0x080fe20000410000 */
[----:B------:R-:W-:Y:S01]  /*d620*/  SHF.R.U32.HI R8, RZ, 0x18, R70 ;  /* 0x00000018ff087819 */ /* 0x000fe20000011646 */
[-C--:B------:R-:W-:Y:S01]  /*d630*/  FMUL.FTZ R119, R119, R3.reuse ;  /* 0x0000000377777220 */ /* 0x080fe20000410000 */
[C---:B------:R-:W-:Y:S01]  /*d640*/  HMMA.16816.F32.BF16 R72, R84.reuse, R16, R72 ;  /* 0x000000105448723c */ /* 0x040fe20000041848 */
[-C--:B------:R-:W-:Y:S01]  /*d650*/  FMUL.FTZ R114, R114, R3.reuse ;  /* 0x0000000372727220 */ /* 0x080fe20000410000 */
[----:B------:R-:W-:Y:S01]  /*d660*/  PRMT R81, R81, 0x5410, R8 ;  /* 0x0000541051517816 */ /* 0x000fe20000000008 */
[----:B------:R-:W-:Y:S01]  /*d670*/  FMUL.FTZ R115, R115, R3 ;  /* 0x0000000373737220 */ /* 0x000fe20000410000 */
[----:B------:R-:W-:Y:S01]  /*d680*/  PRMT R77, R77, 0x5410, R68 ;  /* 0x000054104d4d7816 */ /* 0x000fe20000000044 */
[-C--:B------:R-:W-:Y:S01]  /*d690*/  FMUL.FTZ R100, R100, R169.reuse ;  /* 0x000000a964647220 */ /* 0x080fe20000410000 */
[----:B------:R-:W-:Y:S01]  /*d6a0*/  LOP3.LUT R78, R83, 0xffff, RZ, 0xc0, !PT ;  /* 0x0000ffff534e7812 */ /* 0x000fe200078ec0ff */
[----:B------:R-:W-:Y:S01]  /*d6b0*/  FMUL.FTZ R101, R101, R169 ;  /* 0x000000a965657220 */ /* 0x000fe20000410000 */
[--C-:B------:R-:W-:Y:S01]  /*d6c0*/  HSET2.LE.AND R81, R81, R148.reuse, PT ;  /* 0x0000009451517233 */ /* 0x100fe20003803000 */
[-C--:B------:R-:W-:Y:S01]  /*d6d0*/  FMUL.FTZ R102, R102, R3.reuse ;  /* 0x0000000366667220 */ /* 0x080fe20000410000 */
[C---:B------:R-:W-:Y:S01]  /*d6e0*/  HMMA.16816.F32.BF16 R8, R84.reuse, R10, R88 ;  /* 0x0000000a5408723c */ /* 0x040fe20000041858 */
[----:B------:R-:W-:Y:S01]  /*d6f0*/  FMUL.FTZ R103, R103, R3 ;  /* 0x0000000367677220 */ /* 0x000fe20000410000 */
[----:B------:R-:W-:Y:S01]  /*d700*/  F2FP.BF16.PACK_AB R16, R231, R238 ;  /* 0x000000eee710723e */ /* 0x000fe200000010ff */
[----:B------:R-:W2:Y:S01]  /*d710*/  MUFU.EX2 R242, R242 ;  /* 0x000000f200f27308 */ /* 0x000ea20000000800 */
[----:B------:R-:W-:Y:S01]  /*d720*/  LOP3.LUT R76, R76, 0xff, RZ, 0xc0, !PT ;  /* 0x000000ff4c4c7812 */ /* 0x000fe200078ec0ff */
[--C-:B------:R-:W-:Y:S01]  /*d730*/  HSET2.LE.AND R77, R77, R148.reuse, PT ;  /* 0x000000944d4d7233 */ /* 0x100fe20003803000 */
[----:B------:R-:W-:Y:S01]  /*d740*/  LOP3.LUT R95, R81, R16, RZ, 0xc0, !PT ;  /* 0x00000010515f7212 */ /* 0x000fe200078ec0ff */
[----:B------:R-:W3:Y:S01]  /*d750*/  LDSM.16.MT88.4 R68, [R188+0x6800] ;  /* 0x00680000bc44783b */ /* 0x000ee20000004200 */
[----:B------:R-:W-:Y:S01]  /*d760*/  LOP3.LUT R89, R83, 0xff, RZ, 0xc0, !PT ;  /* 0x000000ff53597812 */ /* 0x000fe200078ec0ff */
[C---:B------:R-:W-:Y:S01]  /*d770*/  HMMA.16816.F32.BF16 R48, R84.reuse, R52, R48 ;  /* 0x000000345430723c */ /* 0x040fe20000041830 */
[----:B------:R-:W-:Y:S01]  /*d780*/  SHF.R.U32.HI R83, RZ, 0x18, R83 ;  /* 0x00000018ff537819 */ /* 0x000fe20000011653 */
[----:B------:R-:W4:Y:S01]  /*d790*/  MUFU.EX2 R176, R176 ;  /* 0x000000b000b07308 */ /* 0x000f220000000800 */
[----:B------:R-:W-:Y:S01]  /*d7a0*/  SHF.R.U32.HI R78, RZ, 0x8, R78 ;  /* 0x00000008ff4e7819 */ /* 0x000fe2000001164e */
[----:B------:R-:W-:Y:S01]  /*d7b0*/  FFMA.FTZ R178, R178, c[0x0][0x23c], -R109 ;  /* 0x00008f00b2b27a23 */ /* 0x000fe2000001086d */
[----:B------:R-:W-:Y:S01]  /*d7c0*/  PRMT R83, R76, 0x5410, R83 ;  /* 0x000054104c537816 */ /* 0x000fe20000000053 */
[----:B------:R-:W-:Y:S01]  /*d7d0*/  FFMA.FTZ R175, R175, c[0x0][0x23c], -R108 ;  /* 0x00008f00afaf7a23 */ /* 0x000fe2000001086c */
[----:B-1----:R-:W-:Y:S01]  /*d7e0*/  F2FP.BF16.PACK_AB R94, R224, R209 ;  /* 0x000000d1e05e723e */ /* 0x002fe200000010ff */
[C---:B------:R-:W-:Y:S01]  /*d7f0*/  HMMA.16816.F32.BF16 R56, R84.reuse, R60, R56 ;  /* 0x0000003c5438723c */ /* 0x040fe20000041838 */
[----:B------:R-:W-:Y:S01]  /*d800*/  PRMT R89, R89, 0x5410, R78 ;  /* 0x0000541059597816 */ /* 0x000fe2000000004e */
[--C-:B------:R-:W-:Y:S01]  /*d810*/  HSET2.LE.AND R93, R83, R148.reuse, PT ;  /* 0x00000094535d7233 */ /* 0x100fe20003803000 */
[----:B------:R-:W-:Y:S01]  /*d820*/  LOP3.LUT R94, R77, R94, RZ, 0xc0, !PT ;  /* 0x0000005e4d5e7212 */ /* 0x000fe200078ec0ff */
[----:B------:R-:W-:Y:S01]  /*d830*/  LDSM.16.MT88.4 R80, [R185+0x6800] ;  /* 0x00680000b950783b */ /* 0x000fe20000004200 */
[----:B--2---:R-:W-:Y:S01]  /*d840*/  F2FP.BF16.PACK_AB R88, R242, R233 ;  /* 0x000000e9f258723e */ /* 0x004fe200000010ff */
[----:B------:R-:W-:Y:S01]  /*d850*/  HSET2.LE.AND R89, R89, R148, PT ;  /* 0x0000009459597233 */ /* 0x000fe20003803000 */
[----:B------:R-:W-:Y:S01]  /*d860*/  SHF.R.U32.HI R90, RZ, 0x10, R98 ;  /* 0x00000010ff5a7819 */ /* 0x000fe20000011662 */
[C---:B------:R-:W-:Y:S01]  /*d870*/  HMMA.16816.F32.BF16 R52, R84.reuse, R54, R116 ;  /* 0x000000365434723c */ /* 0x040fe20000041874 */
[----:B------:R-:W1:Y:S01]  /*d880*/  LDSM.16.MT88.4 R76, [R186+0x6800] ;  /* 0x00680000ba4c783b */ /* 0x000e620000004200 */
[----:B----4-:R-:W-:Y:S01]  /*d890*/  F2FP.BF16.PACK_AB R92, R179, R176 ;  /* 0x000000b0b35c723e */ /* 0x010fe200000010ff */
[----:B------:R-:W-:Y:S01]  /*d8a0*/  MUFU.EX2 R249, R249 ;  /* 0x000000f900f97308 */ /* 0x000fe20000000800 */
[----:B------:R-:W-:Y:S01]  /*d8b0*/  LOP3.LUT R93, R93, R88, RZ, 0xc0, !PT ;  /* 0x000000585d5d7212 */ /* 0x000fe200078ec0ff */
[--C-:B------:R-:W-:Y:S01]  /*d8c0*/  FFMA.FTZ R88, R126, c[0x0][0x23c], -R108.reuse ;  /* 0x00008f007e587a23 */ /* 0x100fe2000001086c */
[----:B------:R-:W-:Y:S01]  /*d8d0*/  LOP3.LUT R92, R89, R92, RZ, 0xc0, !PT ;  /* 0x0000005c595c7212 */ /* 0x000fe200078ec0ff */
[----:B------:R-:W-:Y:S01]  /*d8e0*/  FFMA.FTZ R89, R111, c[0x0][0x23c], -R108 ;  /* 0x00008f006f597a23 */ /* 0x000fe2000001086c */
[----:B------:R-:W-:Y:S01]  /*d8f0*/  HMMA.16816.F32.BF16 R60, R84, R62, R112 ;  /* 0x0000003e543c723c */ /* 0x000fe20000041870 */
[----:B------:R-:W-:Y:S01]  /*d900*/  SHF.R.U32.HI R91, RZ, 0x18, R98 ;  /* 0x00000018ff5b7819 */ /* 0x000fe20000011662 */
[--C-:B------:R-:W-:Y:S01]  /*d910*/  FFMA.FTZ R177, R177, c[0x0][0x23c], -R108.reuse ;  /* 0x00008f00b1b17a23 */ /* 0x100fe2000001086c */
[----:B------:R2:W-:Y:S01]  /*d920*/  MUFU.EX2 R112, R89 ;  /* 0x0000005900707308 */ /* 0x0005e20000000800 */
[--C-:B------:R-:W-:Y:S01]  /*d930*/  FFMA.FTZ R172, R172, c[0x0][0x23c], -R108.reuse ;  /* 0x00008f00acac7a23 */ /* 0x100fe2000001086c */
[----:B------:R-:W-:Y:S01]  /*d940*/  LDSM.16.MT88.4 R116, [R188+0x7800] ;  /* 0x00780000bc74783b */ /* 0x000fe20000004200 */
[----:B------:R-:W-:-:S02]  /*d950*/  FFMA.FTZ R171, R171, c[0x0][0x23c], -R108 ;  /* 0x00008f00abab7a23 */ /* 0x000fc4000001086c */
[----:B------:R-:W-:Y:S01]  /*d960*/  HMMA.16816.F32.BF16 R16, R84, R18, R100 ;  /* 0x000000125410723c */ /* 0x000fe20000041864 */
[--C-:B------:R-:W-:Y:S02]  /*d970*/  FFMA.FTZ R151, R151, c[0x0][0x23c], -R109.reuse ;  /* 0x00008f0097977a23 */ /* 0x100fe4000001086d */
[----:B------:R-:W-:Y:S01]  /*d980*/  MUFU.EX2 R247, R247 ;  /* 0x000000f700f77308 */ /* 0x000fe20000000800 */
[--C-:B------:R-:W-:Y:S02]  /*d990*/  FFMA.FTZ R162, R162, c[0x0][0x23c], -R109.reuse ;  /* 0x00008f00a2a27a23 */ /* 0x100fe4000001086d */
[----:B------:R-:W-:Y:S01]  /*d9a0*/  FFMA.FTZ R150, R150, c[0x0][0x23c], -R109 ;  /* 0x00008f0096967a23 */ /* 0x000fe2000001086d */
[----:B------:R-:W-:Y:S01]  /*d9b0*/  IADD3 R85, R127, 0x1, RZ ;  /* 0x000000017f557810 */ /* 0x000fe20007ffe0ff */
[----:B------:R-:W-:Y:S01]  /*d9c0*/  IMAD.WIDE.U32 R126, R232, -0x326172a9, RZ ;  /* 0xcd9e8d57e87e7825 */ /* 0x000fe200078e00ff */
[----:B---3--:R-:W-:Y:S02]  /*d9d0*/  HMMA.16816.F32.BF16 R12, R92, R68, R12 ;  /* 0x000000445c0c723c */ /* 0x008fe4000004180c */
[----:B------:R-:W-:Y:S01]  /*d9e0*/  LOP3.LUT R100, R243, UR25, R85, 0x96, !PT ;  /* 0x00000019f3647c12 */ /* 0x000fe2000f8e9655 */
[----:B------:R-:W-:Y:S01]  /*d9f0*/  MUFU.EX2 R226, R226 ;  /* 0x000000e200e27308 */ /* 0x000fe20000000800 */
[----:B------:R-:W3:Y:S01]  /*da00*/  LDSM.16.MT88.4 R84, [R184+0x6800] ;  /* 0x00680000b854783b */ /* 0x000ee20000004200 */
[----:B--2---:R-:W-:Y:S01]  /*da10*/  LOP3.LUT R89, R98, 0xff, RZ, 0xc0, !PT ;  /* 0x000000ff62597812 */ /* 0x004fe200078ec0ff */
[----:B------:R-:W-:-:S02]  /*da20*/  FFMA.FTZ R168, R223, R169, R168 ;  /* 0x000000a9dfa87223 */ /* 0x000fc400000100a8 */
[----:B------:R-:W-:Y:S01]  /*da30*/  IMAD.WIDE.U32 R100, R100, -0x326172a9, RZ ;  /* 0xcd9e8d5764647825 */ /* 0x000fe200078e00ff */
[C---:B------:R-:W-:Y:S02]  /*da40*/  HMMA.16816.F32.BF16 R20, R92.reuse, R70, R20 ;  /* 0x000000465c14723c */ /* 0x040fe40000041814 */
[----:B------:R2:W4:Y:S01]  /*da50*/  MUFU.EX2 R243, R88 ;  /* 0x0000005800f37308 */ /* 0x0005220000000800 */
[----:B------:R-:W-:Y:S01]  /*da60*/  FFMA.FTZ R3, R222, R3, R163 ;  /* 0x00000003de037223 */ /* 0x000fe200000100a3 */
[C---:B------:R-:W-:Y:S01]  /*da70*/  LOP3.LUT R97, R101.reuse, UR15, R126, 0x96, !PT ;  /* 0x0000000f65617c12 */ /* 0x040fe2000f8e967e */
[----:B------:R-:W-:Y:S01]  /*da80*/  IMAD.WIDE.U32 R126, R232, -0x326172a9, RZ ;  /* 0xcd9e8d57e87e7825 */ /* 0x000fe200078e00ff */
[----:B------:R-:W-:Y:S02]  /*da90*/  LOP3.LUT R120, R101, UR15, R120, 0x96, !PT ;  /* 0x0000000f65787c12 */ /* 0x000fe4000f8e9678 */
[----:B-1----:R-:W-:Y:S01]  /*daa0*/  HMMA.16816.F32.BF16 R24, R92, R76, R24 ;  /* 0x0000004c5c18723c */ /* 0x002fe20000041818 */
[----:B------:R-:W-:Y:S01]  /*dab0*/  LOP3.LUT R106, R241, UR13, R100, 0x96, !PT ;  /* 0x0000000df16a7c12 */ /* 0x000fe2000f8e9664 */
[----:B------:R-:W-:Y:S01]  /*dac0*/  MUFU.EX2 R246, R246 ;  /* 0x000000f600f67308 */ /* 0x000fe20000000800 */
[----:B------:R-:W-:Y:S01]  /*dad0*/  LOP3.LUT R126, R127, R229, RZ, 0x3c, !PT ;  /* 0x000000e57f7e7212 */ /* 0x000fe200078e3cff */
[----:B------:R-:W-:-:S04]  /*dae0*/  IMAD.WIDE.U32 R120, R120, -0x2daee0ad, RZ ;  /* 0xd2511f5378787825 */ /* 0x000fc800078e00ff */
[C---:B------:R-:W-:Y:S01]  /*daf0*/  HMMA.16816.F32.BF16 R28, R92.reuse, R78, R28 ;  /* 0x0000004e5c1c723c */ /* 0x040fe2000004181c */
[----:B------:R-:W-:Y:S01]  /*db00*/  IMAD.WIDE.U32 R126, R126, -0x2daee0ad, RZ ;  /* 0xd2511f537e7e7825 */ /* 0x000fe200078e00ff */
[----:B--2---:R-:W-:Y:S01]  /*db10*/  LOP3.LUT R88, R98, 0xffff, RZ, 0xc0, !PT ;  /* 0x0000ffff62587812 */ /* 0x004fe200078ec0ff */
[----:B------:R-:W1:Y:S01]  /*db20*/  MUFU.EX2 R251, R251 ;  /* 0x000000fb00fb7308 */ /* 0x000e620000000800 */
[----:B------:R-:W-:Y:S01]  /*db30*/  SHF.R.U32.HI R99, RZ, 0x10, R96 ;  /* 0x00000010ff637819 */ /* 0x000fe20000011660 */
[----:B------:R-:W-:Y:S01]  /*db40*/  IMAD.WIDE.U32 R106, R106, -0x2daee0ad, RZ ;  /* 0xd2511f536a6a7825 */ /* 0x000fe200078e00ff */
[----:B------:R-:W-:Y:S02]  /*db50*/  SHF.R.U32.HI R88, RZ, 0x8, R88 ;  /* 0x00000008ff587819 */ /* 0x000fe40000011658 */
[----:B------:R-:W-:Y:S01]  /*db60*/  LOP3.LUT R98, R96, 0xff, RZ, 0xc0, !PT ;  /* 0x000000ff60627812 */ /* 0x000fe200078ec0ff */
[C---:B------:R-:W-:Y:S01]  /*db70*/  HMMA.16816.F32.BF16 R32, R92.reuse, R80, R32 ;  /* 0x000000505c20723c */ /* 0x040fe20000041820 */
[----:B------:R-:W-:Y:S01]  /*db80*/  PRMT R89, R89, 0x5410, R88 ;  /* 0x0000541059597816 */ /* 0x000fe20000000058 */
[----:B------:R-:W2:Y:S01]  /*db90*/  MUFU.EX2 R178, R178 ;  /* 0x000000b200b27308 */ /* 0x000ea20000000800 */
[----:B------:R-:W-:Y:S01]  /*dba0*/  LOP3.LUT R88, R90, 0xff, RZ, 0xc0, !PT ;  /* 0x000000ff5a587812 */ /* 0x000fe200078ec0ff */
[----:B------:R-:W-:Y:S01]  /*dbb0*/  FADD.FTZ R167, R167, R168 ;  /* 0x000000a8a7a77221 */ /* 0x000fe20000010000 */
[----:B------:R-:W-:Y:S01]  /*dbc0*/  LOP3.LUT R90, R96, 0xffff, RZ, 0xc0, !PT ;  /* 0x0000ffff605a7812 */ /* 0x000fe200078ec0ff */
[--C-:B------:R-:W-:Y:S01]  /*dbd0*/  HSET2.LE.AND R89, R89, R148.reuse, PT ;  /* 0x0000009459597233 */ /* 0x100fe20003803000 */
[----:B------:R-:W-:Y:S01]  /*dbe0*/  SHF.R.U32.HI R96, RZ, 0x18, R96 ;  /* 0x00000018ff607819 */ /* 0x000fe20000011660 */
[C---:B------:R-:W-:Y:S01]  /*dbf0*/  HMMA.16816.F32.BF16 R36, R92.reuse, R82, R36 ;  /* 0x000000525c24723c */ /* 0x040fe20000041824 */
[----:B------:R-:W-:Y:S01]  /*dc00*/  SHF.R.U32.HI R103, RZ, 0x8, R90 ;  /* 0x00000008ff677819 */ /* 0x000fe2000001165a */
[----:B------:R5:W2:Y:S01]  /*dc10*/  MUFU.EX2 R241, R252 ;  /* 0x000000fc00f17308 */ /* 0x000aa20000000800 */
[----:B------:R-:W-:Y:S01]  /*dc20*/  LOP3.LUT R99, R99, 0xff, RZ, 0xc0, !PT ;  /* 0x000000ff63637812 */ /* 0x000fe200078ec0ff */
[----:B------:R-:W-:Y:S01]  /*dc30*/  FADD.FTZ R3, R170, R3 ;  /* 0x00000003aa037221 */ /* 0x000fe20000010000 */
[----:B----4-:R-:W-:Y:S01]  /*dc40*/  F2FP.BF16.PACK_AB R90, R243, R112 ;  /* 0x00000070f35a723e */ /* 0x010fe200000010ff */
[----:B------:R-:W-:Y:S01]  /*dc50*/  FADD.FTZ R166, R166, R167 ;  /* 0x000000a7a6a67221 */ /* 0x000fe20000010000 */
[----:B------:R-:W-:Y:S01]  /*dc60*/  PRMT R91, R88, 0x5410, R91 ;  /* 0x00005410585b7816 */ /* 0x000fe2000000005b */
[C---:B---3--:R-:W-:Y:S01]  /*dc70*/  HMMA.16816.F32.BF16 R40, R92.reuse, R84, R40 ;  /* 0x000000545c28723c */ /* 0x048fe20000041828 */
[----:B------:R-:W-:Y:S01]  /*dc80*/  PRMT R103, R98, 0x5410, R103 ;  /* 0x0000541062677816 */ /* 0x000fe20000000067 */
[----:B------:R-:W-:Y:S01]  /*dc90*/  MUFU.EX2 R175, R175 ;  /* 0x000000af00af7308 */ /* 0x000fe20000000800 */
[----:B------:R-:W-:Y:S01]  /*dca0*/  PRMT R99, R99, 0x5410, R96 ;  /* 0x0000541063637816 */ /* 0x000fe20000000060 */
[--C-:B------:R-:W-:Y:S01]  /*dcb0*/  HSET2.LE.AND R91, R91, R148.reuse, PT ;  /* 0x000000945b5b7233 */ /* 0x100fe20003803000 */
[----:B------:R-:W-:Y:S01]  /*dcc0*/  LOP3.LUT R90, R89, R90, RZ, 0xc0, !PT ;  /* 0x0000005a595a7212 */ /* 0x000fe200078ec0ff */
[--C-:B------:R-:W-:Y:S01]  /*dcd0*/  HSET2.LE.AND R88, R103, R148.reuse, PT ;  /* 0x0000009467587233 */ /* 0x100fe20003803000 */
[----:B-1----:R-:W-:Y:S01]  /*dce0*/  F2FP.BF16.PACK_AB R98, R251, R246 ;  /* 0x000000f6fb62723e */ /* 0x002fe200000010ff */
[----:B------:R-:W-:Y:S01]  /*dcf0*/  HSET2.LE.AND R89, R99, R148, PT ;  /* 0x0000009463597233 */ /* 0x000fe20003803000 */
[----:B------:R-:W-:Y:S01]  /*dd00*/  F2FP.BF16.PACK_AB R103, R247, R249 ;  /* 0x000000f9f767723e */ /* 0x000fe200000010ff */
[----:B------:R-:W-:Y:S01]  /*dd10*/  HMMA.16816.F32.BF16 R44, R92, R86, R44 ;  /* 0x000000565c2c723c */ /* 0x000fe2000004182c */
[----:B--2---:R-:W-:Y:S01]  /*dd20*/  F2FP.BF16.PACK_AB R96, R178, R226 ;  /* 0x000000e2b260723e */ /* 0x004fe200000010ff */
[----:B-----5:R-:W-:Y:S01]  /*dd30*/  FFMA.FTZ R252, R245, c[0x0][0x23c], -R154 ;  /* 0x00008f00f5fc7a23 */ /* 0x020fe2000001089a */
[----:B------:R-:W-:Y:S01]  /*dd40*/  LOP3.LUT R91, R91, R98, RZ, 0xc0, !PT ;  /* 0x000000625b5b7212 */ /* 0x000fe200078ec0ff */
[----:B------:R-:W-:Y:S01]  /*dd50*/  MUFU.EX2 R177, R177 ;  /* 0x000000b100b17308 */ /* 0x000fe20000000800 */
[----:B------:R-:W-:Y:S01]  /*dd60*/  LOP3.LUT R88, R88, R103, RZ, 0xc0, !PT ;  /* 0x0000006758587212 */ /* 0x000fe200078ec0ff */
[--C-:B------:R-:W-:Y:S01]  /*dd70*/  FFMA.FTZ R245, R158, c[0x0][0x23c], -R173.reuse ;  /* 0x00008f009ef57a23 */ /* 0x100fe200000108ad */
[----:B------:R-:W-:Y:S01]  /*dd80*/  LOP3.LUT R92, R125, UR13, R100, 0x96, !PT ;  /* 0x0000000d7d5c7c12 */ /* 0x000fe2000f8e9664 */
[----:B------:R-:W-:Y:S01]  /*dd90*/  FFMA.FTZ R158, R159, c[0x0][0x23c], -R173 ;  /* 0x00008f009f9e7a23 */ /* 0x000fe200000108ad */
[----:B------:R-:W-:Y:S01]  /*dda0*/  LOP3.LUT R89, R89, R96, RZ, 0xc0, !PT ;  /* 0x0000006059597212 */ /* 0x000fe200078ec0ff */
[----:B------:R-:W-:Y:S01]  /*ddb0*/  IMAD.WIDE.U32 R96, R97, -0x2daee0ad, RZ ;  /* 0xd2511f5361607825 */ /* 0x000fe200078e00ff */
[----:B------:R-:W-:Y:S01]  /*ddc0*/  LOP3.LUT R100, R121, UR12, R110, 0x96, !PT ;  /* 0x0000000c79647c12 */ /* 0x000fe2000f8e966e */
[----:B------:R-:W-:Y:S01]  /*ddd0*/  MUFU.EX2 R252, R252 ;  /* 0x000000fc00fc7308 */ /* 0x000fe20000000800 */
[----:B------:R-:W-:Y:S01]  /*dde0*/  LOP3.LUT R120, R107, UR10, R120, 0x96, !PT ;  /* 0x0000000a6b787c12 */ /* 0x000fe2000f8e9678 */
[----:B------:R-:W-:Y:S01]  /*ddf0*/  IMAD.WIDE.U32 R92, R92, -0x2daee0ad, RZ ;  /* 0xd2511f535c5c7825 */ /* 0x000fe200078e00ff */
[----:B------:R-:W-:Y:S01]  /*de00*/  F2FP.BF16.PACK_AB R94, R250, R241 ;  /* 0x000000f1fa5e723e */ /* 0x000fe200000010ff */
[C---:B------:R-:W-:Y:S02]  /*de10*/  HMMA.16816.F32.BF16 R48, R88.reuse, R68, R48 ;  /* 0x000000445830723c */ /* 0x040fe40000041830 */
[----:B------:R-:W-:Y:S01]  /*de20*/  IMAD.WIDE.U32 R100, R100, -0x326172a9, RZ ;  /* 0xcd9e8d5764647825 */ /* 0x000fe200078e00ff */
[----:B------:R-:W-:Y:S01]  /*de30*/  LOP3.LUT R96, R93, UR10, R96, 0x96, !PT ;  /* 0x0000000a5d607c12 */ /* 0x000fe2000f8e9660 */
[----:B------:R-:W-:Y:S02]  /*de40*/  MUFU.EX2 R172, R172 ;  /* 0x000000ac00ac7308 */ /* 0x000fe40000000800 */
[----:B------:R-:W-:Y:S01]  /*de50*/  IMAD.WIDE.U32 R120, R120, -0x326172a9, RZ ;  /* 0xcd9e8d5778787825 */ /* 0x000fe200078e00ff */
[----:B------:R-:W-:Y:S01]  /*de60*/  LOP3.LUT R68, R97, UR12, R126, 0x96, !PT ;  /* 0x0000000c61447c12 */ /* 0x000fe2000f8e967e */
[----:B------:R-:W-:Y:S02]  /*de70*/  HMMA.16816.F32.BF16 R60, R88, R78, R60 ;  /* 0x0000004e583c723c */ /* 0x000fe4000004183c */
[----:B------:R-:W-:Y:S01]  /*de80*/  IMAD.WIDE.U32 R96, R96, -0x326172a9, RZ ;  /* 0xcd9e8d5760607825 */ /* 0x000fe200078e00ff */
[----:B------:R-:W-:Y:S01]  /*de90*/  LOP3.LUT R110, R121, UR9, R100, 0x96, !PT ;  /* 0x00000009796e7c12 */ /* 0x000fe2000f8e9664 */
[----:B------:R-:W-:Y:S02]  /*dea0*/  MUFU.EX2 R171, R171 ;  /* 0x000000ab00ab7308 */ /* 0x000fe40000000800 */
[----:B------:R-:W-:-:S02]  /*deb0*/  IMAD.WIDE.U32 R98, R68, -0x326172a9, RZ ;  /* 0xcd9e8d5744627825 */ /* 0x000fc400078e00ff */
[C---:B------:R-:W-:Y:S02]  /*dec0*/  HMMA.16816.F32.BF16 R56, R88.reuse, R76, R56 ;  /* 0x0000004c5838723c */ /* 0x040fe40000041838 */
[----:B------:R-:W-:Y:S01]  /*ded0*/  IMAD.WIDE.U32 R110, R110, -0x2daee0ad, RZ ;  /* 0xd2511f536e6e7825 */ /* 0x000fe200078e00ff */
[----:B------:R-:W-:Y:S01]  /*dee0*/  LOP3.LUT R68, R99, UR11, R124, 0x96, !PT ;  /* 0x0000000b63447c12 */ /* 0x000fe2000f8e967c */
[----:B------:R-:W-:Y:S01]  /*def0*/  MUFU.EX2 R151, R151 ;  /* 0x0000009700977308 */ /* 0x000fe20000000800 */
[----:B------:R-:W-:Y:S01]  /*df00*/  LOP3.LUT R98, R97, UR9, R98, 0x96, !PT ;  /* 0x0000000961627c12 */ /* 0x000fe2000f8e9662 */
[----:B------:R-:W-:Y:S01]  /*df10*/  FFMA.FTZ R159, R156, c[0x0][0x23c], -R173 ;  /* 0x00008f009c9f7a23 */ /* 0x000fe200000108ad */
[----:B------:R-:W-:Y:S01]  /*df20*/  LOP3.LUT R97, R101, UR11, R240, 0x96, !PT ;  /* 0x0000000b65617c12 */ /* 0x000fe2000f8e96f0 */
[----:B------:R-:W-:Y:S01]  /*df30*/  IMAD.WIDE.U32 R68, R68, -0x2daee0ad, RZ ;  /* 0xd2511f5344447825 */ /* 0x000fe200078e00ff */
[C---:B------:R-:W-:Y:S01]  /*df40*/  HMMA.16816.F32.BF16 R52, R88.reuse, R70, R52 ;  /* 0x000000465834723c */ /* 0x040fe20000041834 */
[----:B------:R-:W-:Y:S02]  /*df50*/  LDSM.16.MT88.4 R100, [R184+0x7000] ;  /* 0x00700000b864783b */ /* 0x000fe40000004200 */
[----:B------:R-:W-:Y:S01]  /*df60*/  IMAD.WIDE.U32 R98, R98, -0x2daee0ad, RZ ;  /* 0xd2511f5362627825 */ /* 0x000fe200078e00ff */
[----:B------:R-:W-:Y:S01]  /*df70*/  LOP3.LUT R104, R69, UR8, R92, 0x96, !PT ;  /* 0x0000000845687c12 */ /* 0x000fe2000f8e965c */
[----:B------:R-:W-:Y:S02]  /*df80*/  MUFU.EX2 R162, R162 ;  /* 0x000000a200a27308 */ /* 0x000fe40000000800 */
[----:B------:R-:W-:Y:S01]  /*df90*/  FFMA.FTZ R240, R227, c[0x0][0x23c], -R154 ;  /* 0x00008f00e3f07a23 */ /* 0x000fe2000001089a */
[----:B------:R-:W-:Y:S01]  /*dfa0*/  LOP3.LUT R68, R99, UR6, R68, 0x96, !PT ;  /* 0x0000000663447c12 */ /* 0x000fe2000f8e9644 */
[----:B------:R-:W-:Y:S01]  /*dfb0*/  IMAD.WIDE.U32 R104, R104, -0x326172a9, RZ ;  /* 0xcd9e8d5768687825 */ /* 0x000fe200078e00ff */
[----:B------:R-:W-:Y:S03]  /*dfc0*/  HMMA.16816.F32.BF16 R72, R88, R84, R72 ;  /* 0x000000545848723c */ /* 0x000fe60000041848 */
[----:B------:R-:W-:Y:S01]  /*dfd0*/  IMAD.WIDE.U32 R78, R68, -0x326172a9, RZ ;  /* 0xcd9e8d57444e7825 */ /* 0x000fe200078e00ff */
[----:B------:R-:W-:Y:S01]  /*dfe0*/  MUFU.EX2 R240, R240 ;  /* 0x000000f000f07308 */ /* 0x000fe20000000800 */
[----:B------:R-:W-:-:S02]  /*dff0*/  LOP3.LUT R96, R105, UR7, R96, 0x96, !PT ;  /* 0x0000000769607c12 */ /* 0x000fc4000f8e9660 */
[----:B------:R-:W-:Y:S01]  /*e000*/  FFMA.FTZ R227, R239, c[0x0][0x23c], -R154 ;  /* 0x00008f00efe37a23 */ /* 0x000fe2000001089a */
[----:B------:R-:W-:Y:S01]  /*e010*/  LOP3.LUT R76, R79, UR16, R104, 0x96, !PT ;  /* 0x000000104f4c7c12 */ /* 0x000fe2000f8e9668 */
[----:B------:R-:W-:Y:S01]  /*e020*/  IMAD.WIDE.U32 R122, R97, -0x2daee0ad, RZ ;  /* 0xd2511f53617a7825 */ /* 0x000fe200078e00ff */
[----:B------:R-:W-:Y:S01]  /*e030*/  LOP3.LUT R68, R78, 0xffff, RZ, 0xc0, !PT ;  /* 0x0000ffff4e447812 */ /* 0x000fe200078ec0ff */
[C---:B------:R-:W-:Y:S01]  /*e040*/  HMMA.16816.F32.BF16 R64, R88.reuse, R80, R64 ;  /* 0x000000505840723c */ /* 0x040fe20000041840 */
[----:B------:R-:W-:Y:S01]  /*e050*/  LOP3.LUT R77, R76, 0xffff, RZ, 0xc0, !PT ;  /* 0x0000ffff4c4d7812 */ /* 0x000fe200078ec0ff */
[----:B------:R-:W1:Y:S01]  /*e060*/  MUFU.EX2 R227, R227 ;  /* 0x000000e300e37308 */ /* 0x000e620000000800 */
[----:B------:R-:W-:Y:S01]  /*e070*/  LOP3.LUT R71, R78, 0xff, RZ, 0xc0, !PT ;  /* 0x000000ff4e477812 */ /* 0x000fe200078ec0ff */
[----:B------:R-:W-:Y:S01]  /*e080*/  FFMA.FTZ R239, R174, c[0x0][0x23c], -R109 ;  /* 0x00008f00aeef7a23 */ /* 0x000fe2000001086d */
[--C-:B------:R-:W-:Y:S01]  /*e090*/  SHF.R.U32.HI R70, RZ, 0x10, R78.reuse ;  /* 0x00000010ff467819 */ /* 0x100fe2000001164e */
[----:B------:R-:W-:Y:S01]  /*e0a0*/  IMAD.WIDE.U32 R96, R96, -0x2daee0ad, RZ ;  /* 0xd2511f5360607825 */ /* 0x000fe200078e00ff */
[----:B------:R-:W-:Y:S01]  /*e0b0*/  SHF.R.U32.HI R69, RZ, 0x18, R78 ;  /* 0x00000018ff457819 */ /* 0x000fe2000001164e */
[C---:B------:R-:W-:Y:S01]  /*e0c0*/  HMMA.16816.F32.BF16 R8, R88.reuse, R82, R8 ;  /* 0x000000525808723c */ /* 0x040fe20000041808 */
[----:B------:R-:W-:Y:S01]  /*e0d0*/  LOP3.LUT R95, R76, 0xff, RZ, 0xc0, !PT ;  /* 0x000000ff4c5f7812 */ /* 0x000fe200078ec0ff */
[----:B------:R-:W2:Y:S01]  /*e0e0*/  LDSM.16.MT88.4 R80, [R188+0x7000] ;  /* 0x00700000bc50783b */ /* 0x000ea20000004200 */
[--C-:B------:R-:W-:Y:S01]  /*e0f0*/  SHF.R.U32.HI R78, RZ, 0x10, R76.reuse ;  /* 0x00000010ff4e7819 */ /* 0x100fe2000001164c */
[----:B------:R-:W3:Y:S01]  /*e100*/  MUFU.EX2 R239, R239 ;  /* 0x000000ef00ef7308 */ /* 0x000ee20000000800 */
[----:B------:R-:W-:Y:S01]  /*e110*/  SHF.R.U32.HI R93, RZ, 0x18, R76 ;  /* 0x00000018ff5d7819 */ /* 0x000fe2000001164c */
[----:B------:R-:W-:Y:S01]  /*e120*/  FFMA.FTZ R156, R157, c[0x0][0x23c], -R154 ;  /* 0x00008f009d9c7a23 */ /* 0x000fe2000001089a */
[----:B------:R-:W-:Y:S01]  /*e130*/  SHF.R.U32.HI R76, RZ, 0x8, R68 ;  /* 0x00000008ff4c7819 */ /* 0x000fe20000011644 */
[----:B------:R-:W-:Y:S01]  /*e140*/  HMMA.16816.F32.BF16 R16, R88, R86, R16 ;  /* 0x000000565810723c */ /* 0x000fe20000041810 */
[----:B------:R-:W-:Y:S01]  /*e150*/  SHF.R.U32.HI R68, RZ, 0x8, R77 ;  /* 0x00000008ff447819 */ /* 0x000fe2000001164d */
[----:B------:R-:W-:Y:S01]  /*e160*/  IMAD.MOV.U32 R174, RZ, RZ, R112 ;  /* 0x000000ffffae7224 */ /* 0x000fe200078e0070 */
[----:B------:R-:W-:Y:S01]  /*e170*/  LOP3.LUT R70, R70, 0xff, RZ, 0xc0, !PT ;  /* 0x000000ff46467812 */ /* 0x000fe200078ec0ff */
[----:B------:R-:W4:Y:S01]  /*e180*/  MUFU.EX2 R150, R150 ;  /* 0x0000009600967308 */ /* 0x000f220000000800 */
[----:B------:R-:W-:Y:S01]  /*e190*/  PRMT R95, R95, 0x5410, R68 ;  /* 0x000054105f5f7816 */ /* 0x000fe20000000044 */
[----:B------:R-:W-:Y:S01]  /*e1a0*/  LDSM.16.MT88.4 R112, [R186+0x7800] ;  /* 0x00780000ba70783b */ /* 0x000fe20000004200 */
[----:B------:R-:W-:Y:S01]  /*e1b0*/  PRMT R69, R70, 0x5410, R69 ;  /* 0x0000541046457816 */ /* 0x000fe20000000045 */
[----:B------:R-:W-:Y:S01]  /*e1c0*/  FADD.FTZ R164, R164, R3 ;  /* 0x00000003a4a47221 */ /* 0x000fe20000010000 */
[----:B------:R-:W-:Y:S01]  /*e1d0*/  LOP3.LUT R78, R78, 0xff, RZ, 0xc0, !PT ;  /* 0x000000ff4e4e7812 */ /* 0x000fe200078ec0ff */
[--C-:B------:R-:W-:Y:S01]  /*e1e0*/  HSET2.LE.AND R92, R95, R148.reuse, PT ;  /* 0x000000945f5c7233 */ /* 0x100fe20003803000 */
[----:B-1----:R-:W-:Y:S01]  /*e1f0*/  F2FP.BF16.PACK_AB R84, R252, R227 ;  /* 0x000000e3fc54723e */ /* 0x002fe200000010ff */
[--C-:B------:R-:W-:Y:S01]  /*e200*/  HSET2.LE.AND R95, R69, R148.reuse, PT ;  /* 0x00000094455f7233 */ /* 0x100fe20003803000 */
[----:B------:R-:W-:Y:S01]  /*e210*/  PRMT R71, R71, 0x5410, R76 ;  /* 0x0000541047477816 */ /* 0x000fe2000000004c */
[----:B------:R-:W1:Y:S01]  /*e220*/  MUFU.EX2 R156, R156 ;  /* 0x0000009c009c7308 */ /* 0x000e620000000800 */
[----:B------:R-:W-:Y:S01]  /*e230*/  PRMT R93, R78, 0x5410, R93 ;  /* 0x000054104e5d7816 */ /* 0x000fe2000000005d */
[----:B------:R-:W-:Y:S01]  /*e240*/  FADD.FTZ R166, R165, R166 ;  /* 0x000000a6a5a67221 */ /* 0x000fe20000010000 */
[----:B------:R-:W-:Y:S01]  /*e250*/  LOP3.LUT R95, R95, R84, RZ, 0xc0, !PT ;  /* 0x000000545f5f7212 */ /* 0x000fe200078ec0ff */
[--C-:B------:R-:W-:Y:S01]  /*e260*/  HSET2.LE.AND R71, R71, R148.reuse, PT ;  /* 0x0000009447477233 */ /* 0x100fe20003803000 */
[----:B------:R-:W-:Y:S01]  /*e270*/  LOP3.LUT R84, R111, UR6, R122, 0x96, !PT ;  /* 0x000000066f547c12 */ /* 0x000fe2000f8e967a */
[--C-:B------:R-:W-:Y:S01]  /*e280*/  HSET2.LE.AND R93, R93, R148.reuse, PT ;  /* 0x000000945d5d7233 */ /* 0x100fe20003803000 */
[----:B------:R-:W-:Y:S01]  /*e290*/  F2FP.BF16.PACK_AB R68, R240, R225 ;  /* 0x000000e1f044723e */ /* 0x000fe200000010ff */
[----:B------:R-:W5:Y:S01]  /*e2a0*/  LDSM.16.MT88.4 R76, [R186+0x7000] ;  /* 0x00700000ba4c783b */ /* 0x000f620000004200 */
[----:B------:R-:W-:Y:S01]  /*e2b0*/  LOP3.LUT R122, R123, UR8, R106, 0x96, !PT ;  /* 0x000000087b7a7c12 */ /* 0x000fe2000f8e966a */
[----:B------:R-:W-:Y:S01]  /*e2c0*/  IMAD.WIDE.U32 R90, R84, -0x326172a9, RZ ;  /* 0xcd9e8d57545a7825 */ /* 0x000fe200078e00ff */
[----:B------:R-:W-:Y:S01]  /*e2d0*/  LOP3.LUT R93, R93, R68, RZ, 0xc0, !PT ;  /* 0x000000445d5d7212 */ /* 0x000fe200078ec0ff */
[----:B------:R-:W1:Y:S01]  /*e2e0*/  MUFU.EX2 R245, R245 ;  /* 0x000000f500f57308 */ /* 0x000e620000000800 */
[----:B------:R-:W-:Y:S01]  /*e2f0*/  LOP3.LUT R94, R71, R94, RZ, 0xc0, !PT ;  /* 0x0000005e475e7212 */ /* 0x000fe200078ec0ff */
[----:B------:R-:W-:Y:S01]  /*e300*/  IMAD.WIDE.U32 R122, R122, -0x326172a9, RZ ;  /* 0xcd9e8d577a7a7825 */ /* 0x000fe200078e00ff */
[----:B------:R-:W-:Y:S01]  /*e310*/  F2FP.BF16.PACK_AB R85, R248, R244 ;  /* 0x000000f4f855723e */ /* 0x000fe200000010ff */
[----:B------:R-:W1:Y:S01]  /*e320*/  LDSM.16.MT88.4 R68, [R185+0x7000] ;  /* 0x00700000b944783b */ /* 0x000e620000004200 */
[----:B------:R-:W-:Y:S01]  /*e330*/  LOP3.LUT R84, R90, 0xffff, RZ, 0xc0, !PT ;  /* 0x0000ffff5a547812 */ /* 0x000fe200078ec0ff */
[----:B------:R-:W-:Y:S01]  /*e340*/  FADD.FTZ R161, R161, R164 ;  /* 0x000000a4a1a17221 */ /* 0x000fe20000010000 */
[----:B------:R-:W-:Y:S01]  /*e350*/  LOP3.LUT R92, R92, R85, RZ, 0xc0, !PT ;  /* 0x000000555c5c7212 */ /* 0x000fe200078ec0ff */
[----:B------:R-:W-:Y:S01]  /*e360*/  MUFU.EX2 R158, R158 ;  /* 0x0000009e009e7308 */ /* 0x000fe20000000800 */
[----:B------:R-:W-:Y:S01]  /*e370*/  LOP3.LUT R85, R90, 0xff, RZ, 0xc0, !PT ;  /* 0x000000ff5a557812 */ /* 0x000fe200078ec0ff */
[----:B------:R-:W-:Y:S01]  /*e380*/  FADD.FTZ R5, R5, R6 ;  /* 0x0000000605057221 */ /* 0x000fe20000010000 */
[----:B------:R-:W-:Y:S01]  /*e390*/  SHF.R.U32.HI R84, RZ, 0x8, R84 ;  /* 0x00000008ff547819 */ /* 0x000fe20000011654 */
[----:B------:R-:W-:Y:S01]  /*e3a0*/  FADD.FTZ R4, R141, R4 ;  /* 0x000000048d047221 */ /* 0x000fe20000010000 */
[----:B------:R-:W-:Y:S01]  /*e3b0*/  SHF.R.U32.HI R88, RZ, 0x10, R90 ;  /* 0x00000010ff587819 */ /* 0x000fe2000001165a */
[C---:B--2---:R-:W-:Y:S01]  /*e3c0*/  HMMA.16816.F32.BF16 R12, R92.reuse, R80, R12 ;  /* 0x000000505c0c723c */ /* 0x044fe2000004180c */
[----:B------:R-:W-:Y:S01]  /*e3d0*/  LOP3.LUT R86, R91, UR16, R122, 0x96, !PT ;  /* 0x000000105b567c12 */ /* 0x000fe2000f8e967a */
[----:B------:R-:W2:Y:S01]  /*e3e0*/  MUFU.EX2 R159, R159 ;  /* 0x0000009f009f7308 */ /* 0x000ea20000000800 */
[----:B------:R-:W-:Y:S01]  /*e3f0*/  PRMT R85, R85, 0x5410, R84 ;  /* 0x0000541055557816 */ /* 0x000fe20000000054 */
[----:B------:R-:W-:Y:S01]  /*e400*/  FADD.FTZ R166, R249, R166 ;  /* 0x000000a6f9a67221 */ /* 0x000fe20000010000 */
[----:B------:R-:W-:Y:S01]  /*e410*/  LOP3.LUT R84, R88, 0xff, RZ, 0xc0, !PT ;  /* 0x000000ff58547812 */ /* 0x000fe200078ec0ff */
[----:B------:R-:W-:Y:S01]  /*e420*/  FADD.FTZ R161, R226, R161 ;  /* 0x000000a1e2a17221 */ /* 0x000fe20000010000 */
[C---:B------:R-:W-:Y:S01]  /*e430*/  LOP3.LUT R88, R86.reuse, 0xffff, RZ, 0xc0, !PT ;  /* 0x0000ffff56587812 */ /* 0x040fe200078ec0ff */
[--C-:B------:R-:W-:Y:S01]  /*e440*/  HSET2.LE.AND R85, R85, R148.reuse, PT ;  /* 0x0000009455557233 */ /* 0x100fe20003803000 */
[----:B------:R-:W-:Y:S01]  /*e450*/  SHF.R.U32.HI R91, RZ, 0x10, R86 ;  /* 0x00000010ff5b7819 */ /* 0x000fe20000011656 */
[----:B------:R-:W1:Y:S01]  /*e460*/  MUFU.EX2 R153, R153 ;  /* 0x0000009900997308 */ /* 0x000e620000000800 */
[----:B------:R-:W-:Y:S01]  /*e470*/  LOP3.LUT R89, R86, 0xff, RZ, 0xc0, !PT ;  /* 0x000000ff56597812 */ /* 0x000fe200078ec0ff */
[C---:B------:R-:W-:Y:S01]  /*e480*/  HMMA.16816.F32.BF16 R20, R92.reuse, R82, R20 ;  /* 0x000000525c14723c */ /* 0x040fe20000041814 */
[----:B------:R-:W-:Y:S01]  /*e490*/  SHF.R.U32.HI R87, RZ, 0x18, R90 ;  /* 0x00000018ff577819 */ /* 0x000fe2000001165a */
[----:B------:R-:W-:Y:S01]  /*e4a0*/  FADD.FTZ R176, R176, R5 ;  /* 0x00000005b0b07221 */ /* 0x000fe20000010000 */
[----:B------:R-:W-:Y:S01]  /*e4b0*/  SHF.R.U32.HI R86, RZ, 0x18, R86 ;  /* 0x00000018ff567819 */ /* 0x000fe20000011656 */
[----:B------:R-:W-:Y:S01]  /*e4c0*/  FADD.FTZ R233, R233, R4 ;  /* 0x00000004e9e97221 */ /* 0x000fe20000010000 */
[----:B------:R-:W-:Y:S01]  /*e4d0*/  SHF.R.U32.HI R88, RZ, 0x8, R88 ;  /* 0x00000008ff587819 */ /* 0x000fe20000011658 */
[----:B------:R-:W-:Y:S01]  /*e4e0*/  FADD.FTZ R166, R247, R166 ;  /* 0x000000a6f7a67221 */ /* 0x000fe20000010000 */
[----:B------:R-:W-:Y:S01]  /*e4f0*/  LOP3.LUT R91, R91, 0xff, RZ, 0xc0, !PT ;  /* 0x000000ff5b5b7812 */ /* 0x000fe200078ec0ff */
[C---:B------:R-:W-:Y:S01]  /*e500*/  HMMA.16816.F32.BF16 R40, R92.reuse, R100, R40 ;  /* 0x000000645c28723c */ /* 0x040fe20000041828 */
[----:B------:R-:W-:Y:S01]  /*e510*/  F2FP.BF16.PACK_AB R90, R177, R175 ;  /* 0x000000afb15a723e */ /* 0x000fe200000010ff */
[----:B------:R-:W-:Y:S01]  /*e520*/  FADD.FTZ R161, R178, R161 ;  /* 0x000000a1b2a17221 */ /* 0x000fe20000010000 */
[----:B------:R-:W-:Y:S01]  /*e530*/  PRMT R87, R84, 0x5410, R87 ;  /* 0x0000541054577816 */ /* 0x000fe20000000057 */
[----:B------:R-:W-:Y:S01]  /*e540*/  FADD.FTZ R176, R179, R176 ;  /* 0x000000b0b3b07221 */ /* 0x000fe20000010000 */
[----:B------:R-:W-:Y:S01]  /*e550*/  PRMT R89, R89, 0x5410, R88 ;  /* 0x0000541059597816 */ /* 0x000fe20000000058 */
[----:B------:R-:W-:Y:S01]  /*e560*/  FADD.FTZ R233, R242, R233 ;  /* 0x000000e9f2e97221 */ /* 0x000fe20000010000 */
[----:B------:R-:W-:Y:S01]  /*e570*/  PRMT R91, R91, 0x5410, R86 ;  /* 0x000054105b5b7816 */ /* 0x000fe20000000056 */
[--C-:B------:R-:W-:Y:S01]  /*e580*/  HSET2.LE.AND R87, R87, R148.reuse, PT ;  /* 0x0000009457577233 */ /* 0x100fe20003803000 */
[----:B------:R-:W-:Y:S01]  /*e590*/  LOP3.LUT R86, R85, R90, RZ, 0xc0, !PT ;  /* 0x0000005a55567212 */ /* 0x000fe200078ec0ff */
[--C-:B------:R-:W-:Y:S01]  /*e5a0*/  HSET2.LE.AND R84, R89, R148.reuse, PT ;  /* 0x0000009459547233 */ /* 0x100fe20003803000 */
[----:B---3--:R-:W-:Y:S01]  /*e5b0*/  F2FP.BF16.PACK_AB R90, R239, R162 ;  /* 0x000000a2ef5a723e */ /* 0x008fe200000010ff */
[----:B------:R-:W-:Y:S01]  /*e5c0*/  HSET2.LE.AND R85, R91, R148, PT ;  /* 0x000000945b557233 */ /* 0x000fe20003803000 */
[----:B------:R-:W-:Y:S01]  /*e5d0*/  F2FP.BF16.PACK_AB R89, R171, R172 ;  /* 0x000000acab59723e */ /* 0x000fe200000010ff */
[C---:B-----5:R-:W-:Y:S01]  /*e5e0*/  HMMA.16816.F32.BF16 R28, R92.reuse, R78, R28 ;  /* 0x0000004e5c1c723c */ /* 0x060fe2000004181c */
[----:B----4-:R-:W-:Y:S01]  /*e5f0*/  F2FP.BF16.PACK_AB R88, R150, R151 ;  /* 0x000000979658723e */ /* 0x010fe200000010ff */
[--C-:B------:R-:W-:Y:S01]  /*e600*/  FFMA.FTZ R138, R138, c[0x0][0x23c], -R108.reuse ;  /* 0x00008f008a8a7a23 */ /* 0x100fe2000001086c */
[----:B------:R-:W-:Y:S01]  /*e610*/  LOP3.LUT R87, R87, R90, RZ, 0xc0, !PT ;  /* 0x0000005a57577212 */ /* 0x000fe200078ec0ff */
[--C-:B------:R-:W-:Y:S01]  /*e620*/  FFMA.FTZ R137, R137, c[0x0][0x23c], -R108.reuse ;  /* 0x00008f0089897a23 */ /* 0x100fe2000001086c */
[----:B------:R-:W-:Y:S01]  /*e630*/  LOP3.LUT R84, R84, R89, RZ, 0xc0, !PT ;  /* 0x0000005954547212 */ /* 0x000fe200078ec0ff */
[----:B------:R-:W-:Y:S01]  /*e640*/  FFMA.FTZ R147, R147, c[0x0][0x23c], -R108 ;  /* 0x00008f0093937a23 */ /* 0x000fe2000001086c */
[----:B------:R-:W-:Y:S01]  /*e650*/  LOP3.LUT R85, R85, R88, RZ, 0xc0, !PT ;  /* 0x0000005855557212 */ /* 0x000fe200078ec0ff */
[----:B-1----:R-:W-:Y:S01]  /*e660*/  HMMA.16816.F32.BF16 R36, R92, R70, R36 ;  /* 0x000000465c24723c */ /* 0x002fe20000041824 */
[----:B------:R-:W-:Y:S01]  /*e670*/  LOP3.LUT R98, R97, UR17, R98, 0x96, !PT ;  /* 0x0000001161627c12 */ /* 0x000fe2000f8e9662 */
[----:B------:R-:W1:Y:S01]  /*e680*/  LDSM.16.MT88.4 R88, [R185+0x7800] ;  /* 0x00780000b958783b */ /* 0x000e620000004200 */
[----:B------:R-:W-:Y:S01]  /*e690*/  SHF.R.U32.HI R99, RZ, 0x18, R96 ;  /* 0x00000018ff637819 */ /* 0x000fe20000011660 */
[----:B------:R-:W-:Y:S01]  /*e6a0*/  FFMA.FTZ R154, R149, c[0x0][0x23c], -R108 ;  /* 0x00008f00959a7a23 */ /* 0x000fe2000001086c */
[----:B------:R-:W-:Y:S01]  /*e6b0*/  MUFU.EX2 R138, R138 ;  /* 0x0000008a008a7308 */ /* 0x000fe20000000800 */
[----:B------:R-:W-:-:S02]  /*e6c0*/  FADD.FTZ R166, R174, R166 ;  /* 0x000000a6aea67221 */ /* 0x000fc40000010000 */
[C---:B------:R-:W-:Y:S01]  /*e6d0*/  HMMA.16816.F32.BF16 R60, R84.reuse, R78, R60 ;  /* 0x0000004e543c723c */ /* 0x040fe2000004183c */
[----:B------:R-:W-:Y:S02]  /*e6e0*/  FADD.FTZ R246, R246, R161 ;  /* 0x000000a1f6f67221 */ /* 0x000fe40000010000 */
[----:B------:R-:W-:Y:S02]  /*e6f0*/  FADD.FTZ R209, R209, R176 ;  /* 0x000000b0d1d17221 */ /* 0x000fe40000010000 */
[----:B------:R-:W-:Y:S01]  /*e700*/  FADD.FTZ R238, R238, R233 ;  /* 0x000000e9eeee7221 */ /* 0x000fe20000010000 */
[----:B------:R-:W3:Y:S01]  /*e710*/  MUFU.EX2 R137, R137 ;  /* 0x0000008900897308 */ /* 0x000ee20000000800 */
[----:B------:R-:W-:Y:S01]  /*e720*/  SHF.R.U32.HI R78, RZ, 0x10, R98 ;  /* 0x00000010ff4e7819 */ /* 0x000fe20000011662 */
[----:B------:R-:W-:Y:S01]  /*e730*/  HMMA.16816.F32.BF16 R8, R84, R70, R8 ;  /* 0x000000465408723c */ /* 0x000fe20000041808 */
[----:B------:R-:W-:Y:S02]  /*e740*/  FFMA.FTZ R146, R146, c[0x0][0x23c], -R109 ;  /* 0x00008f0092927a23 */ /* 0x000fe4000001086d */
[----:B------:R-:W-:Y:S01]  /*e750*/  LOP3.LUT R78, R78, 0xff, RZ, 0xc0, !PT ;  /* 0x000000ff4e4e7812 */ /* 0x000fe200078ec0ff */
[----:B------:R-:W-:-:S02]  /*e760*/  FADD.FTZ R243, R243, R166 ;  /* 0x000000a6f3f37221 */ /* 0x000fc40000010000 */
[----:B------:R-:W-:Y:S01]  /*e770*/  FADD.FTZ R246, R251, R246 ;  /* 0x000000f6fbf67221 */ /* 0x000fe20000010000 */
[----:B------:R-:W-:Y:S01]  /*e780*/  SHF.R.U32.HI R71, RZ, 0x18, R98 ;  /* 0x00000018ff477819 */ /* 0x000fe20000011662 */
[C---:B------:R-:W-:Y:S01]  /*e790*/  HMMA.16816.F32.BF16 R24, R92.reuse, R76, R24 ;  /* 0x0000004c5c18723c */ /* 0x040fe20000041818 */
[----:B------:R-:W-:Y:S01]  /*e7a0*/  LOP3.LUT R70, R98, 0xffff, RZ, 0xc0, !PT ;  /* 0x0000ffff62467812 */ /* 0x000fe200078ec0ff */
[----:B------:R-:W-:Y:S01]  /*e7b0*/  FADD.FTZ R209, R224, R209 ;  /* 0x000000d1e0d17221 */ /* 0x000fe20000010000 */
[----:B------:R-:W-:Y:S01]  /*e7c0*/  PRMT R71, R78, 0x5410, R71 ;  /* 0x000054104e477816 */ /* 0x000fe20000000047 */
[----:B------:R-:W-:Y:S01]  /*e7d0*/  FADD.FTZ R238, R231, R238 ;  /* 0x000000eee7ee7221 */ /* 0x000fe20000010000 */
[----:B------:R-:W-:Y:S01]  /*e7e0*/  SHF.R.U32.HI R70, RZ, 0x8, R70 ;  /* 0x00000008ff467819 */ /* 0x000fe20000011646 */
[----:B------:R-:W-:Y:S01]  /*e7f0*/  MUFU.EX2 R147, R147 ;  /* 0x0000009300937308 */ /* 0x000fe20000000800 */
[----:B------:R-:W-:Y:S01]  /*e800*/  FADD.FTZ R172, R172, R243 ;  /* 0x000000f3acac7221 */ /* 0x000fe20000010000 */
[----:B------:R-:W-:Y:S01]  /*e810*/  HMMA.16816.F32.BF16 R32, R92, R68, R32 ;  /* 0x000000445c20723c */ /* 0x000fe20000041820 */
[----:B------:R-:W-:Y:S01]  /*e820*/  HSET2.LE.AND R71, R71, R148, PT ;  /* 0x0000009447477233 */ /* 0x000fe20003803000 */
[----:B------:R-:W-:-:S02]  /*e830*/  FADD.FTZ R151, R151, R246 ;  /* 0x000000f697977221 */ /* 0x000fc40000010000 */
[----:B------:R-:W-:Y:S02]  /*e840*/  FADD.FTZ R209, R244, R209 ;  /* 0x000000d1f4d17221 */ /* 0x000fe40000010000 */
[----:B------:R-:W-:Y:S01]  /*e850*/  MUFU.EX2 R154, R154 ;  /* 0x0000009a009a7308 */ /* 0x000fe20000000800 */
[----:B------:R-:W-:Y:S01]  /*e860*/  FADD.FTZ R225, R225, R238 ;  /* 0x000000eee1e17221 */ /* 0x000fe20000010000 */
[C---:B------:R-:W-:Y:S01]  /*e870*/  HMMA.16816.F32.BF16 R56, R84.reuse, R76, R56 ;  /* 0x0000004c5438723c */ /* 0x040fe20000041838 */
[----:B------:R-:W-:Y:S02]  /*e880*/  FADD.FTZ R172, R171, R172 ;  /* 0x000000acabac7221 */ /* 0x000fe40000010000 */
[----:B------:R-:W-:Y:S02]  /*e890*/  FADD.FTZ R151, R150, R151 ;  /* 0x0000009796977221 */ /* 0x000fe40000010000 */
[----:B------:R-:W-:Y:S01]  /*e8a0*/  FADD.FTZ R248, R248, R209 ;  /* 0x000000d1f8f87221 */ /* 0x000fe20000010000 */
[----:B------:R-:W-:Y:S01]  /*e8b0*/  @P1 IADD3 R209, R207, -0x4, RZ ;  /* 0xfffffffccfd11810 */ /* 0x000fe20007ffe0ff */
[----:B------:R-:W-:Y:S01]  /*e8c0*/  FADD.FTZ R240, R240, R225 ;  /* 0x000000e1f0f07221 */ /* 0x000fe20000010000 */
[----:B------:R-:W-:Y:S01]  /*e8d0*/  HMMA.16816.F32.BF16 R64, R84, R68, R64 ;  /* 0x000000445440723c */ /* 0x000fe20000041840 */
[----:B------:R-:W-:Y:S01]  /*e8e0*/  SHF.R.U32.HI R76, RZ, 0x10, R96 ;  /* 0x00000010ff4c7819 */ /* 0x000fe20000011660 */
[----:B------:R-:W-:Y:S01]  /*e8f0*/  FADD.FTZ R172, R175, R172 ;  /* 0x000000acafac7221 */ /* 0x000fe20000010000 */
[----:B------:R-:W-:Y:S01]  /*e900*/  LOP3.LUT R77, R98, 0xff, RZ, 0xc0, !PT ;  /* 0x000000ff624d7812 */ /* 0x000fe200078ec0ff */
[----:B------:R-:W-:Y:S01]  /*e910*/  FADD.FTZ R162, R162, R151 ;  /* 0x00000097a2a27221 */ /* 0x000fe20000010000 */
[----:B------:R-:W-:Y:S01]  /*e920*/  LOP3.LUT R76, R76, 0xff, RZ, 0xc0, !PT ;  /* 0x000000ff4c4c7812 */ /* 0x000fe200078ec0ff */
[----:B------:R-:W-:Y:S01]  /*e930*/  FADD.FTZ R241, R241, R248 ;  /* 0x000000f8f1f17221 */ /* 0x000fe20000010000 */
[C---:B------:R-:W-:Y:S01]  /*e940*/  LOP3.LUT R68, R96.reuse, 0xffff, RZ, 0xc0, !PT ;  /* 0x0000ffff60447812 */ /* 0x040fe200078ec0ff */
[----:B------:R-:W-:Y:S01]  /*e950*/  HMMA.16816.F32.BF16 R44, R92, R102, R44 ;  /* 0x000000665c2c723c */ /* 0x000fe2000004182c */
[----:B------:R-:W-:Y:S01]  /*e960*/  LOP3.LUT R69, R96, 0xff, RZ, 0xc0, !PT ;  /* 0x000000ff60457812 */ /* 0x000fe200078ec0ff */
[----:B------:R-:W-:Y:S01]  /*e970*/  FADD.FTZ R227, R227, R240 ;  /* 0x000000f0e3e37221 */ /* 0x000fe20000010000 */
[----:B------:R-:W-:Y:S01]  /*e980*/  SHF.R.U32.HI R68, RZ, 0x8, R68 ;  /* 0x00000008ff447819 */ /* 0x000fe20000011644 */
[----:B------:R-:W-:Y:S01]  /*e990*/  FADD.FTZ R177, R177, R172 ;  /* 0x000000acb1b17221 */ /* 0x000fe20000010000 */
[----:B------:R-:W-:Y:S01]  /*e9a0*/  PRMT R99, R76, 0x5410, R99 ;  /* 0x000054104c637816 */ /* 0x000fe20000000063 */
[----:B------:R-:W-:Y:S01]  /*e9b0*/  FADD.FTZ R239, R239, R162 ;  /* 0x000000a2efef7221 */ /* 0x000fe20000010000 */
[----:B------:R-:W-:Y:S01]  /*e9c0*/  PRMT R69, R69, 0x5410, R68 ;  /* 0x0000541045457816 */ /* 0x000fe20000000044 */
[C---:B------:R-:W-:Y:S01]  /*e9d0*/  HMMA.16816.F32.BF16 R104, R84.reuse, R100, R72 ;  /* 0x000000645468723c */ /* 0x040fe20000041848 */
[----:B------:R-:W-:Y:S01]  /*e9e0*/  PRMT R77, R77, 0x5410, R70 ;  /* 0x000054104d4d7816 */ /* 0x000fe20000000046 */
[--C-:B------:R-:W-:Y:S01]  /*e9f0*/  HSET2.LE.AND R99, R99, R148.reuse, PT ;  /* 0x0000009463637233 */ /* 0x100fe20003803000 */
[----:B------:R-:W-:Y:S01]  /*ea00*/  F2FP.BF16.PACK_AB R68, R155, R156 ;  /* 0x0000009c9b44723e */ /* 0x000fe200000010ff */
[--C-:B------:R-:W-:Y:S01]  /*ea10*/  HSET2.LE.AND R69, R69, R148.reuse, PT ;  /* 0x0000009445457233 */ /* 0x100fe20003803000 */
[----:B------:R-:W-:Y:S01]  /*ea20*/  F2FP.BF16.PACK_AB R96, R245, R160 ;  /* 0x000000a0f560723e */ /* 0x000fe200000010ff */
[----:B------:R-:W-:Y:S01]  /*ea30*/  HSET2.LE.AND R77, R77, R148, PT ;  /* 0x000000944d4d7233 */ /* 0x000fe20003803000 */
[----:B------:R-:W-:Y:S01]  /*ea40*/  LOP3.LUT R97, R71, R68, RZ, 0xc0, !PT ;  /* 0x0000004447617212 */ /* 0x000fe200078ec0ff */
[C---:B------:R-:W-:Y:S01]  /*ea50*/  HMMA.16816.F32.BF16 R100, R84.reuse, R102, R16 ;  /* 0x000000665464723c */ /* 0x040fe20000041810 */
[----:B--2---:R-:W-:Y:S01]  /*ea60*/  F2FP.BF16.PACK_AB R98, R159, R158 ;  /* 0x0000009e9f62723e */ /* 0x004fe200000010ff */
[----:B------:R-:W-:Y:S01]  /*ea70*/  FADD.FTZ R241, R250, R241 ;  /* 0x000000f1faf17221 */ /* 0x000fe20000010000 */
[----:B------:R-:W-:Y:S01]  /*ea80*/  F2FP.BF16.PACK_AB R68, R153, R152 ;  /* 0x000000989944723e */ /* 0x000fe200000010ff */
[----:B------:R-:W-:Y:S01]  /*ea90*/  FADD.FTZ R227, R252, R227 ;  /* 0x000000e3fce37221 */ /* 0x000fe20000010000 */
[----:B------:R-:W-:Y:S01]  /*eaa0*/  LOP3.LUT R96, R77, R96, RZ, 0xc0, !PT ;  /* 0x000000604d607212 */ /* 0x000fe200078ec0ff */
[----:B------:R-:W-:Y:S01]  /*eab0*/  FADD.FTZ R160, R160, R241 ;  /* 0x000000f1a0a07221 */ /* 0x000fe20000010000 */
[----:B------:R-:W-:Y:S01]  /*eac0*/  LOP3.LUT R98, R69, R98, RZ, 0xc0, !PT ;  /* 0x0000006245627212 */ /* 0x000fe200078ec0ff */
[----:B------:R-:W-:Y:S01]  /*ead0*/  HMMA.16816.F32.BF16 R48, R84, R80, R48 ;  /* 0x000000505430723c */ /* 0x000fe20000041830 */
[----:B------:R-:W-:Y:S01]  /*eae0*/  LOP3.LUT R99, R99, R68, RZ, 0xc0, !PT ;  /* 0x0000004463637212 */ /* 0x000fe200078ec0ff */
[----:B------:R-:W-:Y:S01]  /*eaf0*/  FADD.FTZ R156, R156, R227 ;  /* 0x000000e39c9c7221 */ /* 0x000fe20000010000 */
[----:B------:R-:W-:Y:S01]  /*eb00*/  LOP3.LUT R18, R123, UR7, R120, 0x96, !PT ;  /* 0x000000077b127c12 */ /* 0x000fe2000f8e9678 */
[----:B------:R-:W-:-:S02]  /*eb10*/  FADD.FTZ R245, R245, R160 ;  /* 0x000000a0f5f57221 */ /* 0x000fc40000010000 */
[----:B------:R-:W-:Y:S02]  /*eb20*/  FADD.FTZ R155, R155, R156 ;  /* 0x0000009c9b9b7221 */ /* 0x000fe40000010000 */
[----:B------:R-:W-:Y:S01]  /*eb30*/  IMAD.WIDE.U32 R18, R18, -0x2daee0ad, RZ ;  /* 0xd2511f5312127825 */ /* 0x000fe200078e00ff */
[C---:B------:R-:W-:Y:S01]  /*eb40*/  HMMA.16816.F32.BF16 R124, R96.reuse, R116, R12 ;  /* 0x00000074607c723c */ /* 0x040fe2000004180c */
[----:B------:R-:W2:Y:S02]  /*eb50*/  LDSM.16.MT88.4 R12, [R184+0x7800] ;  /* 0x00780000b80c783b */ /* 0x000ea40000004200 */
[----:B------:R-:W-:Y:S01]  /*eb60*/  FADD.FTZ R158, R158, R245 ;  /* 0x000000f59e9e7221 */ /* 0x000fe20000010000 */
[----:B------:R-:W-:Y:S01]  /*eb70*/  LOP3.LUT R110, R19, UR17, R110, 0x96, !PT ;  /* 0x00000011136e7c12 */ /* 0x000fe2000f8e966e */
[----:B------:R-:W-:Y:S01]  /*eb80*/  FADD.FTZ R152, R152, R155 ;  /* 0x0000009b98987221 */ /* 0x000fe20000010000 */
[C---:B------:R-:W-:Y:S01]  /*eb90*/  LOP3.LUT R17, R18.reuse, 0xffff, RZ, 0xc0, !PT ;  /* 0x0000ffff12117812 */ /* 0x040fe200078ec0ff */
[----:B------:R-:W-:Y:S01]  /*eba0*/  FADD.FTZ R213, R159, R158 ;  /* 0x0000009e9fd57221 */ /* 0x000fe20000010000 */
[----:B------:R-:W-:Y:S01]  /*ebb0*/  HMMA.16816.F32.BF16 R120, R96, R118, R20 ;  /* 0x000000766078723c */ /* 0x000fe20000041814 */
[----:B------:R-:W-:Y:S01]  /*ebc0*/  SHF.R.U32.HI R19, RZ, 0x10, R18 ;  /* 0x00000010ff137819 */ /* 0x000fe20000011612 */
[----:B------:R-:W-:Y:S01]  /*ebd0*/  FADD.FTZ R211, R153, R152 ;  /* 0x0000009899d37221 */ /* 0x000fe20000010000 */
[----:B------:R-:W-:-:S02]  /*ebe0*/  LOP3.LUT R16, R18, 0xff, RZ, 0xc0, !PT ;  /* 0x000000ff12107812 */ /* 0x000fc400078ec0ff */
[----:B------:R-:W-:Y:S02]  /*ebf0*/  SHF.R.U32.HI R18, RZ, 0x18, R18 ;  /* 0x00000018ff127819 */ /* 0x000fe40000011612 */
[--C-:B------:R-:W-:Y:S01]  /*ec00*/  FFMA.FTZ R20, R132, c[0x0][0x23c], -R109.reuse ;  /* 0x00008f0084147a23 */ /* 0x100fe2000001086d */
[----:B------:R-:W-:Y:S01]  /*ec10*/  LOP3.LUT R23, R110, 0xffff, RZ, 0xc0, !PT ;  /* 0x0000ffff6e177812 */ /* 0x000fe200078ec0ff */
[--C-:B------:R-:W-:Y:S01]  /*ec20*/  FFMA.FTZ R21, R136, c[0x0][0x23c], -R109.reuse ;  /* 0x00008f0088157a23 */ /* 0x100fe2000001086d */
[----:B------:R-:W-:Y:S01]  /*ec30*/  HMMA.16816.F32.BF16 R72, R96, R112, R24 ;  /* 0x000000706048723c */ /* 0x000fe20000041818 */
[----:B------:R-:W-:Y:S01]  /*ec40*/  FFMA.FTZ R22, R145, c[0x0][0x23c], -R109 ;  /* 0x00008f0091167a23 */ /* 0x000fe2000001086d */
[----:B------:R-:W-:Y:S01]  /*ec50*/  LOP3.LUT R19, R19, 0xff, RZ, 0xc0, !PT ;  /* 0x000000ff13137812 */ /* 0x000fe200078ec0ff */
[----:B------:R-:W-:Y:S01]  /*ec60*/  MUFU.EX2 R20, R20 ;  /* 0x0000001400147308 */ /* 0x000fe20000000800 */
[----:B------:R-:W-:Y:S02]  /*ec70*/  IMAD.MOV.U32 R132, RZ, RZ, R140 ;  /* 0x000000ffff847224 */ /* 0x000fe400078e008c */
[----:B------:R-:W-:-:S02]  /*ec80*/  PRMT R19, R19, 0x5410, R18 ;  /* 0x0000541013137816 */ /* 0x000fc40000000012 */
[----:B------:R-:W-:Y:S01]  /*ec90*/  SHF.R.U32.HI R27, RZ, 0x8, R17 ;  /* 0x00000008ff1b7819 */ /* 0x000fe20000011611 */
[----:B------:R-:W-:Y:S01]  /*eca0*/  HMMA.16816.F32.BF16 R52, R84, R82, R52 ;  /* 0x000000525434723c */ /* 0x000fe20000041834 */
[----:B------:R-:W-:Y:S01]  /*ecb0*/  SHF.R.U32.HI R17, RZ, 0x8, R23 ;  /* 0x00000008ff117819 */ /* 0x000fe20000011617 */
[----:B------:R-:W4:Y:S01]  /*ecc0*/  MUFU.EX2 R21, R21 ;  /* 0x0000001500157308 */ /* 0x000f220000000800 */
[--C-:B------:R-:W-:Y:S01]  /*ecd0*/  SHF.R.U32.HI R25, RZ, 0x10, R110.reuse ;  /* 0x00000010ff197819 */ /* 0x100fe2000001166e */
[----:B------:R-:W-:Y:S01]  /*ece0*/  HSET2.LE.AND R19, R19, R148, PT ;  /* 0x0000009413137233 */ /* 0x000fe20003803000 */
[----:B------:R-:W-:Y:S02]  /*ecf0*/  LOP3.LUT R24, R110, 0xff, RZ, 0xc0, !PT ;  /* 0x000000ff6e187812 */ /* 0x000fe400078ec0ff */
[----:B------:R-:W-:Y:S01]  /*ed00*/  SHF.R.U32.HI R26, RZ, 0x18, R110 ;  /* 0x00000018ff1a7819 */ /* 0x000fe2000001166e */
[----:B------:R-:W-:Y:S01]  /*ed10*/  HMMA.16816.F32.BF16 R76, R96, R114, R28 ;  /* 0x00000072604c723c */ /* 0x000fe2000004181c */
[----:B------:R-:W-:Y:S01]  /*ed20*/  LOP3.LUT R25, R25, 0xff, RZ, 0xc0, !PT ;  /* 0x000000ff19197812 */ /* 0x000fe200078ec0ff */
[----:B------:R-:W-:Y:S01]  /*ed30*/  MUFU.EX2 R22, R22 ;  /* 0x0000001600167308 */ /* 0x000fe20000000800 */
[----:B------:R-:W-:-:S02]  /*ed40*/  PRMT R27, R16, 0x5410, R27 ;  /* 0x00005410101b7816 */ /* 0x000fc4000000001b */
[----:B------:R-:W-:Y:S02]  /*ed50*/  PRMT R17, R24, 0x5410, R17 ;  /* 0x0000541018117816 */ /* 0x000fe40000000011 */
[----:B------:R-:W-:Y:S01]  /*ed60*/  PRMT R25, R25, 0x5410, R26 ;  /* 0x0000541019197816 */ /* 0x000fe2000000001a */
[--C-:B------:R-:W-:Y:S01]  /*ed70*/  HSET2.LE.AND R18, R27, R148.reuse, PT ;  /* 0x000000941b127233 */ /* 0x100fe20003803000 */
[C---:B-1----:R-:W-:Y:S01]  /*ed80*/  HMMA.16816.F32.BF16 R84, R96.reuse, R88, R32 ;  /* 0x000000586054723c */ /* 0x042fe20000041820 */
[----:B------:R-:W1:Y:S01]  /*ed90*/  MUFU.EX2 R23, R146 ;  /* 0x0000009200177308 */ /* 0x000e620000000800 */
[--C-:B------:R-:W-:Y:S01]  /*eda0*/  HSET2.LE.AND R16, R17, R148.reuse, PT ;  /* 0x0000009411107233 */ /* 0x100fe20003803000 */
[----:B---3--:R-:W-:Y:S01]  /*edb0*/  F2FP.BF16.PACK_AB R17, R137, R138 ;  /* 0x0000008a8911723e */ /* 0x008fe200000010ff */
[----:B------:R-:W-:Y:S01]  /*edc0*/  HSET2.LE.AND R148, R25, R148, PT ;  /* 0x0000009419947233 */ /* 0x000fe20003803000 */
[----:B----4-:R-:W-:Y:S01]  /*edd0*/  F2FP.BF16.PACK_AB R27, R21, R20 ;  /* 0x00000014151b723e */ /* 0x010fe200000010ff */
        /* <DEDUP_REMOVED lines=8> */
[----:B------:R-:W-:Y:S01]  /*ee60*/  HMMA.16816.F32.BF16 R108, R96, R90, R36 ;  /* 0x0000005a606c723c */ /* 0x000fe20000041824 */
[----:B------:R-:W-:Y:S01]  /*ee70*/  FADD.FTZ R147, R147, R138 ;  /* 0x0000008a93937221 */ /* 0x000fe20000010000 */
[----:B-1----:R-:W-:Y:S01]  /*ee80*/  F2FP.BF16.PACK_AB R24, R23, R22 ;  /* 0x000000161718723e */ /* 0x002fe200000010ff */
[----:B------:R-:W-:-:S02]  /*ee90*/  FADD.FTZ R22, R22, R21 ;  /* 0x0000001516167221 */ /* 0x000fc40000010000 */
[----:B------:R-:W-:Y:S01]  /*eea0*/  FADD.FTZ R223, R154, R147 ;  /* 0x000000939adf7221 */ /* 0x000fe20000010000 */
[----:B------:R-:W-:Y:S02]  /*eeb0*/  LOP3.LUT R19, R19, R24, RZ, 0xc0, !PT ;  /* 0x0000001813137212 */ /* 0x000fe400078ec0ff */
[----:B--2---:R-:W-:Y:S01]  /*eec0*/  HMMA.16816.F32.BF16 R92, R96, R12, R40 ;  /* 0x0000000c605c723c */ /* 0x004fe20000041828 */
[----:B------:R-:W-:-:S07]  /*eed0*/  FADD.FTZ R222, R23, R22 ;  /* 0x0000001617de7221 */ /* 0x000fce0000010000 */
[C---:B------:R-:W-:Y:S08]  /*eee0*/  HMMA.16816.F32.BF16 R128, R16.reuse, R116, R48 ;  /* 0x000000741080723c */ /* 0x040ff00000041830 */
[C---:B------:R-:W-:Y:S08]  /*eef0*/  HMMA.16816.F32.BF16 R68, R16.reuse, R112, R56 ;  /* 0x000000701044723c */ /* 0x040ff00000041838 */
[----:B------:R-:W-:Y:S08]  /*ef00*/  HMMA.16816.F32.BF16 R80, R16, R88, R64 ;  /* 0x000000581050723c */ /* 0x000ff00000041840 */
[----:B------:R-:W-:Y:S08]  /*ef10*/  HMMA.16816.F32.BF16 R96, R96, R14, R44 ;  /* 0x0000000e6060723c */ /* 0x000ff0000004182c */
[C---:B------:R-:W-:Y:S08]  /*ef20*/  HMMA.16816.F32.BF16 R116, R16.reuse, R118, R52 ;  /* 0x000000761074723c */ /* 0x040ff00000041834 */
[C---:B------:R-:W-:Y:S08]  /*ef30*/  HMMA.16816.F32.BF16 R112, R16.reuse, R114, R60 ;  /* 0x000000721070723c */ /* 0x040ff0000004183c */
[C---:B------:R-:W-:Y:S08]  /*ef40*/  HMMA.16816.F32.BF16 R88, R16.reuse, R90, R8 ;  /* 0x0000005a1058723c */ /* 0x040ff00000041808 */
[C---:B------:R-:W-:Y:S08]  /*ef50*/  HMMA.16816.F32.BF16 R104, R16.reuse, R12, R104 ;  /* 0x0000000c1068723c */ /* 0x040ff00000041868 */
[----:B------:R-:W-:Y:S01]  /*ef60*/  HMMA.16816.F32.BF16 R100, R16, R14, R100 ;  /* 0x0000000e1064723c */ /* 0x000fe20000041864 */
[----:B------:R-:W-:Y:S05]  /*ef70*/  @!UPT UIADD3 URZ, URZ, URZ, URZ ;  /* 0x0000003f3f3ff290 */ /* 0x000fea000fffe03f */
[----:B------:R-:W-:Y:S11]  /*ef80*/  @P1 BRA `(.L_x_549) ;  /* 0x0000001000001947 */ /* 0x000ff60003800000 */
.L_x_542:
[----:B------:R-:W-:-:S07]  /*ef90*/  IADD3 R209, R132, -0x1, RZ ;  /* 0xffffffff84d17810 */ /* 0x000fce0007ffe0ff */
.L_x_549:
[----:B------:R-:W-:-:S13]  /*efa0*/  ISETP.GE.AND P0, PT, R209, RZ, PT ;  /* 0x000000ffd100720c */ /* 0x000fda0003f06270 */
[----:B------:R-:W-:Y:S05]  /*efb0*/  @!P0 BRA `(.L_x_550) ;  /* 0x00003c6000008947 */ /* 0x000fea0003800000 */
[----:B------:R-:W1:Y:S01]  /*efc0*/  LDC.U8 R207, c[0x0][0x2d8] ;  /* 0x0000b600ffcf7b82 */ /* 0x000e620000000000 */
[----:B------:R-:W-:Y:S01]  /*efd0*/  IMAD.WIDE.U32 R230, R230, -0x326172a9, RZ ;  /* 0xcd9e8d57e6e67825 */ /* 0x000fe200078e00ff */
[----:B------:R-:W-:Y:S01]  /*efe0*/  ULDC.64 UR4, c[0x0][0x1a0] ;  /* 0x0000680000047ab9 */ /* 0x000fe20000000a00 */
[----:B------:R-:W-:Y:S01]  /*eff0*/  MOV R3, R134 ;  /* 0x0000008600037202 */ /* 0x000fe20000000f00 */
[----:B------:R-:W-:Y:S01]  /*f000*/  USHF.L.U64.HI UR18, UR4, 0x5, UR5 ;  /* 0x0000000504127899 */ /* 0x000fe20008010205 */
[----:B------:R-:W-:Y:S01]  /*f010*/  IMAD.WIDE.U32 R226, R232, -0x326172a9, RZ ;  /* 0xcd9e8d57e8e27825 */ /* 0x000fe200078e00ff */
[----:B------:R-:W-:Y:S01]  /*f020*/  USHF.L.U32 UR19, UR4, 0x5, URZ ;  /* 0x0000000504137899 */ /* 0x000fe2000800063f */
[-C--:B------:R-:W-:Y:S01]  /*f030*/  LOP3.LUT R4, R231, R229.reuse, RZ, 0x3c, !PT ;  /* 0x000000e5e7047212 */ /* 0x080fe200078e3cff */
[----:B------:R-:W-:Y:S01]  /*f040*/  UIMAD.WIDE.U32 UR26, UR4, 0x30, URZ ;  /* 0x00000030041a78a5 */ /* 0x000fe2000f8e003f */
[----:B------:R-:W-:Y:S01]  /*f050*/  IMAD.WIDE.U32 R232, R228, -0x2daee0ad, RZ ;  /* 0xd2511f53e4e87825 */ /* 0x000fe200078e00ff */
[----:B------:R-:W-:Y:S01]  /*f060*/  UIMAD UR22, UR5, 0x30, URZ ;  /* 0x00000030051678a4 */ /* 0x000fe2000f8e023f */
[----:B------:R-:W-:-:S02]  /*f070*/  LOP3.LUT R224, R227, R229, RZ, 0x3c, !PT ;  /* 0x000000e5e3e07212 */ /* 0x000fc400078e3cff */
[----:B------:R-:W-:Y:S01]  /*f080*/  ULDC.64 UR4, c[0x0][0x198] ;  /* 0x0000660000047ab9 */ /* 0x000fe20000000a00 */
[----:B------:R-:W-:Y:S01]  /*f090*/  MOV R132, R135 ;  /* 0x0000008700847202 */ /* 0x000fe20000000f00 */
[----:B------:R-:W-:Y:S01]  /*f0a0*/  USHF.L.U64.HI UR23, UR4, 0x5, UR5 ;  /* 0x0000000504177899 */ /* 0x000fe20008010205 */
[----:B------:R-:W-:Y:S01]  /*f0b0*/  IMAD.MOV.U32 R0, RZ, RZ, R7 ;  /* 0x000000ffff007224 */ /* 0x000fe200078e0007 */
[----:B------:R-:W-:Y:S01]  /*f0c0*/  UIMAD.WIDE.U32 UR28, UR4, 0x30, URZ ;  /* 0x00000030041c78a5 */ /* 0x000fe2000f8e003f */
[----:B------:R-:W-:Y:S01]  /*f0d0*/  MOV R2, R133 ;  /* 0x0000008500027202 */ /* 0x000fe20000000f00 */
[----:B------:R-:W-:Y:S01]  /*f0e0*/  UIMAD UR5, UR5, 0x30, URZ ;  /* 0x00000030050578a4 */ /* 0x000fe2000f8e023f */
[----:B------:R-:W-:Y:S01]  /*f0f0*/  ISETP.GE.AND P0, PT, R218, c[0x0][0x220], PT ;  /* 0x00008800da007a0c */ /* 0x000fe20003f06270 */
[----:B------:R-:W-:Y:S01]  /*f100*/  IMAD.WIDE.U32 R228, R4, -0x2daee0ad, RZ ;  /* 0xd2511f5304e47825 */ /* 0x000fe200078e00ff */
[----:B------:R-:W-:Y:S01]  /*f110*/  USHF.L.U32 UR4, UR4, 0x5, URZ ;  /* 0x0000000504047899 */ /* 0x000fe2000800063f */
[----:B-1----:R-:W-:-:S02]  /*f120*/  PRMT R207, R207, 0x7054, R207 ;  /* 0x00007054cfcf7816 */ /* 0x002fc400000000cf */
[----:B------:R-:W-:Y:S01]  /*f130*/  IMAD.WIDE.U32 R224, R224, -0x2daee0ad, RZ ;  /* 0xd2511f53e0e07825 */ /* 0x000fe200078e00ff */
[----:B------:R-:W-:Y:S02]  /*f140*/  UIADD3 UR22, UR22, UR27, URZ ;  /* 0x0000001b16167290 */ /* 0x000fe4000fffe03f */
[----:B------:R-:W-:Y:S01]  /*f150*/  UIADD3 UR5, UR5, UR29, URZ ;  /* 0x0000001d05057290 */ /* 0x000fe2000fffe03f */
[----:B------:R-:W-:Y:S01]  /*f160*/  IMAD.MOV.U32 R235, RZ, RZ, R237 ;  /* 0x000000ffffeb7224 */ /* 0x000fe200078e00ed */
[----:B------:R-:W-:Y:S05]  /*f170*/  BRA `(.L_x_551) ;  /* 0x000002c000007947 */ /* 0x000fea0003800000 */
.L_x_553:
[----:B------:R1:W-:Y:S01]  /*f180*/  @P0 STS.128 [R205+0x4000], RZ ;  /* 0x004000ffcd000388 */ /* 0x0003e20000000c00 */
[----:B------:R-:W-:Y:S04]  /*f190*/  IADD3 R134, R209, -0x1, RZ ;  /* 0xffffffffd1867810 */ /* 0x000fe80007ffe0ff */
[----:B------:R-:W-:Y:S01]  /*f1a0*/  SHF.R.S32.HI R133, RZ, 0x1f, R134 ;  /* 0x0000001fff857819 */ /* 0x000fe20000011486 */
[C---:B------:R-:W-:Y:S04]  /*f1b0*/  IMAD.WIDE.U32 R140, R134.reuse, c[0x0][0x198], RZ ;  /* 0x00006600868c7a25 */ /* 0x040fe800078e00ff */
[----:B------:R-:W-:Y:S04]  /*f1c0*/  IMAD R133, R133, c[0x0][0x198], RZ ;  /* 0x0000660085857a24 */ /* 0x000fe800078e02ff */
[----:B------:R-:W-:Y:S01]  /*f1d0*/  IMAD R133, R134, c[0x0][0x19c], R133 ;  /* 0x0000670086857a24 */ /* 0x000fe200078e0285 */
[----:B------:R-:W-:Y:S03]  /*f1e0*/  LEA R134, P3, R140, R214, 0x6 ;  /* 0x000000d68c867211 */ /* 0x000fe600078630ff */
[----:B------:R-:W-:Y:S01]  /*f1f0*/  IMAD.IADD R133, R141, 0x1, R133 ;  /* 0x000000018d857824 */ /* 0x000fe200078e0285 */
[----:B------:R-:W-:Y:S02]  /*f200*/  @!P0 LEA R148, P6, R134, c[0x0][0x168], 0x1 ;  /* 0x00005a0086948a11 */ /* 0x000fe400078c08ff */
[----:B------:R-:W-:Y:S02]  /*f210*/  @!P0 IADD3 R136, P4, R197, R134, RZ ;  /* 0x00000086c5888210 */ /* 0x000fe40007f9e0ff */
[----:B------:R-:W-:Y:S02]  /*f220*/  LEA.HI.X R133, R140, R217, R133, 0x6, P3 ;  /* 0x000000d98c857211 */ /* 0x000fe400018f3485 */
[----:B------:R-:W-:Y:S02]  /*f230*/  @!P0 LEA R146, P5, R136, c[0x0][0x168], 0x1 ;  /* 0x00005a0088928a11 */ /* 0x000fe400078a08ff */
[--C-:B------:R-:W-:Y:S01]  /*f240*/  @!P0 LEA.HI.X R149, R134, c[0x0][0x16c], R133.reuse, 0x1, P6 ;  /* 0x00005b0086958a11 */ /* 0x100fe200030f0c85 */
[----:B------:R-:W-:Y:S01]  /*f250*/  @!P0 IMAD.X R135, R196, 0x1, R133, P4 ;  /* 0x00000001c4878824 */ /* 0x000fe200020e0685 */
[C---:B------:R-:W-:Y:S02]  /*f260*/  @!P0 IADD3 R138, P2, R134.reuse, UR4, RZ ;  /* 0x00000004868a8c10 */ /* 0x040fe4000ff5e0ff */
        /* <DEDUP_REMOVED lines=8> */
[C---:B------:R-:W-:Y:S02]  /*f2f0*/  @!P0 IADD3.X R137, R133.reuse, UR23, RZ, P2, !PT ;  /* 0x0000001785898c10 */ /* 0x040fe400097fe4ff */
[----:B------:R-:W-:Y:S01]  /*f300*/  @!P0 LEA R142, P2, R140, c[0x0][0x168], 0x1 ;  /* 0x00005a008c8e8a11 */ /* 0x000fe200078408ff */
[----:B------:R-:W-:Y:S01]  /*f310*/  @!PT LDS RZ, [RZ] ;  /* 0x00000000fffff984 */ /* 0x000fe20000000800 */
[----:B------:R-:W-:Y:S01]  /*f320*/  @!PT LDS RZ, [RZ] ;  /* 0x00000000fffff984 */ /* 0x000fe20000000800 */
[----:B------:R-:W-:Y:S01]  /*f330*/  @!PT LDS RZ, [RZ] ;  /* 0x00000000fffff984 */ /* 0x000fe20000000800 */
[----:B------:R1:W-:Y:S01]  /*f340*/  @!P0 LDGSTS.E.BYPASS.LTC128B.128 [R205+0x4800], [R146.64] ;  /* 0x0480000092cd8fae */ /* 0x0003e2000b901d54 */
[----:B------:R-:W-:Y:S02]  /*f350*/  @!P0 LEA.HI.X R145, R138, c[0x0][0x16c], R137, 0x1, P4 ;  /* 0x00005b008a918a11 */ /* 0x000fe400020f0c89 */
[----:B------:R-:W-:Y:S01]  /*f360*/  @!P0 IADD3.X R139, R133, UR5, RZ, P3, !PT ;  /* 0x00000005858b8c10 */ /* 0x000fe20009ffe4ff */
[----:B------:R1:W-:Y:S03]  /*f370*/  @P0 STS.128 [R205+0x5000], RZ ;  /* 0x005000ffcd000388 */ /* 0x0003e60000000c00 */
        /* <DEDUP_REMOVED lines=12> */
.L_x_551:
[----:B------:R-:W-:Y:S04]  /*f440*/  DEPBAR.LE SB0, 0x0 ;  /* 0x000080000000791a */ /* 0x000fe80000000000 */
[----:B------:R-:W-:Y:S01]  /*f450*/  BAR.SYNC.DEFER_BLOCKING 0x0 ;  /* 0x0000000000007b1d */ /* 0x000fe20000010000 */
[----:B------:R-:W-:Y:S01]  /*f460*/  SHF.R.S32.HI R134, RZ, 0x1f, R209 ;  /* 0x0000001fff867819 */ /* 0x000fe200000114d1 */
[----:B------:R-:W-:Y:S02]  /*f470*/  IMAD R133, R198, R209, RZ ;  /* 0x000000d1c6857224 */ /* 0x000fe400078e02ff */
[-C--:B------:R-:W-:Y:S04]  /*f480*/  IMAD.WIDE.U32 R240, R209, R199.reuse, R234 ;  /* 0x000000c7d1f07225 */ /* 0x080fe800078e00ea */
[----:B------:R-:W-:Y:S01]  /*f490*/  IMAD R133, R134, R199, R133 ;  /* 0x000000c786857224 */ /* 0x000fe200078e0285 */
[C---:B------:R-:W-:Y:S02]  /*f4a0*/  @!P0 LEA R248, P6, R240.reuse, c[0x0][0x170], 0x1 ;  /* 0x00005c00f0f88a11 */ /* 0x040fe400078c08ff */
[----:B------:R-:W-:Y:S01]  /*f4b0*/  @!P0 IADD3 R135, P1, R201, R240, RZ ;  /* 0x000000f0c9878210 */ /* 0x000fe20007f3e0ff */
[----:B------:R-:W-:Y:S01]  /*f4c0*/  IMAD.IADD R133, R241, 0x1, R133 ;  /* 0x00000001f1857824 */ /* 0x000fe200078e0285 */
[----:B------:R-:W-:Y:S02]  /*f4d0*/  @!P0 IADD3 R237, P4, R240, UR19, RZ ;  /* 0x00000013f0ed8c10 */ /* 0x000fe4000ff9e0ff */
[----:B------:R-:W-:Y:S01]  /*f4e0*/  @!P0 LEA R246, P5, R135, c[0x0][0x170], 0x1 ;  /* 0x00005c0087f68a11 */ /* 0x000fe200078a08ff */
[--C-:B------:R-:W-:Y:S01]  /*f4f0*/  @!P0 IMAD.X R134, R200, 0x1, R133.reuse, P1 ;  /* 0x00000001c8868824 */ /* 0x100fe200008e0685 */
[C---:B------:R-:W-:Y:S02]  /*f500*/  @!P0 LEA.HI.X R249, R240.reuse, c[0x0][0x174], R133, 0x1, P6 ;  /* 0x00005d00f0f98a11 */ /* 0x040fe400030f0c85 */
[----:B------:R-:W-:Y:S02]  /*f510*/  @!P0 LEA R244, P3, R237, c[0x0][0x170], 0x1 ;  /* 0x00005c00edf48a11 */ /* 0x000fe400078608ff */
[----:B------:R-:W-:Y:S02]  /*f520*/  @!P0 LEA.HI.X R247, R135, c[0x0][0x174], R134, 0x1, P5 ;  /* 0x00005d0087f78a11 */ /* 0x000fe400028f0c86 */
[----:B------:R-:W-:Y:S01]  /*f530*/  @!P0 IADD3.X R236, R133, UR18, RZ, P4, !PT ;  /* 0x0000001285ec8c10 */ /* 0x000fe2000a7fe4ff */
[----:B------:R-:W-:Y:S01]  /*f540*/  @P0 STS.128 [R205+0x6000], RZ ;  /* 0x006000ffcd000388 */ /* 0x000fe20000000c00 */
[----:B------:R-:W-:Y:S02]  /*f550*/  @!P0 IADD3 R239, P2, R240, UR26, RZ ;  /* 0x0000001af0ef8c10 */ /* 0x000fe4000ff5e0ff */
[----:B------:R-:W-:Y:S02]  /*f560*/  @!P0 LEA.HI.X R245, R237, c[0x0][0x174], R236, 0x1, P3 ;  /* 0x00005d00edf58a11 */ /* 0x000fe400018f0cec */
[----:B------:R-:W-:Y:S01]  /*f570*/  @!P0 LEA R242, P1, R239, c[0x0][0x170], 0x1 ;  /* 0x00005c00eff28a11 */ /* 0x000fe200078208ff */
[----:B------:R-:W-:Y:S01]  /*f580*/  @!PT LDS RZ, [RZ] ;  /* 0x00000000fffff984 */ /* 0x000fe20000000800 */
[----:B------:R-:W-:Y:S01]  /*f590*/  @!PT LDS RZ, [RZ] ;  /* 0x00000000fffff984 */ /* 0x000fe20000000800 */
[----:B------:R-:W-:Y:S01]  /*f5a0*/  @!PT LDS RZ, [RZ] ;  /* 0x00000000fffff984 */ /* 0x000fe20000000800 */
[----:B------:R1:W-:Y:S01]  /*f5b0*/  @!P0 LDGSTS.E.BYPASS.LTC128B.128 [R205+0x6000], [R248.64] ;  /* 0x06000000f8cd8fae */ /* 0x0003e2000b901d54 */
[----:B------:R-:W-:Y:S04]  /*f5c0*/  @!P0 IADD3.X R238, R133, UR22, RZ, P2, !PT ;  /* 0x0000001685ee8c10 */ /* 0x000fe800097fe4ff */
[----:B------:R-:W-:Y:S01]  /*f5d0*/  @!P0 LEA.HI.X R243, R239, c[0x0][0x174], R238, 0x1, P1 ;  /* 0x00005d00eff38a11 */ /* 0x000fe200008f0cee */
[----:B------:R-:W-:Y:S01]  /*f5e0*/  @P0 STS.128 [R205+0x6800], RZ ;  /* 0x006800ffcd000388 */ /* 0x000fe20000000c00 */
[----:B------:R-:W-:Y:S05]  /*f5f0*/  ISETP.GT.AND P1, PT, R209, RZ, PT ;  /* 0x000000ffd100720c */ /* 0x000fea0003f24270 */
        /* <DEDUP_REMOVED lines=15> */
[----:B-----5:R-:W2:Y:S06]  /*f6f0*/  LDSM.16.M88.4 R140, [R193+0x4000] ;  /* 0x00400000c18c783b */ /* 0x020eac0000000200 */
[----:B------:R-:W3:Y:S06]  /*f700*/  LDSM.16.M88.4 R144, [R194+0x2000] ;  /* 0x00200000c290783b */ /* 0x000eec0000000200 */
[----:B------:R-:W4:Y:S06]  /*f710*/  LDSM.16.M88.4 R148, [R193+0x4800] ;  /* 0x00480000c194783b */ /* 0x000f2c0000000200 */
[----:B------:R-:W0:Y:S06]  /*f720*/  LDGDEPBAR ;  /* 0x00000000000079af */ /* 0x000e2c0000000000 */
[----:B------:R-:W1:Y:S06]  /*f730*/  LDSM.16.M88.4 R152, [R193+0x5000] ;  /* 0x00500000c198783b */ /* 0x000e6c0000000200 */
[----:B------:R-:W1:Y:S06]  /*f740*/  LDSM.16.M88.4 R156, [R193+0x5800] ;  /* 0x00580000c19c783b */ /* 0x000e6c0000000200 */
[----:B------:R-:W-:Y:S01]  /*f750*/  LDSM.16.M88.4 R160, [R192] ;  /* 0x00000000c0a0783b */ /* 0x000fe20000000200 */
[-C--:B--2---:R-:W-:Y:S05]  /*f760*/  HMMA.16816.F32.BF16 R4, R136, R140.reuse, RZ ;  /* 0x0000008c8804723c */ /* 0x084fea00000418ff */
[----:B------:R-:W2:Y:S03]  /*f770*/  LDSM.16.M88.4 R164, [R187+0x4000] ;  /* 0x00400000bba4783b */ /* 0x000ea60000000200 */
[C---:B---3--:R-:W-:Y:S03]  /*f780*/  HMMA.16816.F32.BF16 R8, R144.reuse, R140, RZ ;  /* 0x0000008c9008723c */ /* 0x048fe600000418ff */
[----:B------:R-:W3:Y:S06]  /*f790*/  LDSM.16.M88.4 R168, [R192+0x2000] ;  /* 0x00200000c0a8783b */ /* 0x000eec0000000200 */
[----:B------:R-:W-:Y:S01]  /*f7a0*/  LDSM.16.M88.4 R172, [R187+0x5000] ;  /* 0x00500000bbac783b */ /* 0x000fe20000000200 */
[-C--:B------:R-:W-:Y:S05]  /*f7b0*/  HMMA.16816.F32.BF16 R12, R144, R142.reuse, RZ ;  /* 0x0000008e900c723c */ /* 0x080fea00000418ff */
[----:B------:R-:W-:Y:S03]  /*f7c0*/  LDSM.16.M88.4 R176, [R187+0x5800] ;  /* 0x00580000bbb0783b */ /* 0x000fe60000000200 */
[C---:B------:R-:W-:Y:S03]  /*f7d0*/  HMMA.16816.F32.BF16 R16, R136.reuse, R142, RZ ;  /* 0x0000008e8810723c */ /* 0x040fe600000418ff */
[----:B------:R-:W2:Y:S05]  /*f7e0*/  LDSM.16.M88.4 R140, [R187+0x4800] ;  /* 0x00480000bb8c783b */ /* 0x000eaa0000000200 */
[-C--:B----4-:R-:W-:Y:S08]  /*f7f0*/  HMMA.16816.F32.BF16 R20, R136, R148.reuse, RZ ;  /* 0x000000948814723c */ /* 0x090ff000000418ff */
[C---:B------:R-:W-:Y:S08]  /*f800*/  HMMA.16816.F32.BF16 R24, R144.reuse, R148, RZ ;  /* 0x000000949018723c */ /* 0x040ff000000418ff */
[-C--:B------:R-:W-:Y:S08]  /*f810*/  HMMA.16816.F32.BF16 R28, R144, R150.reuse, RZ ;  /* 0x00000096901c723c */ /* 0x080ff000000418ff */
[C---:B------:R-:W-:Y:S01]  /*f820*/  HMMA.16816.F32.BF16 R32, R136.reuse, R150, RZ ;  /* 0x000000968820723c */ /* 0x040fe200000418ff */
[----:B------:R-:W-:Y:S07]  /*f830*/  LDSM.16.M88.4 R148, [R191+0x2000] ;  /* 0x00200000bf94783b */ /* 0x000fee0000000200 */
[-C--:B-1----:R-:W-:Y:S08]  /*f840*/  HMMA.16816.F32.BF16 R36, R136, R152.reuse, RZ ;  /* 0x000000988824723c */ /* 0x082ff000000418ff */
[C---:B------:R-:W-:Y:S08]  /*f850*/  HMMA.16816.F32.BF16 R40, R144.reuse, R152, RZ ;  /* 0x000000989028723c */ /* 0x040ff000000418ff */
[-C--:B------:R-:W-:Y:S08]  /*f860*/  HMMA.16816.F32.BF16 R44, R144, R154.reuse, RZ ;  /* 0x0000009a902c723c */ /* 0x080ff000000418ff */
[C---:B------:R-:W-:Y:S01]  /*f870*/  HMMA.16816.F32.BF16 R48, R136.reuse, R154, RZ ;  /* 0x0000009a8830723c */ /* 0x040fe200000418ff */
[----:B------:R-:W-:Y:S07]  /*f880*/  LDSM.16.M88.4 R152, [R182] ;  /* 0x00000000b698783b */ /* 0x000fee0000000200 */
[-C--:B------:R-:W-:Y:S08]  /*f890*/  HMMA.16816.F32.BF16 R52, R136, R156.reuse, RZ ;  /* 0x0000009c8834723c */ /* 0x080ff000000418ff */
[C---:B------:R-:W-:Y:S08]  /*f8a0*/  HMMA.16816.F32.BF16 R56, R144.reuse, R156, RZ ;  /* 0x0000009c9038723c */ /* 0x040ff000000418ff */
[-C--:B------:R-:W-:Y:S01]  /*f8b0*/  HMMA.16816.F32.BF16 R60, R144, R158.reuse, RZ ;  /* 0x0000009e903c723c */ /* 0x080fe200000418ff */
[----:B------:R-:W-:Y:S07]  /*f8c0*/  LDSM.16.M88.4 R144, [R190] ;  /* 0x00000000be90783b */ /* 0x000fee0000000200 */
[----:B------:R-:W-:Y:S01]  /*f8d0*/  HMMA.16816.F32.BF16 R64, R136, R158, RZ ;  /* 0x0000009e8840723c */ /* 0x000fe200000418ff */
[----:B------:R-:W1:Y:S06]  /*f8e0*/  LDSM.16.M88.4 R136, [R191] ;  /* 0x00000000bf88783b */ /* 0x000e6c0000000200 */
[----:B------:R-:W-:Y:S01]  /*f8f0*/  LDSM.16.M88.4 R156, [R181] ;  /* 0x00000000b59c783b */ /* 0x000fe20000000200 */
[-C--:B--2---:R-:W-:Y:S08]  /*f900*/  HMMA.16816.F32.BF16 R4, R160, R164.reuse, R4 ;  /* 0x000000a4a004723c */ /* 0x084ff00000041804 */
[C---:B---3--:R-:W-:Y:S08]  /*f910*/  HMMA.16816.F32.BF16 R8, R168.reuse, R164, R8 ;  /* 0x000000a4a808723c */ /* 0x048ff00000041808 */
[-C--:B------:R-:W-:Y:S08]  /*f920*/  HMMA.16816.F32.BF16 R12, R168, R166.reuse, R12 ;  /* 0x000000a6a80c723c */ /* 0x080ff0000004180c */
[C---:B------:R-:W-:Y:S01]  /*f930*/  HMMA.16816.F32.BF16 R16, R160.reuse, R166, R16 ;  /* 0x000000a6a010723c */ /* 0x040fe20000041810 */
[----:B------:R-:W-:Y:S07]  /*f940*/  LDSM.16.M88.4 R164, [R180] ;  /* 0x00000000b4a4783b */ /* 0x000fee0000000200 */
[-C--:B------:R-:W-:Y:S08]  /*f950*/  HMMA.16816.F32.BF16 R20, R160, R140.reuse, R20 ;  /* 0x0000008ca014723c */ /* 0x080ff00000041814 */
[C---:B------:R-:W-:Y:S08]  /*f960*/  HMMA.16816.F32.BF16 R24, R168.reuse, R140, R24 ;  /* 0x0000008ca818723c */ /* 0x040ff00000041818 */
[-C--:B------:R-:W-:Y:S08]  /*f970*/  HMMA.16816.F32.BF16 R28, R168, R142.reuse, R28 ;  /* 0x0000008ea81c723c */ /* 0x080ff0000004181c */
[C---:B------:R-:W-:Y:S01]  /*f980*/  HMMA.16816.F32.BF16 R32, R160.reuse, R142, R32 ;  /* 0x0000008ea020723c */ /* 0x040fe20000041820 */
[----:B------:R-:W2:Y:S07]  /*f990*/  LDSM.16.M88.4 R140, [R183] ;  /* 0x00000000b78c783b */ /* 0x000eae0000000200 */
[-C--:B------:R-:W-:Y:S08]  /*f9a0*/  HMMA.16816.F32.BF16 R36, R160, R172.reuse, R36 ;  /* 0x000000aca024723c */ /* 0x080ff00000041824 */
[C---:B------:R-:W-:Y:S08]  /*f9b0*/  HMMA.16816.F32.BF16 R40, R168.reuse, R172, R40 ;  /* 0x000000aca828723c */ /* 0x040ff00000041828 */
[-C--:B------:R-:W-:Y:S08]  /*f9c0*/  HMMA.16816.F32.BF16 R44, R168, R174.reuse, R44 ;  /* 0x000000aea82c723c */ /* 0x080ff0000004182c */
[C---:B------:R-:W-:Y:S01]  /*f9d0*/  HMMA.16816.F32.BF16 R48, R160.reuse, R174, R48 ;  /* 0x000000aea030723c */ /* 0x040fe20000041830 */
[----:B------:R-:W-:Y:S07]  /*f9e0*/  LDSM.16.M88.4 R172, [R180+0x800] ;  /* 0x00080000b4ac783b */ /* 0x000fee0000000200 */
[-C--:B------:R-:W-:Y:S08]  /*f9f0*/  HMMA.16816.F32.BF16 R52, R160, R176.reuse, R52 ;  /* 0x000000b0a034723c */ /* 0x080ff00000041834 */
[C---:B------:R-:W-:Y:S08]  /*fa00*/  HMMA.16816.F32.BF16 R56, R168.reuse, R176, R56 ;  /* 0x000000b0a838723c */ /* 0x040ff00000041838 */
[-C--:B------:R-:W-:Y:S01]  /*fa10*/  HMMA.16816.F32.BF16 R60, R168, R178.reuse, R60 ;  /* 0x000000b2a83c723c */ /* 0x080fe2000004183c */
[----:B------:R-:W-:Y:S07]  /*fa20*/  LDSM.16.M88.4 R168, [R189+0x2000] ;  /* 0x00200000bda8783b */ /* 0x000fee0000000200 */
[----:B------:R-:W-:Y:S01]  /*fa30*/  HMMA.16816.F32.BF16 R64, R160, R178, R64 ;  /* 0x000000b2a040723c */ /* 0x000fe20000041840 */
[----:B------:R-:W3:Y:S06]  /*fa40*/  LDSM.16.M88.4 R160, [R189] ;  /* 0x00000000bda0783b */ /* 0x000eec0000000200 */
[----:B------:R-:W4:Y:S01]  /*fa50*/  LDSM.16.M88.4 R176, [R180+0x1000] ;  /* 0x00100000b4b0783b */ /* 0x000f220000000200 */
[-C--:B-1----:R-:W-:Y:S08]  /*fa60*/  HMMA.16816.F32.BF16 R4, R136, R144.reuse, R4 ;  /* 0x000000908804723c */ /* 0x082ff00000041804 */
[C---:B------:R-:W-:Y:S08]  /*fa70*/  HMMA.16816.F32.BF16 R8, R148.reuse, R144, R8 ;  /* 0x000000909408723c */ /* 0x040ff00000041808 */
[-C--:B------:R-:W-:Y:S08]  /*fa80*/  HMMA.16816.F32.BF16 R12, R148, R146.reuse, R12 ;  /* 0x00000092940c723c */ /* 0x080ff0000004180c */
[C---:B------:R-:W-:Y:S01]  /*fa90*/  HMMA.16816.F32.BF16 R16, R136.reuse, R146, R16 ;  /* 0x000000928810723c */ /* 0x040fe20000041810 */
[----:B------:R-:W1:Y:S01]  /*faa0*/  LDSM.16.M88.4 R144, [R180+0x1800] ;  /* 0x00180000b490783b */ /* 0x000e620000000200 */
[----:B------:R-:W-:Y:S05]  /*fab0*/  DEPBAR.LE SB0, 0x0 ;  /* 0x000080000000791a */ /* 0x000fea0000000000 */
[----:B------:R-:W-:Y:S01]  /*fac0*/  BAR.SYNC.DEFER_BLOCKING 0x0 ;  /* 0x0000000000007b1d */ /* 0x000fe20000010000 */
[-C--:B--2---:R-:W-:Y:S08]  /*fad0*/  HMMA.16816.F32.BF16 R20, R136, R140.reuse, R20 ;  /* 0x0000008c8814723c */ /* 0x084ff00000041814 */
[C---:B------:R-:W-:Y:S08]  /*fae0*/  HMMA.16816.F32.BF16 R24, R148.reuse, R140, R24 ;  /* 0x0000008c9418723c */ /* 0x040ff00000041818 */
[-C--:B------:R-:W-:Y:S08]  /*faf0*/  HMMA.16816.F32.BF16 R28, R148, R142.reuse, R28 ;  /* 0x0000008e941c723c */ /* 0x080ff0000004181c */
        /* <DEDUP_REMOVED lines=8> */
[----:B------:R-:W-:Y:S08]  /*fb80*/  HMMA.16816.F32.BF16 R64, R136, R158, R64 ;  /* 0x0000009e8840723c */ /* 0x000ff00000041840 */
[-C--:B---3--:R-:W-:Y:S08]  /*fb90*/  HMMA.16816.F32.BF16 R4, R160, R164.reuse, R4 ;  /* 0x000000a4a004723c */ /* 0x088ff00000041804 */
[C---:B------:R-:W-:Y:S08]  /*fba0*/  HMMA.16816.F32.BF16 R8, R168.reuse, R164, R8 ;  /* 0x000000a4a808723c */ /* 0x040ff00000041808 */
[-C--:B------:R-:W-:Y:S08]  /*fbb0*/  HMMA.16816.F32.BF16 R12, R168, R166.reuse, R12 ;  /* 0x000000a6a80c723c */ /* 0x080ff0000004180c */
[C---:B------:R-:W-:Y:S08]  /*fbc0*/  HMMA.16816.F32.BF16 R16, R160.reuse, R166, R16 ;  /* 0x000000a6a010723c */ /* 0x040ff00000041810 */
[-C--:B------:R-:W-:Y:S08]  /*fbd0*/  HMMA.16816.F32.BF16 R20, R160, R172.reuse, R20 ;  /* 0x000000aca014723c */ /* 0x080ff00000041814 */
[C---:B------:R-:W-:Y:S08]  /*fbe0*/  HMMA.16816.F32.BF16 R24, R168.reuse, R172, R24 ;  /* 0x000000aca818723c */ /* 0x040ff00000041818 */
[-C--:B------:R-:W-:Y:S08]  /*fbf0*/  HMMA.16816.F32.BF16 R28, R168, R174.reuse, R28 ;  /* 0x000000aea81c723c */ /* 0x080ff0000004181c */
[C---:B------:R-:W-:Y:S08]  /*fc00*/  HMMA.16816.F32.BF16 R32, R160.reuse, R174, R32 ;  /* 0x000000aea020723c */ /* 0x040ff00000041820 */
[-C--:B----4-:R-:W-:Y:S08]  /*fc10*/  HMMA.16816.F32.BF16 R36, R160, R176.reuse, R36 ;  /* 0x000000b0a024723c */ /* 0x090ff00000041824 */
[C---:B------:R-:W-:Y:S08]  /*fc20*/  HMMA.16816.F32.BF16 R40, R168.reuse, R176, R40 ;  /* 0x000000b0a828723c */ /* 0x040ff00000041828 */
[-C--:B------:R-:W-:Y:S08]  /*fc30*/  HMMA.16816.F32.BF16 R44, R168, R178.reuse, R44 ;  /* 0x000000b2a82c723c */ /* 0x080ff0000004182c */
[C---:B------:R-:W-:Y:S08]  /*fc40*/  HMMA.16816.F32.BF16 R48, R160.reuse, R178, R48 ;  /* 0x000000b2a030723c */ /* 0x040ff00000041830 */
[-C--:B-1----:R-:W-:Y:S08]  /*fc50*/  HMMA.16816.F32.BF16 R52, R160, R144.reuse, R52 ;  /* 0x00000090a034723c */ /* 0x082ff00000041834 */
[C---:B------:R-:W-:Y:S08]  /*fc60*/  HMMA.16816.F32.BF16 R56, R168.reuse, R144, R56 ;  /* 0x00000090a838723c */ /* 0x040ff00000041838 */
[-C--:B------:R-:W-:Y:S08]  /*fc70*/  HMMA.16816.F32.BF16 R60, R168, R146.reuse, R60 ;  /* 0x00000092a83c723c */ /* 0x080ff0000004183c */
[----:B------:R-:W-:Y:S01]  /*fc80*/  HMMA.16816.F32.BF16 R64, R160, R146, R64 ;  /* 0x00000092a040723c */ /* 0x000fe20000041840 */
[----:B------:R-:W-:-:S07]  /*fc90*/  @P1 BRA `(.L_x_553) ;  /* 0xfffff4e000001947 */ /* 0x000fce000383ffff */
.L_x_552:
[----:B------:R-:W-:Y:S01]  /*fca0*/  FMNMX.FTZ R134, R4, R132, !PT ;  /* 0x0000008404867209 */ /* 0x000fe20007810000 */
[----:B------:R-:W-:Y:S01]  /*fcb0*/  IMAD.SHL.U32 R237, R209, 0x2, RZ ;  /* 0x00000002d1ed7824 */ /* 0x000fe200078e00ff */
        /* <DEDUP_REMOVED lines=47> */
[--C-:B------:R-:W-:Y:S02]  /*ffb0*/  LOP3.LUT R242, R229, UR14, R232.reuse, 0x96, !PT ;  /* 0x0000000ee5f27c12 */ /* 0x100fe4000f8e96e8 */
[----:B-1----:R-:W-:Y:S01]  /*ffc0*/  FMNMX.FTZ R142, R61, R140, !PT ;  /* 0x0000008c3d8e7209 */ /* 0x002fe20007810000 */
[----:B------:R-:W1:Y:S01]  /*ffd0*/  SHFL.BFLY PT, R134, R139, 0x2, 0x1f ;  /* 0x0c401f008b867f89 */ /* 0x000e6200000e0000 */
[----:B------:R-:W-:Y:S01]  /*ffe0*/  FMNMX.FTZ R140, R10, R0, !PT ;  /* 0x000000000a8c7209 */ /* 0x000fe20007810000 */
[----:B------:R-:W-:Y:S01]  /*fff0*/  IMAD.WIDE.U32 R242, R242, -0x326172a9, RZ ;  /* 0xcd9e8d57f2f27825 */ /* 0x000fe200078e00ff */
[----:B------:R-:W-:Y:S02]  /*10000*/  LOP3.LUT R240, R225, UR14, R232, 0x96, !PT ;  /* 0x0000000ee1f07c12 */ /* 0x000fe4000f8e96e8 */
[----:B------:R-:W-:Y:S03]  /*10010*/  IADD3 R209, R209, -0x1, RZ ;  /* 0xffffffffd1d17810 */ /* 0x000fe60007ffe0ff */
[----:B------:R-:W3:Y:S01]  /*10020*/  SHFL.BFLY PT, R133, R142, 0x2, 0x1f ;  /* 0x0c401f008e857f89 */ /* 0x000ee200000e0000 */
[----:B------:R-:W-:Y:S01]  /*10030*/  IMAD.WIDE.U32 R240, R240, -0x326172a9, RZ ;  /* 0xcd9e8d57f0f07825 */ /* 0x000fe200078e00ff */
[----:B--2---:R-:W-:Y:S06]  /*10040*/  FMNMX.FTZ R136, R138, R135, !PT ;  /* 0x000000878a887209 */ /* 0x004fec0007810000 */
[----:B------:R-:W2:Y:S01]  /*10050*/  SHFL.BFLY PT, R135, R136, 0x1, 0x1f ;  /* 0x0c201f0088877f89 */ /* 0x000ea200000e0000 */
[----:B-1----:R-:W-:Y:S07]  /*10060*/  FMNMX.FTZ R141, R139, R134, !PT ;  /* 0x000000868b8d7209 */ /* 0x002fee0007810000 */
[----:B------:R-:W1:Y:S01]  /*10070*/  SHFL.BFLY PT, R134, R141, 0x1, 0x1f ;  /* 0x0c201f008d867f89 */ /* 0x000e6200000e0000 */
[----:B---3--:R-:W-:Y:S02]  /*10080*/  FMNMX.FTZ R138, R142, R133, !PT ;  /* 0x000000858e8a7209 */ /* 0x008fe40007810000 */
[----:B------:R-:W-:Y:S05]  /*10090*/  FMNMX.FTZ R133, R11, R140, !PT ;  /* 0x0000008c0b857209 */ /* 0x000fea0007810000 */
[----:B------:R-:W3:Y:S01]  /*100a0*/  SHFL.BFLY PT, R137, R138, 0x1, 0x1f ;  /* 0x0c201f008a897f89 */ /* 0x000ee200000e0000 */
[----:B------:R-:W-:Y:S04]  /*100b0*/  FMNMX.FTZ R140, R14, R133, !PT ;  /* 0x000000850e8c7209 */ /* 0x000fe80007810000 */
[----:B------:R-:W-:Y:S02]  /*100c0*/  FMNMX.FTZ R133, R15, R140, !PT ;  /* 0x0000008c0f857209 */ /* 0x000fe40007810000 */
[----:B--2---:R-:W-:Y:S02]  /*100d0*/  FMNMX.FTZ R135, R136, R135, !PT ;  /* 0x0000008788877209 */ /* 0x004fe40007810000 */
[----:B------:R-:W-:Y:S02]  /*100e0*/  FMNMX.FTZ R140, R26, R133, !PT ;  /* 0x000000851a8c7209 */ /* 0x000fe40007810000 */
[C---:B------:R-:W-:Y:S01]  /*100f0*/  FSETP.NEU.FTZ.AND P2, PT, R135.reuse, -INF , PT ;  /* 0xff8000008700780b */ /* 0x040fe20003f5d000 */
[----:B------:R-:W-:Y:S01]  /*10100*/  FADD.FTZ R133, -R135, R132 ;  /* 0x0000008487857221 */ /* 0x000fe20000010100 */
[----:B------:R-:W-:Y:S01]  /*10110*/  FMNMX.FTZ R139, R27, R140, !PT ;  /* 0x0000008c1b8b7209 */ /* 0x000fe20007810000 */
[----:B------:R-:W-:Y:S01]  /*10120*/  FMUL.FTZ R174, R135, c[0x0][0x23c] ;  /* 0x00008f0087ae7a20 */ /* 0x000fe20000410000 */
[----:B-1----:R-:W-:Y:S01]  /*10130*/  FMNMX.FTZ R134, R141, R134, !PT ;  /* 0x000000868d867209 */ /* 0x002fe20007810000 */
[----:B------:R-:W-:Y:S01]  /*10140*/  FMUL.FTZ R132, R133, c[0x0][0x23c] ;  /* 0x00008f0085847a20 */ /* 0x000fe20000410000 */
[----:B------:R-:W-:Y:S01]  /*10150*/  FMNMX.FTZ R136, R30, R139, !PT ;  /* 0x0000008b1e887209 */ /* 0x000fe20007810000 */
[----:B------:R-:W-:Y:S01]  /*10160*/  LDSM.16.MT88.4 R140, [R188+0x6000] ;  /* 0x00600000bc8c783b */ /* 0x000fe20000004200 */
[----:B------:R-:W-:Y:S01]  /*10170*/  FSEL R174, R174, RZ, P2 ;  /* 0x000000ffaeae7208 */ /* 0x000fe20001000000 */
[----:B------:R-:W-:Y:S01]  /*10180*/  FMUL.FTZ R172, R134, c[0x0][0x23c] ;  /* 0x00008f0086ac7a20 */ /* 0x000fe20000410000 */
[----:B------:R-:W-:Y:S01]  /*10190*/  FMNMX.FTZ R139, R31, R136, !PT ;  /* 0x000000881f8b7209 */ /* 0x000fe20007810000 */
[----:B------:R-:W1:Y:S01]  /*101a0*/  MUFU.EX2 R132, R132 ;  /* 0x0000008400847308 */ /* 0x000e620000000800 */
[----:B---3--:R-:W-:Y:S01]  /*101b0*/  FMNMX.FTZ R133, R138, R137, !PT ;  /* 0x000000898a857209 */ /* 0x008fe20007810000 */
[----:B------:R-:W-:Y:S01]  /*101c0*/  FADD.FTZ R136, -R134, R3 ;  /* 0x0000000386887221 */ /* 0x000fe20000010100 */
[----:B------:R-:W-:Y:S01]  /*101d0*/  FMNMX.FTZ R138, R42, R139, !PT ;  /* 0x0000008b2a8a7209 */ /* 0x000fe20007810000 */
[----:B------:R-:W-:Y:S01]  /*101e0*/  FFMA.FTZ R148, R16, c[0x0][0x23c], -R174 ;  /* 0x00008f0010947a23 */ /* 0x000fe200000108ae */
[----:B------:R-:W-:Y:S01]  /*101f0*/  FSETP.NEU.FTZ.AND P2, PT, R134, -INF , PT ;  /* 0xff8000008600780b */ /* 0x000fe20003f5d000 */
[----:B------:R-:W-:Y:S01]  /*10200*/  FMUL.FTZ R3, R136, c[0x0][0x23c] ;  /* 0x00008f0088037a20 */ /* 0x000fe20000410000 */
[----:B------:R-:W-:Y:S01]  /*10210*/  FMNMX.FTZ R137, R43, R138, !PT ;  /* 0x0000008a2b897209 */ /* 0x000fe20007810000 */
[C---:B------:R-:W-:Y:S01]  /*10220*/  FADD.FTZ R136, -R133.reuse, R2 ;  /* 0x0000000285887221 */ /* 0x040fe20000010100 */
[----:B------:R-:W-:Y:S01]  /*10230*/  FSEL R172, R172, RZ, P2 ;  /* 0x000000ffacac7208 */ /* 0x000fe20001000000 */
[----:B------:R-:W-:Y:S01]  /*10240*/  MUFU.EX2 R148, R148 ;  /* 0x0000009400947308 */ /* 0x000fe20000000800 */
[----:B------:R-:W-:Y:S01]  /*10250*/  FMNMX.FTZ R138, R46, R137, !PT ;  /* 0x000000892e8a7209 */ /* 0x000fe20007810000 */
[----:B------:R-:W-:Y:S01]  /*10260*/  FMUL.FTZ R2, R136, c[0x0][0x23c] ;  /* 0x00008f0088027a20 */ /* 0x000fe20000410000 */
[----:B------:R-:W-:Y:S01]  /*10270*/  FSETP.NEU.FTZ.AND P2, PT, R133, -INF , PT ;  /* 0xff8000008500780b */ /* 0x000fe20003f5d000 */
[----:B------:R-:W-:Y:S01]  /*10280*/  FFMA.FTZ R149, R17, c[0x0][0x23c], -R174 ;  /* 0x00008f0011957a23 */ /* 0x000fe200000108ae */
[----:B------:R-:W-:Y:S01]  /*10290*/  FMNMX.FTZ R137, R47, R138, !PT ;  /* 0x0000008a2f897209 */ /* 0x000fe20007810000 */
[--C-:B------:R-:W-:Y:S01]  /*102a0*/  FFMA.FTZ R150, R18, c[0x0][0x23c], -R172.reuse ;  /* 0x00008f0012967a23 */ /* 0x100fe200000108ac */
[----:B------:R-:W-:Y:S01]  /*102b0*/  LOP3.LUT R18, R233, UR25, R237, 0x96, !PT ;  /* 0x00000019e9127c12 */ /* 0x000fe2000f8e96ed */
[--C-:B------:R-:W-:Y:S01]  /*102c0*/  FFMA.FTZ R151, R19, c[0x0][0x23c], -R172.reuse ;  /* 0x00008f0013977a23 */ /* 0x100fe200000108ac */
[----:B------:R-:W-:Y:S01]  /*102d0*/  FMNMX.FTZ R136, R58, R137, !PT ;  /* 0x000000893a887209 */ /* 0x000fe20007810000 */
[----:B------:R-:W-:Y:S01]  /*102e0*/  MUFU.EX2 R149, R149 ;  /* 0x0000009500957308 */ /* 0x000fe20000000800 */
[--C-:B------:R-:W-:Y:S01]  /*102f0*/  FFMA.FTZ R155, R7, c[0x0][0x23c], -R172.reuse ;  /* 0x00008f00079b7a23 */ /* 0x100fe200000108ac */
[----:B------:R-:W-:Y:S01]  /*10300*/  IADD3 R237, R237, 0x1, RZ ;  /* 0x00000001eded7810 */ /* 0x000fe20007ffe0ff */
[----:B------:R-:W-:Y:S01]  /*10310*/  IMAD.WIDE.U32 R178, R18, -0x326172a9, RZ ;  /* 0xcd9e8d5712b27825 */ /* 0x000fe200078e00ff */
[----:B------:R-:W-:Y:S02]  /*10320*/  FMNMX.FTZ R137, R59, R136, !PT ;  /* 0x000000883b897209 */ /* 0x000fe40007810000 */
[----:B------:R-:W-:Y:S01]  /*10330*/  LOP3.LUT R237, R233, UR25, R237, 0x96, !PT ;  /* 0x00000019e9ed7c12 */ /* 0x000fe2000f8e96ed */
[----:B------:R-:W-:Y:S01]  /*10340*/  FFMA.FTZ R248, R67, c[0x0][0x23c], -R172 ;  /* 0x00008f0043f87a23 */ /* 0x000fe200000108ac */
[----:B------:R-:W-:Y:S01]  /*10350*/  FMNMX.FTZ R136, R62, R137, !PT ;  /* 0x000000893e887209 */ /* 0x000fe20007810000 */
[----:B------:R-:W-:Y:S01]  /*10360*/  FFMA.FTZ R164, R32, c[0x0][0x23c], -R174 ;  /* 0x00008f0020a47a23 */ /* 0x000fe200000108ae */
[----:B------:R-:W-:Y:S01]  /*10370*/  MUFU.EX2 R150, R150 ;  /* 0x0000009600967308 */ /* 0x000fe20000000800 */
[----:B------:R-:W-:Y:S01]  /*10380*/  LOP3.LUT R244, R243, UR13, R178, 0x96, !PT ;  /* 0x0000000df3f47c12 */ /* 0x000fe2000f8e96b2 */
[----:B------:R-:W-:Y:S01]  /*10390*/  FMUL.FTZ R167, R133, c[0x0][0x23c] ;  /* 0x00008f0085a77a20 */ /* 0x000fe20000410000 */
[----:B------:R-:W-:Y:S01]  /*103a0*/  FMNMX.FTZ R16, R63, R136, !PT ;  /* 0x000000883f107209 */ /* 0x000fe20007810000 */
[----:B-1----:R-:W-:Y:S01]  /*103b0*/  FMUL.FTZ R32, R132, R116 ;  /* 0x0000007484207220 */ /* 0x002fe20000410000 */
[----:B------:R-:W-:Y:S01]  /*103c0*/  LOP3.LUT R19, R179, UR15, R230, 0x96, !PT ;  /* 0x0000000fb3137c12 */ /* 0x000fe2000f8e96e6 */
[----:B------:R-:W-:Y:S01]  /*103d0*/  IMAD.WIDE.U32 R244, R244, -0x2daee0ad, RZ ;  /* 0xd2511f53f4f47825 */ /* 0x000fe200078e00ff */
[----:B------:R-:W-:Y:S01]  /*103e0*/  LOP3.LUT R178, R241, UR13, R178, 0x96, !PT ;  /* 0x0000000df1b27c12 */ /* 0x000fe2000f8e96b2 */
[----:B------:R-:W1:Y:S01]  /*103f0*/  SHFL.BFLY PT, R17, R16, 0x2, 0x1f ;  /* 0x0c401f0010117f89 */ /* 0x000e6200000e0000 */
[----:B------:R-:W-:Y:S01]  /*10400*/  LOP3.LUT R18, R179, UR15, R226, 0x96, !PT ;  /* 0x0000000fb3127c12 */ /* 0x000fe2000f8e96e2 */
[----:B------:R-:W-:Y:S01]  /*10410*/  MUFU.EX2 R151, R151 ;  /* 0x0000009700977308 */ /* 0x000fe20000000800 */
[----:B------:R-:W-:Y:S01]  /*10420*/  IMAD.WIDE.U32 R238, R19, -0x2daee0ad, RZ ;  /* 0xd2511f5313ee7825 */ /* 0x000fe200078e00ff */
[----:B------:R-:W-:Y:S03]  /*10430*/  FSEL R167, R167, RZ, P2 ;  /* 0x000000ffa7a77208 */ /* 0x000fe60001000000 */
[----:B------:R-:W-:Y:S01]  /*10440*/  IMAD.WIDE.U32 R168, R18, -0x2daee0ad, RZ ;  /* 0xd2511f5312a87825 */ /* 0x000fe200078e00ff */
[----:B------:R-:W-:Y:S02]  /*10450*/  LOP3.LUT R238, R245, UR10, R238, 0x96, !PT ;  /* 0x0000000af5ee7c12 */ /* 0x000fe4000f8e96ee */
[----:B------:R-:W-:Y:S01]  /*10460*/  LOP3.LUT R7, R239, UR12, R228, 0x96, !PT ;  /* 0x0000000cef077c12 */ /* 0x000fe2000f8e96e4 */
[----:B------:R-:W-:Y:S01]  /*10470*/  IMAD.WIDE.U32 R178, R178, -0x2daee0ad, RZ ;  /* 0xd2511f53b2b27825 */ /* 0x000fe200078e00ff */
[----:B------:R-:W-:Y:S01]  /*10480*/  MUFU.EX2 R155, R155 ;  /* 0x0000009b009b7308 */ /* 0x000fe20000000800 */
[----:B------:R-:W-:Y:S02]  /*10490*/  LOP3.LUT R18, R169, UR12, R224, 0x96, !PT ;  /* 0x0000000ca9127c12 */ /* 0x000fe4000f8e96e0 */
[----:B------:R-:W-:Y:S01]  /*104a0*/  IMAD.WIDE.U32 R238, R238, -0x326172a9, RZ ;  /* 0xcd9e8d57eeee7825 */ /* 0x000fe200078e00ff */
[----:B------:R-:W-:Y:S03]  /*104b0*/  LOP3.LUT R168, R179, UR10, R168, 0x96, !PT ;  /* 0x0000000ab3a87c12 */ /* 0x000fe6000f8e96a8 */
[----:B------:R-:W-:Y:S03]  /*104c0*/  IMAD.WIDE.U32 R176, R7, -0x326172a9, RZ ;  /* 0xcd9e8d5707b07825 */ /* 0x000fe600078e00ff */
[----:B------:R-:W2:Y:S01]  /*104d0*/  MUFU.EX2 R3, R3 ;  /* 0x0000000300037308 */ /* 0x000ea20000000800 */
[----:B------:R-:W-:Y:S01]  /*104e0*/  IMAD.WIDE.U32 R168, R168, -0x326172a9, RZ ;  /* 0xcd9e8d57a8a87825 */ /* 0x000fe200078e00ff */
[----:B-1----:R-:W-:Y:S02]  /*104f0*/  FMNMX.FTZ R17, R16, R17, !PT ;  /* 0x0000001110117209 */ /* 0x002fe40007810000 */
[----:B------:R-:W-:Y:S01]  /*10500*/  LOP3.LUT R176, R239, UR9, R176, 0x96, !PT ;  /* 0x00000009efb07c12 */ /* 0x000fe2000f8e96b0 */
[----:B------:R-:W-:Y:S02]  /*10510*/  IMAD.WIDE.U32 R18, R18, -0x326172a9, RZ ;  /* 0xcd9e8d5712127825 */ /* 0x000fe400078e00ff */
[----:B------:R-:W1:Y:S02]  /*10520*/  SHFL.BFLY PT, R16, R17, 0x1, 0x1f ;  /* 0x0c201f0011107f89 */ /* 0x000e6400000e0000 */
[--C-:B------:R-:W-:Y:S01]  /*10530*/  FFMA.FTZ R157, R13, c[0x0][0x23c], -R167.reuse ;  /* 0x00008f000d9d7a23 */ /* 0x100fe200000108a7 */
[----:B------:R-:W3:Y:S01]  /*10540*/  MUFU.EX2 R2, R2 ;  /* 0x0000000200027308 */ /* 0x000ee20000000800 */
[--C-:B------:R-:W-:Y:S01]  /*10550*/  FFMA.FTZ R156, R12, c[0x0][0x23c], -R167.reuse ;  /* 0x00008f000c9c7a23 */ /* 0x100fe200000108a7 */
[----:B------:R-:W-:Y:S01]  /*10560*/  LOP3.LUT R170, R169, UR9, R18, 0x96, !PT ;  /* 0x00000009a9aa7c12 */ /* 0x000fe2000f8e9612 */
[----:B------:R-:W-:Y:S01]  /*10570*/  FFMA.FTZ R154, R6, c[0x0][0x23c], -R172 ;  /* 0x00008f00069a7a23 */ /* 0x000fe200000108ac */
[----:B------:R-:W-:Y:S01]  /*10580*/  LOP3.LUT R12, R19, UR11, R240, 0x96, !PT ;  /* 0x0000000b130c7c12 */ /* 0x000fe2000f8e96f0 */
[--C-:B------:R-:W-:Y:S02]  /*10590*/  FFMA.FTZ R152, R4, c[0x0][0x23c], -R174.reuse ;  /* 0x00008f0004987a23 */ /* 0x100fe400000108ae */
[----:B------:R-:W-:Y:S03]  /*105a0*/  IMAD.WIDE.U32 R170, R170, -0x2daee0ad, RZ ;  /* 0xd2511f53aaaa7825 */ /* 0x000fe600078e00ff */
[----:B------:R-:W4:Y:S01]  /*105b0*/  MUFU.EX2 R154, R154 ;  /* 0x0000009a009a7308 */ /* 0x000f220000000800 */
[----:B------:R-:W-:Y:S04]  /*105c0*/  IMAD.WIDE.U32 R18, R12, -0x2daee0ad, RZ ;  /* 0xd2511f530c127825 */ /* 0x000fe800078e00ff */
[----:B------:R-:W-:Y:S01]  /*105d0*/  FFMA.FTZ R153, R5, c[0x0][0x23c], -R174 ;  /* 0x00008f0005997a23 */ /* 0x000fe200000108ae */
[----:B------:R-:W-:Y:S01]  /*105e0*/  LOP3.LUT R12, R171, UR6, R18, 0x96, !PT ;  /* 0x00000006ab0c7c12 */ /* 0x000fe2000f8e9612 */
[--C-:B------:R-:W-:Y:S01]  /*105f0*/  FFMA.FTZ R160, R8, c[0x0][0x23c], -R167.reuse ;  /* 0x00008f0008a07a23 */ /* 0x100fe200000108a7 */
[----:B------:R-:W-:Y:S01]  /*10600*/  LOP3.LUT R178, R19, UR8, R178, 0x96, !PT ;  /* 0x0000000813b27c12 */ /* 0x000fe2000f8e96b2 */
[--C-:B------:R-:W-:Y:S01]  /*10610*/  FFMA.FTZ R161, R9, c[0x0][0x23c], -R167.reuse ;  /* 0x00008f0009a17a23 */ /* 0x100fe200000108a7 */
[----:B------:R-:W-:Y:S01]  /*10620*/  MUFU.EX2 R156, R156 ;  /* 0x0000009c009c7308 */ /* 0x000fe20000000800 */
[----:B-1----:R-:W-:Y:S01]  /*10630*/  FMNMX.FTZ R7, R17, R16, !PT ;  /* 0x0000001011077209 */ /* 0x002fe20007810000 */
[----:B------:R-:W-:Y:S01]  /*10640*/  FFMA.FTZ R165, R33, c[0x0][0x23c], -R174 ;  /* 0x00008f0021a57a23 */ /* 0x000fe200000108ae */
[----:B------:R-:W-:Y:S01]  /*10650*/  LOP3.LUT R16, R177, UR11, R242, 0x96, !PT ;  /* 0x0000000bb1107c12 */ /* 0x000fe2000f8e96f2 */
[----:B------:R-:W-:Y:S01]  /*10660*/  IMAD.WIDE.U32 R176, R176, -0x2daee0ad, RZ ;  /* 0xd2511f53b0b07825 */ /* 0x000fe200078e00ff */
[C---:B------:R-:W-:Y:S03]  /*10670*/  FSETP.NEU.FTZ.AND P2, PT, R7.reuse, -INF , PT ;  /* 0xff8000000700780b */ /* 0x040fe60003f5d000 */
[----:B------:R-:W-:Y:S02]  /*10680*/  IMAD.WIDE.U32 R16, R16, -0x2daee0ad, RZ ;  /* 0xd2511f5310107825 */ /* 0x000fe400078e00ff */
[----:B------:R-:W1:Y:S02]  /*10690*/  MUFU.EX2 R157, R157 ;  /* 0x0000009d009d7308 */ /* 0x000e640000000800 */
[----:B------:R-:W-:Y:S01]  /*106a0*/  FMUL.FTZ R166, R7, c[0x0][0x23c] ;  /* 0x00008f0007a67a20 */ /* 0x000fe20000410000 */
[----:B------:R-:W-:Y:S01]  /*106b0*/  LOP3.LUT R13, R177, UR6, R16, 0x96, !PT ;  /* 0x00000006b10d7c12 */ /* 0x000fe2000f8e9610 */
[----:B------:R-:W-:Y:S01]  /*106c0*/  IMAD.WIDE.U32 R136, R12, -0x326172a9, RZ ;  /* 0xcd9e8d570c887825 */ /* 0x000fe200078e00ff */
[----:B------:R-:W-:Y:S02]  /*106d0*/  LOP3.LUT R244, R17, UR8, R244, 0x96, !PT ;  /* 0x0000000811f47c12 */ /* 0x000fe4000f8e96f4 */
[----:B------:R-:W-:Y:S01]  /*106e0*/  FSEL R166, R166, RZ, P2 ;  /* 0x000000ffa6a67208 */ /* 0x000fe20001000000 */
[----:B------:R-:W-:Y:S01]  /*106f0*/  IMAD.WIDE.U32 R16, R13, -0x326172a9, RZ ;  /* 0xcd9e8d570d107825 */ /* 0x000fe200078e00ff */
[----:B------:R-:W-:Y:S01]  /*10700*/  LOP3.LUT R146, R136, 0xff, RZ, 0xc0, !PT ;  /* 0x000000ff88927812 */ /* 0x000fe200078ec0ff */
[----:B------:R-:W-:Y:S01]  /*10710*/  MUFU.EX2 R152, R152 ;  /* 0x0000009800987308 */ /* 0x000fe20000000800 */
[----:B------:R-:W-:Y:S01]  /*10720*/  SHF.R.U32.HI R12, RZ, 0x18, R136 ;  /* 0x00000018ff0c7819 */ /* 0x000fe20000011688 */
[----:B------:R-:W-:Y:S01]  /*10730*/  IMAD.WIDE.U32 R244, R244, -0x326172a9, RZ ;  /* 0xcd9e8d57f4f47825 */ /* 0x000fe200078e00ff */
[----:B------:R-:W-:Y:S02]  /*10740*/  SHF.R.U32.HI R13, RZ, 0x10, R16 ;  /* 0x00000010ff0d7819 */ /* 0x000fe40000011610 */
[----:B------:R-:W-:Y:S01]  /*10750*/  LOP3.LUT R19, R16, 0xffff, RZ, 0xc0, !PT ;  /* 0x0000ffff10137812 */ /* 0x000fe200078ec0ff */
[----:B------:R-:W-:Y:S01]  /*10760*/  FFMA.FTZ R158, R14, c[0x0][0x23c], -R166 ;  /* 0x00008f000e9e7a23 */ /* 0x000fe200000108a6 */
[----:B------:R-:W-:Y:S01]  /*10770*/  LOP3.LUT R14, R17, UR16, R244, 0x96, !PT ;  /* 0x00000010110e7c12 */ /* 0x000fe2000f8e96f4 */
[----:B------:R-:W-:Y:S01]  /*10780*/  FFMA.FTZ R159, R15, c[0x0][0x23c], -R166 ;  /* 0x00008f000f9f7a23 */ /* 0x000fe200000108a6 */
[----:B------:R-:W-:Y:S01]  /*10790*/  LOP3.LUT R138, R16, 0xff, RZ, 0xc0, !PT ;  /* 0x000000ff108a7812 */ /* 0x000fe200078ec0ff */
[----:B------:R-:W5:Y:S01]  /*107a0*/  MUFU.EX2 R153, R153 ;  /* 0x0000009900997308 */ /* 0x000f620000000800 */
[----:B------:R-:W-:Y:S01]  /*107b0*/  SHF.R.U32.HI R16, RZ, 0x18, R16 ;  /* 0x00000018ff107819 */ /* 0x000fe20000011610 */
[--C-:B------:R-:W-:Y:S01]  /*107c0*/  FFMA.FTZ R162, R10, c[0x0][0x23c], -R166.reuse ;  /* 0x00008f000aa27a23 */ /* 0x100fe200000108a6 */
[----:B------:R-:W-:Y:S01]  /*107d0*/  LOP3.LUT R13, R13, 0xff, RZ, 0xc0, !PT ;  /* 0x000000ff0d0d7812 */ /* 0x000fe200078ec0ff */
[----:B------:R-:W-:Y:S01]  /*107e0*/  FFMA.FTZ R163, R11, c[0x0][0x23c], -R166 ;  /* 0x00008f000ba37a23 */ /* 0x000fe200000108a6 */
[----:B------:R-:W-:Y:S01]  /*107f0*/  SHF.R.U32.HI R9, RZ, 0x10, R14 ;  /* 0x00000010ff097819 */ /* 0x000fe2000001160e */
[----:B------:R-:W-:Y:S01]  /*10800*/  IMAD.WIDE.U32 R178, R178, -0x326172a9, RZ ;  /* 0xcd9e8d57b2b27825 */ /* 0x000fe200078e00ff */
[----:B------:R-:W-:Y:S02]  /*10810*/  PRMT R16, R13, 0x5410, R16 ;  /* 0x000054100d107816 */ /* 0x000fe40000000010 */
[----:B------:R-:W-:Y:S01]  /*10820*/  LOP3.LUT R13, R14, 0xffff, RZ, 0xc0, !PT ;  /* 0x0000ffff0e0d7812 */ /* 0x000fe200078ec0ff */
[----:B------:R-:W-:Y:S01]  /*10830*/  MUFU.EX2 R158, R158 ;  /* 0x0000009e009e7308 */ /* 0x000fe20000000800 */
[----:B------:R-:W-:Y:S01]  /*10840*/  FMUL.FTZ R33, R132, R117 ;  /* 0x0000007584217220 */ /* 0x000fe20000410000 */
[--C-:B------:R-:W-:Y:S01]  /*10850*/  HSET2.LE.AND R139, R16, R207.reuse, PT ;  /* 0x000000cf108b7233 */ /* 0x100fe20003803000 */
[----:B------:R-:W-:Y:S01]  /*10860*/  FFMA.FTZ R244, R46, c[0x0][0x23c], -R166 ;  /* 0x00008f002ef47a23 */ /* 0x000fe200000108a6 */
[----:B------:R-:W-:Y:S01]  /*10870*/  LOP3.LUT R17, R136, 0xffff, RZ, 0xc0, !PT ;  /* 0x0000ffff88117812 */ /* 0x000fe200078ec0ff */
[----:B------:R-:W-:Y:S01]  /*10880*/  FFMA.FTZ R169, R23, c[0x0][0x23c], -R172 ;  /* 0x00008f0017a97a23 */ /* 0x000fe200000108ac */
[----:B------:R-:W-:Y:S01]  /*10890*/  LOP3.LUT R8, R137, UR16, R178, 0x96, !PT ;  /* 0x0000001089087c12 */ /* 0x000fe2000f8e96b2 */
[----:B--2---:R-:W-:Y:S01]  /*108a0*/  FMUL.FTZ R23, R3, R115 ;  /* 0x0000007303177220 */ /* 0x004fe20000410000 */
[----:B------:R-:W-:Y:S01]  /*108b0*/  LOP3.LUT R9, R9, 0xff, RZ, 0xc0, !PT ;  /* 0x000000ff09097812 */ /* 0x000fe200078ec0ff */
[----:B------:R-:W-:Y:S01]  /*108c0*/  FFMA.FTZ R171, R25, c[0x0][0x23c], -R167 ;  /* 0x00008f0019ab7a23 */ /* 0x000fe200000108a7 */
[----:B------:R-:W2:Y:S01]  /*108d0*/  MUFU.EX2 R159, R159 ;  /* 0x0000009f009f7308 */ /* 0x000ea20000000800 */
[C---:B---3--:R-:W-:Y:S01]  /*108e0*/  FMUL.FTZ R96, R2.reuse, R96 ;  /* 0x0000006002607220 */ /* 0x048fe20000410000 */
[----:B------:R-:W-:Y:S01]  /*108f0*/  SHF.R.U32.HI R11, RZ, 0x18, R8 ;  /* 0x00000018ff0b7819 */ /* 0x000fe20000011608 */
[----:B------:R-:W-:Y:S01]  /*10900*/  FMUL.FTZ R97, R2, R97 ;  /* 0x0000006102617220 */ /* 0x000fe20000410000 */
[----:B------:R-:W-:Y:S01]  /*10910*/  SHF.R.U32.HI R19, RZ, 0x8, R19 ;  /* 0x00000008ff137819 */ /* 0x000fe20000011613 */
[----:B------:R-:W-:Y:S01]  /*10920*/  FFMA.FTZ R239, R44, c[0x0][0x23c], -R167 ;  /* 0x00008f002cef7a23 */ /* 0x000fe200000108a7 */
[----:B------:R-:W-:Y:S01]  /*10930*/  SHF.R.U32.HI R17, RZ, 0x8, R17 ;  /* 0x00000008ff117819 */ /* 0x000fe20000011611 */
[--C-:B------:R-:W-:Y:S01]  /*10940*/  FFMA.FTZ R246, R65, c[0x0][0x23c], -R174.reuse ;  /* 0x00008f0041f67a23 */ /* 0x100fe200000108ae */
[----:B------:R-:W-:Y:S01]  /*10950*/  PRMT R138, R138, 0x5410, R19 ;  /* 0x000054108a8a7816 */ /* 0x000fe20000000013 */
[----:B------:R-:W-:Y:S01]  /*10960*/  FFMA.FTZ R247, R52, c[0x0][0x23c], -R174 ;  /* 0x00008f0034f77a23 */ /* 0x000fe200000108ae */
[----:B------:R-:W-:Y:S01]  /*10970*/  MUFU.EX2 R160, R160 ;  /* 0x000000a000a07308 */ /* 0x000fe20000000800 */
[----:B------:R-:W-:Y:S01]  /*10980*/  FFMA.FTZ R249, R54, c[0x0][0x23c], -R172 ;  /* 0x00008f0036f97a23 */ /* 0x000fe200000108ac */
[----:B------:R-:W-:Y:S01]  /*10990*/  PRMT R146, R146, 0x5410, R17 ;  /* 0x0000541092927816 */ /* 0x000fe20000000011 */
[--C-:B------:R-:W-:Y:S01]  /*109a0*/  HSET2.LE.AND R138, R138, R207.reuse, PT ;  /* 0x000000cf8a8a7233 */ /* 0x100fe20003803000 */
[C---:B------:R-:W-:Y:S01]  /*109b0*/  FMUL.FTZ R16, R2.reuse, R120 ;  /* 0x0000007802107220 */ /* 0x040fe20000410000 */
[----:B------:R-:W-:Y:S01]  /*109c0*/  SHF.R.U32.HI R15, RZ, 0x10, R136 ;  /* 0x00000010ff0f7819 */ /* 0x000fe20000011688 */
[----:B------:R-:W-:Y:S01]  /*109d0*/  FMUL.FTZ R17, R2, R121 ;  /* 0x0000007902117220 */ /* 0x000fe20000410000 */
[--C-:B------:R-:W-:Y:S01]  /*109e0*/  HSET2.LE.AND R146, R146, R207.reuse, PT ;  /* 0x000000cf92927233 */ /* 0x100fe20003803000 */
[----:B------:R-:W-:Y:S01]  /*109f0*/  FFMA.FTZ R20, R20, c[0x0][0x23c], -R174 ;  /* 0x00008f0014147a23 */ /* 0x000fe200000108ae */
[----:B------:R-:W-:Y:S01]  /*10a00*/  LOP3.LUT R15, R15, 0xff, RZ, 0xc0, !PT ;  /* 0x000000ff0f0f7812 */ /* 0x000fe200078ec0ff */
[----:B------:R-:W3:Y:S01]  /*10a10*/  MUFU.EX2 R161, R161 ;  /* 0x000000a100a17308 */ /* 0x000ee20000000800 */
[----:B------:R-:W-:Y:S01]  /*10a20*/  LOP3.LUT R136, R14, 0xff, RZ, 0xc0, !PT ;  /* 0x000000ff0e887812 */ /* 0x000fe200078ec0ff */
[C---:B------:R-:W-:Y:S01]  /*10a30*/  FMUL.FTZ R68, R132.reuse, R68 ;  /* 0x0000004484447220 */ /* 0x040fe20000410000 */
[----:B------:R-:W-:Y:S01]  /*10a40*/  SHF.R.U32.HI R14, RZ, 0x18, R14 ;  /* 0x00000018ff0e7819 */ /* 0x000fe2000001160e */
[----:B------:R-:W-:Y:S01]  /*10a50*/  FMUL.FTZ R69, R132, R69 ;  /* 0x0000004584457220 */ /* 0x000fe20000410000 */
[----:B------:R-:W-:Y:S01]  /*10a60*/  SHF.R.U32.HI R13, RZ, 0x8, R13 ;  /* 0x00000008ff0d7819 */ /* 0x000fe2000001160d */
[----:B------:R-:W-:Y:S01]  /*10a70*/  FMUL.FTZ R70, R3, R70 ;  /* 0x0000004603467220 */ /* 0x000fe20000410000 */
[----:B------:R-:W-:Y:S01]  /*10a80*/  PRMT R10, R9, 0x5410, R14 ;  /* 0x00005410090a7816 */ /* 0x000fe2000000000e */
[----:B------:R-:W-:Y:S01]  /*10a90*/  FMUL.FTZ R71, R3, R71 ;  /* 0x0000004703477220 */ /* 0x000fe20000410000 */
[----:B------:R-:W-:Y:S01]  /*10aa0*/  PRMT R136, R136, 0x5410, R13 ;  /* 0x0000541088887816 */ /* 0x000fe2000000000d */
[----:B------:R-:W-:Y:S01]  /*10ab0*/  MUFU.EX2 R162, R162 ;  /* 0x000000a200a27308 */ /* 0x000fe20000000800 */
[C---:B------:R-:W-:Y:S01]  /*10ac0*/  LOP3.LUT R13, R8.reuse, 0xffff, RZ, 0xc0, !PT ;  /* 0x0000ffff080d7812 */ /* 0x040fe200078ec0ff */
[--C-:B------:R-:W-:Y:S01]  /*10ad0*/  HSET2.LE.AND R137, R10, R207.reuse, PT ;  /* 0x000000cf0a897233 */ /* 0x100fe20003803000 */
[----:B------:R-:W-:Y:S01]  /*10ae0*/  SHF.R.U32.HI R14, RZ, 0x10, R8 ;  /* 0x00000010ff0e7819 */ /* 0x000fe20000011608 */
[--C-:B------:R-:W-:Y:S01]  /*10af0*/  HSET2.LE.AND R136, R136, R207.reuse, PT ;  /* 0x000000cf88887233 */ /* 0x100fe20003803000 */
[----:B------:R-:W-:Y:S01]  /*10b00*/  LOP3.LUT R144, R8, 0xff, RZ, 0xc0, !PT ;  /* 0x000000ff08907812 */ /* 0x000fe200078ec0ff */
[----:B------:R-:W-:Y:S01]  /*10b10*/  FADD.FTZ R8, -R7, R0 ;  /* 0x0000000007087221 */ /* 0x000fe20000010100 */
[----:B------:R-:W-:Y:S01]  /*10b20*/  SHF.R.U32.HI R13, RZ, 0x8, R13 ;  /* 0x00000008ff0d7819 */ /* 0x000fe2000001160d */
[----:B------:R-:W-:Y:S01]  /*10b30*/  FMUL.FTZ R72, R2, R72 ;  /* 0x0000004802487220 */ /* 0x000fe20000410000 */
[----:B------:R-:W-:Y:S01]  /*10b40*/  LOP3.LUT R14, R14, 0xff, RZ, 0xc0, !PT ;  /* 0x000000ff0e0e7812 */ /* 0x000fe200078ec0ff */
[----:B------:R-:W2:Y:S01]  /*10b50*/  MUFU.EX2 R163, R163 ;  /* 0x000000a300a37308 */ /* 0x000ea20000000800 */
[----:B------:R-:W-:Y:S01]  /*10b60*/  FMUL.FTZ R0, R8, c[0x0][0x23c] ;  /* 0x00008f0008007a20 */ /* 0x000fe20000410000 */
[----:B------:R-:W-:Y:S01]  /*10b70*/  F2FP.BF16.PACK_AB R9, R149, R148 ;  /* 0x000000949509723e */ /* 0x000fe200000010ff */
[----:B------:R-:W-:Y:S01]  /*10b80*/  FMUL.FTZ R73, R2, R73 ;  /* 0x0000004902497220 */ /* 0x000fe20000410000 */
[----:B------:R-:W-:Y:S01]  /*10b90*/  PRMT R14, R14, 0x5410, R11 ;  /* 0x000054100e0e7816 */ /* 0x000fe2000000000b */
[C---:B------:R-:W-:Y:S01]  /*10ba0*/  FMUL.FTZ R76, R2.reuse, R76 ;  /* 0x0000004c024c7220 */ /* 0x040fe20000410000 */
[----:B------:R-:W-:Y:S01]  /*10bb0*/  PRMT R12, R15, 0x5410, R12 ;  /* 0x000054100f0c7816 */ /* 0x000fe2000000000c */
[----:B------:R-:W-:Y:S01]  /*10bc0*/  FMUL.FTZ R77, R2, R77 ;  /* 0x0000004d024d7220 */ /* 0x000fe20000410000 */
[----:B------:R-:W-:Y:S01]  /*10bd0*/  PRMT R144, R144, 0x5410, R13 ;  /* 0x0000541090907816 */ /* 0x000fe2000000000d */
[--C-:B------:R-:W-:Y:S01]  /*10be0*/  HSET2.LE.AND R145, R14, R207.reuse, PT ;  /* 0x000000cf0e917233 */ /* 0x100fe20003803000 */
[----:B------:R-:W3:Y:S01]  /*10bf0*/  MUFU.EX2 R0, R0 ;  /* 0x0000000000007308 */ /* 0x000ee20000000800 */
[----:B------:R-:W-:Y:S01]  /*10c00*/  LOP3.LUT R138, R138, R9, RZ, 0xc0, !PT ;  /* 0x000000098a8a7212 */ /* 0x000fe200078ec0ff */
[--C-:B------:R-:W-:Y:S01]  /*10c10*/  HSET2.LE.AND R147, R12, R207.reuse, PT ;  /* 0x000000cf0c937233 */ /* 0x100fe20003803000 */
[----:B------:R-:W-:Y:S01]  /*10c20*/  F2FP.BF16.PACK_AB R10, R151, R150 ;  /* 0x00000096970a723e */ /* 0x000fe200000010ff */
[--C-:B------:R-:W-:Y:S01]  /*10c30*/  HSET2.LE.AND R144, R144, R207.reuse, PT ;  /* 0x000000cf90907233 */ /* 0x100fe20003803000 */
[----:B----4-:R-:W-:Y:S01]  /*10c40*/  F2FP.BF16.PACK_AB R8, R155, R154 ;  /* 0x0000009a9b08723e */ /* 0x010fe200000010ff */
[C---:B------:R-:W-:Y:S01]  /*10c50*/  FMUL.FTZ R12, R2.reuse, R124 ;  /* 0x0000007c020c7220 */ /* 0x040fe20000410000 */
[----:B-1----:R-:W-:Y:S01]  /*10c60*/  F2FP.BF16.PACK_AB R9, R157, R156 ;  /* 0x0000009c9d09723e */ /* 0x002fe200000010ff */
[----:B------:R-:W-:Y:S01]  /*10c70*/  FMUL.FTZ R13, R2, R125 ;  /* 0x0000007d020d7220 */ /* 0x000fe20000410000 */
[----:B-----5:R-:W-:Y:S01]  /*10c80*/  F2FP.BF16.PACK_AB R11, R153, R152 ;  /* 0x00000098990b723e */ /* 0x020fe200000010ff */
[--C-:B------:R-:W-:Y:S01]  /*10c90*/  FFMA.FTZ R124, R34, c[0x0][0x23c], -R172.reuse ;  /* 0x00008f00227c7a23 */ /* 0x100fe200000108ac */
[----:B------:R-:W-:Y:S01]  /*10ca0*/  LOP3.LUT R139, R139, R10, RZ, 0xc0, !PT ;  /* 0x0000000a8b8b7212 */ /* 0x000fe200078ec0ff */
[----:B------:R-:W-:Y:S01]  /*10cb0*/  FMUL.FTZ R34, R3, R118 ;  /* 0x0000007603227220 */ /* 0x000fe20000410000 */
[----:B------:R-:W-:Y:S01]  /*10cc0*/  LOP3.LUT R137, R137, R8, RZ, 0xc0, !PT ;  /* 0x0000000889897212 */ /* 0x000fe200078ec0ff */
[----:B------:R-:W-:Y:S01]  /*10cd0*/  FFMA.FTZ R120, R22, c[0x0][0x23c], -R172 ;  /* 0x00008f0016787a23 */ /* 0x000fe200000108ac */
[----:B------:R-:W-:Y:S01]  /*10ce0*/  LOP3.LUT R146, R146, R9, RZ, 0xc0, !PT ;  /* 0x0000000992927212 */ /* 0x000fe200078ec0ff */
[----:B------:R-:W-:Y:S01]  /*10cf0*/  FMUL.FTZ R22, R3, R114 ;  /* 0x0000007203167220 */ /* 0x000fe20000410000 */
[----:B--2---:R-:W-:Y:S01]  /*10d00*/  F2FP.BF16.PACK_AB R10, R159, R158 ;  /* 0x0000009e9f0a723e */ /* 0x004fe200000010ff */
[----:B------:R-:W-:Y:S01]  /*10d10*/  FFMA.FTZ R114, R24, c[0x0][0x23c], -R167 ;  /* 0x00008f0018727a23 */ /* 0x000fe200000108a7 */
[----:B---3--:R-:W-:Y:S01]  /*10d20*/  F2FP.BF16.PACK_AB R9, R161, R160 ;  /* 0x000000a0a109723e */ /* 0x008fe200000010ff */
[C---:B------:R-:W-:Y:S01]  /*10d30*/  FMUL.FTZ R80, R132.reuse, R80 ;  /* 0x0000005084507220 */ /* 0x040fe20000410000 */
[----:B------:R-:W-:Y:S01]  /*10d40*/  F2FP.BF16.PACK_AB R8, R163, R162 ;  /* 0x000000a2a308723e */ /* 0x000fe200000010ff */
[----:B------:R-:W-:Y:S01]  /*10d50*/  FMUL.FTZ R81, R132, R81 ;  /* 0x0000005184517220 */ /* 0x000fe20000410000 */
[----:B------:R-:W-:Y:S01]  /*10d60*/  LOP3.LUT R136, R136, R11, RZ, 0xc0, !PT ;  /* 0x0000000b88887212 */ /* 0x000fe200078ec0ff */
[----:B------:R-:W-:Y:S01]  /*10d70*/  FMUL.FTZ R11, R3, R131 ;  /* 0x00000083030b7220 */ /* 0x000fe20000410000 */
[----:B------:R-:W-:Y:S01]  /*10d80*/  LOP3.LUT R147, R147, R10, RZ, 0xc0, !PT ;  /* 0x0000000a93937212 */ /* 0x000fe200078ec0ff */
[----:B------:R-:W-:Y:S01]  /*10d90*/  FMUL.FTZ R10, R3, R130 ;  /* 0x00000082030a7220 */ /* 0x000fe20000410000 */
[----:B------:R-:W-:Y:S01]  /*10da0*/  LOP3.LUT R144, R144, R9, RZ, 0xc0, !PT ;  /* 0x0000000990907212 */ /* 0x000fe200078ec0ff */
[C---:B------:R-:W-:Y:S01]  /*10db0*/  FMUL.FTZ R9, R132.reuse, R129 ;  /* 0x0000008184097220 */ /* 0x040fe20000410000 */
[----:B------:R-:W-:Y:S01]  /*10dc0*/  LOP3.LUT R145, R145, R8, RZ, 0xc0, !PT ;  /* 0x0000000891917212 */ /* 0x000fe200078ec0ff */
[----:B------:R-:W-:Y:S01]  /*10dd0*/  FMUL.FTZ R8, R132, R128 ;  /* 0x0000008084087220 */ /* 0x000fe20000410000 */
[----:B------:R-:W-:Y:S01]  /*10de0*/  MUFU.EX2 R239, R239 ;  /* 0x000000ef00ef7308 */ /* 0x000fe20000000800 */
[----:B------:R-:W1:Y:S01]  /*10df0*/  LDSM.16.MT88.4 R128, [R186+0x6000] ;  /* 0x00600000ba80783b */ /* 0x000e620000004200 */
[C---:B------:R-:W-:Y:S02]  /*10e00*/  FMUL.FTZ R98, R0.reuse, R98 ;  /* 0x0000006200627220 */ /* 0x040fe40000410000 */
[C---:B------:R-:W-:Y:S02]  /*10e10*/  FMUL.FTZ R99, R0.reuse, R99 ;  /* 0x0000006300637220 */ /* 0x040fe40000410000 */
[-C--:B------:R-:W-:Y:S01]  /*10e20*/  HMMA.16816.F32.BF16 R8, R136, R140.reuse, R8 ;  /* 0x0000008c8808723c */ /* 0x080fe20000041808 */
[C---:B------:R-:W-:Y:S01]  /*10e30*/  FMUL.FTZ R14, R0.reuse, R126 ;  /* 0x0000007e000e7220 */ /* 0x040fe20000410000 */
[----:B------:R-:W-:Y:S01]  /*10e40*/  LOP3.LUT R126, R179, UR7, R168, 0x96, !PT ;  /* 0x00000007b37e7c12 */ /* 0x000fe2000f8e96a8 */
[C---:B------:R-:W-:Y:S01]  /*10e50*/  FMUL.FTZ R15, R0.reuse, R127 ;  /* 0x0000007f000f7220 */ /* 0x040fe20000410000 */
[----:B------:R-:W-:Y:S01]  /*10e60*/  MUFU.EX2 R244, R244 ;  /* 0x000000f400f47308 */ /* 0x000fe20000000800 */
[----:B------:R-:W-:Y:S01]  /*10e70*/  FMUL.FTZ R18, R0, R122 ;  /* 0x0000007a00127220 */ /* 0x000fe20000410000 */
[----:B------:R-:W-:Y:S01]  /*10e80*/  LOP3.LUT R122, R245, UR7, R238, 0x96, !PT ;  /* 0x00000007f57a7c12 */ /* 0x000fe2000f8e96ee */
[----:B------:R-:W-:Y:S02]  /*10e90*/  FFMA.FTZ R245, R66, c[0x0][0x23c], -R172 ;  /* 0x00008f0042f57a23 */ /* 0x000fe400000108ac */
[----:B------:R-:W-:Y:S01]  /*10ea0*/  FMUL.FTZ R19, R0, R123 ;  /* 0x0000007b00137220 */ /* 0x000fe20000410000 */
[C---:B------:R-:W-:Y:S02]  /*10eb0*/  HMMA.16816.F32.BF16 R12, R144.reuse, R140, R12 ;  /* 0x0000008c900c723c */ /* 0x040fe4000004180c */
[----:B------:R-:W-:Y:S02]  /*10ec0*/  IMAD.WIDE.U32 R122, R122, -0x2daee0ad, RZ ;  /* 0xd2511f537a7a7825 */ /* 0x000fe400078e00ff */
[----:B------:R2:W-:Y:S02]  /*10ed0*/  MUFU.EX2 R140, R124 ;  /* 0x0000007c008c7308 */ /* 0x0005e40000000800 */
[C---:B------:R-:W-:Y:S01]  /*10ee0*/  FMUL.FTZ R74, R0.reuse, R74 ;  /* 0x0000004a004a7220 */ /* 0x040fe20000410000 */
[----:B------:R-:W-:Y:S01]  /*10ef0*/  LOP3.LUT R177, R123, UR17, R176, 0x96, !PT ;  /* 0x000000117bb17c12 */ /* 0x000fe2000f8e96b0 */
[-C--:B------:R-:W-:Y:S01]  /*10f00*/  HMMA.16816.F32.BF16 R16, R144, R142.reuse, R16 ;  /* 0x0000008e9010723c */ /* 0x080fe20000041810 */
[----:B------:R-:W-:Y:S03]  /*10f10*/  FFMA.FTZ R141, R35, c[0x0][0x23c], -R172 ;  /* 0x00008f00238d7a23 */ /* 0x000fe600000108ac */
[----:B------:R-:W-:Y:S02]  /*10f20*/  FMUL.FTZ R35, R3, R119 ;  /* 0x0000007703237220 */ /* 0x000fe40000410000 */
[----:B------:R-:W3:Y:S01]  /*10f30*/  LDSM.16.MT88.4 R116, [R185+0x6000] ;  /* 0x00600000b974783b */ /* 0x000ee20000004200 */
[C---:B------:R-:W-:Y:S01]  /*10f40*/  FMUL.FTZ R75, R0.reuse, R75 ;  /* 0x0000004b004b7220 */ /* 0x040fe20000410000 */
[----:B------:R-:W-:Y:S01]  /*10f50*/  MUFU.EX2 R171, R171 ;  /* 0x000000ab00ab7308 */ /* 0x000fe20000000800 */
[C---:B------:R-:W-:Y:S02]  /*10f60*/  FMUL.FTZ R78, R0.reuse, R78 ;  /* 0x0000004e004e7220 */ /* 0x040fe40000410000 */
[C---:B------:R-:W-:Y:S01]  /*10f70*/  HMMA.16816.F32.BF16 R32, R136.reuse, R142, R32 ;  /* 0x0000008e8820723c */ /* 0x040fe20000041820 */
[----:B------:R-:W-:Y:S02]  /*10f80*/  FMUL.FTZ R79, R0, R79 ;  /* 0x0000004f004f7220 */ /* 0x000fe40000410000 */
[----:B------:R-:W-:Y:S04]  /*10f90*/  IMAD.WIDE.U32 R126, R126, -0x2daee0ad, RZ ;  /* 0xd2511f537e7e7825 */ /* 0x000fe800078e00ff */
[----:B------:R4:W-:Y:S01]  /*10fa0*/  MUFU.EX2 R142, R20 ;  /* 0x00000014008e7308 */ /* 0x0009e20000000800 */
[-C--:B-1----:R-:W-:Y:S01]  /*10fb0*/  HMMA.16816.F32.BF16 R68, R136, R128.reuse, R68 ;  /* 0x000000808844723c */ /* 0x082fe20000041844 */
[----:B------:R-:W-:Y:S03]  /*10fc0*/  LOP3.LUT R121, R127, UR17, R170, 0x96, !PT ;  /* 0x000000117f797c12 */ /* 0x000fe6000f8e96aa */
[----:B--2---:R-:W-:Y:S01]  /*10fd0*/  LOP3.LUT R124, R122, 0xff, RZ, 0xc0, !PT ;  /* 0x000000ff7a7c7812 */ /* 0x004fe200078ec0ff */
[----:B------:R-:W-:Y:S01]  /*10fe0*/  FFMA.FTZ R143, R21, c[0x0][0x23c], -R174 ;  /* 0x00008f00158f7a23 */ /* 0x000fe200000108ae */
[----:B------:R-:W-:Y:S01]  /*10ff0*/  LOP3.LUT R125, R126, 0xff, RZ, 0xc0, !PT ;  /* 0x000000ff7e7d7812 */ /* 0x000fe200078ec0ff */
[----:B------:R-:W-:Y:S01]  /*11000*/  FMUL.FTZ R21, R132, R113 ;  /* 0x0000007184157220 */ /* 0x000fe20000410000 */
[C---:B------:R-:W-:Y:S01]  /*11010*/  HMMA.16816.F32.BF16 R72, R144.reuse, R128, R72 ;  /* 0x000000809048723c */ /* 0x040fe20000041848 */
[----:B------:R1:W-:Y:S03]  /*11020*/  MUFU.EX2 R170, R114 ;  /* 0x0000007200aa7308 */ /* 0x0003e60000000800 */
[----:B------:R-:W-:Y:S01]  /*11030*/  LOP3.LUT R113, R122, 0xffff, RZ, 0xc0, !PT ;  /* 0x0000ffff7a717812 */ /* 0x000fe200078ec0ff */
[----:B------:R-:W-:Y:S01]  /*11040*/  FMUL.FTZ R84, R2, R84 ;  /* 0x0000005402547220 */ /* 0x000fe20000410000 */
[----:B------:R-:W-:Y:S01]  /*11050*/  LOP3.LUT R24, R126, 0xffff, RZ, 0xc0, !PT ;  /* 0x0000ffff7e187812 */ /* 0x000fe200078ec0ff */
[----:B------:R-:W-:Y:S01]  /*11060*/  FMUL.FTZ R85, R2, R85 ;  /* 0x0000005502557220 */ /* 0x000fe20000410000 */
[-C--:B------:R-:W-:Y:S01]  /*11070*/  HMMA.16816.F32.BF16 R76, R144, R130.reuse, R76 ;  /* 0x00000082904c723c */ /* 0x080fe2000004184c */
[C---:B------:R-:W-:Y:S02]  /*11080*/  FMUL.FTZ R82, R3.reuse, R82 ;  /* 0x0000005203527220 */ /* 0x040fe40000410000 */
[----:B------:R2:W-:Y:S01]  /*11090*/  MUFU.EX2 R168, R120 ;  /* 0x0000007800a87308 */ /* 0x0005e20000000800 */
[----:B------:R-:W-:Y:S01]  /*110a0*/  FMUL.FTZ R83, R3, R83 ;  /* 0x0000005303537220 */ /* 0x000fe20000410000 */
[----:B------:R-:W-:Y:S01]  /*110b0*/  SHF.R.U32.HI R113, RZ, 0x8, R113 ;  /* 0x00000008ff717819 */ /* 0x000fe20000011671 */
[----:B------:R-:W-:Y:S01]  /*110c0*/  FMUL.FTZ R86, R0, R86 ;  /* 0x0000005600567220 */ /* 0x000fe20000410000 */
[----:B------:R-:W-:Y:S01]  /*110d0*/  SHF.R.U32.HI R123, RZ, 0x18, R126 ;  /* 0x00000018ff7b7819 */ /* 0x000fe2000001167e */
[----:B----4-:R-:W-:Y:S01]  /*110e0*/  FMUL.FTZ R20, R132, R112 ;  /* 0x0000007084147220 */ /* 0x010fe20000410000 */
[----:B------:R-:W-:Y:S03]  /*110f0*/  SHF.R.U32.HI R112, RZ, 0x10, R122 ;  /* 0x00000010ff707819 */ /* 0x000fe6000001167a */
[----:B------:R-:W-:Y:S01]  /*11100*/  PRMT R124, R124, 0x5410, R113 ;  /* 0x000054107c7c7816 */ /* 0x000fe20000000071 */
[----:B------:R-:W-:Y:S01]  /*11110*/  FMUL.FTZ R87, R0, R87 ;  /* 0x0000005700577220 */ /* 0x000fe20000410000 */
[----:B------:R-:W-:Y:S01]  /*11120*/  LOP3.LUT R25, R112, 0xff, RZ, 0xc0, !PT ;  /* 0x000000ff70197812 */ /* 0x000fe200078ec0ff */
[C---:B------:R-:W-:Y:S01]  /*11130*/  HMMA.16816.F32.BF16 R20, R136.reuse, R130, R20 ;  /* 0x000000828814723c */ /* 0x040fe20000041814 */
[--C-:B------:R-:W-:Y:S01]  /*11140*/  FFMA.FTZ R173, R26, c[0x0][0x23c], -R166.reuse ;  /* 0x00008f001aad7a23 */ /* 0x100fe200000108a6 */
[----:B-1----:R-:W1:Y:S01]  /*11150*/  LDSM.16.MT88.4 R112, [R184+0x6000] ;  /* 0x00600000b870783b */ /* 0x002e620000004200 */
[----:B------:R-:W-:Y:S01]  /*11160*/  FMUL.FTZ R26, R0, R110 ;  /* 0x0000006e001a7220 */ /* 0x000fe20000410000 */
[----:B------:R-:W-:Y:S01]  /*11170*/  LOP3.LUT R128, R121, 0xff, RZ, 0xc0, !PT ;  /* 0x000000ff79807812 */ /* 0x000fe200078ec0ff */
[----:B------:R-:W-:Y:S01]  /*11180*/  FFMA.FTZ R110, R30, c[0x0][0x23c], -R166 ;  /* 0x00008f001e6e7a23 */ /* 0x000fe200000108a6 */
[----:B------:R-:W-:Y:S01]  /*11190*/  SHF.R.U32.HI R122, RZ, 0x18, R122 ;  /* 0x00000018ff7a7819 */ /* 0x000fe2000001167a */
[----:B------:R-:W-:Y:S01]  /*111a0*/  FFMA.FTZ R175, R28, c[0x0][0x23c], -R167 ;  /* 0x00008f001caf7a23 */ /* 0x000fe200000108a7 */
[-C--:B---3--:R-:W-:Y:S01]  /*111b0*/  HMMA.16816.F32.BF16 R80, R136, R116.reuse, R80 ;  /* 0x000000748850723c */ /* 0x088fe20000041850 */
[----:B------:R-:W-:Y:S01]  /*111c0*/  SHF.R.U32.HI R130, RZ, 0x18, R177 ;  /* 0x00000018ff827819 */ /* 0x000fe200000116b1 */
[----:B------:R-:W-:Y:S02]  /*111d0*/  MUFU.EX2 R173, R173 ;  /* 0x000000ad00ad7308 */ /* 0x000fe40000000800 */
[----:B------:R-:W-:Y:S01]  /*111e0*/  FMUL.FTZ R28, R132, R104 ;  /* 0x00000068841c7220 */ /* 0x000fe20000410000 */
[----:B------:R-:W-:Y:S01]  /*111f0*/  PRMT R122, R25, 0x5410, R122 ;  /* 0x00005410197a7816 */ /* 0x000fe2000000007a */
[----:B------:R-:W-:Y:S01]  /*11200*/  FMUL.FTZ R25, R2, R109 ;  /* 0x0000006d02197220 */ /* 0x000fe20000410000 */
[----:B------:R-:W-:Y:S01]  /*11210*/  SHF.R.U32.HI R109, RZ, 0x10, R121 ;  /* 0x00000010ff6d7819 */ /* 0x000fe20000011679 */
[C---:B------:R-:W-:Y:S01]  /*11220*/  HMMA.16816.F32.BF16 R84, R144.reuse, R116, R84 ;  /* 0x000000749054723c */ /* 0x040fe20000041854 */
[----:B------:R-:W-:Y:S03]  /*11230*/  FFMA.FTZ R176, R27, c[0x0][0x23c], -R166 ;  /* 0x00008f001bb07a23 */ /* 0x000fe600000108a6 */
[----:B------:R-:W-:Y:S01]  /*11240*/  FMUL.FTZ R27, R0, R111 ;  /* 0x0000006f001b7220 */ /* 0x000fe20000410000 */
[----:B--2---:R-:W-:Y:S01]  /*11250*/  SHF.R.U32.HI R120, RZ, 0x10, R126 ;  /* 0x00000010ff787819 */ /* 0x004fe2000001167e */
[----:B------:R-:W-:Y:S01]  /*11260*/  FMUL.FTZ R88, R132, R88 ;  /* 0x0000005884587220 */ /* 0x000fe20000410000 */
[----:B------:R-:W-:Y:S01]  /*11270*/  SHF.R.U32.HI R116, RZ, 0x8, R24 ;  /* 0x00000008ff747819 */ /* 0x000fe20000011618 */
[----:B------:R-:W-:Y:S01]  /*11280*/  FMUL.FTZ R24, R2, R108 ;  /* 0x0000006c02187220 */ /* 0x000fe20000410000 */
[----:B------:R-:W-:Y:S01]  /*11290*/  LOP3.LUT R109, R109, 0xff, RZ, 0xc0, !PT ;  /* 0x000000ff6d6d7812 */ /* 0x000fe200078ec0ff */
[----:B------:R-:W-:Y:S02]  /*112a0*/  MUFU.EX2 R176, R176 ;  /* 0x000000b000b07308 */ /* 0x000fe40000000800 */
[----:B------:R-:W-:Y:S01]  /*112b0*/  LOP3.LUT R108, R120, 0xff, RZ, 0xc0, !PT ;  /* 0x000000ff786c7812 */ /* 0x000fe200078ec0ff */
[----:B------:R-:W-:Y:S01]  /*112c0*/  FFMA.FTZ R178, R29, c[0x0][0x23c], -R167 ;  /* 0x00008f001db27a23 */ /* 0x000fe200000108a7 */
[----:B------:R-:W-:Y:S01]  /*112d0*/  PRMT R120, R125, 0x5410, R116 ;  /* 0x000054107d787816 */ /* 0x000fe20000000074 */
[-C--:B------:R-:W-:Y:S01]  /*112e0*/  HMMA.16816.F32.BF16 R24, R144, R118.reuse, R24 ;  /* 0x000000769018723c */ /* 0x080fe20000041818 */
[----:B------:R-:W-:Y:S01]  /*112f0*/  FMUL.FTZ R89, R132, R89 ;  /* 0x0000005984597220 */ /* 0x000fe20000410000 */
[----:B------:R-:W-:Y:S01]  /*11300*/  PRMT R116, R108, 0x5410, R123 ;  /* 0x000054106c747816 */ /* 0x000fe2000000007b */
[----:B------:R-:W-:Y:S01]  /*11310*/  FMUL.FTZ R90, R3, R90 ;  /* 0x0000005a035a7220 */ /* 0x000fe20000410000 */
[----:B------:R-:W-:Y:S01]  /*11320*/  LOP3.LUT R108, R177, 0xff, RZ, 0xc0, !PT ;  /* 0x000000ffb16c7812 */ /* 0x000fe200078ec0ff */
[----:B------:R-:W-:Y:S01]  /*11330*/  FMUL.FTZ R91, R3, R91 ;  /* 0x0000005b035b7220 */ /* 0x000fe20000410000 */
[----:B------:R-:W-:Y:S01]  /*11340*/  LOP3.LUT R111, R177, 0xffff, RZ, 0xc0, !PT ;  /* 0x0000ffffb16f7812 */ /* 0x000fe200078ec0ff */
[----:B------:R-:W-:Y:S01]  /*11350*/  FMUL.FTZ R29, R132, R105 ;  /* 0x00000069841d7220 */ /* 0x000fe20000410000 */
[----:B------:R-:W-:Y:S01]  /*11360*/  SHF.R.U32.HI R126, RZ, 0x18, R121 ;  /* 0x00000018ff7e7819 */ /* 0x000fe20000011679 */
[----:B------:R-:W-:Y:S01]  /*11370*/  FMUL.FTZ R30, R3, R106 ;  /* 0x0000006a031e7220 */ /* 0x000fe20000410000 */
[----:B------:R-:W-:Y:S02]  /*11380*/  MUFU.EX2 R175, R175 ;  /* 0x000000af00af7308 */ /* 0x000fe40000000800 */
[C---:B------:R-:W-:Y:S01]  /*11390*/  HMMA.16816.F32.BF16 R88, R136.reuse, R118, R88 ;  /* 0x000000768858723c */ /* 0x040fe20000041858 */
[----:B------:R-:W-:Y:S01]  /*113a0*/  FFMA.FTZ R236, R31, c[0x0][0x23c], -R166 ;  /* 0x00008f001fec7a23 */ /* 0x000fe200000108a6 */
[----:B------:R-:W-:Y:S01]  /*113b0*/  SHF.R.U32.HI R111, RZ, 0x8, R111 ;  /* 0x00000008ff6f7819 */ /* 0x000fe2000001166f */
[----:B------:R-:W-:Y:S01]  /*113c0*/  FMUL.FTZ R31, R3, R107 ;  /* 0x0000006b031f7220 */ /* 0x000fe20000410000 */
[----:B------:R-:W-:Y:S01]  /*113d0*/  PRMT R126, R109, 0x5410, R126 ;  /* 0x000054106d7e7816 */ /* 0x000fe2000000007e */
[--C-:B------:R-:W-:Y:S01]  /*113e0*/  HSET2.LE.AND R106, R124, R207.reuse, PT ;  /* 0x000000cf7c6a7233 */ /* 0x100fe20003803000 */
[----:B------:R-:W-:Y:S01]  /*113f0*/  PRMT R104, R108, 0x5410, R111 ;  /* 0x000054106c687816 */ /* 0x000fe2000000006f */
[C---:B------:R-:W-:Y:S01]  /*11400*/  FMUL.FTZ R92, R2.reuse, R92 ;  /* 0x0000005c025c7220 */ /* 0x040fe20000410000 */
[----:B------:R-:W-:Y:S01]  /*11410*/  SHF.R.U32.HI R118, RZ, 0x10, R177 ;  /* 0x00000010ff767819 */ /* 0x000fe200000116b1 */
[----:B------:R-:W-:Y:S01]  /*11420*/  FMUL.FTZ R93, R2, R93 ;  /* 0x0000005d025d7220 */ /* 0x000fe20000410000 */
[-C--:B-1----:R-:W-:Y:S01]  /*11430*/  HMMA.16816.F32.BF16 R28, R136, R112.reuse, R28 ;  /* 0x00000070881c723c */ /* 0x082fe2000004181c */
[----:B------:R1:W-:Y:S01]  /*11440*/  MUFU.EX2 R177, R110 ;  /* 0x0000006e00b17308 */ /* 0x0003e20000000800 */
[C---:B------:R-:W-:Y:S01]  /*11450*/  FMUL.FTZ R94, R0.reuse, R94 ;  /* 0x0000005e005e7220 */ /* 0x040fe20000410000 */
[----:B------:R-:W-:Y:S01]  /*11460*/  LOP3.LUT R117, R121, 0xffff, RZ, 0xc0, !PT ;  /* 0x0000ffff79757812 */ /* 0x000fe200078ec0ff */
[----:B------:R-:W-:Y:S01]  /*11470*/  FMUL.FTZ R95, R0, R95 ;  /* 0x0000005f005f7220 */ /* 0x000fe20000410000 */
[----:B------:R-:W-:Y:S01]  /*11480*/  LOP3.LUT R107, R118, 0xff, RZ, 0xc0, !PT ;  /* 0x000000ff766b7812 */ /* 0x000fe200078ec0ff */
[----:B------:R-:W-:Y:S01]  /*11490*/  FFMA.FTZ R179, R48, c[0x0][0x23c], -R174 ;  /* 0x00008f0030b37a23 */ /* 0x000fe200000108ae */
[----:B------:R-:W-:Y:S01]  /*114a0*/  SHF.R.U32.HI R105, RZ, 0x8, R117 ;  /* 0x00000008ff697819 */ /* 0x000fe20000011675 */
[----:B------:R-:W-:Y:S01]  /*114b0*/  FFMA.FTZ R117, R50, c[0x0][0x23c], -R172 ;  /* 0x00008f0032757a23 */ /* 0x000fe200000108ac */
[----:B------:R-:W-:Y:S02]  /*114c0*/  PRMT R130, R107, 0x5410, R130 ;  /* 0x000054106b827816 */ /* 0x000fe40000000082 */
[C---:B------:R-:W-:Y:S01]  /*114d0*/  HMMA.16816.F32.BF16 R92, R144.reuse, R112, R92 ;  /* 0x00000070905c723c */ /* 0x040fe2000004185c */
[----:B------:R-:W-:Y:S01]  /*114e0*/  MUFU.EX2 R164, R164 ;  /* 0x000000a400a47308 */ /* 0x000fe20000000800 */
[----:B------:R-:W-:Y:S01]  /*114f0*/  PRMT R128, R128, 0x5410, R105 ;  /* 0x0000541080807816 */ /* 0x000fe20000000069 */
[----:B------:R-:W-:Y:S01]  /*11500*/  FMUL.FTZ R50, R3, R102 ;  /* 0x0000006603327220 */ /* 0x000fe20000410000 */
[--C-:B------:R-:W-:Y:S01]  /*11510*/  HSET2.LE.AND R105, R130, R207.reuse, PT ;  /* 0x000000cf82697233 */ /* 0x100fe20003803000 */
[----:B------:R-:W-:Y:S01]  /*11520*/  FFMA.FTZ R238, R49, c[0x0][0x23c], -R174 ;  /* 0x00008f0031ee7a23 */ /* 0x000fe200000108ae */
[--C-:B------:R-:W-:Y:S01]  /*11530*/  HSET2.LE.AND R107, R122, R207.reuse, PT ;  /* 0x000000cf7a6b7233 */ /* 0x100fe20003803000 */
[--C-:B------:R-:W-:Y:S01]  /*11540*/  FFMA.FTZ R118, R51, c[0x0][0x23c], -R172.reuse ;  /* 0x00008f0033767a23 */ /* 0x100fe200000108ac */
[-C--:B------:R-:W-:Y:S01]  /*11550*/  HMMA.16816.F32.BF16 R96, R144, R114.reuse, R96 ;  /* 0x000000729060723c */ /* 0x080fe20000041860 */
[----:B------:R-:W-:Y:S02]  /*11560*/  FMUL.FTZ R51, R3, R103 ;  /* 0x0000006703337220 */ /* 0x000fe40000410000 */
[----:B------:R-:W2:Y:S01]  /*11570*/  MUFU.EX2 R165, R165 ;  /* 0x000000a500a57308 */ /* 0x000ea20000000800 */
[--C-:B------:R-:W-:Y:S01]  /*11580*/  HSET2.LE.AND R113, R128, R207.reuse, PT ;  /* 0x000000cf80717233 */ /* 0x100fe20003803000 */
[--C-:B------:R-:W-:Y:S01]  /*11590*/  FFMA.FTZ R56, R56, c[0x0][0x23c], -R167.reuse ;  /* 0x00008f0038387a23 */ /* 0x100fe200000108a7 */
[----:B-1----:R-:W1:Y:S01]  /*115a0*/  LDSM.16.MT88.4 R108, [R188+0x6800] ;  /* 0x00680000bc6c783b */ /* 0x002e620000004200 */
[--C-:B------:R-:W-:Y:S01]  /*115b0*/  HSET2.LE.AND R112, R126, R207.reuse, PT ;  /* 0x000000cf7e707233 */ /* 0x100fe20003803000 */
[----:B------:R-:W-:Y:S01]  /*115c0*/  FFMA.FTZ R145, R39, c[0x0][0x23c], -R172 ;  /* 0x00008f0027917a23 */ /* 0x000fe200000108ac */
[--C-:B------:R-:W-:Y:S03]  /*115d0*/  HSET2.LE.AND R104, R104, R207.reuse, PT ;  /* 0x000000cf68687233 */ /* 0x100fe60003803000 */
[--C-:B------:R-:W-:Y:S01]  /*115e0*/  FFMA.FTZ R146, R40, c[0x0][0x23c], -R167.reuse ;  /* 0x00008f0028927a23 */ /* 0x100fe200000108a7 */
[----:B------:R-:W3:Y:S01]  /*115f0*/  MUFU.EX2 R141, R141 ;  /* 0x0000008d008d7308 */ /* 0x000ee20000000800 */
[--C-:B------:R-:W-:Y:S02]  /*11600*/  FFMA.FTZ R147, R41, c[0x0][0x23c], -R167.reuse ;  /* 0x00008f0029937a23 */ /* 0x100fe400000108a7 */
[--C-:B------:R-:W-:Y:S02]  /*11610*/  FFMA.FTZ R57, R57, c[0x0][0x23c], -R167.reuse ;  /* 0x00008f0039397a23 */ /* 0x100fe400000108a7 */
[----:B------:R-:W-:Y:S02]  /*11620*/  FFMA.FTZ R60, R60, c[0x0][0x23c], -R167 ;  /* 0x00008f003c3c7a23 */ /* 0x000fe400000108a7 */
[--C-:B------:R-:W-:Y:S02]  /*11630*/  FFMA.FTZ R58, R58, c[0x0][0x23c], -R166.reuse ;  /* 0x00008f003a3a7a23 */ /* 0x100fe400000108a6 */
[----:B------:R-:W-:Y:S01]  /*11640*/  FFMA.FTZ R59, R59, c[0x0][0x23c], -R166 ;  /* 0x00008f003b3b7a23 */ /* 0x000fe200000108a6 */
[----:B------:R-:W4:Y:S01]  /*11650*/  MUFU.EX2 R143, R143 ;  /* 0x0000008f008f7308 */ /* 0x000f220000000800 */
[----:B------:R-:W-:Y:S02]  /*11660*/  FFMA.FTZ R152, R132, R223, R152 ;  /* 0x000000df84987223 */ /* 0x000fe40000010098 */
[----:B------:R-:W-:Y:S01]  /*11670*/  FFMA.FTZ R154, R3, R222, R154 ;  /* 0x000000de039a7223 */ /* 0x000fe2000001009a */
[----:B--2---:R-:W-:Y:S01]  /*11680*/  F2FP.BF16.PACK_AB R49, R165, R164 ;  /* 0x000000a4a531723e */ /* 0x004fe200000010ff */
[----:B------:R-:W-:Y:S02]  /*11690*/  FFMA.FTZ R160, R2, R213, R160 ;  /* 0x000000d502a07223 */ /* 0x000fe400000100a0 */
[----:B------:R-:W-:Y:S01]  /*116a0*/  FFMA.FTZ R162, R0, R211, R162 ;  /* 0x000000d300a27223 */ /* 0x000fe200000100a2 */
[----:B------:R-:W-:Y:S01]  /*116b0*/  LOP3.LUT R106, R106, R49, RZ, 0xc0, !PT ;  /* 0x000000316a6a7212 */ /* 0x000fe200078ec0ff */
[----:B------:R-:W-:Y:S01]  /*116c0*/  FMUL.FTZ R49, R132, R101 ;  /* 0x0000006584317220 */ /* 0x000fe20000410000 */
[----:B------:R-:W2:Y:S01]  /*116d0*/  MUFU.EX2 R169, R169 ;  /* 0x000000a900a97308 */ /* 0x000ea20000000800 */
[----:B------:R-:W-:Y:S01]  /*116e0*/  F2FP.BF16.PACK_AB R101, R176, R173 ;  /* 0x000000adb065723e */ /* 0x000fe200000010ff */
[----:B------:R-:W-:Y:S01]  /*116f0*/  FADD.FTZ R153, R153, R152 ;  /* 0x0000009899997221 */ /* 0x000fe20000010000 */
[----:B---3--:R-:W-:Y:S01]  /*11700*/  F2FP.BF16.PACK_AB R48, R141, R140 ;  /* 0x0000008c8d30723e */ /* 0x008fe200000010ff */
[----:B------:R-:W-:Y:S01]  /*11710*/  FADD.FTZ R155, R155, R154 ;  /* 0x0000009a9b9b7221 */ /* 0x000fe20000010000 */
[----:B------:R-:W-:Y:S01]  /*11720*/  LOP3.LUT R101, R112, R101, RZ, 0xc0, !PT ;  /* 0x0000006570657212 */ /* 0x000fe200078ec0ff */
[----:B------:R-:W-:Y:S01]  /*11730*/  FADD.FTZ R161, R161, R160 ;  /* 0x000000a0a1a17221 */ /* 0x000fe20000010000 */
[----:B------:R-:W-:Y:S01]  /*11740*/  LOP3.LUT R107, R107, R48, RZ, 0xc0, !PT ;  /* 0x000000306b6b7212 */ /* 0x000fe200078ec0ff */
[----:B------:R-:W-:Y:S02]  /*11750*/  FMUL.FTZ R48, R132, R100 ;  /* 0x0000006484307220 */ /* 0x000fe40000410000 */
[----:B------:R-:W-:Y:S01]  /*11760*/  MUFU.EX2 R178, R178 ;  /* 0x000000b200b27308 */ /* 0x000fe20000000800 */
[----:B------:R-:W-:Y:S01]  /*11770*/  F2FP.BF16.PACK_AB R100, R171, R170 ;  /* 0x000000aaab64723e */ /* 0x000fe200000010ff */
[----:B------:R-:W-:Y:S01]  /*11780*/  FADD.FTZ R163, R163, R162 ;  /* 0x000000a2a3a37221 */ /* 0x000fe20000010000 */
[----:B----4-:R-:W-:Y:S01]  /*11790*/  F2FP.BF16.PACK_AB R103, R143, R142 ;  /* 0x0000008e8f67723e */ /* 0x010fe200000010ff */
[----:B------:R-:W-:Y:S01]  /*117a0*/  FADD.FTZ R148, R148, R153 ;  /* 0x0000009994947221 */ /* 0x000fe20000010000 */
[----:B------:R-:W-:Y:S01]  /*117b0*/  HMMA.16816.F32.BF16 R48, R136, R114, R48 ;  /* 0x000000728830723c */ /* 0x000fe20000041830 */
[----:B------:R-:W-:Y:S01]  /*117c0*/  LOP3.LUT R100, R113, R100, RZ, 0xc0, !PT ;  /* 0x0000006471647212 */ /* 0x000fe200078ec0ff */
[----:B------:R-:W-:Y:S01]  /*117d0*/  FADD.FTZ R150, R150, R155 ;  /* 0x0000009b96967221 */ /* 0x000fe20000010000 */
[----:B------:R-:W3:Y:S02]  /*117e0*/  LDSM.16.MT88.4 R112, [R186+0x6800] ;  /* 0x00680000ba70783b */ /* 0x000ee40000004200 */
[----:B------:R-:W4:Y:S01]  /*117f0*/  MUFU.EX2 R236, R236 ;  /* 0x000000ec00ec7308 */ /* 0x000f220000000800 */
[----:B------:R-:W-:Y:S01]  /*11800*/  LOP3.LUT R104, R104, R103, RZ, 0xc0, !PT ;  /* 0x0000006768687212 */ /* 0x000fe200078ec0ff */
[--C-:B------:R-:W-:Y:S01]  /*11810*/  HSET2.LE.AND R103, R116, R207.reuse, PT ;  /* 0x000000cf74677233 */ /* 0x100fe20003803000 */
[----:B------:R-:W-:Y:S01]  /*11820*/  FFMA.FTZ R136, R36, c[0x0][0x23c], -R174 ;  /* 0x00008f0024887a23 */ /* 0x000fe200000108ae */
[----:B--2---:R-:W-:Y:S03]  /*11830*/  F2FP.BF16.PACK_AB R102, R169, R168 ;  /* 0x000000a8a966723e */ /* 0x004fe600000010ff */
[----:B------:R-:W-:Y:S01]  /*11840*/  FFMA.FTZ R138, R38, c[0x0][0x23c], -R172 ;  /* 0x00008f00268a7a23 */ /* 0x000fe200000108ac */
[----:B------:R-:W-:Y:S01]  /*11850*/  LOP3.LUT R105, R105, R102, RZ, 0xc0, !PT ;  /* 0x0000006669697212 */ /* 0x000fe200078ec0ff */
[--C-:B------:R-:W-:Y:S01]  /*11860*/  HSET2.LE.AND R102, R120, R207.reuse, PT ;  /* 0x000000cf78667233 */ /* 0x100fe20003803000 */
[----:B------:R2:W-:Y:S01]  /*11870*/  MUFU.EX2 R144, R117 ;  /* 0x0000007500907308 */ /* 0x0005e20000000800 */
[----:B------:R-:W-:Y:S02]  /*11880*/  FFMA.FTZ R139, R37, c[0x0][0x23c], -R174 ;  /* 0x00008f00258b7a23 */ /* 0x000fe400000108ae */
[----:B------:R-:W-:Y:S02]  /*11890*/  FFMA.FTZ R172, R55, c[0x0][0x23c], -R172 ;  /* 0x00008f0037ac7a23 */ /* 0x000fe400000108ac */
[-C--:B-1----:R-:W-:Y:S01]  /*118a0*/  HMMA.16816.F32.BF16 R8, R104, R108.reuse, R8 ;  /* 0x0000006c6808723c */ /* 0x082fe20000041808 */
[----:B------:R-:W-:Y:S02]  /*118b0*/  FADD.FTZ R156, R156, R161 ;  /* 0x000000a19c9c7221 */ /* 0x000fe40000010000 */
[----:B------:R-:W-:Y:S02]  /*118c0*/  FADD.FTZ R158, R158, R163 ;  /* 0x000000a39e9e7221 */ /* 0x000fe40000010000 */
[----:B------:R-:W-:Y:S01]  /*118d0*/  MUFU.EX2 R137, R118 ;  /* 0x0000007600897308 */ /* 0x000fe20000000800 */
[----:B------:R-:W-:Y:S02]  /*118e0*/  FADD.FTZ R149, R149, R148 ;  /* 0x0000009495957221 */ /* 0x000fe40000010000 */
[----:B------:R-:W-:Y:S01]  /*118f0*/  FADD.FTZ R151, R151, R150 ;  /* 0x0000009697977221 */ /* 0x000fe20000010000 */
[----:B----4-:R-:W-:Y:S03]  /*11900*/  F2FP.BF16.PACK_AB R116, R236, R177 ;  /* 0x000000b1ec74723e */ /* 0x010fe600000010ff */
[----:B------:R-:W-:Y:S01]  /*11910*/  FADD.FTZ R157, R157, R156 ;  /* 0x0000009c9d9d7221 */ /* 0x000fe20000010000 */
[----:B------:R-:W-:Y:S01]  /*11920*/  LOP3.LUT R103, R103, R116, RZ, 0xc0, !PT ;  /* 0x0000007467677212 */ /* 0x000fe200078ec0ff */
[----:B------:R-:W-:Y:S01]  /*11930*/  FADD.FTZ R158, R159, R158 ;  /* 0x0000009e9f9e7221 */ /* 0x000fe20000010000 */
[----:B------:R-:W-:Y:S01]  /*11940*/  MUFU.EX2 R136, R136 ;  /* 0x0000008800887308 */ /* 0x000fe20000000800 */
[----:B------:R-:W-:Y:S02]  /*11950*/  FADD.FTZ R142, R142, R149 ;  /* 0x000000958e8e7221 */ /* 0x000fe40000010000 */
[----:B------:R-:W-:Y:S01]  /*11960*/  FADD.FTZ R168, R168, R151 ;  /* 0x00000097a8a87221 */ /* 0x000fe20000010000 */
[----:B--2---:R-:W-:Y:S01]  /*11970*/  F2FP.BF16.PACK_AB R117, R178, R175 ;  /* 0x000000afb275723e */ /* 0x004fe200000010ff */
[----:B------:R-:W-:Y:S02]  /*11980*/  FADD.FTZ R170, R170, R157 ;  /* 0x0000009daaaa7221 */ /* 0x000fe40000010000 */
[----:B------:R-:W-:Y:S01]  /*11990*/  FADD.FTZ R173, R173, R158 ;  /* 0x0000009eadad7221 */ /* 0x000fe20000010000 */
[----:B------:R-:W-:Y:S01]  /*119a0*/  LOP3.LUT R102, R102, R117, RZ, 0xc0, !PT ;  /* 0x0000007566667212 */ /* 0x000fe200078ec0ff */
[----:B------:R-:W-:Y:S01]  /*119b0*/  FADD.FTZ R143, R143, R142 ;  /* 0x0000008e8f8f7221 */ /* 0x000fe20000010000 */
[----:B------:R-:W1:Y:S01]  /*119c0*/  MUFU.EX2 R139, R139 ;  /* 0x0000008b008b7308 */ /* 0x000e620000000800 */
[----:B------:R-:W-:Y:S02]  /*119d0*/  FADD.FTZ R169, R169, R168 ;  /* 0x000000a8a9a97221 */ /* 0x000fe40000010000 */
[----:B------:R-:W-:Y:S02]  /*119e0*/  FADD.FTZ R170, R171, R170 ;  /* 0x000000aaabaa7221 */ /* 0x000fe40000010000 */
[C---:B------:R-:W-:Y:S01]  /*119f0*/  HMMA.16816.F32.BF16 R12, R100.reuse, R108, R12 ;  /* 0x0000006c640c723c */ /* 0x040fe2000004180c */
[----:B------:R-:W-:Y:S02]  /*11a00*/  FADD.FTZ R176, R176, R173 ;  /* 0x000000adb0b07221 */ /* 0x000fe40000010000 */
[----:B------:R-:W-:Y:S02]  /*11a10*/  FADD.FTZ R164, R164, R143 ;  /* 0x0000008fa4a47221 */ /* 0x000fe40000010000 */
[----:B------:R-:W-:Y:S01]  /*11a20*/  MUFU.EX2 R179, R179 ;  /* 0x000000b300b37308 */ /* 0x000fe20000000800 */
[----:B------:R-:W-:Y:S02]  /*11a30*/  FADD.FTZ R140, R140, R169 ;  /* 0x000000a98c8c7221 */ /* 0x000fe40000010000 */
[-C--:B------:R-:W-:Y:S01]  /*11a40*/  HMMA.16816.F32.BF16 R16, R100, R110.reuse, R16 ;  /* 0x0000006e6410723c */ /* 0x080fe20000041810 */
[----:B------:R-:W-:Y:S04]  /*11a50*/  IMAD.WIDE.U32 R108, R237, -0x326172a9, RZ ;  /* 0xcd9e8d57ed6c7825 */ /* 0x000fe800078e00ff */
[----:B------:R-:W-:Y:S01]  /*11a60*/  FFMA.FTZ R237, R42, c[0x0][0x23c], -R166 ;  /* 0x00008f002aed7a23 */ /* 0x000fe200000108a6 */
[----:B------:R-:W-:Y:S01]  /*11a70*/  LOP3.LUT R120, R109, UR15, R230, 0x96, !PT ;  /* 0x0000000f6d787c12 */ /* 0x000fe2000f8e96e6 */
[----:B------:R-:W2:Y:S01]  /*11a80*/  MUFU.EX2 R238, R238 ;  /* 0x000000ee00ee7308 */ /* 0x000ea20000000800 */
[C---:B------:R-:W-:Y:S01]  /*11a90*/  HMMA.16816.F32.BF16 R32, R104.reuse, R110, R32 ;  /* 0x0000006e6820723c */ /* 0x040fe20000041820 */
[----:B------:R-:W-:Y:S03]  /*11aa0*/  LOP3.LUT R36, R243, UR13, R108, 0x96, !PT ;  /* 0x0000000df3247c12 */ /* 0x000fe6000f8e966c */
[----:B------:R-:W-:Y:S01]  /*11ab0*/  LOP3.LUT R116, R109, UR15, R226, 0x96, !PT ;  /* 0x0000000f6d747c12 */ /* 0x000fe2000f8e96e2 */
[----:B------:R-:W-:Y:S01]  /*11ac0*/  IMAD.WIDE.U32 R120, R120, -0x2daee0ad, RZ ;  /* 0xd2511f5378787825 */ /* 0x000fe200078e00ff */
[----:B------:R-:W-:Y:S02]  /*11ad0*/  LOP3.LUT R38, R241, UR13, R108, 0x96, !PT ;  /* 0x0000000df1267c12 */ /* 0x000fe4000f8e966c */
[-C--:B---3--:R-:W-:Y:S01]  /*11ae0*/  HMMA.16816.F32.BF16 R68, R104, R112.reuse, R68 ;  /* 0x000000706844723c */ /* 0x088fe20000041844 */
[----:B------:R-:W3:Y:S01]  /*11af0*/  LDSM.16.MT88.4 R108, [R185+0x6800] ;  /* 0x00680000b96c783b */ /* 0x000ee20000004200 */
[----:B------:R-:W-:Y:S02]  /*11b00*/  MUFU.EX2 R237, R237 ;  /* 0x000000ed00ed7308 */ /* 0x000fe40000000800 */
[----:B------:R-:W-:Y:S01]  /*11b10*/  IMAD.WIDE.U32 R36, R36, -0x2daee0ad, RZ ;  /* 0xd2511f5324247825 */ /* 0x000fe200078e00ff */
[----:B------:R-:W-:Y:S02]  /*11b20*/  LOP3.LUT R117, R121, UR12, R228, 0x96, !PT ;  /* 0x0000000c79757c12 */ /* 0x000fe4000f8e96e4 */
[----:B-1----:R-:W-:Y:S01]  /*11b30*/  F2FP.BF16.PACK_AB R65, R139, R136 ;  /* 0x000000888b41723e */ /* 0x002fe200000010ff */
[C---:B------:R-:W-:Y:S01]  /*11b40*/  HMMA.16816.F32.BF16 R72, R100.reuse, R112, R72 ;  /* 0x000000706448723c */ /* 0x040fe20000041848 */
[----:B------:R-:W-:Y:S03]  /*11b50*/  IMAD.WIDE.U32 R122, R116, -0x2daee0ad, RZ ;  /* 0xd2511f53747a7825 */ /* 0x000fe600078e00ff */
[----:B------:R-:W-:Y:S01]  /*11b60*/  LOP3.LUT R120, R37, UR10, R120, 0x96, !PT ;  /* 0x0000000a25787c12 */ /* 0x000fe2000f8e9678 */
[----:B------:R-:W-:Y:S01]  /*11b70*/  IMAD.WIDE.U32 R38, R38, -0x2daee0ad, RZ ;  /* 0xd2511f5326267825 */ /* 0x000fe200078e00ff */
[----:B------:R-:W-:Y:S01]  /*11b80*/  LOP3.LUT R37, R123, UR12, R224, 0x96, !PT ;  /* 0x0000000c7b257c12 */ /* 0x000fe2000f8e96e0 */
[----:B------:R-:W-:Y:S01]  /*11b90*/  MUFU.EX2 R146, R146 ;  /* 0x0000009200927308 */ /* 0x000fe20000000800 */
[-C--:B------:R-:W-:Y:S01]  /*11ba0*/  HMMA.16816.F32.BF16 R76, R100, R114.reuse, R76 ;  /* 0x00000072644c723c */ /* 0x080fe2000004184c */
[----:B------:R-:W-:Y:S03]  /*11bb0*/  IMAD.WIDE.U32 R118, R117, -0x326172a9, RZ ;  /* 0xcd9e8d5775767825 */ /* 0x000fe600078e00ff */
[----:B------:R-:W-:Y:S01]  /*11bc0*/  LOP3.LUT R116, R39, UR10, R122, 0x96, !PT ;  /* 0x0000000a27747c12 */ /* 0x000fe2000f8e967a */
[----:B------:R-:W-:Y:S01]  /*11bd0*/  IMAD.WIDE.U32 R120, R120, -0x326172a9, RZ ;  /* 0xcd9e8d5778787825 */ /* 0x000fe200078e00ff */
[----:B------:R-:W-:Y:S02]  /*11be0*/  LOP3.LUT R242, R119, UR11, R242, 0x96, !PT ;  /* 0x0000000b77f27c12 */ /* 0x000fe4000f8e96f2 */
[C---:B------:R-:W-:Y:S01]  /*11bf0*/  HMMA.16816.F32.BF16 R20, R104.reuse, R114, R20 ;  /* 0x000000726814723c */ /* 0x040fe20000041814 */
[----:B------:R-:W-:Y:S01]  /*11c00*/  IMAD.WIDE.U32 R122, R37, -0x326172a9, RZ ;  /* 0xcd9e8d57257a7825 */ /* 0x000fe200078e00ff */
[----:B------:R-:W1:Y:S02]  /*11c10*/  MUFU.EX2 R147, R147 ;  /* 0x0000009300937308 */ /* 0x000e640000000800 */
[----:B------:R-:W-:Y:S01]  /*11c20*/  LOP3.LUT R118, R121, UR9, R118, 0x96, !PT ;  /* 0x0000000979767c12 */ /* 0x000fe2000f8e9676 */
[----:B------:R-:W-:Y:S01]  /*11c30*/  IMAD.WIDE.U32 R242, R242, -0x2daee0ad, RZ ;  /* 0xd2511f53f2f27825 */ /* 0x000fe200078e00ff */
[----:B------:R-:W-:Y:S03]  /*11c40*/  LOP3.LUT R240, R123, UR11, R240, 0x96, !PT ;  /* 0x0000000b7bf07c12 */ /* 0x000fe6000f8e96f0 */
[----:B------:R-:W-:Y:S03]  /*11c50*/  IMAD.WIDE.U32 R118, R118, -0x2daee0ad, RZ ;  /* 0xd2511f5376767825 */ /* 0x000fe600078e00ff */
[----:B------:R-:W-:Y:S01]  /*11c60*/  LOP3.LUT R40, R243, UR8, R36, 0x96, !PT ;  /* 0x00000008f3287c12 */ /* 0x000fe2000f8e9624 */
[----:B------:R-:W-:Y:S01]  /*11c70*/  IMAD.WIDE.U32 R116, R116, -0x326172a9, RZ ;  /* 0xcd9e8d5774747825 */ /* 0x000fe200078e00ff */
[----:B------:R-:W-:Y:S01]  /*11c80*/  LOP3.LUT R36, R119, UR6, R242, 0x96, !PT ;  /* 0x0000000677247c12 */ /* 0x000fe2000f8e96f2 */
[----:B------:R-:W-:Y:S01]  /*11c90*/  MUFU.EX2 R138, R138 ;  /* 0x0000008a008a7308 */ /* 0x000fe20000000800 */
[-C--:B---3--:R-:W-:Y:S01]  /*11ca0*/  HMMA.16816.F32.BF16 R80, R104, R108.reuse, R80 ;  /* 0x0000006c6850723c */ /* 0x088fe20000041850 */
[----:B------:R-:W-:Y:S01]  /*11cb0*/  IMAD.WIDE.U32 R240, R240, -0x2daee0ad, RZ ;  /* 0xd2511f53f0f07825 */ /* 0x000fe200078e00ff */
[----:B------:R-:W-:Y:S03]  /*11cc0*/  LOP3.LUT R112, R117, UR9, R122, 0x96, !PT ;  /* 0x0000000975707c12 */ /* 0x000fe6000f8e967a */
[----:B------:R-:W-:Y:S01]  /*11cd0*/  IMAD.WIDE.U32 R124, R36, -0x326172a9, RZ ;  /* 0xcd9e8d57247c7825 */ /* 0x000fe200078e00ff */
[----:B------:R-:W-:Y:S02]  /*11ce0*/  LOP3.LUT R117, R241, UR8, R38, 0x96, !PT ;  /* 0x00000008f1757c12 */ /* 0x000fe4000f8e9626 */
[C---:B------:R-:W-:Y:S01]  /*11cf0*/  HMMA.16816.F32.BF16 R84, R100.reuse, R108, R84 ;  /* 0x0000006c6454723c */ /* 0x040fe20000041854 */
[----:B------:R-:W3:Y:S01]  /*11d00*/  LDSM.16.MT88.4 R36, [R184+0x6800] ;  /* 0x00680000b824783b */ /* 0x000ee20000004200 */
[----:B------:R-:W4:Y:S02]  /*11d10*/  MUFU.EX2 R145, R145 ;  /* 0x0000009100917308 */ /* 0x000f240000000800 */
[----:B------:R-:W-:Y:S01]  /*11d20*/  IMAD.WIDE.U32 R112, R112, -0x2daee0ad, RZ ;  /* 0xd2511f5370707825 */ /* 0x000fe200078e00ff */
[----:B------:R-:W-:Y:S02]  /*11d30*/  SHF.R.U32.HI R119, RZ, 0x10, R124 ;  /* 0x00000010ff777819 */ /* 0x000fe4000001167c */
[C---:B------:R-:W-:Y:S01]  /*11d40*/  LOP3.LUT R42, R124.reuse, 0xff, RZ, 0xc0, !PT ;  /* 0x000000ff7c2a7812 */ /* 0x040fe200078ec0ff */
[-C--:B------:R-:W-:Y:S01]  /*11d50*/  HMMA.16816.F32.BF16 R24, R100, R110.reuse, R24 ;  /* 0x0000006e6418723c */ /* 0x080fe20000041818 */
[----:B------:R-:W-:Y:S03]  /*11d60*/  LOP3.LUT R41, R113, UR6, R240, 0x96, !PT ;  /* 0x0000000671297c12 */ /* 0x000fe6000f8e96f0 */
[----:B------:R-:W-:Y:S01]  /*11d70*/  IMAD.WIDE.U32 R108, R117, -0x326172a9, RZ ;  /* 0xcd9e8d57756c7825 */ /* 0x000fe200078e00ff */
[----:B------:R-:W-:Y:S01]  /*11d80*/  LOP3.LUT R119, R119, 0xff, RZ, 0xc0, !PT ;  /* 0x000000ff77777812 */ /* 0x000fe200078ec0ff */
[----:B------:R-:W-:Y:S01]  /*11d90*/  MUFU.EX2 R246, R246 ;  /* 0x000000f600f67308 */ /* 0x000fe20000000800 */
[----:B------:R-:W-:Y:S01]  /*11da0*/  LOP3.LUT R121, R124, 0xffff, RZ, 0xc0, !PT ;  /* 0x0000ffff7c797812 */ /* 0x000fe200078ec0ff */
[C---:B------:R-:W-:Y:S01]  /*11db0*/  HMMA.16816.F32.BF16 R88, R104.reuse, R110, R88 ;  /* 0x0000006e6858723c */ /* 0x040fe20000041858 */
[----:B------:R-:W-:Y:S03]  /*11dc0*/  IMAD.WIDE.U32 R122, R41, -0x326172a9, RZ ;  /* 0xcd9e8d57297a7825 */ /* 0x000fe600078e00ff */
[----:B------:R-:W-:Y:S01]  /*11dd0*/  SHF.R.U32.HI R121, RZ, 0x8, R121 ;  /* 0x00000008ff797819 */ /* 0x000fe20000011679 */
[----:B------:R-:W-:Y:S01]  /*11de0*/  FFMA.FTZ R242, R45, c[0x0][0x23c], -R167 ;  /* 0x00008f002df27a23 */ /* 0x000fe200000108a7 */
[----:B------:R-:W-:Y:S01]  /*11df0*/  SHF.R.U32.HI R44, RZ, 0x10, R122 ;  /* 0x00000010ff2c7819 */ /* 0x000fe2000001167a */
[--C-:B------:R-:W-:Y:S01]  /*11e00*/  FFMA.FTZ R241, R47, c[0x0][0x23c], -R166.reuse ;  /* 0x00008f002ff17a23 */ /* 0x100fe200000108a6 */
[----:B------:R-:W-:Y:S01]  /*11e10*/  LOP3.LUT R117, R122, 0xffff, RZ, 0xc0, !PT ;  /* 0x0000ffff7a757812 */ /* 0x000fe200078ec0ff */
[----:B------:R-:W-:Y:S01]  /*11e20*/  FFMA.FTZ R240, R43, c[0x0][0x23c], -R166 ;  /* 0x00008f002bf07a23 */ /* 0x000fe200000108a6 */
[----:B------:R-:W-:Y:S02]  /*11e30*/  MUFU.EX2 R245, R245 ;  /* 0x000000f500f57308 */ /* 0x000fe40000000800 */
[----:B------:R-:W-:Y:S01]  /*11e40*/  LOP3.LUT R43, R123, UR16, R108, 0x96, !PT ;  /* 0x000000107b2b7c12 */ /* 0x000fe2000f8e966c */
[----:B------:R-:W-:Y:S01]  /*11e50*/  IMAD.WIDE.U32 R114, R40, -0x326172a9, RZ ;  /* 0xcd9e8d5728727825 */ /* 0x000fe200078e00ff */
[----:B------:R-:W-:Y:S02]  /*11e60*/  LOP3.LUT R108, R44, 0xff, RZ, 0xc0, !PT ;  /* 0x000000ff2c6c7812 */ /* 0x000fe400078ec0ff */
[----:B------:R-:W5:Y:S01]  /*11e70*/  LDSM.16.MT88.4 R44, [R188+0x7000] ;  /* 0x00700000bc2c783b */ /* 0x000f620000004200 */
[----:B------:R-:W-:Y:S01]  /*11e80*/  SHF.R.U32.HI R117, RZ, 0x8, R117 ;  /* 0x00000008ff757819 */ /* 0x000fe20000011675 */
[----:B------:R-:W-:Y:S01]  /*11e90*/  FFMA.FTZ R243, R64, c[0x0][0x23c], -R174 ;  /* 0x00008f0040f37a23 */ /* 0x000fe200000108ae */
[----:B------:R-:W-:Y:S01]  /*11ea0*/  SHF.R.U32.HI R40, RZ, 0x18, R124 ;  /* 0x00000018ff287819 */ /* 0x000fe2000001167c */
[----:B------:R-:W-:Y:S01]  /*11eb0*/  MUFU.EX2 R242, R242 ;  /* 0x000000f200f27308 */ /* 0x000fe20000000800 */
[----:B------:R-:W-:Y:S01]  /*11ec0*/  FFMA.FTZ R174, R53, c[0x0][0x23c], -R174 ;  /* 0x00008f0035ae7a23 */ /* 0x000fe200000108ae */
[----:B------:R-:W-:Y:S01]  /*11ed0*/  LOP3.LUT R41, R125, UR16, R114, 0x96, !PT ;  /* 0x000000107d297c12 */ /* 0x000fe2000f8e9672 */
[----:B------:R-:W-:Y:S01]  /*11ee0*/  FFMA.FTZ R167, R61, c[0x0][0x23c], -R167 ;  /* 0x00008f003da77a23 */ /* 0x000fe200000108a7 */
[----:B------:R-:W-:Y:S01]  /*11ef0*/  PRMT R40, R119, 0x5410, R40 ;  /* 0x0000541077287816 */ /* 0x000fe20000000028 */
[-C--:B---3--:R-:W-:Y:S01]  /*11f00*/  HMMA.16816.F32.BF16 R28, R104, R36.reuse, R28 ;  /* 0x00000024681c723c */ /* 0x088fe2000004181c */
[----:B------:R-:W-:Y:S01]  /*11f10*/  SHF.R.U32.HI R113, RZ, 0x18, R122 ;  /* 0x00000018ff717819 */ /* 0x000fe2000001167a */
[----:B------:R-:W-:Y:S01]  /*11f20*/  FADD.FTZ R175, R175, R170 ;  /* 0x000000aaafaf7221 */ /* 0x000fe20000010000 */
[----:B------:R-:W-:Y:S01]  /*11f30*/  LOP3.LUT R126, R41, 0xff, RZ, 0xc0, !PT ;  /* 0x000000ff297e7812 */ /* 0x000fe200078ec0ff */
[----:B------:R-:W-:Y:S01]  /*11f40*/  FADD.FTZ R177, R177, R176 ;  /* 0x000000b0b1b17221 */ /* 0x000fe20000010000 */
[----:B------:R-:W3:Y:S01]  /*11f50*/  MUFU.EX2 R240, R240 ;  /* 0x000000f000f07308 */ /* 0x000ee20000000800 */
[----:B------:R-:W-:Y:S01]  /*11f60*/  PRMT R108, R108, 0x5410, R113 ;  /* 0x000054106c6c7816 */ /* 0x000fe20000000071 */
[----:B------:R-:W-:Y:S01]  /*11f70*/  FADD.FTZ R165, R165, R164 ;  /* 0x000000a4a5a57221 */ /* 0x000fe20000010000 */
[C---:B------:R-:W-:Y:S01]  /*11f80*/  HMMA.16816.F32.BF16 R92, R100.reuse, R36, R92 ;  /* 0x00000024645c723c */ /* 0x040fe2000004185c */
[----:B------:R-:W-:Y:S03]  /*11f90*/  LOP3.LUT R113, R41, 0xffff, RZ, 0xc0, !PT ;  /* 0x0000ffff29717812 */ /* 0x000fe600078ec0ff */
[----:B------:R-:W-:Y:S01]  /*11fa0*/  SHF.R.U32.HI R124, RZ, 0x18, R41 ;  /* 0x00000018ff7c7819 */ /* 0x000fe20000011629 */
[----:B------:R-:W-:Y:S01]  /*11fb0*/  FADD.FTZ R141, R141, R140 ;  /* 0x0000008c8d8d7221 */ /* 0x000fe20000010000 */
[----:B------:R-:W-:Y:S01]  /*11fc0*/  SHF.R.U32.HI R110, RZ, 0x10, R43 ;  /* 0x00000010ff6e7819 */ /* 0x000fe2000001162b */
[----:B------:R-:W1:Y:S01]  /*11fd0*/  MUFU.EX2 R241, R241 ;  /* 0x000000f100f17308 */ /* 0x000e620000000800 */
[-C--:B------:R-:W-:Y:S01]  /*11fe0*/  HMMA.16816.F32.BF16 R96, R100, R38.reuse, R96 ;  /* 0x000000266460723c */ /* 0x080fe20000041860 */
[----:B------:R-:W-:Y:S03]  /*11ff0*/  SHF.R.U32.HI R111, RZ, 0x10, R41 ;  /* 0x00000010ff6f7819 */ /* 0x000fe60000011629 */
[C---:B------:R-:W-:Y:S01]  /*12000*/  LOP3.LUT R41, R43.reuse, 0xffff, RZ, 0xc0, !PT ;  /* 0x0000ffff2b297812 */ /* 0x040fe200078ec0ff */
[----:B------:R-:W-:Y:S01]  /*12010*/  FADD.FTZ R175, R178, R175 ;  /* 0x000000afb2af7221 */ /* 0x000fe20000010000 */
[----:B------:R-:W-:Y:S01]  /*12020*/  SHF.R.U32.HI R113, RZ, 0x8, R113 ;  /* 0x00000008ff717819 */ /* 0x000fe20000011671 */
[----:B------:R-:W-:Y:S01]  /*12030*/  FADD.FTZ R236, R236, R177 ;  /* 0x000000b1ecec7221 */ /* 0x000fe20000010000 */
[----:B------:R-:W-:Y:S01]  /*12040*/  HMMA.16816.F32.BF16 R48, R104, R38, R48 ;  /* 0x000000266830723c */ /* 0x000fe20000041830 */
[----:B------:R-:W-:Y:S01]  /*12050*/  LOP3.LUT R114, R122, 0xff, RZ, 0xc0, !PT ;  /* 0x000000ff7a727812 */ /* 0x000fe200078ec0ff */
[----:B------:R-:W1:Y:S02]  /*12060*/  MUFU.EX2 R243, R243 ;  /* 0x000000f300f37308 */ /* 0x000e640000000800 */
[----:B------:R-:W-:Y:S01]  /*12070*/  PRMT R42, R42, 0x5410, R121 ;  /* 0x000054102a2a7816 */ /* 0x000fe20000000079 */
[----:B------:R-:W-:Y:S01]  /*12080*/  FADD.FTZ R136, R136, R165 ;  /* 0x000000a588887221 */ /* 0x000fe20000010000 */
[----:B------:R-:W-:Y:S01]  /*12090*/  SHF.R.U32.HI R41, RZ, 0x8, R41 ;  /* 0x00000008ff297819 */ /* 0x000fe20000011629 */
[--C-:B------:R-:W-:Y:S01]  /*120a0*/  HSET2.LE.AND R39, R108, R207.reuse, PT ;  /* 0x000000cf6c277233 */ /* 0x100fe20003803000 */
[----:B------:R-:W-:Y:S01]  /*120b0*/  LOP3.LUT R122, R43, 0xff, RZ, 0xc0, !PT ;  /* 0x000000ff2b7a7812 */ /* 0x000fe200078ec0ff */
[--C-:B------:R-:W-:Y:S03]  /*120c0*/  HSET2.LE.AND R42, R42, R207.reuse, PT ;  /* 0x000000cf2a2a7233 */ /* 0x100fe60003803000 */
[----:B------:R-:W-:Y:S01]  /*120d0*/  SHF.R.U32.HI R43, RZ, 0x18, R43 ;  /* 0x00000018ff2b7819 */ /* 0x000fe2000001162b */
[----:B------:R-:W-:Y:S01]  /*120e0*/  MUFU.EX2 R248, R248 ;  /* 0x000000f800f87308 */ /* 0x000fe20000000800 */
[----:B------:R-:W-:Y:S01]  /*120f0*/  LOP3.LUT R110, R110, 0xff, RZ, 0xc0, !PT ;  /* 0x000000ff6e6e7812 */ /* 0x000fe200078ec0ff */
[----:B------:R-:W-:Y:S01]  /*12100*/  FADD.FTZ R136, R139, R136 ;  /* 0x000000888b887221 */ /* 0x000fe20000010000 */
[----:B------:R-:W-:Y:S01]  /*12110*/  LOP3.LUT R111, R111, 0xff, RZ, 0xc0, !PT ;  /* 0x000000ff6f6f7812 */ /* 0x000fe200078ec0ff */
[----:B------:R-:W-:Y:S01]  /*12120*/  IMAD.MOV.U32 R0, RZ, RZ, R7 ;  /* 0x000000ffff007224 */ /* 0x000fe200078e0007 */
[----:B------:R-:W-:Y:S01]  /*12130*/  PRMT R126, R126, 0x5410, R113 ;  /* 0x000054107e7e7816 */ /* 0x000fe20000000071 */
[----:B------:R-:W-:Y:S01]  /*12140*/  IMAD.MOV.U32 R3, RZ, RZ, R134 ;  /* 0x000000ffff037224 */ /* 0x000fe200078e0086 */
[----:B------:R-:W-:Y:S01]  /*12150*/  PRMT R122, R122, 0x5410, R41 ;  /* 0x000054107a7a7816 */ /* 0x000fe20000000029 */
[----:B------:R-:W-:Y:S01]  /*12160*/  IMAD.MOV.U32 R132, RZ, RZ, R135 ;  /* 0x000000ffff847224 */ /* 0x000fe200078e0087 */
[----:B------:R-:W-:Y:S01]  /*12170*/  PRMT R110, R110, 0x5410, R43 ;  /* 0x000054106e6e7816 */ /* 0x000fe2000000002b */
[--C-:B------:R-:W-:Y:S01]  /*12180*/  HSET2.LE.AND R43, R40, R207.reuse, PT ;  /* 0x000000cf282b7233 */ /* 0x100fe20003803000 */
[----:B------:R-:W-:Y:S01]  /*12190*/  F2FP.BF16.PACK_AB R36, R137, R144 ;  /* 0x000000908924723e */ /* 0x000fe200000010ff */
[--C-:B------:R-:W-:Y:S01]  /*121a0*/  HSET2.LE.AND R40, R126, R207.reuse, PT ;  /* 0x000000cf7e287233 */ /* 0x100fe20003803000 */
[----:B------:R-:W-:Y:S01]  /*121b0*/  PRMT R124, R111, 0x5410, R124 ;  /* 0x000054106f7c7816 */ /* 0x000fe2000000007c */
[----:B------:R-:W-:Y:S01]  /*121c0*/  MUFU.EX2 R247, R247 ;  /* 0x000000f700f77308 */ /* 0x000fe20000000800 */
[----:B--2---:R-:W-:Y:S01]  /*121d0*/  F2FP.BF16.PACK_AB R37, R238, R179 ;  /* 0x000000b3ee25723e */ /* 0x004fe200000010ff */
[----:B------:R-:W-:Y:S01]  /*121e0*/  FADD.FTZ R179, R179, R136 ;  /* 0x00000088b3b37221 */ /* 0x000fe20000010000 */
[----:B------:R-:W-:Y:S01]  /*121f0*/  LOP3.LUT R43, R43, R36, RZ, 0xc0, !PT ;  /* 0x000000242b2b7212 */ /* 0x000fe200078ec0ff */
[--C-:B------:R-:W-:Y:S01]  /*12200*/  HSET2.LE.AND R36, R122, R207.reuse, PT ;  /* 0x000000cf7a247233 */ /* 0x100fe20003803000 */
[----:B------:R-:W-:Y:S01]  /*12210*/  LOP3.LUT R42, R42, R37, RZ, 0xc0, !PT ;  /* 0x000000252a2a7212 */ /* 0x000fe200078ec0ff */
[--C-:B------:R-:W-:Y:S01]  /*12220*/  HSET2.LE.AND R41, R124, R207.reuse, PT ;  /* 0x000000cf7c297233 */ /* 0x100fe20003803000 */
[----:B-1----:R-:W-:Y:S01]  /*12230*/  F2FP.BF16.PACK_AB R37, R147, R146 ;  /* 0x000000929325723e */ /* 0x002fe200000010ff */
[----:B------:R-:W-:Y:S01]  /*12240*/  FADD.FTZ R146, R146, R175 ;  /* 0x000000af92927221 */ /* 0x000fe20000010000 */
[----:B----4-:R-:W-:Y:S01]  /*12250*/  F2FP.BF16.PACK_AB R100, R145, R138 ;  /* 0x0000008a9164723e */ /* 0x010fe200000010ff */
[----:B------:R-:W1:Y:S01]  /*12260*/  MUFU.EX2 R174, R174 ;  /* 0x000000ae00ae7308 */ /* 0x000e620000000800 */
[----:B------:R-:W-:Y:S01]  /*12270*/  LOP3.LUT R40, R40, R65, RZ, 0xc0, !PT ;  /* 0x0000004128287212 */ /* 0x000fe200078ec0ff */
[----:B------:R-:W-:Y:S01]  /*12280*/  FADD.FTZ R138, R138, R141 ;  /* 0x0000008d8a8a7221 */ /* 0x000fe20000010000 */
[----:B------:R-:W-:Y:S01]  /*12290*/  PRMT R114, R114, 0x5410, R117 ;  /* 0x0000541072727816 */ /* 0x000fe20000000075 */
[----:B------:R-:W2:Y:S01]  /*122a0*/  LDSM.16.MT88.4 R64, [R186+0x7000] ;  /* 0x00700000ba40783b */ /* 0x000ea20000004200 */
[----:B------:R-:W-:Y:S01]  /*122b0*/  LOP3.LUT R36, R36, R37, RZ, 0xc0, !PT ;  /* 0x0000002524247212 */ /* 0x000fe200078ec0ff */
[--C-:B------:R-:W-:Y:S01]  /*122c0*/  HSET2.LE.AND R37, R110, R207.reuse, PT ;  /* 0x000000cf6e257233 */ /* 0x100fe20003803000 */
[----:B------:R-:W-:Y:S01]  /*122d0*/  LOP3.LUT R41, R41, R100, RZ, 0xc0, !PT ;  /* 0x0000006429297212 */ /* 0x000fe200078ec0ff */
[--C-:B------:R-:W-:Y:S01]  /*122e0*/  HSET2.LE.AND R38, R114, R207.reuse, PT ;  /* 0x000000cf72267233 */ /* 0x100fe20003803000 */
[----:B---3--:R-:W-:Y:S01]  /*122f0*/  F2FP.BF16.PACK_AB R100, R240, R237 ;  /* 0x000000edf064723e */ /* 0x008fe200000010ff */
[----:B------:R-:W-:Y:S01]  /*12300*/  MUFU.EX2 R249, R249 ;  /* 0x000000f900f97308 */ /* 0x000fe20000000800 */
[----:B------:R-:W-:Y:S01]  /*12310*/  F2FP.BF16.PACK_AB R101, R242, R239 ;  /* 0x000000eff265723e */ /* 0x000fe200000010ff */
[----:B------:R-:W-:Y:S01]  /*12320*/  FADD.FTZ R237, R237, R236 ;  /* 0x000000eceded7221 */ /* 0x000fe20000010000 */
[----:B------:R-:W-:Y:S01]  /*12330*/  LOP3.LUT R37, R37, R100, RZ, 0xc0, !PT ;  /* 0x0000006425257212 */ /* 0x000fe200078ec0ff */
[-C--:B-----5:R-:W-:Y:S01]  /*12340*/  HMMA.16816.F32.BF16 R8, R40, R44.reuse, R8 ;  /* 0x0000002c2808723c */ /* 0x0a0fe20000041808 */
[----:B------:R-:W-:Y:S01]  /*12350*/  F2FP.BF16.PACK_AB R100, R241, R244 ;  /* 0x000000f4f164723e */ /* 0x000fe200000010ff */
[----:B------:R-:W-:Y:S01]  /*12360*/  FADD.FTZ R145, R145, R138 ;  /* 0x0000008a91917221 */ /* 0x000fe20000010000 */
[----:B------:R-:W-:Y:S01]  /*12370*/  LOP3.LUT R38, R38, R101, RZ, 0xc0, !PT ;  /* 0x0000006526267212 */ /* 0x000fe200078ec0ff */
[----:B------:R-:W-:Y:S01]  /*12380*/  FADD.FTZ R146, R147, R146 ;  /* 0x0000009293927221 */ /* 0x000fe20000010000 */
[----:B------:R-:W-:Y:S01]  /*12390*/  LOP3.LUT R39, R39, R100, RZ, 0xc0, !PT ;  /* 0x0000006427277212 */ /* 0x000fe200078ec0ff */
[----:B------:R-:W3:Y:S01]  /*123a0*/  MUFU.EX2 R172, R172 ;  /* 0x000000ac00ac7308 */ /* 0x000ee20000000800 */
[----:B------:R-:W4:Y:S01]  /*123b0*/  LDSM.16.MT88.4 R100, [R185+0x7000] ;  /* 0x00700000b964783b */ /* 0x000f220000004200 */
[----:B------:R-:W-:Y:S01]  /*123c0*/  LOP3.LUT R104, R109, UR7, R116, 0x96, !PT ;  /* 0x000000076d687c12 */ /* 0x000fe2000f8e9674 */
[----:B------:R-:W-:Y:S03]  /*123d0*/  FADD.FTZ R237, R240, R237 ;  /* 0x000000edf0ed7221 */ /* 0x000fe60000010000 */
[C---:B------:R-:W-:Y:S01]  /*123e0*/  HMMA.16816.F32.BF16 R12, R36.reuse, R44, R12 ;  /* 0x0000002c240c723c */ /* 0x040fe2000004180c */
[----:B------:R-:W-:Y:S01]  /*123f0*/  IMAD.WIDE.U32 R104, R104, -0x2daee0ad, RZ ;  /* 0xd2511f5368687825 */ /* 0x000fe200078e00ff */
[----:B------:R-:W-:Y:S02]  /*12400*/  LOP3.LUT R114, R115, UR7, R120, 0x96, !PT ;  /* 0x0000000773727c12 */ /* 0x000fe4000f8e9678 */
[----:B------:R-:W-:Y:S01]  /*12410*/  MUFU.EX2 R56, R56 ;  /* 0x0000003800387308 */ /* 0x000fe20000000800 */
[----:B------:R-:W-:Y:S01]  /*12420*/  FADD.FTZ R144, R144, R145 ;  /* 0x0000009190907221 */ /* 0x000fe20000010000 */
[----:B------:R-:W-:Y:S01]  /*12430*/  LOP3.LUT R52, R105, UR17, R112, 0x96, !PT ;  /* 0x0000001169347c12 */ /* 0x000fe2000f8e9670 */
[----:B------:R-:W-:Y:S01]  /*12440*/  IMAD.WIDE.U32 R114, R114, -0x2daee0ad, RZ ;  /* 0xd2511f5372727825 */ /* 0x000fe200078e00ff */
[-C--:B------:R-:W-:Y:S01]  /*12450*/  HMMA.16816.F32.BF16 R16, R36, R46.reuse, R16 ;  /* 0x0000002e2410723c */ /* 0x080fe20000041810 */
[----:B------:R-:W-:Y:S03]  /*12460*/  LOP3.LUT R55, R104, 0xffff, RZ, 0xc0, !PT ;  /* 0x0000ffff68377812 */ /* 0x000fe600078ec0ff */
[----:B------:R-:W-:Y:S01]  /*12470*/  LOP3.LUT R118, R115, UR17, R118, 0x96, !PT ;  /* 0x0000001173767c12 */ /* 0x000fe2000f8e9676 */
[----:B------:R-:W-:Y:S01]  /*12480*/  FADD.FTZ R239, R239, R146 ;  /* 0x00000092efef7221 */ /* 0x000fe20000010000 */
[----:B------:R-:W-:Y:S01]  /*12490*/  SHF.R.U32.HI R53, RZ, 0x18, R114 ;  /* 0x00000018ff357819 */ /* 0x000fe20000011672 */
[----:B------:R-:W5:Y:S01]  /*124a0*/  MUFU.EX2 R57, R57 ;  /* 0x0000003900397308 */ /* 0x000f620000000800 */
[C---:B------:R-:W-:Y:S01]  /*124b0*/  HMMA.16816.F32.BF16 R32, R40.reuse, R46, R32 ;  /* 0x0000002e2820723c */ /* 0x040fe20000041820 */
[----:B------:R-:W1:Y:S03]  /*124c0*/  LDSM.16.MT88.4 R44, [R184+0x7000] ;  /* 0x00700000b82c783b */ /* 0x000e660000004200 */
[----:B------:R-:W-:Y:S01]  /*124d0*/  LOP3.LUT R61, R118, 0xffff, RZ, 0xc0, !PT ;  /* 0x0000ffff763d7812 */ /* 0x000fe200078ec0ff */
[----:B------:R-:W-:Y:S01]  /*124e0*/  FADD.FTZ R244, R244, R237 ;  /* 0x000000edf4f47221 */ /* 0x000fe20000010000 */
[----:B------:R-:W-:Y:S01]  /*124f0*/  LOP3.LUT R106, R118, 0xff, RZ, 0xc0, !PT ;  /* 0x000000ff766a7812 */ /* 0x000fe200078ec0ff */
[----:B------:R-:W-:Y:S01]  /*12500*/  FADD.FTZ R238, R238, R179 ;  /* 0x000000b3eeee7221 */ /* 0x000fe20000010000 */
[-C--:B--2---:R-:W-:Y:S01]  /*12510*/  HMMA.16816.F32.BF16 R68, R40, R64.reuse, R68 ;  /* 0x000000402844723c */ /* 0x084fe20000041844 */
[----:B------:R-:W-:Y:S01]  /*12520*/  LOP3.LUT R54, R114, 0xff, RZ, 0xc0, !PT ;  /* 0x000000ff72367812 */ /* 0x000fe200078ec0ff */
[----:B------:R-:W-:Y:S02]  /*12530*/  MUFU.EX2 R58, R58 ;  /* 0x0000003a003a7308 */ /* 0x000fe40000000800 */
[----:B------:R-:W-:Y:S01]  /*12540*/  SHF.R.U32.HI R55, RZ, 0x8, R55 ;  /* 0x00000008ff377819 */ /* 0x000fe20000011637 */
[----:B------:R-:W-:Y:S01]  /*12550*/  FADD.FTZ R144, R137, R144 ;  /* 0x0000009089907221 */ /* 0x000fe20000010000 */
[----:B------:R-:W-:Y:S01]  /*12560*/  SHF.R.U32.HI R61, RZ, 0x8, R61 ;  /* 0x00000008ff3d7819 */ /* 0x000fe2000001163d */
[----:B------:R-:W-:Y:S01]  /*12570*/  FADD.FTZ R239, R242, R239 ;  /* 0x000000eff2ef7221 */ /* 0x000fe20000010000 */
[C---:B------:R-:W-:Y:S01]  /*12580*/  HMMA.16816.F32.BF16 R72, R36.reuse, R64, R72 ;  /* 0x000000402448723c */ /* 0x040fe20000041848 */
[----:B------:R-:W-:Y:S03]  /*12590*/  FADD.FTZ R241, R241, R244 ;  /* 0x000000f4f1f17221 */ /* 0x000fe60000010000 */
[----:B------:R-:W-:Y:S01]  /*125a0*/  PRMT R106, R106, 0x5410, R61 ;  /* 0x000054106a6a7816 */ /* 0x000fe2000000003d */
[----:B------:R-:W-:Y:S01]  /*125b0*/  FFMA.FTZ R61, R62, c[0x0][0x23c], -R166 ;  /* 0x00008f003e3d7a23 */ /* 0x000fe200000108a6 */
[----:B------:R-:W-:Y:S01]  /*125c0*/  SHF.R.U32.HI R62, RZ, 0x10, R52 ;  /* 0x00000010ff3e7819 */ /* 0x000fe20000011634 */
[----:B------:R-:W-:Y:S01]  /*125d0*/  FFMA.FTZ R166, R63, c[0x0][0x23c], -R166 ;  /* 0x00008f003fa67a23 */ /* 0x000fe200000108a6 */
[-C--:B------:R-:W-:Y:S01]  /*125e0*/  HMMA.16816.F32.BF16 R76, R36, R66.reuse, R76 ;  /* 0x00000042244c723c */ /* 0x080fe2000004184c */
[----:B------:R-:W-:Y:S01]  /*125f0*/  LOP3.LUT R64, R114, 0xffff, RZ, 0xc0, !PT ;  /* 0x0000ffff72407812 */ /* 0x000fe200078ec0ff */
[----:B------:R-:W2:Y:S02]  /*12600*/  MUFU.EX2 R59, R59 ;  /* 0x0000003b003b7308 */ /* 0x000ea40000000800 */
[----:B------:R-:W-:Y:S01]  /*12610*/  SHF.R.U32.HI R65, RZ, 0x10, R104 ;  /* 0x00000010ff417819 */ /* 0x000fe20000011668 */
[----:B------:R-:W-:Y:S01]  /*12620*/  IMAD.MOV.U32 R2, RZ, RZ, R133 ;  /* 0x000000ffff027224 */ /* 0x000fe200078e0085 */
[----:B------:R-:W-:Y:S02]  /*12630*/  LOP3.LUT R62, R62, 0xff, RZ, 0xc0, !PT ;  /* 0x000000ff3e3e7812 */ /* 0x000fe400078ec0ff */
[C---:B------:R-:W-:Y:S01]  /*12640*/  HMMA.16816.F32.BF16 R20, R40.reuse, R66, R20 ;  /* 0x000000422814723c */ /* 0x040fe20000041814 */
[----:B------:R-:W-:Y:S03]  /*12650*/  LOP3.LUT R65, R65, 0xff, RZ, 0xc0, !PT ;  /* 0x000000ff41417812 */ /* 0x000fe600078ec0ff */
[----:B------:R-:W-:Y:S03]  /*12660*/  MUFU.EX2 R60, R60 ;  /* 0x0000003c003c7308 */ /* 0x000fe60000000800 */
[----:B------:R-:W-:Y:S01]  /*12670*/  SHF.R.U32.HI R66, RZ, 0x10, R114 ;  /* 0x00000010ff427819 */ /* 0x000fe20000011672 */
[-C--:B----4-:R-:W-:Y:S01]  /*12680*/  HMMA.16816.F32.BF16 R80, R40, R100.reuse, R80 ;  /* 0x000000642850723c */ /* 0x090fe20000041850 */
[----:B------:R-:W-:Y:S03]  /*12690*/  LDSM.16.MT88.4 R112, [R186+0x7800] ;  /* 0x00780000ba70783b */ /* 0x000fe60000004200 */
[----:B------:R-:W-:Y:S02]  /*126a0*/  SHF.R.U32.HI R67, RZ, 0x8, R64 ;  /* 0x00000008ff437819 */ /* 0x000fe40000011640 */
[----:B------:R-:W-:Y:S01]  /*126b0*/  SHF.R.U32.HI R64, RZ, 0x18, R104 ;  /* 0x00000018ff407819 */ /* 0x000fe20000011668 */
[----:B------:R-:W4:Y:S01]  /*126c0*/  MUFU.EX2 R167, R167 ;  /* 0x000000a700a77308 */ /* 0x000f220000000800 */
[C---:B------:R-:W-:Y:S01]  /*126d0*/  HMMA.16816.F32.BF16 R84, R36.reuse, R100, R84 ;  /* 0x000000642454723c */ /* 0x040fe20000041854 */
[----:B------:R-:W-:Y:S03]  /*126e0*/  PRMT R54, R54, 0x5410, R67 ;  /* 0x0000541036367816 */ /* 0x000fe60000000043 */
[----:B------:R-:W-:Y:S03]  /*126f0*/  PRMT R64, R65, 0x5410, R64 ;  /* 0x0000541041407816 */ /* 0x000fe60000000040 */
[----:B------:R-:W-:Y:S01]  /*12700*/  LOP3.LUT R100, R66, 0xff, RZ, 0xc0, !PT ;  /* 0x000000ff42647812 */ /* 0x000fe200078ec0ff */
[-C--:B------:R-:W-:Y:S01]  /*12710*/  HMMA.16816.F32.BF16 R24, R36, R102.reuse, R24 ;  /* 0x000000662418723c */ /* 0x080fe20000041818 */
[----:B------:R-:W-:Y:S01]  /*12720*/  LOP3.LUT R66, R104, 0xff, RZ, 0xc0, !PT ;  /* 0x000000ff68427812 */ /* 0x000fe200078ec0ff */
[----:B------:R-:W-:Y:S02]  /*12730*/  MUFU.EX2 R61, R61 ;  /* 0x0000003d003d7308 */ /* 0x000fe40000000800 */
[--C-:B------:R-:W-:Y:S02]  /*12740*/  SHF.R.U32.HI R104, RZ, 0x10, R118.reuse ;  /* 0x00000010ff687819 */ /* 0x100fe40000011676 */
[----:B------:R-:W-:Y:S02]  /*12750*/  PRMT R100, R100, 0x5410, R53 ;  /* 0x0000541064647816 */ /* 0x000fe40000000035 */
[C---:B------:R-:W-:Y:S01]  /*12760*/  HMMA.16816.F32.BF16 R88, R40.reuse, R102, R88 ;  /* 0x000000662858723c */ /* 0x040fe20000041858 */
[----:B------:R-:W-:Y:S02]  /*12770*/  SHF.R.U32.HI R53, RZ, 0x18, R118 ;  /* 0x00000018ff357819 */ /* 0x000fe40000011676 */
[----:B------:R-:W2:Y:S01]  /*12780*/  LDSM.16.MT88.4 R116, [R188+0x7800] ;  /* 0x00780000bc74783b */ /* 0x000ea20000004200 */
[----:B------:R-:W-:Y:S01]  /*12790*/  PRMT R66, R66, 0x5410, R55 ;  /* 0x0000541042427816 */ /* 0x000fe20000000037 */
[----:B------:R-:W2:Y:S01]  /*127a0*/  MUFU.EX2 R166, R166 ;  /* 0x000000a600a67308 */ /* 0x000ea20000000800 */
[----:B------:R-:W-:Y:S01]  /*127b0*/  LOP3.LUT R55, R52, 0xffff, RZ, 0xc0, !PT ;  /* 0x0000ffff34377812 */ /* 0x000fe200078ec0ff */
[--C-:B------:R-:W-:Y:S01]  /*127c0*/  HSET2.LE.AND R102, R54, R207.reuse, PT ;  /* 0x000000cf36667233 */ /* 0x100fe20003803000 */
[-C--:B-1----:R-:W-:Y:S01]  /*127d0*/  HMMA.16816.F32.BF16 R28, R40, R44.reuse, R28 ;  /* 0x0000002c281c723c */ /* 0x082fe2000004181c */
[----:B------:R-:W-:Y:S03]  /*127e0*/  LOP3.LUT R104, R104, 0xff, RZ, 0xc0, !PT ;  /* 0x000000ff68687812 */ /* 0x000fe600078ec0ff */
[----:B------:R-:W-:Y:S01]  /*127f0*/  SHF.R.U32.HI R55, RZ, 0x8, R55 ;  /* 0x00000008ff377819 */ /* 0x000fe20000011637 */
[--C-:B------:R-:W-:Y:S01]  /*12800*/  HSET2.LE.AND R103, R100, R207.reuse, PT ;  /* 0x000000cf64677233 */ /* 0x100fe20003803000 */
[----:B------:R-:W-:Y:S01]  /*12810*/  PRMT R104, R104, 0x5410, R53 ;  /* 0x0000541068687816 */ /* 0x000fe20000000035 */
[--C-:B------:R-:W-:Y:S01]  /*12820*/  HSET2.LE.AND R100, R106, R207.reuse, PT ;  /* 0x000000cf6a647233 */ /* 0x100fe20003803000 */
[C---:B------:R-:W-:Y:S01]  /*12830*/  HMMA.16816.F32.BF16 R92, R36.reuse, R44, R92 ;  /* 0x0000002c245c723c */ /* 0x040fe2000004185c */
[----:B------:R-:W-:Y:S03]  /*12840*/  SHF.R.U32.HI R53, RZ, 0x18, R52 ;  /* 0x00000018ff357819 */ /* 0x000fe60000011634 */
[--C-:B------:R-:W-:Y:S01]  /*12850*/  HSET2.LE.AND R101, R104, R207.reuse, PT ;  /* 0x000000cf68657233 */ /* 0x100fe20003803000 */
[----:B------:R-:W-:Y:S02]  /*12860*/  PRMT R62, R62, 0x5410, R53 ;  /* 0x000054103e3e7816 */ /* 0x000fe40000000035 */
[----:B------:R-:W-:Y:S01]  /*12870*/  LOP3.LUT R44, R52, 0xff, RZ, 0xc0, !PT ;  /* 0x000000ff342c7812 */ /* 0x000fe200078ec0ff */
[-C--:B------:R-:W-:Y:S01]  /*12880*/  HMMA.16816.F32.BF16 R96, R36, R46.reuse, R96 ;  /* 0x0000002e2460723c */ /* 0x080fe20000041860 */
[----:B------:R-:W-:Y:S03]  /*12890*/  F2FP.BF16.PACK_AB R45, R246, R243 ;  /* 0x000000f3f62d723e */ /* 0x000fe600000010ff */
[----:B------:R-:W-:Y:S02]  /*128a0*/  PRMT R44, R44, 0x5410, R55 ;  /* 0x000054102c2c7816 */ /* 0x000fe40000000037 */
[----:B------:R-:W1:Y:S01]  /*128b0*/  LDSM.16.MT88.4 R52, [R185+0x7800] ;  /* 0x00780000b934783b */ /* 0x000e620000004200 */
[----:B------:R-:W-:Y:S01]  /*128c0*/  F2FP.BF16.PACK_AB R39, R174, R247 ;  /* 0x000000f7ae27723e */ /* 0x000fe200000010ff */
[----:B------:R-:W-:Y:S01]  /*128d0*/  HMMA.16816.F32.BF16 R48, R40, R46, R48 ;  /* 0x0000002e2830723c */ /* 0x000fe20000041830 */
[----:B---3--:R-:W-:Y:S03]  /*128e0*/  F2FP.BF16.PACK_AB R38, R172, R249 ;  /* 0x000000f9ac26723e */ /* 0x008fe600000010ff */
[--C-:B------:R-:W-:Y:S01]  /*128f0*/  HSET2.LE.AND R36, R44, R207.reuse, PT ;  /* 0x000000cf2c247233 */ /* 0x100fe20003803000 */
[----:B------:R-:W-:Y:S01]  /*12900*/  F2FP.BF16.PACK_AB R44, R248, R245 ;  /* 0x000000f5f82c723e */ /* 0x000fe200000010ff */
[----:B------:R-:W-:Y:S01]  /*12910*/  FADD.FTZ R247, R247, R238 ;  /* 0x000000eef7f77221 */ /* 0x000fe20000010000 */
[----:B-----5:R-:W-:Y:S01]  /*12920*/  F2FP.BF16.PACK_AB R37, R57, R56 ;  /* 0x000000383925723e */ /* 0x020fe200000010ff */
[----:B------:R-:W-:Y:S01]  /*12930*/  FADD.FTZ R249, R249, R144 ;  /* 0x00000090f9f97221 */ /* 0x000fe20000010000 */
[----:B------:R-:W-:Y:S03]  /*12940*/  LOP3.LUT R102, R102, R45, RZ, 0xc0, !PT ;  /* 0x0000002d66667212 */ /* 0x000fe600078ec0ff */
[----:B------:R-:W-:Y:S01]  /*12950*/  LOP3.LUT R103, R103, R44, RZ, 0xc0, !PT ;  /* 0x0000002c67677212 */ /* 0x000fe200078ec0ff */
[----:B------:R-:W-:Y:S01]  /*12960*/  FADD.FTZ R56, R56, R239 ;  /* 0x000000ef38387221 */ /* 0x000fe20000010000 */
[----:B------:R-:W-:Y:S01]  /*12970*/  LOP3.LUT R100, R100, R39, RZ, 0xc0, !PT ;  /* 0x0000002764647212 */ /* 0x000fe200078ec0ff */
[--C-:B------:R-:W-:Y:S01]  /*12980*/  HSET2.LE.AND R39, R64, R207.reuse, PT ;  /* 0x000000cf40277233 */ /* 0x100fe20003803000 */
[----:B------:R-:W-:Y:S01]  /*12990*/  LOP3.LUT R101, R101, R38, RZ, 0xc0, !PT ;  /* 0x0000002665657212 */ /* 0x000fe200078ec0ff */
[--C-:B------:R-:W-:Y:S01]  /*129a0*/  HSET2.LE.AND R38, R66, R207.reuse, PT ;  /* 0x000000cf42267233 */ /* 0x100fe20003803000 */
[----:B------:R-:W-:Y:S01]  /*129b0*/  LOP3.LUT R36, R36, R37, RZ, 0xc0, !PT ;  /* 0x0000002524247212 */ /* 0x000fe200078ec0ff */
[----:B------:R-:W-:Y:S01]  /*129c0*/  HSET2.LE.AND R37, R62, R207, PT ;  /* 0x000000cf3e257233 */ /* 0x000fe20003803000 */
[----:B--2---:R-:W-:Y:S01]  /*129d0*/  F2FP.BF16.PACK_AB R42, R59, R58 ;  /* 0x0000003a3b2a723e */ /* 0x004fe200000010ff */
[----:B------:R-:W-:Y:S01]  /*129e0*/  FADD.FTZ R58, R58, R241 ;  /* 0x000000f13a3a7221 */ /* 0x000fe20000010000 */
[----:B----4-:R-:W-:Y:S01]  /*129f0*/  F2FP.BF16.PACK_AB R41, R167, R60 ;  /* 0x0000003ca729723e */ /* 0x010fe200000010ff */
[-C--:B------:R-:W-:Y:S01]  /*12a00*/  HMMA.16816.F32.BF16 R128, R100, R116.reuse, R8 ;  /* 0x000000746480723c */ /* 0x080fe20000041808 */
[----:B------:R-:W-:Y:S01]  /*12a10*/  F2FP.BF16.PACK_AB R40, R166, R61 ;  /* 0x0000003da628723e */ /* 0x000fe200000010ff */
[----:B------:R-:W2:Y:S01]  /*12a20*/  LDSM.16.MT88.4 R8, [R184+0x7800] ;  /* 0x00780000b808783b */ /* 0x000ea20000004200 */
[----:B------:R-:W-:Y:S01]  /*12a30*/  LOP3.LUT R37, R37, R42, RZ, 0xc0, !PT ;  /* 0x0000002a25257212 */ /* 0x000fe200078ec0ff */
[----:B------:R-:W-:Y:S01]  /*12a40*/  FADD.FTZ R174, R174, R247 ;  /* 0x000000f7aeae7221 */ /* 0x000fe20000010000 */
[----:B------:R-:W-:Y:S01]  /*12a50*/  LOP3.LUT R38, R38, R41, RZ, 0xc0, !PT ;  /* 0x0000002926267212 */ /* 0x000fe200078ec0ff */
[----:B------:R-:W-:Y:S01]  /*12a60*/  FADD.FTZ R172, R172, R249 ;  /* 0x000000f9acac7221 */ /* 0x000fe20000010000 */
[----:B------:R-:W-:Y:S01]  /*12a70*/  LOP3.LUT R39, R39, R40, RZ, 0xc0, !PT ;  /* 0x0000002827277212 */ /* 0x000fe200078ec0ff */
[----:B------:R-:W-:Y:S04]  /*12a80*/  FADD.FTZ R57, R57, R56 ;  /* 0x0000003839397221 */ /* 0x000fe80000010000 */
[----:B------:R-:W-:Y:S02]  /*12a90*/  FADD.FTZ R58, R59, R58 ;  /* 0x0000003a3b3a7221 */ /* 0x000fe40000010000 */
[C---:B------:R-:W-:Y:S01]  /*12aa0*/  HMMA.16816.F32.BF16 R124, R36.reuse, R116, R12 ;  /* 0x00000074247c723c */ /* 0x040fe2000004180c */
[----:B------:R-:W-:Y:S02]  /*12ab0*/  FADD.FTZ R223, R243, R174 ;  /* 0x000000aef3df7221 */ /* 0x000fe40000010000 */
[----:B------:R-:W-:Y:S02]  /*12ac0*/  FADD.FTZ R245, R245, R172 ;  /* 0x000000acf5f57221 */ /* 0x000fe40000010000 */
[----:B------:R-:W-:Y:S02]  /*12ad0*/  FADD.FTZ R60, R60, R57 ;  /* 0x000000393c3c7221 */ /* 0x000fe40000010000 */
[----:B------:R-:W-:Y:S01]  /*12ae0*/  FADD.FTZ R61, R61, R58 ;  /* 0x0000003a3d3d7221 */ /* 0x000fe20000010000 */
[-C--:B------:R-:W-:Y:S01]  /*12af0*/  HMMA.16816.F32.BF16 R120, R36, R118.reuse, R16 ;  /* 0x000000762478723c */ /* 0x080fe20000041810 */
[----:B------:R-:W-:Y:S03]  /*12b00*/  FADD.FTZ R223, R246, R223 ;  /* 0x000000dff6df7221 */ /* 0x000fe60000010000 */
[----:B------:R-:W-:Y:S02]  /*12b10*/  FADD.FTZ R222, R248, R245 ;  /* 0x000000f5f8de7221 */ /* 0x000fe40000010000 */
[----:B------:R-:W-:Y:S02]  /*12b20*/  FADD.FTZ R213, R167, R60 ;  /* 0x0000003ca7d57221 */ /* 0x000fe40000010000 */
[C---:B------:R-:W-:Y:S01]  /*12b30*/  HMMA.16816.F32.BF16 R116, R100.reuse, R118, R32 ;  /* 0x000000766474723c */ /* 0x040fe20000041820 */
[----:B------:R-:W-:Y:S07]  /*12b40*/  FADD.FTZ R211, R166, R61 ;  /* 0x0000003da6d37221 */ /* 0x000fee0000010000 */
        /* <DEDUP_REMOVED lines=13> */
.L_x_550:
[----:B------:R-:W1:Y:S01]  /*12c20*/  SHFL.BFLY PT, R8, R213, 0x2, 0x1f ;  /* 0x0c401f00d5087f89 */ /* 0x000e6200000e0000 */
[----:B------:R-:W-:Y:S01]  /*12c30*/  MOV R12, 0x3f800000 ;  /* 0x3f800000000c7802 */ /* 0x000fe20000000f00 */
[----:B------:R-:W2:Y:S01]  /*12c40*/  LDC.U8 R16, c[0x0][0x329] ;  /* 0x0000ca40ff107b82 */ /* 0x000ea20000000000 */
[----:B------:R-:W-:Y:S01]  /*12c50*/  MOV R14, 0x3f800000 ;  /* 0x3f800000000e7802 */ /* 0x000fe20000000f00 */
[----:B------:R-:W3:Y:S01]  /*12c60*/  SHFL.BFLY PT, R3, R222, 0x2, 0x1f ;  /* 0x0c401f00de037f89 */ /* 0x000ee200000e0000 */
[----:B------:R-:W-:Y:S01]  /*12c70*/  MOV R15, 0x3f800000 ;  /* 0x3f800000000f7802 */ /* 0x000fe20000000f00 */
[----:B------:R-:W-:Y:S01]  /*12c80*/  BSSY B0, `(.L_x_554) ;  /* 0x0000127000007945 */ /* 0x000fe20003800000 */
[----:B------:R-:W-:Y:S01]  /*12c90*/  ISETP.NE.AND P0, PT, R202, -0x1, PT ;  /* 0xffffffffca00780c */ /* 0x000fe20003f05270 */
[----:B------:R-:W4:Y:S02]  /*12ca0*/  SHFL.BFLY PT, R0, R223, 0x2, 0x1f ;  /* 0x0c401f00df007f89 */ /* 0x000f2400000e0000 */
[----:B------:R-:W2:Y:S02]  /*12cb0*/  LDC.U8 R20, c[0x0][0x328] ;  /* 0x0000ca00ff147b82 */ /* 0x000ea40000000000 */
[----:B------:R-:W2:Y:S01]  /*12cc0*/  SHFL.BFLY PT, R4, R211, 0x2, 0x1f ;  /* 0x0c401f00d3047f89 */ /* 0x000ea200000e0000 */
[----:B-1----:R-:W-:-:S02]  /*12cd0*/  FADD.FTZ R8, R8, R213 ;  /* 0x000000d508087221 */ /* 0x002fc40000010000 */
[----:B---3--:R-:W-:-:S03]  /*12ce0*/  FADD.FTZ R3, R3, R222 ;  /* 0x000000de03037221 */ /* 0x008fc60000010000 */
[----:B------:R-:W1:Y:S01]  /*12cf0*/  SHFL.BFLY PT, R5, R8, 0x1, 0x1f ;  /* 0x0c201f0008057f89 */ /* 0x000e6200000e0000 */
[----:B----4-:R-:W-:-:S03]  /*12d00*/  FADD.FTZ R9, R0, R223 ;  /* 0x000000df00097221 */ /* 0x010fc60000010000 */
[----:B------:R-:W3:Y:S01]  /*12d10*/  SHFL.BFLY PT, R6, R3, 0x1, 0x1f ;  /* 0x0c201f0003067f89 */ /* 0x000ee200000e0000 */
[----:B--2---:R-:W-:-:S03]  /*12d20*/  FADD.FTZ R17, R4, R211 ;  /* 0x000000d304117221 */ /* 0x004fc60000010000 */
[----:B------:R-:W2:Y:S04]  /*12d30*/  S2R R0, SR_TID.X ;  /* 0x0000000000007919 */ /* 0x000ea80000002100 */
[----:B------:R-:W4:Y:S04]  /*12d40*/  SHFL.BFLY PT, R2, R9, 0x1, 0x1f ;  /* 0x0c201f0009027f89 */ /* 0x000f2800000e0000 */
[----:B------:R-:W4:Y:S01]  /*12d50*/  SHFL.BFLY PT, R4, R17, 0x1, 0x1f ;  /* 0x0c201f0011047f89 */ /* 0x000f2200000e0000 */
[----:B-1----:R-:W-:Y:S02]  /*12d60*/  FADD.FTZ R5, R8, R5 ;  /* 0x0000000508057221 */ /* 0x002fe40000010000 */
[----:B---3--:R-:W-:-:S03]  /*12d70*/  FADD.FTZ R6, R3, R6 ;  /* 0x0000000603067221 */ /* 0x008fc60000010000 */
[----:B------:R-:W-:Y:S02]  /*12d80*/  FSETP.NE.FTZ.AND P4, PT, R5, RZ, PT ;  /* 0x000000ff0500720b */ /* 0x000fe40003f95000 */
[----:B--2---:R-:W-:Y:S02]  /*12d90*/  SHF.R.S32.HI R3, RZ, 0x1f, R0 ;  /* 0x0000001fff037819 */ /* 0x004fe40000011400 */
[----:B------:R-:W-:Y:S02]  /*12da0*/  FSETP.NE.FTZ.AND P5, PT, R6, RZ, PT ;  /* 0x000000ff0600720b */ /* 0x000fe40003fb5000 */
[-C--:B------:R-:W-:Y:S01]  /*12db0*/  LEA.HI R11, R3, R0.reuse, RZ, 0x2 ;  /* 0x00000000030b7211 */ /* 0x080fe200078f10ff */
[----:B----4-:R-:W-:Y:S01]  /*12dc0*/  FADD.FTZ R2, R9, R2 ;  /* 0x0000000209027221 */ /* 0x010fe20000010000 */
[----:B------:R-:W-:Y:S01]  /*12dd0*/  LEA.HI R3, R3, R0, RZ, 0x5 ;  /* 0x0000000003037211 */ /* 0x000fe200078f28ff */
[----:B------:R-:W-:Y:S01]  /*12de0*/  @P0 IMAD.WIDE.U32 R8, R202, c[0x0][0x1e8], RZ ;  /* 0x00007a00ca080a25 */ /* 0x000fe200078e00ff */
[----:B------:R-:W-:-:S03]  /*12df0*/  SHF.R.S32.HI R13, RZ, 0x2, R11 ;  /* 0x00000002ff0d7819 */ /* 0x000fc6000001140b */
[----:B------:R-:W1:Y:S01]  /*12e00*/  @P4 MUFU.RCP R12, R5 ;  /* 0x00000005000c4308 */ /* 0x000e620000001000 */
[----:B------:R-:W-:Y:S01]  /*12e10*/  SHF.R.S32.HI R10, RZ, 0x1f, R11 ;  /* 0x0000001fff0a7819 */ /* 0x000fe2000001140b */
[----:B------:R-:W-:Y:S01]  /*12e20*/  FADD.FTZ R4, R17, R4 ;  /* 0x0000000411047221 */ /* 0x000fe20000010000 */
[----:B------:R-:W-:Y:S01]  /*12e30*/  FSETP.NE.FTZ.AND P6, PT, R2, RZ, PT ;  /* 0x000000ff0200720b */ /* 0x000fe20003fd5000 */
[----:B------:R-:W-:Y:S01]  /*12e40*/  @P0 IMAD R9, R202, c[0x0][0x1ec], R9 ;  /* 0x00007b00ca090a24 */ /* 0x000fe200078e0209 */
[----:B------:R-:W-:Y:S02]  /*12e50*/  LEA.HI R10, R10, R13, RZ, 0x3 ;  /* 0x0000000d0a0a7211 */ /* 0x000fe400078f18ff */
[----:B------:R-:W-:Y:S01]  /*12e60*/  FSETP.NE.FTZ.AND P3, PT, R4, RZ, PT ;  /* 0x000000ff0400720b */ /* 0x000fe20003f75000 */
[----:B------:R-:W2:Y:S01]  /*12e70*/  @P5 MUFU.RCP R14, R6 ;  /* 0x00000006000e5308 */ /* 0x000ea20000001000 */
[----:B------:R-:W-:Y:S02]  /*12e80*/  LOP3.LUT R10, R10, 0xfffffff8, RZ, 0xc0, !PT ;  /* 0xfffffff80a0a7812 */ /* 0x000fe400078ec0ff */
[----:B------:R-:W-:-:S02]  /*12e90*/  LOP3.LUT R11, R11, 0x3ffffffc, RZ, 0xc0, !PT ;  /* 0x3ffffffc0b0b7812 */ /* 0x000fc400078ec0ff */
[----:B------:R-:W-:Y:S02]  /*12ea0*/  IADD3 R10, R13, -R10, RZ ;  /* 0x8000000a0d0a7210 */ /* 0x000fe40007ffe0ff */
[----:B------:R-:W-:Y:S01]  /*12eb0*/  MOV R13, 0x3f800000 ;  /* 0x3f800000000d7802 */ /* 0x000fe20000000f00 */
[----:B-1----:R-:W-:Y:S01]  /*12ec0*/  FMUL.FTZ R12, R12, c[0x0][0x2dc] ;  /* 0x0000b7000c0c7a20 */ /* 0x002fe20000410000 */
[----:B------:R-:W1:Y:S01]  /*12ed0*/  @P6 MUFU.RCP R15, R2 ;  /* 0x00000002000f6308 */ /* 0x000e620000001000 */
[----:B------:R-:W-:Y:S02]  /*12ee0*/  IMAD.IADD R11, R0, 0x1, -R11 ;  /* 0x00000001000b7824 */ /* 0x000fe400078e0a0b */
[C---:B------:R-:W-:Y:S02]  /*12ef0*/  FMUL.FTZ R124, R12.reuse, R124 ;  /* 0x0000007c0c7c7220 */ /* 0x040fe40000410000 */
[C---:B------:R-:W-:Y:S02]  /*12f00*/  FMUL.FTZ R125, R12.reuse, R125 ;  /* 0x0000007d0c7d7220 */ /* 0x040fe40000410000 */
[C---:B------:R-:W-:Y:S01]  /*12f10*/  FMUL.FTZ R120, R12.reuse, R120 ;  /* 0x000000780c787220 */ /* 0x040fe20000410000 */
[----:B------:R-:W3:Y:S01]  /*12f20*/  @P3 MUFU.RCP R13, R4 ;  /* 0x00000004000d3308 */ /* 0x000ee20000001000 */
[C---:B------:R-:W-:Y:S01]  /*12f30*/  FMUL.FTZ R121, R12.reuse, R121 ;  /* 0x000000790c797220 */ /* 0x040fe20000410000 */
[----:B------:R-:W-:Y:S01]  /*12f40*/  F2FP.BF16.PACK_AB R124, R125, R124 ;  /* 0x0000007c7d7c723e */ /* 0x000fe200000010ff */
[----:B------:R-:W-:-:S02]  /*12f50*/  FMUL.FTZ R72, R12, R72 ;  /* 0x000000480c487220 */ /* 0x000fc40000410000 */
[C---:B------:R-:W-:Y:S01]  /*12f60*/  FMUL.FTZ R73, R12.reuse, R73 ;  /* 0x000000490c497220 */ /* 0x040fe20000410000 */
[----:B------:R-:W-:Y:S01]  /*12f70*/  F2FP.BF16.PACK_AB R120, R121, R120 ;  /* 0x000000787978723e */ /* 0x000fe200000010ff */
[C---:B------:R-:W-:Y:S01]  /*12f80*/  FMUL.FTZ R76, R12.reuse, R76 ;  /* 0x0000004c0c4c7220 */ /* 0x040fe20000410000 */
[----:B------:R-:W4:Y:S01]  /*12f90*/  @P6 MUFU.LG2 R2, R2 ;  /* 0x0000000200026308 */ /* 0x000f220000000c00 */
[C---:B------:R-:W-:Y:S01]  /*12fa0*/  FMUL.FTZ R77, R12.reuse, R77 ;  /* 0x0000004d0c4d7220 */ /* 0x040fe20000410000 */
[----:B------:R-:W-:Y:S01]  /*12fb0*/  F2FP.BF16.PACK_AB R72, R73, R72 ;  /* 0x000000484948723e */ /* 0x000fe200000010ff */
[C---:B------:R-:W-:Y:S02]  /*12fc0*/  FMUL.FTZ R84, R12.reuse, R84 ;  /* 0x000000540c547220 */ /* 0x040fe40000410000 */
[C---:B------:R-:W-:Y:S01]  /*12fd0*/  FMUL.FTZ R85, R12.reuse, R85 ;  /* 0x000000550c557220 */ /* 0x040fe20000410000 */
[----:B------:R-:W-:Y:S01]  /*12fe0*/  F2FP.BF16.PACK_AB R76, R77, R76 ;  /* 0x0000004c4d4c723e */ /* 0x000fe200000010ff */
[C---:B------:R-:W-:Y:S01]  /*12ff0*/  FMUL.FTZ R108, R12.reuse, R108 ;  /* 0x0000006c0c6c7220 */ /* 0x040fe20000410000 */
[----:B------:R-:W3:Y:S01]  /*13000*/  @P3 MUFU.LG2 R4, R4 ;  /* 0x0000000400043308 */ /* 0x000ee20000000c00 */
[C---:B------:R-:W-:Y:S01]  /*13010*/  FMUL.FTZ R109, R12.reuse, R109 ;  /* 0x0000006d0c6d7220 */ /* 0x040fe20000410000 */
[----:B------:R-:W-:Y:S01]  /*13020*/  F2FP.BF16.PACK_AB R84, R85, R84 ;  /* 0x000000545554723e */ /* 0x000fe200000010ff */
[----:B------:R-:W-:-:S02]  /*13030*/  FMUL.FTZ R92, R12, R92 ;  /* 0x0000005c0c5c7220 */ /* 0x000fc40000410000 */
[C---:B------:R-:W-:Y:S01]  /*13040*/  FMUL.FTZ R93, R12.reuse, R93 ;  /* 0x0000005d0c5d7220 */ /* 0x040fe20000410000 */
[----:B------:R-:W-:Y:S01]  /*13050*/  F2FP.BF16.PACK_AB R108, R109, R108 ;  /* 0x0000006c6d6c723e */ /* 0x000fe200000010ff */
[C---:B------:R-:W-:Y:S01]  /*13060*/  FMUL.FTZ R96, R12.reuse, R96 ;  /* 0x000000600c607220 */ /* 0x040fe20000410000 */
[----:B------:R-:W3:Y:S01]  /*13070*/  @P5 MUFU.LG2 R6, R6 ;  /* 0x0000000600065308 */ /* 0x000ee20000000c00 */
[----:B------:R-:W-:Y:S01]  /*13080*/  FMUL.FTZ R97, R12, R97 ;  /* 0x000000610c617220 */ /* 0x000fe20000410000 */
[----:B------:R-:W-:Y:S01]  /*13090*/  LOP3.LUT R12, R10, 0x1, RZ, 0xc0, !PT ;  /* 0x000000010a0c7812 */ /* 0x000fe200078ec0ff */
[----:B--2---:R-:W-:Y:S01]  /*130a0*/  FMUL.FTZ R14, R14, c[0x0][0x2dc] ;  /* 0x0000b7000e0e7a20 */ /* 0x004fe20000410000 */
[----:B------:R-:W-:Y:S01]  /*130b0*/  F2FP.BF16.PACK_AB R92, R93, R92 ;  /* 0x0000005c5d5c723e */ /* 0x000fe200000010ff */
[----:B-1----:R-:W-:Y:S01]  /*130c0*/  FMUL.FTZ R15, R15, c[0x0][0x2dc] ;  /* 0x0000b7000f0f7a20 */ /* 0x002fe20000410000 */
[----:B------:R-:W-:Y:S01]  /*130d0*/  ISETP.NE.U32.AND P1, PT, R12, 0x1, PT ;  /* 0x000000010c00780c */ /* 0x000fe20003f25070 */
[C---:B------:R-:W-:Y:S01]  /*130e0*/  FMUL.FTZ R130, R14.reuse, R130 ;  /* 0x000000820e827220 */ /* 0x040fe20000410000 */
[----:B------:R-:W-:Y:S01]  /*130f0*/  MOV R12, 0xfffffff0 ;  /* 0xfffffff0000c7802 */ /* 0x000fe20000000f00 */
[C---:B------:R-:W-:Y:S01]  /*13100*/  FMUL.FTZ R131, R14.reuse, R131 ;  /* 0x000000830e837220 */ /* 0x040fe20000410000 */
[----:B------:R-:W-:Y:S01]  /*13110*/  F2FP.BF16.PACK_AB R96, R97, R96 ;  /* 0x000000606160723e */ /* 0x000fe200000010ff */
[----:B------:R-:W-:Y:S01]  /*13120*/  FMUL.FTZ R118, R14, R118 ;  /* 0x000000760e767220 */ /* 0x000fe20000410000 */
[----:B------:R-:W-:Y:S01]  /*13130*/  SEL R12, R12, 0x10, !P1 ;  /* 0x000000100c0c7807 */ /* 0x000fe20004800000 */
[----:B------:R-:W-:Y:S01]  /*13140*/  FMUL.FTZ R119, R14, R119 ;  /* 0x000000770e777220 */ /* 0x000fe20000410000 */
[----:B------:R-:W-:Y:S01]  /*13150*/  R2P PR, R10, 0x6 ;  /* 0x000000060a007804 */ /* 0x000fe20000000000 */
[----:B------:R-:W-:Y:S01]  /*13160*/  FMUL.FTZ R70, R14, R70 ;  /* 0x000000460e467220 */ /* 0x000fe20000410000 */
[----:B------:R-:W-:Y:S01]  /*13170*/  SHF.L.U32 R10, R10, 0x6, RZ ;  /* 0x000000060a0a7819 */ /* 0x000fe200000006ff */
[C---:B------:R-:W-:Y:S01]  /*13180*/  FMUL.FTZ R71, R14.reuse, R71 ;  /* 0x000000470e477220 */ /* 0x040fe20000410000 */
[----:B------:R-:W-:Y:S01]  /*13190*/  F2FP.BF16.PACK_AB R130, R131, R130 ;  /* 0x000000828382723e */ /* 0x000fe200000010ff */
[----:B------:R-:W-:Y:S01]  /*131a0*/  FMUL.FTZ R114, R14, R114 ;  /* 0x000000720e727220 */ /* 0x000fe20000410000 */
[----:B------:R-:W-:Y:S01]  /*131b0*/  LOP3.LUT R10, R10, 0x1c0, RZ, 0xc0, !PT ;  /* 0x000001c00a0a7812 */ /* 0x000fe200078ec0ff */
[C---:B------:R-:W-:Y:S01]  /*131c0*/  FMUL.FTZ R115, R14.reuse, R115 ;  /* 0x000000730e737220 */ /* 0x040fe20000410000 */
[----:B------:R-:W-:Y:S01]  /*131d0*/  F2FP.BF16.PACK_AB R118, R119, R118 ;  /* 0x000000767776723e */ /* 0x000fe200000010ff */
[----:B------:R-:W-:Y:S01]  /*131e0*/  FMUL.FTZ R82, R14, R82 ;  /* 0x000000520e527220 */ /* 0x000fe20000410000 */
[----:B------:R-:W-:Y:S01]  /*131f0*/  LEA.HI R10, R10, R10, RZ, 0x1d ;  /* 0x0000000a0a0a7211 */ /* 0x000fe200078fe8ff */
[C---:B------:R-:W-:Y:S01]  /*13200*/  FMUL.FTZ R83, R14.reuse, R83 ;  /* 0x000000530e537220 */ /* 0x040fe20000410000 */
[----:B------:R-:W-:Y:S01]  /*13210*/  F2FP.BF16.PACK_AB R70, R71, R70 ;  /* 0x000000464746723e */ /* 0x000fe200000010ff */
[C---:B------:R-:W-:Y:S01]  /*13220*/  FMUL.FTZ R90, R14.reuse, R90 ;  /* 0x0000005a0e5a7220 */ /* 0x040fe20000410000 */
[----:B------:R-:W-:Y:S01]  /*13230*/  F2FP.BF16.PACK_AB R114, R115, R114 ;  /* 0x000000727372723e */ /* 0x000fe200000010ff */
[C---:B------:R-:W-:Y:S01]  /*13240*/  FMUL.FTZ R91, R14.reuse, R91 ;  /* 0x0000005b0e5b7220 */ /* 0x040fe20000410000 */
[----:B------:R-:W-:Y:S01]  /*13250*/  F2FP.BF16.PACK_AB R82, R83, R82 ;  /* 0x000000525352723e */ /* 0x000fe200000010ff */
[C---:B------:R-:W-:Y:S01]  /*13260*/  FMUL.FTZ R106, R14.reuse, R106 ;  /* 0x0000006a0e6a7220 */ /* 0x040fe20000410000 */
[----:B------:R-:W1:Y:S01]  /*13270*/  @P4 MUFU.LG2 R5, R5 ;  /* 0x0000000500054308 */ /* 0x000e620000000c00 */
[C---:B------:R-:W-:Y:S01]  /*13280*/  FMUL.FTZ R107, R14.reuse, R107 ;  /* 0x0000006b0e6b7220 */ /* 0x040fe20000410000 */
[----:B------:R-:W-:Y:S01]  /*13290*/  F2FP.BF16.PACK_AB R90, R91, R90 ;  /* 0x0000005a5b5a723e */ /* 0x000fe200000010ff */
[----:B------:R-:W-:-:S02]  /*132a0*/  FMUL.FTZ R102, R14, R102 ;  /* 0x000000660e667220 */ /* 0x000fc40000410000 */
[----:B------:R-:W-:Y:S01]  /*132b0*/  FMUL.FTZ R103, R14, R103 ;  /* 0x000000670e677220 */ /* 0x000fe20000410000 */
[----:B------:R-:W-:Y:S01]  /*132c0*/  SHF.R.S32.HI R14, RZ, 0x5, R3 ;  /* 0x00000005ff0e7819 */ /* 0x000fe20000011403 */
[----:B---3--:R-:W-:Y:S01]  /*132d0*/  FMUL.FTZ R13, R13, c[0x0][0x2dc] ;  /* 0x0000b7000d0d7a20 */ /* 0x008fe20000410000 */
[----:B------:R-:W-:Y:S01]  /*132e0*/  F2FP.BF16.PACK_AB R106, R107, R106 ;  /* 0x0000006a6b6a723e */ /* 0x000fe200000010ff */
[C---:B------:R-:W-:Y:S01]  /*132f0*/  FMUL.FTZ R128, R15.reuse, R128 ;  /* 0x000000800f807220 */ /* 0x040fe20000410000 */
[----:B------:R-:W-:Y:S01]  /*13300*/  LEA R11, R14, R11, 0x9 ;  /* 0x0000000b0e0b7211 */ /* 0x000fe200078e48ff */
[----:B------:R-:W-:Y:S01]  /*13310*/  FMUL.FTZ R129, R15, R129 ;  /* 0x000000810f817220 */ /* 0x000fe20000410000 */
[----:B------:R-:W-:Y:S01]  /*13320*/  F2FP.BF16.PACK_AB R102, R103, R102 ;  /* 0x000000666766723e */ /* 0x000fe200000010ff */
[----:B------:R-:W-:Y:S01]  /*13330*/  FMUL.FTZ R116, R15, R116 ;  /* 0x000000740f747220 */ /* 0x000fe20000410000 */
[----:B------:R-:W-:Y:S01]  /*13340*/  LEA R10, R11, R10, 0x1 ;  /* 0x0000000a0b0a7211 */ /* 0x000fe200078e08ff */
[----:B------:R-:W-:Y:S01]  /*13350*/  FMUL.FTZ R117, R15, R117 ;  /* 0x000000750f757220 */ /* 0x000fe20000410000 */
[----:B------:R-:W-:Y:S01]  /*13360*/  F2FP.BF16.PACK_AB R128, R129, R128 ;  /* 0x000000808180723e */ /* 0x000fe200000010ff */
[C---:B------:R-:W-:Y:S01]  /*13370*/  FMUL.FTZ R126, R13.reuse, R126 ;  /* 0x0000007e0d7e7220 */ /* 0x040fe20000410000 */
[----:B------:R-:W-:Y:S01]  /*13380*/  SHF.L.U32 R11, R10, 0x1, RZ ;  /* 0x000000010a0b7819 */ /* 0x000fe200000006ff */
[C---:B------:R-:W-:Y:S01]  /*13390*/  FMUL.FTZ R127, R13.reuse, R127 ;  /* 0x0000007f0d7f7220 */ /* 0x040fe20000410000 */
[----:B------:R-:W-:Y:S01]  /*133a0*/  MOV R10, 0x20 ;  /* 0x00000020000a7802 */ /* 0x000fe20000000f00 */
[----:B------:R-:W-:Y:S01]  /*133b0*/  FMUL.FTZ R122, R13, R122 ;  /* 0x0000007a0d7a7220 */ /* 0x000fe20000410000 */
[----:B------:R-:W-:Y:S01]  /*133c0*/  F2FP.BF16.PACK_AB R116, R117, R116 ;  /* 0x000000747574723e */ /* 0x000fe200000010ff */
[C---:B------:R-:W-:Y:S01]  /*133d0*/  FMUL.FTZ R123, R13.reuse, R123 ;  /* 0x0000007b0d7b7220 */ /* 0x040fe20000410000 */
[----:B------:R-:W-:Y:S01]  /*133e0*/  SEL R18, R10, 0xffffffe0, !P1 ;  /* 0xffffffe00a127807 */ /* 0x000fe20004800000 */
[----:B------:R-:W-:Y:S01]  /*133f0*/  FMUL.FTZ R74, R13, R74 ;  /* 0x0000004a0d4a7220 */ /* 0x000fe20000410000 */
[----:B------:R-:W-:Y:S01]  /*13400*/  IADD3 R17, R11, R12, RZ ;  /* 0x0000000c0b117210 */ /* 0x000fe20007ffe0ff */
[----:B------:R-:W-:Y:S01]  /*13410*/  FMUL.FTZ R75, R13, R75 ;  /* 0x0000004b0d4b7220 */ /* 0x000fe20000410000 */
[----:B------:R-:W-:Y:S01]  /*13420*/  F2FP.BF16.PACK_AB R126, R127, R126 ;  /* 0x0000007e7f7e723e */ /* 0x000fe200000010ff */
[----:B------:R-:W-:Y:S01]  /*13430*/  FMUL.FTZ R78, R13, R78 ;  /* 0x0000004e0d4e7220 */ /* 0x000fe20000410000 */
[----:B------:R-:W-:Y:S01]  /*13440*/  F2FP.BF16.PACK_AB R122, R123, R122 ;  /* 0x0000007a7b7a723e */ /* 0x000fe200000010ff */
[C---:B------:R-:W-:Y:S01]  /*13450*/  FMUL.FTZ R79, R13.reuse, R79 ;  /* 0x0000004f0d4f7220 */ /* 0x040fe20000410000 */
[----:B------:R-:W-:Y:S01]  /*13460*/  STS [R11], R128 ;  /* 0x000000800b007388 */ /* 0x000fe20000000800 */
[----:B------:R-:W-:Y:S01]  /*13470*/  FMUL.FTZ R86, R13, R86 ;  /* 0x000000560d567220 */ /* 0x000fe20000410000 */
[----:B------:R-:W-:Y:S01]  /*13480*/  IADD3 R21, R17, R18, RZ ;  /* 0x0000001211157210 */ /* 0x000fe20007ffe0ff */
[C---:B------:R-:W-:Y:S01]  /*13490*/  FMUL.FTZ R87, R13.reuse, R87 ;  /* 0x000000570d577220 */ /* 0x040fe20000410000 */
[----:B------:R-:W-:Y:S01]  /*134a0*/  STS [R11+0x400], R130 ;  /* 0x000400820b007388 */ /* 0x000fe20000000800 */
[----:B------:R-:W-:Y:S01]  /*134b0*/  FMUL.FTZ R110, R13, R110 ;  /* 0x0000006e0d6e7220 */ /* 0x000fe20000410000 */
[----:B------:R-:W-:Y:S01]  /*134c0*/  F2FP.BF16.PACK_AB R74, R75, R74 ;  /* 0x0000004a4b4a723e */ /* 0x000fe200000010ff */
[C---:B------:R-:W-:Y:S01]  /*134d0*/  FMUL.FTZ R111, R13.reuse, R111 ;  /* 0x0000006f0d6f7220 */ /* 0x040fe20000410000 */
[----:B------:R-:W-:Y:S01]  /*134e0*/  STS [R17], R116 ;  /* 0x0000007411007388 */ /* 0x000fe20000000800 */
[----:B------:R-:W-:Y:S01]  /*134f0*/  FMUL.FTZ R94, R13, R94 ;  /* 0x0000005e0d5e7220 */ /* 0x000fe20000410000 */
[----:B------:R-:W-:Y:S01]  /*13500*/  F2FP.BF16.PACK_AB R78, R79, R78 ;  /* 0x0000004e4f4e723e */ /* 0x000fe200000010ff */
[C---:B------:R-:W-:Y:S01]  /*13510*/  FMUL.FTZ R95, R13.reuse, R95 ;  /* 0x0000005f0d5f7220 */ /* 0x040fe20000410000 */
[----:B------:R-:W-:Y:S01]  /*13520*/  STS [R17+0x400], R118 ;  /* 0x0004007611007388 */ /* 0x000fe20000000800 */
[----:B------:R-:W-:Y:S01]  /*13530*/  FMUL.FTZ R98, R13, R98 ;  /* 0x000000620d627220 */ /* 0x000fe20000410000 */
[----:B------:R-:W-:Y:S01]  /*13540*/  F2FP.BF16.PACK_AB R86, R87, R86 ;  /* 0x000000565756723e */ /* 0x000fe200000010ff */
[----:B------:R-:W-:Y:S01]  /*13550*/  FMUL.FTZ R13, R13, R99 ;  /* 0x000000630d0d7220 */ /* 0x000fe20000410000 */
[----:B------:R-:W-:Y:S01]  /*13560*/  STS [R11+0x2000], R124 ;  /* 0x0020007c0b007388 */ /* 0x000fe20000000800 */
[----:B------:R-:W-:Y:S01]  /*13570*/  FMUL.FTZ R68, R15, R68 ;  /* 0x000000440f447220 */ /* 0x000fe20000410000 */
[----:B------:R-:W-:Y:S01]  /*13580*/  F2FP.BF16.PACK_AB R110, R111, R110 ;  /* 0x0000006e6f6e723e */ /* 0x000fe200000010ff */
[----:B------:R-:W-:Y:S01]  /*13590*/  FMUL.FTZ R69, R15, R69 ;  /* 0x000000450f457220 */ /* 0x000fe20000410000 */
[----:B------:R-:W-:Y:S01]  /*135a0*/  F2FP.BF16.PACK_AB R98, R13, R98 ;  /* 0x000000620d62723e */ /* 0x000fe200000010ff */
[----:B------:R-:W-:Y:S01]  /*135b0*/  FMUL.FTZ R112, R15, R112 ;  /* 0x000000700f707220 */ /* 0x000fe20000410000 */
[----:B------:R-:W-:Y:S01]  /*135c0*/  IADD3 R13, R11, 0x40, RZ ;  /* 0x000000400b0d7810 */ /* 0x000fe20007ffe0ff */
[----:B------:R-:W-:Y:S01]  /*135d0*/  FMUL.FTZ R113, R15, R113 ;  /* 0x000000710f717220 */ /* 0x000fe20000410000 */
[----:B------:R-:W-:Y:S01]  /*135e0*/  F2FP.BF16.PACK_AB R68, R69, R68 ;  /* 0x000000444544723e */ /* 0x000fe200000010ff */
[----:B------:R-:W-:Y:S01]  /*135f0*/  FMUL.FTZ R80, R15, R80 ;  /* 0x000000500f507220 */ /* 0x000fe20000410000 */
[----:B------:R-:W-:Y:S01]  /*13600*/  @P2 IADD3 R13, R11, -0x40, RZ ;  /* 0xffffffc00b0d2810 */ /* 0x000fe20007ffe0ff */
[----:B------:R-:W-:Y:S01]  /*13610*/  FMUL.FTZ R81, R15, R81 ;  /* 0x000000510f517220 */ /* 0x000fe20000410000 */
[----:B------:R-:W-:Y:S01]  /*13620*/  F2FP.BF16.PACK_AB R112, R113, R112 ;  /* 0x000000707170723e */ /* 0x000fe200000010ff */
[C---:B------:R-:W-:Y:S01]  /*13630*/  FMUL.FTZ R88, R15.reuse, R88 ;  /* 0x000000580f587220 */ /* 0x040fe20000410000 */
[----:B------:R-:W-:Y:S01]  /*13640*/  STS [R11+0x2400], R126 ;  /* 0x0024007e0b007388 */ /* 0x000fe20000000800 */
[----:B------:R-:W-:Y:S01]  /*13650*/  FMUL.FTZ R89, R15, R89 ;  /* 0x000000590f597220 */ /* 0x000fe20000410000 */
[----:B------:R-:W-:Y:S01]  /*13660*/  F2FP.BF16.PACK_AB R80, R81, R80 ;  /* 0x000000505150723e */ /* 0x000fe200000010ff */
[----:B------:R-:W-:Y:S01]  /*13670*/  IMAD.IADD R19, R11, 0x1, R18 ;  /* 0x000000010b137824 */ /* 0x000fe200078e0212 */
[----:B------:R-:W-:Y:S01]  /*13680*/  STS [R17+0x2000], R120 ;  /* 0x0020007811007388 */ /* 0x000fe20000000800 */
[----:B------:R-:W-:Y:S01]  /*13690*/  FMUL.FTZ R104, R15, R104 ;  /* 0x000000680f687220 */ /* 0x000fe20000410000 */
[----:B------:R-:W-:Y:S01]  /*136a0*/  F2FP.BF16.PACK_AB R88, R89, R88 ;  /* 0x000000585958723e */ /* 0x000fe200000010ff */
[C---:B------:R-:W-:Y:S01]  /*136b0*/  FMUL.FTZ R105, R15.reuse, R105 ;  /* 0x000000690f697220 */ /* 0x040fe20000410000 */
[----:B------:R2:W-:Y:S01]  /*136c0*/  STS [R17+0x2400], R122 ;  /* 0x0024007a11007388 */ /* 0x0005e20000000800 */
[C---:B------:R-:W-:Y:S01]  /*136d0*/  FMUL.FTZ R100, R15.reuse, R100 ;  /* 0x000000640f647220 */ /* 0x040fe20000410000 */
[----:B------:R-:W-:Y:S01]  /*136e0*/  IADD3 R23, R18, 0x400, R13 ;  /* 0x0000040012177810 */ /* 0x000fe20007ffe00d */
[----:B------:R-:W-:Y:S01]  /*136f0*/  FMUL.FTZ R15, R15, R101 ;  /* 0x000000650f0f7220 */ /* 0x000fe20000410000 */
[----:B------:R-:W-:Y:S01]  /*13700*/  STS [R19], R68 ;  /* 0x0000004413007388 */ /* 0x000fe20000000800 */
[----:B------:R-:W-:Y:S01]  /*13710*/  F2FP.BF16.PACK_AB R104, R105, R104 ;  /* 0x000000686968723e */ /* 0x000fe200000010ff */
[----:B----4-:R-:W-:Y:S01]  /*13720*/  @P6 FMUL.FTZ R2, R2, 0.69314718246459960938 ;  /* 0x3f31721802026820 */ /* 0x010fe20000410000 */
[----:B------:R-:W-:Y:S01]  /*13730*/  IADD3 R23, R12, R23, RZ ;  /* 0x000000170c177210 */ /* 0x000fe20007ffe0ff */
[----:B------:R-:W-:Y:S01]  /*13740*/  STS [R19+0x400], R70 ;  /* 0x0004004613007388 */ /* 0x000fe20000000800 */
[----:B------:R-:W-:-:S02]  /*13750*/  F2FP.BF16.PACK_AB R15, R15, R100 ;  /* 0x000000640f0f723e */ /* 0x000fc400000010ff */
[----:B------:R-:W-:Y:S01]  /*13760*/  F2FP.BF16.PACK_AB R94, R95, R94 ;  /* 0x0000005e5f5e723e */ /* 0x000fe200000010ff */
[----:B------:R-:W-:Y:S01]  /*13770*/  STS [R21], R112 ;  /* 0x0000007015007388 */ /* 0x000fe20000000800 */
[----:B------:R-:W-:Y:S02]  /*13780*/  ISETP.NE.AND P2, PT, R16, RZ, PT ;  /* 0x000000ff1000720c */ /* 0x000fe40003f45270 */
[----:B------:R-:W-:Y:S01]  /*13790*/  LOP3.LUT R3, R3, 0xffffffe0, RZ, 0xc0, !PT ;  /* 0xffffffe003037812 */ /* 0x000fe200078ec0ff */
[----:B------:R-:W-:Y:S03]  /*137a0*/  STS [R21+0x400], R114 ;  /* 0x0004007215007388 */ /* 0x000fe60000000800 */
[----:B------:R-:W-:Y:S01]  /*137b0*/  IADD3 R3, -R3, R0, RZ ;  /* 0x0000000003037210 */ /* 0x000fe20007ffe1ff */
[----:B------:R-:W-:Y:S04]  /*137c0*/  STS [R19+0x2000], R72 ;  /* 0x0020004813007388 */ /* 0x000fe80000000800 */
[----:B------:R3:W-:Y:S01]  /*137d0*/  STS [R19+0x2400], R74 ;  /* 0x0024004a13007388 */ /* 0x0007e20000000800 */
[----:B--2---:R-:W-:Y:S01]  /*137e0*/  IADD3 R17, R12, R13, RZ ;  /* 0x0000000d0c117210 */ /* 0x004fe20007ffe0ff */
[----:B------:R-:W-:Y:S01]  /*137f0*/  @P2 IMAD.MOV.U32 R0, RZ, RZ, c[0x0][0x210] ;  /* 0x00008400ff002624 */ /* 0x000fe200078e00ff */
[----:B------:R-:W-:Y:S01]  /*13800*/  @P2 MOV R11, c[0x0][0x210] ;  /* 0x00008400000b2a02 */ /* 0x000fe20000000f00 */
[----:B------:R-:W-:Y:S01]  /*13810*/  STS [R21+0x2000], R76 ;  /* 0x0020004c15007388 */ /* 0x000fe20000000800 */
[----:B------:R-:W-:-:S02]  /*13820*/  @!P2 ISETP.NE.AND P1, PT, R20, RZ, PT ;  /* 0x000000ff1400a20c */ /* 0x000fc40003f25270 */
[----:B------:R-:W-:Y:S01]  /*13830*/  @!P2 MOV R12, c[0x0][0x214] ;  /* 0x00008500000caa02 */ /* 0x000fe20000000f00 */
[----:B------:R-:W-:Y:S01]  /*13840*/  STS [R21+0x2400], R78 ;  /* 0x0024004e15007388 */ /* 0x000fe20000000800 */
[----:B------:R-:W-:Y:S01]  /*13850*/  @P2 IMAD R11, R11, c[0x0][0x214], RZ ;  /* 0x000085000b0b2a24 */ /* 0x000fe200078e02ff */
[----:B------:R-:W-:Y:S02]  /*13860*/  @!P2 MOV R0, 0x1 ;  /* 0x000000010000a802 */ /* 0x000fe40000000f00 */
[----:B------:R-:W2:Y:S01]  /*13870*/  S2R R10, SR_CTAID.Y ;  /* 0x00000000000a7919 */ /* 0x000ea20000002600 */
[----:B------:R-:W-:Y:S02]  /*13880*/  @!P2 SEL R11, R12, c[0x0][0x234], !P1 ;  /* 0x00008d000c0baa07 */ /* 0x000fe40004800000 */
[----:B------:R-:W-:Y:S01]  /*13890*/  ISETP.NE.AND P1, PT, R20, RZ, PT ;  /* 0x000000ff1400720c */ /* 0x000fe20003f25270 */
[----:B------:R-:W-:Y:S03]  /*138a0*/  STS [R13], R80 ;  /* 0x000000500d007388 */ /* 0x000fe60000000800 */
[----:B------:R-:W-:Y:S01]  /*138b0*/  ISETP.EQ.AND P1, PT, R16, RZ, P1 ;  /* 0x000000ff1000720c */ /* 0x000fe20000f22270 */
[----:B------:R-:W-:Y:S04]  /*138c0*/  STS [R13+0x400], R82 ;  /* 0x000400520d007388 */ /* 0x000fe80000000800 */
[----:B------:R-:W-:Y:S01]  /*138d0*/  STS [R17], R88 ;  /* 0x0000005811007388 */ /* 0x000fe20000000800 */
[C---:B---3--:R-:W-:Y:S01]  /*138e0*/  IADD3 R19, R18.reuse, R13, RZ ;  /* 0x0000000d12137210 */ /* 0x048fe20007ffe0ff */
[----:B------:R-:W-:-:S02]  /*138f0*/  IMAD.IADD R18, R18, 0x1, R17 ;  /* 0x0000000112127824 */ /* 0x000fc400078e0211 */
[----:B------:R-:W-:Y:S04]  /*13900*/  STS [R17+0x400], R90 ;  /* 0x0004005a11007388 */ /* 0x000fe80000000800 */
[----:B------:R-:W-:Y:S01]  /*13910*/  STS [R13+0x2000], R84 ;  /* 0x002000540d007388 */ /* 0x000fe20000000800 */
[----:B------:R-:W-:-:S03]  /*13920*/  @!P1 CS2R R52, SRZ ;  /* 0x0000000000349805 */ /* 0x000fc6000001ff00 */
[----:B------:R3:W-:Y:S01]  /*13930*/  STS [R13+0x2400], R86 ;  /* 0x002400560d007388 */ /* 0x0007e20000000800 */
[----:B--2---:R-:W-:-:S03]  /*13940*/  @!P0 IMAD.WIDE.U32 R50, R10, c[0x0][0x1e0], RZ ;  /* 0x000078000a328a25 */ /* 0x004fc600078e00ff */
[----:B------:R-:W-:Y:S01]  /*13950*/  STS [R17+0x2000], R108 ;  /* 0x0020006c11007388 */ /* 0x000fe20000000800 */
[----:B------:R-:W-:Y:S01]  /*13960*/  @P1 IMAD R49, R10, c[0x0][0x214], RZ ;  /* 0x000085000a311a24 */ /* 0x000fe200078e02ff */
[----:B------:R-:W-:Y:S01]  /*13970*/  @!P0 MOV R8, R50 ;  /* 0x0000003200088202 */ /* 0x000fe20000000f00 */
[----:B------:R-:W-:Y:S01]  /*13980*/  @P3 FMUL.FTZ R50, R4, 0.69314718246459960938 ;  /* 0x3f31721804323820 */ /* 0x000fe20000410000 */
[----:B------:R2:W-:Y:S02]  /*13990*/  STS [R17+0x2400], R110 ;  /* 0x0024006e11007388 */ /* 0x0005e40000000800 */
[----:B------:R-:W-:Y:S02]  /*139a0*/  @P1 SEL R49, R49, R202, !P0 ;  /* 0x000000ca31311207 */ /* 0x000fe40004000000 */
[----:B------:R-:W-:Y:S02]  /*139b0*/  STS [R19], R104 ;  /* 0x0000006813007388 */ /* 0x000fe40000000800 */
[----:B------:R-:W-:-:S02]  /*139c0*/  @P1 MOV R52, R49 ;  /* 0x0000003100341202 */ /* 0x000fc40000000f00 */
[----:B------:R-:W-:Y:S01]  /*139d0*/  STS [R19+0x400], R106 ;  /* 0x0004006a13007388 */ /* 0x000fe20000000800 */
[----:B------:R-:W-:-:S03]  /*139e0*/  @P1 SHF.R.S32.HI R53, RZ, 0x1f, R49 ;  /* 0x0000001fff351819 */ /* 0x000fc60000011431 */
[----:B------:R4:W-:Y:S04]  /*139f0*/  STS [R18], R15 ;  /* 0x0000000f12007388 */ /* 0x0009e80000000800 */
[----:B------:R1:W-:Y:S01]  /*13a00*/  STS [R23], R102 ;  /* 0x0000006617007388 */ /* 0x0003e20000000800 */
[----:B---3--:R-:W-:-:S03]  /*13a10*/  @!P0 SHF.R.S32.HI R13, RZ, 0x1f, R10 ;  /* 0x0000001fff0d8819 */ /* 0x008fc6000001140a */
[----:B------:R3:W-:Y:S04]  /*13a20*/  STS [R19+0x2000], R92 ;  /* 0x0020005c13007388 */ /* 0x0007e80000000800 */
[----:B------:R3:W-:Y:S01]  /*13a30*/  STS [R19+0x2400], R94 ;  /* 0x0024005e13007388 */ /* 0x0007e20000000800 */
[----:B--2---:R-:W-:-:S03]  /*13a40*/  @!P0 IMAD R17, R13, c[0x0][0x1e0], RZ ;  /* 0x000078000d118a24 */ /* 0x004fc600078e02ff */
[----:B------:R3:W-:Y:S01]  /*13a50*/  STS [R18+0x2000], R96 ;  /* 0x0020006012007388 */ /* 0x0007e20000000800 */
[----:B------:R-:W-:-:S03]  /*13a60*/  @!P0 IMAD R48, R10, c[0x0][0x1e4], R17 ;  /* 0x000079000a308a24 */ /* 0x000fc600078e0211 */
[----:B------:R3:W-:Y:S02]  /*13a70*/  STS [R23+0x2000], R98 ;  /* 0x0020006217007388 */ /* 0x0007e40000000800 */
[----:B------:R-:W-:Y:S02]  /*13a80*/  @!P0 IADD3 R9, R51, R48, RZ ;  /* 0x0000003033098210 */ /* 0x000fe40007ffe0ff */
[----:B------:R-:W-:Y:S01]  /*13a90*/  BAR.SYNC.DEFER_BLOCKING 0x0 ;  /* 0x0000000000007b1d */ /* 0x000fe20000010000 */
[----:B----4-:R-:W-:Y:S01]  /*13aa0*/  @P2 MOV R15, 0x1 ;  /* 0x00000001000f2802 */ /* 0x010fe20000000f00 */
[----:B------:R-:W-:Y:S01]  /*13ab0*/  @!P2 IMAD R15, R11, c[0x0][0x1c0], RZ ;  /* 0x000070000b0faa24 */ /* 0x000fe200078e02ff */
[----:B------:R-:W-:Y:S02]  /*13ac0*/  LOP3.LUT P0, RZ, R3, 0x3, RZ, 0xc0, !PT ;  /* 0x0000000303ff7812 */ /* 0x000fe4000780c0ff */
[----:B------:R-:W-:Y:S01]  /*13ad0*/  MOV R3, 0x7f800000 ;  /* 0x7f80000000037802 */ /* 0x000fe20000000f00 */
[----:B------:R-:W2:Y:S01]  /*13ae0*/  S2R R13, SR_CTAID.X ;  /* 0x00000000000d7919 */ /* 0x000ea20000002500 */
[----:B------:R-:W-:Y:S01]  /*13af0*/  IMAD R15, R10, R15, RZ ;  /* 0x0000000f0a0f7224 */ /* 0x000fe200078e02ff */
[----:B------:R-:W-:Y:S01]  /*13b00*/  MOV R10, 0x7f800000 ;  /* 0x7f800000000a7802 */ /* 0x000fe20000000f00 */
[----:B------:R-:W-:Y:S01]  /*13b10*/  @P6 FFMA.FTZ R10, R135, c[0x0][0x238], R2 ;  /* 0x00008e00870a6a23 */ /* 0x000fe20000010002 */
[----:B------:R-:W4:Y:S01]  /*13b20*/  S2R R12, SR_CTAID.Z ;  /* 0x00000000000c7919 */ /* 0x000f220000002700 */
[----:B------:R-:W-:Y:S01]  /*13b30*/  MOV R2, 0x7f800000 ;  /* 0x7f80000000027802 */ /* 0x000fe20000000f00 */
[----:B------:R-:W-:Y:S01]  /*13b40*/  @P3 FFMA.FTZ R3, R7, c[0x0][0x238], R50 ;  /* 0x00008e0007033a23 */ /* 0x000fe20000010032 */
[----:B------:R-:W-:Y:S01]  /*13b50*/  SEL R15, R15, RZ, !P1 ;  /* 0x000000ff0f0f7207 */ /* 0x000fe20004800000 */
[----:B------:R3:W3:Y:S04]  /*13b60*/  LDS.128 R40, [R205] ;  /* 0x00000000cd287984 */ /* 0x0006e80000000c00 */
[----:B------:R3:W3:Y:S01]  /*13b70*/  LDS.128 R36, [R205+0x800] ;  /* 0x00080000cd247984 */ /* 0x0006e20000000c00 */
[----:B--2---:R-:W-:-:S03]  /*13b80*/  IMAD R13, R13, R0, RZ ;  /* 0x000000000d0d7224 */ /* 0x004fc600078e02ff */
[----:B------:R2:W2:Y:S01]  /*13b90*/  LDS.128 R32, [R205+0x1000] ;  /* 0x00100000cd207984 */ /* 0x0004a20000000c00 */
[----:B----4-:R-:W-:Y:S01]  /*13ba0*/  IMAD R15, R12, R11, R15 ;  /* 0x0000000b0c0f7224 */ /* 0x010fe200078e020f */
[----:B------:R-:W-:Y:S02]  /*13bb0*/  SHF.L.U32 R48, R13, 0x7, RZ ;  /* 0x000000070d307819 */ /* 0x000fe400000006ff */
[----:B------:R4:W2:Y:S01]  /*13bc0*/  LDS.128 R28, [R205+0x1800] ;  /* 0x00180000cd1c7984 */ /* 0x0008a20000000c00 */
[----:B------:R-:W-:Y:S01]  /*13bd0*/  @P5 FMUL.FTZ R13, R6, 0.69314718246459960938 ;  /* 0x3f317218060d5820 */ /* 0x000fe20000410000 */
[----:B------:R-:W-:Y:S01]  /*13be0*/  MOV R11, 0x7f800000 ;  /* 0x7f800000000b7802 */ /* 0x000fe20000000f00 */
[----:B-1----:R-:W-:Y:S01]  /*13bf0*/  @P4 FMUL.FTZ R6, R5, 0.69314718246459960938 ;  /* 0x3f31721805064820 */ /* 0x002fe20000410000 */
[----:B------:R4:W1:Y:S01]  /*13c00*/  LDS.128 R24, [R205+0x2000] ;  /* 0x00200000cd187984 */ /* 0x0008620000000c00 */
[----:B------:R-:W-:Y:S01]  /*13c10*/  IADD3 R4, P2, P1, R48, R52, R15 ;  /* 0x0000003430047210 */ /* 0x000fe2000795e00f */
[----:B------:R-:W-:Y:S01]  /*13c20*/  @P5 FFMA.FTZ R11, R134, c[0x0][0x238], R13 ;  /* 0x00008e00860b5a23 */ /* 0x000fe2000001000d */
[----:B------:R-:W-:Y:S01]  /*13c30*/  SHF.R.S32.HI R48, RZ, 0x1f, R48 ;  /* 0x0000001fff307819 */ /* 0x000fe20000011430 */
[----:B------:R4:W1:Y:S01]  /*13c40*/  LDS.128 R20, [R205+0x2800] ;  /* 0x00280000cd147984 */ /* 0x0008620000000c00 */
[----:B------:R-:W-:Y:S01]  /*13c50*/  SHF.R.S32.HI R15, RZ, 0x1f, R15 ;  /* 0x0000001fff0f7819 */ /* 0x000fe2000001140f */
[----:B------:R-:W-:-:S02]  /*13c60*/  @P4 FFMA.FTZ R2, R133, c[0x0][0x238], R6 ;  /* 0x00008e0085024a23 */ /* 0x000fc40000010006 */
[----:B------:R4:W1:Y:S01]  /*13c70*/  LDS.128 R16, [R205+0x3000] ;  /* 0x00300000cd107984 */ /* 0x0008620000000c00 */
[----:B------:R-:W-:-:S03]  /*13c80*/  IADD3.X R15, R48, R53, R15, P2, P1 ;  /* 0x00000035300f7210 */ /* 0x000fc600017e240f */
[----:B------:R4:W1:Y:S01]  /*13c90*/  LDS.128 R44, [R205+0x3800] ;  /* 0x00380000cd2c7984 */ /* 0x0008620000000c00 */
[----:B------:R-:W-:Y:S05]  /*13ca0*/  @P0 BRA `(.L_x_555) ;  /* 0x0000024000000947 */ /* 0x000fea0003800000 */
[----:B------:R-:W-:-:S04]  /*13cb0*/  SHF.R.S32.HI R5, RZ, 0x1f, R14 ;  /* 0x0000001fff057819 */ /* 0x000fc8000001140e */
[----:B------:R-:W-:-:S04]  /*13cc0*/  LEA.HI R5, R5, R14, RZ, 0x2 ;  /* 0x0000000e05057211 */ /* 0x000fc800078f10ff */
[----:B------:R-:W-:-:S05]  /*13cd0*/  LOP3.LUT R5, R5, 0xffffffc, RZ, 0xc0, !PT ;  /* 0x0ffffffc05057812 */ /* 0x000fca00078ec0ff */
[----:B------:R-:W-:-:S04]  /*13ce0*/  IMAD.IADD R14, R14, 0x1, -R5 ;  /* 0x000000010e0e7824 */ /* 0x000fc800078e0a05 */
[----:B------:R-:W-:-:S05]  /*13cf0*/  IMAD R5, R14, 0x10, R203 ;  /* 0x000000100e057824 */ /* 0x000fca00078e02cb */
[CC--:B------:R-:W-:Y:S02]  /*13d00*/  ISETP.GE.AND P6, PT, R5.reuse, R195.reuse, PT ;  /* 0x000000c30500720c */ /* 0x0c0fe40003fc6270 */
[C---:B------:R-:W-:Y:S02]  /*13d10*/  IADD3 R13, R5.reuse, 0x8, RZ ;  /* 0x00000008050d7810 */ /* 0x040fe40007ffe0ff */
[C---:B------:R-:W-:Y:S02]  /*13d20*/  IADD3 R7, R5.reuse, 0x40, RZ ;  /* 0x0000004005077810 */ /* 0x040fe40007ffe0ff */
[----:B------:R-:W-:Y:S02]  /*13d30*/  IADD3 R14, R5, 0x48, RZ ;  /* 0x00000048050e7810 */ /* 0x000fe40007ffe0ff */
[-C--:B------:R-:W-:Y:S02]  /*13d40*/  ISETP.GE.AND P5, PT, R13, R195.reuse, PT ;  /* 0x000000c30d00720c */ /* 0x080fe40003fa6270 */
[----:B------:R-:W-:-:S02]  /*13d50*/  ISETP.GE.AND P4, PT, R7, R195, PT ;  /* 0x000000c30700720c */ /* 0x000fc40003f86270 */
[----:B------:R-:W-:Y:S01]  /*13d60*/  ISETP.GE.AND P3, PT, R14, R195, PT ;  /* 0x000000c30e00720c */ /* 0x000fe20003f66270 */
[----:B------:R-:W-:-:S05]  /*13d70*/  @!P6 IMAD R5, R5, R0, RZ ;  /* 0x000000000505e224 */ /* 0x000fca00078e02ff */
[----:B------:R-:W-:-:S03]  /*13d80*/  @!P6 IADD3 R6, P0, R5, R4, RZ ;  /* 0x000000040506e210 */ /* 0x000fc60007f1e0ff */
[-C--:B------:R-:W-:Y:S01]  /*13d90*/  @!P5 IMAD R13, R13, R0.reuse, RZ ;  /* 0x000000000d0dd224 */ /* 0x080fe200078e02ff */
[-C--:B------:R-:W-:Y:S01]  /*13da0*/  @!P6 LEA.HI.X.SX32 R5, R5, R15.reuse, 0x1, P0 ;  /* 0x0000000f0505e211 */ /* 0x080fe200000f0eff */
[-C--:B------:R-:W-:Y:S01]  /*13db0*/  @!P4 IMAD R7, R7, R0.reuse, RZ ;  /* 0x000000000707c224 */ /* 0x080fe200078e02ff */
[----:B------:R-:W-:Y:S01]  /*13dc0*/  @!P6 LEA R48, P0, R6, c[0x0][0x200], 0x2 ;  /* 0x000080000630ea11 */ /* 0x000fe200078010ff */
[----:B------:R-:W-:Y:S01]  /*13dd0*/  @!P3 IMAD R14, R14, R0, RZ ;  /* 0x000000000e0eb224 */ /* 0x000fe200078e02ff */
[-C--:B------:R-:W-:Y:S02]  /*13de0*/  @!P5 IADD3 R0, P2, R13, R4.reuse, RZ ;  /* 0x000000040d00d210 */ /* 0x080fe40007f5e0ff */
[----:B------:R-:W-:Y:S02]  /*13df0*/  @!P6 LEA.HI.X R49, R6, c[0x0][0x204], R5, 0x2, P0 ;  /* 0x000081000631ea11 */ /* 0x000fe400000f1405 */
[-C--:B------:R-:W-:Y:S02]  /*13e00*/  @!P4 IADD3 R5, P1, R7, R4.reuse, RZ ;  /* 0x000000040705c210 */ /* 0x080fe40007f3e0ff */
[----:B------:R-:W-:Y:S01]  /*13e10*/  @!P3 IADD3 R4, P0, R14, R4, RZ ;  /* 0x000000040e04b210 */ /* 0x000fe20007f1e0ff */
[----:B------:R4:W-:Y:S01]  /*13e20*/  @!P6 STG.E [R48.64], R10 ;  /* 0x0000000a3000e986 */ /* 0x0009e2000c101914 */
[----:B------:R-:W-:-:S02]  /*13e30*/  @!P5 LEA.HI.X.SX32 R13, R13, R15, 0x1, P2 ;  /* 0x0000000f0d0dd211 */ /* 0x000fc400010f0eff */
[----:B------:R-:W-:Y:S02]  /*13e40*/  @!P5 LEA R50, P2, R0, c[0x0][0x200], 0x2 ;  /* 0x000080000032da11 */ /* 0x000fe400078410ff */
[-C--:B------:R-:W-:Y:S02]  /*13e50*/  @!P4 LEA.HI.X.SX32 R6, R7, R15.reuse, 0x1, P1 ;  /* 0x0000000f0706c211 */ /* 0x080fe400008f0eff */
[----:B------:R-:W-:Y:S02]  /*13e60*/  @!P3 LEA.HI.X.SX32 R15, R14, R15, 0x1, P0 ;  /* 0x0000000f0e0fb211 */ /* 0x000fe400000f0eff */
[----:B------:R-:W-:Y:S02]  /*13e70*/  @!P4 LEA R52, P1, R5, c[0x0][0x200], 0x2 ;  /* 0x000080000534ca11 */ /* 0x000fe400078210ff */
[----:B------:R-:W-:Y:S02]  /*13e80*/  @!P3 LEA R14, P0, R4, c[0x0][0x200], 0x2 ;  /* 0x00008000040eba11 */ /* 0x000fe400078010ff */
[----:B------:R-:W-:-:S02]  /*13e90*/  @!P5 LEA.HI.X R51, R0, c[0x0][0x204], R13, 0x2, P2 ;  /* 0x000081000033da11 */ /* 0x000fc400010f140d */
[----:B------:R-:W-:Y:S02]  /*13ea0*/  @!P4 LEA.HI.X R53, R5, c[0x0][0x204], R6, 0x2, P1 ;  /* 0x000081000535ca11 */ /* 0x000fe400008f1406 */
[----:B------:R-:W-:Y:S01]  /*13eb0*/  @!P3 LEA.HI.X R15, R4, c[0x0][0x204], R15, 0x2, P0 ;  /* 0x00008100040fba11 */ /* 0x000fe200000f140f */
[----:B------:R4:W-:Y:S04]  /*13ec0*/  @!P5 STG.E [R50.64], R11 ;  /* 0x0000000b3200d986 */ /* 0x0009e8000c101914 */
[----:B------:R4:W-:Y:S04]  /*13ed0*/  @!P4 STG.E [R52.64], R2 ;  /* 0x000000023400c986 */ /* 0x0009e8000c101914 */
[----:B------:R4:W-:Y:S02]  /*13ee0*/  @!P3 STG.E [R14.64], R3 ;  /* 0x000000030e00b986 */ /* 0x0009e4000c101914 */
.L_x_555:
[----:B------:R-:W-:Y:S05]  /*13ef0*/  BSYNC B0 ;  /* 0x0000000000007941 */ /* 0x000fea0003800000 */
.L_x_554:
[----:B----4-:R-:W4:Y:S01]  /*13f00*/  S2R R3, SR_TID.X ;  /* 0x0000000000037919 */ /* 0x010f220000002100 */
[C---:B------:R-:W-:Y:S01]  /*13f10*/  IADD3 R8, P0, R218.reuse, R8, RZ ;  /* 0x00000008da087210 */ /* 0x040fe20007f1e0ff */
[----:B------:R-:W-:Y:S01]  /*13f20*/  BSSY B0, `(.L_x_556) ;  /* 0x0000015000007945 */ /* 0x000fe20003800000 */
[----:B------:R-:W-:-:S02]  /*13f30*/  ISETP.GE.AND P1, PT, R218, c[0x0][0x220], PT ;  /* 0x00008800da007a0c */ /* 0x000fc40003f26270 */
[----:B------:R-:W-:Y:S01]  /*13f40*/  SHF.R.S32.HI R2, RZ, 0x1f, R12 ;  /* 0x0000001fff027819 */ /* 0x000fe2000001140c */
[----:B------:R-:W-:Y:S01]  /*13f50*/  IMAD.X R9, R219, 0x1, R9, P0 ;  /* 0x00000001db097824 */ /* 0x000fe200000e0609 */
[----:B----4-:R-:W-:-:S04]  /*13f60*/  SHF.R.S32.HI R0, RZ, 0x1f, R3 ;  /* 0x0000001fff007819 */ /* 0x010fc80000011403 */
[----:B------:R-:W-:Y:S01]  /*13f70*/  LEA.HI R0, R0, R3, RZ, 0x3 ;  /* 0x0000000300007211 */ /* 0x000fe200078f18ff */
[----:B------:R-:W-:-:S03]  /*13f80*/  IMAD R3, R2, c[0x0][0x1f0], RZ ;  /* 0x00007c0002037a24 */ /* 0x000fc600078e02ff */
[----:B------:R-:W-:Y:S01]  /*13f90*/  SHF.R.S32.HI R0, RZ, 0x3, R0 ;  /* 0x00000003ff007819 */ /* 0x000fe20000011400 */
[C---:B------:R-:W-:Y:S02]  /*13fa0*/  IMAD R3, R12.reuse, c[0x0][0x1f4], R3 ;  /* 0x00007d000c037a24 */ /* 0x040fe400078e0203 */
[----:B------:R-:W-:Y:S01]  /*13fb0*/  IMAD.WIDE.U32 R12, R12, c[0x0][0x1f0], R8 ;  /* 0x00007c000c0c7a25 */ /* 0x000fe200078e0008 */
[----:B------:R-:W-:-:S03]  /*13fc0*/  ISETP.GE.OR P0, PT, R0, R195, P1 ;  /* 0x000000c30000720c */ /* 0x000fc60000f06670 */
[----:B------:R-:W-:-:S10]  /*13fd0*/  IMAD.IADD R5, R13, 0x1, R3 ;  /* 0x000000010d057824 */ /* 0x000fd400078e0203 */
        /* <DEDUP_REMOVED lines=8> */
[----:B---3--:R3:W-:Y:S02]  /*14060*/  STG.E.128 [R8.64], R40 ;  /* 0x0000002808007986 */ /* 0x0087e4000c101d14 */
.L_x_557:
[----:B------:R-:W-:Y:S05]  /*14070*/  BSYNC B0 ;  /* 0x0000000000007941 */ /* 0x000fea0003800000 */
.L_x_556:
[----:B------:R-:W-:Y:S01]  /*14080*/  IADD3 R2, R0, 0x10, RZ ;  /* 0x0000001000027810 */ /* 0x000fe20007ffe0ff */
[----:B------:R-:W-:Y:S03]  /*14090*/  BSSY B0, `(.L_x_558) ;  /* 0x000000e000007945 */ /* 0x000fe60003800000 */
[----:B------:R-:W-:-:S13]  /*140a0*/  ISETP.GE.OR P0, PT, R2, R195, P1 ;  /* 0x000000c30200720c */ /* 0x000fda0000f06670 */
[----:B------:R-:W-:Y:S05]  /*140b0*/  @P0 BRA `(.L_x_559) ;  /* 0x000000b000000947 */ /* 0x000fea0003800000 */
[----:B------:R-:W-:Y:S01]  /*140c0*/  IADD3 R3, P0, R220, 0x10, RZ ;  /* 0x00000010dc037810 */ /* 0x000fe20007f1e0ff */
[----:B------:R-:W-:Y:S01]  /*140d0*/  IMAD.MOV.U32 R6, RZ, RZ, R12 ;  /* 0x000000ffff067224 */ /* 0x000fe200078e000c */
[----:B------:R-:W-:-:S03]  /*140e0*/  MOV R7, R5 ;  /* 0x0000000500077202 */ /* 0x000fc60000000f00 */
[----:B------:R-:W-:Y:S02]  /*140f0*/  IMAD.X R2, RZ, RZ, R221, P0 ;  /* 0x000000ffff027224 */ /* 0x000fe400000e06dd */
[----:B------:R-:W-:-:S04]  /*14100*/  IMAD.WIDE.U32 R6, R3, c[0x0][0x1e8], R6 ;  /* 0x00007a0003067a25 */ /* 0x000fc800078e0006 */
[----:B------:R-:W-:Y:S01]  /*14110*/  IMAD R2, R2, c[0x0][0x1e8], RZ ;  /* 0x00007a0002027a24 */ /* 0x000fe200078e02ff */
[----:B---3--:R-:W-:-:S03]  /*14120*/  LEA R8, P0, R6, c[0x0][0x1d0], 0x1 ;  /* 0x0000740006087a11 */ /* 0x008fc600078008ff */
[----:B------:R-:W-:-:S05]  /*14130*/  IMAD R2, R3, c[0x0][0x1ec], R2 ;  /* 0x00007b0003027a24 */ /* 0x000fca00078e0202 */
[----:B------:R-:W-:-:S04]  /*14140*/  IADD3 R2, R7, R2, RZ ;  /* 0x0000000207027210 */ /* 0x000fc80007ffe0ff */
[----:B------:R-:W-:-:S05]  /*14150*/  LEA.HI.X R9, R6, c[0x0][0x1d4], R2, 0x1, P0 ;  /* 0x0000750006097a11 */ /* 0x000fca00000f0c02 */
[----:B------:R3:W-:Y:S02]  /*14160*/  STG.E.128 [R8.64], R36 ;  /* 0x0000002408007986 */ /* 0x0007e4000c101d14 */
.L_x_559:
[----:B------:R-:W-:Y:S05]  /*14170*/  BSYNC B0 ;  /* 0x0000000000007941 */ /* 0x000fea0003800000 */
.L_x_558:
        /* <DEDUP_REMOVED lines=15> */
.L_x_561:
[----:B------:R-:W-:Y:S05]  /*14270*/  BSYNC B0 ;  /* 0x0000000000007941 */ /* 0x000fea0003800000 */
.L_x_560:
[----:B------:R-:W-:Y:S01]  /*14280*/  ISETP.GE.OR P0, PT, R212, R195, P1 ;  /* 0x000000c3d400720c */ /* 0x000fe20000f06670 */
[----:B------:R-:W-:-:S12]  /*14290*/  BSSY B0, `(.L_x_562) ;  /* 0x000000d000007945 */ /* 0x000fd80003800000 */
[----:B------:R-:W-:Y:S05]  /*142a0*/  @P0 BRA `(.L_x_563) ;  /* 0x000000b000000947 */ /* 0x000fea0003800000 */
[----:B--2---:R-:W-:Y:S01]  /*142b0*/  IADD3 R2, P0, R220, 0x30, RZ ;  /* 0x00000030dc027810 */ /* 0x004fe20007f1e0ff */
        /* <DEDUP_REMOVED lines=10> */
.L_x_563:
[----:B------:R-:W-:Y:S05]  /*14360*/  BSYNC B0 ;  /* 0x0000000000007941 */ /* 0x000fea0003800000 */
.L_x_562:
        /* <DEDUP_REMOVED lines=14> */
.L_x_565:
[----:B------:R-:W-:Y:S05]  /*14450*/  BSYNC B0 ;  /* 0x0000000000007941 */ /* 0x000fea0003800000 */
.L_x_564:
[----:B------:R-:W-:Y:S01]  /*14460*/  ISETP.GE.OR P0, PT, R208, R195, P1 ;  /* 0x000000c3d000720c */ /* 0x000fe20000f06670 */
[----:B------:R-:W-:-:S12]  /*14470*/  BSSY B0, `(.L_x_566) ;  /* 0x000000d000007945 */ /* 0x000fd80003800000 */
[----:B------:R-:W-:Y:S05]  /*14480*/  @P0 BRA `(.L_x_567) ;  /* 0x000000b000000947 */ /* 0x000fea0003800000 */
[----:B-12---:R-:W-:Y:S01]  /*14490*/  IADD3 R2, P0, R220, 0x50, RZ ;  /* 0x00000050dc027810 */ /* 0x006fe20007f1e0ff */
        /* <DEDUP_REMOVED lines=10> */
.L_x_567:
[----:B------:R-:W-:Y:S05]  /*14540*/  BSYNC B0 ;  /* 0x0000000000007941 */ /* 0x000fea0003800000 */
.L_x_566:
        /* <DEDUP_REMOVED lines=14> */
.L_x_569:
[----:B------:R-:W-:Y:S05]  /*14630*/  BSYNC B0 ;  /* 0x0000000000007941 */ /* 0x000fea0003800000 */
.L_x_568:
[----:B------:R-:W-:-:S13]  /*14640*/  ISETP.GE.OR P1, PT, R204, R195, P1 ;  /* 0x000000c3cc00720c */ /* 0x000fda0000f26670 */
[----:B------:R-:W-:Y:S05]  /*14650*/  @P1 EXIT ;  /* 0x000000000000194d */ /* 0x000fea0003800000 */
[----:B------:R-:W-:Y:S02]  /*14660*/  IADD3 R0, P0, R220, 0x70, RZ ;  /* 0x00000070dc007810 */ /* 0x000fe40007f1e0ff */
[----:B------:R-:W-:Y:S02]  /*14670*/  MOV R4, R12 ;  /* 0x0000000c00047202 */ /* 0x000fe40000000f00 */
[----:B------:R-:W-:-:S03]  /*14680*/  IADD3.X R220, RZ, R221, RZ, P0, !PT ;  /* 0x000000ddffdc7210 */ /* 0x000fc600007fe4ff */
[----:B------:R-:W-:-:S04]  /*14690*/  IMAD.WIDE.U32 R4, R0, c[0x0][0x1e8], R4 ;  /* 0x00007a0000047a25 */ /* 0x000fc800078e0004 */
[----:B-12---:R-:W-:Y:S01]  /*146a0*/  IMAD R3, R220, c[0x0][0x1e8], RZ ;  /* 0x00007a00dc037a24 */ /* 0x006fe200078e02ff */
[----:B------:R-:W-:-:S03]  /*146b0*/  LEA R2, P0, R4, c[0x0][0x1d0], 0x1 ;  /* 0x0000740004027a11 */ /* 0x000fc600078008ff */
[----:B------:R-:W-:-:S05]  /*146c0*/  IMAD R3, R0, c[0x0][0x1ec], R3 ;  /* 0x00007b0000037a24 */ /* 0x000fca00078e0203 */
[----:B------:R-:W-:-:S04]  /*146d0*/  IADD3 R3, R5, R3, RZ ;  /* 0x0000000305037210 */ /* 0x000fc80007ffe0ff */
[----:B------:R-:W-:-:S05]  /*146e0*/  LEA.HI.X R3, R4, c[0x0][0x1d4], R3, 0x1, P0 ;  /* 0x0000750004037a11 */ /* 0x000fca00000f0c03 */
[----:B------:R-:W-:Y:S01]  /*146f0*/  STG.E.128 [R2.64], R44 ;  /* 0x0000002c02007986 */ /* 0x000fe2000c101d14 */
[----:B------:R-:W-:Y:S05]  /*14700*/  EXIT ;  /* 0x000000000000794d */ /* 0x000fea0003800000 */
.L_x_504:
[----:B------:R-:W1:Y:S01]  /*14710*/  LDC.U8 R2, c[0x0][0x329] ;  /* 0x0000ca40ff027b82 */ /* 0x000e620000000000 */
[----:B------:R-:W-:Y:S01]  /*14720*/  ISETP.NE.AND P4, PT, R202, -0x1, PT ;  /* 0xffffffffca00780c */ /* 0x000fe20003f85270 */
[----:B------:R-:W-:Y:S01]  /*14730*/  BSSY B0, `(.L_x_570) ;  /* 0x000003f000007945 */ /* 0x000fe20003800000 */
[----:B------:R-:W-:Y:S02]  /*14740*/  LEA.HI R4, R14, R239, RZ, 0x3 ;  /* 0x000000ef0e047211 */ /* 0x000fe400078f18ff */
[----:B------:R-:W-:Y:S02]  /*14750*/  IADD3 R18, -R13, R18, RZ ;  /* 0x000000120d127210 */ /* 0x000fe40007ffe1ff */
[----:B------:R-:W-:Y:S01]  /*14760*/  LOP3.LUT R8, R4, 0xfffffff8, RZ, 0xc0, !PT ;  /* 0xfffffff804087812 */ /* 0x000fe200078ec0ff */
[----:B------:R-:W2:Y:S01]  /*14770*/  LDC.U8 R6, c[0x0][0x328] ;  /* 0x0000ca00ff067b82 */ /* 0x000ea20000000000 */
[----:B------:R-:W-:-:S03]  /*14780*/  SHF.R.S32.HI R4, RZ, 0x3, R4 ;  /* 0x00000003ff047819 */ /* 0x000fc60000011404 */
[----:B------:R-:W-:Y:S02]  /*14790*/  IMAD.IADD R239, R239, 0x1, -R8 ;  /* 0x00000001efef7824 */ /* 0x000fe400078e0a08 */
[----:B------:R-:W-:Y:S01]  /*147a0*/  @!P4 SHF.R.S32.HI R5, RZ, 0x1f, R0 ;  /* 0x0000001fff05c819 */ /* 0x000fe20000011400 */
[----:B------:R-:W-:-:S04]  /*147b0*/  @P4 IMAD.WIDE.U32 R20, R202, c[0x0][0x1e8], RZ ;  /* 0x00007a00ca144a25 */ /* 0x000fc800078e00ff */
[----:B------:R-:W-:Y:S02]  /*147c0*/  @!P4 IMAD R5, R5, c[0x0][0x1e0], RZ ;  /* 0x000078000505ca24 */ /* 0x000fe400078e02ff */
[----:B------:R-:W-:Y:S01]  /*147d0*/  @!P4 IMAD.WIDE.U32 R10, R0, c[0x0][0x1e0], RZ ;  /* 0x00007800000aca25 */ /* 0x000fe200078e00ff */
[----:B-1----:R-:W-:-:S03]  /*147e0*/  ISETP.NE.AND P2, PT, R2, RZ, PT ;  /* 0x000000ff0200720c */ /* 0x002fc60003f45270 */
[----:B------:R-:W-:Y:S01]  /*147f0*/  @!P4 IMAD.MOV.U32 R20, RZ, RZ, R10 ;  /* 0x000000ffff14c224 */ /* 0x000fe200078e000a */
[----:B--2---:R-:W-:-:S04]  /*14800*/  ISETP.NE.AND P0, PT, R6, RZ, PT ;  /* 0x000000ff0600720c */ /* 0x004fc80003f05270 */
[----:B------:R-:W-:-:S05]  /*14810*/  ISETP.EQ.AND P0, PT, R2, RZ, P0 ;  /* 0x000000ff0200720c */ /* 0x000fca0000702270 */
[----:B------:R-:W-:Y:S01]  /*14820*/  @P2 IMAD.MOV.U32 R3, RZ, RZ, c[0x0][0x210] ;  /* 0x00008400ff032624 */ /* 0x000fe200078e00ff */
[----:B------:R-:W-:Y:S01]  /*14830*/  @!P2 ISETP.NE.AND P3, PT, R6, RZ, PT ;  /* 0x000000ff0600a20c */ /* 0x000fe20003f65270 */
[----:B------:R-:W-:Y:S01]  /*14840*/  @!P4 IMAD R6, R0, c[0x0][0x1e4], R5 ;  /* 0x000079000006ca24 */ /* 0x000fe200078e0205 */
[C---:B------:R-:W-:Y:S01]  /*14850*/  ISETP.NE.OR P1, PT, R202.reuse, -0x1, !P0 ;  /* 0xffffffffca00780c */ /* 0x040fe20004725670 */
[----:B------:R-:W-:Y:S01]  /*14860*/  @!P2 IMAD.MOV.U32 R5, RZ, RZ, c[0x0][0x214] ;  /* 0x00008500ff05a624 */ /* 0x000fe200078e00ff */
[----:B------:R-:W-:Y:S01]  /*14870*/  @P2 MOV R7, 0x1 ;  /* 0x0000000100072802 */ /* 0x000fe20000000f00 */
[----:B------:R-:W-:Y:S02]  /*14880*/  @P2 IMAD R3, R3, c[0x0][0x214], RZ ;  /* 0x0000850003032a24 */ /* 0x000fe400078e02ff */
[----:B------:R-:W-:Y:S01]  /*14890*/  @P4 IMAD R2, R202, c[0x0][0x1ec], R21 ;  /* 0x00007b00ca024a24 */ /* 0x000fe200078e0215 */
[----:B------:R-:W-:Y:S01]  /*148a0*/  @!P2 SEL R3, R5, c[0x0][0x234], !P3 ;  /* 0x00008d000503aa07 */ /* 0x000fe20005800000 */
[----:B------:R-:W-:Y:S01]  /*148b0*/  @!P4 IMAD.IADD R2, R11, 0x1, R6 ;  /* 0x000000010b02c824 */ /* 0x000fe200078e0206 */
[----:B------:R-:W-:Y:S01]  /*148c0*/  SHF.R.S32.HI R5, RZ, 0x1f, R22 ;  /* 0x0000001fff057819 */ /* 0x000fe20000011416 */
[----:B------:R-:W-:Y:S01]  /*148d0*/  IMAD.SHL.U32 R11, R239, 0x8, RZ ;  /* 0x00000008ef0b7824 */ /* 0x000fe200078e00ff */
[----:B------:R-:W-:Y:S01]  /*148e0*/  @!P0 CS2R R8, SRZ ;  /* 0x0000000000088805 */ /* 0x000fe2000001ff00 */
[----:B------:R-:W-:-:S02]  /*148f0*/  @!P2 IMAD R7, R3, c[0x0][0x1c0], RZ ;  /* 0x000070000307aa24 */ /* 0x000fc400078e02ff */
[C---:B------:R-:W-:Y:S01]  /*14900*/  @!P1 IMAD R202, R0.reuse, c[0x0][0x214], RZ ;  /* 0x0000850000ca9a24 */ /* 0x040fe200078e02ff */
[C---:B------:R-:W-:Y:S01]  /*14910*/  IADD3 R20, P3, R11.reuse, R20, RZ ;  /* 0x000000140b147210 */ /* 0x040fe20007f7e0ff */
[----:B------:R-:W-:Y:S01]  /*14920*/  IMAD R0, R0, R7, RZ ;  /* 0x0000000700007224 */ /* 0x000fe200078e02ff */
[----:B------:R-:W-:Y:S01]  /*14930*/  ISETP.GE.AND P1, PT, R11, c[0x0][0x220], PT ;  /* 0x000088000b007a0c */ /* 0x000fe20003f26270 */
[----:B------:R-:W-:Y:S01]  /*14940*/  IMAD R5, R5, c[0x0][0x1f0], RZ ;  /* 0x00007c0005057a24 */ /* 0x000fe200078e02ff */
[----:B------:R-:W-:Y:S01]  /*14950*/  LEA.HI.X.SX32 R21, R11, R2, 0x1, P3 ;  /* 0x000000020b157211 */ /* 0x000fe200018f0eff */
[----:B------:R-:W-:Y:S01]  /*14960*/  @P2 IMAD.MOV.U32 R2, RZ, RZ, c[0x0][0x210] ;  /* 0x00008400ff022624 */ /* 0x000fe200078e00ff */
[----:B------:R-:W-:Y:S01]  /*14970*/  SEL R0, R0, RZ, !P0 ;  /* 0x000000ff00007207 */ /* 0x000fe20004000000 */
[----:B------:R-:W-:Y:S01]  /*14980*/  @!P2 IMAD.MOV.U32 R2, RZ, RZ, 0x1 ;  /* 0x00000001ff02a424 */ /* 0x000fe200078e00ff */
[-C--:B------:R-:W-:Y:S01]  /*14990*/  ISETP.GE.OR P3, PT, R4, R18.reuse, P1 ;  /* 0x000000120400720c */ /* 0x080fe20000f66670 */
[--C-:B------:R-:W-:Y:S01]  /*149a0*/  @P0 IMAD.MOV.U32 R8, RZ, RZ, R202.reuse ;  /* 0x000000ffff080224 */ /* 0x100fe200078e00ca */
[----:B------:R-:W-:Y:S01]  /*149b0*/  @P0 SHF.R.S32.HI R9, RZ, 0x1f, R202 ;  /* 0x0000001fff090819 */ /* 0x000fe200000114ca */
[----:B------:R-:W-:Y:S01]  /*149c0*/  IMAD R25, R22, c[0x0][0x1f4], R5 ;  /* 0x00007d0016197a24 */ /* 0x000fe200078e0205 */
[----:B------:R-:W-:Y:S01]  /*149d0*/  ISETP.GE.AND P0, PT, R4, R18, PT ;  /* 0x000000120400720c */ /* 0x000fe20003f06270 */
[----:B------:R-:W-:Y:S01]  /*149e0*/  IMAD.WIDE.U32 R20, R22, c[0x0][0x1f0], R20 ;  /* 0x00007c0016147a25 */ /* 0x000fe200078e0014 */
[----:B------:R-:W-:-:S03]  /*149f0*/  SHF.R.S32.HI R5, RZ, 0x1f, R4 ;  /* 0x0000001fff057819 */ /* 0x000fc60000011404 */
[----:B------:R-:W-:Y:S02]  /*14a00*/  IMAD R13, R13, R2, RZ ;  /* 0x000000020d0d7224 */ /* 0x000fe400078e02ff */
[----:B------:R-:W-:Y:S01]  /*14a10*/  IMAD R22, R22, R3, R0 ;  /* 0x0000000316167224 */ /* 0x000fe200078e0200 */
[----:B------:R-:W-:Y:S01]  /*14a20*/  P2R R3, PR, RZ, 0x1 ;  /* 0x00000001ff037803 */ /* 0x000fe20000000000 */
[----:B------:R-:W-:Y:S01]  /*14a30*/  IMAD.IADD R25, R25, 0x1, R21 ;  /* 0x0000000119197824 */ /* 0x000fe200078e0215 */
[----:B------:R-:W-:Y:S02]  /*14a40*/  SHF.R.S32.HI R7, RZ, 0x1f, R13 ;  /* 0x0000001fff077819 */ /* 0x000fe4000001140d */
[--C-:B------:R-:W-:Y:S02]  /*14a50*/  IADD3 R0, P2, P0, R13, R8, R22.reuse ;  /* 0x000000080d007210 */ /* 0x100fe4000785e016 */
[----:B------:R-:W-:Y:S01]  /*14a60*/  SHF.R.S32.HI R8, RZ, 0x1f, R22 ;  /* 0x0000001fff087819 */ /* 0x000fe20000011416 */
[----:B------:R-:W-:-:S03]  /*14a70*/  IMAD.WIDE R22, R19, 0x80, R4 ;  /* 0x0000008013167825 */ /* 0x000fc600078e0204 */
[----:B------:R-:W-:Y:S01]  /*14a80*/  IADD3.X R8, R7, R9, R8, P2, P0 ;  /* 0x0000000907087210 */ /* 0x000fe200017e0408 */
        /* <DEDUP_REMOVED lines=9> */
.L_x_571:
[----:B------:R-:W-:Y:S05]  /*14b20*/  BSYNC B0 ;  /* 0x0000000000007941 */ /* 0x000fea0003800000 */
.L_x_570:
[----:B------:R-:W-:Y:S01]  /*14b30*/  IADD3 R19, R4, 0x10, RZ ;  /* 0x0000001004137810 */ /* 0x000fe20007ffe0ff */
[----:B------:R-:W-:Y:S03]  /*14b40*/  BSSY B0, `(.L_x_572) ;  /* 0x0000010000007945 */ /* 0x000fe60003800000 */
[CC--:B------:R-:W-:Y:S02]  /*14b50*/  ISETP.GE.OR P0, PT, R19.reuse, R18.reuse, P1 ;  /* 0x000000121300720c */ /* 0x0c0fe40000f06670 */
[----:B------:R-:W-:-:S04]  /*14b60*/  ISETP.GE.AND P2, PT, R19, R18, PT ;  /* 0x000000121300720c */ /* 0x000fc80003f46270 */
[----:B------:R-:W-:-:S07]  /*14b70*/  P2R R10, PR, RZ, 0x4 ;  /* 0x00000004ff0a7803 */ /* 0x000fce0000000000 */
[----:B------:R-:W-:Y:S05]  /*14b80*/  @P0 BRA `(.L_x_573) ;  /* 0x000000b000000947 */ /* 0x000fea0003800000 */
[----:B------:R-:W-:Y:S01]  /*14b90*/  IADD3 R7, P0, R22, 0x10, RZ ;  /* 0x0000001016077810 */ /* 0x000fe20007f1e0ff */
[----:B-1----:R-:W-:Y:S01]  /*14ba0*/  IMAD.MOV.U32 R12, RZ, RZ, R20 ;  /* 0x000000ffff0c7224 */ /* 0x002fe200078e0014 */
        /* <DEDUP_REMOVED lines=8> */
[----:B------:R1:W-:Y:S02]  /*14c30*/  STG.E.128 [R14.64], RZ ;  /* 0x000000ff0e007986 */ /* 0x0003e4000c101d14 */
.L_x_573:
[----:B------:R-:W-:Y:S05]  /*14c40*/  BSYNC B0 ;  /* 0x0000000000007941 */ /* 0x000fea0003800000 */
.L_x_572:
[----:B------:R-:W-:Y:S01]  /*14c50*/  IADD3 R17, R4, 0x20, RZ ;  /* 0x0000002004117810 */ /* 0x000fe20007ffe0ff */
[----:B------:R-:W-:Y:S03]  /*14c60*/  BSSY B0, `(.L_x_574) ;  /* 0x000000f000007945 */ /* 0x000fe60003800000 */
[CC--:B------:R-:W-:Y:S02]  /*14c70*/  ISETP.GE.OR P0, PT, R17.reuse, R18.reuse, P1 ;  /* 0x000000121100720c */ /* 0x0c0fe40000f06670 */
[----:B------:R-:W-:-:S11]  /*14c80*/  ISETP.GE.AND P6, PT, R17, R18, PT ;  /* 0x000000121100720c */ /* 0x000fd60003fc6270 */
        /* <DEDUP_REMOVED lines=12> */
.L_x_575:
[----:B------:R-:W-:Y:S05]  /*14d50*/  BSYNC B0 ;  /* 0x0000000000007941 */ /* 0x000fea0003800000 */
.L_x_574:
[----:B-1----:R-:W-:Y:S01]  /*14d60*/  IADD3 R15, R4, 0x30, RZ ;  /* 0x00000030040f7810 */ /* 0x002fe20007ffe0ff */
[----:B------:R-:W-:Y:S03]  /*14d70*/  BSSY B0, `(.L_x_576) ;  /* 0x000000f000007945 */ /* 0x000fe60003800000 */
[CC--:B------:R-:W-:Y:S02]  /*14d80*/  ISETP.GE.OR P0, PT, R15.reuse, R18.reuse, P1 ;  /* 0x000000120f00720c */ /* 0x0c0fe40000f06670 */
[----:B------:R-:W-:-:S11]  /*14d90*/  ISETP.GE.AND P5, PT, R15, R18, PT ;  /* 0x000000120f00720c */ /* 0x000fd60003fa6270 */
[----:B------:R-:W-:Y:S05]  /*14da0*/  @P0 BRA `(.L_x_577) ;  /* 0x000000b000000947 */ /* 0x000fea0003800000 */
[----:B------:R-:W-:Y:S01]  /*14db0*/  IADD3 R7, P0, R22, 0x30, RZ ;  /* 0x0000003016077810 */ /* 0x000fe20007f1e0ff */
[----:B------:R-:W-:Y:S01]  /*14dc0*/  IMAD.MOV.U32 R12, RZ, RZ, R20 ;  /* 0x000000ffff0c7224 */ /* 0x000fe200078e0014 */
        /* <DEDUP_REMOVED lines=9> */
.L_x_577:
[----:B------:R-:W-:Y:S05]  /*14e60*/  BSYNC B0 ;  /* 0x0000000000007941 */ /* 0x000fea0003800000 */
.L_x_576:
        /* <DEDUP_REMOVED lines=16> */
.L_x_579:
[----:B------:R-:W-:Y:S05]  /*14f70*/  BSYNC B0 ;  /* 0x0000000000007941 */ /* 0x000fea0003800000 */
.L_x_578:
        /* <DEDUP_REMOVED lines=16> */
.L_x_581:
[----:B------:R-:W-:Y:S05]  /*15080*/  BSYNC B0 ;  /* 0x0000000000007941 */ /* 0x000fea0003800000 */
.L_x_580:
        /* <DEDUP_REMOVED lines=16> */
.L_x_583:
[----:B------:R-:W-:Y:S05]  /*15190*/  BSYNC B0 ;  /* 0x0000000000007941 */ /* 0x000fea0003800000 */
.L_x_582:
[----:B------:R-:W-:Y:S01]  /*151a0*/  IADD3 R7, R4, 0x70, RZ ;  /* 0x0000007004077810 */ /* 0x000fe20007ffe0ff */
[----:B------:R-:W-:Y:S03]  /*151b0*/  BSSY B0, `(.L_x_584) ;  /* 0x000000f000007945 */ /* 0x000fe60003800000 */
[CC--:B------:R-:W-:Y:S02]  /*151c0*/  ISETP.GE.OR P0, PT, R7.reuse, R18.reuse, P1 ;  /* 0x000000120700720c */ /* 0x0c0fe40000f06670 */
[----:B------:R-:W-:-:S11]  /*151d0*/  ISETP.GE.AND P1, PT, R7, R18, PT ;  /* 0x000000120700720c */ /* 0x000fd60003f26270 */
[----:B------:R-:W-:Y:S05]  /*151e0*/  @P0 BRA `(.L_x_585) ;  /* 0x000000b000000947 */ /* 0x000fea0003800000 */
[----:B------:R-:W-:Y:S01]  /*151f0*/  IADD3 R6, P0, R22, 0x70, RZ ;  /* 0x0000007016067810 */ /* 0x000fe20007f1e0ff */
[----:B------:R-:W-:-:S04]  /*15200*/  IMAD.MOV.U32 R22, RZ, RZ, R20 ;  /* 0x000000ffff167224 */ /* 0x000fc800078e0014 */
[----:B------:R-:W-:Y:S01]  /*15210*/  IMAD.X R21, RZ, RZ, R23, P0 ;  /* 0x000000ffff157224 */ /* 0x000fe200000e0617 */
[----:B------:R-:W-:-:S03]  /*15220*/  MOV R23, R25 ;  /* 0x0000001900177202 */ /* 0x000fc60000000f00 */
[----:B------:R-:W-:Y:S02]  /*15230*/  IMAD R21, R21, c[0x0][0x1e8], RZ ;  /* 0x00007a0015157a24 */ /* 0x000fe400078e02ff */
[----:B------:R-:W-:-:S04]  /*15240*/  IMAD.WIDE.U32 R22, R6, c[0x0][0x1e8], R22 ;  /* 0x00007a0006167a25 */ /* 0x000fc800078e0016 */
[----:B------:R-:W-:Y:S01]  /*15250*/  IMAD R21, R6, c[0x0][0x1ec], R21 ;  /* 0x00007b0006157a24 */ /* 0x000fe200078e0215 */
[----:B------:R-:W-:-:S04]  /*15260*/  LEA R20, P0, R22, c[0x0][0x1d0], 0x1 ;  /* 0x0000740016147a11 */ /* 0x000fc800078008ff */
[----:B------:R-:W-:-:S04]  /*15270*/  IADD3 R21, R21, R23, RZ ;  /* 0x0000001715157210 */ /* 0x000fc80007ffe0ff */
[----:B------:R-:W-:-:S05]  /*15280*/  LEA.HI.X R21, R22, c[0x0][0x1d4], R21, 0x1, P0 ;  /* 0x0000750016157a11 */ /* 0x000fca00000f0c15 */
[----:B------:R2:W-:Y:S02]  /*15290*/  STG.E.128 [R20.64], RZ ;  /* 0x000000ff14007986 */ /* 0x0005e4000c101d14 */
.L_x_585:
[----:B------:R-:W-:Y:S05]  /*152a0*/  BSYNC B0 ;  /* 0x0000000000007941 */ /* 0x000fea0003800000 */
.L_x_584:
        /* <DEDUP_REMOVED lines=9> */
[----:B------:R-:W-:-:S05]  /*15340*/  @!P0 IMAD R23, R4, R2, RZ ;  /* 0x0000000204178224 */ /* 0x000fca00078e02ff */
[----:B--2---:R-:W-:Y:S01]  /*15350*/  @!P0 IADD3 R21, P1, R23, R0, RZ ;  /* 0x0000000017158210 */ /* 0x004fe20007f3e0ff */
[----:B------:R-:W-:-:S03]  /*15360*/  @!P6 IMAD R17, R17, R2, RZ ;  /* 0x000000021111e224 */ /* 0x000fc600078e02ff */
[----:B------:R-:W-:Y:S02]  /*15370*/  @!P0 LEA.HI.X.SX32 R4, R23, R8, 0x1, P1 ;  /* 0x0000000817048211 */ /* 0x000fe400008f0eff */
[----:B------:R-:W-:-:S13]  /*15380*/  ISETP.NE.OR P1, PT, R239, RZ, P2 ;  /* 0x000000ffef00720c */ /* 0x000fda0001725670 */
[----:B------:R-:W-:-:S05]  /*15390*/  @!P1 IMAD R23, R19, R2, RZ ;  /* 0x0000000213179224 */ /* 0x000fca00078e02ff */
[----:B------:R-:W-:-:S04]  /*153a0*/  @!P1 IADD3 R19, P2, R23, R0, RZ ;  /* 0x0000000017139210 */ /* 0x000fc80007f5e0ff */
[----:B------:R-:W-:Y:S01]  /*153b0*/  @!P1 LEA.HI.X.SX32 R6, R23, R8, 0x1, P2 ;  /* 0x0000000817069211 */ /* 0x000fe200010f0eff */
[----:B------:R-:W-:Y:S01]  /*153c0*/  @!P1 IMAD.MOV.U32 R23, RZ, RZ, 0x7f800000 ;  /* 0x7f800000ff179424 */ /* 0x000fe200078e00ff */
[----:B------:R-:W-:-:S04]  /*153d0*/  @!P0 LEA R20, P2, R21, c[0x0][0x200], 0x2 ;  /* 0x0000800015148a11 */ /* 0x000fc800078410ff */
[----:B------:R-:W-:Y:S02]  /*153e0*/  @!P0 LEA.HI.X R21, R21, c[0x0][0x204], R4, 0x2, P2 ;  /* 0x0000810015158a11 */ /* 0x000fe400010f1404 */
[----:B------:R-:W-:-:S04]  /*153f0*/  @!P1 LEA R18, P2, R19, c[0x0][0x200], 0x2 ;  /* 0x0000800013129a11 */ /* 0x000fc800078410ff */
[----:B------:R-:W-:Y:S02]  /*15400*/  @!P1 LEA.HI.X R19, R19, c[0x0][0x204], R6, 0x2, P2 ;  /* 0x0000810013139a11 */ /* 0x000fe400010f1406 */
[----:B------:R-:W-:Y:S01]  /*15410*/  ISETP.NE.AND P2, PT, R3, RZ, PT ;  /* 0x000000ff0300720c */ /* 0x000fe20003f45270 */
[----:B------:R-:W-:-:S03]  /*15420*/  @!P0 IMAD.MOV.U32 R3, RZ, RZ, 0x7f800000 ;  /* 0x7f800000ff038424 */ /* 0x000fc600078e00ff */
[----:B------:R-:W-:Y:S02]  /*15430*/  ISETP.NE.OR P2, PT, R239, RZ, P2 ;  /* 0x000000ffef00720c */ /* 0x000fe40001745670 */
[----:B------:R2:W-:Y:S01]  /*15440*/  @!P0 STG.E [R20.64], R3 ;  /* 0x0000000314008986 */ /* 0x0005e2000c101914 */
[----:B------:R-:W-:-:S03]  /*15450*/  @!P6 IADD3 R4, P0, R17, R0, RZ ;  /* 0x000000001104e210 */ /* 0x000fc60007f1e0ff */
[----:B------:R3:W-:Y:S01]  /*15460*/  @!P1 STG.E [R18.64], R23 ;  /* 0x0000001712009986 */ /* 0x0007e2000c101914 */
[----:B------:R-:W-:Y:S01]  /*15470*/  ISETP.NE.AND P1, PT, R5, RZ, PT ;  /* 0x000000ff0500720c */ /* 0x000fe20003f25270 */
[----:B------:R-:W-:Y:S01]  /*15480*/  @!P5 IMAD R5, R15, R2, RZ ;  /* 0x000000020f05d224 */ /* 0x000fe200078e02ff */
[----:B------:R-:W-:Y:S02]  /*15490*/  @!P6 LEA.HI.X.SX32 R17, R17, R8, 0x1, P0 ;  /* 0x000000081111e211 */ /* 0x000fe400000f0eff */
[C---:B------:R-:W-:Y:S02]  /*154a0*/  @!P6 LEA R14, P0, R4.reuse, c[0x0][0x200], 0x2 ;  /* 0x00008000040eea11 */ /* 0x040fe400078010ff */
[-C--:B------:R-:W-:Y:S01]  /*154b0*/  @!P2 IMAD R9, R9, R2.reuse, RZ ;  /* 0x000000020909a224 */ /* 0x080fe200078e02ff */
[----:B------:R-:W-:Y:S02]  /*154c0*/  ISETP.NE.OR P1, PT, R239, RZ, P1 ;  /* 0x000000ffef00720c */ /* 0x000fe40000f25670 */
[----:B------:R-:W-:Y:S01]  /*154d0*/  @!P6 LEA.HI.X R15, R4, c[0x0][0x204], R17, 0x2, P0 ;  /* 0x00008100040fea11 */ /* 0x000fe200000f1411 */
[----:B------:R-:W-:Y:S01]  /*154e0*/  @!P4 IMAD R17, R13, R2, RZ ;  /* 0x000000020d11c224 */ /* 0x000fe200078e02ff */
[----:B------:R-:W-:Y:S01]  /*154f0*/  @!P5 IADD3 R6, P0, R5, R0, RZ ;  /* 0x000000000506d210 */ /* 0x000fe20007f1e0ff */
[----:B------:R-:W-:-:S03]  /*15500*/  @!P3 IMAD R13, R11, R2, RZ ;  /* 0x000000020b0db224 */ /* 0x000fc600078e02ff */
[----:B--2---:R-:W-:Y:S01]  /*15510*/  @!P5 LEA.HI.X.SX32 R3, R5, R8, 0x1, P0 ;  /* 0x000000080503d211 */ /* 0x004fe200000f0eff */
[----:B------:R-:W-:Y:S01]  /*15520*/  @!P2 IMAD.MOV.U32 R21, RZ, RZ, 0x7f800000 ;  /* 0x7f800000ff15a424 */ /* 0x000fe200078e00ff */
[----:B------:R-:W-:Y:S01]  /*15530*/  @!P5 LEA R4, P0, R6, c[0x0][0x200], 0x2 ;  /* 0x000080000604da11 */ /* 0x000fe200078010ff */
[----:B---3--:R-:W-:-:S03]  /*15540*/  @!P3 IMAD.MOV.U32 R23, RZ, RZ, 0x7f800000 ;  /* 0x7f800000ff17b424 */ /* 0x008fc600078e00ff */
[----:B------:R-:W-:Y:S02]  /*15550*/  @!P5 LEA.HI.X R5, R6, c[0x0][0x204], R3, 0x2, P0 ;  /* 0x000081000605da11 */ /* 0x000fe400000f1403 */
[----:B------:R-:W-:-:S04]  /*15560*/  @!P4 IADD3 R3, P0, R17, R0, RZ ;  /* 0x000000001103c210 */ /* 0x000fc80007f1e0ff */
[----:B------:R-:W-:Y:S01]  /*15570*/  @!P4 LEA.HI.X.SX32 R6, R17, R8, 0x1, P0 ;  /* 0x000000081106c211 */ /* 0x000fe200000f0eff */
[----:B------:R-:W-:Y:S01]  /*15580*/  @!P4 IMAD.MOV.U32 R17, RZ, RZ, 0x7f800000 ;  /* 0x7f800000ff11c424 */ /* 0x000fe200078e00ff */
[----:B------:R-:W-:-:S04]  /*15590*/  @!P4 LEA R10, P0, R3, c[0x0][0x200], 0x2 ;  /* 0x00008000030aca11 */ /* 0x000fc800078010ff */
[----:B------:R-:W-:Y:S02]  /*155a0*/  @!P4 LEA.HI.X R11, R3, c[0x0][0x204], R6, 0x2, P0 ;  /* 0x00008100030bca11 */ /* 0x000fe400000f1406 */
[----:B------:R-:W-:-:S04]  /*155b0*/  @!P3 IADD3 R3, P0, R13, R0, RZ ;  /* 0x000000000d03b210 */ /* 0x000fc80007f1e0ff */
[----:B------:R-:W-:Y:S02]  /*155c0*/  @!P3 LEA.HI.X.SX32 R6, R13, R8, 0x1, P0 ;  /* 0x000000080d06b211 */ /* 0x000fe400000f0eff */
[----:B------:R-:W-:-:S04]  /*155d0*/  @!P3 LEA R12, P0, R3, c[0x0][0x200], 0x2 ;  /* 0x00008000030cba11 */ /* 0x000fc800078010ff */
[----:B------:R-:W-:Y:S02]  /*155e0*/  @!P3 LEA.HI.X R13, R3, c[0x0][0x204], R6, 0x2, P0 ;  /* 0x00008100030dba11 */ /* 0x000fe400000f1406 */
[----:B------:R-:W-:-:S04]  /*155f0*/  @!P2 IADD3 R3, P0, R9, R0, RZ ;  /* 0x000000000903a210 */ /* 0x000fc80007f1e0ff */
[----:B------:R-:W-:Y:S01]  /*15600*/  @!P2 LEA.HI.X.SX32 R6, R9, R8, 0x1, P0 ;  /* 0x000000080906a211 */ /* 0x000fe200000f0eff */
[----:B------:R-:W-:Y:S01]  /*15610*/  @!P6 IMAD.MOV.U32 R9, RZ, RZ, 0x7f800000 ;  /* 0x7f800000ff09e424 */ /* 0x000fe200078e00ff */
[----:B------:R-:W-:-:S04]  /*15620*/  @!P2 LEA R18, P0, R3, c[0x0][0x200], 0x2 ;  /* 0x000080000312aa11 */ /* 0x000fc800078010ff */
[----:B------:R-:W-:Y:S01]  /*15630*/  @!P2 LEA.HI.X R19, R3, c[0x0][0x204], R6, 0x2, P0 ;  /* 0x000081000313aa11 */ /* 0x000fe200000f1406 */
[----:B------:R-:W-:Y:S01]  /*15640*/  @!P5 IMAD.MOV.U32 R3, RZ, RZ, 0x7f800000 ;  /* 0x7f800000ff03d424 */ /* 0x000fe200078e00ff */
[----:B------:R2:W-:Y:S04]  /*15650*/  @!P6 STG.E [R14.64], R9 ;  /* 0x000000090e00e986 */ /* 0x0005e8000c101914 */
[----:B------:R2:W-:Y:S04]  /*15660*/  @!P5 STG.E [R4.64], R3 ;  /* 0x000000030400d986 */ /* 0x0005e8000c101914 */
[----:B------:R2:W-:Y:S04]  /*15670*/  @!P4 STG.E [R10.64], R17 ;  /* 0x000000110a00c986 */ /* 0x0005e8000c101914 */
[----:B------:R2:W-:Y:S04]  /*15680*/  @!P3 STG.E [R12.64], R23 ;  /* 0x000000170c00b986 */ /* 0x0005e8000c101914 */
[----:B------:R2:W-:Y:S01]  /*15690*/  @!P2 STG.E [R18.64], R21 ;  /* 0x000000151200a986 */ /* 0x0005e2000c101914 */
[----:B------:R-:W-:Y:S05]  /*156a0*/  @P1 EXIT ;  /* 0x000000000000194d */ /* 0x000fea0003800000 */
[----:B------:R-:W-:Y:S02]  /*156b0*/  IMAD R7, R7, R2, RZ ;  /* 0x0000000207077224 */ /* 0x000fe400078e02ff */
[----:B--2---:R-:W-:-:S03]  /*156c0*/  IMAD.MOV.U32 R5, RZ, RZ, 0x7f800000 ;  /* 0x7f800000ff057424 */ /* 0x004fc600078e00ff */
[----:B------:R-:W-:-:S04]  /*156d0*/  IADD3 R0, P0, R7, R0, RZ ;  /* 0x0000000007007210 */ /* 0x000fc80007f1e0ff */
[----:B------:R-:W-:Y:S02]  /*156e0*/  LEA.HI.X.SX32 R7, R7, R8, 0x1, P0 ;  /* 0x0000000807077211 */ /* 0x000fe400000f0eff */
[----:B------:R-:W-:-:S04]  /*156f0*/  LEA R2, P0, R0, c[0x0][0x200], 0x2 ;  /* 0x0000800000027a11 */ /* 0x000fc800078010ff */
[----:B------:R-:W-:-:S05]  /*15700*/  LEA.HI.X R3, R0, c[0x0][0x204], R7, 0x2, P0 ;  /* 0x0000810000037a11 */ /* 0x000fca00000f1407 */
[----:B------:R-:W-:Y:S01]  /*15710*/  STG.E [R2.64], R5 ;  /* 0x0000000502007986 */ /* 0x000fe2000c101914 */
[----:B------:R-:W-:Y:S05]  /*15720*/  EXIT ;  /* 0x000000000000794d */ /* 0x000fea0003800000 */
.L_x_586:
        /* <DEDUP_REMOVED lines=13> */
.L_x_1138:


//--------------------- .text._ZN5flash16flash_fwd_kernelI23Flash_fwd_kernel_traitsILi64ELi128ELi64ELi4ELb0ELb0EN7cutlass10bfloat16_tE19Flash_kernel_traitsILi64ELi128ELi64ELi4ES3_EELb1ELb1ELb0ELb0ELb1ELb1ELb0ELb0EEEvNS_16Flash_fwd_paramsE --------------------------
	.section	.text._ZN5flash16flash_fwd_kernelI23Flash_fwd_kernel_traitsILi64ELi128ELi64ELi4ELb0ELb0EN7cutlass10bfloat16_tE19Flash_kernel_traitsILi64ELi128ELi64ELi4ES3_EELb1ELb1ELb0ELb0ELb1ELb1ELb0ELb0EEEvNS_16Flash_fwd_paramsE,"ax",@progbits
	.sectioninfo	@"SHI_REGISTERS=255"
	.align	128
        .global         _ZN5flash16flash_fwd_kernelI23Flash_fwd_kernel_traitsILi64ELi128ELi64ELi4ELb0ELb0EN7cutlass10bfloat16_tE19Flash_kernel_traitsILi64ELi128ELi64ELi4ES3_EELb1ELb1ELb0ELb0ELb1ELb1ELb0ELb0EEEvNS_16Flash_fwd_paramsE
        .type           _ZN5flash16flash_fwd_kernelI23Flash_fwd_kernel_traitsILi64ELi128ELi64ELi4ELb0ELb0EN7cutlass10bfloat16_tE19Flash_kernel_traitsILi64ELi128ELi64ELi4ES3_EELb1ELb1ELb0ELb0ELb1ELb1ELb0ELb0EEEvNS_16Flash_fwd_paramsE,@function
        .size           _ZN5flash16flash_fwd_kernelI23Flash_fwd_kernel_traitsILi64ELi128ELi64ELi4ELb0ELb0EN7cutlass10bfloat16_tE19Flash_kernel_traitsILi64ELi128ELi64ELi4ES3_EELb1ELb1ELb0ELb0ELb1ELb1ELb0ELb0EEEvNS_16Flash_fwd_paramsE,(.L_x_1139 - _ZN5flash16flash_fwd_kernelI23Flash_fwd_kernel_traitsILi64ELi128ELi64ELi4ELb0ELb0EN7cutlass10bfloat16_tE19Flash_kernel_traitsILi64ELi128ELi64ELi4ES3_EELb1ELb1ELb0ELb0ELb1ELb1ELb0ELb0EEEvNS_16Flash_fwd_paramsE)
        .other          _ZN5flash16flash_fwd_kernelI23Flash_fwd_kernel_traitsILi64ELi128ELi64ELi4ELb0ELb0EN7cutlass10bfloat16_tE19Flash_kernel_traitsILi64ELi128ELi64ELi4ES3_EELb1ELb1ELb0ELb0ELb1ELb1ELb0ELb0EEEvNS_16Flash_fwd_paramsE,@"STO_CUDA_ENTRY STV_DEFAULT"
_ZN5flash16flash_fwd_kernelI23Flash_fwd_kernel_traitsILi64ELi128ELi64ELi4ELb0ELb0EN7cutlass10bfloat16_tE19Flash_kernel_traitsILi64ELi128ELi64ELi4ES3_EELb1ELb1ELb0ELb0ELb1ELb1ELb0ELb0EEEvNS_16Flash_fwd_paramsE:
.text._ZN5flash16flash_fwd_kernelI23Flash_fwd_kernel_traitsILi64ELi128ELi64ELi4ELb0ELb0EN7cutlass10bfloat16_tE19Flash_kernel_traitsILi64ELi128ELi64ELi4ES3_EELb1ELb1ELb0ELb0ELb1ELb1ELb0ELb0EEEvNS_16Flash_fwd_paramsE:
[----:B------:R-:W-:Y:S02]  /*0000*/  MOV R1, c[0x0][0x28] ;  /* 0x00000a0000017a02 */ /* 0x000fe40000000f00 */
[----:B------:R-:W-:Y:S02]  /*0010*/  ULDC.U8 UR4, c[0x0][0x304] ;  /* 0x0000c10000047ab9 */ /* 0x000fe40000000000 */
[----:B------:R-:W-:Y:S01]  /*0020*/  ISETP.NE.AND P2, PT, RZ, UR4, PT ;  /* 0x00000004ff007c0c */ /* 0x000fe2000bf45270 */
[----:B------:R-:W-:Y:S02]  /*0030*/  ULDC.64 UR14, c[0x0][0x2f0] ;  /* 0x0000bc00000e7ab9 */ /* 0x000fe40000000a00 */
[----:B------:R-:W-:Y:S01]  /*0040*/  IMAD.U32 R2, RZ, RZ, UR14 ;  /* 0x0000000eff027e24 */ /* 0x000fe2000f8e00ff */
[----:B------:R-:W-:Y:S01]  /*0050*/  ULDC.64 UR12, c[0x0][0x118] ;  /* 0x00004600000c7ab9 */ /* 0x000fe20000000a00 */
[----:B------:R-:W-:-:S08]  /*0060*/  IMAD.U32 R3, RZ, RZ, UR15 ;  /* 0x0000000fff037e24 */ /* 0x000fd0000f8e00ff */
[----:B------:R-:W2:Y:S01]  /*0070*/  @P2 LDG.E.64 R2, [R2.64] ;  /* 0x0000000c02022981 */ /* 0x000ea2000c1e1b00 */
[----:B------:R-:W-:Y:S02]  /*0080*/  IMAD.MOV.U32 R137, RZ, RZ, c[0x0][0x2f8] ;  /* 0x0000be00ff897624 */ /* 0x000fe400078e00ff */
[----:B------:R-:W-:Y:S02]  /*0090*/  IMAD.MOV.U32 R116, RZ, RZ, c[0x0][0x2fc] ;  /* 0x0000bf00ff747624 */ /* 0x000fe400078e00ff */
[----:B------:R-:W-:Y:S02]  /*00a0*/  @P2 IMAD.MOV.U32 R4, RZ, RZ, R137 ;  /* 0x000000ffff042224 */ /* 0x000fe400078e0089 */
[----:B------:R-:W-:-:S05]  /*00b0*/  @P2 IMAD.MOV.U32 R5, RZ, RZ, R116 ;  /* 0x000000ffff052224 */ /* 0x000fca00078e0074 */
[----:B------:R-:W3:Y:S01]  /*00c0*/  @P2 LDG.E.64 R8, [R4.64] ;  /* 0x0000000c04082981 */ /* 0x000ee2000c1e1b00 */
[----:B------:R-:W-:Y:S02]  /*00d0*/  ISETP.NE.U32.AND P1, PT, RZ, c[0x0][0x250], PT ;  /* 0x00009400ff007a0c */ /* 0x000fe40003f25070 */
[----:B------:R-:W-:Y:S01]  /*00e0*/  ISETP.NE.U32.AND P4, PT, RZ, c[0x0][0x258], PT ;  /* 0x00009600ff007a0c */ /* 0x000fe20003f85070 */
[----:B------:R-:W1:Y:S01]  /*00f0*/  S2R R117, SR_CTAID.X ;  /* 0x0000000000757919 */ /* 0x000e620000002500 */
[----:B------:R-:W-:Y:S02]  /*0100*/  ISETP.NE.AND.EX P1, PT, RZ, c[0x0][0x254], PT, P1 ;  /* 0x00009500ff007a0c */ /* 0x000fe40003f25310 */
[----:B------:R-:W-:Y:S01]  /*0110*/  ISETP.NE.AND.EX P4, PT, RZ, c[0x0][0x25c], PT, P4 ;  /* 0x00009700ff007a0c */ /* 0x000fe20003f85340 */
[----:B------:R-:W1:Y:S04]  /*0120*/  S2R R10, SR_CTAID.Y ;  /* 0x00000000000a7919 */ /* 0x000e680000002600 */
[----:B------:R-:W1:Y:S04]  /*0130*/  S2R R14, SR_CTAID.Z ;  /* 0x00000000000e7919 */ /* 0x000e680000002700 */
[----:B------:R-:W4:Y:S01]  /*0140*/  S2R R119, SR_TID.X ;  /* 0x0000000000777919 */ /* 0x000f220000002100 */
[----:B-1----:R-:W-:-:S04]  /*0150*/  LOP3.LUT R0, R14, R117, R10, 0xfe, !PT ;  /* 0x000000750e007212 */ /* 0x002fc800078efe0a */
[----:B----4-:R-:W-:Y:S01]  /*0160*/  LOP3.LUT P3, RZ, R0, R119, RZ, 0xfc, !PT ;  /* 0x0000007700ff7212 */ /* 0x010fe2000786fcff */
[----:B------:R-:W-:-:S04]  /*0170*/  @P4 IMAD.MOV.U32 R0, RZ, RZ, 0x4 ;  /* 0x00000004ff004424 */ /* 0x000fc800078e00ff */
[----:B------:R-:W-:-:S08]  /*0180*/  @P4 IMAD.WIDE R12, R10, R0, c[0x0][0x258] ;  /* 0x000096000a0c4625 */ /* 0x000fd000078e0200 */
[----:B------:R-:W-:Y:S02]  /*0190*/  @!P3 IMAD.MOV.U32 R6, RZ, RZ, c[0x0][0x308] ;  /* 0x0000c200ff06b624 */ /* 0x000fe400078e00ff */
[----:B------:R-:W-:Y:S01]  /*01a0*/  @!P3 IMAD.MOV.U32 R7, RZ, RZ, c[0x0][0x30c] ;  /* 0x0000c300ff07b624 */ /* 0x000fe200078e00ff */
[----:B--2---:R1:W2:Y:S08]  /*01b0*/  @P2 R2UR UR14, R2 ;  /* 0x00000000020e23c2 */ /* 0x0042b000000e0000 */
[----:B------:R4:W5:Y:S01]  /*01c0*/  @P2 R2UR UR15, R3 ;  /* 0x00000000030f23c2 */ /* 0x00096200000e0000 */
[----:B---3--:R-:W-:-:S05]  /*01d0*/  @P2 IADD3 R137, P0, R8, c[0x0][0x300], RZ ;  /* 0x0000c00008892a10 */ /* 0x008fca0007f1e0ff */
[----:B------:R-:W-:Y:S02]  /*01e0*/  @P2 IMAD.X R116, RZ, RZ, R9, P0 ;  /* 0x000000ffff742224 */ /* 0x000fe400000e0609 */
[----:B-1----:R-:W-:Y:S02]  /*01f0*/  IMAD.MOV.U32 R2, RZ, RZ, RZ ;  /* 0x000000ffff027224 */ /* 0x002fe400078e00ff */
[----:B--2---:R-:W-:Y:S01]  /*0200*/  IMAD.U32 R4, RZ, RZ, UR14 ;  /* 0x0000000eff047e24 */ /* 0x004fe2000f8e00ff */
[----:B----4-:R-:W-:Y:S02]  /*0210*/  @P1 MOV R3, 0x4 ;  /* 0x0000000400031802 */ /* 0x010fe40000000f00 */
[----:B-----5:R-:W-:-:S03]  /*0220*/  MOV R5, UR15 ;  /* 0x0000000f00057c02 */ /* 0x020fc60008000f00 */
[----:B------:R-:W-:Y:S02]  /*0230*/  @P1 IMAD.WIDE R8, R10, R3, c[0x0][0x250] ;  /* 0x000094000a081625 */ /* 0x000fe400078e0203 */
[----:B------:R1:W-:Y:S02]  /*0240*/  @!P3 STG.E.64 [R6.64], R4 ;  /* 0x000000040600b986 */ /* 0x0003e4000c101b0c */
[----:B-1----:R-:W-:Y:S02]  /*0250*/  @!P3 IMAD.MOV.U32 R4, RZ, RZ, R137 ;  /* 0x000000ffff04b224 */ /* 0x002fe400078e0089 */
[----:B------:R-:W-:-:S05]  /*0260*/  @!P3 IMAD.MOV.U32 R5, RZ, RZ, R116 ;  /* 0x000000ffff05b224 */ /* 0x000fca00078e0074 */
[----:B------:R1:W-:Y:S04]  /*0270*/  @!P3 STG.E.64 [R6.64+0x8], R4 ;  /* 0x000008040600b986 */ /* 0x0003e8000c101b0c */
[----:B------:R-:W2:Y:S04]  /*0280*/  @P1 LDG.E R2, [R8.64] ;  /* 0x0000000c08021981 */ /* 0x000ea8000c1e1900 */
[----:B------:R-:W2:Y:S01]  /*0290*/  @P4 LDG.E R123, [R12.64] ;  /* 0x0000000c0c7b4981 */ /* 0x000ea2000c1e1900 */
[----:B------:R-:W-:Y:S01]  /*02a0*/  SHF.R.S32.HI R18, RZ, 0x1f, R119 ;  /* 0x0000001fff127819 */ /* 0x000fe20000011477 */
[----:B------:R-:W-:Y:S01]  /*02b0*/  IMAD R3, R10, c[0x0][0x1c0], R14 ;  /* 0x000070000a037a24 */ /* 0x000fe200078e020e */
[----:B------:R-:W-:-:S02]  /*02c0*/  SHF.L.U32 R124, R117, 0x7, RZ ;  /* 0x00000007757c7819 */ /* 0x000fc400000006ff */
[----:B------:R-:W-:Y:S01]  /*02d0*/  LEA.HI R118, R18, R119, RZ, 0x5 ;  /* 0x0000007712767211 */ /* 0x000fe200078f28ff */
[----:B------:R-:W-:Y:S01]  /*02e0*/  IMAD.SHL.U32 R3, R3, 0x20, RZ ;  /* 0x0000002003037824 */ /* 0x000fe200078e00ff */
[----:B------:R-:W-:Y:S02]  /*02f0*/  ISETP.GE.AND P2, PT, R124, c[0x0][0x214], PT ;  /* 0x000085007c007a0c */ /* 0x000fe40003f46270 */
[----:B------:R-:W-:Y:S02]  /*0300*/  LOP3.LUT R125, R118, 0xffffffe0, RZ, 0xc0, !PT ;  /* 0xffffffe0767d7812 */ /* 0x000fe400078ec0ff */
[----:B------:R-:W-:-:S03]  /*0310*/  @!P4 ISETP.NE.U32.AND P3, PT, RZ, c[0x0][0x268], PT ;  /* 0x00009a00ff00ca0c */ /* 0x000fc60003f65070 */
[----:B------:R-:W-:Y:S01]  /*0320*/  IMAD.IADD R125, R119, 0x1, -R125 ;  /* 0x00000001777d7824 */ /* 0x000fe200078e0a7d */
[----:B------:R-:W-:-:S04]  /*0330*/  @!P4 ISETP.NE.AND.EX P3, PT, RZ, c[0x0][0x26c], PT, P3 ;  /* 0x00009b00ff00ca0c */ /* 0x000fc80003f65330 */
[----:B------:R-:W-:Y:S02]  /*0340*/  IADD3 R137, P1, P0, R3, R137, R125 ;  /* 0x0000008903897210 */ /* 0x000fe4000783e07d */
[----:B------:R-:W-:Y:S02]  /*0350*/  SHF.R.S32.HI R3, RZ, 0x1f, R3 ;  /* 0x0000001fff037819 */ /* 0x000fe40000011403 */
[----:B------:R-:W-:Y:S02]  /*0360*/  @!P4 SEL R0, RZ, c[0x0][0x21c], !P3 ;  /* 0x00008700ff00ca07 */ /* 0x000fe40005800000 */
[----:B-1----:R-:W-:-:S04]  /*0370*/  SHF.R.S32.HI R4, RZ, 0x1f, R125 ;  /* 0x0000001fff047819 */ /* 0x002fc8000001147d */
[----:B------:R-:W-:Y:S01]  /*0380*/  IADD3.X R116, R3, R116, R4, P1, P0 ;  /* 0x0000007403747210 */ /* 0x000fe20000fe0404 */
[--C-:B--2---:R-:W-:Y:S01]  /*0390*/  @P4 IMAD.IADD R123, R123, 0x1, -R2.reuse ;  /* 0x000000017b7b4824 */ /* 0x104fe200078e0a02 */
[----:B------:R-:W-:Y:S01]  /*03a0*/  @!P4 IADD3 R123, R0, c[0x0][0x218], -R2 ;  /* 0x00008600007bca10 */ /* 0x000fe20007ffe802 */
[----:B------:R-:W-:Y:S06]  /*03b0*/  @P2 EXIT ;  /* 0x000000000000294d */ /* 0x000fec0003800000 */
[----:B------:R-:W-:Y:S02]  /*03c0*/  IADD3 R3, R124, 0xbf, RZ ;  /* 0x000000bf7c037810 */ /* 0x000fe40007ffe0ff */
[C---:B------:R-:W-:Y:S02]  /*03d0*/  IADD3 R5, R123.reuse, 0x3f, RZ ;  /* 0x0000003f7b057810 */ /* 0x040fe40007ffe0ff */
[----:B------:R-:W-:Y:S02]  /*03e0*/  IADD3 R3, R123, -c[0x0][0x214], R3 ;  /* 0x800085007b037a10 */ /* 0x000fe40007ffe003 */
[----:B------:R-:W-:Y:S02]  /*03f0*/  SHF.R.S32.HI R4, RZ, 0x1f, R5 ;  /* 0x0000001fff047819 */ /* 0x000fe40000011405 */
[----:B------:R-:W-:-:S02]  /*0400*/  IADD3 R3, R3, c[0x0][0x2e8], RZ ;  /* 0x0000ba0003037a10 */ /* 0x000fc40007ffe0ff */
[----:B------:R-:W-:Y:S02]  /*0410*/  LEA.HI R4, R4, R5, RZ, 0x6 ;  /* 0x0000000504047211 */ /* 0x000fe400078f30ff */
[----:B------:R-:W-:Y:S02]  /*0420*/  SHF.R.S32.HI R0, RZ, 0x1f, R3 ;  /* 0x0000001fff007819 */ /* 0x000fe40000011403 */
[----:B------:R-:W-:Y:S02]  /*0430*/  SHF.R.S32.HI R4, RZ, 0x6, R4 ;  /* 0x00000006ff047819 */ /* 0x000fe40000011404 */
[----:B------:R-:W-:-:S04]  /*0440*/  LEA.HI R0, R0, R3, RZ, 0x6 ;  /* 0x0000000300007211 */ /* 0x000fc800078f30ff */
[----:B------:R-:W-:-:S04]  /*0450*/  SHF.R.S32.HI R0, RZ, 0x6, R0 ;  /* 0x00000006ff007819 */ /* 0x000fc80000011400 */
[----:B------:R-:W-:-:S04]  /*0460*/  IMNMX R132, R4, R0, PT ;  /* 0x0000000004847217 */ /* 0x000fc80003800200 */
[----:B------:R-:W-:-:S13]  /*0470*/  ISETP.GE.AND P0, PT, R132, 0x1, PT ;  /* 0x000000018400780c */ /* 0x000fda0003f06270 */
[----:B------:R-:W-:Y:S05]  /*0480*/  @!P0 BRA `(.L_x_587) ;  /* 0x0000db0000008947 */ /* 0x000fea0003800000 */
[----:B------:R-:W-:Y:S01]  /*0490*/  IABS R8, c[0x0][0x1c8] ;  /* 0x0000720000087a13 */ /* 0x000fe20000000000 */
[----:B------:R-:W-:Y:S01]  /*04a0*/  UMOV UR10, 0x6 ;  /* 0x00000006000a7882 */ /* 0x000fe20000000000 */
[----:B------:R-:W-:Y:S01]  /*04b0*/  LEA.HI R5, R18, R119, RZ, 0x3 ;  /* 0x0000007712057211 */ /* 0x000fe200078f18ff */
[----:B------:R-:W-:Y:S01]  /*04c0*/  ULDC.64 UR6, c[0x0][0x198] ;  /* 0x0000660000067ab9 */ /* 0x000fe20000000a00 */
[----:B------:R-:W1:Y:S01]  /*04d0*/  I2F.RP R12, R8 ;  /* 0x00000008000c7306 */ /* 0x000e620000209400 */
[----:B------:R-:W-:Y:S01]  /*04e0*/  IABS R19, R14 ;  /* 0x0000000e00137213 */ /* 0x000fe20000000000 */
[----:B------:R-:W-:Y:S01]  /*04f0*/  ULDC.64 UR4, c[0x0][0x1a0] ;  /* 0x0000680000047ab9 */ /* 0x000fe20000000a00 */
[----:B------:R-:W-:Y:S01]  /*0500*/  SHF.R.S32.HI R204, RZ, 0x3, R5 ;  /* 0x00000003ffcc7819 */ /* 0x000fe20000011405 */
[----:B------:R-:W-:Y:S01]  /*0510*/  USHF.L.U64.HI UR16, UR6, UR10, UR7 ;  /* 0x0000000a06107299 */ /* 0x000fe20008010207 */
[----:B------:R-:W-:Y:S01]  /*0520*/  LOP3.LUT R84, R5, 0xfffffff8, RZ, 0xc0, !PT ;  /* 0xfffffff805547812 */ /* 0x000fe200078ec0ff */
[----:B------:R-:W-:Y:S01]  /*0530*/  USHF.L.U64.HI UR10, UR4, UR10, UR5 ;  /* 0x0000000a040a7299 */ /* 0x000fe20008010205 */
[----:B------:R-:W-:Y:S01]  /*0540*/  SHF.R.S32.HI R9, RZ, 0x1f, R10 ;  /* 0x0000001fff097819 */ /* 0x000fe2000001140a */
[C---:B------:R-:W-:Y:S01]  /*0550*/  IMAD.SHL.U32 R17, R204.reuse, 0x40, RZ ;  /* 0x00000040cc117824 */ /* 0x040fe200078e00ff */
[----:B------:R-:W-:Y:S01]  /*0560*/  SHF.R.S32.HI R205, RZ, 0x1f, R204 ;  /* 0x0000001fffcd7819 */ /* 0x000fe200000114cc */
[----:B------:R-:W-:Y:S01]  /*0570*/  IMAD.IADD R84, R119, 0x1, -R84 ;  /* 0x0000000177547824 */ /* 0x000fe200078e0a54 */
[----:B------:R-:W-:Y:S01]  /*0580*/  IADD3 R20, P0, R204, R2, RZ ;  /* 0x00000002cc147210 */ /* 0x000fe20007f1e0ff */
[----:B------:R-:W-:Y:S01]  /*0590*/  USHF.L.U32 UR17, UR6, 0x6, URZ ;  /* 0x0000000606117899 */ /* 0x000fe2000800063f */
[----:B------:R-:W-:Y:S01]  /*05a0*/  LOP3.LUT R17, R17, 0x1c0, RZ, 0xc0, !PT ;  /* 0x000001c011117812 */ /* 0x000fe200078ec0ff */
[----:B------:R-:W-:Y:S01]  /*05b0*/  IMAD.SHL.U32 R200, R84, 0x8, RZ ;  /* 0x0000000854c87824 */ /* 0x000fe200078e00ff */
[----:B------:R-:W-:Y:S01]  /*05c0*/  LEA.HI.X.SX32 R2, R2, R205, 0x1, P0 ;  /* 0x000000cd02027211 */ /* 0x000fe200000f0eff */
[----:B-1----:R-:W1:Y:S01]  /*05d0*/  MUFU.RCP R12, R12 ;  /* 0x0000000c000c7308 */ /* 0x002e620000001000 */
[----:B------:R-:W-:Y:S01]  /*05e0*/  LOP3.LUT R0, R14, c[0x0][0x1c8], RZ, 0x3c, !PT ;  /* 0x000072000e007a12 */ /* 0x000fe200078e3cff */
[----:B------:R-:W-:Y:S01]  /*05f0*/  IMAD.WIDE R204, R117, 0x80, R204 ;  /* 0x0000008075cc7825 */ /* 0x000fe200078e02cc */
[--C-:B------:R-:W-:Y:S01]  /*0600*/  LOP3.LUT R3, R17, 0x38, R200.reuse, 0xf8, !PT ;  /* 0x0000003811037812 */ /* 0x100fe200078ef8c8 */
[----:B------:R-:W-:Y:S01]  /*0610*/  USHF.L.U32 UR11, UR4, 0x6, URZ ;  /* 0x00000006040b7899 */ /* 0x000fe2000800063f */
[----:B------:R-:W-:Y:S01]  /*0620*/  SHF.R.U32.HI R17, RZ, 0x3, R17 ;  /* 0x00000003ff117819 */ /* 0x000fe20000011611 */
[----:B------:R-:W-:Y:S01]  /*0630*/  ULDC.64 UR8, c[0x0][0x190] ;  /* 0x0000640000087ab9 */ /* 0x000fe20000000a00 */
[--C-:B------:R-:W-:Y:S01]  /*0640*/  SHF.R.S32.HI R201, RZ, 0x1f, R200.reuse ;  /* 0x0000001fffc97819 */ /* 0x100fe200000114c8 */
[----:B------:R-:W-:Y:S01]  /*0650*/  USHF.L.U32 UR19, UR8, 0x5, URZ ;  /* 0x0000000508137899 */ /* 0x000fe2000800063f */
[----:B------:R-:W-:Y:S01]  /*0660*/  LOP3.LUT R17, R3, R17, RZ, 0x3c, !PT ;  /* 0x0000001103117212 */ /* 0x000fe200078e3cff */
[----:B------:R-:W-:Y:S01]  /*0670*/  IMAD R3, R9, c[0x0][0x178], RZ ;  /* 0x00005e0009037a24 */ /* 0x000fe200078e02ff */
[----:B------:R-:W-:Y:S01]  /*0680*/  IADD3 R120, R132, -0x1, RZ ;  /* 0xffffffff84787810 */ /* 0x000fe20007ffe0ff */
[----:B------:R-:W-:Y:S01]  /*0690*/  IMAD.WIDE.U32 R24, R10, c[0x0][0x178], R200 ;  /* 0x00005e000a187a25 */ /* 0x000fe200078e00c8 */
[----:B------:R-:W-:Y:S01]  /*06a0*/  ISETP.GE.AND P1, PT, R0, RZ, PT ;  /* 0x000000ff0000720c */ /* 0x000fe20003f26270 */
[----:B------:R-:W-:Y:S01]  /*06b0*/  UMOV UR18, 0x5 ;  /* 0x0000000500127882 */ /* 0x000fe20000000000 */
[----:B------:R-:W-:Y:S01]  /*06c0*/  SHF.R.S32.HI R4, RZ, 0x1f, R120 ;  /* 0x0000001fff047819 */ /* 0x000fe20000011478 */
[----:B------:R-:W-:Y:S01]  /*06d0*/  IMAD R3, R10, c[0x0][0x17c], R3 ;  /* 0x00005f000a037a24 */ /* 0x000fe200078e0203 */
[----:B-1----:R-:W-:Y:S01]  /*06e0*/  IADD3 R12, R12, 0xffffffe, RZ ;  /* 0x0ffffffe0c0c7810 */ /* 0x002fe20007ffe0ff */
[----:B------:R-:W-:Y:S01]  /*06f0*/  IMAD.WIDE.U32 R22, R20, c[0x0][0x198], R200 ;  /* 0x0000660014167a25 */ /* 0x000fe200078e00c8 */
[----:B------:R-:W-:Y:S01]  /*0700*/  USHF.L.U64.HI UR9, UR8, UR18, UR9 ;  /* 0x0000001208097299 */ /* 0x000fe20008010209 */
[----:B------:R-:W-:Y:S01]  /*0710*/  SHF.R.S32.HI R118, RZ, 0x5, R118 ;  /* 0x00000005ff767819 */ /* 0x000fe20000011476 */
[----:B------:R-:W1:Y:S01]  /*0720*/  F2I.FTZ.U32.TRUNC.NTZ R13, R12 ;  /* 0x0000000c000d7305 */ /* 0x000e62000021f000 */
[----:B------:R-:W-:Y:S01]  /*0730*/  IMAD.IADD R25, R25, 0x1, R3 ;  /* 0x0000000119197824 */ /* 0x000fe200078e0203 */
[----:B------:R-:W-:Y:S01]  /*0740*/  USHF.L.U32 UR8, UR6, 0x5, URZ ;  /* 0x0000000506087899 */ /* 0x000fe2000800063f */
[C---:B------:R-:W-:Y:S01]  /*0750*/  IMAD R6, R120.reuse, UR16, RZ ;  /* 0x0000001078067c24 */ /* 0x040fe2000f8e02ff */
[----:B------:R-:W-:Y:S01]  /*0760*/  USHF.L.U64.HI UR6, UR6, UR18, UR7 ;  /* 0x0000001206067299 */ /* 0x000fe20008010207 */
[----:B------:R-:W-:Y:S01]  /*0770*/  IMAD R0, R120, UR10, RZ ;  /* 0x0000000a78007c24 */ /* 0x000fe2000f8e02ff */
[----:B------:R-:W-:Y:S01]  /*0780*/  USHF.L.U32 UR25, UR4, 0x5, URZ ;  /* 0x0000000504197899 */ /* 0x000fe2000800063f */
[C---:B------:R-:W-:Y:S01]  /*0790*/  IMAD R6, R4.reuse, UR17, R6 ;  /* 0x0000001104067c24 */ /* 0x040fe2000f8e0206 */
[----:B------:R-:W-:Y:S01]  /*07a0*/  USHF.L.U64.HI UR5, UR4, UR18, UR5 ;  /* 0x0000001204057299 */ /* 0x000fe20008010205 */
[----:B------:R-:W-:Y:S01]  /*07b0*/  IMAD R0, R4, UR11, R0 ;  /* 0x0000000b04007c24 */ /* 0x000fe2000f8e0200 */
[-C--:B------:R-:W-:Y:S01]  /*07c0*/  LEA.HI R4, R18, R119.reuse, RZ, 0x4 ;  /* 0x0000007712047211 */ /* 0x080fe200078f20ff */
[----:B------:R-:W-:Y:S01]  /*07d0*/  IMAD R124, R118, 0x10, R124 ;  /* 0x00000010767c7824 */ /* 0x000fe200078e027c */
[----:B------:R-:W-:Y:S01]  /*07e0*/  LEA.HI R18, R18, R119, RZ, 0x6 ;  /* 0x0000007712127211 */ /* 0x000fe200078f30ff */
[----:B------:R-:W2:Y:S01]  /*07f0*/  LDC.U8 R203, c[0x0][0x2d8] ;  /* 0x0000b600ffcb7b82 */ /* 0x000ea20000000000 */
[----:B------:R-:W-:Y:S01]  /*0800*/  LOP3.LUT R16, R4, 0xfffffff0, RZ, 0xc0, !PT ;  /* 0xfffffff004107812 */ /* 0x000fe200078ec0ff */
[----:B------:R-:W-:Y:S01]  /*0810*/  IMAD.SHL.U32 R233, R119, 0x2, RZ ;  /* 0x0000000277e97824 */ /* 0x000fe200078e00ff */
[----:B------:R-:W-:Y:S01]  /*0820*/  UIADD3 UR24, UR14, -0x4ab325aa, URZ ;  /* 0xb54cda560e187890 */ /* 0x000fe2000fffe03f */
[----:B-1----:R-:W-:-:S02]  /*0830*/  IMAD.MOV R7, RZ, RZ, -R13 ;  /* 0x000000ffff077224 */ /* 0x002fc400078e0a0d */
[----:B------:R-:W-:Y:S01]  /*0840*/  IMAD.MOV.U32 R12, RZ, RZ, RZ ;  /* 0x000000ffff0c7224 */ /* 0x000fe200078e00ff */
[----:B------:R-:W-:Y:S01]  /*0850*/  LOP3.LUT R233, R233, 0x6, RZ, 0xc0, !PT ;  /* 0x00000006e9e97812 */ /* 0x000fe200078ec0ff */
[----:B------:R-:W-:Y:S02]  /*0860*/  IMAD R7, R7, R8, RZ ;  /* 0x0000000807077224 */ /* 0x000fe400078e02ff */
[----:B------:R-:W-:Y:S02]  /*0870*/  IMAD.IADD R16, R119, 0x1, -R16 ;  /* 0x0000000177107824 */ /* 0x000fe400078e0a10 */
[----:B------:R-:W-:Y:S01]  /*0880*/  IMAD.HI.U32 R7, R13, R7, R12 ;  /* 0x000000070d077227 */ /* 0x000fe200078e000c */
[----:B------:R-:W-:Y:S02]  /*0890*/  SHF.R.S32.HI R12, RZ, 0x1f, R14 ;  /* 0x0000001fff0c7819 */ /* 0x000fe4000001140e */
[----:B------:R-:W-:Y:S01]  /*08a0*/  SHF.R.S32.HI R3, RZ, 0x1f, R16 ;  /* 0x0000001fff037819 */ /* 0x000fe20000011410 */
[----:B------:R-:W-:-:S02]  /*08b0*/  IMAD R13, R2, c[0x0][0x198], RZ ;  /* 0x00006600020d7a24 */ /* 0x000fc400078e02ff */
[----:B------:R-:W-:Y:S01]  /*08c0*/  IMAD.HI.U32 R7, R7, R19, RZ ;  /* 0x0000001307077227 */ /* 0x000fe200078e00ff */
[----:B------:R-:W-:-:S03]  /*08d0*/  LEA.HI R3, R3, R16, RZ, 0x3 ;  /* 0x0000001003037211 */ /* 0x000fc600078f18ff */
[----:B------:R-:W-:Y:S02]  /*08e0*/  IMAD.MOV R11, RZ, RZ, -R7 ;  /* 0x000000ffff0b7224 */ /* 0x000fe400078e0a07 */
[----:B------:R-:W-:Y:S02]  /*08f0*/  IMAD R12, R12, c[0x0][0x1a8], RZ ;  /* 0x00006a000c0c7a24 */ /* 0x000fe400078e02ff */
[----:B------:R-:W-:Y:S02]  /*0900*/  IMAD R11, R8, R11, R19 ;  /* 0x0000000b080b7224 */ /* 0x000fe400078e0213 */
[----:B------:R-:W-:Y:S02]  /*0910*/  IMAD R2, R2, c[0x0][0x1a0], RZ ;  /* 0x0000680002027a24 */ /* 0x000fe400078e02ff */
[----:B------:R-:W-:Y:S01]  /*0920*/  IMAD R13, R20, c[0x0][0x19c], R13 ;  /* 0x00006700140d7a24 */ /* 0x000fe200078e020d */
[----:B------:R-:W-:Y:S01]  /*0930*/  ISETP.GT.U32.AND P2, PT, R8, R11, PT ;  /* 0x0000000b0800720c */ /* 0x000fe20003f44070 */
[----:B------:R-:W-:-:S02]  /*0940*/  IMAD R12, R14, c[0x0][0x1ac], R12 ;  /* 0x00006b000e0c7a24 */ /* 0x000fc400078e020c */
[----:B------:R-:W-:-:S04]  /*0950*/  IMAD.WIDE.U32 R14, R14, c[0x0][0x1a8], R24 ;  /* 0x00006a000e0e7a25 */ /* 0x000fc800078e0018 */
[C---:B------:R-:W-:Y:S02]  /*0960*/  IMAD R2, R20.reuse, c[0x0][0x1a4], R2 ;  /* 0x0000690014027a24 */ /* 0x040fe400078e0202 */
[----:B------:R-:W-:Y:S02]  /*0970*/  IMAD.IADD R23, R23, 0x1, R13 ;  /* 0x0000000117177824 */ /* 0x000fe400078e020d */
[----:B------:R-:W-:Y:S02]  /*0980*/  IMAD.WIDE.U32 R20, R20, c[0x0][0x1a0], R200 ;  /* 0x0000680014147a25 */ /* 0x000fe400078e00c8 */
[----:B------:R-:W-:Y:S02]  /*0990*/  @!P2 IADD3 R7, R7, 0x1, RZ ;  /* 0x000000010707a810 */ /* 0x000fe40007ffe0ff */
[----:B------:R-:W-:Y:S02]  /*09a0*/  IMAD.IADD R15, R15, 0x1, R12 ;  /* 0x000000010f0f7824 */ /* 0x000fe400078e020c */
[----:B------:R-:W-:-:S02]  /*09b0*/  IMAD R13, R205, c[0x0][0x190], RZ ;  /* 0x00006400cd0d7a24 */ /* 0x000fc400078e02ff */
[----:B------:R-:W-:Y:S02]  /*09c0*/  IMAD R12, R9, c[0x0][0x180], RZ ;  /* 0x00006000090c7a24 */ /* 0x000fe400078e02ff */
[----:B------:R-:W-:Y:S02]  /*09d0*/  @!P2 IMAD.IADD R11, R11, 0x1, -R8 ;  /* 0x000000010b0ba824 */ /* 0x000fe400078e0a08 */
[----:B------:R-:W-:Y:S02]  /*09e0*/  IMAD.IADD R21, R21, 0x1, R2 ;  /* 0x0000000115157824 */ /* 0x000fe400078e0202 */
[----:B------:R-:W-:Y:S01]  /*09f0*/  IMAD R9, R9, c[0x0][0x188], RZ ;  /* 0x0000620009097a24 */ /* 0x000fe200078e02ff */
[----:B------:R-:W-:Y:S01]  /*0a00*/  ISETP.GE.U32.AND P3, PT, R11, R8, PT ;  /* 0x000000080b00720c */ /* 0x000fe20003f66070 */
[C---:B------:R-:W-:Y:S02]  /*0a10*/  IMAD R13, R204.reuse, c[0x0][0x194], R13 ;  /* 0x00006500cc0d7a24 */ /* 0x040fe400078e020d */
[----:B------:R-:W-:-:S04]  /*0a20*/  IMAD.WIDE.U32 R14, R204, c[0x0][0x190], R14 ;  /* 0x00006400cc0e7a25 */ /* 0x000fc800078e000e */
[C---:B------:R-:W-:Y:S02]  /*0a30*/  IMAD R12, R10.reuse, c[0x0][0x184], R12 ;  /* 0x000061000a0c7a24 */ /* 0x040fe400078e020c */
[----:B------:R-:W-:-:S04]  /*0a40*/  IMAD.WIDE.U32 R22, R10, c[0x0][0x180], R22 ;  /* 0x000060000a167a25 */ /* 0x000fc800078e0016 */
[C---:B------:R-:W-:Y:S01]  /*0a50*/  IMAD R9, R10.reuse, c[0x0][0x18c], R9 ;  /* 0x000063000a097a24 */ /* 0x040fe200078e0209 */
[----:B------:R-:W-:Y:S01]  /*0a60*/  @P3 IADD3 R7, R7, 0x1, RZ ;  /* 0x0000000107073810 */ /* 0x000fe20007ffe0ff */
[----:B------:R-:W-:Y:S01]  /*0a70*/  IMAD.WIDE.U32 R20, R10, c[0x0][0x188], R20 ;  /* 0x000062000a147a25 */ /* 0x000fe200078e0014 */
[----:B------:R-:W-:-:S03]  /*0a80*/  LEA R10, P0, R14, c[0x0][0x160], 0x1 ;  /* 0x000058000e0a7a11 */ /* 0x000fc600078008ff */
[----:B------:R-:W-:Y:S01]  /*0a90*/  IMAD.IADD R13, R15, 0x1, R13 ;  /* 0x000000010f0d7824 */ /* 0x000fe200078e020d */
[----:B------:R-:W-:Y:S01]  /*0aa0*/  IADD3 R8, P2, R10, UR19, RZ ;  /* 0x000000130a087c10 */ /* 0x000fe2000ff5e0ff */
[----:B------:R-:W-:Y:S01]  /*0ab0*/  IMAD.SHL.U32 R19, R18, 0x8, RZ ;  /* 0x0000000812137824 */ /* 0x000fe200078e00ff */
[----:B------:R-:W-:Y:S01]  /*0ac0*/  LOP3.LUT R18, R3, 0xfffffff8, RZ, 0xc0, !PT ;  /* 0xfffffff803127812 */ /* 0x000fe200078ec0ff */
[----:B------:R-:W-:Y:S01]  /*0ad0*/  IMAD.IADD R223, R21, 0x1, R9 ;  /* 0x0000000115df7824 */ /* 0x000fe200078e0209 */
[----:B------:R-:W-:Y:S01]  /*0ae0*/  LEA.HI.X R11, R14, c[0x0][0x164], R13, 0x1, P0 ;  /* 0x000059000e0b7a11 */ /* 0x000fe200000f0c0d */
[----:B------:R-:W-:Y:S01]  /*0af0*/  IMAD.IADD R23, R23, 0x1, R12 ;  /* 0x0000000117177824 */ /* 0x000fe200078e020c */
[----:B------:R-:W-:Y:S01]  /*0b00*/  ISETP.NE.AND P0, PT, RZ, c[0x0][0x1c8], PT ;  /* 0x00007200ff007a0c */ /* 0x000fe20003f05270 */
[----:B------:R-:W-:Y:S01]  /*0b10*/  @!P1 IMAD.MOV R7, RZ, RZ, -R7 ;  /* 0x000000ffff079224 */ /* 0x000fe200078e0a07 */
[----:B------:R-:W-:Y:S01]  /*0b20*/  LOP3.LUT R17, R17, 0x7ffffe00, R19, 0xf8, !PT ;  /* 0x7ffffe0011117812 */ /* 0x000fe200078ef813 */
[----:B------:R-:W-:Y:S01]  /*0b30*/  IMAD.MOV.U32 R222, RZ, RZ, R20 ;  /* 0x000000ffffde7224 */ /* 0x000fe200078e0014 */
[----:B------:R-:W-:Y:S01]  /*0b40*/  IADD3.X R9, R11, UR9, RZ, P2, !PT ;  /* 0x000000090b097c10 */ /* 0x000fe200097fe4ff */
[----:B------:R-:W-:Y:S01]  /*0b50*/  IMAD.IADD R2, R16, 0x1, -R18 ;  /* 0x0000000110027824 */ /* 0x000fe200078e0a12 */
[----:B------:R-:W-:Y:S01]  /*0b60*/  IADD3 R12, P2, R8, UR19, RZ ;  /* 0x00000013080c7c10 */ /* 0x000fe2000ff5e0ff */
[----:B------:R-:W-:-:S02]  /*0b70*/  IMAD.SHL.U32 R195, R17, 0x2, RZ ;  /* 0x0000000211c37824 */ /* 0x000fc400078e00ff */
[----:B------:R-:W-:Y:S01]  /*0b80*/  IMAD.SHL.U32 R121, R2, 0x40, RZ ;  /* 0x0000004002797824 */ /* 0x000fe200078e00ff */
[----:B------:R-:W-:Y:S01]  /*0b90*/  IADD3.X R13, R9, UR9, RZ, P2, !PT ;  /* 0x00000009090d7c10 */ /* 0x000fe200097fe4ff */
[----:B------:R-:W-:Y:S01]  /*0ba0*/  IMAD.SHL.U32 R122, R3, 0x40, RZ ;  /* 0x00000040037a7824 */ /* 0x000fe200078e00ff */
[----:B------:R1:W-:Y:S01]  /*0bb0*/  LDGSTS.E.BYPASS.LTC128B.128 [R195], [R10.64] ;  /* 0x000000000ac37fae */ /* 0x0003e2000b901d4c */
[----:B------:R-:W-:Y:S02]  /*0bc0*/  @!P0 LOP3.LUT R7, RZ, c[0x0][0x1c8], RZ, 0x33, !PT ;  /* 0x00007200ff078a12 */ /* 0x000fe400078e33ff */
[----:B------:R-:W-:Y:S01]  /*0bd0*/  LOP3.LUT R121, R121, 0x1c0, RZ, 0xc0, !PT ;  /* 0x000001c079797812 */ /* 0x000fe200078ec0ff */
[----:B------:R3:W-:Y:S01]  /*0be0*/  LDGSTS.E.BYPASS.LTC128B.128 [R195+0x800], [R8.64] ;  /* 0x0080000008c37fae */ /* 0x0007e2000b901d4c */
[----:B------:R-:W-:Y:S01]  /*0bf0*/  LOP3.LUT R122, R122, 0xfffffe00, RZ, 0xc0, !PT ;  /* 0xfffffe007a7a7812 */ /* 0x000fe200078ec0ff */
[----:B------:R-:W-:Y:S02]  /*0c00*/  IMAD.WIDE.U32 R196, R7, c[0x0][0x1b0], R22 ;  /* 0x00006c0007c47a25 */ /* 0x000fe400078e0016 */
[----:B------:R4:W-:Y:S02]  /*0c10*/  LDGSTS.E.BYPASS.LTC128B.128 [R195+0x1000], [R12.64] ;  /* 0x010000000cc37fae */ /* 0x0009e4000b901d4c */
[----:B------:R-:W-:-:S02]  /*0c20*/  IMAD.MOV.U32 R198, RZ, RZ, R196 ;  /* 0x000000ffffc67224 */ /* 0x000fc400078e00c4 */
[----:B------:R-:W-:-:S04]  /*0c30*/  IMAD.WIDE.U32 R222, R7, c[0x0][0x1b8], R222 ;  /* 0x00006e0007de7a25 */ /* 0x000fc800078e00de */
[----:B------:R-:W-:Y:S02]  /*0c40*/  IMAD.MOV.U32 R224, RZ, RZ, R222 ;  /* 0x000000ffffe07224 */ /* 0x000fe400078e00de */
[----:B------:R-:W-:Y:S01]  /*0c50*/  IMAD R194, R118, 0x400, R122 ;  /* 0x0000040076c27824 */ /* 0x000fe200078e027a */
[----:B-1----:R-:W-:Y:S02]  /*0c60*/  IADD3 R10, P1, R12, UR19, RZ ;  /* 0x000000130c0a7c10 */ /* 0x002fe4000ff3e0ff */
[----:B---3--:R-:W-:Y:S02]  /*0c70*/  SHF.R.S32.HI R8, RZ, 0x1f, R7 ;  /* 0x0000001fff087819 */ /* 0x008fe40000011407 */
[----:B------:R-:W-:Y:S02]  /*0c80*/  IADD3.X R11, R13, UR9, RZ, P1, !PT ;  /* 0x000000090d0b7c10 */ /* 0x000fe40008ffe4ff */
[----:B------:R-:W-:Y:S01]  /*0c90*/  IADD3 R14, P0, R10, UR19, RZ ;  /* 0x000000130a0e7c10 */ /* 0x000fe2000ff1e0ff */
[----:B------:R-:W-:-:S02]  /*0ca0*/  IMAD R9, R8, c[0x0][0x1b0], RZ ;  /* 0x00006c0008097a24 */ /* 0x000fc400078e02ff */
[----:B------:R1:W-:Y:S01]  /*0cb0*/  LDGSTS.E.BYPASS.LTC128B.128 [R195+0x1800], [R10.64] ;  /* 0x018000000ac37fae */ /* 0x0003e2000b901d4c */
[----:B------:R-:W-:Y:S01]  /*0cc0*/  IADD3.X R15, R11, UR9, RZ, P0, !PT ;  /* 0x000000090b0f7c10 */ /* 0x000fe200087fe4ff */
[----:B------:R-:W-:Y:S01]  /*0cd0*/  IMAD R9, R7, c[0x0][0x1b4], R9 ;  /* 0x00006d0007097a24 */ /* 0x000fe200078e0209 */
[----:B----4-:R-:W-:Y:S01]  /*0ce0*/  IADD3 R12, P0, R14, UR19, RZ ;  /* 0x000000130e0c7c10 */ /* 0x010fe2000ff1e0ff */
[----:B------:R-:W-:Y:S02]  /*0cf0*/  IMAD R8, R8, c[0x0][0x1b8], RZ ;  /* 0x00006e0008087a24 */ /* 0x000fe400078e02ff */
[----:B------:R-:W-:Y:S01]  /*0d00*/  IMAD.IADD R199, R197, 0x1, R9 ;  /* 0x00000001c5c77824 */ /* 0x000fe200078e0209 */
[----:B------:R-:W-:Y:S01]  /*0d10*/  IADD3.X R13, R15, UR9, RZ, P0, !PT ;  /* 0x000000090f0d7c10 */ /* 0x000fe200087fe4ff */
[----:B------:R3:W-:Y:S01]  /*0d20*/  LDGSTS.E.BYPASS.LTC128B.128 [R195+0x2000], [R14.64] ;  /* 0x020000000ec37fae */ /* 0x0007e2000b901d4c */
[----:B------:R-:W-:Y:S02]  /*0d30*/  IMAD R7, R7, c[0x0][0x1bc], R8 ;  /* 0x00006f0007077a24 */ /* 0x000fe400078e0208 */
[----:B------:R-:W-:Y:S01]  /*0d40*/  IMAD.SHL.U32 R8, R84, 0x40, RZ ;  /* 0x0000004054087824 */ /* 0x000fe200078e00ff */
[----:B------:R4:W-:Y:S01]  /*0d50*/  LDGSTS.E.BYPASS.LTC128B.128 [R195+0x2800], [R12.64] ;  /* 0x028000000cc37fae */ /* 0x0009e2000b901d4c */
[----:B------:R-:W-:-:S03]  /*0d60*/  IMAD.IADD R225, R223, 0x1, R7 ;  /* 0x00000001dfe17824 */ /* 0x000fc600078e0207 */
[----:B------:R-:W-:-:S04]  /*0d70*/  LOP3.LUT R8, R8, 0x1c0, RZ, 0xc0, !PT ;  /* 0x000001c008087812 */ /* 0x000fc800078ec0ff */
[----:B------:R-:W-:Y:S02]  /*0d80*/  LOP3.LUT R7, R8, 0x8, R5, 0xf8, !PT ;  /* 0x0000000808077812 */ /* 0x000fe400078ef805 */
[----:B------:R-:W-:-:S04]  /*0d90*/  SHF.R.U32.HI R5, RZ, 0x3, R8 ;  /* 0x00000003ff057819 */ /* 0x000fc80000011608 */
[----:B------:R-:W-:Y:S02]  /*0da0*/  LOP3.LUT R5, R7, R5, RZ, 0x3c, !PT ;  /* 0x0000000507057212 */ /* 0x000fe400078e3cff */
[----:B-1----:R-:W-:-:S04]  /*0db0*/  IADD3 R10, P0, R12, UR19, RZ ;  /* 0x000000130c0a7c10 */ /* 0x002fc8000ff1e0ff */
[----:B------:R-:W-:Y:S01]  /*0dc0*/  IADD3.X R11, R13, UR9, RZ, P0, !PT ;  /* 0x000000090d0b7c10 */ /* 0x000fe200087fe4ff */
[----:B---3--:R-:W-:-:S04]  /*0dd0*/  IMAD.WIDE.U32 R14, R120, UR17, R198 ;  /* 0x00000011780e7c25 */ /* 0x008fc8000f8e00c6 */
[----:B------:R1:W-:Y:S01]  /*0de0*/  LDGSTS.E.BYPASS.LTC128B.128 [R195+0x3000], [R10.64] ;  /* 0x030000000ac37fae */ /* 0x0003e2000b901d4c */
[----:B------:R-:W-:Y:S01]  /*0df0*/  IMAD.IADD R6, R15, 0x1, R6 ;  /* 0x000000010f067824 */ /* 0x000fe200078e0206 */
[----:B----4-:R-:W-:-:S04]  /*0e00*/  LEA R12, P0, R14, c[0x0][0x168], 0x1 ;  /* 0x00005a000e0c7a11 */ /* 0x010fc800078008ff */
[----:B------:R-:W-:Y:S02]  /*0e10*/  LEA.HI.X R13, R14, c[0x0][0x16c], R6, 0x1, P0 ;  /* 0x00005b000e0d7a11 */ /* 0x000fe400000f0c06 */
[----:B------:R-:W-:Y:S02]  /*0e20*/  IADD3 R14, P0, R12, UR8, RZ ;  /* 0x000000080c0e7c10 */ /* 0x000fe4000ff1e0ff */
[----:B------:R-:W-:Y:S02]  /*0e30*/  SHF.R.S32.HI R6, RZ, 0x4, R4 ;  /* 0x00000004ff067819 */ /* 0x000fe40000011404 */
[----:B------:R-:W-:Y:S02]  /*0e40*/  IADD3.X R15, R13, UR6, RZ, P0, !PT ;  /* 0x000000060d0f7c10 */ /* 0x000fe400087fe4ff */
[----:B------:R-:W-:-:S04]  /*0e50*/  LEA.HI R4, R4, R6, RZ, 0x1 ;  /* 0x0000000604047211 */ /* 0x000fc800078f08ff */
[----:B------:R-:W-:-:S05]  /*0e60*/  LOP3.LUT R4, R4, 0xfffffffe, RZ, 0xc0, !PT ;  /* 0xfffffffe04047812 */ /* 0x000fca00078ec0ff */
[----:B------:R-:W-:Y:S01]  /*0e70*/  IMAD.IADD R4, R6, 0x1, -R4 ;  /* 0x0000000106047824 */ /* 0x000fe200078e0a04 */
[----:B-1----:R-:W-:-:S04]  /*0e80*/  IADD3 R10, P1, R10, UR19, RZ ;  /* 0x000000130a0a7c10 */ /* 0x002fc8000ff3e0ff */
[----:B------:R-:W-:Y:S02]  /*0e90*/  IADD3.X R11, R11, UR9, RZ, P1, !PT ;  /* 0x000000090b0b7c10 */ /* 0x000fe40008ffe4ff */
[----:B------:R-:W-:-:S03]  /*0ea0*/  LOP3.LUT P1, RZ, R2, 0x2, RZ, 0xc0, !PT ;  /* 0x0000000202ff7812 */ /* 0x000fc6000782c0ff */
[----:B------:R1:W-:Y:S04]  /*0eb0*/  LDGSTS.E.BYPASS.LTC128B.128 [R195+0x3800], [R10.64] ;  /* 0x038000000ac37fae */ /* 0x0003e8000b901d4c */
[----:B------:R3:W-:Y:S04]  /*0ec0*/  LDGSTS.E.BYPASS.LTC128B.128 [R195+0x4000], [R12.64] ;  /* 0x040000000cc37fae */ /* 0x0007e8000b901d4c */
[----:B------:R4:W-:Y:S01]  /*0ed0*/  LDGSTS.E.BYPASS.LTC128B.128 [R195+0x4800], [R14.64] ;  /* 0x048000000ec37fae */ /* 0x0009e2000b901d4c */
[----:B-1----:R-:W-:-:S04]  /*0ee0*/  IADD3 R10, P0, R14, UR8, RZ ;  /* 0x000000080e0a7c10 */ /* 0x002fc8000ff1e0ff */
[----:B------:R-:W-:Y:S02]  /*0ef0*/  IADD3.X R11, R15, UR6, RZ, P0, !PT ;  /* 0x000000060f0b7c10 */ /* 0x000fe400087fe4ff */
[----:B---3--:R-:W-:-:S03]  /*0f00*/  IADD3 R12, P0, R10, UR8, RZ ;  /* 0x000000080a0c7c10 */ /* 0x008fc6000ff1e0ff */
[----:B------:R1:W-:Y:S01]  /*0f10*/  LDGSTS.E.BYPASS.LTC128B.128 [R195+0x5000], [R10.64] ;  /* 0x050000000ac37fae */ /* 0x0003e2000b901d4c */
[----:B------:R-:W-:-:S05]  /*0f20*/  IADD3.X R13, R11, UR6, RZ, P0, !PT ;  /* 0x000000060b0d7c10 */ /* 0x000fca00087fe4ff */
[----:B------:R4:W-:Y:S04]  /*0f30*/  LDGSTS.E.BYPASS.LTC128B.128 [R195+0x5800], [R12.64] ;  /* 0x058000000cc37fae */ /* 0x0009e8000b901d4c */
[----:B------:R-:W0:Y:S01]  /*0f40*/  LDGDEPBAR ;  /* 0x00000000000079af */ /* 0x000e220000000000 */
[----:B-1----:R-:W-:-:S04]  /*0f50*/  IMAD.WIDE.U32 R10, R120, UR11, R224 ;  /* 0x0000000b780a7c25 */ /* 0x002fc8000f8e00e0 */
[----:B------:R-:W-:Y:S01]  /*0f60*/  IMAD.IADD R0, R11, 0x1, R0 ;  /* 0x000000010b007824 */ /* 0x000fe200078e0200 */
[----:B------:R-:W-:Y:S01]  /*0f70*/  LEA R8, P0, R10, c[0x0][0x170], 0x1 ;  /* 0x00005c000a087a11 */ /* 0x000fe200078008ff */
[----:B------:R-:W-:-:S04]  /*0f80*/  DEPBAR.LE SB0, 0x0 ;  /* 0x000080000000791a */ /* 0x000fc80000000000 */
[----:B------:R-:W-:Y:S01]  /*0f90*/  LEA.HI.X R9, R10, c[0x0][0x174], R0, 0x1, P0 ;  /* 0x00005d000a097a11 */ /* 0x000fe200000f0c00 */
[----:B------:R-:W-:Y:S01]  /*0fa0*/  BAR.SYNC.DEFER_BLOCKING 0x0 ;  /* 0x0000000000007b1d */ /* 0x000fe20000010000 */
[----:B------:R-:W-:Y:S01]  /*0fb0*/  IMAD.SHL.U32 R0, R4, 0x8, RZ ;  /* 0x0000000804007824 */ /* 0x000fe200078e00ff */
[----:B------:R-:W-:-:S04]  /*0fc0*/  IADD3 R6, P0, R8, UR25, RZ ;  /* 0x0000001908067c10 */ /* 0x000fc8000ff1e0ff */
[----:B------:R-:W-:Y:S01]  /*0fd0*/  LOP3.LUT R3, R121, 0x8, R0, 0xf8, !PT ;  /* 0x0000000879037812 */ /* 0x000fe200078ef800 */
[----:B------:R-:W-:Y:S01]  /*0fe0*/  IMAD R0, R4, 0x200, R5 ;  /* 0x0000020004007824 */ /* 0x000fe200078e0205 */
[----:B------:R-:W-:Y:S02]  /*0ff0*/  SHF.R.U32.HI R121, RZ, 0x3, R121 ;  /* 0x00000003ff797819 */ /* 0x000fe40000011679 */
[----:B------:R-:W-:Y:S01]  /*1000*/  IADD3.X R7, R9, UR5, RZ, P0, !PT ;  /* 0x0000000509077c10 */ /* 0x000fe200087fe4ff */
[----:B------:R-:W-:Y:S01]  /*1010*/  IMAD.SHL.U32 R80, R0, 0x2, RZ ;  /* 0x0000000200507824 */ /* 0x000fe200078e00ff */
[----:B------:R-:W-:Y:S02]  /*1020*/  IADD3 R4, P0, R6, UR25, RZ ;  /* 0x0000001906047c10 */ /* 0x000fe4000ff1e0ff */
[----:B------:R-:W-:Y:S02]  /*1030*/  LOP3.LUT R121, R3, R121, RZ, 0x3c, !PT ;  /* 0x0000007903797212 */ /* 0x000fe400078e3cff */
[----:B------:R-:W-:-:S02]  /*1040*/  IADD3.X R5, R7, UR5, RZ, P0, !PT ;  /* 0x0000000507057c10 */ /* 0x000fc400087fe4ff */
[----:B------:R-:W-:Y:S01]  /*1050*/  LEA R193, R0, 0x4000, 0x1 ;  /* 0x0000400000c17811 */ /* 0x000fe200078e08ff */
[----:B------:R-:W-:-:S03]  /*1060*/  IMAD.IADD R194, R194, 0x1, R121 ;  /* 0x00000001c2c27824 */ /* 0x000fc600078e0279 */
[----:B------:R-:W-:Y:S01]  /*1070*/  IADD3 R189, R193, 0x40, RZ ;  /* 0x00000040c1bd7810 */ /* 0x000fe20007ffe0ff */
[----:B------:R-:W-:Y:S01]  /*1080*/  IMAD.SHL.U32 R194, R194, 0x2, RZ ;  /* 0x00000002c2c27824 */ /* 0x000fe200078e00ff */
[----:B------:R-:W-:Y:S01]  /*1090*/  @!PT LDS RZ, [RZ] ;  /* 0x00000000fffff984 */ /* 0x000fe20000000800 */
[----:B------:R-:W-:Y:S01]  /*10a0*/  @!PT LDS RZ, [RZ] ;  /* 0x00000000fffff984 */ /* 0x000fe20000000800 */
[----:B------:R-:W-:Y:S01]  /*10b0*/  @!PT LDS RZ, [RZ] ;  /* 0x00000000fffff984 */ /* 0x000fe20000000800 */
[----:B------:R1:W-:Y:S04]  /*10c0*/  LDGSTS.E.BYPASS.LTC128B.128 [R195+0x6000], [R8.64] ;  /* 0x0600000008c37fae */ /* 0x0003e8000b901d4c */
[----:B------:R3:W-:Y:S04]  /*10d0*/  LDGSTS.E.BYPASS.LTC128B.128 [R195+0x6800], [R6.64] ;  /* 0x0680000006c37fae */ /* 0x0007e8000b901d4c */
[----:B------:R5:W-:Y:S01]  /*10e0*/  LDGSTS.E.BYPASS.LTC128B.128 [R195+0x7000], [R4.64] ;  /* 0x0700000004c37fae */ /* 0x000be2000b901d4c */
[----:B-1----:R-:W-:-:S04]  /*10f0*/  IADD3 R8, P0, R4, UR25, RZ ;  /* 0x0000001904087c10 */ /* 0x002fc8000ff1e0ff */
[----:B------:R-:W-:Y:S02]  /*1100*/  IADD3.X R9, R5, UR5, RZ, P0, !PT ;  /* 0x0000000505097c10 */ /* 0x000fe400087fe4ff */
[----:B------:R-:W-:Y:S01]  /*1110*/  LOP3.LUT P0, RZ, R84, 0x2, RZ, 0xc0, !PT ;  /* 0x0000000254ff7812 */ /* 0x000fe2000780c0ff */
[----:B-----5:R-:W-:Y:S02]  /*1120*/  IMAD.MOV.U32 R4, RZ, RZ, 0x20 ;  /* 0x00000020ff047424 */ /* 0x020fe400078e00ff */
[----:B------:R1:W-:Y:S04]  /*1130*/  LDGSTS.E.BYPASS.LTC128B.128 [R195+0x7800], [R8.64] ;  /* 0x0780000008c37fae */ /* 0x0003e8000b901d4c */
[----:B------:R-:W-:Y:S01]  /*1140*/  LDSM.16.M88.4 R56, [R80+0x4000] ;  /* 0x004000005038783b */ /* 0x000fe20000000200 */
[----:B------:R-:W-:-:S02]  /*1150*/  SEL R3, R4, 0xffffffe0, !P0 ;  /* 0xffffffe004037807 */ /* 0x000fc40004000000 */
[----:B------:R-:W-:Y:S01]  /*1160*/  SEL R0, R4, 0xffffffe0, !P1 ;  /* 0xffffffe004007807 */ /* 0x000fe20004800000 */
[----:B------:R-:W-:Y:S01]  /*1170*/  LDSM.16.M88.4 R44, [R80+0x4800] ;  /* 0x00480000502c783b */ /* 0x000fe20000000200 */
[----:B------:R-:W-:Y:S01]  /*1180*/  LOP3.LUT P0, RZ, R84, 0x4, RZ, 0xc0, !PT ;  /* 0x0000000454ff7812 */ /* 0x000fe2000780c0ff */
[----:B------:R-:W-:Y:S01]  /*1190*/  IMAD.IADD R191, R193, 0x1, R3 ;  /* 0x00000001c1bf7824 */ /* 0x000fe200078e0203 */
[----:B------:R-:W-:Y:S01]  /*11a0*/  LOP3.LUT P1, RZ, R2, 0x4, RZ, 0xc0, !PT ;  /* 0x0000000402ff7812 */ /* 0x000fe2000782c0ff */
[----:B------:R-:W-:Y:S01]  /*11b0*/  LDSM.16.M88.4 R28, [R80+0x5000] ;  /* 0x00500000501c783b */ /* 0x000fe20000000200 */
[----:B------:R-:W-:Y:S02]  /*11c0*/  IMAD.IADD R192, R194, 0x1, R0 ;  /* 0x00000001c2c07824 */ /* 0x000fe400078e0200 */
[----:B------:R-:W-:Y:S01]  /*11d0*/  IMAD.MOV.U32 R2, RZ, RZ, 0x40 ;  /* 0x00000040ff027424 */ /* 0x000fe200078e00ff */
[----:B----4-:R-:W4:Y:S04]  /*11e0*/  LDSM.16.M88.4 R12, [R194] ;  /* 0x00000000c20c783b */ /* 0x010f280000000200 */
[----:B------:R-:W5:Y:S01]  /*11f0*/  LDSM.16.M88.4 R16, [R194+0x2000] ;  /* 0x00200000c210783b */ /* 0x000f620000000200 */
[----:B------:R-:W-:-:S02]  /*1200*/  SEL R2, R2, 0xffffffc0, !P1 ;  /* 0xffffffc002027807 */ /* 0x000fc40004800000 */
[----:B------:R-:W-:Y:S01]  /*1210*/  @P0 IADD3 R189, R193, -0x40, RZ ;  /* 0xffffffc0c1bd0810 */ /* 0x000fe20007ffe0ff */
[----:B------:R-:W2:Y:S01]  /*1220*/  LDSM.16.M88.4 R80, [R80+0x5800] ;  /* 0x005800005050783b */ /* 0x000ea20000000200 */
[----:B------:R-:W-:Y:S01]  /*1230*/  ISETP.NE.AND P0, PT, R132, 0x1, PT ;  /* 0x000000018400780c */ /* 0x000fe20003f05270 */
[----:B------:R-:W-:Y:S01]  /*1240*/  IMAD.IADD R190, R194, 0x1, R2 ;  /* 0x00000001c2be7824 */ /* 0x000fe200078e0202 */
[----:B------:R-:W-:Y:S01]  /*1250*/  IADD3 R183, R189, 0x800, RZ ;  /* 0x00000800bdb77810 */ /* 0x000fe20007ffe0ff */
[----:B------:R-:W-:Y:S01]  /*1260*/  LDSM.16.M88.4 R72, [R191] ;  /* 0x00000000bf48783b */ /* 0x000fe20000000200 */
[----:B------:R-:W-:Y:S01]  /*1270*/  IMAD.IADD R180, R3, 0x1, R189 ;  /* 0x0000000103b47824 */ /* 0x000fe200078e02bd */
[----:B------:R-:W-:Y:S01]  /*1280*/  SHF.R.S32.HI R3, RZ, 0x1f, R125 ;  /* 0x0000001fff037819 */ /* 0x000fe2000001147d */
[----:B------:R-:W-:Y:S01]  /*1290*/  IMAD.IADD R188, R0, 0x1, R190 ;  /* 0x0000000100bc7824 */ /* 0x000fe200078e02be */
[----:B------:R-:W2:Y:S01]  /*12a0*/  LDSM.16.M88.4 R76, [R192+0x2000] ;  /* 0x00200000c04c783b */ /* 0x000ea20000000200 */
[----:B------:R-:W-:-:S02]  /*12b0*/  IADD3 R182, R189, 0x1000, RZ ;  /* 0x00001000bdb67810 */ /* 0x000fc40007ffe0ff */
[----:B------:R-:W-:Y:S01]  /*12c0*/  LEA.HI R3, R3, R125, RZ, 0x2 ;  /* 0x0000007d03037211 */ /* 0x000fe200078f10ff */
[----:B------:R-:W2:Y:S01]  /*12d0*/  LDSM.16.M88.4 R68, [R191+0x800] ;  /* 0x00080000bf44783b */ /* 0x000ea20000000200 */
[----:B------:R-:W-:Y:S02]  /*12e0*/  IADD3 R181, R189, 0x1800, RZ ;  /* 0x00001800bdb57810 */ /* 0x000fe40007ffe0ff */
[----:B------:R-:W-:Y:S01]  /*12f0*/  SHF.R.S32.HI R202, RZ, 0x2, R3 ;  /* 0x00000002ffca7819 */ /* 0x000fe20000011403 */
[----:B------:R-:W2:Y:S03]  /*1300*/  LDSM.16.M88.4 R88, [R191+0x1000] ;  /* 0x00100000bf58783b */ /* 0x000ea60000000200 */
[----:B------:R-:W-:Y:S01]  /*1310*/  IADD3 R3, R124, 0x1, R202 ;  /* 0x000000017c037810 */ /* 0x000fe20007ffe0ca */
[----:B-1----:R-:W1:Y:S03]  /*1320*/  LDSM.16.M88.4 R8, [R191+0x1800] ;  /* 0x00180000bf08783b */ /* 0x002e660000000200 */
[----:B------:R-:W-:Y:S01]  /*1330*/  IADD3 R3, R123, -c[0x0][0x214], R3 ;  /* 0x800085007b037a10 */ /* 0x000fe20007ffe003 */
[----:B---3--:R-:W3:Y:S03]  /*1340*/  LDSM.16.M88.4 R4, [R192] ;  /* 0x00000000c004783b */ /* 0x008ee60000000200 */
[----:B------:R-:W-:Y:S01]  /*1350*/  IADD3 R3, R3, c[0x0][0x2e8], RZ ;  /* 0x0000ba0003037a10 */ /* 0x000fe20007ffe0ff */
[----:B------:R-:W-:Y:S03]  /*1360*/  LDSM.16.M88.4 R84, [R190+0x2000] ;  /* 0x00200000be54783b */ /* 0x000fe60000000200 */
[C---:B------:R-:W-:Y:S01]  /*1370*/  IADD3 R231, R3.reuse, 0x8, RZ ;  /* 0x0000000803e77810 */ /* 0x040fe20007ffe0ff */
[----:B----4-:R-:W-:Y:S01]  /*1380*/  HMMA.16816.F32.BF16 R64, R12, R56, RZ ;  /* 0x000000380c40723c */ /* 0x010fe200000418ff */
[----:B------:R-:W-:Y:S01]  /*1390*/  LDSM.16.M88.4 R112, [R188+0x2000] ;  /* 0x00200000bc70783b */ /* 0x000fe20000000200 */
[----:B------:R-:W-:-:S02]  /*13a0*/  IADD3 R230, R3, 0x40, RZ ;  /* 0x0000004003e67810 */ /* 0x000fc40007ffe0ff */
[C---:B------:R-:W-:Y:S01]  /*13b0*/  IADD3 R206, R3.reuse, 0x48, RZ ;  /* 0x0000004803ce7810 */ /* 0x040fe20007ffe0ff */
[----:B------:R-:W-:Y:S01]  /*13c0*/  LDSM.16.M88.4 R108, [R180] ;  /* 0x00000000b46c783b */ /* 0x000fe20000000200 */
[-C--:B------:R-:W-:Y:S02]  /*13d0*/  IMNMX R232, R3, R123.reuse, PT ;  /* 0x0000007b03e87217 */ /* 0x080fe40003800200 */
[----:B-----5:R-:W-:Y:S01]  /*13e0*/  HMMA.16816.F32.BF16 R96, R16, R56, RZ ;  /* 0x000000381060723c */ /* 0x020fe200000418ff */
[----:B------:R-:W-:Y:S01]  /*13f0*/  LDSM.16.M88.4 R104, [R180+0x800] ;  /* 0x00080000b468783b */ /* 0x000fe20000000200 */
[-C--:B------:R-:W-:Y:S02]  /*1400*/  IMNMX R231, R231, R123.reuse, PT ;  /* 0x0000007be7e77217 */ /* 0x080fe40003800200 */
[-C--:B------:R-:W-:Y:S01]  /*1410*/  IMNMX R230, R230, R123.reuse, PT ;  /* 0x0000007be6e67217 */ /* 0x080fe20003800200 */
[----:B------:R-:W-:Y:S01]  /*1420*/  LDSM.16.M88.4 R100, [R180+0x1000] ;  /* 0x00100000b464783b */ /* 0x000fe20000000200 */
[----:B------:R-:W-:-:S02]  /*1430*/  IMNMX R206, R206, R123, PT ;  /* 0x0000007bcece7217 */ /* 0x000fc40003800200 */
[----:B------:R-:W-:Y:S01]  /*1440*/  HMMA.16816.F32.BF16 R60, R16, R58, RZ ;  /* 0x0000003a103c723c */ /* 0x000fe200000418ff */
[----:B------:R-:W0:Y:S01]  /*1450*/  LDGDEPBAR ;  /* 0x00000000000079af */ /* 0x000e220000000000 */
[----:B------:R-:W-:-:S06]  /*1460*/  LOP3.LUT R3, R121, R122, RZ, 0xfc, !PT ;  /* 0x0000007a79037212 */ /* 0x000fcc00078efcff */
[C---:B------:R-:W-:Y:S08]  /*1470*/  HMMA.16816.F32.BF16 R92, R16.reuse, R44, RZ ;  /* 0x0000002c105c723c */ /* 0x040ff000000418ff */
[C---:B------:R-:W-:Y:S08]  /*1480*/  HMMA.16816.F32.BF16 R36, R16.reuse, R28, RZ ;  /* 0x0000001c1024723c */ /* 0x040ff000000418ff */
[C---:B--2---:R-:W-:Y:S08]  /*1490*/  HMMA.16816.F32.BF16 R20, R16.reuse, R80, RZ ;  /* 0x000000501014723c */ /* 0x044ff000000418ff */
[C---:B------:R-:W-:Y:S08]  /*14a0*/  HMMA.16816.F32.BF16 R48, R16.reuse, R46, RZ ;  /* 0x0000002e1030723c */ /* 0x040ff000000418ff */
[----:B------:R-:W-:Y:S08]  /*14b0*/  HMMA.16816.F32.BF16 R32, R16, R30, RZ ;  /* 0x0000001e1020723c */ /* 0x000ff000000418ff */
[C---:B------:R-:W-:Y:S08]  /*14c0*/  HMMA.16816.F32.BF16 R52, R12.reuse, R44, RZ ;  /* 0x0000002c0c34723c */ /* 0x040ff000000418ff */
[C---:B------:R-:W-:Y:S08]  /*14d0*/  HMMA.16816.F32.BF16 R40, R12.reuse, R28, RZ ;  /* 0x0000001c0c28723c */ /* 0x040ff000000418ff */
[----:B------:R-:W-:Y:S08]  /*14e0*/  HMMA.16816.F32.BF16 R56, R12, R58, RZ ;  /* 0x0000003a0c38723c */ /* 0x000ff000000418ff */
[----:B------:R-:W-:Y:S08]  /*14f0*/  HMMA.16816.F32.BF16 R16, R16, R82, RZ ;  /* 0x000000521010723c */ /* 0x000ff000000418ff */
[C---:B------:R-:W-:Y:S08]  /*1500*/  HMMA.16816.F32.BF16 R44, R12.reuse, R46, RZ ;  /* 0x0000002e0c2c723c */ /* 0x040ff000000418ff */
[C---:B------:R-:W-:Y:S08]  /*1510*/  HMMA.16816.F32.BF16 R28, R12.reuse, R30, RZ ;  /* 0x0000001e0c1c723c */ /* 0x040ff000000418ff */
[C---:B------:R-:W-:Y:S08]  /*1520*/  HMMA.16816.F32.BF16 R24, R12.reuse, R80, RZ ;  /* 0x000000500c18723c */ /* 0x040ff000000418ff */
[----:B------:R-:W-:Y:S01]  /*1530*/  HMMA.16816.F32.BF16 R12, R12, R82, RZ ;  /* 0x000000520c0c723c */ /* 0x000fe200000418ff */
[----:B------:R-:W2:Y:S07]  /*1540*/  LDSM.16.M88.4 R80, [R189] ;  /* 0x00000000bd50783b */ /* 0x000eae0000000200 */
[C---:B------:R-:W-:Y:S08]  /*1550*/  HMMA.16816.F32.BF16 R96, R76.reuse, R72, R96 ;  /* 0x000000484c60723c */ /* 0x040ff00000041860 */
[C---:B------:R-:W-:Y:S08]  /*1560*/  HMMA.16816.F32.BF16 R92, R76.reuse, R68, R92 ;  /* 0x000000444c5c723c */ /* 0x040ff0000004185c */
[C---:B------:R-:W-:Y:S08]  /*1570*/  HMMA.16816.F32.BF16 R36, R76.reuse, R88, R36 ;  /* 0x000000584c24723c */ /* 0x040ff00000041824 */
[C---:B-1----:R-:W-:Y:S08]  /*1580*/  HMMA.16816.F32.BF16 R20, R76.reuse, R8, R20 ;  /* 0x000000084c14723c */ /* 0x042ff00000041814 */
[C---:B------:R-:W-:Y:S08]  /*1590*/  HMMA.16816.F32.BF16 R60, R76.reuse, R74, R60 ;  /* 0x0000004a4c3c723c */ /* 0x040ff0000004183c */
[C---:B------:R-:W-:Y:S08]  /*15a0*/  HMMA.16816.F32.BF16 R48, R76.reuse, R70, R48 ;  /* 0x000000464c30723c */ /* 0x040ff00000041830 */
[C---:B------:R-:W-:Y:S08]  /*15b0*/  HMMA.16816.F32.BF16 R32, R76.reuse, R90, R32 ;  /* 0x0000005a4c20723c */ /* 0x040ff00000041820 */
[----:B------:R-:W-:Y:S01]  /*15c0*/  HMMA.16816.F32.BF16 R16, R76, R10, R16 ;  /* 0x0000000a4c10723c */ /* 0x000fe20000041810 */
[----:B------:R-:W1:Y:S07]  /*15d0*/  LDSM.16.M88.4 R76, [R189+0x800] ;  /* 0x00080000bd4c783b */ /* 0x000e6e0000000200 */
[C---:B---3--:R-:W-:Y:S08]  /*15e0*/  HMMA.16816.F32.BF16 R64, R4.reuse, R72, R64 ;  /* 0x000000480440723c */ /* 0x048ff00000041840 */
[C---:B------:R-:W-:Y:S08]  /*15f0*/  HMMA.16816.F32.BF16 R52, R4.reuse, R68, R52 ;  /* 0x000000440434723c */ /* 0x040ff00000041834 */
[C---:B------:R-:W-:Y:S08]  /*1600*/  HMMA.16816.F32.BF16 R40, R4.reuse, R88, R40 ;  /* 0x000000580428723c */ /* 0x040ff00000041828 */
[C---:B------:R-:W-:Y:S01]  /*1610*/  HMMA.16816.F32.BF16 R56, R4.reuse, R74, R56 ;  /* 0x0000004a0438723c */ /* 0x040fe20000041838 */
[----:B------:R-:W3:Y:S07]  /*1620*/  LDSM.16.M88.4 R72, [R189+0x1000] ;  /* 0x00100000bd48783b */ /* 0x000eee0000000200 */
[C---:B------:R-:W-:Y:S01]  /*1630*/  HMMA.16816.F32.BF16 R44, R4.reuse, R70, R44 ;  /* 0x00000046042c723c */ /* 0x040fe2000004182c */
[----:B------:R-:W4:Y:S07]  /*1640*/  LDSM.16.M88.4 R68, [R189+0x1800] ;  /* 0x00180000bd44783b */ /* 0x000f2e0000000200 */
[C---:B------:R-:W-:Y:S01]  /*1650*/  HMMA.16816.F32.BF16 R28, R4.reuse, R90, R28 ;  /* 0x0000005a041c723c */ /* 0x040fe2000004181c */
[----:B------:R-:W5:Y:S07]  /*1660*/  LDSM.16.M88.4 R88, [R190] ;  /* 0x00000000be58783b */ /* 0x000f6e0000000200 */
[C---:B------:R-:W-:Y:S08]  /*1670*/  HMMA.16816.F32.BF16 R24, R4.reuse, R8, R24 ;  /* 0x000000080418723c */ /* 0x040ff00000041818 */
[----:B------:R-:W-:Y:S01]  /*1680*/  HMMA.16816.F32.BF16 R12, R4, R10, R12 ;  /* 0x0000000a040c723c */ /* 0x000fe2000004180c */
[----:B------:R-:W5:Y:S04]  /*1690*/  LDSM.16.M88.4 R4, [R180+0x1800] ;  /* 0x00180000b404783b */ /* 0x000f680000000200 */
[----:B------:R-:W5:Y:S01]  /*16a0*/  LDSM.16.M88.4 R8, [R188] ;  /* 0x00000000bc08783b */ /* 0x000f620000000200 */
[----:B------:R-:W-:-:S04]  /*16b0*/  DEPBAR.LE SB0, 0x0 ;  /* 0x000080000000791a */ /* 0x000fc80000000000 */
[C---:B--2---:R-:W-:Y:S08]  /*16c0*/  HMMA.16816.F32.BF16 R96, R84.reuse, R80, R96 ;  /* 0x000000505460723c */ /* 0x044ff00000041860 */
[C---:B-1----:R-:W-:Y:S08]  /*16d0*/  HMMA.16816.F32.BF16 R92, R84.reuse, R76, R92 ;  /* 0x0000004c545c723c */ /* 0x042ff0000004185c */
[C---:B---3--:R-:W-:Y:S08]  /*16e0*/  HMMA.16816.F32.BF16 R36, R84.reuse, R72, R36 ;  /* 0x000000485424723c */ /* 0x048ff00000041824 */
[C---:B----4-:R-:W-:Y:S08]  /*16f0*/  HMMA.16816.F32.BF16 R20, R84.reuse, R68, R20 ;  /* 0x000000445414723c */ /* 0x050ff00000041814 */
[C---:B------:R-:W-:Y:S08]  /*1700*/  HMMA.16816.F32.BF16 R60, R84.reuse, R82, R60 ;  /* 0x00000052543c723c */ /* 0x040ff0000004183c */
[C---:B------:R-:W-:Y:S08]  /*1710*/  HMMA.16816.F32.BF16 R48, R84.reuse, R78, R48 ;  /* 0x0000004e5430723c */ /* 0x040ff00000041830 */
[C---:B------:R-:W-:Y:S08]  /*1720*/  HMMA.16816.F32.BF16 R32, R84.reuse, R74, R32 ;  /* 0x0000004a5420723c */ /* 0x040ff00000041820 */
[----:B------:R-:W-:Y:S08]  /*1730*/  HMMA.16816.F32.BF16 R16, R84, R70, R16 ;  /* 0x000000465410723c */ /* 0x000ff00000041810 */
[C---:B-----5:R-:W-:Y:S08]  /*1740*/  HMMA.16816.F32.BF16 R64, R88.reuse, R80, R64 ;  /* 0x000000505840723c */ /* 0x060ff00000041840 */
[C---:B------:R-:W-:Y:S08]  /*1750*/  HMMA.16816.F32.BF16 R56, R88.reuse, R82, R56 ;  /* 0x000000525838723c */ /* 0x040ff00000041838 */
        /* <DEDUP_REMOVED lines=8> */
[C---:B------:R-:W-:Y:S08]  /*17e0*/  HMMA.16816.F32.BF16 R92, R112.reuse, R104, R92 ;  /* 0x00000068705c723c */ /* 0x040ff0000004185c */
[C---:B------:R-:W-:Y:S08]  /*17f0*/  HMMA.16816.F32.BF16 R48, R112.reuse, R106, R48 ;  /* 0x0000006a7030723c */ /* 0x040ff00000041830 */
[C---:B------:R-:W-:Y:S08]  /*1800*/  HMMA.16816.F32.BF16 R36, R112.reuse, R100, R36 ;  /* 0x000000647024723c */ /* 0x040ff00000041824 */
[C---:B------:R-:W-:Y:S07]  /*1810*/  HMMA.16816.F32.BF16 R68, R112.reuse, R102, R32 ;  /* 0x000000667044723c */ /* 0x040fee0000041820 */
[----:B------:R-:W-:Y:S01]  /*1820*/  IMAD.MOV.U32 R32, RZ, RZ, R120 ;  /* 0x000000ffff207224 */ /* 0x000fe200078e0078 */
        /* <DEDUP_REMOVED lines=10> */
[----:B------:R-:W-:Y:S06]  /*18d0*/  BAR.SYNC.DEFER_BLOCKING 0x0 ;  /* 0x0000000000007b1d */ /* 0x000fec0000010000 */
[----:B------:R-:W-:Y:S05]  /*18e0*/  @!P0 BRA `(.L_x_588) ;  /* 0x0000016000008947 */ /* 0x000fea0003800000 */
[----:B------:R-:W-:-:S04]  /*18f0*/  IADD3 R6, R132, -0x2, RZ ;  /* 0xfffffffe84067810 */ /* 0x000fc80007ffe0ff */
[----:B------:R-:W-:Y:S01]  /*1900*/  SHF.R.S32.HI R5, RZ, 0x1f, R6 ;  /* 0x0000001fff057819 */ /* 0x000fe20000011406 */
[C---:B------:R-:W-:Y:S02]  /*1910*/  IMAD R4, R6.reuse, UR16, RZ ;  /* 0x0000001006047c24 */ /* 0x040fe4000f8e02ff */
[----:B------:R-:W-:-:S04]  /*1920*/  IMAD.WIDE.U32 R6, R6, UR17, R198 ;  /* 0x0000001106067c25 */ /* 0x000fc8000f8e00c6 */
[----:B------:R-:W-:Y:S01]  /*1930*/  IMAD R4, R5, UR17, R4 ;  /* 0x0000001105047c24 */ /* 0x000fe2000f8e0204 */
[----:B------:R-:W-:-:S03]  /*1940*/  LEA R8, P1, R6, c[0x0][0x168], 0x1 ;  /* 0x00005a0006087a11 */ /* 0x000fc600078208ff */
[----:B------:R-:W-:Y:S01]  /*1950*/  IMAD.IADD R4, R7, 0x1, R4 ;  /* 0x0000000107047824 */ /* 0x000fe200078e0204 */
[----:B------:R-:W-:-:S04]  /*1960*/  IADD3 R10, P0, R8, UR8, RZ ;  /* 0x00000008080a7c10 */ /* 0x000fc8000ff1e0ff */
        /* <DEDUP_REMOVED lines=9> */
[----:B------:R1:W-:Y:S03]  /*1a00*/  LDGSTS.E.BYPASS.LTC128B.128 [R195+0x4800], [R10.64] ;  /* 0x048000000ac37fae */ /* 0x0003e6000b901d4c */
[----:B------:R-:W-:Y:S01]  /*1a10*/  IADD3.X R5, R7, UR6, RZ, P0, !PT ;  /* 0x0000000607057c10 */ /* 0x000fe200087fe4ff */
[----:B------:R1:W-:Y:S04]  /*1a20*/  LDGSTS.E.BYPASS.LTC128B.128 [R195+0x5000], [R6.64] ;  /* 0x0500000006c37fae */ /* 0x0003e8000b901d4c */
[----:B------:R1:W-:Y:S04]  /*1a30*/  LDGSTS.E.BYPASS.LTC128B.128 [R195+0x5800], [R4.64] ;  /* 0x0580000004c37fae */ /* 0x0003e8000b901d4c */
[----:B------:R-:W0:Y:S02]  /*1a40*/  LDGDEPBAR ;  /* 0x00000000000079af */ /* 0x000e240000000000 */
.L_x_588:
[----:B------:R-:W-:Y:S01]  /*1a50*/  IMAD R33, R32, 0x40, R233 ;  /* 0x0000004020217824 */ /* 0x000fe200078e02e9 */
[----:B------:R-:W-:Y:S01]  /*1a60*/  LOP3.LUT R138, R116, UR14, RZ, 0x3c, !PT ;  /* 0x0000000e748a7c12 */ /* 0x000fe2000f8e3cff */
[----:B------:R-:W-:Y:S01]  /*1a70*/  IMAD R211, R117, 0x8, R118 ;  /* 0x0000000875d37824 */ /* 0x000fe200078e0276 */
[----:B------:R-:W-:Y:S01]  /*1a80*/  UIADD3 UR21, UR15, -0x4498517b, URZ ;  /* 0xbb67ae850f157890 */ /* 0x000fe2000fffe03f */
[----:B------:R-:W-:Y:S01]  /*1a90*/  IMAD.WIDE.U32 R228, R137, -0x2daee0ad, RZ ;  /* 0xd2511f5389e47825 */ /* 0x000fe200078e00ff */
[C---:B-1----:R-:W-:Y:S01]  /*1aa0*/  IADD3 R4, R33.reuse, 0x1, RZ ;  /* 0x0000000121047810 */ /* 0x042fe20007ffe0ff */
[----:B------:R-:W-:Y:S01]  /*1ab0*/  UIADD3 UR22, UR14, -0x61c88647, URZ ;  /* 0x9e3779b90e167890 */ /* 0x000fe2000fffe03f */
[----:B------:R-:W-:Y:S01]  /*1ac0*/  IADD3 R5, R33, 0x8, RZ ;  /* 0x0000000821057810 */ /* 0x000fe20007ffe0ff */
[----:B------:R-:W-:Y:S01]  /*1ad0*/  UIADD3 UR20, UR14, 0x3c6ef372, URZ ;  /* 0x3c6ef3720e147890 */ /* 0x000fe2000fffe03f */
[C---:B------:R-:W-:Y:S01]  /*1ae0*/  ISETP.GE.AND P6, PT, R4.reuse, R232, PT ;  /* 0x000000e80400720c */ /* 0x040fe20003fc6270 */
[----:B------:R-:W-:Y:S01]  /*1af0*/  UIADD3 UR19, UR15, 0x76cf5d0a, URZ ;  /* 0x76cf5d0a0f137890 */ /* 0x000fe2000fffe03f */
[CC--:B------:R-:W-:Y:S01]  /*1b00*/  ISETP.GE.AND P5, PT, R4.reuse, R231.reuse, PT ;  /* 0x000000e70400720c */ /* 0x0c0fe20003fa6270 */
[----:B------:R-:W-:Y:S01]  /*1b10*/  UIADD3 UR17, UR15, 0x32370b8f, URZ ;  /* 0x32370b8f0f117890 */ /* 0x000fe2000fffe03f */
[C---:B------:R-:W-:Y:S01]  /*1b20*/  ISETP.GE.AND P3, PT, R4.reuse, R230, PT ;  /* 0x000000e60400720c */ /* 0x040fe20003f66270 */
[----:B------:R-:W-:Y:S01]  /*1b30*/  UIADD3 UR18, UR14, -0x255992d5, URZ ;  /* 0xdaa66d2b0e127890 */ /* 0x000fe2000fffe03f */
[----:B------:R-:W-:Y:S01]  /*1b40*/  ISETP.GE.AND P1, PT, R4, R206, PT ;  /* 0x000000ce0400720c */ /* 0x000fe20003f26270 */
[----:B------:R-:W-:Y:S01]  /*1b50*/  UIADD3 UR16, UR14, 0x78dde6e4, URZ ;  /* 0x78dde6e40e107890 */ /* 0x000fe2000fffe03f */
[----:B------:R-:W-:Y:S01]  /*1b60*/  ISETP.GE.AND P0, PT, R5, R231, PT ;  /* 0x000000e70500720c */ /* 0x000fe20003f06270 */
[----:B------:R-:W-:Y:S01]  /*1b70*/  IMAD.SHL.U32 R187, R3, 0x2, RZ ;  /* 0x0000000203bb7824 */ /* 0x000fe200078e00ff */
[----:B------:R-:W-:Y:S01]  /*1b80*/  IADD3 R4, R33, 0x9, RZ ;  /* 0x0000000921047810 */ /* 0x000fe20007ffe0ff */
[----:B------:R-:W-:Y:S01]  /*1b90*/  UIADD3 UR9, UR15, -0x126145ec, URZ ;  /* 0xed9eba140f097890 */ /* 0x000fe2000fffe03f */
[CC--:B------:R-:W-:Y:S01]  /*1ba0*/  ISETP.GE.AND P2, PT, R5.reuse, R232.reuse, PT ;  /* 0x000000e80500720c */ /* 0x0c0fe20003f46270 */
[----:B------:R-:W-:Y:S01]  /*1bb0*/  UIADD3 UR4, UR15, -0x56f99767, URZ ;  /* 0xa90668990f047890 */ /* 0x000fe2000fffe03f */
[----:B------:R-:W-:Y:S01]  /*1bc0*/  FSEL R73, R58, -INF , !P0 ;  /* 0xff8000003a497808 */ /* 0x000fe20004000000 */
[--C-:B------:R-:W-:Y:S01]  /*1bd0*/  IMAD.IADD R185, R2, 0x1, R187.reuse ;  /* 0x0000000102b97824 */ /* 0x100fe200078e02bb */
[----:B------:R-:W-:Y:S01]  /*1be0*/  ISETP.GE.AND P0, PT, R4, R232, PT ;  /* 0x000000e80400720c */ /* 0x000fe20003f06270 */
[----:B------:R-:W-:Y:S01]  /*1bf0*/  IMAD.IADD R186, R0, 0x1, R187 ;  /* 0x0000000100ba7824 */ /* 0x000fe200078e02bb */
[----:B------:R-:W-:Y:S01]  /*1c00*/  FSEL R75, R56, -INF , !P2 ;  /* 0xff800000384b7808 */ /* 0x000fe20005000000 */
[----:B------:R-:W-:Y:S01]  /*1c10*/  IMAD.IADD R184, R0, 0x1, R185 ;  /* 0x0000000100b87824 */ /* 0x000fe200078e02b9 */
[C---:B------:R-:W-:Y:S01]  /*1c20*/  ISETP.GE.AND P2, PT, R5.reuse, R206, PT ;  /* 0x000000ce0500720c */ /* 0x040fe20003f46270 */
[----:B------:R-:W-:Y:S01]  /*1c30*/  UIADD3 UR7, UR14, 0x1715609d, URZ ;  /* 0x1715609d0e077890 */ /* 0x000fe2000fffe03f */
[----:B------:R-:W-:Y:S01]  /*1c40*/  ISETP.GE.AND P4, PT, R5, R230, PT ;  /* 0x000000e60500720c */ /* 0x000fe20003f86270 */
[----:B------:R-:W-:Y:S01]  /*1c50*/  LDSM.16.MT88.4 R116, [R187+0x6000] ;  /* 0x00600000bb74783b */ /* 0x000fe20000004200 */
[----:B------:R-:W-:Y:S01]  /*1c60*/  FSEL R74, R57, -INF , !P0 ;  /* 0xff800000394a7808 */ /* 0x000fe20004000000 */
[----:B------:R-:W-:Y:S01]  /*1c70*/  UIADD3 UR23, UR15, 0x646e171e, URZ ;  /* 0x646e171e0f177890 */ /* 0x000fe2000fffe03f */
[----:B------:R-:W-:Y:S01]  /*1c80*/  ISETP.GE.AND P0, PT, R4, R206, PT ;  /* 0x000000ce0400720c */ /* 0x000fe20003f06270 */
[----:B------:R-:W-:Y:S01]  /*1c90*/  LDSM.16.MT88.4 R108, [R186+0x6000] ;  /* 0x00600000ba6c783b */ /* 0x000fe20000004200 */
[----:B------:R-:W-:-:S02]  /*1ca0*/  FSEL R62, R62, -INF , !P2 ;  /* 0xff8000003e3e7808 */ /* 0x000fc40005000000 */
[----:B------:R-:W-:Y:S01]  /*1cb0*/  IADD3 R8, R33, 0x10, RZ ;  /* 0x0000001021087810 */ /* 0x000fe20007ffe0ff */
[----:B------:R-:W-:Y:S01]  /*1cc0*/  LDSM.16.MT88.4 R84, [R185+0x6000] ;  /* 0x00600000b954783b */ /* 0x000fe20000004200 */
[----:B------:R-:W-:Y:S02]  /*1cd0*/  FSEL R5, R60, -INF , !P4 ;  /* 0xff8000003c057808 */ /* 0x000fe40006000000 */
[C---:B------:R-:W-:Y:S02]  /*1ce0*/  ISETP.GE.AND P2, PT, R4.reuse, R230, PT ;  /* 0x000000e60400720c */ /* 0x040fe40003f46270 */
[-C--:B------:R-:W-:Y:S02]  /*1cf0*/  ISETP.GE.AND P4, PT, R4, R231.reuse, PT ;  /* 0x000000e70400720c */ /* 0x080fe40003f86270 */
[----:B------:R-:W-:Y:S02]  /*1d00*/  FSEL R4, R63, -INF , !P0 ;  /* 0xff8000003f047808 */ /* 0x000fe40004000000 */
[----:B------:R-:W-:-:S02]  /*1d10*/  ISETP.GE.AND P0, PT, R8, R231, PT ;  /* 0x000000e70800720c */ /* 0x000fc40003f06270 */
[----:B------:R-:W-:Y:S02]  /*1d20*/  FSEL R6, R61, -INF , !P2 ;  /* 0xff8000003d067808 */ /* 0x000fe40005000000 */
[----:B------:R-:W-:Y:S02]  /*1d30*/  IADD3 R7, R33, 0x11, RZ ;  /* 0x0000001121077810 */ /* 0x000fe40007ffe0ff */
[-C--:B------:R-:W-:Y:S02]  /*1d40*/  ISETP.GE.AND P2, PT, R8, R232.reuse, PT ;  /* 0x000000e80800720c */ /* 0x080fe40003f46270 */
[----:B------:R-:W-:Y:S02]  /*1d50*/  FSEL R60, R54, -INF , !P0 ;  /* 0xff800000363c7808 */ /* 0x000fe40004000000 */
[----:B------:R-:W-:Y:S02]  /*1d60*/  ISETP.GE.AND P0, PT, R7, R232, PT ;  /* 0x000000e80700720c */ /* 0x000fe40003f06270 */
[----:B------:R-:W-:-:S02]  /*1d70*/  FSEL R56, R52, -INF , !P2 ;  /* 0xff80000034387808 */ /* 0x000fc40005000000 */
[C---:B------:R-:W-:Y:S02]  /*1d80*/  ISETP.GE.AND P2, PT, R8.reuse, R206, PT ;  /* 0x000000ce0800720c */ /* 0x040fe40003f46270 */
[----:B------:R-:W-:Y:S02]  /*1d90*/  FSEL R72, R59, -INF , !P4 ;  /* 0xff8000003b487808 */ /* 0x000fe40006000000 */
[----:B------:R-:W-:Y:S02]  /*1da0*/  FSEL R54, R53, -INF , !P0 ;  /* 0xff80000035367808 */ /* 0x000fe40004000000 */
[----:B------:R-:W-:Y:S02]  /*1db0*/  ISETP.GE.AND P4, PT, R8, R230, PT ;  /* 0x000000e60800720c */ /* 0x000fe40003f86270 */
[----:B------:R-:W-:Y:S02]  /*1dc0*/  ISETP.GE.AND P0, PT, R7, R206, PT ;  /* 0x000000ce0700720c */ /* 0x000fe40003f06270 */
[----:B------:R-:W-:-:S02]  /*1dd0*/  FSEL R8, R94, -INF , !P2 ;  /* 0xff8000005e087808 */ /* 0x000fc40005000000 */
[----:B------:R-:W-:Y:S02]  /*1de0*/  IADD3 R9, R33, 0x18, RZ ;  /* 0x0000001821097810 */ /* 0x000fe40007ffe0ff */
[----:B------:R-:W-:Y:S02]  /*1df0*/  ISETP.GE.AND P2, PT, R7, R230, PT ;  /* 0x000000e60700720c */ /* 0x000fe40003f46270 */
[----:B------:R-:W-:Y:S02]  /*1e00*/  FSEL R76, R92, -INF , !P4 ;  /* 0xff8000005c4c7808 */ /* 0x000fe40006000000 */
[----:B------:R-:W-:Y:S02]  /*1e10*/  FSEL R53, R95, -INF , !P0 ;  /* 0xff8000005f357808 */ /* 0x000fe40004000000 */
[-C--:B------:R-:W-:Y:S02]  /*1e20*/  ISETP.GE.AND P4, PT, R7, R231.reuse, PT ;  /* 0x000000e70700720c */ /* 0x080fe40003f86270 */
[----:B------:R-:W-:-:S02]  /*1e30*/  ISETP.GE.AND P0, PT, R9, R231, PT ;  /* 0x000000e70900720c */ /* 0x000fc40003f06270 */
[----:B------:R-:W-:Y:S02]  /*1e40*/  FSEL R61, R93, -INF , !P2 ;  /* 0xff8000005d3d7808 */ /* 0x000fe40005000000 */
[----:B------:R-:W-:Y:S02]  /*1e50*/  IADD3 R7, R33, 0x19, RZ ;  /* 0x0000001921077810 */ /* 0x000fe40007ffe0ff */
[-C--:B------:R-:W-:Y:S02]  /*1e60*/  ISETP.GE.AND P2, PT, R9, R232.reuse, PT ;  /* 0x000000e80900720c */ /* 0x080fe40003f46270 */
[----:B------:R-:W-:Y:S02]  /*1e70*/  FSEL R172, R46, -INF , !P0 ;  /* 0xff8000002eac7808 */ /* 0x000fe40004000000 */
[----:B------:R-:W-:Y:S02]  /*1e80*/  FSEL R171, R55, -INF , !P4 ;  /* 0xff80000037ab7808 */ /* 0x000fe40006000000 */
[----:B------:R-:W-:-:S02]  /*1e90*/  ISETP.GE.AND P0, PT, R7, R232, PT ;  /* 0x000000e80700720c */ /* 0x000fc40003f06270 */
[----:B------:R-:W-:Y:S02]  /*1ea0*/  FSEL R55, R44, -INF , !P2 ;  /* 0xff8000002c377808 */ /* 0x000fe40005000000 */
[----:B------:R-:W-:Y:S02]  /*1eb0*/  ISETP.GE.AND P2, PT, R9, R206, PT ;  /* 0x000000ce0900720c */ /* 0x000fe40003f46270 */
        /* <DEDUP_REMOVED lines=14> */
[----:B------:R-:W-:Y:S02]  /*1fa0*/  ISETP.GE.AND P0, PT, R7, R232, PT ;  /* 0x000000e80700720c */ /* 0x000fe40003f06270 */
[----:B------:R-:W-:-:S02]  /*1fb0*/  FSEL R63, R47, -INF , !P4 ;  /* 0xff8000002f3f7808 */ /* 0x000fc40006000000 */
[----:B------:R-:W-:Y:S02]  /*1fc0*/  FSEL R160, R40, -INF , !P2 ;  /* 0xff80000028a07808 */ /* 0x000fe40005000000 */
[C---:B------:R-:W-:Y:S02]  /*1fd0*/  ISETP.GE.AND P4, PT, R34.reuse, R230, PT ;  /* 0x000000e62200720c */ /* 0x040fe40003f86270 */
[-C--:B------:R-:W-:Y:S02]  /*1fe0*/  ISETP.GE.AND P2, PT, R34, R206.reuse, PT ;  /* 0x000000ce2200720c */ /* 0x080fe40003f46270 */
[----:B------:R-:W-:Y:S02]  /*1ff0*/  FSEL R159, R41, -INF , !P0 ;  /* 0xff800000299f7808 */ /* 0x000fe40004000000 */
[----:B------:R-:W-:Y:S02]  /*2000*/  ISETP.GE.AND P0, PT, R7, R206, PT ;  /* 0x000000ce0700720c */ /* 0x000fe40003f06270 */
[----:B------:R-:W-:-:S02]  /*2010*/  FSEL R143, R36, -INF , !P4 ;  /* 0xff800000248f7808 */ /* 0x000fc40006000000 */
[----:B------:R-:W-:Y:S02]  /*2020*/  FSEL R154, R38, -INF , !P2 ;  /* 0xff800000269a7808 */ /* 0x000fe40005000000 */
[----:B------:R-:W-:Y:S02]  /*2030*/  IADD3 R34, R33, 0x28, RZ ;  /* 0x0000002821227810 */ /* 0x000fe40007ffe0ff */
[CC--:B------:R-:W-:Y:S02]  /*2040*/  ISETP.GE.AND P4, PT, R7.reuse, R231.reuse, PT ;  /* 0x000000e70700720c */ /* 0x0c0fe40003f86270 */
[----:B------:R-:W-:Y:S02]  /*2050*/  ISETP.GE.AND P2, PT, R7, R230, PT ;  /* 0x000000e60700720c */ /* 0x000fe40003f46270 */
[----:B------:R-:W-:Y:S02]  /*2060*/  FSEL R157, R39, -INF , !P0 ;  /* 0xff800000279d7808 */ /* 0x000fe40004000000 */
[----:B------:R-:W-:-:S02]  /*2070*/  ISETP.GE.AND P0, PT, R34, R231, PT ;  /* 0x000000e72200720c */ /* 0x000fc40003f06270 */
[----:B------:R-:W-:Y:S02]  /*2080*/  FSEL R158, R43, -INF , !P4 ;  /* 0xff8000002b9e7808 */ /* 0x000fe40006000000 */
[----:B------:R-:W-:Y:S02]  /*2090*/  FSEL R145, R37, -INF , !P2 ;  /* 0xff80000025917808 */ /* 0x000fe40005000000 */
[----:B------:R-:W-:Y:S02]  /*20a0*/  IADD3 R7, R33, 0x29, RZ ;  /* 0x0000002921077810 */ /* 0x000fe40007ffe0ff */
[C---:B------:R-:W-:Y:S02]  /*20b0*/  ISETP.GE.AND P2, PT, R34.reuse, R232, PT ;  /* 0x000000e82200720c */ /* 0x040fe40003f46270 */
[----:B------:R-:W-:Y:S02]  /*20c0*/  ISETP.GE.AND P4, PT, R34, R230, PT ;  /* 0x000000e62200720c */ /* 0x000fe40003f86270 */
[----:B------:R-:W-:-:S02]  /*20d0*/  FSEL R166, R30, -INF , !P0 ;  /* 0xff8000001ea67808 */ /* 0x000fc40004000000 */
[C---:B------:R-:W-:Y:S02]  /*20e0*/  ISETP.GE.AND P0, PT, R7.reuse, R232, PT ;  /* 0x000000e80700720c */ /* 0x040fe40003f06270 */
[----:B------:R-:W-:Y:S02]  /*20f0*/  FSEL R168, R28, -INF , !P2 ;  /* 0xff8000001ca87808 */ /* 0x000fe40005000000 */
[----:B------:R-:W-:Y:S02]  /*2100*/  FSEL R147, R68, -INF , !P4 ;  /* 0xff80000044937808 */ /* 0x000fe40006000000 */
[----:B------:R-:W-:Y:S02]  /*2110*/  ISETP.GE.AND P2, PT, R34, R206, PT ;  /* 0x000000ce2200720c */ /* 0x000fe40003f46270 */
[----:B------:R-:W-:Y:S02]  /*2120*/  ISETP.GE.AND P4, PT, R7, R231, PT ;  /* 0x000000e70700720c */ /* 0x000fe40003f86270 */
[----:B------:R-:W-:-:S02]  /*2130*/  IADD3 R28, R33, 0x30, RZ ;  /* 0x00000030211c7810 */ /* 0x000fc40007ffe0ff */
[----:B------:R-:W-:Y:S02]  /*2140*/  FSEL R167, R29, -INF , !P0 ;  /* 0xff8000001da77808 */ /* 0x000fe40004000000 */
[----:B------:R-:W-:Y:S02]  /*2150*/  ISETP.GE.AND P0, PT, R7, R206, PT ;  /* 0x000000ce0700720c */ /* 0x000fe40003f06270 */
[----:B------:R-:W-:Y:S02]  /*2160*/  FSEL R170, R70, -INF , !P2 ;  /* 0xff80000046aa7808 */ /* 0x000fe40005000000 */
[----:B------:R-:W-:Y:S02]  /*2170*/  FSEL R165, R31, -INF , !P4 ;  /* 0xff8000001fa57808 */ /* 0x000fe40006000000 */
[-C--:B------:R-:W-:Y:S02]  /*2180*/  ISETP.GE.AND P2, PT, R7, R230.reuse, PT ;  /* 0x000000e60700720c */ /* 0x080fe40003f46270 */
[----:B------:R-:W-:-:S02]  /*2190*/  ISETP.GE.AND P4, PT, R28, R230, PT ;  /* 0x000000e61c00720c */ /* 0x000fc40003f86270 */
[----:B------:R-:W-:Y:S02]  /*21a0*/  IADD3 R7, R33, 0x31, RZ ;  /* 0x0000003121077810 */ /* 0x000fe40007ffe0ff */
        /* <DEDUP_REMOVED lines=8> */
[----:B------:R-:W-:Y:S02]  /*2230*/  ISETP.GE.AND P2, PT, R28, R232, PT ;  /* 0x000000e81c00720c */ /* 0x000fe40003f46270 */
[----:B------:R-:W-:Y:S02]  /*2240*/  ISETP.GE.AND P4, PT, R33, R230, PT ;  /* 0x000000e62100720c */ /* 0x000fe40003f86270 */
[----:B------:R-:W-:-:S02]  /*2250*/  FSEL R141, R25, -INF , !P0 ;  /* 0xff800000198d7808 */ /* 0x000fc40004000000 */
[-C--:B------:R-:W-:Y:S02]  /*2260*/  ISETP.GE.AND P0, PT, R7, R206.reuse, PT ;  /* 0x000000ce0700720c */ /* 0x080fe40003f06270 */
[----:B------:R-:W-:Y:S01]  /*2270*/  FSEL R140, R24, -INF , !P2 ;  /* 0xff800000188c7808 */ /* 0x000fe20005000000 */
[----:B------:R-:W-:Y:S01]  /*2280*/  IMAD.WIDE.U32 R24, R211, -0x326172a9, RZ ;  /* 0xcd9e8d57d3187825 */ /* 0x000fe200078e00ff */
[----:B------:R-:W-:Y:S02]  /*2290*/  FSEL R96, R96, -INF , !P4 ;  /* 0xff80000060607808 */ /* 0x000fe40006000000 */
[----:B------:R-:W-:Y:S02]  /*22a0*/  FSEL R97, R97, -INF , !P3 ;  /* 0xff80000061617808 */ /* 0x000fe40005800000 */
[----:B------:R-:W-:Y:S02]  /*22b0*/  ISETP.GE.AND P2, PT, R28, R206, PT ;  /* 0x000000ce1c00720c */ /* 0x000fe40003f46270 */
[----:B------:R-:W-:-:S02]  /*22c0*/  FSEL R149, R23, -INF , !P0 ;  /* 0xff80000017957808 */ /* 0x000fc40004000000 */
[----:B------:R-:W-:Y:S02]  /*22d0*/  FMNMX.FTZ R23, R96, R97, !PT ;  /* 0x0000006160177209 */ /* 0x000fe40007810000 */
[----:B------:R-:W-:Y:S02]  /*22e0*/  FSEL R150, R22, -INF , !P2 ;  /* 0xff80000016967808 */ /* 0x000fe40005000000 */
[----:B------:R-:W-:Y:S02]  /*22f0*/  ISETP.GE.AND P2, PT, R7, R230, PT ;  /* 0x000000e60700720c */ /* 0x000fe40003f46270 */
[----:B------:R-:W-:Y:S02]  /*2300*/  IADD3 R7, R33, 0x38, RZ ;  /* 0x0000003821077810 */ /* 0x000fe40007ffe0ff */
[----:B------:R-:W-:Y:S02]  /*2310*/  FMNMX.FTZ R23, R5, R23, !PT ;  /* 0x0000001705177209 */ /* 0x000fe40007810000 */
[----:B------:R-:W-:-:S02]  /*2320*/  ISETP.GE.AND P0, PT, R33, R232, PT ;  /* 0x000000e82100720c */ /* 0x000fc40003f06270 */
[----:B------:R-:W-:Y:S02]  /*2330*/  FSEL R155, R21, -INF , !P2 ;  /* 0xff800000159b7808 */ /* 0x000fe40005000000 */
[----:B------:R-:W-:Y:S02]  /*2340*/  ISETP.GE.AND P2, PT, R7, R232, PT ;  /* 0x000000e80700720c */ /* 0x000fe40003f46270 */
[----:B------:R-:W-:Y:S02]  /*2350*/  FSEL R20, R67, -INF , !P5 ;  /* 0xff80000043147808 */ /* 0x000fe40006800000 */
[C---:B------:R-:W-:Y:S02]  /*2360*/  ISETP.GE.AND P4, PT, R7.reuse, R231, PT ;  /* 0x000000e70700720c */ /* 0x040fe40003f86270 */
[C---:B------:R-:W-:Y:S02]  /*2370*/  ISETP.GE.AND P3, PT, R7.reuse, R230, PT ;  /* 0x000000e60700720c */ /* 0x040fe40003f66270 */
[----:B------:R-:W-:-:S02]  /*2380*/  ISETP.GE.AND P5, PT, R7, R206, PT ;  /* 0x000000ce0700720c */ /* 0x000fc40003fa6270 */
[----:B------:R-:W-:Y:S02]  /*2390*/  FMNMX.FTZ R23, R6, R23, !PT ;  /* 0x0000001706177209 */ /* 0x000fe40007810000 */
[----:B------:R-:W-:Y:S02]  /*23a0*/  FSEL R22, R65, -INF , !P6 ;  /* 0xff80000041167808 */ /* 0x000fe40007000000 */
[----:B------:R-:W-:Y:S02]  /*23b0*/  FSEL R7, R64, -INF , !P0 ;  /* 0xff80000040077808 */ /* 0x000fe40004000000 */
[C---:B------:R-:W-:Y:S02]  /*23c0*/  ISETP.GE.AND P6, PT, R33.reuse, R231, PT ;  /* 0x000000e72100720c */ /* 0x040fe40003fc6270 */
[C---:B------:R-:W-:Y:S02]  /*23d0*/  ISETP.GE.AND P0, PT, R33.reuse, R206, PT ;  /* 0x000000ce2100720c */ /* 0x040fe40003f06270 */
[----:B------:R-:W-:-:S02]  /*23e0*/  IADD3 R33, R33, 0x39, RZ ;  /* 0x0000003921217810 */ /* 0x000fc40007ffe0ff */
[----:B------:R-:W-:Y:S02]  /*23f0*/  FSEL R144, R12, -INF , !P2 ;  /* 0xff8000000c907808 */ /* 0x000fe40005000000 */
[----:B------:R-:W-:Y:S02]  /*2400*/  FMNMX.FTZ R12, R76, R23, !PT ;  /* 0x000000174c0c7209 */ /* 0x000fe40007810000 */
[----:B------:R-:W-:Y:S02]  /*2410*/  FSEL R99, R99, -INF , !P1 ;  /* 0xff80000063637808 */ /* 0x000fe40004800000 */
[----:B------:R-:W-:Y:S02]  /*2420*/  ISETP.GE.AND P1, PT, R33, R232, PT ;  /* 0x000000e82100720c */ /* 0x000fe40003f26270 */
[----:B------:R-:W-:Y:S02]  /*2430*/  FMNMX.FTZ R12, R61, R12, !PT ;  /* 0x0000000c3d0c7209 */ /* 0x000fe40007810000 */
[----:B------:R-:W-:-:S02]  /*2440*/  FSEL R98, R98, -INF , !P0 ;  /* 0xff80000062627808 */ /* 0x000fc40004000000 */
[----:B------:R-:W-:Y:S02]  /*2450*/  FSEL R142, R13, -INF , !P1 ;  /* 0xff8000000d8e7808 */ /* 0x000fe40004800000 */
[----:B------:R-:W-:Y:S02]  /*2460*/  FMNMX.FTZ R13, R52, R12, !PT ;  /* 0x0000000c340d7209 */ /* 0x000fe40007810000 */
[----:B------:R-:W-:Y:S02]  /*2470*/  FMNMX.FTZ R12, R98, R99, !PT ;  /* 0x00000063620c7209 */ /* 0x000fe40007810000 */
[----:B------:R-:W-:Y:S02]  /*2480*/  FMNMX.FTZ R13, R11, R13, !PT ;  /* 0x0000000d0b0d7209 */ /* 0x000fe40007810000 */
[----:B------:R-:W-:Y:S02]  /*2490*/  FMNMX.FTZ R12, R62, R12, !PT ;  /* 0x0000000c3e0c7209 */ /* 0x000fe40007810000 */
[----:B------:R-:W-:Y:S01]  /*24a0*/  FSEL R21, R66, -INF , !P6 ;  /* 0xff80000042157808 */ /* 0x000fe20007000000 */
[----:B------:R-:W-:Y:S01]  /*24b0*/  IMAD.SHL.U32 R66, R32, 0x2, RZ ;  /* 0x0000000220427824 */ /* 0x000fe200078e00ff */
[----:B------:R-:W-:-:S02]  /*24c0*/  FMNMX.FTZ R12, R4, R12, !PT ;  /* 0x0000000c040c7209 */ /* 0x000fc40007810000 */
[----:B------:R-:W-:Y:S02]  /*24d0*/  ISETP.GE.AND P6, PT, R33, R230, PT ;  /* 0x000000e62100720c */ /* 0x000fe40003fc6270 */
[----:B------:R-:W-:Y:S02]  /*24e0*/  FMNMX.FTZ R12, R8, R12, !PT ;  /* 0x0000000c080c7209 */ /* 0x000fe40007810000 */
[----:B------:R-:W-:Y:S02]  /*24f0*/  FMNMX.FTZ R13, R143, R13, !PT ;  /* 0x0000000d8f0d7209 */ /* 0x000fe40007810000 */
[----:B------:R-:W-:Y:S02]  /*2500*/  FMNMX.FTZ R12, R53, R12, !PT ;  /* 0x0000000c350c7209 */ /* 0x000fe40007810000 */
[----:B------:R-:W-:Y:S02]  /*2510*/  FSEL R163, R16, -INF , !P3 ;  /* 0xff80000010a37808 */ /* 0x000fe40005800000 */
[----:B------:R-:W-:-:S02]  /*2520*/  FMNMX.FTZ R12, R10, R12, !PT ;  /* 0x0000000c0a0c7209 */ /* 0x000fc40007810000 */
[----:B------:R-:W-:Y:S02]  /*2530*/  FSEL R161, R17, -INF , !P6 ;  /* 0xff80000011a17808 */ /* 0x000fe40007000000 */
        /* <DEDUP_REMOVED lines=20> */
[----:B------:R-:W-:Y:S02]  /*2680*/  FSEL R65, R14, -INF , !P4 ;  /* 0xff8000000e417808 */ /* 0x000fe40006000000 */
[----:B------:R-:W-:Y:S02]  /*2690*/  FMNMX.FTZ R17, R163, R17, !PT ;  /* 0x00000011a3117209 */ /* 0x000fe40007810000 */
[----:B------:R-:W-:-:S02]  /*26a0*/  FMNMX.FTZ R16, R55, R16, !PT ;  /* 0x0000001037107209 */ /* 0x000fc40007810000 */
[----:B------:R-:W-:Y:S02]  /*26b0*/  ISETP.GE.AND P4, PT, R33, R206, PT ;  /* 0x000000ce2100720c */ /* 0x000fe40003f86270 */
[----:B------:R-:W-:Y:S02]  /*26c0*/  FSEL R151, R18, -INF , !P5 ;  /* 0xff80000012977808 */ /* 0x000fe40006800000 */
[----:B------:R-:W-:Y:S02]  /*26d0*/  FMNMX.FTZ R12, R149, R12, !PT ;  /* 0x0000000c950c7209 */ /* 0x000fe40007810000 */
[----:B------:R-:W-:Y:S02]  /*26e0*/  FMNMX.FTZ R135, R171, R135, !PT ;  /* 0x00000087ab877209 */ /* 0x000fe40007810000 */
[----:B------:R-:W-:Y:S02]  /*26f0*/  ISETP.GE.AND P2, PT, R33, R231, PT ;  /* 0x000000e72100720c */ /* 0x000fe40003f46270 */
[----:B------:R-:W-:-:S02]  /*2700*/  FMNMX.FTZ R17, R161, R17, !PT ;  /* 0x00000011a1117209 */ /* 0x000fc40007810000 */
[----:B------:R-:W-:Y:S02]  /*2710*/  FMNMX.FTZ R16, R57, R16, !PT ;  /* 0x0000001039107209 */ /* 0x000fe40007810000 */
[----:B------:R-:W-:Y:S02]  /*2720*/  FSEL R152, R19, -INF , !P4 ;  /* 0xff80000013987808 */ /* 0x000fe40006000000 */
[----:B------:R-:W-:Y:S02]  /*2730*/  FMNMX.FTZ R12, R151, R12, !PT ;  /* 0x0000000c970c7209 */ /* 0x000fe40007810000 */
[----:B------:R-:W-:Y:S02]  /*2740*/  FMNMX.FTZ R135, R172, R135, !PT ;  /* 0x00000087ac877209 */ /* 0x000fe40007810000 */
[----:B------:R-:W-:Y:S02]  /*2750*/  FSEL R64, R15, -INF , !P2 ;  /* 0xff8000000f407808 */ /* 0x000fe40005000000 */
[----:B------:R-:W-:Y:S01]  /*2760*/  FMNMX.FTZ R16, R160, R16, !PT ;  /* 0x00000010a0107209 */ /* 0x000fe20007810000 */
[----:B------:R-:W1:Y:S01]  /*2770*/  SHFL.BFLY PT, R15, R17, 0x2, 0x1f ;  /* 0x0c401f00110f7f89 */ /* 0x000e6200000e0000 */
[----:B------:R-:W-:-:S02]  /*2780*/  FMNMX.FTZ R12, R152, R12, !PT ;  /* 0x0000000c980c7209 */ /* 0x000fc40007810000 */
[----:B------:R-:W-:Y:S02]  /*2790*/  FMNMX.FTZ R135, R63, R135, !PT ;  /* 0x000000873f877209 */ /* 0x000fe40007810000 */
[----:B------:R-:W-:Y:S01]  /*27a0*/  FMNMX.FTZ R16, R159, R16, !PT ;  /* 0x000000109f107209 */ /* 0x000fe20007810000 */
[----:B------:R-:W2:Y:S01]  /*27b0*/  SHFL.BFLY PT, R18, R12, 0x2, 0x1f ;  /* 0x0c401f000c127f89 */ /* 0x000ea200000e0000 */
[----:B------:R-:W-:Y:S02]  /*27c0*/  FMNMX.FTZ R135, R164, R135, !PT ;  /* 0x00000087a4877209 */ /* 0x000fe40007810000 */
[----:B------:R-:W-:Y:S02]  /*27d0*/  IADD3 R139, R211, 0x4, RZ ;  /* 0x00000004d38b7810 */ /* 0x000fe40007ffe0ff */
[----:B------:R-:W-:Y:S02]  /*27e0*/  FMNMX.FTZ R16, R168, R16, !PT ;  /* 0x00000010a8107209 */ /* 0x000fe40007810000 */
[----:B------:R-:W-:Y:S01]  /*27f0*/  FMNMX.FTZ R135, R158, R135, !PT ;  /* 0x000000879e877209 */ /* 0x000fe20007810000 */
[----:B------:R-:W-:Y:S01]  /*2800*/  IMAD.WIDE.U32 R226, R139, -0x326172a9, RZ ;  /* 0xcd9e8d578be27825 */ /* 0x000fe200078e00ff */
[----:B------:R-:W-:-:S02]  /*2810*/  FMNMX.FTZ R13, R167, R16, !PT ;  /* 0x00000010a70d7209 */ /* 0x000fc40007810000 */
[----:B------:R-:W-:Y:S02]  /*2820*/  FMNMX.FTZ R135, R166, R135, !PT ;  /* 0x00000087a6877209 */ /* 0x000fe40007810000 */
[----:B------:R-:W-:Y:S02]  /*2830*/  FMNMX.FTZ R13, R140, R13, !PT ;  /* 0x0000000d8c0d7209 */ /* 0x000fe40007810000 */
[-C--:B------:R-:W-:Y:S02]  /*2840*/  LOP3.LUT R218, R25, R138.reuse, RZ, 0x3c, !PT ;  /* 0x0000008a19da7212 */ /* 0x080fe400078e3cff */
[----:B------:R-:W-:Y:S02]  /*2850*/  FMNMX.FTZ R135, R165, R135, !PT ;  /* 0x00000087a5877209 */ /* 0x000fe40007810000 */
[----:B------:R-:W-:Y:S01]  /*2860*/  LOP3.LUT R220, R227, R138, RZ, 0x3c, !PT ;  /* 0x0000008ae3dc7212 */ /* 0x000fe200078e3cff */
[----:B------:R-:W-:Y:S01]  /*2870*/  IMAD.WIDE.U32 R218, R218, -0x2daee0ad, RZ ;  /* 0xd2511f53dada7825 */ /* 0x000fe200078e00ff */
[----:B------:R-:W-:-:S02]  /*2880*/  FMNMX.FTZ R13, R141, R13, !PT ;  /* 0x0000000d8d0d7209 */ /* 0x000fc40007810000 */
[----:B------:R-:W-:Y:S01]  /*2890*/  FMNMX.FTZ R135, R59, R135, !PT ;  /* 0x000000873b877209 */ /* 0x000fe20007810000 */
[----:B------:R-:W-:Y:S01]  /*28a0*/  IMAD.WIDE.U32 R220, R220, -0x2daee0ad, RZ ;  /* 0xd2511f53dcdc7825 */ /* 0x000fe200078e00ff */
[----:B------:R-:W-:Y:S02]  /*28b0*/  LOP3.LUT R28, R229, UR15, R66, 0x96, !PT ;  /* 0x0000000fe51c7c12 */ /* 0x000fe4000f8e9642 */
[----:B------:R-:W-:Y:S02]  /*28c0*/  FMNMX.FTZ R13, R144, R13, !PT ;  /* 0x0000000d900d7209 */ /* 0x000fe40007810000 */
[----:B-1----:R-:W-:Y:S01]  /*28d0*/  FMNMX.FTZ R15, R17, R15, !PT ;  /* 0x0000000f110f7209 */ /* 0x002fe20007810000 */
[----:B------:R-:W-:Y:S01]  /*28e0*/  IMAD.WIDE.U32 R28, R28, -0x326172a9, RZ ;  /* 0xcd9e8d571c1c7825 */ /* 0x000fe200078e00ff */
[----:B------:R-:W-:Y:S02]  /*28f0*/  FMNMX.FTZ R135, R58, R135, !PT ;  /* 0x000000873a877209 */ /* 0x000fe40007810000 */
[--C-:B------:R-:W-:Y:S01]  /*2900*/  LOP3.LUT R216, R219, UR21, R228.reuse, 0x96, !PT ;  /* 0x00000015dbd87c12 */ /* 0x100fe2000f8e96e4 */
[----:B------:R-:W1:Y:S01]  /*2910*/  SHFL.BFLY PT, R134, R15, 0x1, 0x1f ;  /* 0x0c201f000f867f89 */ /* 0x000e6200000e0000 */
[----:B------:R-:W-:-:S02]  /*2920*/  LOP3.LUT R26, R221, UR21, R228, 0x96, !PT ;  /* 0x00000015dd1a7c12 */ /* 0x000fc4000f8e96e4 */
[----:B------:R-:W-:Y:S01]  /*2930*/  FMNMX.FTZ R13, R142, R13, !PT ;  /* 0x0000000d8e0d7209 */ /* 0x000fe20007810000 */
[----:B------:R-:W-:Y:S01]  /*2940*/  IMAD.WIDE.U32 R216, R216, -0x326172a9, RZ ;  /* 0xcd9e8d57d8d87825 */ /* 0x000fe200078e00ff */
[----:B------:R-:W-:Y:S02]  /*2950*/  FMNMX.FTZ R135, R65, R135, !PT ;  /* 0x0000008741877209 */ /* 0x000fe40007810000 */
[----:B--2---:R-:W-:Y:S01]  /*2960*/  FMNMX.FTZ R18, R12, R18, !PT ;  /* 0x000000120c127209 */ /* 0x004fe20007810000 */
[----:B------:R-:W-:Y:S01]  /*2970*/  IMAD.WIDE.U32 R26, R26, -0x326172a9, RZ ;  /* 0xcd9e8d571a1a7825 */ /* 0x000fe200078e00ff */
[----:B------:R-:W-:Y:S01]  /*2980*/  LOP3.LUT R19, R29, UR22, R24, 0x96, !PT ;  /* 0x000000161d137c12 */ /* 0x000fe2000f8e9618 */
[----:B------:R-:W2:Y:S01]  /*2990*/  SHFL.BFLY PT, R136, R13, 0x2, 0x1f ;  /* 0x0c401f000d887f89 */ /* 0x000ea200000e0000 */
[----:B------:R-:W-:Y:S02]  /*29a0*/  FMNMX.FTZ R135, R64, R135, !PT ;  /* 0x0000008740877209 */ /* 0x000fe40007810000 */
[----:B------:R-:W-:Y:S01]  /*29b0*/  LOP3.LUT R178, R217, UR20, R28, 0x96, !PT ;  /* 0x00000014d9b27c12 */ /* 0x000fe2000f8e961c */
[----:B------:R-:W3:Y:S01]  /*29c0*/  SHFL.BFLY PT, R133, R18, 0x1, 0x1f ;  /* 0x0c201f0012857f89 */ /* 0x000ee200000e0000 */
[----:B------:R-:W-:Y:S01]  /*29d0*/  IMAD.WIDE.U32 R176, R19, -0x2daee0ad, RZ ;  /* 0xd2511f5313b07825 */ /* 0x000fe200078e00ff */
[----:B------:R-:W-:-:S02]  /*29e0*/  LOP3.LUT R14, R29, UR22, R226, 0x96, !PT ;  /* 0x000000161d0e7c12 */ /* 0x000fc4000f8e96e2 */
[----:B------:R-:W-:Y:S01]  /*29f0*/  LOP3.LUT R28, R27, UR20, R28, 0x96, !PT ;  /* 0x000000141b1c7c12 */ /* 0x000fe2000f8e961c */
[----:B------:R-:W4:Y:S01]  /*2a00*/  SHFL.BFLY PT, R19, R135, 0x2, 0x1f ;  /* 0x0c401f0087137f89 */ /* 0x000f2200000e0000 */
[----:B------:R-:W-:Y:S01]  /*2a10*/  IMAD.WIDE.U32 R178, R178, -0x2daee0ad, RZ ;  /* 0xd2511f53b2b27825 */ /* 0x000fe200078e00ff */
[----:B------:R-:W-:-:S03]  /*2a20*/  LOP3.LUT R174, R177, UR19, R218, 0x96, !PT ;  /* 0x00000013b1ae7c12 */ /* 0x000fc6000f8e96da */
[----:B------:R-:W-:Y:S01]  /*2a30*/  IMAD.WIDE.U32 R16, R14, -0x2daee0ad, RZ ;  /* 0xd2511f530e107825 */ /* 0x000fe200078e00ff */
[----:B-1----:R-:W-:Y:S02]  /*2a40*/  FMNMX.FTZ R134, R15, R134, !PT ;  /* 0x000000860f867209 */ /* 0x002fe40007810000 */
[----:B------:R-:W-:Y:S01]  /*2a50*/  LOP3.LUT R176, R179, UR17, R176, 0x96, !PT ;  /* 0x00000011b3b07c12 */ /* 0x000fe2000f8e96b0 */
[----:B------:R-:W-:Y:S01]  /*2a60*/  IMAD.WIDE.U32 R28, R28, -0x2daee0ad, RZ ;  /* 0xd2511f531c1c7825 */ /* 0x000fe200078e00ff */
[----:B------:R-:W-:Y:S02]  /*2a70*/  LOP3.LUT R14, R17, UR19, R220, 0x96, !PT ;  /* 0x00000013110e7c12 */ /* 0x000fe4000f8e96dc */
[C---:B------:R-:W-:Y:S01]  /*2a80*/  FSETP.NEU.FTZ.AND P0, PT, R134.reuse, -INF , PT ;  /* 0xff8000008600780b */ /* 0x040fe20003f1d000 */
[----:B------:R-:W-:Y:S01]  /*2a90*/  FMUL.FTZ R162, R134, c[0x0][0x23c] ;  /* 0x00008f0086a27a20 */ /* 0x000fe20000410000 */
[----:B------:R-:W-:Y:S01]  /*2aa0*/  LOP3.LUT R16, R29, UR17, R16, 0x96, !PT ;  /* 0x000000111d107c12 */ /* 0x000fe2000f8e9610 */
[----:B------:R-:W-:Y:S01]  /*2ab0*/  IMAD.WIDE.U32 R30, R14, -0x326172a9, RZ ;  /* 0xcd9e8d570e1e7825 */ /* 0x000fe200078e00ff */
[----:B--2---:R-:W-:-:S02]  /*2ac0*/  FMNMX.FTZ R136, R13, R136, !PT ;  /* 0x000000880d887209 */ /* 0x004fc40007810000 */
[----:B------:R-:W-:Y:S01]  /*2ad0*/  FSEL R162, R162, RZ, P0 ;  /* 0x000000ffa2a27208 */ /* 0x000fe20000000000 */
[----:B------:R-:W-:Y:S01]  /*2ae0*/  IMAD.WIDE.U32 R16, R16, -0x326172a9, RZ ;  /* 0xcd9e8d5710107825 */ /* 0x000fe200078e00ff */
[----:B------:R-:W-:Y:S02]  /*2af0*/  LOP3.LUT R12, R31, UR18, R26, 0x96, !PT ;  /* 0x000000121f0c7c12 */ /* 0x000fe4000f8e961a */
[----:B---3--:R-:W-:Y:S01]  /*2b00*/  FMNMX.FTZ R133, R18, R133, !PT ;  /* 0x0000008512857209 */ /* 0x008fe20007810000 */
[----:B------:R-:W-:Y:S01]  /*2b10*/  IMAD.WIDE.U32 R174, R174, -0x326172a9, RZ ;  /* 0xcd9e8d57aeae7825 */ /* 0x000fe200078e00ff */
[----:B------:R-:W-:Y:S01]  /*2b20*/  LOP3.LUT R14, R17, UR16, R30, 0x96, !PT ;  /* 0x00000010110e7c12 */ /* 0x000fe2000f8e961e */
[----:B------:R-:W1:Y:S01]  /*2b30*/  SHFL.BFLY PT, R18, R136, 0x1, 0x1f ;  /* 0x0c201f0088127f89 */ /* 0x000e6200000e0000 */
[----:B----4-:R-:W-:Y:S01]  /*2b40*/  FMNMX.FTZ R135, R135, R19, !PT ;  /* 0x0000001387877209 */ /* 0x010fe20007810000 */
[----:B------:R-:W-:Y:S01]  /*2b50*/  IMAD.WIDE.U32 R30, R12, -0x2daee0ad, RZ ;  /* 0xd2511f530c1e7825 */ /* 0x000fe200078e00ff */
[----:B------:R-:W-:-:S03]  /*2b60*/  FSETP.NEU.FTZ.AND P0, PT, R133, -INF , PT ;  /* 0xff8000008500780b */ /* 0x000fc60003f1d000 */
[----:B------:R-:W-:Y:S01]  /*2b70*/  IMAD.WIDE.U32 R14, R14, -0x2daee0ad, RZ ;  /* 0xd2511f530e0e7825 */ /* 0x000fe200078e00ff */
[----:B------:R-:W2:Y:S01]  /*2b80*/  SHFL.BFLY PT, R0, R135, 0x1, 0x1f ;  /* 0x0c201f0087007f89 */ /* 0x000ea200000e0000 */
[----:B------:R-:W-:Y:S02]  /*2b90*/  LOP3.LUT R12, R31, UR9, R28, 0x96, !PT ;  /* 0x000000091f0c7c12 */ /* 0x000fe4000f8e961c */
[----:B------:R-:W-:Y:S01]  /*2ba0*/  FMUL.FTZ R153, R133, c[0x0][0x23c] ;  /* 0x00008f0085997a20 */ /* 0x000fe20000410000 */
[----:B------:R-:W-:Y:S01]  /*2bb0*/  LOP3.LUT R15, R15, UR4, R30, 0x96, !PT ;  /* 0x000000040f0f7c12 */ /* 0x000fe2000f8e961e */
[----:B------:R-:W-:-:S03]  /*2bc0*/  IMAD.WIDE.U32 R176, R176, -0x326172a9, RZ ;  /* 0xcd9e8d57b0b07825 */ /* 0x000fc600078e00ff */
[----:B------:R-:W-:Y:S01]  /*2bd0*/  FSEL R153, R153, RZ, P0 ;  /* 0x000000ff99997208 */ /* 0x000fe20000000000 */
[----:B------:R-:W-:Y:S01]  /*2be0*/  IMAD.WIDE.U32 R12, R12, -0x326172a9, RZ ;  /* 0xcd9e8d570c0c7825 */ /* 0x000fe200078e00ff */
[----:B------:R-:W-:-:S03]  /*2bf0*/  LOP3.LUT R174, R177, UR16, R174, 0x96, !PT ;  /* 0x00000010b1ae7c12 */ /* 0x000fc6000f8e96ae */
[----:B------:R-:W-:-:S04]  /*2c00*/  IMAD.WIDE.U32 R28, R15, -0x326172a9, RZ ;  /* 0xcd9e8d570f1c7825 */ /* 0x000fc800078e00ff */
[--C-:B------:R-:W-:Y:S01]  /*2c10*/  FFMA.FTZ R45, R98, c[0x0][0x23c], -R153.reuse ;  /* 0x00008f00622d7a23 */ /* 0x100fe20000010899 */
[----:B------:R-:W-:Y:S01]  /*2c20*/  LOP3.LUT R17, R29, UR24, R12, 0x96, !PT ;  /* 0x000000181d117c12 */ /* 0x000fe2000f8e960c */
[----:B------:R-:W-:Y:S01]  /*2c30*/  FFMA.FTZ R44, R99, c[0x0][0x23c], -R153 ;  /* 0x00008f00632c7a23 */ /* 0x000fe20000010899 */
[----:B------:R-:W-:Y:S01]  /*2c40*/  LOP3.LUT R15, R28, 0xffff, RZ, 0xc0, !PT ;  /* 0x0000ffff1c0f7812 */ /* 0x000fe200078ec0ff */
[--C-:B------:R-:W-:Y:S01]  /*2c50*/  FFMA.FTZ R35, R5, c[0x0][0x23c], -R162.reuse ;  /* 0x00008f0005237a23 */ /* 0x100fe200000108a2 */
[----:B------:R-:W-:Y:S01]  /*2c60*/  SHF.R.U32.HI R93, RZ, 0x10, R17 ;  /* 0x00000010ff5d7819 */ /* 0x000fe20000011611 */
[----:B------:R-:W-:Y:S01]  /*2c70*/  MUFU.EX2 R45, R45 ;  /* 0x0000002d002d7308 */ /* 0x000fe20000000800 */
[----:B------:R-:W-:Y:S01]  /*2c80*/  FFMA.FTZ R34, R6, c[0x0][0x23c], -R162 ;  /* 0x00008f0006227a23 */ /* 0x000fe200000108a2 */
[----:B------:R-:W-:Y:S01]  /*2c90*/  LOP3.LUT R25, R28, 0xff, RZ, 0xc0, !PT ;  /* 0x000000ff1c197812 */ /* 0x000fe200078ec0ff */
[----:B------:R-:W-:Y:S01]  /*2ca0*/  FFMA.FTZ R33, R62, c[0x0][0x23c], -R153 ;  /* 0x00008f003e217a23 */ /* 0x000fe20000010899 */
[--C-:B------:R-:W-:Y:S01]  /*2cb0*/  SHF.R.U32.HI R23, RZ, 0x10, R28.reuse ;  /* 0x00000010ff177819 */ /* 0x100fe2000001161c */
[----:B------:R-:W-:Y:S01]  /*2cc0*/  IMAD R62, R203, 0x10000, R203 ;  /* 0x00010000cb3e7824 */ /* 0x000fe200078e02cb */
[----:B------:R-:W-:Y:S01]  /*2cd0*/  SHF.R.U32.HI R5, RZ, 0x18, R28 ;  /* 0x00000018ff057819 */ /* 0x000fe2000001161c */
[----:B------:R-:W-:Y:S01]  /*2ce0*/  FFMA.FTZ R37, R4, c[0x0][0x23c], -R153 ;  /* 0x00008f0004257a23 */ /* 0x000fe20000010899 */
[----:B------:R-:W3:Y:S01]  /*2cf0*/  MUFU.EX2 R44, R44 ;  /* 0x0000002c002c7308 */ /* 0x000ee20000000800 */
[----:B------:R-:W-:Y:S01]  /*2d00*/  SHF.R.U32.HI R6, RZ, 0x8, R15 ;  /* 0x00000008ff067819 */ /* 0x000fe2000001160f */
[--C-:B------:R-:W-:Y:S01]  /*2d10*/  FFMA.FTZ R42, R96, c[0x0][0x23c], -R162.reuse ;  /* 0x00008f00602a7a23 */ /* 0x100fe200000108a2 */
[----:B------:R-:W-:Y:S01]  /*2d20*/  LOP3.LUT R28, R17, 0xffff, RZ, 0xc0, !PT ;  /* 0x0000ffff111c7812 */ /* 0x000fe200078ec0ff */
[----:B------:R-:W-:Y:S01]  /*2d30*/  FFMA.FTZ R41, R97, c[0x0][0x23c], -R162 ;  /* 0x00008f0061297a23 */ /* 0x000fe200000108a2 */
[----:B------:R-:W-:Y:S01]  /*2d40*/  LOP3.LUT R15, R17, 0xff, RZ, 0xc0, !PT ;  /* 0x000000ff110f7812 */ /* 0x000fe200078ec0ff */
[----:B------:R-:W-:Y:S01]  /*2d50*/  FFMA.FTZ R38, R10, c[0x0][0x23c], -R153 ;  /* 0x00008f000a267a23 */ /* 0x000fe20000010899 */
[----:B------:R-:W-:Y:S01]  /*2d60*/  LOP3.LUT R12, R175, UR18, R216, 0x96, !PT ;  /* 0x00000012af0c7c12 */ /* 0x000fe2000f8e96d8 */
[----:B------:R-:W-:Y:S01]  /*2d70*/  IMAD.WIDE.U32 R174, R174, -0x2daee0ad, RZ ;  /* 0xd2511f53aeae7825 */ /* 0x000fe200078e00ff */
[----:B-1----:R-:W-:Y:S01]  /*2d80*/  FMNMX.FTZ R136, R136, R18, !PT ;  /* 0x0000001288887209 */ /* 0x002fe20007810000 */
[----:B------:R-:W-:Y:S01]  /*2d90*/  MUFU.EX2 R35, R35 ;  /* 0x0000002300237308 */ /* 0x000fe20000000800 */
[----:B------:R-:W-:Y:S01]  /*2da0*/  SHF.R.U32.HI R17, RZ, 0x18, R17 ;  /* 0x00000018ff117819 */ /* 0x000fe20000011611 */
[----:B------:R-:W-:Y:S01]  /*2db0*/  IMAD.WIDE.U32 R18, R12, -0x2daee0ad, RZ ;  /* 0xd2511f530c127825 */ /* 0x000fe200078e00ff */
[----:B------:R-:W-:-:S02]  /*2dc0*/  LOP3.LUT R93, R93, 0xff, RZ, 0xc0, !PT ;  /* 0x000000ff5d5d7812 */ /* 0x000fc400078ec0ff */
[----:B--2---:R-:W-:Y:S01]  /*2dd0*/  FMNMX.FTZ R135, R135, R0, !PT ;  /* 0x0000000087877209 */ /* 0x004fe20007810000 */
[C---:B------:R-:W-:Y:S01]  /*2de0*/  FMUL.FTZ R146, R136.reuse, c[0x0][0x23c] ;  /* 0x00008f0088927a20 */ /* 0x040fe20000410000 */
[----:B------:R-:W-:Y:S01]  /*2df0*/  PRMT R93, R93, 0x5410, R17 ;  /* 0x000054105d5d7816 */ /* 0x000fe20000000011 */
[----:B------:R-:W1:Y:S01]  /*2e00*/  MUFU.EX2 R34, R34 ;  /* 0x0000002200227308 */ /* 0x000e620000000800 */
[----:B------:R-:W-:Y:S01]  /*2e10*/  FSETP.NEU.FTZ.AND P0, PT, R136, -INF , PT ;  /* 0xff8000008800780b */ /* 0x000fe20003f1d000 */
[----:B------:R-:W-:Y:S01]  /*2e20*/  FMUL.FTZ R67, R135, c[0x0][0x23c] ;  /* 0x00008f0087437a20 */ /* 0x000fe20000410000 */
[----:B---3--:R-:W-:Y:S01]  /*2e30*/  F2FP.BF16.PACK_AB R2, R44, R45 ;  /* 0x0000002d2c02723e */ /* 0x008fe200000010ff */
[----:B------:R-:W-:Y:S01]  /*2e40*/  HSET2.LE.AND R93, R93, R62, PT ;  /* 0x0000003e5d5d7233 */ /* 0x000fe20003803000 */
[----:B------:R-:W-:Y:S01]  /*2e50*/  FSEL R146, R146, RZ, P0 ;  /* 0x000000ff92927208 */ /* 0x000fe20000000000 */
[----:B------:R-:W-:Y:S01]  /*2e60*/  FFMA.FTZ R43, R9, c[0x0][0x23c], -R153 ;  /* 0x00008f00092b7a23 */ /* 0x000fe20000010899 */
[----:B------:R-:W-:Y:S01]  /*2e70*/  LOP3.LUT R178, R19, UR9, R178, 0x96, !PT ;  /* 0x0000000913b27c12 */ /* 0x000fe2000f8e96b2 */
[----:B------:R-:W-:Y:S01]  /*2e80*/  MUFU.EX2 R33, R33 ;  /* 0x0000002100217308 */ /* 0x000fe20000000800 */
[----:B------:R-:W-:Y:S01]  /*2e90*/  LOP3.LUT R0, R175, UR4, R18, 0x96, !PT ;  /* 0x00000004af007c12 */ /* 0x000fe2000f8e9612 */
[----:B------:R-:W-:Y:S01]  /*2ea0*/  FFMA.FTZ R51, R7, c[0x0][0x23c], -R146 ;  /* 0x00008f0007337a23 */ /* 0x000fe20000010892 */
[----:B------:R-:W-:Y:S01]  /*2eb0*/  FSETP.NEU.FTZ.AND P0, PT, R135, -INF , PT ;  /* 0xff8000008700780b */ /* 0x000fe20003f1d000 */
[----:B------:R-:W-:Y:S01]  /*2ec0*/  IMAD.WIDE.U32 R178, R178, -0x326172a9, RZ ;  /* 0xcd9e8d57b2b27825 */ /* 0x000fe200078e00ff */
[----:B------:R-:W-:-:S02]  /*2ed0*/  LOP3.LUT R93, R93, R2, RZ, 0xc0, !PT ;  /* 0x000000025d5d7212 */ /* 0x000fc400078ec0ff */
[----:B------:R-:W-:Y:S01]  /*2ee0*/  FSEL R67, R67, RZ, P0 ;  /* 0x000000ff43437208 */ /* 0x000fe20000000000 */
[----:B------:R-:W-:Y:S01]  /*2ef0*/  IMAD.WIDE.U32 R2, R0, -0x326172a9, RZ ;  /* 0xcd9e8d5700027825 */ /* 0x000fe200078e00ff */
[----:B------:R-:W2:Y:S01]  /*2f00*/  MUFU.EX2 R37, R37 ;  /* 0x0000002500257308 */ /* 0x000ea20000000800 */
[----:B------:R-:W-:Y:S02]  /*2f10*/  LOP3.LUT R12, R13, UR7, R16, 0x96, !PT ;  /* 0x000000070d0c7c12 */ /* 0x000fe4000f8e9610 */
[----:B------:R-:W-:Y:S01]  /*2f20*/  FFMA.FTZ R50, R22, c[0x0][0x23c], -R146 ;  /* 0x00008f0016327a23 */ /* 0x000fe20000010892 */
[----:B------:R-:W-:Y:S01]  /*2f30*/  LOP3.LUT R13, R3, UR24, R178, 0x96, !PT ;  /* 0x00000018030d7c12 */ /* 0x000fe2000f8e96b2 */
[--C-:B------:R-:W-:Y:S01]  /*2f40*/  FFMA.FTZ R46, R73, c[0x0][0x23c], -R67.reuse ;  /* 0x00008f00492e7a23 */ /* 0x100fe20000010843 */
[----:B------:R-:W-:Y:S01]  /*2f50*/  LOP3.LUT R23, R23, 0xff, RZ, 0xc0, !PT ;  /* 0x000000ff17177812 */ /* 0x000fe200078ec0ff */
[--C-:B------:R-:W-:Y:S01]  /*2f60*/  FFMA.FTZ R39, R72, c[0x0][0x23c], -R67.reuse ;  /* 0x00008f0048277a23 */ /* 0x100fe20000010843 */
[----:B------:R-:W-:Y:S01]  /*2f70*/  MUFU.EX2 R51, R51 ;  /* 0x0000003300337308 */ /* 0x000fe20000000800 */
[----:B------:R-:W-:Y:S01]  /*2f80*/  LOP3.LUT R0, R13, 0xffff, RZ, 0xc0, !PT ;  /* 0x0000ffff0d007812 */ /* 0x000fe200078ec0ff */
[--C-:B------:R-:W-:Y:S01]  /*2f90*/  FFMA.FTZ R48, R21, c[0x0][0x23c], -R67.reuse ;  /* 0x00008f0015307a23 */ /* 0x100fe20000010843 */
[----:B------:R-:W-:Y:S01]  /*2fa0*/  PRMT R6, R25, 0x5410, R6 ;  /* 0x0000541019067816 */ /* 0x000fe20000000006 */
[----:B------:R-:W-:Y:S01]  /*2fb0*/  FFMA.FTZ R47, R20, c[0x0][0x23c], -R67 ;  /* 0x00008f00142f7a23 */ /* 0x000fe20000010843 */
[----:B------:R-:W-:Y:S01]  /*2fc0*/  PRMT R5, R23, 0x5410, R5 ;  /* 0x0000541017057816 */ /* 0x000fe20000000005 */
[----:B------:R-:W-:Y:S01]  /*2fd0*/  FFMA.FTZ R49, R75, c[0x0][0x23c], -R146 ;  /* 0x00008f004b317a23 */ /* 0x000fe20000010892 */
[----:B------:R-:W-:Y:S01]  /*2fe0*/  SHF.R.U32.HI R99, RZ, 0x10, R2 ;  /* 0x00000010ff637819 */ /* 0x000fe20000011602 */
[----:B------:R-:W3:Y:S01]  /*2ff0*/  MUFU.EX2 R50, R50 ;  /* 0x0000003200327308 */ /* 0x000ee20000000800 */
[----:B------:R-:W-:Y:S01]  /*3000*/  LOP3.LUT R96, R13, 0xff, RZ, 0xc0, !PT ;  /* 0x000000ff0d607812 */ /* 0x000fe200078ec0ff */
[----:B------:R-:W-:Y:S01]  /*3010*/  FFMA.FTZ R40, R74, c[0x0][0x23c], -R146 ;  /* 0x00008f004a287a23 */ /* 0x000fe20000010892 */
[----:B------:R-:W-:Y:S01]  /*3020*/  SHF.R.U32.HI R0, RZ, 0x8, R0 ;  /* 0x00000008ff007819 */ /* 0x000fe20000011600 */
[--C-:B------:R-:W-:Y:S01]  /*3030*/  HSET2.LE.AND R6, R6, R62.reuse, PT ;  /* 0x0000003e06067233 */ /* 0x100fe20003803000 */
[----:B------:R-:W-:Y:S01]  /*3040*/  SHF.R.U32.HI R97, RZ, 0x10, R13 ;  /* 0x00000010ff617819 */ /* 0x000fe2000001160d */
[--C-:B------:R-:W-:Y:S01]  /*3050*/  HSET2.LE.AND R5, R5, R62.reuse, PT ;  /* 0x0000003e05057233 */ /* 0x100fe20003803000 */
[C---:B------:R-:W-:Y:S01]  /*3060*/  LOP3.LUT R3, R2.reuse, 0xffff, RZ, 0xc0, !PT ;  /* 0x0000ffff02037812 */ /* 0x040fe200078ec0ff */
[----:B------:R-:W-:Y:S01]  /*3070*/  MUFU.EX2 R46, R46 ;  /* 0x0000002e002e7308 */ /* 0x000fe20000000800 */
[----:B------:R-:W-:Y:S01]  /*3080*/  LOP3.LUT R98, R2, 0xff, RZ, 0xc0, !PT ;  /* 0x000000ff02627812 */ /* 0x000fe200078ec0ff */
[----:B------:R-:W-:Y:S01]  /*3090*/  FFMA.FTZ R36, R11, c[0x0][0x23c], -R162 ;  /* 0x00008f000b247a23 */ /* 0x000fe200000108a2 */
[----:B-1----:R-:W-:Y:S01]  /*30a0*/  F2FP.BF16.PACK_AB R94, R34, R35 ;  /* 0x00000023225e723e */ /* 0x002fe200000010ff */
[----:B------:R-:W-:Y:S01]  /*30b0*/  FFMA.FTZ R53, R53, c[0x0][0x23c], -R153 ;  /* 0x00008f0035357a23 */ /* 0x000fe20000010899 */
[----:B--2---:R-:W-:Y:S01]  /*30c0*/  F2FP.BF16.PACK_AB R95, R37, R33 ;  /* 0x00000021255f723e */ /* 0x004fe200000010ff */
[----:B------:R-:W-:Y:S01]  /*30d0*/  LDSM.16.MT88.4 R16, [R187+0x6800] ;  /* 0x00680000bb10783b */ /* 0x000fe20000004200 */
[----:B------:R-:W-:Y:S01]  /*30e0*/  SHF.R.U32.HI R2, RZ, 0x18, R2 ;  /* 0x00000018ff027819 */ /* 0x000fe20000011602 */
[----:B------:R-:W1:Y:S01]  /*30f0*/  MUFU.EX2 R39, R39 ;  /* 0x0000002700277308 */ /* 0x000e620000000800 */
[----:B------:R-:W-:Y:S01]  /*3100*/  LOP3.LUT R99, R99, 0xff, RZ, 0xc0, !PT ;  /* 0x000000ff63637812 */ /* 0x000fe200078ec0ff */
[----:B------:R-:W-:Y:S01]  /*3110*/  FFMA.FTZ R55, R55, c[0x0][0x23c], -R146 ;  /* 0x00008f0037377a23 */ /* 0x000fe20000010892 */
[----:B------:R-:W-:Y:S01]  /*3120*/  PRMT R96, R96, 0x5410, R0 ;  /* 0x0000541060607816 */ /* 0x000fe20000000000 */
[--C-:B------:R-:W-:Y:S01]  /*3130*/  FFMA.FTZ R57, R57, c[0x0][0x23c], -R146.reuse ;  /* 0x00008f0039397a23 */ /* 0x100fe20000010892 */
[----:B------:R-:W-:Y:S01]  /*3140*/  SHF.R.U32.HI R13, RZ, 0x18, R13 ;  /* 0x00000018ff0d7819 */ /* 0x000fe2000001160d */
[--C-:B------:R-:W-:Y:S01]  /*3150*/  FFMA.FTZ R56, R56, c[0x0][0x23c], -R146.reuse ;  /* 0x00008f0038387a23 */ /* 0x100fe20000010892 */
[----:B------:R-:W-:Y:S01]  /*3160*/  LOP3.LUT R97, R97, 0xff, RZ, 0xc0, !PT ;  /* 0x000000ff61617812 */ /* 0x000fe200078ec0ff */
[----:B------:R-:W-:Y:S01]  /*3170*/  MUFU.EX2 R48, R48 ;  /* 0x0000003000307308 */ /* 0x000fe20000000800 */
[----:B------:R-:W-:Y:S01]  /*3180*/  LOP3.LUT R94, R6, R94, RZ, 0xc0, !PT ;  /* 0x0000005e065e7212 */ /* 0x000fe200078ec0ff */
[--C-:B------:R-:W-:Y:S01]  /*3190*/  HSET2.LE.AND R96, R96, R62.reuse, PT ;  /* 0x0000003e60607233 */ /* 0x100fe20003803000 */
[----:B------:R-:W-:Y:S01]  /*31a0*/  LOP3.LUT R95, R5, R95, RZ, 0xc0, !PT ;  /* 0x0000005f055f7212 */ /* 0x000fe200078ec0ff */
[----:B------:R-:W-:Y:S01]  /*31b0*/  FFMA.FTZ R54, R54, c[0x0][0x23c], -R146 ;  /* 0x00008f0036367a23 */ /* 0x000fe20000010892 */
[----:B------:R-:W-:Y:S01]  /*31c0*/  PRMT R99, R99, 0x5410, R2 ;  /* 0x0000541063637816 */ /* 0x000fe20000000002 */
[----:B------:R-:W2:Y:S01]  /*31d0*/  LDSM.16.MT88.4 R4, [R184+0x6000] ;  /* 0x00600000b804783b */ /* 0x000ea20000004200 */
[----:B------:R-:W-:Y:S01]  /*31e0*/  PRMT R97, R97, 0x5410, R13 ;  /* 0x0000541061617816 */ /* 0x000fe2000000000d */
[----:B------:R-:W4:Y:S01]  /*31f0*/  MUFU.EX2 R47, R47 ;  /* 0x0000002f002f7308 */ /* 0x000f220000000800 */
[----:B---3--:R-:W-:Y:S01]  /*3200*/  F2FP.BF16.PACK_AB R13, R50, R51 ;  /* 0x00000033320d723e */ /* 0x008fe200000010ff */
[--C-:B------:R-:W-:Y:S01]  /*3210*/  HSET2.LE.AND R99, R99, R62.reuse, PT ;  /* 0x0000003e63637233 */ /* 0x100fe20003803000 */
[----:B------:R-:W-:Y:S01]  /*3220*/  SHF.R.U32.HI R3, RZ, 0x8, R3 ;  /* 0x00000008ff037819 */ /* 0x000fe20000011603 */
[----:B------:R-:W-:Y:S01]  /*3230*/  HSET2.LE.AND R97, R97, R62, PT ;  /* 0x0000003e61617233 */ /* 0x000fe20003803000 */
[----:B-1----:R-:W-:Y:S01]  /*3240*/  F2FP.BF16.PACK_AB R0, R39, R46 ;  /* 0x0000002e2700723e */ /* 0x002fe200000010ff */
[----:B------:R-:W-:Y:S01]  /*3250*/  FFMA.FTZ R63, R63, c[0x0][0x23c], -R67 ;  /* 0x00008f003f3f7a23 */ /* 0x000fe20000010843 */
[----:B------:R-:W-:Y:S01]  /*3260*/  LOP3.LUT R96, R96, R13, RZ, 0xc0, !PT ;  /* 0x0000000d60607212 */ /* 0x000fe200078ec0ff */
[----:B------:R-:W-:Y:S01]  /*3270*/  MUFU.EX2 R49, R49 ;  /* 0x0000003100317308 */ /* 0x000fe20000000800 */
[----:B------:R-:W-:Y:S01]  /*3280*/  IMAD.WIDE.U32 R12, R12, -0x2daee0ad, RZ ;  /* 0xd2511f530c0c7825 */ /* 0x000fe200078e00ff */
[----:B------:R-:W-:-:S02]  /*3290*/  PRMT R98, R98, 0x5410, R3 ;  /* 0x0000541062627816 */ /* 0x000fc40000000003 */
[----:B------:R-:W-:Y:S01]  /*32a0*/  LOP3.LUT R99, R99, R0, RZ, 0xc0, !PT ;  /* 0x0000000063637212 */ /* 0x000fe200078ec0ff */
[----:B------:R-:W-:Y:S01]  /*32b0*/  FFMA.FTZ R3, R76, c[0x0][0x23c], -R162 ;  /* 0x00008f004c037a23 */ /* 0x000fe200000108a2 */
[----:B------:R-:W-:Y:S01]  /*32c0*/  SHF.R.U32.HI R10, RZ, 0x10, R12 ;  /* 0x00000010ff0a7819 */ /* 0x000fe2000001160c */
[--C-:B------:R-:W-:Y:S01]  /*32d0*/  HSET2.LE.AND R98, R98, R62.reuse, PT ;  /* 0x0000003e62627233 */ /* 0x100fe20003803000 */
[----:B------:R-:W1:Y:S01]  /*32e0*/  MUFU.EX2 R40, R40 ;  /* 0x0000002800287308 */ /* 0x000e620000000800 */
[----:B----4-:R-:W-:Y:S01]  /*32f0*/  F2FP.BF16.PACK_AB R0, R47, R48 ;  /* 0x000000302f00723e */ /* 0x010fe200000010ff */
[--C-:B------:R-:W-:Y:S01]  /*3300*/  FFMA.FTZ R154, R154, c[0x0][0x23c], -R153.reuse ;  /* 0x00008f009a9a7a23 */ /* 0x100fe20000010899 */
[----:B------:R-:W-:Y:S01]  /*3310*/  SHF.R.U32.HI R28, RZ, 0x8, R28 ;  /* 0x00000008ff1c7819 */ /* 0x000fe2000001161c */
[--C-:B------:R-:W-:Y:S01]  /*3320*/  FFMA.FTZ R157, R157, c[0x0][0x23c], -R153.reuse ;  /* 0x00008f009d9d7a23 */ /* 0x100fe20000010899 */
[----:B------:R-:W-:Y:S01]  /*3330*/  LOP3.LUT R97, R97, R0, RZ, 0xc0, !PT ;  /* 0x0000000061617212 */ /* 0x000fe200078ec0ff */
[----:B------:R-:W-:Y:S01]  /*3340*/  FFMA.FTZ R0, R52, c[0x0][0x23c], -R162 ;  /* 0x00008f0034007a23 */ /* 0x000fe200000108a2 */
[----:B------:R-:W-:Y:S01]  /*3350*/  LOP3.LUT R11, R12, 0xffff, RZ, 0xc0, !PT ;  /* 0x0000ffff0c0b7812 */ /* 0x000fe200078ec0ff */
[----:B------:R-:W-:Y:S01]  /*3360*/  MUFU.EX2 R38, R38 ;  /* 0x0000002600267308 */ /* 0x000fe20000000800 */
[----:B------:R-:W-:Y:S01]  /*3370*/  SHF.R.U32.HI R23, RZ, 0x18, R12 ;  /* 0x00000018ff177819 */ /* 0x000fe2000001160c */
[--C-:B------:R-:W-:Y:S01]  /*3380*/  FFMA.FTZ R52, R8, c[0x0][0x23c], -R153.reuse ;  /* 0x00008f0008347a23 */ /* 0x100fe20000010899 */
[----:B------:R-:W-:Y:S01]  /*3390*/  LOP3.LUT R10, R10, 0xff, RZ, 0xc0, !PT ;  /* 0x000000ff0a0a7812 */ /* 0x000fe200078ec0ff */
[----:B------:R-:W-:Y:S01]  /*33a0*/  FFMA.FTZ R170, R170, c[0x0][0x23c], -R153 ;  /* 0x00008f00aaaa7a23 */ /* 0x000fe20000010899 */
[----:B------:R-:W-:Y:S01]  /*33b0*/  LOP3.LUT R29, R13, UR23, R14, 0x96, !PT ;  /* 0x000000170d1d7c12 */ /* 0x000fe2000f8e960e */
[----:B------:R-:W-:Y:S01]  /*33c0*/  FFMA.FTZ R147, R147, c[0x0][0x23c], -R162 ;  /* 0x00008f0093937a23 */ /* 0x000fe200000108a2 */
[----:B------:R-:W-:Y:S01]  /*33d0*/  PRMT R15, R15, 0x5410, R28 ;  /* 0x000054100f0f7816 */ /* 0x000fe2000000001c */
[----:B------:R-:W3:Y:S01]  /*33e0*/  MUFU.EX2 R43, R43 ;  /* 0x0000002b002b7308 */ /* 0x000ee20000000800 */
[----:B-1----:R-:W-:Y:S01]  /*33f0*/  F2FP.BF16.PACK_AB R2, R40, R49 ;  /* 0x000000312802723e */ /* 0x002fe200000010ff */
[--C-:B------:R-:W-:Y:S01]  /*3400*/  FFMA.FTZ R148, R148, c[0x0][0x23c], -R162.reuse ;  /* 0x00008f0094947a23 */ /* 0x100fe200000108a2 */
[----:B------:R-:W-:Y:S01]  /*3410*/  LOP3.LUT R21, R12, 0xff, RZ, 0xc0, !PT ;  /* 0x000000ff0c157812 */ /* 0x000fe200078ec0ff */
[--C-:B------:R-:W-:Y:S01]  /*3420*/  HSET2.LE.AND R15, R15, R62.reuse, PT ;  /* 0x0000003e0f0f7233 */ /* 0x100fe20003803000 */
[----:B------:R-:W-:Y:S01]  /*3430*/  LOP3.LUT R98, R98, R2, RZ, 0xc0, !PT ;  /* 0x0000000262627212 */ /* 0x000fe200078ec0ff */
[--C-:B------:R-:W-:Y:S01]  /*3440*/  FFMA.FTZ R2, R61, c[0x0][0x23c], -R162.reuse ;  /* 0x00008f003d027a23 */ /* 0x100fe200000108a2 */
[----:B------:R-:W-:Y:S01]  /*3450*/  SHF.R.U32.HI R11, RZ, 0x8, R11 ;  /* 0x00000008ff0b7819 */ /* 0x000fe2000001160b */
[----:B------:R-:W-:Y:S01]  /*3460*/  MUFU.EX2 R42, R42 ;  /* 0x0000002a002a7308 */ /* 0x000fe20000000800 */
[----:B------:R-:W-:Y:S01]  /*3470*/  PRMT R23, R10, 0x5410, R23 ;  /* 0x000054100a177816 */ /* 0x000fe20000000017 */
[----:B------:R-:W-:Y:S01]  /*3480*/  FFMA.FTZ R61, R60, c[0x0][0x23c], -R67 ;  /* 0x00008f003c3d7a23 */ /* 0x000fe20000010843 */
[----:B------:R-:W-:Y:S01]  /*3490*/  LOP3.LUT R9, R29, 0xffff, RZ, 0xc0, !PT ;  /* 0x0000ffff1d097812 */ /* 0x000fe200078ec0ff */
[C---:B------:R-:W-:Y:S01]  /*34a0*/  HMMA.16816.F32.BF16 R128, R96.reuse, R116, RZ ;  /* 0x000000746080723c */ /* 0x040fe200000418ff */
[----:B------:R-:W-:Y:S01]  /*34b0*/  SHF.R.U32.HI R28, RZ, 0x10, R29 ;  /* 0x00000010ff1c7819 */ /* 0x000fe2000001161d */
[--C-:B------:R-:W-:Y:S01]  /*34c0*/  HSET2.LE.AND R23, R23, R62.reuse, PT ;  /* 0x0000003e17177233 */ /* 0x100fe20003803000 */
[----:B------:R-:W-:Y:S01]  /*34d0*/  PRMT R21, R21, 0x5410, R11 ;  /* 0x0000541015157816 */ /* 0x000fe2000000000b */
[----:B------:R-:W1:Y:S01]  /*34e0*/  MUFU.EX2 R41, R41 ;  /* 0x0000002900297308 */ /* 0x000e620000000800 */
[----:B------:R-:W-:Y:S01]  /*34f0*/  LOP3.LUT R20, R29, 0xff, RZ, 0xc0, !PT ;  /* 0x000000ff1d147812 */ /* 0x000fe200078ec0ff */
[----:B------:R-:W-:Y:S01]  /*3500*/  FFMA.FTZ R60, R172, c[0x0][0x23c], -R67 ;  /* 0x00008f00ac3c7a23 */ /* 0x000fe20000010843 */
[----:B------:R-:W-:Y:S01]  /*3510*/  SHF.R.U32.HI R9, RZ, 0x8, R9 ;  /* 0x00000008ff097819 */ /* 0x000fe20000011609 */
[--C-:B------:R-:W-:Y:S01]  /*3520*/  HSET2.LE.AND R22, R21, R62.reuse, PT ;  /* 0x0000003e15167233 */ /* 0x100fe20003803000 */
[----:B------:R-:W-:Y:S01]  /*3530*/  SHF.R.U32.HI R29, RZ, 0x18, R29 ;  /* 0x00000018ff1d7819 */ /* 0x000fe2000001161d */
[C---:B------:R-:W-:Y:S01]  /*3540*/  HMMA.16816.F32.BF16 R112, R96.reuse, R108, RZ ;  /* 0x0000006c6070723c */ /* 0x040fe200000418ff */
[----:B------:R-:W-:Y:S01]  /*3550*/  LOP3.LUT R28, R28, 0xff, RZ, 0xc0, !PT ;  /* 0x000000ff1c1c7812 */ /* 0x000fe200078ec0ff */
[----:B------:R-:W-:Y:S01]  /*3560*/  MUFU.EX2 R0, R0 ;  /* 0x0000000000007308 */ /* 0x000fe20000000800 */
[----:B---3--:R-:W-:Y:S01]  /*3570*/  F2FP.BF16.PACK_AB R30, R43, R38 ;  /* 0x000000262b1e723e */ /* 0x008fe200000010ff */
[--C-:B------:R-:W-:Y:S01]  /*3580*/  FFMA.FTZ R143, R143, c[0x0][0x23c], -R162.reuse ;  /* 0x00008f008f8f7a23 */ /* 0x100fe200000108a2 */
[----:B------:R-:W-:Y:S01]  /*3590*/  PRMT R20, R20, 0x5410, R9 ;  /* 0x0000541014147816 */ /* 0x000fe20000000009 */
[----:B------:R-:W-:Y:S01]  /*35a0*/  FFMA.FTZ R145, R145, c[0x0][0x23c], -R162 ;  /* 0x00008f0091917a23 */ /* 0x000fe200000108a2 */
[----:B------:R-:W-:Y:S01]  /*35b0*/  PRMT R21, R28, 0x5410, R29 ;  /* 0x000054101c157816 */ /* 0x000fe2000000001d */
[----:B------:R-:W-:Y:S01]  /*35c0*/  LDSM.16.MT88.4 R8, [R185+0x6800] ;  /* 0x00680000b908783b */ /* 0x000fe20000004200 */
[----:B------:R-:W-:Y:S01]  /*35d0*/  LOP3.LUT R23, R23, R30, RZ, 0xc0, !PT ;  /* 0x0000001e17177212 */ /* 0x000fe200078ec0ff */
[----:B------:R-:W3:Y:S01]  /*35e0*/  MUFU.EX2 R36, R36 ;  /* 0x0000002400247308 */ /* 0x000ee20000000800 */
[----:B-1----:R-:W-:Y:S01]  /*35f0*/  F2FP.BF16.PACK_AB R92, R41, R42 ;  /* 0x0000002a295c723e */ /* 0x002fe200000010ff */
[----:B------:R-:W-:Y:S01]  /*3600*/  LDSM.16.MT88.4 R28, [R184+0x6800] ;  /* 0x00680000b81c783b */ /* 0x000fe20000004200 */
[----:B------:R-:W-:Y:S01]  /*3610*/  LOP3.LUT R176, R179, UR7, R176, 0x96, !PT ;  /* 0x00000007b3b07c12 */ /* 0x000fe2000f8e96b0 */
[----:B------:R-:W-:Y:S01]  /*3620*/  HMMA.16816.F32.BF16 R76, R96, R84, RZ ;  /* 0x00000054604c723c */ /* 0x000fe200000418ff */
[----:B------:R-:W-:Y:S01]  /*3630*/  LOP3.LUT R92, R15, R92, RZ, 0xc0, !PT ;  /* 0x0000005c0f5c7212 */ /* 0x000fe200078ec0ff */
[--C-:B------:R-:W-:Y:S01]  /*3640*/  HSET2.LE.AND R20, R20, R62.reuse, PT ;  /* 0x0000003e14147233 */ /* 0x100fe20003803000 */
[----:B------:R-:W1:Y:S01]  /*3650*/  LDSM.16.MT88.4 R12, [R186+0x6800] ;  /* 0x00680000ba0c783b */ /* 0x000e620000004200 */
[----:B------:R-:W4:Y:S01]  /*3660*/  MUFU.EX2 R3, R3 ;  /* 0x0000000300037308 */ /* 0x000f220000000800 */
[----:B------:R-:W-:Y:S01]  /*3670*/  IMAD.WIDE.U32 R176, R176, -0x2daee0ad, RZ ;  /* 0xd2511f53b0b07825 */ /* 0x000fe200078e00ff */
[----:B------:R-:W-:Y:S01]  /*3680*/  HSET2.LE.AND R21, R21, R62, PT ;  /* 0x0000003e15157233 */ /* 0x000fe20003803000 */
[----:B------:R-:W-:Y:S01]  /*3690*/  ISETP.GE.AND P0, PT, R132, 0x2, PT ;  /* 0x000000028400780c */ /* 0x000fe20003f06270 */
[----:B------:R-:W-:Y:S01]  /*36a0*/  HMMA.16816.F32.BF16 R124, R92, R116, RZ ;  /* 0x000000745c7c723c */ /* 0x000fe200000418ff */
[----:B------:R-:W-:-:S02]  /*36b0*/  FFMA.FTZ R166, R166, c[0x0][0x23c], -R67 ;  /* 0x00008f00a6a67a23 */ /* 0x000fc40000010843 */
[--C-:B------:R-:W-:Y:S01]  /*36c0*/  FFMA.FTZ R165, R165, c[0x0][0x23c], -R67.reuse ;  /* 0x00008f00a5a57a23 */ /* 0x100fe20000010843 */
[----:B------:R-:W-:Y:S01]  /*36d0*/  MUFU.EX2 R2, R2 ;  /* 0x0000000200027308 */ /* 0x000fe20000000800 */
[----:B---3--:R-:W-:Y:S01]  /*36e0*/  F2FP.BF16.PACK_AB R25, R36, R0 ;  /* 0x000000002419723e */ /* 0x008fe200000010ff */
[--C-:B------:R-:W-:Y:S02]  /*36f0*/  FFMA.FTZ R160, R160, c[0x0][0x23c], -R146.reuse ;  /* 0x00008f00a0a07a23 */ /* 0x100fe40000010892 */
[----:B------:R-:W-:Y:S01]  /*3700*/  HMMA.16816.F32.BF16 R68, R92, R108, RZ ;  /* 0x0000006c5c44723c */ /* 0x000fe200000418ff */
[----:B------:R-:W-:Y:S01]  /*3710*/  LOP3.LUT R22, R22, R25, RZ, 0xc0, !PT ;  /* 0x0000001916167212 */ /* 0x000fe200078ec0ff */
[----:B------:R-:W-:Y:S01]  /*3720*/  FFMA.FTZ R159, R159, c[0x0][0x23c], -R146 ;  /* 0x00008f009f9f7a23 */ /* 0x000fe20000010892 */
[----:B------:R-:W-:Y:S01]  /*3730*/  LOP3.LUT R25, R176, 0xffff, RZ, 0xc0, !PT ;  /* 0x0000ffffb0197812 */ /* 0x000fe200078ec0ff */
[----:B------:R-:W3:Y:S01]  /*3740*/  MUFU.EX2 R52, R52 ;  /* 0x0000003400347308 */ /* 0x000ee20000000800 */
[----:B------:R-:W-:-:S02]  /*3750*/  FFMA.FTZ R164, R164, c[0x0][0x23c], -R67 ;  /* 0x00008f00a4a47a23 */ /* 0x000fc40000010843 */
[----:B------:R-:W-:Y:S01]  /*3760*/  SHF.R.U32.HI R25, RZ, 0x8, R25 ;  /* 0x00000008ff197819 */ /* 0x000fe20000011619 */
[C---:B------:R-:W-:Y:S01]  /*3770*/  HMMA.16816.F32.BF16 R80, R92.reuse, R84, RZ ;  /* 0x000000545c50723c */ /* 0x040fe200000418ff */
[----:B------:R-:W-:Y:S02]  /*3780*/  FFMA.FTZ R158, R158, c[0x0][0x23c], -R67 ;  /* 0x00008f009e9e7a23 */ /* 0x000fe40000010843 */
[--C-:B------:R-:W-:Y:S01]  /*3790*/  FFMA.FTZ R151, R151, c[0x0][0x23c], -R153.reuse ;  /* 0x00008f0097977a23 */ /* 0x100fe20000010899 */
[----:B------:R-:W-:Y:S01]  /*37a0*/  MUFU.EX2 R53, R53 ;  /* 0x0000003500357308 */ /* 0x000fe20000000800 */
[----:B------:R-:W-:Y:S02]  /*37b0*/  FFMA.FTZ R207, R152, c[0x0][0x23c], -R153 ;  /* 0x00008f0098cf7a23 */ /* 0x000fe40000010899 */
[--C-:B------:R-:W-:Y:S01]  /*37c0*/  FFMA.FTZ R156, R156, c[0x0][0x23c], -R162.reuse ;  /* 0x00008f009c9c7a23 */ /* 0x100fe200000108a2 */
[----:B------:R-:W-:Y:S01]  /*37d0*/  HMMA.16816.F32.BF16 R120, R92, R118, RZ ;  /* 0x000000765c78723c */ /* 0x000fe200000418ff */
[----:B------:R-:W-:-:S02]  /*37e0*/  FFMA.FTZ R155, R155, c[0x0][0x23c], -R162 ;  /* 0x00008f009b9b7a23 */ /* 0x000fc400000108a2 */
[----:B------:R-:W-:Y:S01]  /*37f0*/  FFMA.FTZ R163, R163, c[0x0][0x23c], -R162 ;  /* 0x00008f00a3a37a23 */ /* 0x000fe200000108a2 */
[----:B------:R-:W-:Y:S01]  /*3800*/  MUFU.EX2 R55, R55 ;  /* 0x0000003700377308 */ /* 0x000fe20000000800 */
[--C-:B------:R-:W-:Y:S02]  /*3810*/  FFMA.FTZ R150, R150, c[0x0][0x23c], -R153.reuse ;  /* 0x00008f0096967a23 */ /* 0x100fe40000010899 */
[----:B------:R-:W-:Y:S01]  /*3820*/  FFMA.FTZ R149, R149, c[0x0][0x23c], -R153 ;  /* 0x00008f0095957a23 */ /* 0x000fe20000010899 */
[----:B------:R-:W-:Y:S01]  /*3830*/  HMMA.16816.F32.BF16 R72, R92, R110, RZ ;  /* 0x0000006e5c48723c */ /* 0x000fe200000418ff */
[----:B------:R-:W-:Y:S02]  /*3840*/  FADD.FTZ R50, R51, R50 ;  /* 0x0000003233327221 */ /* 0x000fe40000010000 */
[----:B------:R-:W-:Y:S01]  /*3850*/  FADD.FTZ R47, R48, R47 ;  /* 0x0000002f302f7221 */ /* 0x000fe20000010000 */
[----:B------:R-:W-:Y:S01]  /*3860*/  MUFU.EX2 R57, R57 ;  /* 0x0000003900397308 */ /* 0x000fe20000000800 */
[----:B------:R-:W-:-:S02]  /*3870*/  FADD.FTZ R41, R42, R41 ;  /* 0x000000292a297221 */ /* 0x000fc40000010000 */
[----:B------:R-:W-:Y:S01]  /*3880*/  FADD.FTZ R44, R45, R44 ;  /* 0x0000002c2d2c7221 */ /* 0x000fe20000010000 */
[C---:B------:R-:W-:Y:S01]  /*3890*/  HMMA.16816.F32.BF16 R104, R92.reuse, R86, RZ ;  /* 0x000000565c68723c */ /* 0x040fe200000418ff */
[----:B------:R-:W-:Y:S02]  /*38a0*/  FADD.FTZ R50, R49, R50 ;  /* 0x0000003231327221 */ /* 0x000fe40000010000 */
[----:B------:R-:W-:Y:S01]  /*38b0*/  FADD.FTZ R47, R46, R47 ;  /* 0x0000002f2e2f7221 */ /* 0x000fe20000010000 */
[----:B------:R-:W5:Y:S01]  /*38c0*/  MUFU.EX2 R61, R61 ;  /* 0x0000003d003d7308 */ /* 0x000f620000000800 */
[----:B------:R-:W-:Y:S02]  /*38d0*/  FADD.FTZ R41, R35, R41 ;  /* 0x0000002923297221 */ /* 0x000fe40000010000 */
[----:B------:R-:W-:Y:S01]  /*38e0*/  FADD.FTZ R44, R33, R44 ;  /* 0x0000002c212c7221 */ /* 0x000fe20000010000 */
[----:B--2---:R-:W-:Y:S01]  /*38f0*/  HMMA.16816.F32.BF16 R88, R92, R4, RZ ;  /* 0x000000045c58723c */ /* 0x004fe200000418ff */
[----:B------:R-:W-:-:S02]  /*3900*/  FADD.FTZ R50, R40, R50 ;  /* 0x0000003228327221 */ /* 0x000fc40000010000 */
[----:B------:R-:W-:Y:S01]  /*3910*/  FADD.FTZ R47, R39, R47 ;  /* 0x0000002f272f7221 */ /* 0x000fe20000010000 */
[----:B------:R-:W2:Y:S01]  /*3920*/  MUFU.EX2 R56, R56 ;  /* 0x0000003800387308 */ /* 0x000ea20000000800 */
[----:B------:R-:W-:Y:S02]  /*3930*/  FADD.FTZ R41, R34, R41 ;  /* 0x0000002922297221 */ /* 0x000fe40000010000 */
[----:B------:R-:W-:Y:S01]  /*3940*/  FADD.FTZ R44, R37, R44 ;  /* 0x0000002c252c7221 */ /* 0x000fe20000010000 */
[----:B------:R-:W-:Y:S01]  /*3950*/  HMMA.16816.F32.BF16 R116, R96, R118, RZ ;  /* 0x000000766074723c */ /* 0x000fe200000418ff */
[----:B----4-:R-:W-:Y:S02]  /*3960*/  FADD.FTZ R41, R3, R41 ;  /* 0x0000002903297221 */ /* 0x010fe40000010000 */
[----:B---3--:R-:W-:Y:S01]  /*3970*/  FADD.FTZ R44, R52, R44 ;  /* 0x0000002c342c7221 */ /* 0x008fe20000010000 */
[----:B------:R-:W3:Y:S01]  /*3980*/  MUFU.EX2 R54, R54 ;  /* 0x0000003600367308 */ /* 0x000ee20000000800 */
[----:B-----5:R-:W-:-:S02]  /*3990*/  FADD.FTZ R47, R61, R47 ;  /* 0x0000002f3d2f7221 */ /* 0x020fc40000010000 */
[----:B------:R-:W-:Y:S01]  /*39a0*/  FADD.FTZ R41, R2, R41 ;  /* 0x0000002902297221 */ /* 0x000fe20000010000 */
[C---:B------:R-:W-:Y:S01]  /*39b0*/  HMMA.16816.F32.BF16 R108, R96.reuse, R110, RZ ;  /* 0x0000006e606c723c */ /* 0x040fe200000418ff */
[----:B------:R-:W-:Y:S02]  /*39c0*/  FADD.FTZ R44, R53, R44 ;  /* 0x0000002c352c7221 */ /* 0x000fe40000010000 */
[----:B------:R-:W-:Y:S01]  /*39d0*/  FFMA.FTZ R140, R140, c[0x0][0x23c], -R146 ;  /* 0x00008f008c8c7a23 */ /* 0x000fe20000010892 */
[----:B------:R-:W-:Y:S01]  /*39e0*/  MUFU.EX2 R60, R60 ;  /* 0x0000003c003c7308 */ /* 0x000fe20000000800 */
[----:B--2---:R-:W-:Y:S02]  /*39f0*/  FADD.FTZ R50, R56, R50 ;  /* 0x0000003238327221 */ /* 0x004fe40000010000 */
[--C-:B------:R-:W-:Y:S01]  /*3a00*/  FFMA.FTZ R141, R141, c[0x0][0x23c], -R146.reuse ;  /* 0x00008f008d8d7a23 */ /* 0x100fe20000010892 */
[----:B------:R-:W-:Y:S01]  /*3a10*/  HMMA.16816.F32.BF16 R84, R96, R86, RZ ;  /* 0x000000566054723c */ /* 0x000fe200000418ff */
[----:B------:R-:W-:-:S02]  /*3a20*/  FFMA.FTZ R144, R144, c[0x0][0x23c], -R146 ;  /* 0x00008f0090907a23 */ /* 0x000fc40000010892 */
[----:B------:R-:W-:Y:S01]  /*3a30*/  FFMA.FTZ R210, R142, c[0x0][0x23c], -R146 ;  /* 0x00008f008ed27a23 */ /* 0x000fe20000010892 */
[----:B------:R-:W-:Y:S01]  /*3a40*/  MUFU.EX2 R63, R63 ;  /* 0x0000003f003f7308 */ /* 0x000fe20000000800 */
[C---:B---3--:R-:W-:Y:S01]  /*3a50*/  F2FP.BF16.PACK_AB R173, R54.reuse, R56 ;  /* 0x0000003836ad723e */ /* 0x048fe200000010ff */
[----:B------:R-:W-:Y:S02]  /*3a60*/  FADD.FTZ R50, R54, R50 ;  /* 0x0000003236327221 */ /* 0x000fe40000010000 */
[----:B------:R-:W-:Y:S01]  /*3a70*/  HMMA.16816.F32.BF16 R100, R96, R4, RZ ;  /* 0x000000046064723c */ /* 0x000fe200000418ff */
[--C-:B------:R-:W-:Y:S02]  /*3a80*/  FFMA.FTZ R59, R59, c[0x0][0x23c], -R67.reuse ;  /* 0x00008f003b3b7a23 */ /* 0x100fe40000010843 */
[--C-:B------:R-:W-:Y:S01]  /*3a90*/  FFMA.FTZ R65, R65, c[0x0][0x23c], -R67.reuse ;  /* 0x00008f0041417a23 */ /* 0x100fe20000010843 */
[----:B------:R-:W-:Y:S01]  /*3aa0*/  MUFU.EX2 R154, R154 ;  /* 0x0000009a009a7308 */ /* 0x000fe20000000800 */
[----:B------:R-:W-:-:S02]  /*3ab0*/  FFMA.FTZ R58, R58, c[0x0][0x23c], -R67 ;  /* 0x00008f003a3a7a23 */ /* 0x000fc40000010843 */
[----:B------:R-:W-:Y:S01]  /*3ac0*/  F2FP.BF16.PACK_AB R5, R2, R3 ;  /* 0x000000030205723e */ /* 0x000fe200000010ff */
[-C--:B------:R-:W-:Y:S01]  /*3ad0*/  HMMA.16816.F32.BF16 R92, R92, R6.reuse, RZ ;  /* 0x000000065c5c723c */ /* 0x080fe200000418ff */
[----:B------:R-:W-:Y:S01]  /*3ae0*/  F2FP.BF16.PACK_AB R4, R53, R52 ;  /* 0x000000343504723e */ /* 0x000fe200000010ff */
[----:B------:R-:W-:Y:S01]  /*3af0*/  FADD.FTZ R50, R55, R50 ;  /* 0x0000003237327221 */ /* 0x000fe20000010000 */
[----:B------:R-:W-:Y:S01]  /*3b00*/  LOP3.LUT R20, R20, R5, RZ, 0xc0, !PT ;  /* 0x0000000514147212 */ /* 0x000fe200078ec0ff */
[----:B------:R-:W-:Y:S01]  /*3b10*/  MUFU.EX2 R157, R157 ;  /* 0x0000009d009d7308 */ /* 0x000fe20000000800 */
[----:B------:R-:W-:Y:S01]  /*3b20*/  LOP3.LUT R21, R21, R4, RZ, 0xc0, !PT ;  /* 0x0000000415157212 */ /* 0x000fe200078ec0ff */
[----:B------:R-:W-:Y:S01]  /*3b30*/  FADD.FTZ R41, R0, R41 ;  /* 0x0000002900297221 */ /* 0x000fe20000010000 */
[----:B------:R-:W-:Y:S01]  /*3b40*/  LOP3.LUT R5, R176, 0xff, RZ, 0xc0, !PT ;  /* 0x000000ffb0057812 */ /* 0x000fe200078ec0ff */
[----:B------:R-:W-:Y:S01]  /*3b50*/  HMMA.16816.F32.BF16 R96, R96, R6, RZ ;  /* 0x000000066060723c */ /* 0x000fe200000418ff */
[----:B------:R-:W-:Y:S01]  /*3b60*/  SHF.R.U32.HI R4, RZ, 0x18, R176 ;  /* 0x00000018ff047819 */ /* 0x000fe200000116b0 */
[----:B------:R-:W-:Y:S01]  /*3b70*/  FADD.FTZ R44, R38, R44 ;  /* 0x0000002c262c7221 */ /* 0x000fe20000010000 */
[----:B------:R-:W-:Y:S01]  /*3b80*/  PRMT R5, R5, 0x5410, R25 ;  /* 0x0000541005057816 */ /* 0x000fe20000000019 */
[----:B------:R-:W-:Y:S01]  /*3b90*/  MUFU.EX2 R147, R147 ;  /* 0x0000009300937308 */ /* 0x000fe20000000800 */
[----:B------:R-:W-:-:S02]  /*3ba0*/  FADD.FTZ R50, R57, R50 ;  /* 0x0000003239327221 */ /* 0x000fc40000010000 */
[----:B------:R-:W-:Y:S01]  /*3bb0*/  SHF.R.U32.HI R6, RZ, 0x10, R176 ;  /* 0x00000010ff067819 */ /* 0x000fe200000116b0 */
[----:B------:R-:W-:Y:S01]  /*3bc0*/  HSET2.LE.AND R5, R5, R62, PT ;  /* 0x0000003e05057233 */ /* 0x000fe20003803000 */
[----:B------:R-:W-:Y:S01]  /*3bd0*/  LOP3.LUT R7, R177, UR23, R174, 0x96, !PT ;  /* 0x00000017b1077c12 */ /* 0x000fe2000f8e96ae */
[C---:B------:R-:W-:Y:S01]  /*3be0*/  HMMA.16816.F32.BF16 R124, R20.reuse, R16, R124 ;  /* 0x00000010147c723c */ /* 0x040fe2000004187c */
[----:B------:R-:W-:Y:S01]  /*3bf0*/  LOP3.LUT R6, R6, 0xff, RZ, 0xc0, !PT ;  /* 0x000000ff06067812 */ /* 0x000fe200078ec0ff */
[----:B------:R-:W-:Y:S01]  /*3c00*/  MUFU.EX2 R148, R148 ;  /* 0x0000009400947308 */ /* 0x000fe20000000800 */
[----:B------:R-:W-:Y:S01]  /*3c10*/  IADD3 R176, R66, 0x1, RZ ;  /* 0x0000000142b07810 */ /* 0x000fe20007ffe0ff */
[----:B------:R-:W-:Y:S01]  /*3c20*/  FFMA.FTZ R66, R171, c[0x0][0x23c], -R67 ;  /* 0x00008f00ab427a23 */ /* 0x000fe20000010843 */
[----:B------:R-:W-:Y:S01]  /*3c30*/  PRMT R4, R6, 0x5410, R4 ;  /* 0x0000541006047816 */ /* 0x000fe20000000004 */
[----:B------:R-:W-:Y:S01]  /*3c40*/  FADD.FTZ R41, R36, R41 ;  /* 0x0000002924297221 */ /* 0x000fe20000010000 */
[----:B------:R-:W-:Y:S01]  /*3c50*/  LOP3.LUT R176, R229, UR15, R176, 0x96, !PT ;  /* 0x0000000fe5b07c12 */ /* 0x000fe2000f8e96b0 */
[----:B-1----:R-:W-:Y:S01]  /*3c60*/  HMMA.16816.F32.BF16 R68, R20, R12, R68 ;  /* 0x0000000c1444723c */ /* 0x002fe20000041844 */
[C---:B------:R-:W-:Y:S01]  /*3c70*/  LOP3.LUT R6, R7.reuse, 0xffff, RZ, 0xc0, !PT ;  /* 0x0000ffff07067812 */ /* 0x040fe200078ec0ff */
[----:B------:R-:W1:Y:S01]  /*3c80*/  MUFU.EX2 R66, R66 ;  /* 0x0000004200427308 */ /* 0x000e620000000800 */
[----:B------:R-:W-:Y:S01]  /*3c90*/  SHF.R.U32.HI R25, RZ, 0x10, R7 ;  /* 0x00000010ff197819 */ /* 0x000fe20000011607 */
[----:B------:R-:W-:Y:S01]  /*3ca0*/  IMAD.WIDE.U32 R176, R176, -0x326172a9, RZ ;  /* 0xcd9e8d57b0b07825 */ /* 0x000fe200078e00ff */
[----:B------:R-:W-:-:S02]  /*3cb0*/  LOP3.LUT R172, R7, 0xff, RZ, 0xc0, !PT ;  /* 0x000000ff07ac7812 */ /* 0x000fc400078ec0ff */
[----:B------:R-:W-:Y:S01]  /*3cc0*/  SHF.R.U32.HI R6, RZ, 0x8, R6 ;  /* 0x00000008ff067819 */ /* 0x000fe20000011606 */
[C---:B------:R-:W-:Y:S01]  /*3cd0*/  HMMA.16816.F32.BF16 R80, R20.reuse, R8, R80 ;  /* 0x000000081450723c */ /* 0x040fe20000041850 */
[----:B------:R-:W-:Y:S01]  /*3ce0*/  LOP3.LUT R171, R25, 0xff, RZ, 0xc0, !PT ;  /* 0x000000ff19ab7812 */ /* 0x000fe200078ec0ff */
[----:B------:R-:W2:Y:S01]  /*3cf0*/  MUFU.EX2 R143, R143 ;  /* 0x0000008f008f7308 */ /* 0x000ea20000000800 */
[----:B------:R-:W-:Y:S01]  /*3d00*/  F2FP.BF16.PACK_AB R25, R57, R55 ;  /* 0x000000373919723e */ /* 0x000fe200000010ff */
[----:B------:R-:W-:Y:S01]  /*3d10*/  FADD.FTZ R44, R43, R44 ;  /* 0x0000002c2b2c7221 */ /* 0x000fe20000010000 */
[----:B------:R-:W-:Y:S02]  /*3d20*/  PRMT R172, R172, 0x5410, R6 ;  /* 0x00005410acac7816 */ /* 0x000fe40000000006 */
[----:B------:R-:W-:Y:S01]  /*3d30*/  LOP3.LUT R6, R5, R25, RZ, 0xc0, !PT ;  /* 0x0000001905067212 */ /* 0x000fe200078ec0ff */
[C---:B------:R-:W-:Y:S01]  /*3d40*/  HMMA.16816.F32.BF16 R88, R20.reuse, R28, R88 ;  /* 0x0000001c1458723c */ /* 0x040fe20000041858 */
[----:B------:R-:W-:Y:S01]  /*3d50*/  LOP3.LUT R5, R177, UR22, R226, 0x96, !PT ;  /* 0x00000016b1057c12 */ /* 0x000fe2000f8e96e2 */
[----:B------:R-:W-:Y:S01]  /*3d60*/  MUFU.EX2 R145, R145 ;  /* 0x0000009100917308 */ /* 0x000fe20000000800 */
[----:B------:R-:W-:Y:S01]  /*3d70*/  LOP3.LUT R25, R27, UR20, R176, 0x96, !PT ;  /* 0x000000141b197c12 */ /* 0x000fe2000f8e96b0 */
[C---:B-1----:R-:W-:Y:S01]  /*3d80*/  FADD.FTZ R47, R66.reuse, R47 ;  /* 0x0000002f422f7221 */ /* 0x042fe20000010000 */
[----:B------:R-:W-:Y:S01]  /*3d90*/  SHF.R.U32.HI R7, RZ, 0x18, R7 ;  /* 0x00000018ff077819 */ /* 0x000fe20000011607 */
[----:B------:R-:W-:Y:S01]  /*3da0*/  IMAD.WIDE.U32 R174, R5, -0x2daee0ad, RZ ;  /* 0xd2511f5305ae7825 */ /* 0x000fe200078e00ff */
[----:B------:R-:W-:Y:S01]  /*3db0*/  LOP3.LUT R24, R177, UR22, R24, 0x96, !PT ;  /* 0x00000016b1187c12 */ /* 0x000fe2000f8e9618 */
[C---:B------:R-:W-:Y:S01]  /*3dc0*/  HMMA.16816.F32.BF16 R120, R20.reuse, R18, R120 ;  /* 0x000000121478723c */ /* 0x040fe20000041878 */
[----:B------:R-:W-:Y:S01]  /*3dd0*/  PRMT R7, R171, 0x5410, R7 ;  /* 0x00005410ab077816 */ /* 0x000fe20000000007 */
[----:B------:R-:W-:Y:S01]  /*3de0*/  IMAD.WIDE.U32 R178, R25, -0x2daee0ad, RZ ;  /* 0xd2511f5319b27825 */ /* 0x000fe200078e00ff */
[--C-:B------:R-:W-:Y:S01]  /*3df0*/  HSET2.LE.AND R171, R4, R62.reuse, PT ;  /* 0x0000003e04ab7233 */ /* 0x100fe20003803000 */
[----:B------:R-:W-:Y:S01]  /*3e00*/  MUFU.EX2 R166, R166 ;  /* 0x000000a600a67308 */ /* 0x000fe20000000800 */
[--C-:B------:R-:W-:Y:S01]  /*3e10*/  HSET2.LE.AND R4, R172, R62.reuse, PT ;  /* 0x0000003eac047233 */ /* 0x100fe20003803000 */
[----:B------:R-:W-:Y:S01]  /*3e20*/  F2FP.BF16.PACK_AB R172, R66, R61 ;  /* 0x0000003d42ac723e */ /* 0x000fe200000010ff */
[----:B------:R-:W-:Y:S01]  /*3e30*/  HSET2.LE.AND R27, R7, R62, PT ;  /* 0x0000003e071b7233 */ /* 0x000fe20003803000 */
[C---:B------:R-:W-:Y:S01]  /*3e40*/  HMMA.16816.F32.BF16 R72, R20.reuse, R14, R72 ;  /* 0x0000000e1448723c */ /* 0x040fe20000041848 */
[----:B------:R-:W-:Y:S01]  /*3e50*/  LOP3.LUT R174, R179, UR17, R174, 0x96, !PT ;  /* 0x00000011b3ae7c12 */ /* 0x000fe2000f8e96ae */
[----:B------:R-:W-:Y:S01]  /*3e60*/  IMAD.WIDE.U32 R24, R24, -0x2daee0ad, RZ ;  /* 0xd2511f5318187825 */ /* 0x000fe200078e00ff */
[----:B------:R-:W-:Y:S01]  /*3e70*/  F2FP.BF16.PACK_AB R7, R63, R60 ;  /* 0x0000003c3f07723e */ /* 0x000fe200000010ff */
[----:B------:R-:W-:Y:S01]  /*3e80*/  MUFU.EX2 R165, R165 ;  /* 0x000000a500a57308 */ /* 0x000fe20000000800 */
[----:B------:R-:W-:Y:S01]  /*3e90*/  LOP3.LUT R5, R27, R172, RZ, 0xc0, !PT ;  /* 0x000000ac1b057212 */ /* 0x000fe200078ec0ff */
[----:B------:R-:W-:Y:S01]  /*3ea0*/  FADD.FTZ R47, R60, R47 ;  /* 0x0000002f3c2f7221 */ /* 0x000fe20000010000 */
[----:B------:R-:W-:Y:S01]  /*3eb0*/  LOP3.LUT R7, R171, R7, RZ, 0xc0, !PT ;  /* 0x00000007ab077212 */ /* 0x000fe200078ec0ff */
[----:B------:R-:W-:Y:S01]  /*3ec0*/  HMMA.16816.F32.BF16 R104, R20, R10, R104 ;  /* 0x0000000a1468723c */ /* 0x000fe20000041868 */
[----:B------:R-:W-:Y:S01]  /*3ed0*/  LOP3.LUT R4, R4, R173, RZ, 0xc0, !PT ;  /* 0x000000ad04047212 */ /* 0x000fe200078ec0ff */
[----:B------:R-:W-:Y:S01]  /*3ee0*/  FADD.FTZ R47, R63, R47 ;  /* 0x0000002f3f2f7221 */ /* 0x000fe20000010000 */
[----:B------:R-:W-:Y:S01]  /*3ef0*/  LOP3.LUT R179, R217, UR20, R176, 0x96, !PT ;  /* 0x00000014d9b37c12 */ /* 0x000fe2000f8e96b0 */
[----:B------:R-:W1:Y:S01]  /*3f00*/  MUFU.EX2 R160, R160 ;  /* 0x000000a000a07308 */ /* 0x000e620000000800 */
[----:B------:R-:W-:Y:S01]  /*3f10*/  LOP3.LUT R25, R25, UR19, R218, 0x96, !PT ;  /* 0x0000001319197c12 */ /* 0x000fe2000f8e96da */
[----:B--2---:R-:W-:-:S02]  /*3f20*/  FADD.FTZ R41, R143, R41 ;  /* 0x000000298f297221 */ /* 0x004fc40000010000 */
[----:B------:R-:W-:Y:S01]  /*3f30*/  HMMA.16816.F32.BF16 R92, R20, R30, R92 ;  /* 0x0000001e145c723c */ /* 0x000fe2000004185c */
[----:B------:R-:W-:Y:S02]  /*3f40*/  FADD.FTZ R44, R154, R44 ;  /* 0x0000002c9a2c7221 */ /* 0x000fe40000010000 */
[----:B------:R-:W-:Y:S01]  /*3f50*/  IMAD.WIDE.U32 R208, R25, -0x326172a9, RZ ;  /* 0xcd9e8d5719d07825 */ /* 0x000fe200078e00ff */
[----:B------:R-:W2:Y:S03]  /*3f60*/  MUFU.EX2 R159, R159 ;  /* 0x0000009f009f7308 */ /* 0x000ea60000000800 */
[----:B------:R-:W-:Y:S01]  /*3f70*/  LOP3.LUT R20, R175, UR19, R220, 0x96, !PT ;  /* 0x00000013af147c12 */ /* 0x000fe2000f8e96dc */
[----:B------:R-:W-:Y:S01]  /*3f80*/  IMAD.WIDE.U32 R174, R174, -0x326172a9, RZ ;  /* 0xcd9e8d57aeae7825 */ /* 0x000fe200078e00ff */
[C---:B------:R-:W-:Y:S03]  /*3f90*/  HMMA.16816.F32.BF16 R112, R4.reuse, R12, R112 ;  /* 0x0000000c0470723c */ /* 0x040fe60000041870 */
[----:B------:R-:W-:Y:S01]  /*3fa0*/  IMAD.WIDE.U32 R20, R20, -0x326172a9, RZ ;  /* 0xcd9e8d5714147825 */ /* 0x000fe200078e00ff */
[----:B------:R-:W3:Y:S03]  /*3fb0*/  MUFU.EX2 R164, R164 ;  /* 0x000000a400a47308 */ /* 0x000ee60000000800 */
[----:B-1----:R-:W-:Y:S01]  /*3fc0*/  FADD.FTZ R50, R160, R50 ;  /* 0x00000032a0327221 */ /* 0x002fe20000010000 */
[----:B------:R-:W-:Y:S01]  /*3fd0*/  LOP3.LUT R26, R21, UR18, R26, 0x96, !PT ;  /* 0x00000012151a7c12 */ /* 0x000fe2000f8e961a */
[----:B------:R-:W-:Y:S01]  /*3fe0*/  HMMA.16816.F32.BF16 R76, R4, R8, R76 ;  /* 0x00000008044c723c */ /* 0x000fe2000004184c */
[----:B------:R-:W-:Y:S01]  /*3ff0*/  LOP3.LUT R172, R175, UR16, R20, 0x96, !PT ;  /* 0x00000010afac7c12 */ /* 0x000fe2000f8e9614 */
[----:B--2---:R-:W-:Y:S01]  /*4000*/  FADD.FTZ R50, R159, R50 ;  /* 0x000000329f327221 */ /* 0x004fe20000010000 */
[----:B------:R-:W1:Y:S01]  /*4010*/  MUFU.EX2 R158, R158 ;  /* 0x0000009e009e7308 */ /* 0x000e620000000800 */
[----:B------:R-:W-:-:S04]  /*4020*/  IMAD.WIDE.U32 R26, R26, -0x2daee0ad, RZ ;  /* 0xd2511f531a1a7825 */ /* 0x000fc800078e00ff */
[----:B------:R-:W-:Y:S01]  /*4030*/  IMAD.WIDE.U32 R172, R172, -0x2daee0ad, RZ ;  /* 0xd2511f53acac7825 */ /* 0x000fe200078e00ff */
[----:B------:R-:W-:Y:S01]  /*4040*/  LOP3.LUT R176, R27, UR9, R178, 0x96, !PT ;  /* 0x000000091bb07c12 */ /* 0x000fe2000f8e96b2 */
[C---:B------:R-:W-:Y:S01]  /*4050*/  HMMA.16816.F32.BF16 R100, R4.reuse, R28, R100 ;  /* 0x0000001c0464723c */ /* 0x040fe20000041864 */
[----:B------:R2:W-:Y:S01]  /*4060*/  MUFU.EX2 R28, R170 ;  /* 0x000000aa001c7308 */ /* 0x0005e20000000800 */
[----:B------:R-:W-:Y:S01]  /*4070*/  IMAD.WIDE.U32 R178, R179, -0x2daee0ad, RZ ;  /* 0xd2511f53b3b27825 */ /* 0x000fe200078e00ff */
[----:B------:R-:W-:Y:S02]  /*4080*/  LOP3.LUT R12, R173, UR4, R26, 0x96, !PT ;  /* 0x00000004ad0c7c12 */ /* 0x000fe4000f8e961a */
[----:B------:R-:W-:Y:S01]  /*4090*/  F2FP.BF16.PACK_AB R26, R148, R147 ;  /* 0x00000093941a723e */ /* 0x000fe200000010ff */
[----:B------:R-:W-:Y:S01]  /*40a0*/  IMAD.WIDE.U32 R176, R176, -0x326172a9, RZ ;  /* 0xcd9e8d57b0b07825 */ /* 0x000fe200078e00ff */
[----:B------:R-:W-:Y:S01]  /*40b0*/  LOP3.LUT R171, R179, UR17, R24, 0x96, !PT ;  /* 0x00000011b3ab7c12 */ /* 0x000fe2000f8e9618 */
[C---:B------:R-:W-:Y:S01]  /*40c0*/  HMMA.16816.F32.BF16 R116, R4.reuse, R18, R116 ;  /* 0x000000120474723c */ /* 0x040fe20000041874 */
[----:B------:R-:W-:Y:S01]  /*40d0*/  F2FP.BF16.PACK_AB R173, R145, R143 ;  /* 0x0000008f91ad723e */ /* 0x000fe200000010ff */
[----:B------:R-:W-:Y:S01]  /*40e0*/  IMAD.WIDE.U32 R20, R12, -0x326172a9, RZ ;  /* 0xcd9e8d570c147825 */ /* 0x000fe200078e00ff */
[----:B------:R-:W-:Y:S01]  /*40f0*/  LOP3.LUT R174, R177, UR7, R174, 0x96, !PT ;  /* 0x00000007b1ae7c12 */ /* 0x000fe2000f8e96ae */
[----:B------:R-:W-:Y:S02]  /*4100*/  MUFU.EX2 R151, R151 ;  /* 0x0000009700977308 */ /* 0x000fe40000000800 */
[----:B------:R-:W-:Y:S01]  /*4110*/  FFMA.FTZ R29, R169, c[0x0][0x23c], -R153 ;  /* 0x00008f00a91d7a23 */ /* 0x000fe20000010899 */
[----:B------:R-:W-:Y:S01]  /*4120*/  LOP3.LUT R8, R21, UR24, R176, 0x96, !PT ;  /* 0x0000001815087c12 */ /* 0x000fe2000f8e96b0 */
[C---:B------:R-:W-:Y:S01]  /*4130*/  HMMA.16816.F32.BF16 R128, R4.reuse, R16, R128 ;  /* 0x000000100480723c */ /* 0x040fe20000041880 */
[----:B--2---:R-:W-:Y:S01]  /*4140*/  F2FP.BF16.PACK_AB R170, R157, R154 ;  /* 0x0000009a9daa723e */ /* 0x004fe200000010ff */
[----:B------:R-:W-:Y:S01]  /*4150*/  IMAD.WIDE.U32 R174, R174, -0x2daee0ad, RZ ;  /* 0xd2511f53aeae7825 */ /* 0x000fe200078e00ff */
[--C-:B------:R-:W-:Y:S01]  /*4160*/  SHF.R.U32.HI R169, RZ, 0x10, R8.reuse ;  /* 0x00000010ffa97819 */ /* 0x100fe20000011608 */
[----:B------:R-:W2:Y:S01]  /*4170*/  MUFU.EX2 R29, R29 ;  /* 0x0000001d001d7308 */ /* 0x000ea20000000800 */
[----:B------:R-:W-:Y:S01]  /*4180*/  LOP3.LUT R18, R8, 0xffff, RZ, 0xc0, !PT ;  /* 0x0000ffff08127812 */ /* 0x000fe200078ec0ff */
[----:B---3--:R-:W-:Y:S01]  /*4190*/  FADD.FTZ R47, R164, R47 ;  /* 0x0000002fa42f7221 */ /* 0x008fe20000010000 */
[----:B------:R-:W-:Y:S01]  /*41a0*/  LOP3.LUT R24, R8, 0xff, RZ, 0xc0, !PT ;  /* 0x000000ff08187812 */ /* 0x000fe200078ec0ff */
[C---:B------:R-:W-:Y:S01]  /*41b0*/  HMMA.16816.F32.BF16 R96, R4.reuse, R30, R96 ;  /* 0x0000001e0460723c */ /* 0x040fe20000041860 */
[----:B------:R-:W-:Y:S01]  /*41c0*/  SHF.R.U32.HI R8, RZ, 0x18, R8 ;  /* 0x00000018ff087819 */ /* 0x000fe20000011608 */
[----:B-1----:R-:W-:Y:S01]  /*41d0*/  FADD.FTZ R47, R158, R47 ;  /* 0x0000002f9e2f7221 */ /* 0x002fe20000010000 */
[----:B------:R-:W-:Y:S01]  /*41e0*/  LOP3.LUT R169, R169, 0xff, RZ, 0xc0, !PT ;  /* 0x000000ffa9a97812 */ /* 0x000fe200078ec0ff */
[----:B------:R-:W-:Y:S01]  /*41f0*/  MUFU.EX2 R207, R207 ;  /* 0x000000cf00cf7308 */ /* 0x000fe20000000800 */
[----:B------:R-:W-:Y:S01]  /*4200*/  LOP3.LUT R16, R20, 0xffff, RZ, 0xc0, !PT ;  /* 0x0000ffff14107812 */ /* 0x000fe200078ec0ff */
[----:B------:R-:W-:Y:S01]  /*4210*/  FADD.FTZ R41, R145, R41 ;  /* 0x0000002991297221 */ /* 0x000fe20000010000 */
[----:B------:R-:W-:Y:S01]  /*4220*/  PRMT R169, R169, 0x5410, R8 ;  /* 0x00005410a9a97816 */ /* 0x000fe20000000008 */
[C---:B------:R-:W-:Y:S01]  /*4230*/  HMMA.16816.F32.BF16 R108, R4.reuse, R14, R108 ;  /* 0x0000000e046c723c */ /* 0x040fe2000004186c */
[--C-:B------:R-:W-:Y:S01]  /*4240*/  FFMA.FTZ R30, R168, c[0x0][0x23c], -R146.reuse ;  /* 0x00008f00a81e7a23 */ /* 0x100fe20000010892 */
[----:B------:R-:W-:Y:S01]  /*4250*/  LOP3.LUT R12, R20, 0xff, RZ, 0xc0, !PT ;  /* 0x000000ff140c7812 */ /* 0x000fe200078ec0ff */
[----:B------:R-:W-:Y:S01]  /*4260*/  FFMA.FTZ R31, R167, c[0x0][0x23c], -R146 ;  /* 0x00008f00a71f7a23 */ /* 0x000fe20000010892 */
[----:B------:R-:W-:Y:S01]  /*4270*/  HSET2.LE.AND R169, R169, R62, PT ;  /* 0x0000003ea9a97233 */ /* 0x000fe20003803000 */
[----:B------:R-:W-:Y:S01]  /*4280*/  SHF.R.U32.HI R16, RZ, 0x8, R16 ;  /* 0x00000008ff107819 */ /* 0x000fe20000011610 */
[----:B------:R-:W-:Y:S01]  /*4290*/  MUFU.EX2 R156, R156 ;  /* 0x0000009c009c7308 */ /* 0x000fe20000000800 */
[----:B------:R-:W-:Y:S01]  /*42a0*/  SHF.R.U32.HI R13, RZ, 0x10, R20 ;  /* 0x00000010ff0d7819 */ /* 0x000fe20000011614 */
[----:B------:R-:W-:Y:S01]  /*42b0*/  HMMA.16816.F32.BF16 R84, R4, R10, R84 ;  /* 0x0000000a0454723c */ /* 0x000fe20000041854 */
[----:B------:R-:W-:Y:S01]  /*42c0*/  LOP3.LUT R25, R169, R170, RZ, 0xc0, !PT ;  /* 0x000000aaa9197212 */ /* 0x000fe200078ec0ff */
[----:B------:R-:W-:Y:S01]  /*42d0*/  IMAD.WIDE.U32 R170, R171, -0x326172a9, RZ ;  /* 0xcd9e8d57abaa7825 */ /* 0x000fe200078e00ff */
[----:B------:R-:W-:-:S02]  /*42e0*/  PRMT R12, R12, 0x5410, R16 ;  /* 0x000054100c0c7816 */ /* 0x000fc40000000010 */
[----:B------:R-:W-:Y:S01]  /*42f0*/  SHF.R.U32.HI R9, RZ, 0x18, R20 ;  /* 0x00000018ff097819 */ /* 0x000fe20000011614 */
[----:B------:R-:W1:Y:S01]  /*4300*/  MUFU.EX2 R30, R30 ;  /* 0x0000001e001e7308 */ /* 0x000e620000000800 */
[----:B------:R-:W-:Y:S01]  /*4310*/  LOP3.LUT R4, R209, UR18, R216, 0x96, !PT ;  /* 0x00000012d1047c12 */ /* 0x000fe2000f8e96d8 */
[--C-:B------:R-:W-:Y:S01]  /*4320*/  HSET2.LE.AND R12, R12, R62.reuse, PT ;  /* 0x0000003e0c0c7233 */ /* 0x100fe20003803000 */
[----:B------:R-:W-:Y:S01]  /*4330*/  LOP3.LUT R168, R171, UR16, R208, 0x96, !PT ;  /* 0x00000010aba87c12 */ /* 0x000fe2000f8e96d0 */
[----:B------:R-:W3:Y:S01]  /*4340*/  LDSM.16.MT88.4 R20, [R187+0x7000] ;  /* 0x00700000bb14783b */ /* 0x000ee20000004200 */
[----:B------:R-:W-:Y:S01]  /*4350*/  LOP3.LUT R17, R13, 0xff, RZ, 0xc0, !PT ;  /* 0x000000ff0d117812 */ /* 0x000fe200078ec0ff */
[----:B------:R-:W-:Y:S01]  /*4360*/  IMAD.WIDE.U32 R4, R4, -0x2daee0ad, RZ ;  /* 0xd2511f5304047825 */ /* 0x000fe200078e00ff */
[----:B------:R-:W-:Y:S01]  /*4370*/  SHF.R.U32.HI R13, RZ, 0x8, R18 ;  /* 0x00000008ff0d7819 */ /* 0x000fe20000011612 */
[----:B------:R-:W4:Y:S01]  /*4380*/  MUFU.EX2 R31, R31 ;  /* 0x0000001f001f7308 */ /* 0x000f220000000800 */
[----:B------:R-:W-:Y:S01]  /*4390*/  PRMT R9, R17, 0x5410, R9 ;  /* 0x0000541011097816 */ /* 0x000fe20000000009 */
[----:B------:R-:W-:Y:S01]  /*43a0*/  IMAD.WIDE.U32 R168, R168, -0x2daee0ad, RZ ;  /* 0xd2511f53a8a87825 */ /* 0x000fe200078e00ff */
[----:B------:R-:W-:Y:S01]  /*43b0*/  PRMT R24, R24, 0x5410, R13 ;  /* 0x0000541018187816 */ /* 0x000fe2000000000d */
[----:B------:R-:W-:Y:S01]  /*43c0*/  LDSM.16.MT88.4 R16, [R186+0x7000] ;  /* 0x00700000ba10783b */ /* 0x000fe20000004200 */
[----:B------:R-:W-:Y:S01]  /*43d0*/  LOP3.LUT R26, R12, R26, RZ, 0xc0, !PT ;  /* 0x0000001a0c1a7212 */ /* 0x000fe200078ec0ff */
[--C-:B------:R-:W-:Y:S01]  /*43e0*/  HSET2.LE.AND R9, R9, R62.reuse, PT ;  /* 0x0000003e09097233 */ /* 0x100fe20003803000 */
[----:B------:R-:W-:Y:S01]  /*43f0*/  LOP3.LUT R4, R169, UR4, R4, 0x96, !PT ;  /* 0x00000004a9047c12 */ /* 0x000fe2000f8e9604 */
[----:B------:R-:W5:Y:S01]  /*4400*/  LDSM.16.MT88.4 R12, [R185+0x7000] ;  /* 0x00700000b90c783b */ /* 0x000f620000004200 */
[----:B--2---:R-:W-:Y:S01]  /*4410*/  F2FP.BF16.PACK_AB R27, R29, R28 ;  /* 0x0000001c1d1b723e */ /* 0x004fe200000010ff */
[----:B------:R-:W-:Y:S01]  /*4420*/  HSET2.LE.AND R24, R24, R62, PT ;  /* 0x0000003e18187233 */ /* 0x000fe20003803000 */
[----:B------:R-:W-:Y:S01]  /*4430*/  LOP3.LUT R178, R5, UR9, R178, 0x96, !PT ;  /* 0x0000000905b27c12 */ /* 0x000fe2000f8e96b2 */
[----:B------:R-:W-:Y:S01]  /*4440*/  IMAD.WIDE.U32 R6, R4, -0x326172a9, RZ ;  /* 0xcd9e8d5704067825 */ /* 0x000fe200078e00ff */
[----:B------:R-:W-:Y:S01]  /*4450*/  LOP3.LUT R27, R9, R27, RZ, 0xc0, !PT ;  /* 0x0000001b091b7212 */ /* 0x000fe200078ec0ff */
[----:B------:R-:W-:Y:S01]  /*4460*/  MUFU.EX2 R155, R155 ;  /* 0x0000009b009b7308 */ /* 0x000fe20000000800 */
[----:B------:R-:W2:Y:S01]  /*4470*/  LDSM.16.MT88.4 R8, [R184+0x7000] ;  /* 0x00700000b808783b */ /* 0x000ea20000004200 */
[----:B------:R-:W-:Y:S01]  /*4480*/  IMAD.WIDE.U32 R178, R178, -0x326172a9, RZ ;  /* 0xcd9e8d57b2b27825 */ /* 0x000fe200078e00ff */
[----:B------:R-:W-:-:S02]  /*4490*/  LOP3.LUT R5, R6, 0xffff, RZ, 0xc0, !PT ;  /* 0x0000ffff06057812 */ /* 0x000fc400078ec0ff */
[----:B------:R-:W-:Y:S01]  /*44a0*/  LOP3.LUT R4, R6, 0xff, RZ, 0xc0, !PT ;  /* 0x000000ff06047812 */ /* 0x000fe200078ec0ff */
[----:B------:R-:W-:Y:S01]  /*44b0*/  FFMA.FTZ R208, R161, c[0x0][0x23c], -R162 ;  /* 0x00008f00a1d07a23 */ /* 0x000fe200000108a2 */
[----:B------:R-:W-:Y:S01]  /*44c0*/  SHF.R.U32.HI R5, RZ, 0x8, R5 ;  /* 0x00000008ff057819 */ /* 0x000fe20000011605 */
[----:B------:R-:W-:Y:S01]  /*44d0*/  MUFU.EX2 R163, R163 ;  /* 0x000000a300a37308 */ /* 0x000fe20000000800 */
[----:B------:R-:W-:Y:S01]  /*44e0*/  SHF.R.U32.HI R167, RZ, 0x10, R6 ;  /* 0x00000010ffa77819 */ /* 0x000fe20000011606 */
[----:B------:R-:W-:Y:S01]  /*44f0*/  FFMA.FTZ R209, R64, c[0x0][0x23c], -R67 ;  /* 0x00008f0040d17a23 */ /* 0x000fe20000010843 */
[----:B------:R-:W-:Y:S01]  /*4500*/  LOP3.LUT R7, R7, UR24, R178, 0x96, !PT ;  /* 0x0000001807077c12 */ /* 0x000fe2000f8e96b2 */
[----:B------:R-:W-:Y:S01]  /*4510*/  FADD.FTZ R44, R157, R44 ;  /* 0x0000002c9d2c7221 */ /* 0x000fe20000010000 */
[----:B------:R-:W-:Y:S01]  /*4520*/  PRMT R4, R4, 0x5410, R5 ;  /* 0x0000541004047816 */ /* 0x000fe20000000005 */
[----:B-1----:R-:W-:Y:S01]  /*4530*/  FADD.FTZ R50, R30, R50 ;  /* 0x000000321e327221 */ /* 0x002fe20000010000 */
[----:B------:R-:W-:Y:S01]  /*4540*/  LOP3.LUT R5, R167, 0xff, RZ, 0xc0, !PT ;  /* 0x000000ffa7057812 */ /* 0x000fe200078ec0ff */
[----:B------:R-:W-:Y:S01]  /*4550*/  MUFU.EX2 R208, R208 ;  /* 0x000000d000d07308 */ /* 0x000fe20000000800 */
[----:B------:R-:W-:Y:S01]  /*4560*/  LOP3.LUT R24, R24, R173, RZ, 0xc0, !PT ;  /* 0x000000ad18187212 */ /* 0x000fe200078ec0ff */
[--C-:B------:R-:W-:Y:S01]  /*4570*/  HSET2.LE.AND R4, R4, R62.reuse, PT ;  /* 0x0000003e04047233 */ /* 0x100fe20003803000 */
[----:B------:R-:W-:Y:S01]  /*4580*/  LOP3.LUT R167, R7, 0xffff, RZ, 0xc0, !PT ;  /* 0x0000ffff07a77812 */ /* 0x000fe200078ec0ff */
[----:B------:R-:W-:Y:S01]  /*4590*/  FADD.FTZ R47, R166, R47 ;  /* 0x0000002fa62f7221 */ /* 0x000fe20000010000 */
[----:B------:R-:W-:Y:S01]  /*45a0*/  SHF.R.U32.HI R173, RZ, 0x10, R7 ;  /* 0x00000010ffad7819 */ /* 0x000fe20000011607 */
[----:B------:R-:W-:Y:S01]  /*45b0*/  FADD.FTZ R41, R147, R41 ;  /* 0x0000002993297221 */ /* 0x000fe20000010000 */
[----:B------:R-:W-:Y:S01]  /*45c0*/  SHF.R.U32.HI R6, RZ, 0x18, R6 ;  /* 0x00000018ff067819 */ /* 0x000fe20000011606 */
[----:B------:R-:W-:Y:S01]  /*45d0*/  MUFU.EX2 R150, R150 ;  /* 0x0000009600967308 */ /* 0x000fe20000000800 */
[----:B------:R-:W-:Y:S01]  /*45e0*/  LOP3.LUT R169, R7, 0xff, RZ, 0xc0, !PT ;  /* 0x000000ff07a97812 */ /* 0x000fe200078ec0ff */
[C---:B---3--:R-:W-:Y:S01]  /*45f0*/  HMMA.16816.F32.BF16 R124, R24.reuse, R20, R124 ;  /* 0x00000014187c723c */ /* 0x048fe2000004187c */
[----:B------:R-:W-:Y:S01]  /*4600*/  SHF.R.U32.HI R171, RZ, 0x8, R167 ;  /* 0x00000008ffab7819 */ /* 0x000fe200000116a7 */
[----:B------:R-:W-:Y:S01]  /*4610*/  FADD.FTZ R44, R28, R44 ;  /* 0x0000002c1c2c7221 */ /* 0x000fe20000010000 */
[----:B------:R-:W-:Y:S01]  /*4620*/  SHF.R.U32.HI R7, RZ, 0x18, R7 ;  /* 0x00000018ff077819 */ /* 0x000fe20000011607 */
[----:B----4-:R-:W-:Y:S01]  /*4630*/  FADD.FTZ R50, R31, R50 ;  /* 0x000000321f327221 */ /* 0x010fe20000010000 */
[----:B------:R-:W-:Y:S01]  /*4640*/  LOP3.LUT R167, R173, 0xff, RZ, 0xc0, !PT ;  /* 0x000000ffada77812 */ /* 0x000fe200078ec0ff */
[----:B------:R-:W-:Y:S01]  /*4650*/  MUFU.EX2 R149, R149 ;  /* 0x0000009500957308 */ /* 0x000fe20000000800 */
[----:B------:R-:W-:Y:S01]  /*4660*/  PRMT R5, R5, 0x5410, R6 ;  /* 0x0000541005057816 */ /* 0x000fe20000000006 */
[C---:B-----5:R-:W-:Y:S01]  /*4670*/  HMMA.16816.F32.BF16 R80, R24.reuse, R12, R80 ;  /* 0x0000000c1850723c */ /* 0x060fe20000041850 */
[----:B------:R-:W-:Y:S01]  /*4680*/  F2FP.BF16.PACK_AB R173, R31, R30 ;  /* 0x0000001e1fad723e */ /* 0x000fe200000010ff */
[----:B------:R-:W-:Y:S01]  /*4690*/  FADD.FTZ R47, R165, R47 ;  /* 0x0000002fa52f7221 */ /* 0x000fe20000010000 */
[----:B------:R-:W-:Y:S01]  /*46a0*/  PRMT R169, R169, 0x5410, R171 ;  /* 0x00005410a9a97816 */ /* 0x000fe200000000ab */
[--C-:B------:R-:W-:Y:S01]  /*46b0*/  HSET2.LE.AND R5, R5, R62.reuse, PT ;  /* 0x0000003e05057233 */ /* 0x100fe20003803000 */
[----:B------:R-:W-:Y:S01]  /*46c0*/  PRMT R7, R167, 0x5410, R7 ;  /* 0x00005410a7077816 */ /* 0x000fe20000000007 */
[----:B------:R-:W1:Y:S01]  /*46d0*/  MUFU.EX2 R140, R140 ;  /* 0x0000008c008c7308 */ /* 0x000e620000000800 */
[----:B------:R-:W-:Y:S01]  /*46e0*/  LOP3.LUT R6, R4, R173, RZ, 0xc0, !PT ;  /* 0x000000ad04067212 */ /* 0x000fe200078ec0ff */
[--C-:B------:R-:W-:Y:S01]  /*46f0*/  HSET2.LE.AND R4, R169, R62.reuse, PT ;  /* 0x0000003ea9047233 */ /* 0x100fe20003803000 */
[----:B------:R-:W-:Y:S01]  /*4700*/  F2FP.BF16.PACK_AB R173, R165, R166 ;  /* 0x000000a6a5ad723e */ /* 0x000fe200000010ff */
[----:B------:R-:W-:Y:S01]  /*4710*/  HSET2.LE.AND R167, R7, R62, PT ;  /* 0x0000003e07a77233 */ /* 0x000fe20003803000 */
[----:B------:R-:W-:Y:S01]  /*4720*/  F2FP.BF16.PACK_AB R171, R159, R160 ;  /* 0x000000a09fab723e */ /* 0x000fe200000010ff */
[C---:B------:R-:W-:Y:S01]  /*4730*/  HMMA.16816.F32.BF16 R68, R24.reuse, R16, R68 ;  /* 0x000000101844723c */ /* 0x040fe20000041844 */
[----:B------:R-:W-:Y:S01]  /*4740*/  F2FP.BF16.PACK_AB R169, R158, R164 ;  /* 0x000000a49ea9723e */ /* 0x000fe200000010ff */
[----:B------:R-:W3:Y:S01]  /*4750*/  MUFU.EX2 R141, R141 ;  /* 0x0000008d008d7308 */ /* 0x000ee20000000800 */
[----:B------:R-:W-:Y:S01]  /*4760*/  LOP3.LUT R7, R5, R173, RZ, 0xc0, !PT ;  /* 0x000000ad05077212 */ /* 0x000fe200078ec0ff */
[----:B------:R-:W-:Y:S01]  /*4770*/  FADD.FTZ R41, R148, R41 ;  /* 0x0000002994297221 */ /* 0x000fe20000010000 */
[----:B------:R-:W-:Y:S01]  /*4780*/  LOP3.LUT R4, R4, R171, RZ, 0xc0, !PT ;  /* 0x000000ab04047212 */ /* 0x000fe200078ec0ff */
[----:B------:R-:W-:Y:S01]  /*4790*/  FADD.FTZ R44, R29, R44 ;  /* 0x0000002c1d2c7221 */ /* 0x000fe20000010000 */
[----:B------:R-:W-:Y:S01]  /*47a0*/  LOP3.LUT R5, R167, R169, RZ, 0xc0, !PT ;  /* 0x000000a9a7057212 */ /* 0x000fe200078ec0ff */
[----:B------:R-:W-:Y:S01]  /*47b0*/  HMMA.16816.F32.BF16 R104, R24, R14, R104 ;  /* 0x0000000e1868723c */ /* 0x000fe20000041868 */
[----:B------:R-:W-:Y:S01]  /*47c0*/  LOP3.LUT R172, R175, UR23, R172, 0x96, !PT ;  /* 0x00000017afac7c12 */ /* 0x000fe2000f8e96ac */
[----:B------:R-:W4:Y:S01]  /*47d0*/  MUFU.EX2 R144, R144 ;  /* 0x0000009000907308 */ /* 0x000f220000000800 */
[----:B------:R-:W-:Y:S01]  /*47e0*/  LOP3.LUT R170, R179, UR7, R170, 0x96, !PT ;  /* 0x00000007b3aa7c12 */ /* 0x000fe2000f8e96aa */
[----:B-1----:R-:W-:-:S02]  /*47f0*/  FADD.FTZ R50, R140, R50 ;  /* 0x000000328c327221 */ /* 0x002fc40000010000 */
[----:B------:R-:W-:Y:S02]  /*4800*/  FADD.FTZ R41, R156, R41 ;  /* 0x000000299c297221 */ /* 0x000fe40000010000 */
[C---:B------:R-:W-:Y:S01]  /*4810*/  HMMA.16816.F32.BF16 R76, R4.reuse, R12, R76 ;  /* 0x0000000c044c723c */ /* 0x040fe2000004184c */
[----:B------:R-:W-:Y:S01]  /*4820*/  IMAD.WIDE.U32 R170, R170, -0x2daee0ad, RZ ;  /* 0xd2511f53aaaa7825 */ /* 0x000fe200078e00ff */
[----:B------:R-:W-:Y:S03]  /*4830*/  MUFU.EX2 R210, R210 ;  /* 0x000000d200d27308 */ /* 0x000fe60000000800 */
[----:B------:R-:W-:Y:S01]  /*4840*/  FADD.FTZ R44, R150, R44 ;  /* 0x0000002c962c7221 */ /* 0x000fe20000010000 */
[----:B------:R-:W-:Y:S01]  /*4850*/  LOP3.LUT R168, R171, UR23, R168, 0x96, !PT ;  /* 0x00000017aba87c12 */ /* 0x000fe2000f8e96a8 */
[----:B---3--:R-:W-:Y:S01]  /*4860*/  FADD.FTZ R50, R141, R50 ;  /* 0x000000328d327221 */ /* 0x008fe20000010000 */
[C---:B------:R-:W-:Y:S01]  /*4870*/  HMMA.16816.F32.BF16 R112, R4.reuse, R16, R112 ;  /* 0x000000100470723c */ /* 0x040fe20000041870 */
[C---:B------:R-:W-:Y:S01]  /*4880*/  LOP3.LUT R13, R174.reuse, 0xffff, RZ, 0xc0, !PT ;  /* 0x0000ffffae0d7812 */ /* 0x040fe200078ec0ff */
[----:B------:R-:W1:Y:S01]  /*4890*/  MUFU.EX2 R59, R59 ;  /* 0x0000003b003b7308 */ /* 0x000e620000000800 */
[----:B------:R-:W-:Y:S01]  /*48a0*/  LOP3.LUT R12, R174, 0xff, RZ, 0xc0, !PT ;  /* 0x000000ffae0c7812 */ /* 0x000fe200078ec0ff */
[----:B------:R-:W-:Y:S01]  /*48b0*/  FADD.FTZ R41, R155, R41 ;  /* 0x000000299b297221 */ /* 0x000fe20000010000 */
[----:B------:R-:W-:Y:S01]  /*48c0*/  SHF.R.U32.HI R13, RZ, 0x8, R13 ;  /* 0x00000008ff0d7819 */ /* 0x000fe2000001160d */
[----:B------:R-:W-:Y:S01]  /*48d0*/  FADD.FTZ R44, R149, R44 ;  /* 0x0000002c952c7221 */ /* 0x000fe20000010000 */
[----:B------:R-:W-:Y:S01]  /*48e0*/  SHF.R.U32.HI R16, RZ, 0x10, R174 ;  /* 0x00000010ff107819 */ /* 0x000fe200000116ae */
[----:B------:R-:W-:Y:S01]  /*48f0*/  HMMA.16816.F32.BF16 R84, R4, R14, R84 ;  /* 0x0000000e0454723c */ /* 0x000fe20000041854 */
[----:B------:R-:W-:Y:S01]  /*4900*/  SHF.R.U32.HI R17, RZ, 0x10, R172 ;  /* 0x00000010ff117819 */ /* 0x000fe200000116ac */
[----:B------:R-:W-:Y:S01]  /*4910*/  MUFU.EX2 R65, R65 ;  /* 0x0000004100417308 */ /* 0x000fe20000000800 */
[----:B------:R-:W-:Y:S01]  /*4920*/  LOP3.LUT R16, R16, 0xff, RZ, 0xc0, !PT ;  /* 0x000000ff10107812 */ /* 0x000fe200078ec0ff */
[----:B----4-:R-:W-:Y:S01]  /*4930*/  FADD.FTZ R50, R144, R50 ;  /* 0x0000003290327221 */ /* 0x010fe20000010000 */
[----:B------:R-:W-:Y:S01]  /*4940*/  LOP3.LUT R17, R17, 0xff, RZ, 0xc0, !PT ;  /* 0x000000ff11117812 */ /* 0x000fe200078ec0ff */
[----:B------:R-:W-:Y:S01]  /*4950*/  FADD.FTZ R41, R163, R41 ;  /* 0x00000029a3297221 */ /* 0x000fe20000010000 */
[C---:B------:R-:W-:Y:S01]  /*4960*/  LOP3.LUT R15, R172.reuse, 0xffff, RZ, 0xc0, !PT ;  /* 0x0000ffffac0f7812 */ /* 0x040fe200078ec0ff */
[C---:B--2---:R-:W-:Y:S01]  /*4970*/  HMMA.16816.F32.BF16 R88, R24.reuse, R8, R88 ;  /* 0x000000081858723c */ /* 0x044fe20000041858 */
[----:B------:R-:W-:Y:S01]  /*4980*/  LOP3.LUT R14, R172, 0xff, RZ, 0xc0, !PT ;  /* 0x000000ffac0e7812 */ /* 0x000fe200078ec0ff */
[----:B------:R-:W-:Y:S01]  /*4990*/  MUFU.EX2 R209, R209 ;  /* 0x000000d100d17308 */ /* 0x000fe20000000800 */
[----:B------:R-:W-:Y:S01]  /*49a0*/  SHF.R.U32.HI R172, RZ, 0x18, R172 ;  /* 0x00000018ffac7819 */ /* 0x000fe200000116ac */
[----:B-1----:R-:W-:Y:S01]  /*49b0*/  FADD.FTZ R47, R59, R47 ;  /* 0x0000002f3b2f7221 */ /* 0x002fe20000010000 */
[----:B------:R-:W-:Y:S01]  /*49c0*/  SHF.R.U32.HI R15, RZ, 0x8, R15 ;  /* 0x00000008ff0f7819 */ /* 0x000fe2000001160f */
[----:B------:R-:W-:Y:S01]  /*49d0*/  FADD.FTZ R44, R151, R44 ;  /* 0x0000002c972c7221 */ /* 0x000fe20000010000 */
[----:B------:R-:W-:Y:S01]  /*49e0*/  PRMT R12, R12, 0x5410, R13 ;  /* 0x000054100c0c7816 */ /* 0x000fe2000000000d */
[C---:B------:R-:W-:Y:S01]  /*49f0*/  HMMA.16816.F32.BF16 R120, R24.reuse, R22, R120 ;  /* 0x000000161878723c */ /* 0x040fe20000041878 */
[----:B------:R-:W-:Y:S01]  /*4a00*/  PRMT R14, R14, 0x5410, R15 ;  /* 0x000054100e0e7816 */ /* 0x000fe2000000000f */
[----:B------:R-:W1:Y:S01]  /*4a10*/  MUFU.EX2 R58, R58 ;  /* 0x0000003a003a7308 */ /* 0x000e620000000800 */
[----:B------:R-:W-:Y:S01]  /*4a20*/  PRMT R13, R17, 0x5410, R172 ;  /* 0x00005410110d7816 */ /* 0x000fe200000000ac */
[--C-:B------:R-:W-:Y:S01]  /*4a30*/  HSET2.LE.AND R12, R12, R62.reuse, PT ;  /* 0x0000003e0c0c7233 */ /* 0x100fe20003803000 */
[C---:B------:R-:W-:Y:S01]  /*4a40*/  LOP3.LUT R67, R168.reuse, 0xffff, RZ, 0xc0, !PT ;  /* 0x0000ffffa8437812 */ /* 0x040fe200078ec0ff */
[--C-:B------:R-:W-:Y:S01]  /*4a50*/  HSET2.LE.AND R14, R14, R62.reuse, PT ;  /* 0x0000003e0e0e7233 */ /* 0x100fe20003803000 */
[----:B------:R-:W-:Y:S01]  /*4a60*/  SHF.R.U32.HI R142, RZ, 0x10, R168 ;  /* 0x00000010ff8e7819 */ /* 0x000fe200000116a8 */
[----:B------:R-:W-:Y:S01]  /*4a70*/  HMMA.16816.F32.BF16 R72, R24, R18, R72 ;  /* 0x000000121848723c */ /* 0x000fe20000041848 */
[----:B------:R-:W-:Y:S01]  /*4a80*/  HSET2.LE.AND R13, R13, R62, PT ;  /* 0x0000003e0d0d7233 */ /* 0x000fe20003803000 */
[----:B------:R-:W-:-:S02]  /*4a90*/  LOP3.LUT R64, R168, 0xff, RZ, 0xc0, !PT ;  /* 0x000000ffa8407812 */ /* 0x000fc400078ec0ff */
[----:B------:R-:W-:Y:S02]  /*4aa0*/  SHF.R.U32.HI R168, RZ, 0x18, R168 ;  /* 0x00000018ffa87819 */ /* 0x000fe400000116a8 */
[----:B------:R-:W-:Y:S02]  /*4ab0*/  SHF.R.U32.HI R67, RZ, 0x8, R67 ;  /* 0x00000008ff437819 */ /* 0x000fe40000011643 */
[----:B------:R-:W-:Y:S01]  /*4ac0*/  HMMA.16816.F32.BF16 R92, R24, R10, R92 ;  /* 0x0000000a185c723c */ /* 0x000fe2000004185c */
[----:B------:R-:W-:Y:S01]  /*4ad0*/  LOP3.LUT R142, R142, 0xff, RZ, 0xc0, !PT ;  /* 0x000000ff8e8e7812 */ /* 0x000fe200078ec0ff */
[----:B-1----:R-:W-:Y:S01]  /*4ae0*/  FADD.FTZ R47, R58, R47 ;  /* 0x0000002f3a2f7221 */ /* 0x002fe20000010000 */
[----:B------:R-:W-:Y:S02]  /*4af0*/  PRMT R64, R64, 0x5410, R67 ;  /* 0x0000541040407816 */ /* 0x000fe40000000043 */
[----:B------:R-:W-:Y:S01]  /*4b00*/  F2FP.BF16.PACK_AB R67, R141, R140 ;  /* 0x0000008c8d43723e */ /* 0x000fe200000010ff */
[----:B------:R-:W-:Y:S01]  /*4b10*/  FADD.FTZ R47, R65, R47 ;  /* 0x0000002f412f7221 */ /* 0x000fe20000010000 */
[----:B------:R-:W-:Y:S01]  /*4b20*/  SHF.R.U32.HI R27, RZ, 0x18, R174 ;  /* 0x00000018ff1b7819 */ /* 0x000fe200000116ae */
[----:B------:R-:W-:Y:S01]  /*4b30*/  HMMA.16816.F32.BF16 R100, R4, R8, R100 ;  /* 0x000000080464723c */ /* 0x000fe20000041864 */
[----:B------:R-:W-:-:S02]  /*4b40*/  F2FP.BF16.PACK_AB R24, R155, R156 ;  /* 0x0000009c9b18723e */ /* 0x000fc400000010ff */
[----:B------:R-:W-:Y:S02]  /*4b50*/  PRMT R27, R16, 0x5410, R27 ;  /* 0x00005410101b7816 */ /* 0x000fe4000000001b */
[----:B------:R-:W-:Y:S02]  /*4b60*/  F2FP.BF16.PACK_AB R25, R149, R150 ;  /* 0x000000969519723e */ /* 0x000fe400000010ff */
[----:B------:R-:W-:Y:S01]  /*4b70*/  F2FP.BF16.PACK_AB R8, R207, R151 ;  /* 0x00000097cf08723e */ /* 0x000fe200000010ff */
[----:B------:R-:W-:Y:S01]  /*4b80*/  HSET2.LE.AND R27, R27, R62, PT ;  /* 0x0000003e1b1b7233 */ /* 0x000fe20003803000 */
[----:B------:R-:W-:Y:S01]  /*4b90*/  F2FP.BF16.PACK_AB R26, R208, R163 ;  /* 0x000000a3d01a723e */ /* 0x000fe200000010ff */
[----:B------:R-:W-:Y:S01]  /*4ba0*/  HMMA.16816.F32.BF16 R128, R4, R20, R128 ;  /* 0x000000140480723c */ /* 0x000fe20000041880 */
[----:B------:R-:W-:Y:S01]  /*4bb0*/  LOP3.LUT R24, R14, R24, RZ, 0xc0, !PT ;  /* 0x000000180e187212 */ /* 0x000fe200078ec0ff */
[----:B------:R-:W-:Y:S01]  /*4bc0*/  FADD.FTZ R208, R208, R41 ;  /* 0x00000029d0d07221 */ /* 0x000fe20000010000 */
[----:B------:R-:W-:Y:S01]  /*4bd0*/  LOP3.LUT R25, R13, R25, RZ, 0xc0, !PT ;  /* 0x000000190d197212 */ /* 0x000fe200078ec0ff */
[----:B------:R-:W-:Y:S01]  /*4be0*/  FADD.FTZ R207, R207, R44 ;  /* 0x0000002ccfcf7221 */ /* 0x000fe20000010000 */
[----:B------:R-:W-:-:S02]  /*4bf0*/  LOP3.LUT R26, R12, R26, RZ, 0xc0, !PT ;  /* 0x0000001a0c1a7212 */ /* 0x000fc400078ec0ff */
[----:B------:R-:W-:Y:S01]  /*4c00*/  LOP3.LUT R27, R27, R8, RZ, 0xc0, !PT ;  /* 0x000000081b1b7212 */ /* 0x000fe200078ec0ff */
[C---:B------:R-:W-:Y:S01]  /*4c10*/  HMMA.16816.F32.BF16 R116, R4.reuse, R22, R116 ;  /* 0x000000160474723c */ /* 0x040fe20000041874 */
[----:B------:R-:W1:Y:S04]  /*4c20*/  LDSM.16.MT88.4 R20, [R187+0x7800] ;  /* 0x00780000bb14783b */ /* 0x000e680000004200 */
[----:B------:R-:W-:Y:S03]  /*4c30*/  LDSM.16.MT88.4 R12, [R185+0x7800] ;  /* 0x00780000b90c783b */ /* 0x000fe60000004200 */
[C---:B------:R-:W-:Y:S01]  /*4c40*/  HMMA.16816.F32.BF16 R108, R4.reuse, R18, R108 ;  /* 0x00000012046c723c */ /* 0x040fe2000004186c */
[----:B------:R-:W2:Y:S07]  /*4c50*/  LDSM.16.MT88.4 R16, [R186+0x7800] ;  /* 0x00780000ba10783b */ /* 0x000eae0000004200 */
[----:B------:R-:W-:Y:S01]  /*4c60*/  HMMA.16816.F32.BF16 R96, R4, R10, R96 ;  /* 0x0000000a0460723c */ /* 0x000fe20000041860 */
[----:B------:R-:W3:Y:S06]  /*4c70*/  LDSM.16.MT88.4 R8, [R184+0x7800] ;  /* 0x00780000b808783b */ /* 0x000eec0000004200 */
[----:B------:R-:W-:-:S02]  /*4c80*/  LOP3.LUT R7, R170, 0xffff, RZ, 0xc0, !PT ;  /* 0x0000ffffaa077812 */ /* 0x000fc400078ec0ff */
[--C-:B------:R-:W-:Y:S02]  /*4c90*/  SHF.R.U32.HI R6, RZ, 0x10, R170.reuse ;  /* 0x00000010ff067819 */ /* 0x100fe400000116aa */
[----:B------:R-:W-:Y:S02]  /*4ca0*/  LOP3.LUT R4, R170, 0xff, RZ, 0xc0, !PT ;  /* 0x000000ffaa047812 */ /* 0x000fe400078ec0ff */
[----:B------:R-:W-:Y:S02]  /*4cb0*/  SHF.R.U32.HI R7, RZ, 0x8, R7 ;  /* 0x00000008ff077819 */ /* 0x000fe40000011607 */
[----:B------:R-:W-:Y:S02]  /*4cc0*/  SHF.R.U32.HI R5, RZ, 0x18, R170 ;  /* 0x00000018ff057819 */ /* 0x000fe400000116aa */
[----:B------:R-:W-:Y:S02]  /*4cd0*/  LOP3.LUT R6, R6, 0xff, RZ, 0xc0, !PT ;  /* 0x000000ff06067812 */ /* 0x000fe400078ec0ff */
[----:B------:R-:W-:-:S02]  /*4ce0*/  PRMT R4, R4, 0x5410, R7 ;  /* 0x0000541004047816 */ /* 0x000fc40000000007 */
[----:B------:R-:W-:Y:S02]  /*4cf0*/  PRMT R7, R6, 0x5410, R5 ;  /* 0x0000541006077816 */ /* 0x000fe40000000005 */
[----:B------:R-:W-:Y:S01]  /*4d00*/  PRMT R5, R142, 0x5410, R168 ;  /* 0x000054108e057816 */ /* 0x000fe200000000a8 */
[--C-:B------:R-:W-:Y:S01]  /*4d10*/  HSET2.LE.AND R6, R4, R62.reuse, PT ;  /* 0x0000003e04067233 */ /* 0x100fe20003803000 */
[C---:B------:R-:W-:Y:S01]  /*4d20*/  F2FP.BF16.PACK_AB R142, R209.reuse, R65 ;  /* 0x00000041d18e723e */ /* 0x040fe200000010ff */
[--C-:B------:R-:W-:Y:S01]  /*4d30*/  HSET2.LE.AND R7, R7, R62.reuse, PT ;  /* 0x0000003e07077233 */ /* 0x100fe20003803000 */
[C---:B-1----:R-:W-:Y:S01]  /*4d40*/  HMMA.16816.F32.BF16 R124, R24.reuse, R20, R124 ;  /* 0x00000014187c723c */ /* 0x042fe2000004187c */
        /* <DEDUP_REMOVED lines=8> */
[----:B------:R-:W-:Y:S01]  /*4dd0*/  HMMA.16816.F32.BF16 R120, R24, R22, R120 ;  /* 0x000000161878723c */ /* 0x000fe20000041878 */
[----:B------:R-:W-:-:S02]  /*4de0*/  LOP3.LUT R4, R4, R67, RZ, 0xc0, !PT ;  /* 0x0000004304047212 */ /* 0x000fc400078ec0ff */
[----:B------:R-:W-:-:S05]  /*4df0*/  LOP3.LUT R5, R5, R62, RZ, 0xc0, !PT ;  /* 0x0000003e05057212 */ /* 0x000fca00078ec0ff */
[C---:B--2---:R-:W-:Y:S08]  /*4e00*/  HMMA.16816.F32.BF16 R68, R24.reuse, R16, R68 ;  /* 0x000000101844723c */ /* 0x044ff00000041844 */
[C---:B------:R-:W-:Y:S08]  /*4e10*/  HMMA.16816.F32.BF16 R72, R24.reuse, R18, R72 ;  /* 0x000000121848723c */ /* 0x040ff00000041848 */
[C---:B------:R-:W-:Y:S08]  /*4e20*/  HMMA.16816.F32.BF16 R80, R24.reuse, R12, R80 ;  /* 0x0000000c1850723c */ /* 0x040ff00000041850 */
        /* <DEDUP_REMOVED lines=13> */
[----:B------:R-:W-:Y:S01]  /*4f00*/  IADD3 R234, R132, -0x2, RZ ;  /* 0xfffffffe84ea7810 */ /* 0x000fe20007ffe0ff */
[----:B------:R-:W-:-:S04]  /*4f10*/  DEPBAR.LE SB0, 0x0 ;  /* 0x000080000000791a */ /* 0x000fc80000000000 */
[----:B------:R-:W-:Y:S01]  /*4f20*/  SHF.R.S32.HI R0, RZ, 0x1f, R234 ;  /* 0x0000001fff007819 */ /* 0x000fe200000114ea */
[C---:B------:R-:W-:Y:S02]  /*4f30*/  IMAD R2, R234.reuse, UR10, RZ ;  /* 0x0000000aea027c24 */ /* 0x040fe4000f8e02ff */
[----:B------:R-:W-:-:S04]  /*4f40*/  IMAD.WIDE.U32 R4, R234, UR11, R224 ;  /* 0x0000000bea047c25 */ /* 0x000fc8000f8e00e0 */
[----:B------:R-:W-:Y:S01]  /*4f50*/  IMAD R0, R0, UR11, R2 ;  /* 0x0000000b00007c24 */ /* 0x000fe2000f8e0202 */
[----:B------:R-:W-:Y:S01]  /*4f60*/  BAR.SYNC.DEFER_BLOCKING 0x0 ;  /* 0x0000000000007b1d */ /* 0x000fe20000010000 */
[----:B------:R-:W-:Y:S02]  /*4f70*/  LEA R2, P1, R4, c[0x0][0x170], 0x1 ;  /* 0x00005c0004027a11 */ /* 0x000fe400078208ff */
[----:B------:R-:W-:Y:S02]  /*4f80*/  IMAD.IADD R0, R5, 0x1, R0 ;  /* 0x0000000105007824 */ /* 0x000fe400078e0200 */
[----:B------:R-:W-:-:S03]  /*4f90*/  IADD3 R6, P0, R2, UR25, RZ ;  /* 0x0000001902067c10 */ /* 0x000fc6000ff1e0ff */
[----:B------:R-:W-:Y:S01]  /*4fa0*/  LEA.HI.X R3, R4, c[0x0][0x174], R0, 0x1, P1 ;  /* 0x00005d0004037a11 */ /* 0x000fe200008f0c00 */
[----:B------:R-:W-:Y:S01]  /*4fb0*/  IMAD R0, R234, 0x40, R233 ;  /* 0x00000040ea007824 */ /* 0x000fe200078e02e9 */
[----:B------:R-:W-:Y:S02]  /*4fc0*/  IADD3 R8, P1, R6, UR25, RZ ;  /* 0x0000001906087c10 */ /* 0x000fe4000ff3e0ff */
[----:B------:R-:W-:Y:S02]  /*4fd0*/  IADD3.X R7, R3, UR5, RZ, P0, !PT ;  /* 0x0000000503077c10 */ /* 0x000fe400087fe4ff */
[----:B------:R-:W-:Y:S02]  /*4fe0*/  IADD3 R4, P0, R8, UR25, RZ ;  /* 0x0000001908047c10 */ /* 0x000fe4000ff1e0ff */
[----:B------:R-:W-:Y:S02]  /*4ff0*/  IADD3.X R9, R7, UR5, RZ, P1, !PT ;  /* 0x0000000507097c10 */ /* 0x000fe40008ffe4ff */
[----:B------:R-:W-:-:S02]  /*5000*/  ISETP.GE.AND P4, PT, R0, R232, PT ;  /* 0x000000e80000720c */ /* 0x000fc40003f86270 */
[----:B------:R-:W-:Y:S02]  /*5010*/  IADD3.X R5, R9, UR5, RZ, P0, !PT ;  /* 0x0000000509057c10 */ /* 0x000fe400087fe4ff */
[C---:B------:R-:W-:Y:S01]  /*5020*/  ISETP.GE.AND P1, PT, R0.reuse, R231, PT ;  /* 0x000000e70000720c */ /* 0x040fe20003f26270 */
[----:B------:R-:W-:Y:S01]  /*5030*/  @!PT LDS RZ, [RZ] ;  /* 0x00000000fffff984 */ /* 0x000fe20000000800 */
[----:B------:R-:W-:Y:S01]  /*5040*/  @!PT LDS RZ, [RZ] ;  /* 0x00000000fffff984 */ /* 0x000fe20000000800 */
[----:B------:R-:W-:Y:S01]  /*5050*/  @!PT LDS RZ, [RZ] ;  /* 0x00000000fffff984 */ /* 0x000fe20000000800 */
[----:B------:R1:W-:Y:S04]  /*5060*/  LDGSTS.E.BYPASS.LTC128B.128 [R195+0x6000], [R2.64] ;  /* 0x0600000002c37fae */ /* 0x0003e8000b901d4c */
[----:B------:R2:W-:Y:S04]  /*5070*/  LDGSTS.E.BYPASS.LTC128B.128 [R195+0x6800], [R6.64] ;  /* 0x0680000006c37fae */ /* 0x0005e8000b901d4c */
[----:B------:R3:W-:Y:S04]  /*5080*/  LDGSTS.E.BYPASS.LTC128B.128 [R195+0x7000], [R8.64] ;  /* 0x0700000008c37fae */ /* 0x0007e8000b901d4c */
[----:B------:R2:W-:Y:S04]  /*5090*/  LDGSTS.E.BYPASS.LTC128B.128 [R195+0x7800], [R4.64] ;  /* 0x0780000004c37fae */ /* 0x0005e8000b901d4c */
[----:B------:R-:W-:Y:S04]  /*50a0*/  LDSM.16.M88.4 R60, [R193] ;  /* 0x00000000c13c783b */ /* 0x000fe80000000200 */
[----:B------:R-:W4:Y:S04]  /*50b0*/  LDSM.16.M88.4 R16, [R194+0x2000] ;  /* 0x00200000c210783b */ /* 0x000f280000000200 */
[----:B------:R-:W5:Y:S01]  /*50c0*/  LDSM.16.M88.4 R44, [R193+0x800] ;  /* 0x00080000c12c783b */ /* 0x000f620000000200 */
[----:B-1----:R-:W-:-:S03]  /*50d0*/  IADD3 R2, R0, 0x1, RZ ;  /* 0x0000000100027810 */ /* 0x002fc60007ffe0ff */
[----:B------:R-:W1:Y:S01]  /*50e0*/  LDSM.16.M88.4 R28, [R193+0x1000] ;  /* 0x00100000c11c783b */ /* 0x000e620000000200 */
[----:B------:R-:W-:Y:S02]  /*50f0*/  IADD3 R3, R0, 0x18, RZ ;  /* 0x0000001800037810 */ /* 0x000fe40007ffe0ff */
[C---:B------:R-:W-:Y:S01]  /*5100*/  ISETP.GE.AND P2, PT, R2.reuse, R232, PT ;  /* 0x000000e80200720c */ /* 0x040fe20003f46270 */
[----:B------:R-:W1:Y:S01]  /*5110*/  LDSM.16.M88.4 R152, [R193+0x1800] ;  /* 0x00180000c198783b */ /* 0x000e620000000200 */
[CC--:B------:R-:W-:Y:S02]  /*5120*/  ISETP.GE.AND P0, PT, R2.reuse, R231.reuse, PT ;  /* 0x000000e70200720c */ /* 0x0c0fe40003f06270 */
[C---:B------:R-:W-:Y:S01]  /*5130*/  ISETP.GE.AND P5, PT, R2.reuse, R230, PT ;  /* 0x000000e60200720c */ /* 0x040fe20003fa6270 */
[----:B------:R-:W1:Y:S01]  /*5140*/  LDSM.16.M88.4 R172, [R194] ;  /* 0x00000000c2ac783b */ /* 0x000e620000000200 */
[----:B------:R-:W-:Y:S02]  /*5150*/  ISETP.GE.AND P3, PT, R2, R206, PT ;  /* 0x000000ce0200720c */ /* 0x000fe40003f66270 */
[----:B------:R-:W-:Y:S01]  /*5160*/  IADD3 R2, R0, 0x8, RZ ;  /* 0x0000000800027810 */ /* 0x000fe20007ffe0ff */
[----:B------:R-:W-:Y:S03]  /*5170*/  LDSM.16.M88.4 R12, [R191] ;  /* 0x00000000bf0c783b */ /* 0x000fe60000000200 */
[----:B------:R-:W-:Y:S01]  /*5180*/  ISETP.GE.AND P6, PT, R2, R231, PT ;  /* 0x000000e70200720c */ /* 0x000fe20003fc6270 */
[----:B------:R-:W1:Y:S04]  /*5190*/  LDSM.16.M88.4 R148, [R192+0x2000] ;  /* 0x00200000c094783b */ /* 0x000e680000000200 */
[----:B---3--:R-:W3:Y:S04]  /*51a0*/  LDSM.16.M88.4 R8, [R191+0x800] ;  /* 0x00080000bf08783b */ /* 0x008ee80000000200 */
[----:B--2---:R-:W2:Y:S04]  /*51b0*/  LDSM.16.M88.4 R4, [R191+0x1000] ;  /* 0x00100000bf04783b */ /* 0x004ea80000000200 */
[----:B------:R-:W2:Y:S04]  /*51c0*/  LDSM.16.M88.4 R212, [R191+0x1800] ;  /* 0x00180000bfd4783b */ /* 0x000ea80000000200 */
[----:B------:R-:W2:Y:S01]  /*51d0*/  LDSM.16.M88.4 R176, [R192] ;  /* 0x00000000c0b0783b */ /* 0x000ea20000000200 */
[C---:B----4-:R-:W-:Y:S03]  /*51e0*/  HMMA.16816.F32.BF16 R140, R16.reuse, R60, RZ ;  /* 0x0000003c108c723c */ /* 0x050fe600000418ff */
[----:B------:R-:W-:Y:S04]  /*51f0*/  LDSM.16.M88.4 R160, [R189] ;  /* 0x00000000bda0783b */ /* 0x000fe80000000200 */
[----:B------:R-:W4:Y:S01]  /*5200*/  LDSM.16.M88.4 R168, [R190] ;  /* 0x00000000bea8783b */ /* 0x000f220000000200 */
[C---:B------:R-:W-:Y:S03]  /*5210*/  HMMA.16816.F32.BF16 R64, R16.reuse, R62, RZ ;  /* 0x0000003e1040723c */ /* 0x040fe600000418ff */
[----:B------:R-:W2:Y:S04]  /*5220*/  LDSM.16.M88.4 R164, [R190+0x2000] ;  /* 0x00200000bea4783b */ /* 0x000ea80000000200 */
[----:B------:R-:W-:Y:S01]  /*5230*/  LDSM.16.M88.4 R156, [R183] ;  /* 0x00000000b79c783b */ /* 0x000fe20000000200 */
[C---:B-----5:R-:W-:Y:S03]  /*5240*/  HMMA.16816.F32.BF16 R52, R16.reuse, R44, RZ ;  /* 0x0000002c1034723c */ /* 0x060fe600000418ff */
[----:B------:R-:W0:Y:S05]  /*5250*/  LDGDEPBAR ;  /* 0x00000000000079af */ /* 0x000e2a0000000000 */
[C---:B------:R-:W-:Y:S08]  /*5260*/  HMMA.16816.F32.BF16 R48, R16.reuse, R46, RZ ;  /* 0x0000002e1030723c */ /* 0x040ff000000418ff */
[C---:B-1----:R-:W-:Y:S08]  /*5270*/  HMMA.16816.F32.BF16 R36, R16.reuse, R28, RZ ;  /* 0x0000001c1024723c */ /* 0x042ff000000418ff */
        /* <DEDUP_REMOVED lines=13> */
[C---:B------:R-:W-:Y:S08]  /*5350*/  HMMA.16816.F32.BF16 R64, R148.reuse, R14, R64 ;  /* 0x0000000e9440723c */ /* 0x040ff00000041840 */
[C---:B---3--:R-:W-:Y:S08]  /*5360*/  HMMA.16816.F32.BF16 R52, R148.reuse, R8, R52 ;  /* 0x000000089434723c */ /* 0x048ff00000041834 */
[C---:B------:R-:W-:Y:S08]  /*5370*/  HMMA.16816.F32.BF16 R48, R148.reuse, R10, R48 ;  /* 0x0000000a9430723c */ /* 0x040ff00000041830 */
[C---:B--2---:R-:W-:Y:S08]  /*5380*/  HMMA.16816.F32.BF16 R36, R148.reuse, R4, R36 ;  /* 0x000000049424723c */ /* 0x044ff00000041824 */
[C---:B------:R-:W-:Y:S08]  /*5390*/  HMMA.16816.F32.BF16 R32, R148.reuse, R6, R32 ;  /* 0x000000069420723c */ /* 0x040ff00000041820 */
[C---:B------:R-:W-:Y:S08]  /*53a0*/  HMMA.16816.F32.BF16 R20, R148.reuse, R212, R20 ;  /* 0x000000d49414723c */ /* 0x040ff00000041814 */
[----:B------:R-:W-:Y:S01]  /*53b0*/  HMMA.16816.F32.BF16 R16, R148, R214, R16 ;  /* 0x000000d69410723c */ /* 0x000fe20000041810 */
[----:B------:R-:W1:Y:S07]  /*53c0*/  LDSM.16.M88.4 R148, [R181] ;  /* 0x00000000b594783b */ /* 0x000e6e0000000200 */
[C---:B------:R-:W-:Y:S08]  /*53d0*/  HMMA.16816.F32.BF16 R144, R176.reuse, R12, R144 ;  /* 0x0000000cb090723c */ /* 0x040ff00000041890 */
[C---:B------:R-:W-:Y:S01]  /*53e0*/  HMMA.16816.F32.BF16 R60, R176.reuse, R14, R60 ;  /* 0x0000000eb03c723c */ /* 0x040fe2000004183c */
[----:B------:R-:W-:Y:S07]  /*53f0*/  LDSM.16.M88.4 R12, [R188] ;  /* 0x00000000bc0c783b */ /* 0x000fee0000000200 */
[C---:B------:R-:W-:Y:S08]  /*5400*/  HMMA.16816.F32.BF16 R40, R176.reuse, R4, R40 ;  /* 0x00000004b028723c */ /* 0x040ff00000041828 */
[C---:B------:R-:W-:Y:S01]  /*5410*/  HMMA.16816.F32.BF16 R28, R176.reuse, R6, R28 ;  /* 0x00000006b01c723c */ /* 0x040fe2000004181c */
[----:B------:R-:W2:Y:S07]  /*5420*/  LDSM.16.M88.4 R4, [R180] ;  /* 0x00000000b404783b */ /* 0x000eae0000000200 */
[C---:B------:R-:W-:Y:S08]  /*5430*/  HMMA.16816.F32.BF16 R24, R176.reuse, R212, R24 ;  /* 0x000000d4b018723c */ /* 0x040ff00000041818 */
[C---:B------:R-:W-:Y:S08]  /*5440*/  HMMA.16816.F32.BF16 R172, R176.reuse, R214, R172 ;  /* 0x000000d6b0ac723c */ /* 0x040ff000000418ac */
[C---:B------:R-:W-:Y:S08]  /*5450*/  HMMA.16816.F32.BF16 R56, R176.reuse, R8, R56 ;  /* 0x00000008b038723c */ /* 0x040ff00000041838 */
[----:B------:R-:W-:Y:S01]  /*5460*/  HMMA.16816.F32.BF16 R44, R176, R10, R44 ;  /* 0x0000000ab02c723c */ /* 0x000fe2000004182c */
[----:B------:R-:W3:Y:S07]  /*5470*/  LDSM.16.M88.4 R8, [R188+0x2000] ;  /* 0x00200000bc08783b */ /* 0x000eee0000000200 */
[-C--:B----4-:R-:W-:Y:S08]  /*5480*/  HMMA.16816.F32.BF16 R144, R168, R160.reuse, R144 ;  /* 0x000000a0a890723c */ /* 0x090ff00000041890 */
[C---:B------:R-:W-:Y:S08]  /*5490*/  HMMA.16816.F32.BF16 R140, R164.reuse, R160, R140 ;  /* 0x000000a0a48c723c */ /* 0x040ff0000004188c */
[C---:B-1----:R-:W-:Y:S08]  /*54a0*/  HMMA.16816.F32.BF16 R20, R164.reuse, R148, R20 ;  /* 0x00000094a414723c */ /* 0x042ff00000041814 */
[----:B------:R-:W-:Y:S08]  /*54b0*/  HMMA.16816.F32.BF16 R16, R164, R150, R16 ;  /* 0x00000096a410723c */ /* 0x000ff00000041810 */
[C---:B------:R-:W-:Y:S08]  /*54c0*/  HMMA.16816.F32.BF16 R24, R168.reuse, R148, R24 ;  /* 0x00000094a818723c */ /* 0x040ff00000041818 */
[----:B------:R-:W-:Y:S01]  /*54d0*/  HMMA.16816.F32.BF16 R172, R168, R150, R172 ;  /* 0x00000096a8ac723c */ /* 0x000fe200000418ac */
[----:B------:R-:W1:Y:S07]  /*54e0*/  LDSM.16.M88.4 R148, [R180+0x800] ;  /* 0x00080000b494783b */ /* 0x000e6e0000000200 */
[-C--:B------:R-:W-:Y:S08]  /*54f0*/  HMMA.16816.F32.BF16 R64, R164, R162.reuse, R64 ;  /* 0x000000a2a440723c */ /* 0x080ff00000041840 */
[----:B------:R-:W-:Y:S08]  /*5500*/  HMMA.16816.F32.BF16 R60, R168, R162, R60 ;  /* 0x000000a2a83c723c */ /* 0x000ff0000004183c */
[----:B--2---:R-:W-:Y:S08]  /*5510*/  HMMA.16816.F32.BF16 R144, R12, R4, R144 ;  /* 0x000000040c90723c */ /* 0x004ff00000041890 */
[----:B------:R-:W-:Y:S08]  /*5520*/  HMMA.16816.F32.BF16 R56, R168, R156, R56 ;  /* 0x0000009ca838723c */ /* 0x000ff00000041838 */
[C---:B---3--:R-:W-:Y:S08]  /*5530*/  HMMA.16816.F32.BF16 R140, R8.reuse, R4, R140 ;  /* 0x00000004088c723c */ /* 0x048ff0000004188c */
[----:B------:R-:W-:Y:S01]  /*5540*/  HMMA.16816.F32.BF16 R64, R8, R6, R64 ;  /* 0x000000060840723c */ /* 0x000fe20000041840 */
[----:B------:R-:W-:-:S02]  /*5550*/  FSEL R242, R144, -INF , !P4 ;  /* 0xff80000090f27808 */ /* 0x000fc40006000000 */
[----:B------:R-:W-:Y:S02]  /*5560*/  FSEL R237, R145, -INF , !P2 ;  /* 0xff80000091ed7808 */ /* 0x000fe40005000000 */
[----:B------:R-:W-:Y:S02]  /*5570*/  FSEL R235, R146, -INF , !P1 ;  /* 0xff80000092eb7808 */ /* 0x000fe40004800000 */
[----:B------:R-:W-:Y:S01]  /*5580*/  FSEL R233, R147, -INF , !P0 ;  /* 0xff80000093e97808 */ /* 0x000fe20004000000 */
[----:B------:R-:W-:Y:S01]  /*5590*/  HMMA.16816.F32.BF16 R60, R12, R6, R60 ;  /* 0x000000060c3c723c */ /* 0x000fe2000004183c */
[----:B------:R-:W-:Y:S01]  /*55a0*/  ISETP.GE.AND P1, PT, R0, R230, PT ;  /* 0x000000e60000720c */ /* 0x000fe20003f26270 */
[----:B------:R-:W2:Y:S01]  /*55b0*/  LDSM.16.M88.4 R4, [R180+0x1000] ;  /* 0x00100000b404783b */ /* 0x000ea20000000200 */
[C---:B------:R-:W-:Y:S02]  /*55c0*/  ISETP.GE.AND P4, PT, R2.reuse, R232, PT ;  /* 0x000000e80200720c */ /* 0x040fe40003f86270 */
[----:B------:R-:W-:-:S02]  /*55d0*/  ISETP.GE.AND P0, PT, R2, R230, PT ;  /* 0x000000e60200720c */ /* 0x000fc40003f06270 */
[-C--:B------:R-:W-:Y:S01]  /*55e0*/  ISETP.GE.AND P2, PT, R2, R206.reuse, PT ;  /* 0x000000ce0200720c */ /* 0x080fe20003f46270 */
[----:B-1----:R-:W-:Y:S01]  /*55f0*/  HMMA.16816.F32.BF16 R56, R12, R148, R56 ;  /* 0x000000940c38723c */ /* 0x002fe20000041838 */
[----:B------:R-:W-:Y:S02]  /*5600*/  IADD3 R2, R0, 0x9, RZ ;  /* 0x0000000900027810 */ /* 0x000fe40007ffe0ff */
[----:B------:R-:W-:Y:S02]  /*5610*/  FSEL R244, R140, -INF , !P1 ;  /* 0xff8000008cf47808 */ /* 0x000fe40004800000 */
[----:B------:R-:W-:Y:S02]  /*5620*/  FSEL R243, R141, -INF , !P5 ;  /* 0xff8000008df37808 */ /* 0x000fe40006800000 */
[----:B------:R-:W-:Y:S01]  /*5630*/  ISETP.GE.AND P1, PT, R0, R206, PT ;  /* 0x000000ce0000720c */ /* 0x000fe20003f26270 */
[----:B------:R-:W-:Y:S01]  /*5640*/  HMMA.16816.F32.BF16 R52, R164, R156, R52 ;  /* 0x0000009ca434723c */ /* 0x000fe20000041834 */
[----:B------:R-:W-:-:S02]  /*5650*/  ISETP.GE.AND P5, PT, R2, R230, PT ;  /* 0x000000e60200720c */ /* 0x000fc40003fa6270 */
[----:B------:R-:W-:Y:S02]  /*5660*/  FSEL R247, R64, -INF , !P0 ;  /* 0xff80000040f77808 */ /* 0x000fe40004000000 */
[----:B------:R-:W-:Y:S02]  /*5670*/  FSEL R246, R65, -INF , !P5 ;  /* 0xff80000041f67808 */ /* 0x000fe40006800000 */
[----:B------:R-:W-:Y:S01]  /*5680*/  FSEL R245, R142, -INF , !P1 ;  /* 0xff8000008ef57808 */ /* 0x000fe20004800000 */
[----:B------:R-:W-:Y:S01]  /*5690*/  HMMA.16816.F32.BF16 R48, R164, R158, R48 ;  /* 0x0000009ea430723c */ /* 0x000fe20000041830 */
[C---:B------:R-:W-:Y:S02]  /*56a0*/  ISETP.GE.AND P0, PT, R2.reuse, R232, PT ;  /* 0x000000e80200720c */ /* 0x040fe40003f06270 */
[C---:B------:R-:W-:Y:S02]  /*56b0*/  ISETP.GE.AND P5, PT, R2.reuse, R231, PT ;  /* 0x000000e70200720c */ /* 0x040fe40003fa6270 */
[----:B------:R-:W-:-:S02]  /*56c0*/  ISETP.GE.AND P1, PT, R2, R206, PT ;  /* 0x000000ce0200720c */ /* 0x000fc40003f26270 */
[----:B------:R-:W-:Y:S01]  /*56d0*/  IADD3 R2, R0, 0x10, RZ ;  /* 0x0000001000027810 */ /* 0x000fe20007ffe0ff */
[C---:B------:R-:W-:Y:S01]  /*56e0*/  HMMA.16816.F32.BF16 R44, R168.reuse, R158, R44 ;  /* 0x0000009ea82c723c */ /* 0x040fe2000004182c */
[----:B------:R-:W-:Y:S02]  /*56f0*/  FSEL R250, R143, -INF , !P3 ;  /* 0xff8000008ffa7808 */ /* 0x000fe40005800000 */
[----:B------:R-:W-:Y:S02]  /*5700*/  FSEL R239, R60, -INF , !P4 ;  /* 0xff8000003cef7808 */ /* 0x000fe40006000000 */
[----:B------:R-:W-:Y:S02]  /*5710*/  FSEL R238, R61, -INF , !P0 ;  /* 0xff8000003dee7808 */ /* 0x000fe40004000000 */
[----:B------:R-:W-:Y:S01]  /*5720*/  FSEL R251, R66, -INF , !P2 ;  /* 0xff80000042fb7808 */ /* 0x000fe20005000000 */
[----:B------:R-:W-:Y:S01]  /*5730*/  HMMA.16816.F32.BF16 R40, R168, R152, R40 ;  /* 0x00000098a828723c */ /* 0x000fe20000041828 */
[----:B------:R-:W-:-:S02]  /*5740*/  ISETP.GE.AND P3, PT, R2, R232, PT ;  /* 0x000000e80200720c */ /* 0x000fc40003f66270 */
[C---:B------:R-:W-:Y:S02]  /*5750*/  ISETP.GE.AND P4, PT, R2.reuse, R231, PT ;  /* 0x000000e70200720c */ /* 0x040fe40003f86270 */
[C---:B------:R-:W-:Y:S02]  /*5760*/  ISETP.GE.AND P0, PT, R2.reuse, R230, PT ;  /* 0x000000e60200720c */ /* 0x040fe40003f06270 */
[----:B------:R-:W-:Y:S01]  /*5770*/  ISETP.GE.AND P2, PT, R2, R206, PT ;  /* 0x000000ce0200720c */ /* 0x000fe20003f46270 */
[----:B------:R-:W-:Y:S01]  /*5780*/  HMMA.16816.F32.BF16 R36, R164, R152, R36 ;  /* 0x00000098a424723c */ /* 0x000fe20000041824 */
[----:B------:R-:W-:Y:S02]  /*5790*/  IADD3 R2, R0, 0x11, RZ ;  /* 0x0000001100027810 */ /* 0x000fe40007ffe0ff */
[----:B------:R-:W-:Y:S02]  /*57a0*/  FSEL R252, R67, -INF , !P1 ;  /* 0xff80000043fc7808 */ /* 0x000fe40004800000 */
[----:B------:R-:W-:-:S02]  /*57b0*/  FSEL R236, R62, -INF , !P6 ;  /* 0xff8000003eec7808 */ /* 0x000fc40007000000 */
[C---:B------:R-:W-:Y:S01]  /*57c0*/  ISETP.GE.AND P6, PT, R2.reuse, R232, PT ;  /* 0x000000e80200720c */ /* 0x040fe20003fc6270 */
[----:B------:R-:W-:Y:S01]  /*57d0*/  HMMA.16816.F32.BF16 R52, R8, R148, R52 ;  /* 0x000000940834723c */ /* 0x000fe20000041834 */
[----:B------:R-:W-:Y:S02]  /*57e0*/  ISETP.GE.AND P1, PT, R2, R231, PT ;  /* 0x000000e70200720c */ /* 0x000fe40003f26270 */
[----:B------:R-:W-:Y:S02]  /*57f0*/  FSEL R163, R56, -INF , !P3 ;  /* 0xff80000038a37808 */ /* 0x000fe40005800000 */
[----:B------:R-:W-:Y:S02]  /*5800*/  FSEL R162, R57, -INF , !P6 ;  /* 0xff80000039a27808 */ /* 0x000fe40007000000 */
[----:B------:R-:W-:Y:S01]  /*5810*/  FSEL R161, R58, -INF , !P4 ;  /* 0xff8000003aa17808 */ /* 0x000fe20006000000 */
[----:B------:R-:W-:Y:S01]  /*5820*/  HMMA.16816.F32.BF16 R32, R164, R154, R32 ;  /* 0x0000009aa420723c */ /* 0x000fe20000041820 */
[----:B------:R-:W-:-:S02]  /*5830*/  FSEL R156, R59, -INF , !P1 ;  /* 0xff8000003b9c7808 */ /* 0x000fc40004800000 */
[----:B------:R-:W1:Y:S01]  /*5840*/  LDSM.16.M88.4 R56, [R180+0x1800] ;  /* 0x00180000b438783b */ /* 0x000e620000000200 */
[----:B------:R-:W-:Y:S01]  /*5850*/  FSEL R64, R63, -INF , !P5 ;  /* 0xff8000003f407808 */ /* 0x000fe20006800000 */
[----:B------:R-:W-:-:S04]  /*5860*/  DEPBAR.LE SB0, 0x0 ;  /* 0x000080000000791a */ /* 0x000fc80000000000 */
[-C--:B------:R-:W-:Y:S01]  /*5870*/  HMMA.16816.F32.BF16 R48, R8, R150.reuse, R48 ;  /* 0x000000960830723c */ /* 0x080fe20000041830 */
[C---:B------:R-:W-:Y:S02]  /*5880*/  ISETP.GE.AND P5, PT, R2.reuse, R230, PT ;  /* 0x000000e60200720c */ /* 0x040fe40003fa6270 */
[----:B------:R-:W-:Y:S02]  /*5890*/  ISETP.GE.AND P3, PT, R2, R206, PT ;  /* 0x000000ce0200720c */ /* 0x000fe40003f66270 */
[----:B------:R-:W-:Y:S02]  /*58a0*/  IADD3 R2, R0, 0x19, RZ ;  /* 0x0000001900027810 */ /* 0x000fe40007ffe0ff */
[----:B------:R-:W-:Y:S01]  /*58b0*/  FSEL R153, R53, -INF , !P5 ;  /* 0xff80000035997808 */ /* 0x000fe20006800000 */
[----:B------:R-:W-:Y:S01]  /*58c0*/  HMMA.16816.F32.BF16 R44, R12, R150, R44 ;  /* 0x000000960c2c723c */ /* 0x000fe2000004182c */
[-C--:B------:R-:W-:Y:S02]  /*58d0*/  ISETP.GE.AND P1, PT, R3, R230.reuse, PT ;  /* 0x000000e60300720c */ /* 0x080fe40003f26270 */
[----:B------:R-:W-:-:S02]  /*58e0*/  ISETP.GE.AND P5, PT, R2, R230, PT ;  /* 0x000000e60200720c */ /* 0x000fc40003fa6270 */
[C---:B------:R-:W-:Y:S02]  /*58f0*/  ISETP.GE.AND P4, PT, R3.reuse, R232, PT ;  /* 0x000000e80300720c */ /* 0x040fe40003f86270 */
[----:B------:R-:W-:Y:S01]  /*5900*/  FSEL R151, R52, -INF , !P0 ;  /* 0xff80000034977808 */ /* 0x000fe20004000000 */
[----:B------:R-:W-:Y:S01]  /*5910*/  HMMA.16816.F32.BF16 R28, R168, R154, R28 ;  /* 0x0000009aa81c723c */ /* 0x000fe2000004181c */
[----:B------:R-:W-:Y:S02]  /*5920*/  ISETP.GE.AND P0, PT, R3, R206, PT ;  /* 0x000000ce0300720c */ /* 0x000fe40003f06270 */
[----:B------:R-:W-:Y:S02]  /*5930*/  FSEL R157, R55, -INF , !P3 ;  /* 0xff800000379d7808 */ /* 0x000fe40005800000 */
[----:B------:R-:W-:Y:S02]  /*5940*/  ISETP.GE.AND P6, PT, R3, R231, PT ;  /* 0x000000e70300720c */ /* 0x000fe40003fc6270 */
[----:B------:R-:W-:Y:S01]  /*5950*/  FSEL R154, R54, -INF , !P2 ;  /* 0xff800000369a7808 */ /* 0x000fe20005000000 */
[----:B--2---:R-:W-:Y:S01]  /*5960*/  HMMA.16816.F32.BF16 R40, R12, R4, R40 ;  /* 0x000000040c28723c */ /* 0x004fe20000041828 */
[----:B------:R-:W-:-:S02]  /*5970*/  FSEL R152, R48, -INF , !P1 ;  /* 0xff80000030987808 */ /* 0x000fc40004800000 */
[----:B------:R-:W-:Y:S02]  /*5980*/  FSEL R155, R49, -INF , !P5 ;  /* 0xff800000319b7808 */ /* 0x000fe40006800000 */
[C---:B------:R-:W-:Y:S02]  /*5990*/  ISETP.GE.AND P1, PT, R2.reuse, R232, PT ;  /* 0x000000e80200720c */ /* 0x040fe40003f26270 */
[C---:B------:R-:W-:Y:S01]  /*59a0*/  ISETP.GE.AND P5, PT, R2.reuse, R231, PT ;  /* 0x000000e70200720c */ /* 0x040fe20003fa6270 */
[----:B------:R-:W-:Y:S01]  /*59b0*/  HMMA.16816.F32.BF16 R36, R8, R4, R36 ;  /* 0x000000040824723c */ /* 0x000fe20000041824 */
[----:B------:R-:W-:Y:S02]  /*59c0*/  ISETP.GE.AND P2, PT, R2, R206, PT ;  /* 0x000000ce0200720c */ /* 0x000fe40003f46270 */
[----:B------:R-:W-:Y:S02]  /*59d0*/  IADD3 R2, R0, 0x20, RZ ;  /* 0x0000002000027810 */ /* 0x000fe40007ffe0ff */
[----:B------:R-:W-:-:S02]  /*59e0*/  FSEL R171, R44, -INF , !P4 ;  /* 0xff8000002cab7808 */ /* 0x000fc40006000000 */
[----:B------:R-:W-:Y:S01]  /*59f0*/  FSEL R176, R45, -INF , !P1 ;  /* 0xff8000002db07808 */ /* 0x000fe20004800000 */
[----:B------:R-:W-:Y:S01]  /*5a00*/  HMMA.16816.F32.BF16 R32, R8, R6, R32 ;  /* 0x000000060820723c */ /* 0x000fe20000041820 */
[----:B------:R-:W-:Y:S02]  /*5a10*/  FSEL R158, R50, -INF , !P0 ;  /* 0xff800000329e7808 */ /* 0x000fe40004000000 */
[C---:B------:R-:W-:Y:S02]  /*5a20*/  ISETP.GE.AND P3, PT, R2.reuse, R232, PT ;  /* 0x000000e80200720c */ /* 0x040fe40003f66270 */
[C---:B------:R-:W-:Y:S02]  /*5a30*/  ISETP.GE.AND P4, PT, R2.reuse, R231, PT ;  /* 0x000000e70200720c */ /* 0x040fe40003f86270 */
[C---:B------:R-:W-:Y:S01]  /*5a40*/  ISETP.GE.AND P1, PT, R2.reuse, R230, PT ;  /* 0x000000e60200720c */ /* 0x040fe20003f26270 */
[----:B-1----:R-:W-:Y:S01]  /*5a50*/  HMMA.16816.F32.BF16 R24, R12, R56, R24 ;  /* 0x000000380c18723c */ /* 0x002fe20000041818 */
        /* <DEDUP_REMOVED lines=9> */
[C---:B------:R-:W-:Y:S01]  /*5af0*/  HMMA.16816.F32.BF16 R20, R8.reuse, R56, R20 ;  /* 0x000000380814723c */ /* 0x040fe20000041814 */
[C---:B------:R-:W-:Y:S02]  /*5b00*/  ISETP.GE.AND P5, PT, R2.reuse, R230, PT ;  /* 0x000000e60200720c */ /* 0x040fe40003fa6270 */
[----:B------:R-:W-:Y:S02]  /*5b10*/  ISETP.GE.AND P3, PT, R2, R206, PT ;  /* 0x000000ce0200720c */ /* 0x000fe40003f66270 */
[C---:B------:R-:W-:Y:S02]  /*5b20*/  IADD3 R3, R0.reuse, 0x28, RZ ;  /* 0x0000002800037810 */ /* 0x040fe40007ffe0ff */
[----:B------:R-:W-:Y:S01]  /*5b30*/  IADD3 R2, R0, 0x29, RZ ;  /* 0x0000002900027810 */ /* 0x000fe20007ffe0ff */
[----:B------:R-:W-:Y:S01]  /*5b40*/  HMMA.16816.F32.BF16 R16, R8, R58, R16 ;  /* 0x0000003a0810723c */ /* 0x000fe20000041810 */
[----:B------:R-:W-:-:S02]  /*5b50*/  FSEL R60, R43, -INF , !P2 ;  /* 0xff8000002b3c7808 */ /* 0x000fc40005000000 */
[----:B------:R-:W-:Y:S02]  /*5b60*/  FSEL R168, R36, -INF , !P1 ;  /* 0xff80000024a87808 */ /* 0x000fe40004800000 */
[-C--:B------:R-:W-:Y:S02]  /*5b70*/  ISETP.GE.AND P2, PT, R3, R230.reuse, PT ;  /* 0x000000e60300720c */ /* 0x080fe40003f46270 */
[----:B------:R-:W-:Y:S01]  /*5b80*/  ISETP.GE.AND P1, PT, R2, R230, PT ;  /* 0x000000e60200720c */ /* 0x000fe20003f26270 */
[----:B------:R-:W-:Y:S01]  /*5b90*/  HMMA.16816.F32.BF16 R172, R12, R58, R172 ;  /* 0x0000003a0cac723c */ /* 0x000fe200000418ac */
[----:B------:R-:W-:Y:S01]  /*5ba0*/  FSEL R166, R32, -INF , !P2 ;  /* 0xff80000020a67808 */ /* 0x000fe20005000000 */
[----:B------:R-:W-:Y:S01]  /*5bb0*/  IMAD.MOV.U32 R32, RZ, RZ, R234 ;  /* 0x000000ffff207224 */ /* 0x000fe200078e00ea */
[----:B------:R-:W-:Y:S02]  /*5bc0*/  FSEL R164, R33, -INF , !P1 ;  /* 0xff80000021a47808 */ /* 0x000fe40004800000 */
[----:B------:R-:W-:-:S02]  /*5bd0*/  FSEL R165, R38, -INF , !P0 ;  /* 0xff80000026a57808 */ /* 0x000fc40004000000 */
[C---:B------:R-:W-:Y:S02]  /*5be0*/  ISETP.GE.AND P2, PT, R2.reuse, R232, PT ;  /* 0x000000e80200720c */ /* 0x040fe40003f46270 */
[CC--:B------:R-:W-:Y:S02]  /*5bf0*/  ISETP.GE.AND P1, PT, R2.reuse, R231.reuse, PT ;  /* 0x000000e70200720c */ /* 0x0c0fe40003f26270 */
[----:B------:R-:W-:Y:S02]  /*5c00*/  ISETP.GE.AND P0, PT, R2, R206, PT ;  /* 0x000000ce0200720c */ /* 0x000fe40003f06270 */
[----:B------:R-:W-:Y:S02]  /*5c10*/  IADD3 R2, R0, 0x30, RZ ;  /* 0x0000003000027810 */ /* 0x000fe40007ffe0ff */
[----:B------:R-:W-:Y:S02]  /*5c20*/  FSEL R170, R35, -INF , !P0 ;  /* 0xff80000023aa7808 */ /* 0x000fe40004000000 */
[----:B------:R-:W-:-:S02]  /*5c30*/  ISETP.GE.AND P0, PT, R2, R231, PT ;  /* 0x000000e70200720c */ /* 0x000fc40003f06270 */
[C---:B------:R-:W-:Y:S02]  /*5c40*/  IADD3 R6, R0.reuse, 0x31, RZ ;  /* 0x0000003100067810 */ /* 0x040fe40007ffe0ff */
[C---:B------:R-:W-:Y:S02]  /*5c50*/  IADD3 R5, R0.reuse, 0x38, RZ ;  /* 0x0000003800057810 */ /* 0x040fe40007ffe0ff */
[----:B------:R-:W-:Y:S02]  /*5c60*/  IADD3 R4, R0, 0x39, RZ ;  /* 0x0000003900047810 */ /* 0x000fe40007ffe0ff */
[----:B------:R-:W-:Y:S01]  /*5c70*/  FSEL R0, R26, -INF , !P0 ;  /* 0xff8000001a007808 */ /* 0x000fe20004000000 */
[----:B------:R-:W-:Y:S01]  /*5c80*/  BAR.SYNC.DEFER_BLOCKING 0x0 ;  /* 0x0000000000007b1d */ /* 0x000fe20000010000 */
[----:B------:R-:W-:Y:S02]  /*5c90*/  ISETP.GE.AND P0, PT, R2, R206, PT ;  /* 0x000000ce0200720c */ /* 0x000fe40003f06270 */
[----:B------:R-:W-:-:S02]  /*5ca0*/  FSEL R149, R29, -INF , !P2 ;  /* 0xff8000001d957808 */ /* 0x000fc40005000000 */
[----:B------:R-:W-:Y:S02]  /*5cb0*/  ISETP.GE.AND P2, PT, R6, R232, PT ;  /* 0x000000e80600720c */ /* 0x000fe40003f46270 */
[----:B------:R-:W-:Y:S02]  /*5cc0*/  FSEL R66, R22, -INF , !P0 ;  /* 0xff80000016427808 */ /* 0x000fe40004000000 */
[----:B------:R-:W-:Y:S02]  /*5cd0*/  FSEL R144, R31, -INF , !P1 ;  /* 0xff8000001f907808 */ /* 0x000fe40004800000 */
[----:B------:R-:W-:Y:S02]  /*5ce0*/  ISETP.GE.AND P0, PT, R4, R230, PT ;  /* 0x000000e60400720c */ /* 0x000fe40003f06270 */
[----:B------:R-:W-:Y:S02]  /*5cf0*/  ISETP.GE.AND P1, PT, R6, R231, PT ;  /* 0x000000e70600720c */ /* 0x000fe40003f26270 */
[----:B------:R-:W-:-:S02]  /*5d00*/  FSEL R167, R39, -INF , !P3 ;  /* 0xff80000027a77808 */ /* 0x000fc40005800000 */
[----:B------:R-:W-:Y:S02]  /*5d10*/  FSEL R51, R25, -INF , !P2 ;  /* 0xff80000019337808 */ /* 0x000fe40005000000 */
[C---:B------:R-:W-:Y:S02]  /*5d20*/  ISETP.GE.AND P3, PT, R2.reuse, R232, PT ;  /* 0x000000e80200720c */ /* 0x040fe40003f66270 */
[----:B------:R-:W-:Y:S02]  /*5d30*/  ISETP.GE.AND P2, PT, R2, R230, PT ;  /* 0x000000e60200720c */ /* 0x000fe40003f46270 */
[----:B------:R-:W-:Y:S02]  /*5d40*/  FSEL R141, R17, -INF , !P0 ;  /* 0xff800000118d7808 */ /* 0x000fe40004000000 */
[----:B------:R-:W-:Y:S02]  /*5d50*/  FSEL R2, R27, -INF , !P1 ;  /* 0xff8000001b027808 */ /* 0x000fe40004800000 */
[----:B------:R-:W-:-:S02]  /*5d60*/  ISETP.NE.AND P0, PT, R132, 0x2, PT ;  /* 0x000000028400780c */ /* 0x000fc40003f05270 */
[----:B------:R-:W-:Y:S02]  /*5d70*/  ISETP.GE.AND P1, PT, R6, R230, PT ;  /* 0x000000e60600720c */ /* 0x000fe40003f26270 */
[----:B------:R-:W-:Y:S02]  /*5d80*/  FSEL R145, R41, -INF , !P6 ;  /* 0xff80000029917808 */ /* 0x000fe40007000000 */
[----:B------:R-:W-:Y:S02]  /*5d90*/  FSEL R62, R42, -INF , !P4 ;  /* 0xff8000002a3e7808 */ /* 0x000fe40006000000 */
[----:B------:R-:W-:Y:S02]  /*5da0*/  FSEL R169, R37, -INF , !P5 ;  /* 0xff80000025a97808 */ /* 0x000fe40006800000 */
[----:B------:R-:W-:Y:S02]  /*5db0*/  FSEL R142, R20, -INF , !P2 ;  /* 0xff800000148e7808 */ /* 0x000fe40005000000 */
[----:B------:R-:W-:-:S02]  /*5dc0*/  FSEL R140, R21, -INF , !P1 ;  /* 0xff800000158c7808 */ /* 0x000fc40004800000 */
[C---:B------:R-:W-:Y:S02]  /*5dd0*/  ISETP.GE.AND P6, PT, R3.reuse, R232, PT ;  /* 0x000000e80300720c */ /* 0x040fe40003fc6270 */
[C---:B------:R-:W-:Y:S02]  /*5de0*/  ISETP.GE.AND P4, PT, R3.reuse, R231, PT ;  /* 0x000000e70300720c */ /* 0x040fe40003f86270 */
[-C--:B------:R-:W-:Y:S02]  /*5df0*/  ISETP.GE.AND P5, PT, R3, R206.reuse, PT ;  /* 0x000000ce0300720c */ /* 0x080fe40003fa6270 */
[----:B------:R-:W-:Y:S02]  /*5e00*/  ISETP.GE.AND P2, PT, R6, R206, PT ;  /* 0x000000ce0600720c */ /* 0x000fe40003f46270 */
[----:B------:R-:W-:Y:S02]  /*5e10*/  ISETP.GE.AND P1, PT, R5, R230, PT ;  /* 0x000000e60500720c */ /* 0x000fe40003f26270 */
[----:B------:R-:W-:-:S02]  /*5e20*/  FSEL R150, R28, -INF , !P6 ;  /* 0xff8000001c967808 */ /* 0x000fc40007000000 */
[----:B------:R-:W-:Y:S02]  /*5e30*/  FSEL R160, R34, -INF , !P5 ;  /* 0xff80000022a07808 */ /* 0x000fe40006800000 */
[----:B------:R-:W-:Y:S02]  /*5e40*/  FSEL R148, R30, -INF , !P4 ;  /* 0xff8000001e947808 */ /* 0x000fe40006000000 */
[----:B------:R-:W-:Y:S02]  /*5e50*/  FSEL R3, R24, -INF , !P3 ;  /* 0xff80000018037808 */ /* 0x000fe40005800000 */
[----:B------:R-:W-:Y:S02]  /*5e60*/  FSEL R65, R23, -INF , !P2 ;  /* 0xff80000017417808 */ /* 0x000fe40005000000 */
[----:B------:R-:W-:Y:S02]  /*5e70*/  FSEL R143, R16, -INF , !P1 ;  /* 0xff800000108f7808 */ /* 0x000fe40004800000 */
[----:B------:R-:W-:-:S02]  /*5e80*/  ISETP.GE.AND P6, PT, R5, R232, PT ;  /* 0x000000e80500720c */ /* 0x000fc40003fc6270 */
[C---:B------:R-:W-:Y:S02]  /*5e90*/  ISETP.GE.AND P5, PT, R4.reuse, R232, PT ;  /* 0x000000e80400720c */ /* 0x040fe40003fa6270 */
[CC--:B------:R-:W-:Y:S02]  /*5ea0*/  ISETP.GE.AND P4, PT, R5.reuse, R231.reuse, PT ;  /* 0x000000e70500720c */ /* 0x0c0fe40003f86270 */
[C---:B------:R-:W-:Y:S02]  /*5eb0*/  ISETP.GE.AND P3, PT, R4.reuse, R231, PT ;  /* 0x000000e70400720c */ /* 0x040fe40003f66270 */
        /* <DEDUP_REMOVED lines=9> */
[----:B------:R-:W-:-:S04]  /*5f50*/  IADD3 R5, R132, -0x3, RZ ;  /* 0xfffffffd84057810 */ /* 0x000fc80007ffe0ff */
[----:B------:R-:W-:Y:S01]  /*5f60*/  SHF.R.S32.HI R4, RZ, 0x1f, R5 ;  /* 0x0000001fff047819 */ /* 0x000fe20000011405 */
[----:B------:R-:W-:-:S04]  /*5f70*/  IMAD.WIDE.U32 R6, R5, c[0x0][0x198], RZ ;  /* 0x0000660005067a25 */ /* 0x000fc800078e00ff */
[----:B------:R-:W-:-:S04]  /*5f80*/  IMAD R4, R4, c[0x0][0x198], RZ ;  /* 0x0000660004047a24 */ /* 0x000fc800078e02ff */
[----:B------:R-:W-:Y:S01]  /*5f90*/  IMAD R4, R5, c[0x0][0x19c], R4 ;  /* 0x0000670005047a24 */ /* 0x000fe200078e0204 */
[----:B------:R-:W-:-:S03]  /*5fa0*/  LEA R5, P0, R6, R196, 0x6 ;  /* 0x000000c406057211 */ /* 0x000fc600078030ff */
[----:B------:R-:W-:Y:S01]  /*5fb0*/  IMAD.IADD R4, R7, 0x1, R4 ;  /* 0x0000000107047824 */ /* 0x000fe200078e0204 */
[----:B------:R-:W-:-:S04]  /*5fc0*/  LEA R8, P1, R5, c[0x0][0x168], 0x1 ;  /* 0x00005a0005087a11 */ /* 0x000fc800078208ff */
[----:B------:R-:W-:Y:S02]  /*5fd0*/  LEA.HI.X R4, R6, R199, R4, 0x6, P0 ;  /* 0x000000c706047211 */ /* 0x000fe400000f3404 */
        /* <DEDUP_REMOVED lines=8> */
[----:B------:R-:W-:-:S02]  /*6060*/  IADD3 R4, P0, R10, UR8, RZ ;  /* 0x000000080a047c10 */ /* 0x000fc4000ff1e0ff */
[----:B------:R-:W-:Y:S01]  /*6070*/  IADD3.X R11, R7, UR6, RZ, P1, !PT ;  /* 0x00000006070b7c10 */ /* 0x000fe20008ffe4ff */
[----:B------:R1:W-:Y:S03]  /*6080*/  LDGSTS.E.BYPASS.LTC128B.128 [R195+0x4800], [R6.64] ;  /* 0x0480000006c37fae */ /* 0x0003e6000b901d4c */
[----:B------:R-:W-:Y:S01]  /*6090*/  IADD3.X R5, R11, UR6, RZ, P0, !PT ;  /* 0x000000060b057c10 */ /* 0x000fe200087fe4ff */
[----:B------:R1:W-:Y:S04]  /*60a0*/  LDGSTS.E.BYPASS.LTC128B.128 [R195+0x5000], [R10.64] ;  /* 0x050000000ac37fae */ /* 0x0003e8000b901d4c */
[----:B------:R1:W-:Y:S04]  /*60b0*/  LDGSTS.E.BYPASS.LTC128B.128 [R195+0x5800], [R4.64] ;  /* 0x0580000004c37fae */ /* 0x0003e8000b901d4c */
[----:B------:R-:W0:Y:S02]  /*60c0*/  LDGDEPBAR ;  /* 0x00000000000079af */ /* 0x000e240000000000 */
.L_x_590:
[----:B-1----:R-:W-:Y:S01]  /*60d0*/  FMNMX.FTZ R10, R136, R242, !PT ;  /* 0x000000f2880a7209 */ /* 0x002fe20007810000 */
[----:B------:R-:W-:Y:S01]  /*60e0*/  IMAD.SHL.U32 R30, R32, 0x2, RZ ;  /* 0x00000002201e7824 */ /* 0x000fe200078e00ff */
[----:B------:R-:W-:Y:S01]  /*60f0*/  FMNMX.FTZ R6, R134, R244, !PT ;  /* 0x000000f486067209 */ /* 0x000fe20007810000 */
[----:B------:R-:W-:Y:S01]  /*6100*/  IMAD R179, R211, -0x326172a9, RZ ;  /* 0xcd9e8d57d3b37824 */ /* 0x000fe200078e02ff */
        /* <DEDUP_REMOVED lines=35> */
[----:B------:R-:W-:Y:S02]  /*6340*/  LOP3.LUT R12, R229, UR15, R30, 0x96, !PT ;  /* 0x0000000fe50c7c12 */ /* 0x000fe4000f8e961e */
[----:B------:R-:W-:-:S02]  /*6350*/  FMNMX.FTZ R9, R160, R9, !PT ;  /* 0x00000009a0097209 */ /* 0x000fc40007810000 */
[----:B------:R-:W-:Y:S01]  /*6360*/  FMNMX.FTZ R7, R236, R7, !PT ;  /* 0x00000007ec077209 */ /* 0x000fe20007810000 */
[----:B------:R-:W-:Y:S01]  /*6370*/  IMAD.WIDE.U32 R12, R12, -0x326172a9, RZ ;  /* 0xcd9e8d570c0c7825 */ /* 0x000fe200078e00ff */
        /* <DEDUP_REMOVED lines=8> */
[----:B------:R-:W-:Y:S02]  /*6400*/  LOP3.LUT R4, R13, UR22, R179, 0x96, !PT ;  /* 0x000000160d047c12 */ /* 0x000fe4000f8e96b3 */
[----:B------:R-:W-:Y:S02]  /*6410*/  FMNMX.FTZ R10, R173, R10, !PT ;  /* 0x0000000aad0a7209 */ /* 0x000fe40007810000 */
[----:B------:R-:W-:Y:S01]  /*6420*/  FMNMX.FTZ R6, R143, R6, !PT ;  /* 0x000000068f067209 */ /* 0x000fe20007810000 */
[----:B------:R-:W-:Y:S01]  /*6430*/  IMAD.WIDE.U32 R230, R4, -0x2daee0ad, RZ ;  /* 0xd2511f5304e67825 */ /* 0x000fe200078e00ff */
[----:B------:R-:W-:Y:S01]  /*6440*/  FMNMX.FTZ R9, R65, R9, !PT ;  /* 0x0000000941097209 */ /* 0x000fe20007810000 */
[----:B------:R-:W1:Y:S01]  /*6450*/  SHFL.BFLY PT, R5, R10, 0x2, 0x1f ;  /* 0x0c401f000a057f89 */ /* 0x000e6200000e0000 */
[----:B------:R-:W-:-:S02]  /*6460*/  FMNMX.FTZ R7, R156, R7, !PT ;  /* 0x000000079c077209 */ /* 0x000fc40007810000 */
[----:B------:R-:W-:Y:S02]  /*6470*/  FMNMX.FTZ R6, R141, R6, !PT ;  /* 0x000000068d067209 */ /* 0x000fe40007810000 */
[----:B------:R-:W-:Y:S02]  /*6480*/  FMNMX.FTZ R9, R61, R9, !PT ;  /* 0x000000093d097209 */ /* 0x000fe40007810000 */
[----:B------:R-:W-:Y:S01]  /*6490*/  FMNMX.FTZ R7, R178, R7, !PT ;  /* 0x00000007b2077209 */ /* 0x000fe20007810000 */
[----:B------:R-:W2:Y:S01]  /*64a0*/  SHFL.BFLY PT, R8, R6, 0x2, 0x1f ;  /* 0x0c401f0006087f89 */ /* 0x000ea200000e0000 */
[----:B------:R-:W-:Y:S02]  /*64b0*/  LOP3.LUT R4, R231, UR19, R218, 0x96, !PT ;  /* 0x00000013e7047c12 */ /* 0x000fe4000f8e96da */
[----:B------:R-:W-:Y:S02]  /*64c0*/  FMNMX.FTZ R9, R63, R9, !PT ;  /* 0x000000093f097209 */ /* 0x000fe40007810000 */
[----:B------:R-:W-:Y:S01]  /*64d0*/  FMNMX.FTZ R7, R177, R7, !PT ;  /* 0x00000007b1077209 */ /* 0x000fe20007810000 */
[----:B------:R-:W-:Y:S01]  /*64e0*/  IMAD.WIDE.U32 R28, R4, -0x326172a9, RZ ;  /* 0xcd9e8d57041c7825 */ /* 0x000fe200078e00ff */
[----:B------:R-:W-:Y:S01]  /*64f0*/  LOP3.LUT R214, R217, UR20, R12, 0x96, !PT ;  /* 0x00000014d9d67c12 */ /* 0x000fe2000f8e960c */
[----:B------:R-:W3:Y:S01]  /*6500*/  SHFL.BFLY PT, R4, R9, 0x2, 0x1f ;  /* 0x0c401f0009047f89 */ /* 0x000ee200000e0000 */
[----:B------:R-:W-:-:S02]  /*6510*/  FMNMX.FTZ R7, R62, R7, !PT ;  /* 0x000000073e077209 */ /* 0x000fc40007810000 */
[----:B------:R-:W-:Y:S01]  /*6520*/  LOP3.LUT R11, R13, UR22, R226, 0x96, !PT ;  /* 0x000000160d0b7c12 */ /* 0x000fe2000f8e96e2 */
[----:B------:R-:W-:Y:S01]  /*6530*/  IMAD.WIDE.U32 R214, R214, -0x2daee0ad, RZ ;  /* 0xd2511f53d6d67825 */ /* 0x000fe200078e00ff */
[----:B------:R-:W-:Y:S02]  /*6540*/  FMNMX.FTZ R7, R60, R7, !PT ;  /* 0x000000073c077209 */ /* 0x000fe40007810000 */
[----:B------:R-:W-:Y:S01]  /*6550*/  LOP3.LUT R212, R221, UR21, R228, 0x96, !PT ;  /* 0x00000015ddd47c12 */ /* 0x000fe2000f8e96e4 */
[----:B------:R-:W-:Y:S01]  /*6560*/  IMAD.WIDE.U32 R248, R11, -0x2daee0ad, RZ ;  /* 0xd2511f530bf87825 */ /* 0x000fe200078e00ff */
[----:B------:R-:W-:Y:S02]  /*6570*/  FMNMX.FTZ R7, R148, R7, !PT ;  /* 0x0000000794077209 */ /* 0x000fe40007810000 */
[----:B------:R-:W-:Y:S01]  /*6580*/  LOP3.LUT R230, R215, UR17, R230, 0x96, !PT ;  /* 0x00000011d7e67c12 */ /* 0x000fe2000f8e96e6 */
[----:B------:R-:W-:Y:S01]  /*6590*/  IMAD.WIDE.U32 R212, R212, -0x326172a9, RZ ;  /* 0xcd9e8d57d4d47825 */ /* 0x000fe200078e00ff */
[----:B------:R-:W-:-:S02]  /*65a0*/  FMNMX.FTZ R7, R144, R7, !PT ;  /* 0x0000000790077209 */ /* 0x000fc40007810000 */
[----:B-1----:R-:W-:Y:S01]  /*65b0*/  FMNMX.FTZ R5, R10, R5, !PT ;  /* 0x000000050a057209 */ /* 0x002fe20007810000 */
[----:B------:R-:W-:Y:S01]  /*65c0*/  IMAD.WIDE.U32 R230, R230, -0x326172a9, RZ ;  /* 0xcd9e8d57e6e67825 */ /* 0x000fe200078e00ff */
[----:B------:R-:W-:Y:S02]  /*65d0*/  LOP3.LUT R10, R249, UR19, R220, 0x96, !PT ;  /* 0x00000013f90a7c12 */ /* 0x000fe4000f8e96dc */
[----:B------:R-:W-:Y:S01]  /*65e0*/  FMNMX.FTZ R7, R0, R7, !PT ;  /* 0x0000000700077209 */ /* 0x000fe20007810000 */
[----:B------:R-:W1:Y:S01]  /*65f0*/  SHFL.BFLY PT, R36, R5, 0x1, 0x1f ;  /* 0x0c201f0005247f89 */ /* 0x000e6200000e0000 */
[----:B--2---:R-:W-:Y:S01]  /*6600*/  FMNMX.FTZ R8, R6, R8, !PT ;  /* 0x0000000806087209 */ /* 0x004fe20007810000 */
[----:B------:R-:W-:Y:S01]  /*6610*/  IMAD.WIDE.U32 R240, R10, -0x326172a9, RZ ;  /* 0xcd9e8d570af07825 */ /* 0x000fe200078e00ff */
[----:B------:R-:W-:Y:S02]  /*6620*/  LOP3.LUT R6, R29, UR18, R216, 0x96, !PT ;  /* 0x000000121d067c12 */ /* 0x000fe4000f8e96d8 */
[----:B------:R-:W-:Y:S01]  /*6630*/  FMNMX.FTZ R7, R2, R7, !PT ;  /* 0x0000000702077209 */ /* 0x000fe20007810000 */
[----:B------:R-:W2:Y:S01]  /*6640*/  SHFL.BFLY PT, R34, R8, 0x1, 0x1f ;  /* 0x0c201f0008227f89 */ /* 0x000ea200000e0000 */
[----:B------:R-:W-:Y:S01]  /*6650*/  LOP3.LUT R28, R231, UR16, R28, 0x96, !PT ;  /* 0x00000010e71c7c12 */ /* 0x000fe2000f8e961c */
[----:B------:R-:W-:Y:S01]  /*6660*/  IMAD.WIDE.U32 R10, R6, -0x2daee0ad, RZ ;  /* 0xd2511f53060a7825 */ /* 0x000fe200078e00ff */
[----:B------:R-:W-:-:S02]  /*6670*/  LOP3.LUT R12, R213, UR20, R12, 0x96, !PT ;  /* 0x00000014d50c7c12 */ /* 0x000fc4000f8e960c */
[----:B------:R-:W-:Y:S01]  /*6680*/  FMNMX.FTZ R7, R174, R7, !PT ;  /* 0x00000007ae077209 */ /* 0x000fe20007810000 */
[----:B------:R-:W-:Y:S01]  /*6690*/  IMAD.WIDE.U32 R28, R28, -0x2daee0ad, RZ ;  /* 0xd2511f531c1c7825 */ /* 0x000fe200078e00ff */
[----:B---3--:R-:W-:Y:S02]  /*66a0*/  FMNMX.FTZ R4, R9, R4, !PT ;  /* 0x0000000409047209 */ /* 0x008fe40007810000 */
[----:B------:R-:W-:Y:S01]  /*66b0*/  LOP3.LUT R6, R241, UR18, R212, 0x96, !PT ;  /* 0x00000012f1067c12 */ /* 0x000fe2000f8e96d4 */
[----:B------:R-:W-:Y:S01]  /*66c0*/  IMAD.WIDE.U32 R12, R12, -0x2daee0ad, RZ ;  /* 0xd2511f530c0c7825 */ /* 0x000fe200078e00ff */
[----:B------:R-:W-:Y:S01]  /*66d0*/  FMNMX.FTZ R7, R175, R7, !PT ;  /* 0x00000007af077209 */ /* 0x000fe20007810000 */
[----:B------:R-:W3:Y:S01]  /*66e0*/  SHFL.BFLY PT, R33, R4, 0x1, 0x1f ;  /* 0x0c201f0004217f89 */ /* 0x000ee200000e0000 */
[----:B------:R-:W-:Y:S01]  /*66f0*/  LOP3.LUT R214, R11, UR9, R214, 0x96, !PT ;  /* 0x000000090bd67c12 */ /* 0x000fe2000f8e96d6 */
[----:B------:R-:W-:Y:S01]  /*6700*/  IMAD.WIDE.U32 R14, R6, -0x2daee0ad, RZ ;  /* 0xd2511f53060e7825 */ /* 0x000fe200078e00ff */
[----:B------:R-:W-:-:S02]  /*6710*/  LOP3.LUT R6, R29, UR4, R10, 0x96, !PT ;  /* 0x000000041d067c12 */ /* 0x000fc4000f8e960a */
[----:B------:R-:W4:Y:S01]  /*6720*/  SHFL.BFLY PT, R10, R7, 0x2, 0x1f ;  /* 0x0c401f00070a7f89 */ /* 0x000f2200000e0000 */
[----:B------:R-:W-:Y:S01]  /*6730*/  LOP3.LUT R248, R13, UR17, R248, 0x96, !PT ;  /* 0x000000110df87c12 */ /* 0x000fe2000f8e96f8 */
[----:B------:R-:W-:Y:S01]  /*6740*/  IMAD.WIDE.U32 R214, R214, -0x326172a9, RZ ;  /* 0xcd9e8d57d6d67825 */ /* 0x000fe200078e00ff */
[----:B-1----:R-:W-:Y:S02]  /*6750*/  FMNMX.FTZ R36, R5, R36, !PT ;  /* 0x0000002405247209 */ /* 0x002fe40007810000 */
[----:B------:R-:W-:Y:S01]  /*6760*/  LOP3.LUT R5, R15, UR9, R12, 0x96, !PT ;  /* 0x000000090f057c12 */ /* 0x000fe2000f8e960c */
[----:B------:R-:W-:Y:S01]  /*6770*/  IMAD.WIDE.U32 R248, R248, -0x326172a9, RZ ;  /* 0xcd9e8d57f8f87825 */ /* 0x000fe200078e00ff */
[----:B--2---:R-:W-:Y:S02]  /*6780*/  FMNMX.FTZ R34, R8, R34, !PT ;  /* 0x0000002208227209 */ /* 0x004fe40007810000 */
[----:B------:R-:W-:Y:S01]  /*6790*/  FSETP.NEU.FTZ.AND P2, PT, R36, -INF , PT ;  /* 0xff8000002400780b */ /* 0x000fe20003f5d000 */
[----:B------:R-:W-:Y:S01]  /*67a0*/  IMAD.WIDE.U32 R8, R6, -0x326172a9, RZ ;  /* 0xcd9e8d5706087825 */ /* 0x000fe200078e00ff */
[----:B------:R-:W-:-:S02]  /*67b0*/  LOP3.LUT R240, R249, UR16, R240, 0x96, !PT ;  /* 0x00000010f9f07c12 */ /* 0x000fc4000f8e96f0 */
[C---:B------:R-:W-:Y:S01]  /*67c0*/  FSETP.NEU.FTZ.AND P1, PT, R34.reuse, -INF , PT ;  /* 0xff8000002200780b */ /* 0x040fe20003f3d000 */
[----:B------:R-:W-:Y:S01]  /*67d0*/  FMUL.FTZ R147, R34, c[0x0][0x23c] ;  /* 0x00008f0022937a20 */ /* 0x000fe20000410000 */
[----:B------:R-:W-:Y:S01]  /*67e0*/  LOP3.LUT R24, R9, UR24, R214, 0x96, !PT ;  /* 0x0000001809187c12 */ /* 0x000fe2000f8e96d6 */
[----:B------:R-:W-:Y:S01]  /*67f0*/  IMAD.WIDE.U32 R240, R240, -0x2daee0ad, RZ ;  /* 0xd2511f53f0f07825 */ /* 0x000fe200078e00ff */
[----:B------:R-:W-:Y:S02]  /*6800*/  LOP3.LUT R12, R8, 0xffff, RZ, 0xc0, !PT ;  /* 0x0000ffff080c7812 */ /* 0x000fe400078ec0ff */
[----:B---3--:R-:W-:Y:S01]  /*6810*/  FMNMX.FTZ R33, R4, R33, !PT ;  /* 0x0000002104217209 */ /* 0x008fe20007810000 */
[----:B------:R-:W-:Y:S01]  /*6820*/  FMUL.FTZ R56, R36, c[0x0][0x23c] ;  /* 0x00008f0024387a20 */ /* 0x000fe20000410000 */
[----:B------:R-:W-:Y:S01]  /*6830*/  LOP3.LUT R14, R241, UR4, R14, 0x96, !PT ;  /* 0x00000004f10e7c12 */ /* 0x000fe2000f8e960e */
[----:B------:R-:W-:Y:S01]  /*6840*/  IMAD.WIDE.U32 R16, R5, -0x326172a9, RZ ;  /* 0xcd9e8d5705107825 */ /* 0x000fe200078e00ff */
[----:B------:R-:W-:-:S02]  /*6850*/  FSEL R147, R147, RZ, P1 ;  /* 0x000000ff93937208 */ /* 0x000fc40000800000 */
[----:B----4-:R-:W-:Y:S01]  /*6860*/  FMNMX.FTZ R7, R7, R10, !PT ;  /* 0x0000000a07077209 */ /* 0x010fe20007810000 */
[----:B------:R-:W-:Y:S01]  /*6870*/  IMAD.WIDE.U32 R14, R14, -0x326172a9, RZ ;  /* 0xcd9e8d570e0e7825 */ /* 0x000fe200078e00ff */
[--C-:B------:R-:W-:Y:S02]  /*6880*/  SHF.R.U32.HI R9, RZ, 0x10, R8.reuse ;  /* 0x00000010ff097819 */ /* 0x100fe40000011608 */
[C---:B------:R-:W-:Y:S01]  /*6890*/  FSETP.NEU.FTZ.AND P0, PT, R33.reuse, -INF , PT ;  /* 0xff8000002100780b */ /* 0x040fe20003f1d000 */
[----:B------:R-:W-:Y:S01]  /*68a0*/  FMUL.FTZ R67, R33, c[0x0][0x23c] ;  /* 0x00008f0021437a20 */ /* 0x000fe20000410000 */
[----:B------:R-:W1:Y:S01]  /*68b0*/  SHFL.BFLY PT, R35, R7, 0x1, 0x1f ;  /* 0x0c201f0007237f89 */ /* 0x000e6200000e0000 */
[----:B------:R-:W-:Y:S01]  /*68c0*/  FSEL R56, R56, RZ, P2 ;  /* 0x000000ff38387208 */ /* 0x000fe20001000000 */
[--C-:B------:R-:W-:Y:S01]  /*68d0*/  FFMA.FTZ R42, R247, c[0x0][0x23c], -R147.reuse ;  /* 0x00008f00f72a7a23 */ /* 0x100fe20000010893 */
[----:B------:R-:W-:Y:S01]  /*68e0*/  LOP3.LUT R27, R8, 0xff, RZ, 0xc0, !PT ;  /* 0x000000ff081b7812 */ /* 0x000fe200078ec0ff */
[--C-:B------:R-:W-:Y:S01]  /*68f0*/  FFMA.FTZ R41, R246, c[0x0][0x23c], -R147.reuse ;  /* 0x00008f00f6297a23 */ /* 0x100fe20000010893 */
[----:B------:R-:W-:Y:S01]  /*6900*/  SHF.R.U32.HI R31, RZ, 0x18, R8 ;  /* 0x00000018ff1f7819 */ /* 0x000fe20000011608 */
[----:B------:R-:W-:Y:S01]  /*6910*/  FFMA.FTZ R48, R242, c[0x0][0x23c], -R56 ;  /* 0x00008f00f2307a23 */ /* 0x000fe20000010838 */
[----:B------:R-:W-:Y:S01]  /*6920*/  LOP3.LUT R8, R14, 0xffff, RZ, 0xc0, !PT ;  /* 0x0000ffff0e087812 */ /* 0x000fe200078ec0ff */
[--C-:B------:R-:W-:Y:S01]  /*6930*/  FFMA.FTZ R44, R244, c[0x0][0x23c], -R147.reuse ;  /* 0x00008f00f42c7a23 */ /* 0x100fe20000010893 */
[----:B------:R-:W-:Y:S01]  /*6940*/  LOP3.LUT R9, R9, 0xff, RZ, 0xc0, !PT ;  /* 0x000000ff09097812 */ /* 0x000fe200078ec0ff */
[----:B------:R-:W-:Y:S01]  /*6950*/  FFMA.FTZ R43, R243, c[0x0][0x23c], -R147 ;  /* 0x00008f00f32b7a23 */ /* 0x000fe20000010893 */
[----:B------:R-:W-:Y:S01]  /*6960*/  FSEL R67, R67, RZ, P0 ;  /* 0x000000ff43437208 */ /* 0x000fe20000000000 */
[----:B------:R-:W-:Y:S01]  /*6970*/  IMAD.MOV.U32 R242, RZ, RZ, R16 ;  /* 0x000000fffff27224 */ /* 0x000fe200078e0010 */
[----:B------:R-:W-:Y:S01]  /*6980*/  LOP3.LUT R6, R14, 0xff, RZ, 0xc0, !PT ;  /* 0x000000ff0e067812 */ /* 0x000fe200078ec0ff */
[----:B------:R-:W-:Y:S01]  /*6990*/  MUFU.EX2 R42, R42 ;  /* 0x0000002a002a7308 */ /* 0x000fe20000000800 */
[----:B------:R-:W-:Y:S01]  /*69a0*/  SHF.R.U32.HI R8, RZ, 0x8, R8 ;  /* 0x00000008ff087819 */ /* 0x000fe20000011608 */
[----:B------:R-:W-:Y:S01]  /*69b0*/  FFMA.FTZ R38, R251, c[0x0][0x23c], -R67 ;  /* 0x00008f00fb267a23 */ /* 0x000fe20000010843 */
[----:B------:R-:W-:Y:S01]  /*69c0*/  PRMT R31, R9, 0x5410, R31 ;  /* 0x00005410091f7816 */ /* 0x000fe2000000001f */
[--C-:B------:R-:W-:Y:S01]  /*69d0*/  FFMA.FTZ R37, R252, c[0x0][0x23c], -R67.reuse ;  /* 0x00008f00fc257a23 */ /* 0x100fe20000010843 */
[----:B------:R-:W-:Y:S01]  /*69e0*/  LOP3.LUT R9, R24, 0xffff, RZ, 0xc0, !PT ;  /* 0x0000ffff18097812 */ /* 0x000fe200078ec0ff */
[--C-:B------:R-:W-:Y:S01]  /*69f0*/  FFMA.FTZ R40, R245, c[0x0][0x23c], -R67.reuse ;  /* 0x00008f00f5287a23 */ /* 0x100fe20000010843 */
[----:B------:R-:W-:Y:S01]  /*6a00*/  PRMT R6, R6, 0x5410, R8 ;  /* 0x0000541006067816 */ /* 0x000fe20000000008 */
[----:B------:R-:W2:Y:S01]  /*6a10*/  MUFU.EX2 R41, R41 ;  /* 0x0000002900297308 */ /* 0x000ea20000000800 */
[----:B------:R-:W-:Y:S01]  /*6a20*/  FFMA.FTZ R39, R250, c[0x0][0x23c], -R67 ;  /* 0x00008f00fa277a23 */ /* 0x000fe20000010843 */
[----:B------:R-:W-:Y:S01]  /*6a30*/  LOP3.LUT R25, R24, 0xff, RZ, 0xc0, !PT ;  /* 0x000000ff18197812 */ /* 0x000fe200078ec0ff */
[----:B------:R-:W-:Y:S01]  /*6a40*/  IMAD.MOV.U32 R243, RZ, RZ, R17 ;  /* 0x000000fffff37224 */ /* 0x000fe200078e0011 */
[----:B------:R-:W-:Y:S01]  /*6a50*/  SHF.R.U32.HI R8, RZ, 0x10, R24 ;  /* 0x00000010ff087819 */ /* 0x000fe20000011618 */
[----:B------:R-:W3:Y:S01]  /*6a60*/  LDSM.16.MT88.4 R16, [R187+0x6000] ;  /* 0x00600000bb10783b */ /* 0x000ee20000004200 */
[----:B------:R-:W-:Y:S01]  /*6a70*/  SHF.R.U32.HI R9, RZ, 0x8, R9 ;  /* 0x00000008ff097819 */ /* 0x000fe20000011609 */
[----:B------:R-:W-:Y:S01]  /*6a80*/  FFMA.FTZ R46, R239, c[0x0][0x23c], -R56 ;  /* 0x00008f00ef2e7a23 */ /* 0x000fe20000010838 */
[----:B------:R-:W-:Y:S01]  /*6a90*/  LOP3.LUT R4, R15, UR24, R242, 0x96, !PT ;  /* 0x000000180f047c12 */ /* 0x000fe2000f8e96f2 */
[----:B------:R-:W-:Y:S01]  /*6aa0*/  MUFU.EX2 R44, R44 ;  /* 0x0000002c002c7308 */ /* 0x000fe20000000800 */
[----:B------:R-:W-:Y:S01]  /*6ab0*/  SHF.R.U32.HI R11, RZ, 0x10, R14 ;  /* 0x00000010ff0b7819 */ /* 0x000fe2000001160e */
[----:B------:R-:W-:Y:S01]  /*6ac0*/  FFMA.FTZ R45, R238, c[0x0][0x23c], -R56 ;  /* 0x00008f00ee2d7a23 */ /* 0x000fe20000010838 */
[----:B------:R-:W-:Y:S01]  /*6ad0*/  SHF.R.U32.HI R24, RZ, 0x18, R24 ;  /* 0x00000018ff187819 */ /* 0x000fe20000011618 */
[----:B------:R-:W-:Y:S01]  /*6ae0*/  FFMA.FTZ R47, R237, c[0x0][0x23c], -R56 ;  /* 0x00008f00ed2f7a23 */ /* 0x000fe20000010838 */
[----:B------:R-:W-:Y:S01]  /*6af0*/  LOP3.LUT R8, R8, 0xff, RZ, 0xc0, !PT ;  /* 0x000000ff08087812 */ /* 0x000fe200078ec0ff */
[----:B------:R-:W-:Y:S01]  /*6b00*/  FFMA.FTZ R152, R152, c[0x0][0x23c], -R147 ;  /* 0x00008f0098987a23 */ /* 0x000fe20000010893 */
[----:B------:R-:W-:Y:S01]  /*6b10*/  PRMT R25, R25, 0x5410, R9 ;  /* 0x0000541019197816 */ /* 0x000fe20000000009 */
[----:B------:R-:W-:Y:S01]  /*6b20*/  MUFU.EX2 R43, R43 ;  /* 0x0000002b002b7308 */ /* 0x000fe20000000800 */
[----:B------:R-:W-:Y:S01]  /*6b30*/  LOP3.LUT R10, R4, 0xffff, RZ, 0xc0, !PT ;  /* 0x0000ffff040a7812 */ /* 0x000fe200078ec0ff */
[----:B------:R-:W-:Y:S01]  /*6b40*/  FFMA.FTZ R155, R155, c[0x0][0x23c], -R147 ;  /* 0x00008f009b9b7a23 */ /* 0x000fe20000010893 */
[----:B------:R-:W-:Y:S01]  /*6b50*/  SHF.R.U32.HI R9, RZ, 0x10, R4 ;  /* 0x00000010ff097819 */ /* 0x000fe20000011604 */
[--C-:B------:R-:W-:Y:S01]  /*6b60*/  FFMA.FTZ R171, R171, c[0x0][0x23c], -R56.reuse ;  /* 0x00008f00abab7a23 */ /* 0x100fe20000010838 */
[----:B------:R-:W-:Y:S01]  /*6b70*/  PRMT R53, R203, 0x7054, R203 ;  /* 0x00007054cb357816 */ /* 0x000fe200000000cb */
[----:B------:R-:W-:Y:S01]  /*6b80*/  FFMA.FTZ R176, R176, c[0x0][0x23c], -R56 ;  /* 0x00008f00b0b07a23 */ /* 0x000fe20000010838 */
[----:B------:R-:W-:Y:S01]  /*6b90*/  SHF.R.U32.HI R5, RZ, 0x18, R14 ;  /* 0x00000018ff057819 */ /* 0x000fe2000001160e */
[----:B------:R-:W-:Y:S01]  /*6ba0*/  MUFU.EX2 R38, R38 ;  /* 0x0000002600267308 */ /* 0x000fe20000000800 */
[----:B------:R-:W-:Y:S01]  /*6bb0*/  LOP3.LUT R11, R11, 0xff, RZ, 0xc0, !PT ;  /* 0x000000ff0b0b7812 */ /* 0x000fe200078ec0ff */
[--C-:B------:R-:W-:Y:S01]  /*6bc0*/  HSET2.LE.AND R6, R6, R53.reuse, PT ;  /* 0x0000003506067233 */ /* 0x100fe20003803000 */
[----:B------:R-:W-:Y:S01]  /*6bd0*/  PRMT R24, R8, 0x5410, R24 ;  /* 0x0000541008187816 */ /* 0x000fe20000000018 */
[--C-:B------:R-:W-:Y:S01]  /*6be0*/  HSET2.LE.AND R31, R31, R53.reuse, PT ;  /* 0x000000351f1f7233 */ /* 0x100fe20003803000 */
[----:B------:R-:W-:Y:S01]  /*6bf0*/  LOP3.LUT R20, R4, 0xff, RZ, 0xc0, !PT ;  /* 0x000000ff04147812 */ /* 0x000fe200078ec0ff */
[--C-:B------:R-:W-:Y:S01]  /*6c00*/  HSET2.LE.AND R25, R25, R53.reuse, PT ;  /* 0x0000003519197233 */ /* 0x100fe20003803000 */
[----:B------:R-:W-:Y:S01]  /*6c10*/  SHF.R.U32.HI R4, RZ, 0x18, R4 ;  /* 0x00000018ff047819 */ /* 0x000fe20000011604 */
[----:B------:R-:W4:Y:S01]  /*6c20*/  MUFU.EX2 R37, R37 ;  /* 0x0000002500257308 */ /* 0x000f220000000800 */
[----:B------:R-:W-:Y:S01]  /*6c30*/  SHF.R.U32.HI R10, RZ, 0x8, R10 ;  /* 0x00000008ff0a7819 */ /* 0x000fe2000001160a */
[--C-:B------:R-:W-:Y:S01]  /*6c40*/  FFMA.FTZ R151, R151, c[0x0][0x23c], -R147.reuse ;  /* 0x00008f0097977a23 */ /* 0x100fe20000010893 */
[----:B------:R-:W-:Y:S01]  /*6c50*/  LOP3.LUT R9, R9, 0xff, RZ, 0xc0, !PT ;  /* 0x000000ff09097812 */ /* 0x000fe200078ec0ff */
[----:B------:R-:W-:Y:S01]  /*6c60*/  FFMA.FTZ R153, R153, c[0x0][0x23c], -R147 ;  /* 0x00008f0099997a23 */ /* 0x000fe20000010893 */
[----:B------:R-:W-:Y:S01]  /*6c70*/  FSEL R8, R33, RZ, P0 ;  /* 0x000000ff21087208 */ /* 0x000fe20000000000 */
[----:B------:R-:W-:Y:S01]  /*6c80*/  FFMA.FTZ R158, R158, c[0x0][0x23c], -R67 ;  /* 0x00008f009e9e7a23 */ /* 0x000fe20000010843 */
[----:B------:R-:W-:Y:S01]  /*6c90*/  PRMT R5, R11, 0x5410, R5 ;  /* 0x000054100b057816 */ /* 0x000fe20000000005 */
[----:B------:R-:W-:Y:S01]  /*6ca0*/  MUFU.EX2 R40, R40 ;  /* 0x0000002800287308 */ /* 0x000fe20000000800 */
[----:B------:R-:W-:Y:S01]  /*6cb0*/  PRMT R20, R20, 0x5410, R10 ;  /* 0x0000541014147816 */ /* 0x000fe2000000000a */
[----:B------:R-:W-:Y:S01]  /*6cc0*/  FADD.FTZ R8, R133, -R8 ;  /* 0x8000000885087221 */ /* 0x000fe20000010000 */
[----:B------:R-:W-:Y:S01]  /*6cd0*/  PRMT R4, R9, 0x5410, R4 ;  /* 0x0000541009047816 */ /* 0x000fe20000000004 */
[--C-:B------:R-:W-:Y:S01]  /*6ce0*/  HSET2.LE.AND R23, R5, R53.reuse, PT ;  /* 0x0000003505177233 */ /* 0x100fe20003803000 */
[----:B--2---:R-:W-:Y:S01]  /*6cf0*/  F2FP.BF16.PACK_AB R22, R41, R42 ;  /* 0x0000002a2916723e */ /* 0x004fe200000010ff */
[----:B------:R-:W-:Y:S01]  /*6d00*/  FMUL.FTZ R8, R8, c[0x0][0x23c] ;  /* 0x00008f0008087a20 */ /* 0x000fe20000410000 */
[----:B-1----:R-:W-:Y:S01]  /*6d10*/  FMNMX.FTZ R35, R7, R35, !PT ;  /* 0x0000002307237209 */ /* 0x002fe20007810000 */
[----:B------:R-:W1:Y:S01]  /*6d20*/  MUFU.EX2 R39, R39 ;  /* 0x0000002700277308 */ /* 0x000e620000000800 */
[----:B------:R-:W-:Y:S01]  /*6d30*/  LOP3.LUT R22, R6, R22, RZ, 0xc0, !PT ;  /* 0x0000001606167212 */ /* 0x000fe200078ec0ff */
[--C-:B------:R-:W-:Y:S01]  /*6d40*/  HSET2.LE.AND R20, R20, R53.reuse, PT ;  /* 0x0000003514147233 */ /* 0x100fe20003803000 */
[----:B------:R-:W-:Y:S01]  /*6d50*/  SHF.R.U32.HI R12, RZ, 0x8, R12 ;  /* 0x00000008ff0c7819 */ /* 0x000fe2000001160c */
[--C-:B------:R-:W-:Y:S01]  /*6d60*/  HSET2.LE.AND R4, R4, R53.reuse, PT ;  /* 0x0000003504047233 */ /* 0x100fe20003803000 */
[----:B----4-:R-:W-:Y:S01]  /*6d70*/  F2FP.BF16.PACK_AB R6, R37, R38 ;  /* 0x000000262506723e */ /* 0x010fe200000010ff */
[----:B------:R-:W-:Y:S01]  /*6d80*/  FMUL.FTZ R54, R35, c[0x0][0x23c] ;  /* 0x00008f0023367a20 */ /* 0x000fe20000410000 */
[----:B------:R-:W-:Y:S01]  /*6d90*/  F2FP.BF16.PACK_AB R5, R43, R44 ;  /* 0x0000002c2b05723e */ /* 0x000fe200000010ff */
[----:B------:R2:W4:Y:S01]  /*6da0*/  MUFU.EX2 R49, R8 ;  /* 0x0000000800317308 */ /* 0x0005220000000800 */
[----:B------:R-:W-:Y:S01]  /*6db0*/  FSETP.NEU.FTZ.AND P0, PT, R35, -INF , PT ;  /* 0xff8000002300780b */ /* 0x000fe20003f1d000 */
[----:B------:R-:W-:Y:S01]  /*6dc0*/  FFMA.FTZ R154, R154, c[0x0][0x23c], -R67 ;  /* 0x00008f009a9a7a23 */ /* 0x000fe20000010843 */
[----:B------:R-:W-:Y:S01]  /*6dd0*/  PRMT R27, R27, 0x5410, R12 ;  /* 0x000054101b1b7816 */ /* 0x000fe2000000000c */
[--C-:B------:R-:W-:Y:S01]  /*6de0*/  FFMA.FTZ R163, R163, c[0x0][0x23c], -R56.reuse ;  /* 0x00008f00a3a37a23 */ /* 0x100fe20000010838 */
[----:B------:R-:W-:Y:S01]  /*6df0*/  LOP3.LUT R23, R23, R6, RZ, 0xc0, !PT ;  /* 0x0000000617177212 */ /* 0x000fe200078ec0ff */
[----:B------:R-:W5:Y:S01]  /*6e00*/  LDSM.16.MT88.4 R12, [R186+0x6000] ;  /* 0x00600000ba0c783b */ /* 0x000f620000004200 */
[----:B------:R-:W-:Y:S01]  /*6e10*/  LOP3.LUT R20, R20, R5, RZ, 0xc0, !PT ;  /* 0x0000000514147212 */ /* 0x000fe200078ec0ff */
[----:B------:R-:W-:Y:S01]  /*6e20*/  MUFU.EX2 R46, R46 ;  /* 0x0000002e002e7308 */ /* 0x000fe20000000800 */
[----:B-1----:R-:W-:Y:S01]  /*6e30*/  F2FP.BF16.PACK_AB R21, R39, R40 ;  /* 0x000000282715723e */ /* 0x002fe200000010ff */
[----:B------:R-:W-:Y:S01]  /*6e40*/  HSET2.LE.AND R27, R27, R53, PT ;  /* 0x000000351b1b7233 */ /* 0x000fe20003803000 */
[----:B------:R-:W-:Y:S01]  /*6e50*/  FSEL R54, R54, RZ, P0 ;  /* 0x000000ff36367208 */ /* 0x000fe20000000000 */
[----:B------:R-:W-:Y:S01]  /*6e60*/  FFMA.FTZ R162, R162, c[0x0][0x23c], -R56 ;  /* 0x00008f00a2a27a23 */ /* 0x000fe20000010838 */
[----:B------:R-:W-:Y:S01]  /*6e70*/  LOP3.LUT R21, R4, R21, RZ, 0xc0, !PT ;  /* 0x0000001504157212 */ /* 0x000fe200078ec0ff */
[----:B------:R-:W-:Y:S01]  /*6e80*/  FFMA.FTZ R168, R168, c[0x0][0x23c], -R147 ;  /* 0x00008f00a8a87a23 */ /* 0x000fe20000010893 */
[----:B------:R-:W-:Y:S01]  /*6e90*/  LDSM.16.MT88.4 R4, [R184+0x6000] ;  /* 0x00600000b804783b */ /* 0x000fe20000004200 */
[----:B------:R-:W-:Y:S01]  /*6ea0*/  FSEL R29, R36, RZ, P2 ;  /* 0x000000ff241d7208 */ /* 0x000fe20001000000 */
[--C-:B------:R-:W-:Y:S01]  /*6eb0*/  FFMA.FTZ R57, R236, c[0x0][0x23c], -R54.reuse ;  /* 0x00008f00ec397a23 */ /* 0x100fe20000010836 */
[----:B------:R-:W-:Y:S01]  /*6ec0*/  FSEL R26, R35, RZ, P0 ;  /* 0x000000ff231a7208 */ /* 0x000fe20000000000 */
[----:B--2---:R-:W1:Y:S01]  /*6ed0*/  LDSM.16.MT88.4 R8, [R185+0x6000] ;  /* 0x00600000b908783b */ /* 0x004e620000004200 */
[--C-:B------:R-:W-:Y:S01]  /*6ee0*/  FFMA.FTZ R58, R64, c[0x0][0x23c], -R54.reuse ;  /* 0x00008f00403a7a23 */ /* 0x100fe20000010836 */
[----:B------:R-:W-:Y:S01]  /*6ef0*/  FSEL R50, R34, RZ, P1 ;  /* 0x000000ff22327208 */ /* 0x000fe20000800000 */
[--C-:B------:R-:W-:Y:S01]  /*6f00*/  FFMA.FTZ R52, R235, c[0x0][0x23c], -R54.reuse ;  /* 0x00008f00eb347a23 */ /* 0x100fe20000010836 */
[----:B------:R-:W-:Y:S01]  /*6f10*/  MUFU.EX2 R45, R45 ;  /* 0x0000002d002d7308 */ /* 0x000fe20000000800 */
[----:B------:R-:W-:Y:S01]  /*6f20*/  FFMA.FTZ R55, R233, c[0x0][0x23c], -R54 ;  /* 0x00008f00e9377a23 */ /* 0x000fe20000010836 */
[----:B------:R-:W-:Y:S01]  /*6f30*/  LOP3.LUT R248, R243, UR7, R248, 0x96, !PT ;  /* 0x00000007f3f87c12 */ /* 0x000fe2000f8e96f8 */
[----:B------:R-:W-:Y:S01]  /*6f40*/  FADD.FTZ R29, R136, -R29 ;  /* 0x8000001d881d7221 */ /* 0x000fe20000010000 */
[----:B------:R-:W-:Y:S01]  /*6f50*/  IADD3 R30, R30, 0x1, RZ ;  /* 0x000000011e1e7810 */ /* 0x000fe20007ffe0ff */
[----:B------:R-:W-:Y:S01]  /*6f60*/  FADD.FTZ R26, R135, -R26 ;  /* 0x8000001a871a7221 */ /* 0x000fe20000010000 */
[----:B------:R-:W-:Y:S01]  /*6f70*/  ISETP.GE.AND P0, PT, R132, 0x3, PT ;  /* 0x000000038400780c */ /* 0x000fe20003f06270 */
[----:B------:R-:W-:Y:S01]  /*6f80*/  FADD.FTZ R50, R134, -R50 ;  /* 0x8000003286327221 */ /* 0x000fe20000010000 */
[----:B------:R-:W-:Y:S01]  /*6f90*/  MUFU.EX2 R57, R57 ;  /* 0x0000003900397308 */ /* 0x000fe20000000800 */
[----:B------:R-:W-:-:S02]  /*6fa0*/  FMUL.FTZ R29, R29, c[0x0][0x23c] ;  /* 0x00008f001d1d7a20 */ /* 0x000fc40000410000 */
[----:B------:R-:W-:Y:S02]  /*6fb0*/  FMUL.FTZ R26, R26, c[0x0][0x23c] ;  /* 0x00008f001a1a7a20 */ /* 0x000fe40000410000 */
[----:B------:R-:W-:Y:S02]  /*6fc0*/  FMUL.FTZ R50, R50, c[0x0][0x23c] ;  /* 0x00008f0032327a20 */ /* 0x000fe40000410000 */
[-C--:B----4-:R-:W-:Y:S01]  /*6fd0*/  FMUL.FTZ R70, R70, R49.reuse ;  /* 0x0000003146467220 */ /* 0x090fe20000410000 */
[----:B------:R-:W-:Y:S01]  /*6fe0*/  MUFU.EX2 R58, R58 ;  /* 0x0000003a003a7308 */ /* 0x000fe20000000800 */
[-C--:B------:R-:W-:Y:S02]  /*6ff0*/  FMUL.FTZ R71, R71, R49.reuse ;  /* 0x0000003147477220 */ /* 0x080fe40000410000 */
[-C--:B------:R-:W-:Y:S01]  /*7000*/  FMUL.FTZ R82, R82, R49.reuse ;  /* 0x0000003152527220 */ /* 0x080fe20000410000 */
[----:B------:R-:W-:Y:S01]  /*7010*/  @P0 IADD3 R206, R132, -0x3, RZ ;  /* 0xfffffffd84ce0810 */ /* 0x000fe20007ffe0ff */
[----:B------:R-:W-:-:S02]  /*7020*/  FMUL.FTZ R83, R83, R49 ;  /* 0x0000003153537220 */ /* 0x000fc40000410000 */
[-C--:B------:R-:W-:Y:S01]  /*7030*/  FMUL.FTZ R74, R74, R49.reuse ;  /* 0x000000314a4a7220 */ /* 0x080fe20000410000 */
[----:B------:R-:W-:Y:S01]  /*7040*/  MUFU.EX2 R48, R48 ;  /* 0x0000003000307308 */ /* 0x000fe20000000800 */
[----:B------:R-:W-:Y:S02]  /*7050*/  FMUL.FTZ R75, R75, R49 ;  /* 0x000000314b4b7220 */ /* 0x000fe40000410000 */
[----:B------:R-:W-:-:S04]  /*7060*/  IMAD.WIDE.U32 R248, R248, -0x2daee0ad, RZ ;  /* 0xd2511f53f8f87825 */ /* 0x000fc800078e00ff */
[-C--:B------:R-:W-:Y:S01]  /*7070*/  FMUL.FTZ R126, R126, R49.reuse ;  /* 0x000000317e7e7220 */ /* 0x080fe20000410000 */
[----:B------:R-:W2:Y:S01]  /*7080*/  MUFU.EX2 R47, R47 ;  /* 0x0000002f002f7308 */ /* 0x000ea20000000800 */
[-C--:B------:R-:W-:Y:S01]  /*7090*/  FMUL.FTZ R127, R127, R49.reuse ;  /* 0x000000317f7f7220 */ /* 0x080fe20000410000 */
[----:B------:R-:W-:Y:S01]  /*70a0*/  LOP3.LUT R240, R249, UR23, R240, 0x96, !PT ;  /* 0x00000017f9f07c12 */ /* 0x000fe2000f8e96f0 */
[-C--:B------:R-:W-:Y:S02]  /*70b0*/  FMUL.FTZ R122, R122, R49.reuse ;  /* 0x000000317a7a7220 */ /* 0x080fe40000410000 */
[----:B------:R-:W-:Y:S02]  /*70c0*/  FMUL.FTZ R123, R123, R49 ;  /* 0x000000317b7b7220 */ /* 0x000fe40000410000 */
[--C-:B------:R-:W-:Y:S01]  /*70d0*/  FFMA.FTZ R178, R178, c[0x0][0x23c], -R54.reuse ;  /* 0x00008f00b2b27a23 */ /* 0x100fe20000010836 */
[----:B------:R-:W-:Y:S01]  /*70e0*/  MUFU.EX2 R52, R52 ;  /* 0x0000003400347308 */ /* 0x000fe20000000800 */
[----:B------:R-:W-:-:S02]  /*70f0*/  FFMA.FTZ R177, R177, c[0x0][0x23c], -R54 ;  /* 0x00008f00b1b17a23 */ /* 0x000fc40000010836 */
[--C-:B------:R-:W-:Y:S02]  /*7100*/  FFMA.FTZ R161, R161, c[0x0][0x23c], -R54.reuse ;  /* 0x00008f00a1a17a23 */ /* 0x100fe40000010836 */
[----:B------:R-:W-:Y:S02]  /*7110*/  FFMA.FTZ R156, R156, c[0x0][0x23c], -R54 ;  /* 0x00008f009c9c7a23 */ /* 0x000fe40000010836 */
[-C--:B------:R-:W-:Y:S01]  /*7120*/  FMUL.FTZ R106, R106, R49.reuse ;  /* 0x000000316a6a7220 */ /* 0x080fe20000410000 */
[----:B------:R-:W4:Y:S01]  /*7130*/  MUFU.EX2 R55, R55 ;  /* 0x0000003700377308 */ /* 0x000f220000000800 */
[----:B--2---:R-:W-:Y:S01]  /*7140*/  F2FP.BF16.PACK_AB R134, R47, R48 ;  /* 0x000000302f86723e */ /* 0x004fe200000010ff */
[-C--:B------:R-:W-:Y:S02]  /*7150*/  FMUL.FTZ R107, R107, R49.reuse ;  /* 0x000000316b6b7220 */ /* 0x080fe40000410000 */
[-C--:B------:R-:W-:Y:S02]  /*7160*/  FMUL.FTZ R90, R90, R49.reuse ;  /* 0x000000315a5a7220 */ /* 0x080fe40000410000 */
[----:B------:R-:W-:-:S02]  /*7170*/  FMUL.FTZ R91, R91, R49 ;  /* 0x000000315b5b7220 */ /* 0x000fc40000410000 */
[----:B------:R2:W1:Y:S01]  /*7180*/  MUFU.EX2 R59, R29 ;  /* 0x0000001d003b7308 */ /* 0x0004620000000800 */
[-C--:B------:R-:W-:Y:S02]  /*7190*/  FMUL.FTZ R94, R94, R49.reuse ;  /* 0x000000315e5e7220 */ /* 0x080fe40000410000 */
[----:B------:R-:W-:Y:S02]  /*71a0*/  FMUL.FTZ R95, R95, R49 ;  /* 0x000000315f5f7220 */ /* 0x000fe40000410000 */
[----:B------:R-:W-:Y:S02]  /*71b0*/  FFMA.FTZ R169, R169, c[0x0][0x23c], -R147 ;  /* 0x00008f00a9a97a23 */ /* 0x000fe40000010893 */
[--C-:B------:R-:W-:Y:S01]  /*71c0*/  FFMA.FTZ R165, R165, c[0x0][0x23c], -R67.reuse ;  /* 0x00008f00a5a57a23 */ /* 0x100fe20000010843 */
[----:B------:R3:W3:Y:S01]  /*71d0*/  MUFU.EX2 R64, R26 ;  /* 0x0000001a00407308 */ /* 0x0006e20000000800 */
[----:B----4-:R-:W-:Y:S01]  /*71e0*/  F2FP.BF16.PACK_AB R133, R55, R52 ;  /* 0x000000343785723e */ /* 0x010fe200000010ff */
[----:B------:R-:W-:-:S02]  /*71f0*/  FFMA.FTZ R167, R167, c[0x0][0x23c], -R67 ;  /* 0x00008f00a7a77a23 */ /* 0x000fc40000010843 */
[--C-:B------:R-:W-:Y:S02]  /*7200*/  FFMA.FTZ R166, R166, c[0x0][0x23c], -R147.reuse ;  /* 0x00008f00a6a67a23 */ /* 0x100fe40000010893 */
[----:B------:R-:W-:Y:S02]  /*7210*/  FFMA.FTZ R164, R164, c[0x0][0x23c], -R147 ;  /* 0x00008f00a4a47a23 */ /* 0x000fe40000010893 */
[----:B------:R-:W4:Y:S01]  /*7220*/  MUFU.EX2 R50, R50 ;  /* 0x0000003200327308 */ /* 0x000f220000000800 */
[----:B--2---:R-:W-:Y:S01]  /*7230*/  HSET2.LE.AND R29, R24, R53, PT ;  /* 0x00000035181d7233 */ /* 0x004fe20003803000 */
[----:B------:R-:W-:Y:S01]  /*7240*/  F2FP.BF16.PACK_AB R24, R58, R57 ;  /* 0x000000393a18723e */ /* 0x000fe200000010ff */
[-C--:B-1----:R-:W-:Y:S02]  /*7250*/  FMUL.FTZ R128, R128, R59.reuse ;  /* 0x0000003b80807220 */ /* 0x082fe40000410000 */
[-C--:B------:R-:W-:Y:S02]  /*7260*/  FMUL.FTZ R129, R129, R59.reuse ;  /* 0x0000003b81817220 */ /* 0x080fe40000410000 */
[-C--:B------:R-:W-:Y:S01]  /*7270*/  FMUL.FTZ R116, R116, R59.reuse ;  /* 0x0000003b74747220 */ /* 0x080fe20000410000 */
[----:B---3--:R-:W-:Y:S01]  /*7280*/  F2FP.BF16.PACK_AB R26, R45, R46 ;  /* 0x0000002e2d1a723e */ /* 0x008fe200000010ff */
[-C--:B------:R-:W-:Y:S01]  /*7290*/  FMUL.FTZ R130, R130, R64.reuse ;  /* 0x0000004082827220 */ /* 0x080fe20000410000 */
[----:B------:R-:W-:Y:S01]  /*72a0*/  MUFU.EX2 R152, R152 ;  /* 0x0000009800987308 */ /* 0x000fe20000000800 */
[----:B------:R-:W-:Y:S01]  /*72b0*/  FMUL.FTZ R131, R131, R64 ;  /* 0x0000004083837220 */ /* 0x000fe20000410000 */
[----:B------:R-:W-:Y:S01]  /*72c0*/  LOP3.LUT R26, R27, R26, RZ, 0xc0, !PT ;  /* 0x0000001a1b1a7212 */ /* 0x000fe200078ec0ff */
[-C--:B------:R-:W-:Y:S01]  /*72d0*/  FMUL.FTZ R117, R117, R59.reuse ;  /* 0x0000003b75757220 */ /* 0x080fe20000410000 */
[----:B------:R-:W-:Y:S01]  /*72e0*/  LOP3.LUT R27, R31, R24, RZ, 0xc0, !PT ;  /* 0x000000181f1b7212 */ /* 0x000fe200078ec0ff */
[----:B------:R-:W-:Y:S01]  /*72f0*/  FMUL.FTZ R118, R118, R64 ;  /* 0x0000004076767220 */ /* 0x000fe20000410000 */
[----:B------:R-:W-:Y:S01]  /*7300*/  LOP3.LUT R24, R25, R134, RZ, 0xc0, !PT ;  /* 0x0000008619187212 */ /* 0x000fe200078ec0ff */
[-C--:B------:R-:W-:Y:S01]  /*7310*/  FMUL.FTZ R119, R119, R64.reuse ;  /* 0x0000004077777220 */ /* 0x080fe20000410000 */
[----:B------:R-:W-:Y:S01]  /*7320*/  LOP3.LUT R134, R215, UR7, R230, 0x96, !PT ;  /* 0x00000007d7867c12 */ /* 0x000fe2000f8e96e6 */
[----:B------:R-:W-:Y:S01]  /*7330*/  FMUL.FTZ R112, R112, R59 ;  /* 0x0000003b70707220 */ /* 0x000fe20000410000 */
[----:B------:R-:W-:Y:S01]  /*7340*/  LOP3.LUT R25, R29, R133, RZ, 0xc0, !PT ;  /* 0x000000851d197212 */ /* 0x000fe200078ec0ff */
[----:B------:R-:W-:Y:S01]  /*7350*/  FMUL.FTZ R113, R113, R59 ;  /* 0x0000003b71717220 */ /* 0x000fe20000410000 */
[----:B------:R-:W1:Y:S01]  /*7360*/  MUFU.EX2 R155, R155 ;  /* 0x0000009b009b7308 */ /* 0x000e620000000800 */
[----:B------:R-:W-:-:S02]  /*7370*/  FMUL.FTZ R114, R114, R64 ;  /* 0x0000004072727220 */ /* 0x000fc40000410000 */
[-C--:B------:R-:W-:Y:S02]  /*7380*/  FMUL.FTZ R115, R115, R64.reuse ;  /* 0x0000004073737220 */ /* 0x080fe40000410000 */
[-C--:B------:R-:W-:Y:S01]  /*7390*/  FMUL.FTZ R108, R108, R59.reuse ;  /* 0x0000003b6c6c7220 */ /* 0x080fe20000410000 */
[C---:B------:R-:W-:Y:S01]  /*73a0*/  HMMA.16816.F32.BF16 R128, R24.reuse, R16, R128 ;  /* 0x000000101880723c */ /* 0x040fe20000041880 */
[-C--:B------:R-:W-:Y:S01]  /*73b0*/  FMUL.FTZ R109, R109, R59.reuse ;  /* 0x0000003b6d6d7220 */ /* 0x080fe20000410000 */
[----:B------:R-:W-:Y:S01]  /*73c0*/  MUFU.EX2 R171, R171 ;  /* 0x000000ab00ab7308 */ /* 0x000fe20000000800 */
[-C--:B------:R-:W-:Y:S02]  /*73d0*/  FMUL.FTZ R110, R110, R64.reuse ;  /* 0x000000406e6e7220 */ /* 0x080fe40000410000 */
[-C--:B------:R-:W-:Y:S02]  /*73e0*/  FMUL.FTZ R111, R111, R64.reuse ;  /* 0x000000406f6f7220 */ /* 0x080fe40000410000 */
[-C--:B------:R-:W-:Y:S01]  /*73f0*/  FMUL.FTZ R76, R76, R59.reuse ;  /* 0x0000003b4c4c7220 */ /* 0x080fe20000410000 */
[----:B------:R-:W-:Y:S01]  /*7400*/  HMMA.16816.F32.BF16 R116, R24, R18, R116 ;  /* 0x000000121874723c */ /* 0x000fe20000041874 */
[----:B------:R-:W-:Y:S01]  /*7410*/  FMUL.FTZ R77, R77, R59 ;  /* 0x0000003b4d4d7220 */ /* 0x000fe20000410000 */
[----:B------:R-:W2:Y:S01]  /*7420*/  MUFU.EX2 R176, R176 ;  /* 0x000000b000b07308 */ /* 0x000ea20000000800 */
[----:B------:R-:W-:-:S02]  /*7430*/  FMUL.FTZ R78, R78, R64 ;  /* 0x000000404e4e7220 */ /* 0x000fc40000410000 */
[-C--:B------:R-:W-:Y:S02]  /*7440*/  FMUL.FTZ R79, R79, R64.reuse ;  /* 0x000000404f4f7220 */ /* 0x080fe40000410000 */
[-C--:B------:R-:W-:Y:S01]  /*7450*/  FMUL.FTZ R84, R84, R59.reuse ;  /* 0x0000003b54547220 */ /* 0x080fe20000410000 */
[C---:B-----5:R-:W-:Y:S01]  /*7460*/  HMMA.16816.F32.BF16 R112, R24.reuse, R12, R112 ;  /* 0x0000000c1870723c */ /* 0x060fe20000041870 */
[-C--:B------:R-:W-:Y:S01]  /*7470*/  FMUL.FTZ R85, R85, R59.reuse ;  /* 0x0000003b55557220 */ /* 0x080fe20000410000 */
[----:B------:R-:W-:Y:S01]  /*7480*/  MUFU.EX2 R178, R178 ;  /* 0x000000b200b27308 */ /* 0x000fe20000000800 */
[-C--:B------:R-:W-:Y:S02]  /*7490*/  FMUL.FTZ R86, R86, R64.reuse ;  /* 0x0000004056567220 */ /* 0x080fe40000410000 */
[-C--:B------:R-:W-:Y:S02]  /*74a0*/  FMUL.FTZ R87, R87, R64.reuse ;  /* 0x0000004057577220 */ /* 0x080fe40000410000 */
[-C--:B------:R-:W-:Y:S01]  /*74b0*/  FMUL.FTZ R100, R100, R59.reuse ;  /* 0x0000003b64647220 */ /* 0x080fe20000410000 */
[----:B------:R-:W-:Y:S01]  /*74c0*/  HMMA.16816.F32.BF16 R108, R24, R14, R108 ;  /* 0x0000000e186c723c */ /* 0x000fe2000004186c */
[----:B------:R-:W-:Y:S01]  /*74d0*/  FMUL.FTZ R101, R101, R59 ;  /* 0x0000003b65657220 */ /* 0x000fe20000410000 */
[----:B------:R-:W3:Y:S01]  /*74e0*/  MUFU.EX2 R177, R177 ;  /* 0x000000b100b17308 */ /* 0x000ee20000000800 */
[----:B------:R-:W-:-:S02]  /*74f0*/  FMUL.FTZ R102, R102, R64 ;  /* 0x0000004066667220 */ /* 0x000fc40000410000 */
[-C--:B------:R-:W-:Y:S02]  /*7500*/  FMUL.FTZ R103, R103, R64.reuse ;  /* 0x0000004067677220 */ /* 0x080fe40000410000 */
[-C--:B------:R-:W-:Y:S01]  /*7510*/  FMUL.FTZ R96, R96, R59.reuse ;  /* 0x0000003b60607220 */ /* 0x080fe20000410000 */
[C---:B------:R-:W-:Y:S01]  /*7520*/  HMMA.16816.F32.BF16 R76, R24.reuse, R8, R76 ;  /* 0x00000008184c723c */ /* 0x040fe2000004184c */
[----:B------:R-:W-:Y:S01]  /*7530*/  FMUL.FTZ R97, R97, R59 ;  /* 0x0000003b61617220 */ /* 0x000fe20000410000 */
[----:B------:R-:W-:Y:S01]  /*7540*/  MUFU.EX2 R151, R151 ;  /* 0x0000009700977308 */ /* 0x000fe20000000800 */
[-C--:B------:R-:W-:Y:S02]  /*7550*/  FMUL.FTZ R98, R98, R64.reuse ;  /* 0x0000004062627220 */ /* 0x080fe40000410000 */
[----:B------:R-:W-:Y:S02]  /*7560*/  FMUL.FTZ R99, R99, R64 ;  /* 0x0000004063637220 */ /* 0x000fe40000410000 */
[----:B------:R-:W-:Y:S01]  /*7570*/  IMAD.WIDE.U32 R134, R134, -0x2daee0ad, RZ ;  /* 0xd2511f5386867825 */ /* 0x000fe200078e00ff */
[C---:B------:R-:W-:Y:S02]  /*7580*/  HMMA.16816.F32.BF16 R84, R24.reuse, R10, R84 ;  /* 0x0000000a1854723c */ /* 0x040fe40000041854 */
[----:B------:R-:W5:Y:S01]  /*7590*/  MUFU.EX2 R153, R153 ;  /* 0x0000009900997308 */ /* 0x000f620000000800 */
[-C--:B----4-:R-:W-:Y:S01]  /*75a0*/  FMUL.FTZ R68, R68, R50.reuse ;  /* 0x0000003244447220 */ /* 0x090fe20000410000 */
[----:B------:R-:W-:Y:S01]  /*75b0*/  LOP3.LUT R29, R134, 0xffff, RZ, 0xc0, !PT ;  /* 0x0000ffff861d7812 */ /* 0x000fe200078ec0ff */
[-C--:B------:R-:W-:Y:S01]  /*75c0*/  FMUL.FTZ R69, R69, R50.reuse ;  /* 0x0000003245457220 */ /* 0x080fe20000410000 */
[----:B------:R-:W-:Y:S01]  /*75d0*/  LOP3.LUT R28, R135, UR23, R28, 0x96, !PT ;  /* 0x00000017871c7c12 */ /* 0x000fe2000f8e961c */
[-C--:B------:R-:W-:Y:S01]  /*75e0*/  FMUL.FTZ R80, R80, R50.reuse ;  /* 0x0000003250507220 */ /* 0x080fe20000410000 */
[C---:B------:R-:W-:Y:S01]  /*75f0*/  HMMA.16816.F32.BF16 R100, R24.reuse, R4, R100 ;  /* 0x000000041864723c */ /* 0x040fe20000041864 */
[-C--:B------:R-:W-:Y:S01]  /*7600*/  FMUL.FTZ R81, R81, R50.reuse ;  /* 0x0000003251517220 */ /* 0x080fe20000410000 */
[----:B------:R-:W-:Y:S01]  /*7610*/  SHF.R.U32.HI R29, RZ, 0x8, R29 ;  /* 0x00000008ff1d7819 */ /* 0x000fe2000001161d */
[-C--:B------:R-:W-:Y:S01]  /*7620*/  FMUL.FTZ R72, R72, R50.reuse ;  /* 0x0000003248487220 */ /* 0x080fe20000410000 */
[----:B------:R-:W-:Y:S01]  /*7630*/  SHF.R.U32.HI R133, RZ, 0x10, R28 ;  /* 0x00000010ff857819 */ /* 0x000fe2000001161c */
[-C--:B------:R-:W-:Y:S01]  /*7640*/  FMUL.FTZ R73, R73, R50.reuse ;  /* 0x0000003249497220 */ /* 0x080fe20000410000 */
[----:B------:R-:W-:Y:S01]  /*7650*/  MUFU.EX2 R158, R158 ;  /* 0x0000009e009e7308 */ /* 0x000fe20000000800 */
[-C--:B------:R-:W-:Y:S01]  /*7660*/  FMUL.FTZ R124, R124, R50.reuse ;  /* 0x000000327c7c7220 */ /* 0x080fe20000410000 */
[----:B------:R-:W-:Y:S01]  /*7670*/  HMMA.16816.F32.BF16 R96, R24, R6, R96 ;  /* 0x000000061860723c */ /* 0x000fe20000041860 */
[----:B------:R-:W-:-:S02]  /*7680*/  FMUL.FTZ R125, R125, R50 ;  /* 0x000000327d7d7220 */ /* 0x000fc40000410000 */
[-C--:B------:R-:W-:Y:S02]  /*7690*/  FMUL.FTZ R120, R120, R50.reuse ;  /* 0x0000003278787220 */ /* 0x080fe40000410000 */
[-C--:B------:R-:W-:Y:S01]  /*76a0*/  FMUL.FTZ R121, R121, R50.reuse ;  /* 0x0000003279797220 */ /* 0x080fe20000410000 */
[----:B------:R-:W-:Y:S01]  /*76b0*/  MUFU.EX2 R161, R161 ;  /* 0x000000a100a17308 */ /* 0x000fe20000000800 */
[----:B------:R-:W-:Y:S01]  /*76c0*/  LOP3.LUT R24, R229, UR15, R30, 0x96, !PT ;  /* 0x0000000fe5187c12 */ /* 0x000fe2000f8e961e */
[C---:B------:R-:W-:Y:S01]  /*76d0*/  HMMA.16816.F32.BF16 R68, R20.reuse, R12, R68 ;  /* 0x0000000c1444723c */ /* 0x040fe20000041844 */
[--C-:B------:R-:W-:Y:S01]  /*76e0*/  SHF.R.U32.HI R30, RZ, 0x10, R134.reuse ;  /* 0x00000010ff1e7819 */ /* 0x100fe20000011686 */
[-C--:B------:R-:W-:Y:S01]  /*76f0*/  FMUL.FTZ R104, R104, R50.reuse ;  /* 0x0000003268687220 */ /* 0x080fe20000410000 */
[----:B------:R-:W-:Y:S01]  /*7700*/  SHF.R.U32.HI R26, RZ, 0x18, R134 ;  /* 0x00000018ff1a7819 */ /* 0x000fe20000011686 */
[-C--:B------:R-:W-:Y:S01]  /*7710*/  FMUL.FTZ R105, R105, R50.reuse ;  /* 0x0000003269697220 */ /* 0x080fe20000410000 */
[----:B------:R-:W-:Y:S01]  /*7720*/  LOP3.LUT R30, R30, 0xff, RZ, 0xc0, !PT ;  /* 0x000000ff1e1e7812 */ /* 0x000fe200078ec0ff */
[-C--:B------:R-:W-:Y:S01]  /*7730*/  FMUL.FTZ R88, R88, R50.reuse ;  /* 0x0000003258587220 */ /* 0x080fe20000410000 */
[----:B------:R-:W-:Y:S01]  /*7740*/  LOP3.LUT R13, R248, 0xffff, RZ, 0xc0, !PT ;  /* 0x0000fffff80d7812 */ /* 0x000fe200078ec0ff */
[C---:B------:R-:W-:Y:S01]  /*7750*/  HMMA.16816.F32.BF16 R80, R20.reuse, R8, R80 ;  /* 0x000000081450723c */ /* 0x040fe20000041850 */
[--C-:B------:R-:W-:Y:S01]  /*7760*/  SHF.R.U32.HI R12, RZ, 0x18, R248.reuse ;  /* 0x00000018ff0c7819 */ /* 0x100fe200000116f8 */
[-C--:B------:R-:W-:Y:S01]  /*7770*/  FMUL.FTZ R89, R89, R50.reuse ;  /* 0x0000003259597220 */ /* 0x080fe20000410000 */
[----:B------:R-:W-:Y:S01]  /*7780*/  SHF.R.U32.HI R13, RZ, 0x8, R13 ;  /* 0x00000008ff0d7819 */ /* 0x000fe2000001160d */
[-C--:B------:R-:W-:Y:S01]  /*7790*/  FMUL.FTZ R92, R92, R50.reuse ;  /* 0x000000325c5c7220 */ /* 0x080fe20000410000 */
[----:B------:R-:W-:Y:S01]  /*77a0*/  LOP3.LUT R27, R134, 0xff, RZ, 0xc0, !PT ;  /* 0x000000ff861b7812 */ /* 0x000fe200078ec0ff */
[----:B------:R-:W-:Y:S01]  /*77b0*/  FMUL.FTZ R93, R93, R50 ;  /* 0x000000325d5d7220 */ /* 0x000fe20000410000 */
[----:B------:R-:W-:Y:S01]  /*77c0*/  SHF.R.U32.HI R8, RZ, 0x10, R248 ;  /* 0x00000010ff087819 */ /* 0x000fe200000116f8 */
[----:B------:R-:W-:Y:S01]  /*77d0*/  HMMA.16816.F32.BF16 R72, R20, R14, R72 ;  /* 0x0000000e1448723c */ /* 0x000fe20000041848 */
[----:B------:R-:W-:Y:S01]  /*77e0*/  LOP3.LUT R9, R248, 0xff, RZ, 0xc0, !PT ;  /* 0x000000fff8097812 */ /* 0x000fe200078ec0ff */
[----:B------:R-:W-:Y:S01]  /*77f0*/  MUFU.EX2 R156, R156 ;  /* 0x0000009c009c7308 */ /* 0x000fe20000000800 */
[----:B------:R-:W-:Y:S01]  /*7800*/  LOP3.LUT R8, R8, 0xff, RZ, 0xc0, !PT ;  /* 0x000000ff08087812 */ /* 0x000fe200078ec0ff */
[----:B------:R-:W-:Y:S01]  /*7810*/  IMAD.WIDE.U32 R24, R24, -0x326172a9, RZ ;  /* 0xcd9e8d5718187825 */ /* 0x000fe200078e00ff */
[----:B------:R-:W-:-:S02]  /*7820*/  PRMT R26, R30, 0x5410, R26 ;  /* 0x000054101e1a7816 */ /* 0x000fc4000000001a */
[----:B------:R-:W-:Y:S01]  /*7830*/  LOP3.LUT R30, R28, 0xffff, RZ, 0xc0, !PT ;  /* 0x0000ffff1c1e7812 */ /* 0x000fe200078ec0ff */
[--C-:B------:R-:W-:Y:S01]  /*7840*/  FFMA.FTZ R14, R159, c[0x0][0x23c], -R67.reuse ;  /* 0x00008f009f0e7a23 */ /* 0x100fe20000010843 */
[C---:B------:R-:W-:Y:S01]  /*7850*/  HMMA.16816.F32.BF16 R124, R20.reuse, R16, R124 ;  /* 0x00000010147c723c */ /* 0x040fe2000004187c */
[----:B------:R-:W-:Y:S01]  /*7860*/  FFMA.FTZ R159, R157, c[0x0][0x23c], -R67 ;  /* 0x00008f009d9f7a23 */ /* 0x000fe20000010843 */
[----:B------:R-:W-:Y:S01]  /*7870*/  PRMT R9, R9, 0x5410, R13 ;  /* 0x0000541009097816 */ /* 0x000fe2000000000d */
[----:B------:R1:W4:Y:S01]  /*7880*/  MUFU.EX2 R157, R14 ;  /* 0x0000000e009d7308 */ /* 0x0003220000000800 */
[----:B------:R-:W-:Y:S01]  /*7890*/  PRMT R8, R8, 0x5410, R12 ;  /* 0x0000541008087816 */ /* 0x000fe2000000000c */
[--C-:B------:R-:W-:Y:S01]  /*78a0*/  HSET2.LE.AND R26, R26, R53.reuse, PT ;  /* 0x000000351a1a7233 */ /* 0x100fe20003803000 */
[----:B------:R-:W-:Y:S01]  /*78b0*/  PRMT R29, R27, 0x5410, R29 ;  /* 0x000054101b1d7816 */ /* 0x000fe2000000001d */
[--C-:B------:R-:W-:Y:S01]  /*78c0*/  FFMA.FTZ R160, R160, c[0x0][0x23c], -R67.reuse ;  /* 0x00008f00a0a07a23 */ /* 0x100fe20000010843 */
[C---:B------:R-:W-:Y:S01]  /*78d0*/  HMMA.16816.F32.BF16 R120, R20.reuse, R18, R120 ;  /* 0x000000121478723c */ /* 0x040fe20000041878 */
[----:B------:R-:W4:Y:S01]  /*78e0*/  LDSM.16.MT88.4 R16, [R187+0x6800] ;  /* 0x00680000bb10783b */ /* 0x000f220000004200 */
[----:B------:R-:W-:Y:S01]  /*78f0*/  LOP3.LUT R13, R240, 0xffff, RZ, 0xc0, !PT ;  /* 0x0000fffff00d7812 */ /* 0x000fe200078ec0ff */
[--C-:B------:R-:W-:Y:S01]  /*7900*/  HSET2.LE.AND R29, R29, R53.reuse, PT ;  /* 0x000000351d1d7233 */ /* 0x100fe20003803000 */
[----:B------:R-:W-:Y:S01]  /*7910*/  SHF.R.U32.HI R12, RZ, 0x10, R240 ;  /* 0x00000010ff0c7819 */ /* 0x000fe200000116f0 */
[----:B------:R-:W-:Y:S01]  /*7920*/  MUFU.EX2 R154, R154 ;  /* 0x0000009a009a7308 */ /* 0x000fe20000000800 */
[----:B------:R-:W-:Y:S01]  /*7930*/  LOP3.LUT R27, R28, 0xff, RZ, 0xc0, !PT ;  /* 0x000000ff1c1b7812 */ /* 0x000fe200078ec0ff */
[--C-:B------:R-:W-:Y:S01]  /*7940*/  HSET2.LE.AND R8, R8, R53.reuse, PT ;  /* 0x0000003508087233 */ /* 0x100fe20003803000 */
[----:B------:R-:W-:Y:S01]  /*7950*/  SHF.R.U32.HI R31, RZ, 0x8, R30 ;  /* 0x00000008ff1f7819 */ /* 0x000fe2000001161e */
[C---:B------:R-:W-:Y:S01]  /*7960*/  HMMA.16816.F32.BF16 R104, R20.reuse, R10, R104 ;  /* 0x0000000a1468723c */ /* 0x040fe20000041868 */
[----:B------:R-:W-:Y:S01]  /*7970*/  SHF.R.U32.HI R28, RZ, 0x18, R28 ;  /* 0x00000018ff1c7819 */ /* 0x000fe2000001161c */
[----:B------:R-:W-:Y:S01]  /*7980*/  FFMA.FTZ R170, R170, c[0x0][0x23c], -R67 ;  /* 0x00008f00aaaa7a23 */ /* 0x000fe20000010843 */
[----:B------:R-:W-:Y:S01]  /*7990*/  LOP3.LUT R30, R133, 0xff, RZ, 0xc0, !PT ;  /* 0x000000ff851e7812 */ /* 0x000fe200078ec0ff */
[----:B------:R-:W3:Y:S01]  /*79a0*/  MUFU.EX2 R159, R159 ;  /* 0x0000009f009f7308 */ /* 0x000ee20000000800 */
[----:B------:R-:W-:Y:S01]  /*79b0*/  SHF.R.U32.HI R13, RZ, 0x8, R13 ;  /* 0x00000008ff0d7819 */ /* 0x000fe2000001160d */
[--C-:B------:R-:W-:Y:S01]  /*79c0*/  FFMA.FTZ R146, R146, c[0x0][0x23c], -R56.reuse ;  /* 0x00008f0092927a23 */ /* 0x100fe20000010838 */
[----:B------:R-:W-:Y:S01]  /*79d0*/  LOP3.LUT R10, R240, 0xff, RZ, 0xc0, !PT ;  /* 0x000000fff00a7812 */ /* 0x000fe200078ec0ff */
[C---:B------:R-:W-:Y:S01]  /*79e0*/  HMMA.16816.F32.BF16 R88, R20.reuse, R4, R88 ;  /* 0x000000041458723c */ /* 0x040fe20000041858 */
[----:B------:R-:W-:Y:S01]  /*79f0*/  LOP3.LUT R12, R12, 0xff, RZ, 0xc0, !PT ;  /* 0x000000ff0c0c7812 */ /* 0x000fe200078ec0ff */
[----:B------:R-:W-:Y:S01]  /*7a00*/  FFMA.FTZ R145, R145, c[0x0][0x23c], -R56 ;  /* 0x00008f0091917a23 */ /* 0x000fe20000010838 */
[----:B-1----:R-:W-:Y:S01]  /*7a10*/  F2FP.BF16.PACK_AB R14, R155, R152 ;  /* 0x000000989b0e723e */ /* 0x002fe200000010ff */
[----:B------:R-:W-:Y:S01]  /*7a20*/  MUFU.EX2 R163, R163 ;  /* 0x000000a300a37308 */ /* 0x000fe20000000800 */
[----:B------:R-:W-:Y:S01]  /*7a30*/  PRMT R27, R27, 0x5410, R31 ;  /* 0x000054101b1b7816 */ /* 0x000fe2000000001f */
[----:B------:R-:W-:Y:S01]  /*7a40*/  FFMA.FTZ R144, R144, c[0x0][0x23c], -R54 ;  /* 0x00008f0090907a23 */ /* 0x000fe20000010836 */
[----:B------:R-:W-:Y:S01]  /*7a50*/  SHF.R.U32.HI R11, RZ, 0x18, R240 ;  /* 0x00000018ff0b7819 */ /* 0x000fe200000116f0 */
[----:B------:R-:W-:Y:S01]  /*7a60*/  HMMA.16816.F32.BF16 R92, R20, R6, R92 ;  /* 0x00000006145c723c */ /* 0x000fe2000004185c */
[----:B--2---:R-:W-:Y:S01]  /*7a70*/  F2FP.BF16.PACK_AB R133, R176, R171 ;  /* 0x000000abb085723e */ /* 0x004fe200000010ff */
[----:B------:R-:W-:Y:S01]  /*7a80*/  FFMA.FTZ R66, R66, c[0x0][0x23c], -R67 ;  /* 0x00008f0042427a23 */ /* 0x000fe20000010843 */
[----:B------:R-:W-:Y:S01]  /*7a90*/  PRMT R31, R30, 0x5410, R28 ;  /* 0x000054101e1f7816 */ /* 0x000fe2000000001c */
[----:B------:R-:W1:Y:S01]  /*7aa0*/  MUFU.EX2 R162, R162 ;  /* 0x000000a200a27308 */ /* 0x000e620000000800 */
[----:B------:R-:W-:Y:S01]  /*7ab0*/  PRMT R10, R10, 0x5410, R13 ;  /* 0x000054100a0a7816 */ /* 0x000fe2000000000d */
[--C-:B------:R-:W-:Y:S01]  /*7ac0*/  HSET2.LE.AND R28, R27, R53.reuse, PT ;  /* 0x000000351b1c7233 */ /* 0x100fe20003803000 */
[----:B------:R-:W-:Y:S01]  /*7ad0*/  LOP3.LUT R30, R29, R133, RZ, 0xc0, !PT ;  /* 0x000000851d1e7212 */ /* 0x000fe200078ec0ff */
[--C-:B------:R-:W-:Y:S01]  /*7ae0*/  HSET2.LE.AND R22, R9, R53.reuse, PT ;  /* 0x0000003509167233 */ /* 0x100fe20003803000 */
[----:B------:R-:W-:Y:S01]  /*7af0*/  PRMT R9, R12, 0x5410, R11 ;  /* 0x000054100c097816 */ /* 0x000fe2000000000b */
[--C-:B------:R-:W-:Y:S01]  /*7b00*/  HSET2.LE.AND R29, R31, R53.reuse, PT ;  /* 0x000000351f1d7233 */ /* 0x100fe20003803000 */
[----:B---3--:R-:W-:Y:S01]  /*7b10*/  F2FP.BF16.PACK_AB R31, R177, R178 ;  /* 0x000000b2b11f723e */ /* 0x008fe200000010ff */
[--C-:B------:R-:W-:Y:S01]  /*7b20*/  HSET2.LE.AND R10, R10, R53.reuse, PT ;  /* 0x000000350a0a7233 */ /* 0x100fe20003803000 */
[----:B------:R-:W-:Y:S01]  /*7b30*/  LOP3.LUT R22, R22, R14, RZ, 0xc0, !PT ;  /* 0x0000000e16167212 */ /* 0x000fe200078ec0ff */
[----:B------:R-:W-:Y:S01]  /*7b40*/  HSET2.LE.AND R21, R9, R53, PT ;  /* 0x0000003509157233 */ /* 0x000fe20003803000 */
[----:B------:R-:W2:Y:S01]  /*7b50*/  LDSM.16.MT88.4 R12, [R186+0x6800] ;  /* 0x00680000ba0c783b */ /* 0x000ea20000004200 */
[----:B-----5:R-:W-:Y:S01]  /*7b60*/  F2FP.BF16.PACK_AB R20, R153, R151 ;  /* 0x000000979914723e */ /* 0x020fe200000010ff */
[----:B------:R-:W-:Y:S01]  /*7b70*/  MUFU.EX2 R168, R168 ;  /* 0x000000a800a87308 */ /* 0x000fe20000000800 */
[----:B----4-:R-:W-:Y:S01]  /*7b80*/  F2FP.BF16.PACK_AB R23, R157, R158 ;  /* 0x0000009e9d17723e */ /* 0x010fe200000010ff */
[----:B------:R-:W-:Y:S01]  /*7b90*/  FFMA.FTZ R65, R65, c[0x0][0x23c], -R67 ;  /* 0x00008f0041417a23 */ /* 0x000fe20000010843 */
[----:B------:R-:W-:Y:S01]  /*7ba0*/  LOP3.LUT R226, R25, UR22, R226, 0x96, !PT ;  /* 0x0000001619e27c12 */ /* 0x000fe2000f8e96e2 */
[--C-:B------:R-:W-:Y:S01]  /*7bb0*/  FFMA.FTZ R143, R143, c[0x0][0x23c], -R147.reuse ;  /* 0x00008f008f8f7a23 */ /* 0x100fe20000010893 */
[----:B------:R-:W-:Y:S01]  /*7bc0*/  LOP3.LUT R31, R26, R31, RZ, 0xc0, !PT ;  /* 0x0000001f1a1f7212 */ /* 0x000fe200078ec0ff */
[--C-:B------:R-:W-:Y:S01]  /*7bd0*/  FFMA.FTZ R141, R141, c[0x0][0x23c], -R147.reuse ;  /* 0x00008f008d8d7a23 */ /* 0x100fe20000010893 */
[----:B------:R-:W-:Y:S01]  /*7be0*/  F2FP.BF16.PACK_AB R27, R156, R161 ;  /* 0x000000a19c1b723e */ /* 0x000fe200000010ff */
[----:B------:R-:W-:Y:S01]  /*7bf0*/  IMAD.WIDE.U32 R226, R226, -0x2daee0ad, RZ ;  /* 0xd2511f53e2e27825 */ /* 0x000fe200078e00ff */
[----:B------:R-:W-:Y:S01]  /*7c00*/  LOP3.LUT R26, R213, UR20, R24, 0x96, !PT ;  /* 0x00000014d51a7c12 */ /* 0x000fe2000f8e9618 */
[----:B------:R-:W3:Y:S01]  /*7c10*/  MUFU.EX2 R169, R169 ;  /* 0x000000a900a97308 */ /* 0x000ee20000000800 */
[----:B------:R-:W-:Y:S01]  /*7c20*/  LOP3.LUT R23, R8, R23, RZ, 0xc0, !PT ;  /* 0x0000001708177212 */ /* 0x000fe200078ec0ff */
[--C-:B------:R-:W-:Y:S01]  /*7c30*/  FFMA.FTZ R142, R142, c[0x0][0x23c], -R147.reuse ;  /* 0x00008f008e8e7a23 */ /* 0x100fe20000010893 */
[----:B------:R-:W-:Y:S01]  /*7c40*/  LOP3.LUT R20, R10, R20, RZ, 0xc0, !PT ;  /* 0x000000140a147212 */ /* 0x000fe200078ec0ff */
[----:B------:R-:W-:Y:S01]  /*7c50*/  FFMA.FTZ R140, R140, c[0x0][0x23c], -R147 ;  /* 0x00008f008c8c7a23 */ /* 0x000fe20000010893 */
[----:B------:R-:W4:Y:S01]  /*7c60*/  LDSM.16.MT88.4 R8, [R185+0x6800] ;  /* 0x00680000b908783b */ /* 0x000f220000004200 */
[----:B------:R-:W-:Y:S01]  /*7c70*/  LOP3.LUT R29, R29, R27, RZ, 0xc0, !PT ;  /* 0x0000001b1d1d7212 */ /* 0x000fe200078ec0ff */
[----:B------:R-:W-:Y:S01]  /*7c80*/  IMAD.WIDE.U32 R26, R26, -0x2daee0ad, RZ ;  /* 0xd2511f531a1a7825 */ /* 0x000fe200078e00ff */
[----:B------:R-:W-:Y:S01]  /*7c90*/  F2FP.BF16.PACK_AB R4, R159, R154 ;  /* 0x0000009a9f04723e */ /* 0x000fe200000010ff */
[----:B------:R-:W-:Y:S01]  /*7ca0*/  MUFU.EX2 R165, R165 ;  /* 0x000000a500a57308 */ /* 0x000fe20000000800 */
[----:B-1----:R-:W-:Y:S01]  /*7cb0*/  F2FP.BF16.PACK_AB R133, R162, R163 ;  /* 0x000000a3a285723e */ /* 0x002fe200000010ff */
[----:B------:R-:W-:Y:S01]  /*7cc0*/  FFMA.FTZ R48, R210, R59, R48 ;  /* 0x0000003bd2307223 */ /* 0x000fe20000010030 */
[----:B------:R-:W-:Y:S01]  /*7cd0*/  LOP3.LUT R220, R227, UR19, R220, 0x96, !PT ;  /* 0x00000013e3dc7c12 */ /* 0x000fe2000f8e96dc */
[----:B------:R-:W-:Y:S01]  /*7ce0*/  FFMA.FTZ R52, R209, R64, R52 ;  /* 0x00000040d1347223 */ /* 0x000fe20000010034 */
[----:B------:R-:W-:Y:S01]  /*7cf0*/  LOP3.LUT R134, R27, UR17, R226, 0x96, !PT ;  /* 0x000000111b867c12 */ /* 0x000fe2000f8e96e2 */
[----:B------:R-:W-:Y:S01]  /*7d00*/  FFMA.FTZ R44, R208, R50, R44 ;  /* 0x00000032d02c7223 */ /* 0x000fe2000001002c */
[----:B------:R-:W-:Y:S01]  /*7d10*/  LOP3.LUT R21, R21, R4, RZ, 0xc0, !PT ;  /* 0x0000000415157212 */ /* 0x000fe200078ec0ff */
[----:B------:R-:W-:Y:S01]  /*7d20*/  IMAD.WIDE.U32 R220, R220, -0x326172a9, RZ ;  /* 0xcd9e8d57dcdc7825 */ /* 0x000fe200078e00ff */
[----:B------:R-:W-:Y:S01]  /*7d30*/  LOP3.LUT R28, R28, R133, RZ, 0xc0, !PT ;  /* 0x000000851c1c7212 */ /* 0x000fe200078ec0ff */
[----:B------:R-:W1:Y:S01]  /*7d40*/  LDSM.16.MT88.4 R4, [R184+0x6800] ;  /* 0x00680000b804783b */ /* 0x000e620000004200 */
[----:B------:R-:W-:Y:S01]  /*7d50*/  LOP3.LUT R179, R25, UR22, R179, 0x96, !PT ;  /* 0x0000001619b37c12 */ /* 0x000fe2000f8e96b3 */
[----:B------:R-:W-:Y:S01]  /*7d60*/  IMAD.WIDE.U32 R134, R134, -0x326172a9, RZ ;  /* 0xcd9e8d5786867825 */ /* 0x000fe200078e00ff */
[----:B------:R-:W-:Y:S01]  /*7d70*/  LOP3.LUT R213, R221, UR18, R212, 0x96, !PT ;  /* 0x00000012ddd57c12 */ /* 0x000fe2000f8e96d4 */
[-C--:B------:R-:W-:Y:S01]  /*7d80*/  HMMA.16816.F32.BF16 R120, R20, R18.reuse, R120 ;  /* 0x000000121478723c */ /* 0x080fe20000041878 */
[----:B------:R-:W5:Y:S01]  /*7d90*/  MUFU.EX2 R167, R167 ;  /* 0x000000a700a77308 */ /* 0x000f620000000800 */
[----:B------:R-:W-:Y:S01]  /*7da0*/  FFMA.FTZ R40, R207, R49, R40 ;  /* 0x00000031cf287223 */ /* 0x000fe20000010028 */
[----:B------:R-:W-:Y:S01]  /*7db0*/  LOP3.LUT R212, R135, UR16, R220, 0x96, !PT ;  /* 0x0000001087d47c12 */ /* 0x000fe2000f8e96dc */
[--C-:B------:R-:W-:Y:S01]  /*7dc0*/  FFMA.FTZ R61, R61, c[0x0][0x23c], -R67.reuse ;  /* 0x00008f003d3d7a23 */ /* 0x100fe20000010843 */
[----:B------:R-:W-:Y:S01]  /*7dd0*/  LOP3.LUT R220, R217, UR20, R24, 0x96, !PT ;  /* 0x00000014d9dc7c12 */ /* 0x000fe2000f8e9618 */
[----:B------:R-:W-:Y:S01]  /*7de0*/  FFMA.FTZ R63, R63, c[0x0][0x23c], -R67 ;  /* 0x00008f003f3f7a23 */ /* 0x000fe20000010843 */
[----:B---3--:R-:W-:Y:S01]  /*7df0*/  F2FP.BF16.PACK_AB R24, R169, R168 ;  /* 0x000000a8a918723e */ /* 0x008fe200000010ff */
[----:B------:R-:W-:Y:S01]  /*7e00*/  HMMA.16816.F32.BF16 R116, R28, R18, R116 ;  /* 0x000000121c74723c */ /* 0x000fe20000041874 */
[----:B------:R-:W-:Y:S01]  /*7e10*/  MUFU.EX2 R166, R166 ;  /* 0x000000a600a67308 */ /* 0x000fe20000000800 */
[----:B------:R-:W-:-:S04]  /*7e20*/  IMAD.WIDE.U32 R220, R220, -0x2daee0ad, RZ ;  /* 0xd2511f53dcdc7825 */ /* 0x000fc800078e00ff */
[----:B------:R-:W-:Y:S02]  /*7e30*/  FADD.FTZ R48, R47, R48 ;  /* 0x000000302f307221 */ /* 0x000fe40000010000 */
[----:B------:R-:W-:Y:S01]  /*7e40*/  IMAD.WIDE.U32 R18, R179, -0x2daee0ad, RZ ;  /* 0xd2511f53b3127825 */ /* 0x000fe200078e00ff */
[-C--:B------:R-:W-:Y:S01]  /*7e50*/  HMMA.16816.F32.BF16 R124, R20, R16.reuse, R124 ;  /* 0x00000010147c723c */ /* 0x080fe2000004187c */
[----:B------:R-:W3:Y:S01]  /*7e60*/  MUFU.EX2 R164, R164 ;  /* 0x000000a400a47308 */ /* 0x000ee20000000800 */
[----:B-----5:R-:W-:Y:S01]  /*7e70*/  F2FP.BF16.PACK_AB R25, R167, R165 ;  /* 0x000000a5a719723e */ /* 0x020fe200000010ff */
[----:B------:R-:W-:Y:S01]  /*7e80*/  FADD.FTZ R52, R55, R52 ;  /* 0x0000003437347221 */ /* 0x000fe20000010000 */
[----:B------:R-:W-:Y:S01]  /*7e90*/  LOP3.LUT R214, R19, UR19, R218, 0x96, !PT ;  /* 0x0000001313d67c12 */ /* 0x000fe2000f8e96da */
[----:B------:R-:W-:Y:S01]  /*7ea0*/  FADD.FTZ R44, R43, R44 ;  /* 0x0000002c2b2c7221 */ /* 0x000fe20000010000 */
[----:B------:R-:W-:Y:S01]  /*7eb0*/  LOP3.LUT R217, R221, UR17, R18, 0x96, !PT ;  /* 0x00000011ddd97c12 */ /* 0x000fe2000f8e9612 */
[----:B------:R-:W-:Y:S01]  /*7ec0*/  FADD.FTZ R40, R39, R40 ;  /* 0x0000002827287221 */ /* 0x000fe20000010000 */
[----:B------:R-:W-:Y:S01]  /*7ed0*/  HMMA.16816.F32.BF16 R128, R28, R16, R128 ;  /* 0x000000101c80723c */ /* 0x000fe20000041880 */
[----:B------:R-:W-:Y:S01]  /*7ee0*/  IMAD.WIDE.U32 R214, R214, -0x326172a9, RZ ;  /* 0xcd9e8d57d6d67825 */ /* 0x000fe200078e00ff */
[----:B------:R-:W-:Y:S03]  /*7ef0*/  MUFU.EX2 R160, R160 ;  /* 0x000000a000a07308 */ /* 0x000fe60000000800 */
[----:B------:R-:W-:Y:S01]  /*7f00*/  FADD.FTZ R48, R46, R48 ;  /* 0x000000302e307221 */ /* 0x000fe20000010000 */
[----:B------:R-:W-:Y:S01]  /*7f10*/  LOP3.LUT R133, R215, UR18, R216, 0x96, !PT ;  /* 0x00000012d7857c12 */ /* 0x000fe2000f8e96d8 */
[----:B------:R-:W-:Y:S01]  /*7f20*/  IMAD.WIDE.U32 R16, R213, -0x2daee0ad, RZ ;  /* 0xd2511f53d5107825 */ /* 0x000fe200078e00ff */
[----:B--2---:R-:W-:Y:S02]  /*7f30*/  HMMA.16816.F32.BF16 R68, R20, R12, R68 ;  /* 0x0000000c1444723c */ /* 0x004fe40000041844 */
[----:B------:R-:W2:Y:S01]  /*7f40*/  MUFU.EX2 R170, R170 ;  /* 0x000000aa00aa7308 */ /* 0x000ea20000000800 */
[----:B------:R-:W-:Y:S01]  /*7f50*/  IMAD.WIDE.U32 R212, R212, -0x2daee0ad, RZ ;  /* 0xd2511f53d4d47825 */ /* 0x000fe200078e00ff */
[----:B------:R-:W-:-:S02]  /*7f60*/  LOP3.LUT R218, R17, UR9, R26, 0x96, !PT ;  /* 0x0000000911da7c12 */ /* 0x000fc4000f8e961a */
[----:B---3--:R-:W-:Y:S01]  /*7f70*/  F2FP.BF16.PACK_AB R26, R164, R166 ;  /* 0x000000a6a41a723e */ /* 0x008fe200000010ff */
[----:B------:R-:W-:Y:S01]  /*7f80*/  IMAD.WIDE.U32 R216, R217, -0x326172a9, RZ ;  /* 0xcd9e8d57d9d87825 */ /* 0x000fe200078e00ff */
[----:B------:R-:W-:Y:S01]  /*7f90*/  LOP3.LUT R16, R213, UR4, R16, 0x96, !PT ;  /* 0x00000004d5107c12 */ /* 0x000fe2000f8e9610 */
[----:B------:R-:W-:Y:S01]  /*7fa0*/  HMMA.16816.F32.BF16 R112, R28, R12, R112 ;  /* 0x0000000c1c70723c */ /* 0x000fe20000041870 */
[----:B------:R-:W-:Y:S01]  /*7fb0*/  MUFU.EX2 R146, R146 ;  /* 0x0000009200927308 */ /* 0x000fe20000000800 */
[----:B------:R-:W-:Y:S01]  /*7fc0*/  IMAD.WIDE.U32 R218, R218, -0x326172a9, RZ ;  /* 0xcd9e8d57dada7825 */ /* 0x000fe200078e00ff */
[----:B------:R-:W-:-:S03]  /*7fd0*/  LOP3.LUT R214, R217, UR16, R214, 0x96, !PT ;  /* 0x00000010d9d67c12 */ /* 0x000fc6000f8e96d6 */
[----:B------:R-:W-:Y:S01]  /*7fe0*/  IMAD.WIDE.U32 R226, R133, -0x2daee0ad, RZ ;  /* 0xd2511f5385e27825 */ /* 0x000fe200078e00ff */
[----:B------:R-:W-:Y:S01]  /*7ff0*/  LOP3.LUT R134, R219, UR7, R134, 0x96, !PT ;  /* 0x00000007db867c12 */ /* 0x000fe2000f8e9686 */
[-C--:B------:R-:W-:Y:S01]  /*8000*/  HMMA.16816.F32.BF16 R72, R20, R14.reuse, R72 ;  /* 0x0000000e1448723c */ /* 0x080fe20000041848 */
[----:B--2---:R-:W-:Y:S01]  /*8010*/  F2FP.BF16.PACK_AB R27, R170, R160 ;  /* 0x000000a0aa1b723e */ /* 0x004fe200000010ff */
[----:B------:R-:W-:Y:S01]  /*8020*/  IMAD.WIDE.U32 R12, R16, -0x326172a9, RZ ;  /* 0xcd9e8d57100c7825 */ /* 0x000fe200078e00ff */
[----:B------:R-:W-:Y:S01]  /*8030*/  LOP3.LUT R220, R227, UR9, R220, 0x96, !PT ;  /* 0x00000009e3dc7c12 */ /* 0x000fe2000f8e96dc */
[----:B------:R-:W-:Y:S02]  /*8040*/  MUFU.EX2 R145, R145 ;  /* 0x0000009100917308 */ /* 0x000fe40000000800 */
[----:B------:R-:W-:Y:S01]  /*8050*/  IMAD.WIDE.U32 R214, R214, -0x2daee0ad, RZ ;  /* 0xd2511f53d6d67825 */ /* 0x000fe200078e00ff */
[----:B------:R-:W-:Y:S01]  /*8060*/  LOP3.LUT R16, R13, UR24, R218, 0x96, !PT ;  /* 0x000000180d107c12 */ /* 0x000fe2000f8e96da */
[----:B------:R-:W-:Y:S02]  /*8070*/  HMMA.16816.F32.BF16 R108, R28, R14, R108 ;  /* 0x0000000e1c6c723c */ /* 0x000fe4000004186c */
[----:B------:R-:W-:Y:S01]  /*8080*/  IMAD.WIDE.U32 R220, R220, -0x326172a9, RZ ;  /* 0xcd9e8d57dcdc7825 */ /* 0x000fe200078e00ff */
[----:B------:R-:W-:Y:S01]  /*8090*/  LOP3.LUT R17, R16, 0xff, RZ, 0xc0, !PT ;  /* 0x000000ff10117812 */ /* 0x000fe200078ec0ff */
[----:B------:R-:W-:Y:S01]  /*80a0*/  MUFU.EX2 R66, R66 ;  /* 0x0000004200427308 */ /* 0x000fe20000000800 */
[----:B------:R-:W-:Y:S01]  /*80b0*/  LOP3.LUT R226, R215, UR4, R226, 0x96, !PT ;  /* 0x00000004d7e27c12 */ /* 0x000fe2000f8e96e2 */
[----:B------:R-:W-:Y:S01]  /*80c0*/  FADD.FTZ R52, R57, R52 ;  /* 0x0000003439347221 */ /* 0x000fe20000010000 */
[----:B------:R-:W-:Y:S01]  /*80d0*/  LOP3.LUT R15, R12, 0xffff, RZ, 0xc0, !PT ;  /* 0x0000ffff0c0f7812 */ /* 0x000fe200078ec0ff */
[-C--:B----4-:R-:W-:Y:S01]  /*80e0*/  HMMA.16816.F32.BF16 R80, R20, R8.reuse, R80 ;  /* 0x000000081450723c */ /* 0x090fe20000041850 */
[--C-:B------:R-:W-:Y:S01]  /*80f0*/  SHF.R.U32.HI R14, RZ, 0x10, R12.reuse ;  /* 0x00000010ff0e7819 */ /* 0x100fe2000001160c */
[----:B------:R-:W-:Y:S01]  /*8100*/  IMAD.WIDE.U32 R226, R226, -0x326172a9, RZ ;  /* 0xcd9e8d57e2e27825 */ /* 0x000fe200078e00ff */
[----:B------:R-:W-:Y:S01]  /*8110*/  LOP3.LUT R13, R12, 0xff, RZ, 0xc0, !PT ;  /* 0x000000ff0c0d7812 */ /* 0x000fe200078ec0ff */
[----:B------:R-:W-:Y:S01]  /*8120*/  MUFU.EX2 R65, R65 ;  /* 0x0000004100417308 */ /* 0x000fe20000000800 */
[----:B------:R-:W-:Y:S01]  /*8130*/  SHF.R.U32.HI R12, RZ, 0x18, R12 ;  /* 0x00000018ff0c7819 */ /* 0x000fe2000001160c */
[----:B------:R-:W-:Y:S01]  /*8140*/  FADD.FTZ R44, R42, R44 ;  /* 0x0000002c2a2c7221 */ /* 0x000fe20000010000 */
[----:B------:R-:W-:Y:S01]  /*8150*/  SHF.R.U32.HI R19, RZ, 0x8, R15 ;  /* 0x00000008ff137819 */ /* 0x000fe2000001160f */
[----:B------:R-:W-:Y:S01]  /*8160*/  HMMA.16816.F32.BF16 R76, R28, R8, R76 ;  /* 0x000000081c4c723c */ /* 0x000fe2000004184c */
[----:B------:R-:W-:Y:S01]  /*8170*/  LOP3.LUT R18, R14, 0xff, RZ, 0xc0, !PT ;  /* 0x000000ff0e127812 */ /* 0x000fe200078ec0ff */
[----:B------:R-:W-:Y:S01]  /*8180*/  FADD.FTZ R40, R38, R40 ;  /* 0x0000002826287221 */ /* 0x000fe20000010000 */
[----:B------:R-:W-:Y:S01]  /*8190*/  SHF.R.U32.HI R133, RZ, 0x10, R226 ;  /* 0x00000010ff857819 */ /* 0x000fe200000116e2 */
[----:B------:R-:W-:Y:S01]  /*81a0*/  MUFU.EX2 R143, R143 ;  /* 0x0000008f008f7308 */ /* 0x000fe20000000800 */
[----:B------:R-:W-:-:S02]  /*81b0*/  FADD.FTZ R48, R45, R48 ;  /* 0x000000302d307221 */ /* 0x000fc40000010000 */
[----:B------:R-:W-:Y:S01]  /*81c0*/  LOP3.LUT R9, R16, 0xffff, RZ, 0xc0, !PT ;  /* 0x0000ffff10097812 */ /* 0x000fe200078ec0ff */
[C---:B------:R-:W-:Y:S01]  /*81d0*/  HMMA.16816.F32.BF16 R84, R28.reuse, R10, R84 ;  /* 0x0000000a1c54723c */ /* 0x040fe20000041854 */
[----:B------:R-:W-:Y:S01]  /*81e0*/  SHF.R.U32.HI R8, RZ, 0x10, R16 ;  /* 0x00000010ff087819 */ /* 0x000fe20000011610 */
[----:B------:R-:W-:Y:S01]  /*81f0*/  FADD.FTZ R52, R58, R52 ;  /* 0x000000343a347221 */ /* 0x000fe20000010000 */
[----:B------:R-:W-:Y:S01]  /*8200*/  SHF.R.U32.HI R16, RZ, 0x18, R16 ;  /* 0x00000018ff107819 */ /* 0x000fe20000011610 */
[----:B------:R-:W-:Y:S01]  /*8210*/  MUFU.EX2 R141, R141 ;  /* 0x0000008d008d7308 */ /* 0x000fe20000000800 */
[----:B------:R-:W-:Y:S01]  /*8220*/  SHF.R.U32.HI R15, RZ, 0x8, R9 ;  /* 0x00000008ff0f7819 */ /* 0x000fe20000011609 */
[----:B------:R-:W-:Y:S01]  /*8230*/  FADD.FTZ R44, R41, R44 ;  /* 0x0000002c292c7221 */ /* 0x000fe20000010000 */
[----:B------:R-:W-:Y:S01]  /*8240*/  LOP3.LUT R14, R8, 0xff, RZ, 0xc0, !PT ;  /* 0x000000ff080e7812 */ /* 0x000fe200078ec0ff */
[C---:B-1----:R-:W-:Y:S01]  /*8250*/  HMMA.16816.F32.BF16 R100, R28.reuse, R4, R100 ;  /* 0x000000041c64723c */ /* 0x042fe20000041864 */
[----:B------:R-:W-:Y:S01]  /*8260*/  PRMT R9, R13, 0x5410, R19 ;  /* 0x000054100d097816 */ /* 0x000fe20000000013 */
[----:B------:R-:W-:Y:S01]  /*8270*/  FADD.FTZ R40, R37, R40 ;  /* 0x0000002825287221 */ /* 0x000fe20000010000 */
[----:B------:R-:W-:Y:S01]  /*8280*/  PRMT R8, R18, 0x5410, R12 ;  /* 0x0000541012087816 */ /* 0x000fe2000000000c */
[----:B------:R-:W-:Y:S01]  /*8290*/  MUFU.EX2 R142, R142 ;  /* 0x0000008e008e7308 */ /* 0x000fe20000000800 */
[----:B------:R-:W-:Y:S01]  /*82a0*/  PRMT R13, R17, 0x5410, R15 ;  /* 0x00005410110d7816 */ /* 0x000fe2000000000f */
[--C-:B------:R-:W-:Y:S01]  /*82b0*/  HSET2.LE.AND R9, R9, R53.reuse, PT ;  /* 0x0000003509097233 */ /* 0x100fe20003803000 */
[----:B------:R-:W-:Y:S01]  /*82c0*/  PRMT R12, R14, 0x5410, R16 ;  /* 0x000054100e0c7816 */ /* 0x000fe20000000010 */
[----:B------:R-:W-:Y:S01]  /*82d0*/  HMMA.16816.F32.BF16 R96, R28, R6, R96 ;  /* 0x000000061c60723c */ /* 0x000fe20000041860 */
[--C-:B------:R-:W-:Y:S01]  /*82e0*/  HSET2.LE.AND R8, R8, R53.reuse, PT ;  /* 0x0000003508087233 */ /* 0x100fe20003803000 */
[----:B------:R-:W-:Y:S01]  /*82f0*/  LOP3.LUT R133, R133, 0xff, RZ, 0xc0, !PT ;  /* 0x000000ff85857812 */ /* 0x000fe200078ec0ff */
[--C-:B------:R-:W-:Y:S01]  /*8300*/  HSET2.LE.AND R13, R13, R53.reuse, PT ;  /* 0x000000350d0d7233 */ /* 0x100fe20003803000 */
[----:B------:R-:W-:Y:S01]  /*8310*/  LOP3.LUT R26, R9, R26, RZ, 0xc0, !PT ;  /* 0x0000001a091a7212 */ /* 0x000fe200078ec0ff */
[--C-:B------:R-:W-:Y:S01]  /*8320*/  HSET2.LE.AND R12, R12, R53.reuse, PT ;  /* 0x000000350c0c7233 */ /* 0x100fe20003803000 */
[----:B------:R-:W-:Y:S01]  /*8330*/  LOP3.LUT R27, R8, R27, RZ, 0xc0, !PT ;  /* 0x0000001b081b7212 */ /* 0x000fe200078ec0ff */
[----:B------:R-:W-:Y:S01]  /*8340*/  FFMA.FTZ R30, R62, c[0x0][0x23c], -R54 ;  /* 0x00008f003e1e7a23 */ /* 0x000fe20000010836 */
[----:B------:R-:W-:Y:S01]  /*8350*/  LOP3.LUT R24, R13, R24, RZ, 0xc0, !PT ;  /* 0x000000180d187212 */ /* 0x000fe200078ec0ff */
[C---:B------:R-:W-:Y:S01]  /*8360*/  HMMA.16816.F32.BF16 R88, R20.reuse, R4, R88 ;  /* 0x000000041458723c */ /* 0x040fe20000041858 */
[----:B------:R-:W-:Y:S01]  /*8370*/  LOP3.LUT R25, R12, R25, RZ, 0xc0, !PT ;  /* 0x000000190c197212 */ /* 0x000fe200078ec0ff */
[----:B------:R-:W-:Y:S01]  /*8380*/  FFMA.FTZ R28, R150, c[0x0][0x23c], -R56 ;  /* 0x00008f00961c7a23 */ /* 0x000fe20000010838 */
[----:B------:R-:W-:Y:S01]  /*8390*/  LOP3.LUT R62, R227, UR24, R220, 0x96, !PT ;  /* 0x00000018e33e7c12 */ /* 0x000fe2000f8e96dc */
[----:B------:R-:W1:Y:S01]  /*83a0*/  LDSM.16.MT88.4 R12, [R185+0x7000] ;  /* 0x00700000b90c783b */ /* 0x000e620000004200 */
[----:B------:R-:W-:Y:S01]  /*83b0*/  FFMA.FTZ R29, R149, c[0x0][0x23c], -R56 ;  /* 0x00008f00951d7a23 */ /* 0x000fe20000010838 */
[----:B------:R-:W-:Y:S01]  /*83c0*/  MUFU.EX2 R30, R30 ;  /* 0x0000001e001e7308 */ /* 0x000fe20000000800 */
[----:B------:R-:W-:Y:S01]  /*83d0*/  LOP3.LUT R5, R62, 0xffff, RZ, 0xc0, !PT ;  /* 0x0000ffff3e057812 */ /* 0x000fe200078ec0ff */
[C---:B------:R-:W-:Y:S01]  /*83e0*/  HMMA.16816.F32.BF16 R104, R20.reuse, R10, R104 ;  /* 0x0000000a1468723c */ /* 0x040fe20000041868 */
[--C-:B------:R-:W-:Y:S01]  /*83f0*/  FFMA.FTZ R31, R60, c[0x0][0x23c], -R54.reuse ;  /* 0x00008f003c1f7a23 */ /* 0x100fe20000010836 */
[----:B------:R-:W-:Y:S01]  /*8400*/  LOP3.LUT R4, R62, 0xff, RZ, 0xc0, !PT ;  /* 0x000000ff3e047812 */ /* 0x000fe200078ec0ff */
[----:B------:R-:W-:Y:S01]  /*8410*/  FFMA.FTZ R60, R148, c[0x0][0x23c], -R54 ;  /* 0x00008f00943c7a23 */ /* 0x000fe20000010836 */
[----:B------:R-:W-:Y:S01]  /*8420*/  SHF.R.U32.HI R135, RZ, 0x8, R5 ;  /* 0x00000008ff877819 */ /* 0x000fe20000011605 */
[----:B------:R-:W-:Y:S01]  /*8430*/  LDSM.16.MT88.4 R8, [R184+0x7000] ;  /* 0x00700000b808783b */ /* 0x000fe20000004200 */
[----:B------:R-:W-:Y:S01]  /*8440*/  MUFU.EX2 R28, R28 ;  /* 0x0000001c001c7308 */ /* 0x000fe20000000800 */
[----:B------:R-:W-:Y:S01]  /*8450*/  SHF.R.U32.HI R136, RZ, 0x10, R62 ;  /* 0x00000010ff887819 */ /* 0x000fe2000001163e */
[----:B------:R-:W-:Y:S01]  /*8460*/  HMMA.16816.F32.BF16 R92, R20, R6, R92 ;  /* 0x00000006145c723c */ /* 0x000fe2000004185c */
[----:B------:R-:W2:Y:S01]  /*8470*/  LDSM.16.MT88.4 R20, [R187+0x7000] ;  /* 0x00700000bb14783b */ /* 0x000ea20000004200 */
[----:B------:R-:W-:Y:S01]  /*8480*/  PRMT R4, R4, 0x5410, R135 ;  /* 0x0000541004047816 */ /* 0x000fe20000000087 */
[----:B------:R-:W-:Y:S01]  /*8490*/  FADD.FTZ R48, R163, R48 ;  /* 0x00000030a3307221 */ /* 0x000fe20000010000 */
[----:B------:R-:W-:Y:S01]  /*84a0*/  SHF.R.U32.HI R135, RZ, 0x18, R62 ;  /* 0x00000018ff877819 */ /* 0x000fe2000001163e */
[----:B------:R-:W3:Y:S01]  /*84b0*/  LDSM.16.MT88.4 R16, [R186+0x7000] ;  /* 0x00700000ba10783b */ /* 0x000ee20000004200 */
[----:B------:R-:W4:Y:S01]  /*84c0*/  MUFU.EX2 R29, R29 ;  /* 0x0000001d001d7308 */ /* 0x000f220000000800 */
[C---:B------:R-:W-:Y:S01]  /*84d0*/  LOP3.LUT R7, R226.reuse, 0xffff, RZ, 0xc0, !PT ;  /* 0x0000ffffe2077812 */ /* 0x040fe200078ec0ff */
[--C-:B------:R-:W-:Y:S01]  /*84e0*/  HSET2.LE.AND R4, R4, R53.reuse, PT ;  /* 0x0000003504047233 */ /* 0x100fe20003803000 */
[----:B------:R-:W-:Y:S01]  /*84f0*/  LOP3.LUT R6, R226, 0xff, RZ, 0xc0, !PT ;  /* 0x000000ffe2067812 */ /* 0x000fe200078ec0ff */
[----:B------:R-:W-:Y:S01]  /*8500*/  FADD.FTZ R52, R161, R52 ;  /* 0x00000034a1347221 */ /* 0x000fe20000010000 */
[----:B------:R-:W-:Y:S01]  /*8510*/  SHF.R.U32.HI R7, RZ, 0x8, R7 ;  /* 0x00000008ff077819 */ /* 0x000fe20000011607 */
[----:B------:R-:W-:Y:S01]  /*8520*/  FADD.FTZ R44, R151, R44 ;  /* 0x0000002c972c7221 */ /* 0x000fe20000010000 */
[----:B------:R-:W-:Y:S01]  /*8530*/  LOP3.LUT R136, R136, 0xff, RZ, 0xc0, !PT ;  /* 0x000000ff88887812 */ /* 0x000fe200078ec0ff */
[----:B------:R-:W-:Y:S01]  /*8540*/  MUFU.EX2 R31, R31 ;  /* 0x0000001f001f7308 */ /* 0x000fe20000000800 */
[----:B------:R-:W-:Y:S01]  /*8550*/  SHF.R.U32.HI R5, RZ, 0x18, R226 ;  /* 0x00000018ff057819 */ /* 0x000fe200000116e2 */
[----:B------:R-:W-:Y:S01]  /*8560*/  FADD.FTZ R40, R154, R40 ;  /* 0x000000289a287221 */ /* 0x000fe20000010000 */
[----:B------:R-:W-:Y:S01]  /*8570*/  PRMT R6, R6, 0x5410, R7 ;  /* 0x0000541006067816 */ /* 0x000fe20000000007 */
[----:B------:R-:W-:Y:S01]  /*8580*/  FADD.FTZ R48, R162, R48 ;  /* 0x00000030a2307221 */ /* 0x000fe20000010000 */
[----:B------:R-:W-:Y:S01]  /*8590*/  PRMT R135, R136, 0x5410, R135 ;  /* 0x0000541088877816 */ /* 0x000fe20000000087 */
[----:B------:R-:W-:Y:S01]  /*85a0*/  FADD.FTZ R52, R156, R52 ;  /* 0x000000349c347221 */ /* 0x000fe20000010000 */
[----:B------:R-:W-:Y:S01]  /*85b0*/  PRMT R5, R133, 0x5410, R5 ;  /* 0x0000541085057816 */ /* 0x000fe20000000005 */
[----:B------:R-:W-:Y:S01]  /*85c0*/  MUFU.EX2 R60, R60 ;  /* 0x0000003c003c7308 */ /* 0x000fe20000000800 */
[--C-:B------:R-:W-:Y:S01]  /*85d0*/  HSET2.LE.AND R6, R6, R53.reuse, PT ;  /* 0x0000003506067233 */ /* 0x100fe20003803000 */
[----:B------:R-:W-:Y:S01]  /*85e0*/  FADD.FTZ R44, R153, R44 ;  /* 0x0000002c992c7221 */ /* 0x000fe20000010000 */
[--C-:B------:R-:W-:Y:S01]  /*85f0*/  HSET2.LE.AND R136, R135, R53.reuse, PT ;  /* 0x0000003587887233 */ /* 0x100fe20003803000 */
[----:B----4-:R-:W-:Y:S01]  /*8600*/  F2FP.BF16.PACK_AB R135, R29, R28 ;  /* 0x0000001c1d87723e */ /* 0x010fe200000010ff */
[----:B------:R-:W-:Y:S01]  /*8610*/  HSET2.LE.AND R7, R5, R53, PT ;  /* 0x0000003505077233 */ /* 0x000fe20003803000 */
[----:B-1----:R-:W-:Y:S01]  /*8620*/  HMMA.16816.F32.BF16 R80, R24, R12, R80 ;  /* 0x0000000c1850723c */ /* 0x002fe20000041850 */
[----:B------:R-:W-:Y:S01]  /*8630*/  FADD.FTZ R40, R159, R40 ;  /* 0x000000289f287221 */ /* 0x000fe20000010000 */
[----:B------:R1:W4:Y:S01]  /*8640*/  MUFU.EX2 R62, R144 ;  /* 0x00000090003e7308 */ /* 0x0003220000000800 */
[----:B------:R-:W-:Y:S01]  /*8650*/  LOP3.LUT R6, R6, R135, RZ, 0xc0, !PT ;  /* 0x0000008706067212 */ /* 0x000fe200078ec0ff */
[----:B------:R-:W-:-:S04]  /*8660*/  IMAD.WIDE.U32 R134, R134, -0x2daee0ad, RZ ;  /* 0xd2511f5386867825 */ /* 0x000fc800078e00ff */
[C---:B------:R-:W-:Y:S01]  /*8670*/  HMMA.16816.F32.BF16 R104, R24.reuse, R14, R104 ;  /* 0x0000000e1868723c */ /* 0x040fe20000041868 */
[----:B------:R-:W-:Y:S01]  /*8680*/  LOP3.LUT R212, R135, UR23, R212, 0x96, !PT ;  /* 0x0000001787d47c12 */ /* 0x000fe2000f8e96d4 */
[----:B------:R-:W5:Y:S01]  /*8690*/  MUFU.EX2 R140, R140 ;  /* 0x0000008c008c7308 */ /* 0x000f620000000800 */
[--C-:B------:R-:W-:Y:S02]  /*86a0*/  FFMA.FTZ R3, R3, c[0x0][0x23c], -R56.reuse ;  /* 0x00008f0003037a23 */ /* 0x100fe40000010838 */
[--C-:B------:R-:W-:Y:S02]  /*86b0*/  FFMA.FTZ R51, R51, c[0x0][0x23c], -R56.reuse ;  /* 0x00008f0033337a23 */ /* 0x100fe40000010838 */
[--C-:B------:R-:W-:Y:S01]  /*86c0*/  FFMA.FTZ R67, R172, c[0x0][0x23c], -R56.reuse ;  /* 0x00008f00ac437a23 */ /* 0x100fe20000010838 */
[C---:B--2---:R-:W-:Y:S01]  /*86d0*/  HMMA.16816.F32.BF16 R124, R24.reuse, R20, R124 ;  /* 0x00000014187c723c */ /* 0x044fe2000004187c */
[----:B------:R-:W-:Y:S01]  /*86e0*/  FFMA.FTZ R56, R173, c[0x0][0x23c], -R56 ;  /* 0x00008f00ad387a23 */ /* 0x000fe20000010838 */
[----:B-1----:R-:W-:Y:S01]  /*86f0*/  F2FP.BF16.PACK_AB R144, R145, R146 ;  /* 0x000000929190723e */ /* 0x002fe200000010ff */
[----:B------:R-:W-:Y:S01]  /*8700*/  MUFU.EX2 R61, R61 ;  /* 0x0000003d003d7308 */ /* 0x000fe20000000800 */
[----:B----4-:R-:W-:Y:S01]  /*8710*/  F2FP.BF16.PACK_AB R133, R62, R60 ;  /* 0x0000003c3e85723e */ /* 0x010fe200000010ff */
[--C-:B------:R-:W-:Y:S01]  /*8720*/  FFMA.FTZ R0, R0, c[0x0][0x23c], -R54.reuse ;  /* 0x00008f0000007a23 */ /* 0x100fe20000010836 */
[----:B------:R-:W-:Y:S01]  /*8730*/  LOP3.LUT R4, R4, R144, RZ, 0xc0, !PT ;  /* 0x0000009004047212 */ /* 0x000fe200078ec0ff */
[--C-:B------:R-:W-:Y:S01]  /*8740*/  FFMA.FTZ R2, R2, c[0x0][0x23c], -R54.reuse ;  /* 0x00008f0002027a23 */ /* 0x100fe20000010836 */
[----:B------:R-:W-:Y:S01]  /*8750*/  F2FP.BF16.PACK_AB R144, R31, R30 ;  /* 0x0000001e1f90723e */ /* 0x000fe200000010ff */
[----:B------:R-:W-:Y:S01]  /*8760*/  HMMA.16816.F32.BF16 R120, R24, R22, R120 ;  /* 0x000000161878723c */ /* 0x000fe20000041878 */
[----:B------:R-:W-:Y:S01]  /*8770*/  LOP3.LUT R7, R7, R133, RZ, 0xc0, !PT ;  /* 0x0000008507077212 */ /* 0x000fe200078ec0ff */
[----:B------:R-:W1:Y:S01]  /*8780*/  MUFU.EX2 R63, R63 ;  /* 0x0000003f003f7308 */ /* 0x000e620000000800 */
[----:B------:R-:W-:Y:S01]  /*8790*/  LOP3.LUT R5, R136, R144, RZ, 0xc0, !PT ;  /* 0x0000009088057212 */ /* 0x000fe200078ec0ff */
[----:B------:R-:W-:-:S02]  /*87a0*/  FFMA.FTZ R144, R175, c[0x0][0x23c], -R54 ;  /* 0x00008f00af907a23 */ /* 0x000fc40000010836 */
[----:B------:R-:W-:Y:S02]  /*87b0*/  FADD.FTZ R48, R171, R48 ;  /* 0x00000030ab307221 */ /* 0x000fe40000010000 */
[----:B------:R-:W-:Y:S01]  /*87c0*/  HMMA.16816.F32.BF16 R88, R24, R8, R88 ;  /* 0x000000081858723c */ /* 0x000fe20000041858 */
[----:B------:R-:W-:Y:S01]  /*87d0*/  FADD.FTZ R52, R178, R52 ;  /* 0x00000034b2347221 */ /* 0x000fe20000010000 */
[----:B------:R-:W2:Y:S01]  /*87e0*/  MUFU.EX2 R3, R3 ;  /* 0x0000000300037308 */ /* 0x000ea20000000800 */
[----:B------:R-:W-:Y:S02]  /*87f0*/  FADD.FTZ R44, R152, R44 ;  /* 0x0000002c982c7221 */ /* 0x000fe40000010000 */
[----:B------:R-:W-:Y:S02]  /*8800*/  FADD.FTZ R40, R158, R40 ;  /* 0x000000289e287221 */ /* 0x000fe40000010000 */
[----:B------:R-:W-:Y:S01]  /*8810*/  FFMA.FTZ R174, R174, c[0x0][0x23c], -R54 ;  /* 0x00008f00aeae7a23 */ /* 0x000fe20000010836 */
[----:B------:R-:W-:Y:S01]  /*8820*/  HMMA.16816.F32.BF16 R76, R4, R12, R76 ;  /* 0x0000000c044c723c */ /* 0x000fe2000004184c */
[----:B------:R-:W-:Y:S01]  /*8830*/  FADD.FTZ R48, R176, R48 ;  /* 0x00000030b0307221 */ /* 0x000fe20000010000 */
[----:B------:R-:W-:Y:S01]  /*8840*/  MUFU.EX2 R51, R51 ;  /* 0x0000003300337308 */ /* 0x000fe20000000800 */
[----:B------:R-:W-:-:S02]  /*8850*/  FADD.FTZ R52, R177, R52 ;  /* 0x00000034b1347221 */ /* 0x000fc40000010000 */
[----:B------:R-:W-:Y:S02]  /*8860*/  FADD.FTZ R44, R155, R44 ;  /* 0x0000002c9b2c7221 */ /* 0x000fe40000010000 */
[----:B------:R-:W-:Y:S01]  /*8870*/  LOP3.LUT R13, R134, 0xffff, RZ, 0xc0, !PT ;  /* 0x0000ffff860d7812 */ /* 0x000fe200078ec0ff */
[C---:B------:R-:W-:Y:S01]  /*8880*/  HMMA.16816.F32.BF16 R84, R4.reuse, R14, R84 ;  /* 0x0000000e0454723c */ /* 0x040fe20000041854 */
[----:B------:R-:W-:Y:S01]  /*8890*/  SHF.R.U32.HI R12, RZ, 0x10, R134 ;  /* 0x00000010ff0c7819 */ /* 0x000fe20000011686 */
[----:B------:R-:W-:Y:S01]  /*88a0*/  FADD.FTZ R40, R157, R40 ;  /* 0x000000289d287221 */ /* 0x000fe20000010000 */
[----:B------:R-:W-:Y:S01]  /*88b0*/  SHF.R.U32.HI R13, RZ, 0x8, R13 ;  /* 0x00000008ff0d7819 */ /* 0x000fe2000001160d */
[----:B------:R-:W-:Y:S01]  /*88c0*/  MUFU.EX2 R67, R67 ;  /* 0x0000004300437308 */ /* 0x000fe20000000800 */
[----:B------:R-:W-:Y:S01]  /*88d0*/  LOP3.LUT R12, R12, 0xff, RZ, 0xc0, !PT ;  /* 0x000000ff0c0c7812 */ /* 0x000fe200078ec0ff */
[----:B------:R-:W-:Y:S01]  /*88e0*/  FADD.FTZ R48, R146, R48 ;  /* 0x0000003092307221 */ /* 0x000fe20000010000 */
        /* <DEDUP_REMOVED lines=12> */
[----:B------:R-:W-:Y:S01]  /*89b0*/  PRMT R20, R20, 0x5410, R13 ;  /* 0x0000541014147816 */ /* 0x000fe2000000000d */
[----:B------:R-:W4:Y:S01]  /*89c0*/  MUFU.EX2 R0, R0 ;  /* 0x0000000000007308 */ /* 0x000f220000000800 */
[----:B------:R-:W-:Y:S01]  /*89d0*/  PRMT R21, R14, 0x5410, R21 ;  /* 0x000054100e157816 */ /* 0x000fe20000000015 */
[----:B------:R-:W-:Y:S01]  /*89e0*/  FADD.FTZ R48, R145, R48 ;  /* 0x0000003091307221 */ /* 0x000fe20000010000 */
[----:B------:R-:W-:Y:S01]  /*89f0*/  LOP3.LUT R22, R212, 0xff, RZ, 0xc0, !PT ;  /* 0x000000ffd4167812 */ /* 0x000fe200078ec0ff */
[----:B------:R-:W-:Y:S01]  /*8a00*/  HMMA.16816.F32.BF16 R100, R4, R8, R100 ;  /* 0x000000080464723c */ /* 0x000fe20000041864 */
[----:B------:R-:W-:Y:S01]  /*8a10*/  SHF.R.U32.HI R23, RZ, 0x18, R134 ;  /* 0x00000018ff177819 */ /* 0x000fe20000011686 */
[--C-:B------:R-:W-:Y:S01]  /*8a20*/  HSET2.LE.AND R21, R21, R53.reuse, PT ;  /* 0x0000003515157233 */ /* 0x100fe20003803000 */
[----:B------:R-:W-:Y:S01]  /*8a30*/  PRMT R22, R22, 0x5410, R15 ;  /* 0x0000541016167816 */ /* 0x000fe2000000000f */
[----:B------:R-:W1:Y:S01]  /*8a40*/  MUFU.EX2 R2, R2 ;  /* 0x0000000200027308 */ /* 0x000e620000000800 */
[----:B------:R-:W-:Y:S01]  /*8a50*/  PRMT R23, R12, 0x5410, R23 ;  /* 0x000054100c177816 */ /* 0x000fe20000000017 */
[----:B------:R-:W-:Y:S01]  /*8a60*/  FADD.FTZ R52, R31, R52 ;  /* 0x000000341f347221 */ /* 0x000fe20000010000 */
[--C-:B------:R-:W-:Y:S01]  /*8a70*/  HSET2.LE.AND R8, R20, R53.reuse, PT ;  /* 0x0000003514087233 */ /* 0x100fe20003803000 */
[----:B------:R-:W-:Y:S01]  /*8a80*/  F2FP.BF16.PACK_AB R9, R65, R66 ;  /* 0x000000424109723e */ /* 0x000fe200000010ff */
[--C-:B------:R-:W-:Y:S01]  /*8a90*/  HSET2.LE.AND R20, R22, R53.reuse, PT ;  /* 0x0000003516147233 */ /* 0x100fe20003803000 */
[----:B------:R-:W-:Y:S01]  /*8aa0*/  F2FP.BF16.PACK_AB R22, R141, R143 ;  /* 0x0000008f8d16723e */ /* 0x000fe200000010ff */
[C---:B---3--:R-:W-:Y:S01]  /*8ab0*/  HMMA.16816.F32.BF16 R68, R24.reuse, R16, R68 ;  /* 0x000000101844723c */ /* 0x048fe20000041844 */
[----:B------:R-:W-:Y:S01]  /*8ac0*/  LOP3.LUT R21, R21, R9, RZ, 0xc0, !PT ;  /* 0x0000000915157212 */ /* 0x000fe200078ec0ff */
[----:B------:R-:W-:Y:S01]  /*8ad0*/  LDSM.16.MT88.4 R12, [R186+0x7800] ;  /* 0x00780000ba0c783b */ /* 0x000fe20000004200 */
[----:B------:R-:W-:Y:S01]  /*8ae0*/  LOP3.LUT R22, R8, R22, RZ, 0xc0, !PT ;  /* 0x0000001608167212 */ /* 0x000fe200078ec0ff */
[----:B------:R-:W-:Y:S01]  /*8af0*/  HSET2.LE.AND R23, R23, R53, PT ;  /* 0x0000003517177233 */ /* 0x000fe20003803000 */
[----:B------:R-:W-:Y:S01]  /*8b00*/  LOP3.LUT R134, R221, UR7, R216, 0x96, !PT ;  /* 0x00000007dd867c12 */ /* 0x000fe2000f8e96d8 */
[----:B------:R-:W3:Y:S01]  /*8b10*/  MUFU.EX2 R54, R174 ;  /* 0x000000ae00367308 */ /* 0x000ee20000000800 */
[----:B------:R-:W-:Y:S01]  /*8b20*/  FADD.FTZ R44, R169, R44 ;  /* 0x0000002ca92c7221 */ /* 0x000fe20000010000 */
[----:B------:R-:W-:Y:S01]  /*8b30*/  HMMA.16816.F32.BF16 R72, R24, R18, R72 ;  /* 0x000000121848723c */ /* 0x000fe20000041848 */
[----:B------:R-:W-:-:S02]  /*8b40*/  FADD.FTZ R40, R167, R40 ;  /* 0x00000028a7287221 */ /* 0x000fc40000010000 */
[----:B------:R-:W-:-:S03]  /*8b50*/  IMAD.WIDE.U32 R134, R134, -0x2daee0ad, RZ ;  /* 0xd2511f5386867825 */ /* 0x000fc600078e00ff */
[----:B------:R-:W2:Y:S01]  /*8b60*/  MUFU.EX2 R144, R144 ;  /* 0x0000009000907308 */ /* 0x000ea20000000800 */
[----:B------:R-:W-:Y:S01]  /*8b70*/  FADD.FTZ R48, R28, R48 ;  /* 0x000000301c307221 */ /* 0x000fe20000010000 */
[----:B------:R-:W-:Y:S01]  /*8b80*/  HMMA.16816.F32.BF16 R92, R24, R10, R92 ;  /* 0x0000000a185c723c */ /* 0x000fe2000004185c */
[----:B------:R-:W-:Y:S01]  /*8b90*/  LOP3.LUT R214, R135, UR23, R214, 0x96, !PT ;  /* 0x0000001787d67c12 */ /* 0x000fe2000f8e96d6 */
[----:B------:R-:W-:Y:S02]  /*8ba0*/  FADD.FTZ R52, R60, R52 ;  /* 0x000000343c347221 */ /* 0x000fe40000010000 */
[----:B------:R-:W-:Y:S01]  /*8bb0*/  FADD.FTZ R44, R166, R44 ;  /* 0x0000002ca62c7221 */ /* 0x000fe20000010000 */
[----:B------:R-:W-:Y:S01]  /*8bc0*/  LOP3.LUT R133, R214, 0xff, RZ, 0xc0, !PT ;  /* 0x000000ffd6857812 */ /* 0x000fe200078ec0ff */
[----:B------:R-:W-:Y:S01]  /*8bd0*/  FADD.FTZ R40, R160, R40 ;  /* 0x00000028a0287221 */ /* 0x000fe20000010000 */
[----:B-----5:R-:W-:Y:S01]  /*8be0*/  F2FP.BF16.PACK_AB R24, R140, R142 ;  /* 0x0000008e8c18723e */ /* 0x020fe200000010ff */
[C---:B------:R-:W-:Y:S01]  /*8bf0*/  HMMA.16816.F32.BF16 R112, R4.reuse, R16, R112 ;  /* 0x000000100470723c */ /* 0x040fe20000041870 */
[----:B------:R-:W-:Y:S01]  /*8c00*/  LOP3.LUT R27, R134, 0xffff, RZ, 0xc0, !PT ;  /* 0x0000ffff861b7812 */ /* 0x000fe200078ec0ff */
[----:B------:R-:W-:Y:S01]  /*8c10*/  FADD.FTZ R48, R29, R48 ;  /* 0x000000301d307221 */ /* 0x000fe20000010000 */
[----:B------:R-:W-:Y:S01]  /*8c20*/  LOP3.LUT R20, R20, R24, RZ, 0xc0, !PT ;  /* 0x0000001814147212 */ /* 0x000fe200078ec0ff */
[----:B------:R-:W-:Y:S01]  /*8c30*/  FADD.FTZ R52, R62, R52 ;  /* 0x000000343e347221 */ /* 0x000fe20000010000 */
[----:B-1----:R-:W-:Y:S01]  /*8c40*/  F2FP.BF16.PACK_AB R24, R63, R61 ;  /* 0x0000003d3f18723e */ /* 0x002fe200000010ff */
[----:B------:R-:W-:Y:S01]  /*8c50*/  FADD.FTZ R44, R164, R44 ;  /* 0x0000002ca42c7221 */ /* 0x000fe20000010000 */
[----:B------:R-:W-:Y:S01]  /*8c60*/  SHF.R.U32.HI R26, RZ, 0x10, R134 ;  /* 0x00000010ff1a7819 */ /* 0x000fe20000011686 */
[C---:B------:R-:W-:Y:S01]  /*8c70*/  HMMA.16816.F32.BF16 R108, R4.reuse, R18, R108 ;  /* 0x00000012046c723c */ /* 0x040fe2000004186c */
[----:B------:R-:W1:Y:S01]  /*8c80*/  LDSM.16.MT88.4 R16, [R187+0x7800] ;  /* 0x00780000bb10783b */ /* 0x000e620000004200 */
[----:B------:R-:W-:Y:S01]  /*8c90*/  LOP3.LUT R23, R23, R24, RZ, 0xc0, !PT ;  /* 0x0000001817177212 */ /* 0x000fe200078ec0ff */
[----:B------:R-:W-:Y:S01]  /*8ca0*/  FADD.FTZ R40, R170, R40 ;  /* 0x00000028aa287221 */ /* 0x000fe20000010000 */
[----:B------:R-:W-:Y:S01]  /*8cb0*/  LOP3.LUT R24, R134, 0xff, RZ, 0xc0, !PT ;  /* 0x000000ff86187812 */ /* 0x000fe200078ec0ff */
[----:B--2---:R-:W-:Y:S01]  /*8cc0*/  FADD.FTZ R48, R3, R48 ;  /* 0x0000003003307221 */ /* 0x004fe20000010000 */
[----:B------:R-:W-:Y:S01]  /*8cd0*/  SHF.R.U32.HI R25, RZ, 0x18, R134 ;  /* 0x00000018ff197819 */ /* 0x000fe20000011686 */
[----:B----4-:R-:W-:Y:S01]  /*8ce0*/  FADD.FTZ R52, R0, R52 ;  /* 0x0000003400347221 */ /* 0x010fe20000010000 */
[----:B------:R-:W-:Y:S01]  /*8cf0*/  HMMA.16816.F32.BF16 R96, R4, R10, R96 ;  /* 0x0000000a0460723c */ /* 0x000fe20000041860 */
[----:B------:R-:W2:Y:S01]  /*8d00*/  LDSM.16.MT88.4 R8, [R185+0x7800] ;  /* 0x00780000b908783b */ /* 0x000ea20000004200 */
[----:B------:R-:W-:Y:S01]  /*8d10*/  LOP3.LUT R135, R214, 0xffff, RZ, 0xc0, !PT ;  /* 0x0000ffffd6877812 */ /* 0x000fe200078ec0ff */
[----:B------:R-:W-:Y:S01]  /*8d20*/  FADD.FTZ R44, R142, R44 ;  /* 0x0000002c8e2c7221 */ /* 0x000fe20000010000 */
[----:B------:R-:W-:Y:S01]  /*8d30*/  SHF.R.U32.HI R134, RZ, 0x10, R214 ;  /* 0x00000010ff867819 */ /* 0x000fe200000116d6 */
[----:B------:R-:W4:Y:S01]  /*8d40*/  LDSM.16.MT88.4 R4, [R184+0x7800] ;  /* 0x00780000b804783b */ /* 0x000f220000004200 */
[----:B------:R-:W-:Y:S01]  /*8d50*/  SHF.R.U32.HI R27, RZ, 0x8, R27 ;  /* 0x00000008ff1b7819 */ /* 0x000fe2000001161b */
[----:B------:R-:W-:Y:S01]  /*8d60*/  FADD.FTZ R40, R66, R40 ;  /* 0x0000002842287221 */ /* 0x000fe20000010000 */
[----:B------:R-:W-:Y:S01]  /*8d70*/  LOP3.LUT R26, R26, 0xff, RZ, 0xc0, !PT ;  /* 0x000000ff1a1a7812 */ /* 0x000fe200078ec0ff */
[----:B------:R-:W-:Y:S01]  /*8d80*/  FADD.FTZ R48, R51, R48 ;  /* 0x0000003033307221 */ /* 0x000fe20000010000 */
[----:B------:R-:W-:Y:S01]  /*8d90*/  SHF.R.U32.HI R135, RZ, 0x8, R135 ;  /* 0x00000008ff877819 */ /* 0x000fe20000011687 */
[----:B------:R-:W-:Y:S01]  /*8da0*/  FADD.FTZ R52, R2, R52 ;  /* 0x0000003402347221 */ /* 0x000fe20000010000 */
[----:B------:R-:W-:Y:S01]  /*8db0*/  SHF.R.U32.HI R214, RZ, 0x18, R214 ;  /* 0x00000018ffd67819 */ /* 0x000fe200000116d6 */
[----:B------:R-:W-:Y:S01]  /*8dc0*/  FADD.FTZ R44, R140, R44 ;  /* 0x0000002c8c2c7221 */ /* 0x000fe20000010000 */
[----:B------:R-:W-:Y:S01]  /*8dd0*/  LOP3.LUT R134, R134, 0xff, RZ, 0xc0, !PT ;  /* 0x000000ff86867812 */ /* 0x000fe200078ec0ff */
[----:B------:R-:W-:Y:S01]  /*8de0*/  FADD.FTZ R40, R65, R40 ;  /* 0x0000002841287221 */ /* 0x000fe20000010000 */
[----:B------:R-:W-:Y:S01]  /*8df0*/  PRMT R24, R24, 0x5410, R27 ;  /* 0x0000541018187816 */ /* 0x000fe2000000001b */
[----:B------:R-:W-:Y:S01]  /*8e00*/  FADD.FTZ R48, R67, R48 ;  /* 0x0000003043307221 */ /* 0x000fe20000010000 */
[----:B------:R-:W-:Y:S01]  /*8e10*/  PRMT R25, R26, 0x5410, R25 ;  /* 0x000054101a197816 */ /* 0x000fe20000000019 */
[----:B---3--:R-:W-:Y:S01]  /*8e20*/  FADD.FTZ R52, R54, R52 ;  /* 0x0000003436347221 */ /* 0x008fe20000010000 */
[----:B------:R-:W-:Y:S01]  /*8e30*/  PRMT R133, R133, 0x5410, R135 ;  /* 0x0000541085857816 */ /* 0x000fe20000000087 */
[--C-:B------:R-:W-:Y:S01]  /*8e40*/  HSET2.LE.AND R26, R24, R53.reuse, PT ;  /* 0x00000035181a7233 */ /* 0x100fe20003803000 */
        /* <DEDUP_REMOVED lines=11> */
[----:B-1----:R-:W-:Y:S01]  /*8f00*/  HMMA.16816.F32.BF16 R124, R20, R16, R124 ;  /* 0x00000010147c723c */ /* 0x002fe2000004187c */
[----:B------:R-:W-:Y:S01]  /*8f10*/  LOP3.LUT R25, R134, R135, RZ, 0xc0, !PT ;  /* 0x0000008786197212 */ /* 0x000fe200078ec0ff */
[----:B------:R-:W-:Y:S01]  /*8f20*/  IMAD.MOV.U32 R135, RZ, RZ, R35 ;  /* 0x000000ffff877224 */ /* 0x000fe200078e0023 */
[----:B------:R-:W-:Y:S01]  /*8f30*/  LOP3.LUT R26, R26, R133, RZ, 0xc0, !PT ;  /* 0x000000851a1a7212 */ /* 0x000fe200078ec0ff */
[----:B------:R-:W-:Y:S01]  /*8f40*/  IMAD.MOV.U32 R136, RZ, RZ, R36 ;  /* 0x000000ffff887224 */ /* 0x000fe200078e0024 */
[----:B------:R-:W-:Y:S01]  /*8f50*/  LOP3.LUT R27, R27, R53, RZ, 0xc0, !PT ;  /* 0x000000351b1b7212 */ /* 0x000fe200078ec0ff */
[----:B------:R-:W-:-:S02]  /*8f60*/  IMAD.MOV.U32 R133, RZ, RZ, R33 ;  /* 0x000000ffff857224 */ /* 0x000fc400078e0021 */
[C---:B------:R-:W-:Y:S01]  /*8f70*/  HMMA.16816.F32.BF16 R120, R20.reuse, R18, R120 ;  /* 0x000000121478723c */ /* 0x040fe20000041878 */
[----:B------:R-:W-:Y:S02]  /*8f80*/  IMAD.MOV.U32 R134, RZ, RZ, R34 ;  /* 0x000000ffff867224 */ /* 0x000fe400078e0022 */
[----:B------:R-:W-:Y:S02]  /*8f90*/  @P0 IMAD.MOV.U32 R135, RZ, RZ, R35 ;  /* 0x000000ffff870224 */ /* 0x000fe400078e0023 */
[----:B------:R-:W-:Y:S02]  /*8fa0*/  @P0 IMAD.MOV.U32 R136, RZ, RZ, R36 ;  /* 0x000000ffff880224 */ /* 0x000fe400078e0024 */
[----:B------:R-:W-:Y:S01]  /*8fb0*/  @P0 IMAD.MOV.U32 R133, RZ, RZ, R33 ;  /* 0x000000ffff850224 */ /* 0x000fe200078e0021 */
[----:B------:R-:W-:Y:S01]  /*8fc0*/  HMMA.16816.F32.BF16 R68, R20, R12, R68 ;  /* 0x0000000c1444723c */ /* 0x000fe20000041844 */
[----:B------:R-:W-:Y:S02]  /*8fd0*/  @P0 IMAD.MOV.U32 R134, RZ, RZ, R34 ;  /* 0x000000ffff860224 */ /* 0x000fe400078e0022 */
[----:B------:R-:W-:-:S02]  /*8fe0*/  FADD.FTZ R210, R56, R48 ;  /* 0x0000003038d27221 */ /* 0x000fc40000010000 */
[----:B------:R-:W-:Y:S02]  /*8ff0*/  FADD.FTZ R209, R144, R52 ;  /* 0x0000003490d17221 */ /* 0x000fe40000010000 */
[----:B------:R-:W-:Y:S01]  /*9000*/  FADD.FTZ R208, R141, R44 ;  /* 0x0000002c8dd07221 */ /* 0x000fe20000010000 */
[----:B------:R-:W-:Y:S01]  /*9010*/  HMMA.16816.F32.BF16 R72, R20, R14, R72 ;  /* 0x0000000e1448723c */ /* 0x000fe20000041848 */
[----:B------:R-:W-:-:S07]  /*9020*/  FADD.FTZ R207, R63, R40 ;  /* 0x000000283fcf7221 */ /* 0x000fce0000010000 */
[C---:B--2---:R-:W-:Y:S08]  /*9030*/  HMMA.16816.F32.BF16 R80, R20.reuse, R8, R80 ;  /* 0x000000081450723c */ /* 0x044ff00000041850 */
[C---:B------:R-:W-:Y:S08]  /*9040*/  HMMA.16816.F32.BF16 R104, R20.reuse, R10, R104 ;  /* 0x0000000a1468723c */ /* 0x040ff00000041868 */
[C---:B----4-:R-:W-:Y:S08]  /*9050*/  HMMA.16816.F32.BF16 R88, R20.reuse, R4, R88 ;  /* 0x000000041458723c */ /* 0x050ff00000041858 */
        /* <DEDUP_REMOVED lines=10> */
[----:B------:R-:W-:Y:S11]  /*9100*/  @P0 BRA `(.L_x_591) ;  /* 0x0000001000000947 */ /* 0x000ff60003800000 */
.L_x_589:
[----:B------:R-:W-:-:S07]  /*9110*/  IADD3 R206, R32, -0x1, RZ ;  /* 0xffffffff20ce7810 */ /* 0x000fce0007ffe0ff */
.L_x_591:
[----:B------:R-:W-:-:S13]  /*9120*/  ISETP.GE.AND P0, PT, R206, RZ, PT ;  /* 0x000000ffce00720c */ /* 0x000fda0003f06270 */
[----:B------:R-:W-:Y:S05]  /*9130*/  @!P0 BRA `(.L_x_592) ;  /* 0x0000392000008947 */ /* 0x000fea0003800000 */
[----:B------:R-:W-:Y:S01]  /*9140*/  IMAD.WIDE.U32 R218, R211, -0x326172a9, RZ ;  /* 0xcd9e8d57d3da7825 */ /* 0x000fe200078e00ff */
[----:B------:R-:W-:Y:S02]  /*9150*/  PRMT R203, R203, 0x7054, R203 ;  /* 0x00007054cbcb7816 */ /* 0x000fe400000000cb */
[----:B------:R-:W-:Y:S01]  /*9160*/  MOV R3, R135 ;  /* 0x0000008700037202 */ /* 0x000fe20000000f00 */
[----:B------:R-:W-:Y:S01]  /*9170*/  IMAD.WIDE.U32 R214, R139, -0x326172a9, RZ ;  /* 0xcd9e8d578bd67825 */ /* 0x000fe200078e00ff */
[----:B------:R-:W-:Y:S02]  /*9180*/  LOP3.LUT R216, R219, R138, RZ, 0x3c, !PT ;  /* 0x0000008adbd87212 */ /* 0x000fe400078e3cff */
[----:B------:R-:W-:Y:S01]  /*9190*/  MOV R132, R136 ;  /* 0x0000008800847202 */ /* 0x000fe20000000f00 */
[----:B------:R-:W-:Y:S01]  /*91a0*/  IMAD.WIDE.U32 R220, R137, -0x2daee0ad, RZ ;  /* 0xd2511f5389dc7825 */ /* 0x000fe200078e00ff */
[----:B------:R-:W-:Y:S02]  /*91b0*/  LOP3.LUT R212, R215, R138, RZ, 0x3c, !PT ;  /* 0x0000008ad7d47212 */ /* 0x000fe400078e3cff */
[----:B------:R-:W-:Y:S01]  /*91c0*/  MOV R0, R133 ;  /* 0x0000008500007202 */ /* 0x000fe20000000f00 */
[----:B------:R-:W-:Y:S01]  /*91d0*/  IMAD.WIDE.U32 R216, R216, -0x2daee0ad, RZ ;  /* 0xd2511f53d8d87825 */ /* 0x000fe200078e00ff */
[----:B------:R-:W-:-:S02]  /*91e0*/  MOV R2, R134 ;  /* 0x0000008600027202 */ /* 0x000fc40000000f00 */
[----:B------:R-:W-:Y:S01]  /*91f0*/  MOV R223, R225 ;  /* 0x000000e100df7202 */ /* 0x000fe20000000f00 */
[----:B------:R-:W-:Y:S01]  /*9200*/  IMAD.WIDE.U32 R212, R212, -0x2daee0ad, RZ ;  /* 0xd2511f53d4d47825 */ /* 0x000fe200078e00ff */
[----:B------:R-:W-:Y:S05]  /*9210*/  BRA `(.L_x_593) ;  /* 0x0000019000007947 */ /* 0x000fea0003800000 */
.L_x_595:
[----:B------:R-:W-:Y:S04]  /*9220*/  IADD3 R134, R206, -0x1, RZ ;  /* 0xffffffffce867810 */ /* 0x000fe80007ffe0ff */
[----:B------:R-:W-:Y:S01]  /*9230*/  SHF.R.S32.HI R133, RZ, 0x1f, R134 ;  /* 0x0000001fff857819 */ /* 0x000fe20000011486 */
[C---:B------:R-:W-:Y:S04]  /*9240*/  IMAD.WIDE.U32 R136, R134.reuse, c[0x0][0x198], RZ ;  /* 0x0000660086887a25 */ /* 0x040fe800078e00ff */
[----:B------:R-:W-:Y:S04]  /*9250*/  IMAD R133, R133, c[0x0][0x198], RZ ;  /* 0x0000660085857a24 */ /* 0x000fe800078e02ff */
[----:B------:R-:W-:Y:S01]  /*9260*/  IMAD R133, R134, c[0x0][0x19c], R133 ;  /* 0x0000670086857a24 */ /* 0x000fe200078e0285 */
[----:B------:R-:W-:Y:S03]  /*9270*/  LEA R134, P1, R136, R196, 0x6 ;  /* 0x000000c488867211 */ /* 0x000fe600078230ff */
[----:B------:R-:W-:Y:S01]  /*9280*/  IMAD.IADD R133, R137, 0x1, R133 ;  /* 0x0000000189857824 */ /* 0x000fe200078e0285 */
[----:B------:R-:W-:Y:S04]  /*9290*/  LEA R138, P2, R134, c[0x0][0x168], 0x1 ;  /* 0x00005a00868a7a11 */ /* 0x000fe800078408ff */
        /* <DEDUP_REMOVED lines=15> */
[----:B------:R-:W0:Y:S01]  /*9390*/  LDGDEPBAR ;  /* 0x00000000000079af */ /* 0x000e220000000000 */
[----:B------:R-:W-:-:S05]  /*93a0*/  BRA `(.L_x_594) ;  /* 0x0000073000007947 */ /* 0x000fca0003800000 */
.L_x_593:
[----:B------:R-:W-:Y:S04]  /*93b0*/  DEPBAR.LE SB0, 0x0 ;  /* 0x000080000000791a */ /* 0x000fe80000000000 */
[----:B------:R-:W-:Y:S01]  /*93c0*/  BAR.SYNC.DEFER_BLOCKING 0x0 ;  /* 0x0000000000007b1d */ /* 0x000fe20000010000 */
[----:B------:R-:W-:Y:S01]  /*93d0*/  SHF.R.S32.HI R5, RZ, 0x1f, R206 ;  /* 0x0000001fff057819 */ /* 0x000fe200000114ce */
[C---:B------:R-:W-:Y:S02]  /*93e0*/  IMAD R4, R206.reuse, UR10, RZ ;  /* 0x0000000ace047c24 */ /* 0x040fe4000f8e02ff */
[----:B------:R-:W-:Y:S04]  /*93f0*/  IMAD.WIDE.U32 R6, R206, UR11, R222 ;  /* 0x0000000bce067c25 */ /* 0x000fe8000f8e00de */
[----:B------:R-:W-:Y:S01]  /*9400*/  IMAD R4, R5, UR11, R4 ;  /* 0x0000000b05047c24 */ /* 0x000fe2000f8e0204 */
[----:B------:R-:W-:Y:S03]  /*9410*/  LEA R8, P1, R6, c[0x0][0x170], 0x1 ;  /* 0x00005c0006087a11 */ /* 0x000fe600078208ff */
[----:B------:R-:W-:Y:S01]  /*9420*/  IMAD.IADD R4, R7, 0x1, R4 ;  /* 0x0000000107047824 */ /* 0x000fe200078e0204 */
[----:B------:R-:W-:Y:S04]  /*9430*/  IADD3 R10, P0, R8, UR25, RZ ;  /* 0x00000019080a7c10 */ /* 0x000fe8000ff1e0ff */
[----:B------:R-:W-:Y:S02]  /*9440*/  LEA.HI.X R9, R6, c[0x0][0x174], R4, 0x1, P1 ;  /* 0x00005d0006097a11 */ /* 0x000fe400008f0c04 */
[----:B------:R-:W-:Y:S02]  /*9450*/  IADD3 R6, P1, R10, UR25, RZ ;  /* 0x000000190a067c10 */ /* 0x000fe4000ff3e0ff */
[----:B------:R-:W-:Y:S02]  /*9460*/  IADD3.X R11, R9, UR5, RZ, P0, !PT ;  /* 0x00000005090b7c10 */ /* 0x000fe400087fe4ff */
[----:B------:R-:W-:Y:S01]  /*9470*/  IADD3 R4, P0, R6, UR25, RZ ;  /* 0x0000001906047c10 */ /* 0x000fe2000ff1e0ff */
[----:B------:R-:W-:Y:S01]  /*9480*/  @!PT LDS RZ, [RZ] ;  /* 0x00000000fffff984 */ /* 0x000fe20000000800 */
[----:B------:R-:W-:Y:S01]  /*9490*/  @!PT LDS RZ, [RZ] ;  /* 0x00000000fffff984 */ /* 0x000fe20000000800 */
[----:B------:R-:W-:Y:S01]  /*94a0*/  @!PT LDS RZ, [RZ] ;  /* 0x00000000fffff984 */ /* 0x000fe20000000800 */
[----:B------:R1:W-:Y:S01]  /*94b0*/  LDGSTS.E.BYPASS.LTC128B.128 [R195+0x6000], [R8.64] ;  /* 0x0600000008c37fae */ /* 0x0003e2000b901d4c */
[----:B------:R-:W-:Y:S04]  /*94c0*/  IADD3.X R7, R11, UR5, RZ, P1, !PT ;  /* 0x000000050b077c10 */ /* 0x000fe80008ffe4ff */
[----:B------:R-:W-:Y:S02]  /*94d0*/  IADD3.X R5, R7, UR5, RZ, P0, !PT ;  /* 0x0000000507057c10 */ /* 0x000fe400087fe4ff */
[----:B------:R1:W-:Y:S01]  /*94e0*/  LDGSTS.E.BYPASS.LTC128B.128 [R195+0x6800], [R10.64] ;  /* 0x068000000ac37fae */ /* 0x0003e2000b901d4c */
[----:B------:R-:W-:Y:S06]  /*94f0*/  ISETP.GT.AND P0, PT, R206, RZ, PT ;  /* 0x000000ffce00720c */ /* 0x000fec0003f04270 */
[----:B------:R2:W-:Y:S07]  /*9500*/  LDGSTS.E.BYPASS.LTC128B.128 [R195+0x7000], [R6.64] ;  /* 0x0700000006c37fae */ /* 0x0005ee000b901d4c */
[----:B------:R2:W-:Y:S07]  /*9510*/  LDGSTS.E.BYPASS.LTC128B.128 [R195+0x7800], [R4.64] ;  /* 0x0780000004c37fae */ /* 0x0005ee000b901d4c */
[----:B------:R-:W-:Y:S07]  /*9520*/  LDSM.16.M88.4 R64, [R194] ;  /* 0x00000000c240783b */ /* 0x000fee0000000200 */
[----:B------:R-:W2:Y:S07]  /*9530*/  LDSM.16.M88.4 R16, [R193] ;  /* 0x00000000c110783b */ /* 0x000eae0000000200 */
[----:B------:R-:W1:Y:S07]  /*9540*/  LDSM.16.M88.4 R60, [R194+0x2000] ;  /* 0x00200000c23c783b */ /* 0x000e6e0000000200 */
[----:B------:R-:W3:Y:S07]  /*9550*/  LDSM.16.M88.4 R32, [R193+0x800] ;  /* 0x00080000c120783b */ /* 0x000eee0000000200 */
[----:B------:R-:W0:Y:S07]  /*9560*/  LDGDEPBAR ;  /* 0x00000000000079af */ /* 0x000e2e0000000000 */
[----:B------:R-:W4:Y:S07]  /*9570*/  LDSM.16.M88.4 R48, [R193+0x1000] ;  /* 0x00100000c130783b */ /* 0x000f2e0000000200 */
[----:B------:R-:W5:Y:S01]  /*9580*/  LDSM.16.M88.4 R136, [R193+0x1800] ;  /* 0x00180000c188783b */ /* 0x000f620000000200 */
[-C--:B--2---:R-:W-:Y:S06]  /*9590*/  HMMA.16816.F32.BF16 R4, R64, R16.reuse, RZ ;  /* 0x000000104004723c */ /* 0x084fec00000418ff */
[----:B------:R-:W-:Y:S02]  /*95a0*/  LDSM.16.M88.4 R140, [R192] ;  /* 0x00000000c08c783b */ /* 0x000fe40000000200 */
[C---:B-1----:R-:W-:Y:S05]  /*95b0*/  HMMA.16816.F32.BF16 R8, R60.reuse, R16, RZ ;  /* 0x000000103c08723c */ /* 0x042fea00000418ff */
[----:B------:R-:W1:Y:S03]  /*95c0*/  LDSM.16.M88.4 R144, [R191] ;  /* 0x00000000bf90783b */ /* 0x000e660000000200 */
[-C--:B------:R-:W-:Y:S04]  /*95d0*/  HMMA.16816.F32.BF16 R12, R60, R18.reuse, RZ ;  /* 0x000000123c0c723c */ /* 0x080fe800000418ff */
[----:B------:R-:W2:Y:S04]  /*95e0*/  LDSM.16.M88.4 R148, [R192+0x2000] ;  /* 0x00200000c094783b */ /* 0x000ea80000000200 */
[C---:B------:R-:W-:Y:S03]  /*95f0*/  HMMA.16816.F32.BF16 R16, R64.reuse, R18, RZ ;  /* 0x000000124010723c */ /* 0x040fe600000418ff */
[----:B------:R-:W1:Y:S05]  /*9600*/  LDSM.16.M88.4 R152, [R191+0x800] ;  /* 0x00080000bf98783b */ /* 0x000e6a0000000200 */
[-C--:B---3--:R-:W-:Y:S02]  /*9610*/  HMMA.16816.F32.BF16 R20, R64, R32.reuse, RZ ;  /* 0x000000204014723c */ /* 0x088fe400000418ff */
[----:B------:R-:W3:Y:S06]  /*9620*/  LDSM.16.M88.4 R156, [R191+0x1000] ;  /* 0x00100000bf9c783b */ /* 0x000eec0000000200 */
[C---:B------:R-:W-:Y:S01]  /*9630*/  HMMA.16816.F32.BF16 R24, R60.reuse, R32, RZ ;  /* 0x000000203c18723c */ /* 0x040fe200000418ff */
[----:B------:R-:W1:Y:S07]  /*9640*/  LDSM.16.M88.4 R160, [R191+0x1800] ;  /* 0x00180000bfa0783b */ /* 0x000e6e0000000200 */
[-C--:B------:R-:W-:Y:S01]  /*9650*/  HMMA.16816.F32.BF16 R28, R60, R34.reuse, RZ ;  /* 0x000000223c1c723c */ /* 0x080fe200000418ff */
[----:B------:R-:W-:Y:S07]  /*9660*/  LDSM.16.M88.4 R164, [R190+0x2000] ;  /* 0x00200000bea4783b */ /* 0x000fee0000000200 */
[C---:B------:R-:W-:Y:S01]  /*9670*/  HMMA.16816.F32.BF16 R32, R64.reuse, R34, RZ ;  /* 0x000000224020723c */ /* 0x040fe200000418ff */
[----:B------:R-:W-:Y:S07]  /*9680*/  LDSM.16.M88.4 R168, [R188+0x2000] ;  /* 0x00200000bca8783b */ /* 0x000fee0000000200 */
[-C--:B----4-:R-:W-:Y:S01]  /*9690*/  HMMA.16816.F32.BF16 R36, R64, R48.reuse, RZ ;  /* 0x000000304024723c */ /* 0x090fe200000418ff */
[----:B------:R-:W-:Y:S07]  /*96a0*/  LDSM.16.M88.4 R172, [R180+0x800] ;  /* 0x00080000b4ac783b */ /* 0x000fee0000000200 */
[C---:B------:R-:W-:Y:S01]  /*96b0*/  HMMA.16816.F32.BF16 R40, R60.reuse, R48, RZ ;  /* 0x000000303c28723c */ /* 0x040fe200000418ff */
[----:B------:R-:W-:Y:S07]  /*96c0*/  LDSM.16.M88.4 R176, [R180+0x1000] ;  /* 0x00100000b4b0783b */ /* 0x000fee0000000200 */
[-C--:B------:R-:W-:Y:S08]  /*96d0*/  HMMA.16816.F32.BF16 R44, R60, R50.reuse, RZ ;  /* 0x000000323c2c723c */ /* 0x080ff000000418ff */
[C---:B------:R-:W-:Y:S08]  /*96e0*/  HMMA.16816.F32.BF16 R48, R64.reuse, R50, RZ ;  /* 0x000000324030723c */ /* 0x040ff000000418ff */
[-C--:B-----5:R-:W-:Y:S08]  /*96f0*/  HMMA.16816.F32.BF16 R52, R64, R136.reuse, RZ ;  /* 0x000000884034723c */ /* 0x0a0ff000000418ff */
[C---:B------:R-:W-:Y:S08]  /*9700*/  HMMA.16816.F32.BF16 R56, R60.reuse, R136, RZ ;  /* 0x000000883c38723c */ /* 0x040ff000000418ff */
[-C--:B------:R-:W-:Y:S08]  /*9710*/  HMMA.16816.F32.BF16 R60, R60, R138.reuse, RZ ;  /* 0x0000008a3c3c723c */ /* 0x080ff000000418ff */
[----:B------:R-:W-:Y:S01]  /*9720*/  HMMA.16816.F32.BF16 R64, R64, R138, RZ ;  /* 0x0000008a4040723c */ /* 0x000fe200000418ff */
[----:B------:R-:W-:Y:S07]  /*9730*/  LDSM.16.M88.4 R136, [R190] ;  /* 0x00000000be88783b */ /* 0x000fee0000000200 */
[-C--:B-1----:R-:W-:Y:S08]  /*9740*/  HMMA.16816.F32.BF16 R4, R140, R144.reuse, R4 ;  /* 0x000000908c04723c */ /* 0x082ff00000041804 */
[C---:B--2---:R-:W-:Y:S08]  /*9750*/  HMMA.16816.F32.BF16 R8, R148.reuse, R144, R8 ;  /* 0x000000909408723c */ /* 0x044ff00000041808 */
[-C--:B------:R-:W-:Y:S08]  /*9760*/  HMMA.16816.F32.BF16 R12, R148, R146.reuse, R12 ;  /* 0x00000092940c723c */ /* 0x080ff0000004180c */
[C---:B------:R-:W-:Y:S01]  /*9770*/  HMMA.16816.F32.BF16 R16, R140.reuse, R146, R16 ;  /* 0x000000928c10723c */ /* 0x040fe20000041810 */
[----:B------:R-:W1:Y:S07]  /*9780*/  LDSM.16.M88.4 R144, [R189] ;  /* 0x00000000bd90783b */ /* 0x000e6e0000000200 */
[-C--:B------:R-:W-:Y:S08]  /*9790*/  HMMA.16816.F32.BF16 R20, R140, R152.reuse, R20 ;  /* 0x000000988c14723c */ /* 0x080ff00000041814 */
[C---:B------:R-:W-:Y:S08]  /*97a0*/  HMMA.16816.F32.BF16 R24, R148.reuse, R152, R24 ;  /* 0x000000989418723c */ /* 0x040ff00000041818 */
[-C--:B------:R-:W-:Y:S08]  /*97b0*/  HMMA.16816.F32.BF16 R28, R148, R154.reuse, R28 ;  /* 0x0000009a941c723c */ /* 0x080ff0000004181c */
[C---:B------:R-:W-:Y:S01]  /*97c0*/  HMMA.16816.F32.BF16 R32, R140.reuse, R154, R32 ;  /* 0x0000009a8c20723c */ /* 0x040fe20000041820 */
[----:B------:R-:W2:Y:S07]  /*97d0*/  LDSM.16.M88.4 R152, [R183] ;  /* 0x00000000b798783b */ /* 0x000eae0000000200 */
[-C--:B---3--:R-:W-:Y:S08]  /*97e0*/  HMMA.16816.F32.BF16 R36, R140, R156.reuse, R36 ;  /* 0x0000009c8c24723c */ /* 0x088ff00000041824 */
[C---:B------:R-:W-:Y:S08]  /*97f0*/  HMMA.16816.F32.BF16 R40, R148.reuse, R156, R40 ;  /* 0x0000009c9428723c */ /* 0x040ff00000041828 */
[-C--:B------:R-:W-:Y:S08]  /*9800*/  HMMA.16816.F32.BF16 R44, R148, R158.reuse, R44 ;  /* 0x0000009e942c723c */ /* 0x080ff0000004182c */
[C---:B------:R-:W-:Y:S01]  /*9810*/  HMMA.16816.F32.BF16 R48, R140.reuse, R158, R48 ;  /* 0x0000009e8c30723c */ /* 0x040fe20000041830 */
[----:B------:R-:W-:Y:S07]  /*9820*/  LDSM.16.M88.4 R156, [R181] ;  /* 0x00000000b59c783b */ /* 0x000fee0000000200 */
[-C--:B------:R-:W-:Y:S08]  /*9830*/  HMMA.16816.F32.BF16 R52, R140, R160.reuse, R52 ;  /* 0x000000a08c34723c */ /* 0x080ff00000041834 */
[C---:B------:R-:W-:Y:S08]  /*9840*/  HMMA.16816.F32.BF16 R56, R148.reuse, R160, R56 ;  /* 0x000000a09438723c */ /* 0x040ff00000041838 */
[-C--:B------:R-:W-:Y:S01]  /*9850*/  HMMA.16816.F32.BF16 R60, R148, R162.reuse, R60 ;  /* 0x000000a2943c723c */ /* 0x080fe2000004183c */
[----:B------:R-:W3:Y:S07]  /*9860*/  LDSM.16.M88.4 R148, [R182] ;  /* 0x00000000b694783b */ /* 0x000eee0000000200 */
[----:B------:R-:W-:Y:S01]  /*9870*/  HMMA.16816.F32.BF16 R64, R140, R162, R64 ;  /* 0x000000a28c40723c */ /* 0x000fe20000041840 */
[----:B------:R-:W-:Y:S07]  /*9880*/  LDSM.16.M88.4 R140, [R188] ;  /* 0x00000000bc8c783b */ /* 0x000fee0000000200 */
[-C--:B-1----:R-:W-:Y:S01]  /*9890*/  HMMA.16816.F32.BF16 R4, R136, R144.reuse, R4 ;  /* 0x000000908804723c */ /* 0x082fe20000041804 */
[----:B------:R-:W1:Y:S07]  /*98a0*/  LDSM.16.M88.4 R160, [R180] ;  /* 0x00000000b4a0783b */ /* 0x000e6e0000000200 */
[C---:B------:R-:W-:Y:S08]  /*98b0*/  HMMA.16816.F32.BF16 R8, R164.reuse, R144, R8 ;  /* 0x00000090a408723c */ /* 0x040ff00000041808 */
[-C--:B------:R-:W-:Y:S08]  /*98c0*/  HMMA.16816.F32.BF16 R12, R164, R146.reuse, R12 ;  /* 0x00000092a40c723c */ /* 0x080ff0000004180c */
[C---:B------:R-:W-:Y:S01]  /*98d0*/  HMMA.16816.F32.BF16 R16, R136.reuse, R146, R16 ;  /* 0x000000928810723c */ /* 0x040fe20000041810 */
[----:B------:R-:W4:Y:S01]  /*98e0*/  LDSM.16.M88.4 R144, [R180+0x1800] ;  /* 0x00180000b490783b */ /* 0x000f220000000200 */
[----:B------:R-:W-:Y:S06]  /*98f0*/  DEPBAR.LE SB0, 0x0 ;  /* 0x000080000000791a */ /* 0x000fec0000000000 */
[-C--:B--2---:R-:W-:Y:S01]  /*9900*/  HMMA.16816.F32.BF16 R20, R136, R152.reuse, R20 ;  /* 0x000000988814723c */ /* 0x084fe20000041814 */
[----:B------:R-:W-:Y:S07]  /*9910*/  BAR.SYNC.DEFER_BLOCKING 0x0 ;  /* 0x0000000000007b1d */ /* 0x000fee0000010000 */
[C---:B------:R-:W-:Y:S08]  /*9920*/  HMMA.16816.F32.BF16 R24, R164.reuse, R152, R24 ;  /* 0x00000098a418723c */ /* 0x040ff00000041818 */
[-C--:B------:R-:W-:Y:S08]  /*9930*/  HMMA.16816.F32.BF16 R28, R164, R154.reuse, R28 ;  /* 0x0000009aa41c723c */ /* 0x080ff0000004181c */
[C---:B------:R-:W-:Y:S08]  /*9940*/  HMMA.16816.F32.BF16 R32, R136.reuse, R154, R32 ;  /* 0x0000009a8820723c */ /* 0x040ff00000041820 */
        /* <DEDUP_REMOVED lines=23> */
[----:B------:R-:W-:Y:S01]  /*9ac0*/  HMMA.16816.F32.BF16 R64, R140, R146, R64 ;  /* 0x000000928c40723c */ /* 0x000fe20000041840 */
[----:B------:R-:W-:-:S07]  /*9ad0*/  @P0 BRA `(.L_x_595) ;  /* 0xfffff74000000947 */ /* 0x000fce000383ffff */
.L_x_594:
[----:B-1----:R-:W-:Y:S01]  /*9ae0*/  FMNMX.FTZ R134, R8, R2, !PT ;  /* 0x0000000208867209 */ /* 0x002fe20007810000 */
[----:B------:R-:W-:Y:S01]  /*9af0*/  IMAD.SHL.U32 R230, R206, 0x2, RZ ;  /* 0x00000002cee67824 */ /* 0x000fe200078e00ff */
[----:B------:R-:W-:Y:S01]  /*9b00*/  FMNMX.FTZ R136, R4, R132, !PT ;  /* 0x0000008404887209 */ /* 0x000fe20007810000 */
[----:B------:R-:W-:Y:S01]  /*9b10*/  LDSM.16.MT88.4 R144, [R187+0x6000] ;  /* 0x00600000bb90783b */ /* 0x000fe20000004200 */
        /* <DEDUP_REMOVED lines=39> */
[----:B------:R-:W-:Y:S01]  /*9d90*/  SHFL.BFLY PT, R133, R134, 0x2, 0x1f ;  /* 0x0c401f0086857f89 */ /* 0x000fe200000e0000 */
        /* <DEDUP_REMOVED lines=14> */
[--C-:B------:R-:W-:Y:S01]  /*9e80*/  LOP3.LUT R228, R217, UR21, R220.reuse, 0x96, !PT ;  /* 0x00000015d9e47c12 */ /* 0x100fe2000f8e96dc */
[----:B------:R-:W1:Y:S01]  /*9e90*/  SHFL.BFLY PT, R138, R135, 0x2, 0x1f ;  /* 0x0c401f00878a7f89 */ /* 0x000e6200000e0000 */
[----:B------:R-:W-:Y:S02]  /*9ea0*/  FMNMX.FTZ R137, R30, R137, !PT ;  /* 0x000000891e897209 */ /* 0x000fe40007810000 */
[----:B------:R-:W-:Y:S01]  /*9eb0*/  LOP3.LUT R226, R213, UR21, R220, 0x96, !PT ;  /* 0x00000015d5e27c12 */ /* 0x000fe2000f8e96dc */
[----:B------:R-:W-:Y:S01]  /*9ec0*/  IMAD.WIDE.U32 R228, R228, -0x326172a9, RZ ;  /* 0xcd9e8d57e4e47825 */ /* 0x000fe200078e00ff */
[----:B------:R-:W-:Y:S02]  /*9ed0*/  FMNMX.FTZ R137, R31, R137, !PT ;  /* 0x000000891f897209 */ /* 0x000fe40007810000 */
[----:B------:R-:W-:Y:S01]  /*9ee0*/  IADD3 R206, R206, -0x1, RZ ;  /* 0xffffffffcece7810 */ /* 0x000fe20007ffe0ff */
[----:B------:R-:W-:Y:S01]  /*9ef0*/  IMAD.WIDE.U32 R226, R226, -0x326172a9, RZ ;  /* 0xcd9e8d57e2e27825 */ /* 0x000fe200078e00ff */
[----:B-1----:R-:W-:Y:S02]  /*9f00*/  FMNMX.FTZ R138, R135, R138, !PT ;  /* 0x0000008a878a7209 */ /* 0x002fe40007810000 */
[----:B------:R-:W-:Y:S02]  /*9f10*/  FMNMX.FTZ R133, R134, R133, !PT ;  /* 0x0000008586857209 */ /* 0x000fe40007810000 */
[----:B------:R-:W-:Y:S01]  /*9f20*/  FMNMX.FTZ R139, R136, R139, !PT ;  /* 0x0000008b888b7209 */ /* 0x000fe20007810000 */
[----:B------:R-:W1:Y:S08]  /*9f30*/  SHFL.BFLY PT, R135, R138, 0x1, 0x1f ;  /* 0x0c201f008a877f89 */ /* 0x000e7000000e0000 */
[----:B------:R-:W2:Y:S08]  /*9f40*/  SHFL.BFLY PT, R134, R133, 0x1, 0x1f ;  /* 0x0c201f0085867f89 */ /* 0x000eb000000e0000 */
[----:B------:R-:W3:Y:S01]  /*9f50*/  SHFL.BFLY PT, R136, R139, 0x1, 0x1f ;  /* 0x0c201f008b887f89 */ /* 0x000ee200000e0000 */
[----:B-1----:R-:W-:Y:S05]  /*9f60*/  FMNMX.FTZ R135, R138, R135, !PT ;  /* 0x000000878a877209 */ /* 0x002fea0007810000 */
[C---:B------:R-:W-:Y:S02]  /*9f70*/  FMUL.FTZ R173, R135.reuse, c[0x0][0x23c] ;  /* 0x00008f0087ad7a20 */ /* 0x040fe40000410000 */
[----:B------:R-:W-:Y:S01]  /*9f80*/  FADD.FTZ R3, -R135, R3 ;  /* 0x0000000387037221 */ /* 0x000fe20000010100 */
[----:B--2---:R-:W-:Y:S02]  /*9f90*/  FMNMX.FTZ R134, R133, R134, !PT ;  /* 0x0000008685867209 */ /* 0x004fe40007810000 */
[----:B------:R-:W-:Y:S01]  /*9fa0*/  FMNMX.FTZ R133, R42, R137, !PT ;  /* 0x000000892a857209 */ /* 0x000fe20007810000 */
[----:B------:R-:W-:Y:S02]  /*9fb0*/  FMUL.FTZ R3, R3, c[0x0][0x23c] ;  /* 0x00008f0003037a20 */ /* 0x000fe40000410000 */
[C---:B------:R-:W-:Y:S01]  /*9fc0*/  FMUL.FTZ R168, R134.reuse, c[0x0][0x23c] ;  /* 0x00008f0086a87a20 */ /* 0x040fe20000410000 */
[----:B------:R-:W-:Y:S01]  /*9fd0*/  FMNMX.FTZ R133, R43, R133, !PT ;  /* 0x000000852b857209 */ /* 0x000fe20007810000 */
[----:B------:R-:W-:Y:S01]  /*9fe0*/  FADD.FTZ R2, -R134, R2 ;  /* 0x0000000286027221 */ /* 0x000fe20000010100 */
[----:B---3--:R-:W-:Y:S01]  /*9ff0*/  FMNMX.FTZ R136, R139, R136, !PT ;  /* 0x000000888b887209 */ /* 0x008fe20007810000 */
[----:B------:R-:W1:Y:S01]  /*a000*/  MUFU.EX2 R3, R3 ;  /* 0x0000000300037308 */ /* 0x000e620000000800 */
[----:B------:R-:W-:Y:S01]  /*a010*/  FMNMX.FTZ R133, R46, R133, !PT ;  /* 0x000000852e857209 */ /* 0x000fe20007810000 */
[----:B------:R-:W-:Y:S01]  /*a020*/  FMUL.FTZ R2, R2, c[0x0][0x23c] ;  /* 0x00008f0002027a20 */ /* 0x000fe20000410000 */
[C---:B------:R-:W-:Y:S01]  /*a030*/  FSETP.NEU.FTZ.AND P1, PT, R136.reuse, -INF , PT ;  /* 0xff8000008800780b */ /* 0x040fe20003f3d000 */
[C---:B------:R-:W-:Y:S01]  /*a040*/  FMUL.FTZ R175, R136.reuse, c[0x0][0x23c] ;  /* 0x00008f0088af7a20 */ /* 0x040fe20000410000 */
[----:B------:R-:W-:Y:S01]  /*a050*/  FMNMX.FTZ R133, R47, R133, !PT ;  /* 0x000000852f857209 */ /* 0x000fe20007810000 */
[----:B------:R-:W-:Y:S03]  /*a060*/  FADD.FTZ R132, -R136, R132 ;  /* 0x0000008488847221 */ /* 0x000fe60000010100 */
[----:B------:R-:W-:Y:S01]  /*a070*/  FSEL R175, R175, RZ, P1 ;  /* 0x000000ffafaf7208 */ /* 0x000fe20000800000 */
[----:B------:R-:W2:Y:S01]  /*a080*/  MUFU.EX2 R2, R2 ;  /* 0x0000000200027308 */ /* 0x000ea20000000800 */
[----:B------:R-:W-:Y:S01]  /*a090*/  FMNMX.FTZ R133, R58, R133, !PT ;  /* 0x000000853a857209 */ /* 0x000fe20007810000 */
[----:B------:R-:W-:Y:S01]  /*a0a0*/  FMUL.FTZ R132, R132, c[0x0][0x23c] ;  /* 0x00008f0084847a20 */ /* 0x000fe20000410000 */
[----:B------:R-:W-:Y:S01]  /*a0b0*/  FSETP.NEU.FTZ.AND P1, PT, R135, -INF , PT ;  /* 0xff8000008700780b */ /* 0x000fe20003f3d000 */
[--C-:B------:R-:W-:Y:S01]  /*a0c0*/  FFMA.FTZ R137, R16, c[0x0][0x23c], -R175.reuse ;  /* 0x00008f0010897a23 */ /* 0x100fe200000108af */
[----:B------:R-:W-:Y:S01]  /*a0d0*/  FMNMX.FTZ R16, R59, R133, !PT ;  /* 0x000000853b107209 */ /* 0x000fe20007810000 */
[--C-:B------:R-:W-:Y:S01]  /*a0e0*/  FFMA.FTZ R138, R17, c[0x0][0x23c], -R175.reuse ;  /* 0x00008f00118a7a23 */ /* 0x100fe200000108af */
[----:B------:R-:W-:Y:S01]  /*a0f0*/  FSEL R173, R173, RZ, P1 ;  /* 0x000000ffadad7208 */ /* 0x000fe20000800000 */
[--C-:B------:R-:W-:Y:S01]  /*a100*/  FFMA.FTZ R153, R4, c[0x0][0x23c], -R175.reuse ;  /* 0x00008f0004997a23 */ /* 0x100fe200000108af */
[----:B------:R-:W-:Y:S01]  /*a110*/  FMNMX.FTZ R16, R62, R16, !PT ;  /* 0x000000103e107209 */ /* 0x000fe20007810000 */
[----:B------:R-:W-:Y:S01]  /*a120*/  MUFU.EX2 R137, R137 ;  /* 0x0000008900897308 */ /* 0x000fe20000000800 */
[----:B------:R-:W-:Y:S01]  /*a130*/  FFMA.FTZ R154, R5, c[0x0][0x23c], -R175 ;  /* 0x00008f00059a7a23 */ /* 0x000fe200000108af */
[----:B------:R-:W-:Y:S01]  /*a140*/  FSETP.NEU.FTZ.AND P1, PT, R134, -INF , PT ;  /* 0xff8000008600780b */ /* 0x000fe20003f3d000 */
[--C-:B------:R-:W-:Y:S01]  /*a150*/  FFMA.FTZ R139, R18, c[0x0][0x23c], -R173.reuse ;  /* 0x00008f00128b7a23 */ /* 0x100fe200000108ad */
[----:B------:R-:W-:Y:S01]  /*a160*/  FMNMX.FTZ R17, R63, R16, !PT ;  /* 0x000000103f117209 */ /* 0x000fe20007810000 */
[--C-:B------:R-:W-:Y:S01]  /*a170*/  FFMA.FTZ R152, R19, c[0x0][0x23c], -R173.reuse ;  /* 0x00008f0013987a23 */ /* 0x100fe200000108ad */
[----:B------:R-:W-:Y:S01]  /*a180*/  LOP3.LUT R18, R221, UR15, R230, 0x96, !PT ;  /* 0x0000000fdd127c12 */ /* 0x000fe2000f8e96e6 */
[--C-:B------:R-:W-:Y:S01]  /*a190*/  FFMA.FTZ R155, R6, c[0x0][0x23c], -R173.reuse ;  /* 0x00008f00069b7a23 */ /* 0x100fe200000108ad */
[----:B------:R-:W-:Y:S01]  /*a1a0*/  FSEL R168, R168, RZ, P1 ;  /* 0x000000ffa8a87208 */ /* 0x000fe20000800000 */
[----:B------:R-:W3:Y:S01]  /*a1b0*/  SHFL.BFLY PT, R16, R17, 0x2, 0x1f ;  /* 0x0c401f0011107f89 */ /* 0x000ee200000e0000 */
[----:B------:R-:W-:Y:S01]  /*a1c0*/  MUFU.EX2 R138, R138 ;  /* 0x0000008a008a7308 */ /* 0x000fe20000000800 */
[----:B------:R-:W-:Y:S01]  /*a1d0*/  IMAD.WIDE.U32 R18, R18, -0x326172a9, RZ ;  /* 0xcd9e8d5712127825 */ /* 0x000fe200078e00ff */
[----:B------:R-:W-:Y:S03]  /*a1e0*/  IADD3 R230, R230, 0x1, RZ ;  /* 0x00000001e6e67810 */ /* 0x000fe60007ffe0ff */
[----:B------:R-:W-:Y:S01]  /*a1f0*/  FFMA.FTZ R156, R7, c[0x0][0x23c], -R173 ;  /* 0x00008f00079c7a23 */ /* 0x000fe200000108ad */
[----:B------:R-:W-:Y:S01]  /*a200*/  LOP3.LUT R234, R229, UR20, R18, 0x96, !PT ;  /* 0x00000014e5ea7c12 */ /* 0x000fe2000f8e9612 */
[----:B------:R-:W-:Y:S01]  /*a210*/  FFMA.FTZ R157, R12, c[0x0][0x23c], -R168 ;  /* 0x00008f000c9d7a23 */ /* 0x000fe200000108a8 */
[----:B------:R-:W-:Y:S01]  /*a220*/  LOP3.LUT R6, R19, UR22, R218, 0x96, !PT ;  /* 0x0000001613067c12 */ /* 0x000fe2000f8e96da */
[----:B------:R-:W-:Y:S01]  /*a230*/  FFMA.FTZ R158, R13, c[0x0][0x23c], -R168 ;  /* 0x00008f000d9e7a23 */ /* 0x000fe200000108a8 */
[----:B------:R-:W-:Y:S01]  /*a240*/  MUFU.EX2 R153, R153 ;  /* 0x0000009900997308 */ /* 0x000fe20000000800 */
[----:B------:R-:W-:Y:S01]  /*a250*/  LOP3.LUT R5, R19, UR22, R214, 0x96, !PT ;  /* 0x0000001613057c12 */ /* 0x000fe2000f8e96d6 */
[----:B------:R-:W-:Y:S01]  /*a260*/  IMAD.WIDE.U32 R234, R234, -0x2daee0ad, RZ ;  /* 0xd2511f53eaea7825 */ /* 0x000fe200078e00ff */
[----:B------:R-:W-:Y:S02]  /*a270*/  LOP3.LUT R224, R227, UR20, R18, 0x96, !PT ;  /* 0x00000014e3e07c12 */ /* 0x000fe4000f8e9612 */
[----:B------:R-:W-:Y:S01]  /*a280*/  LOP3.LUT R230, R221, UR15, R230, 0x96, !PT ;  /* 0x0000000fdde67c12 */ /* 0x000fe2000f8e96e6 */
[----:B------:R-:W-:Y:S04]  /*a290*/  IMAD.WIDE.U32 R232, R6, -0x2daee0ad, RZ ;  /* 0xd2511f5306e87825 */ /* 0x000fe800078e00ff */
[----:B------:R-:W-:Y:S01]  /*a2a0*/  MUFU.EX2 R154, R154 ;  /* 0x0000009a009a7308 */ /* 0x000fe20000000800 */
[----:B------:R-:W-:Y:S01]  /*a2b0*/  IMAD.WIDE.U32 R170, R5, -0x2daee0ad, RZ ;  /* 0xd2511f5305aa7825 */ /* 0x000fe200078e00ff */
[----:B------:R-:W-:Y:S02]  /*a2c0*/  LOP3.LUT R6, R233, UR19, R216, 0x96, !PT ;  /* 0x00000013e9067c12 */ /* 0x000fe4000f8e96d8 */
[----:B---3--:R-:W-:Y:S01]  /*a2d0*/  FMNMX.FTZ R4, R17, R16, !PT ;  /* 0x0000001011047209 */ /* 0x008fe20007810000 */
[----:B------:R-:W-:Y:S01]  /*a2e0*/  IMAD.WIDE.U32 R224, R224, -0x2daee0ad, RZ ;  /* 0xd2511f53e0e07825 */ /* 0x000fe200078e00ff */
[----:B------:R-:W-:Y:S02]  /*a2f0*/  LOP3.LUT R232, R235, UR17, R232, 0x96, !PT ;  /* 0x00000011ebe87c12 */ /* 0x000fe4000f8e96e8 */
[----:B------:R-:W-:Y:S01]  /*a300*/  LOP3.LUT R5, R171, UR19, R212, 0x96, !PT ;  /* 0x00000013ab057c12 */ /* 0x000fe2000f8e96d4 */
[----:B------:R-:W3:Y:S01]  /*a310*/  SHFL.BFLY PT, R133, R4, 0x1, 0x1f ;  /* 0x0c201f0004857f89 */ /* 0x000ee200000e0000 */
[----:B------:R-:W-:Y:S01]  /*a320*/  MUFU.EX2 R155, R155 ;  /* 0x0000009b009b7308 */ /* 0x000fe20000000800 */
[----:B------:R-:W-:Y:S01]  /*a330*/  LOP3.LUT R170, R225, UR17, R170, 0x96, !PT ;  /* 0x00000011e1aa7c12 */ /* 0x000fe2000f8e96aa */
[----:B------:R-:W-:Y:S04]  /*a340*/  IMAD.WIDE.U32 R232, R232, -0x326172a9, RZ ;  /* 0xcd9e8d57e8e87825 */ /* 0x000fe800078e00ff */
[----:B------:R-:W-:Y:S04]  /*a350*/  IMAD.WIDE.U32 R6, R6, -0x326172a9, RZ ;  /* 0xcd9e8d5706067825 */ /* 0x000fe800078e00ff */
[----:B------:R-:W-:Y:S01]  /*a360*/  MUFU.EX2 R156, R156 ;  /* 0x0000009c009c7308 */ /* 0x000fe20000000800 */
[----:B------:R-:W-:Y:S01]  /*a370*/  IMAD.WIDE.U32 R170, R170, -0x326172a9, RZ ;  /* 0xcd9e8d57aaaa7825 */ /* 0x000fe200078e00ff */
[----:B------:R-:W-:Y:S03]  /*a380*/  LOP3.LUT R178, R233, UR16, R6, 0x96, !PT ;  /* 0x00000010e9b27c12 */ /* 0x000fe6000f8e9606 */
[----:B------:R-:W-:Y:S01]  /*a390*/  IMAD.WIDE.U32 R176, R5, -0x326172a9, RZ ;  /* 0xcd9e8d5705b07825 */ /* 0x000fe200078e00ff */
[----:B------:R-:W-:Y:S03]  /*a3a0*/  LOP3.LUT R5, R7, UR18, R228, 0x96, !PT ;  /* 0x0000001207057c12 */ /* 0x000fe6000f8e96e4 */
[----:B------:R-:W-:Y:S01]  /*a3b0*/  IMAD.WIDE.U32 R178, R178, -0x2daee0ad, RZ ;  /* 0xd2511f53b2b27825 */ /* 0x000fe200078e00ff */
[----:B------:R-:W-:Y:S01]  /*a3c0*/  MUFU.EX2 R157, R157 ;  /* 0x0000009d009d7308 */ /* 0x000fe20000000800 */
[----:B------:R-:W-:Y:S02]  /*a3d0*/  LOP3.LUT R176, R171, UR16, R176, 0x96, !PT ;  /* 0x00000010abb07c12 */ /* 0x000fe4000f8e96b0 */
[----:B---3--:R-:W-:Y:S01]  /*a3e0*/  FMNMX.FTZ R133, R4, R133, !PT ;  /* 0x0000008504857209 */ /* 0x008fe20007810000 */
[----:B------:R-:W-:Y:S01]  /*a3f0*/  IMAD.WIDE.U32 R6, R5, -0x2daee0ad, RZ ;  /* 0xd2511f5305067825 */ /* 0x000fe200078e00ff */
[----:B------:R-:W-:Y:S02]  /*a400*/  LOP3.LUT R4, R177, UR18, R226, 0x96, !PT ;  /* 0x00000012b1047c12 */ /* 0x000fe4000f8e96e2 */
[C---:B------:R-:W-:Y:S01]  /*a410*/  FSETP.NEU.FTZ.AND P1, PT, R133.reuse, -INF , PT ;  /* 0xff8000008500780b */ /* 0x040fe20003f3d000 */
[----:B------:R-:W-:Y:S01]  /*a420*/  FMUL.FTZ R167, R133, c[0x0][0x23c] ;  /* 0x00008f0085a77a20 */ /* 0x000fe20000410000 */
[----:B------:R-:W-:Y:S01]  /*a430*/  LOP3.LUT R5, R179, UR4, R6, 0x96, !PT ;  /* 0x00000004b3057c12 */ /* 0x000fe2000f8e9606 */
[----:B------:R-:W-:Y:S01]  /*a440*/  MUFU.EX2 R158, R158 ;  /* 0x0000009e009e7308 */ /* 0x000fe20000000800 */
[----:B------:R-:W-:Y:S01]  /*a450*/  IMAD.WIDE.U32 R176, R176, -0x2daee0ad, RZ ;  /* 0xd2511f53b0b07825 */ /* 0x000fe200078e00ff */
[----:B------:R-:W-:Y:S02]  /*a460*/  LOP3.LUT R234, R7, UR9, R234, 0x96, !PT ;  /* 0x0000000907ea7c12 */ /* 0x000fe4000f8e96ea */
[----:B------:R-:W-:Y:S01]  /*a470*/  FSEL R167, R167, RZ, P1 ;  /* 0x000000ffa7a77208 */ /* 0x000fe20000800000 */
[----:B------:R-:W-:Y:S04]  /*a480*/  IMAD.WIDE.U32 R12, R4, -0x2daee0ad, RZ ;  /* 0xd2511f53040c7825 */ /* 0x000fe800078e00ff */
[----:B------:R-:W-:Y:S01]  /*a490*/  IMAD.WIDE.U32 R6, R5, -0x326172a9, RZ ;  /* 0xcd9e8d5705067825 */ /* 0x000fe200078e00ff */
[----:B------:R-:W-:Y:S01]  /*a4a0*/  MUFU.EX2 R139, R139 ;  /* 0x0000008b008b7308 */ /* 0x000fe20000000800 */
[----:B------:R-:W-:Y:S02]  /*a4b0*/  LOP3.LUT R4, R177, UR4, R12, 0x96, !PT ;  /* 0x00000004b1047c12 */ /* 0x000fe4000f8e960c */
[----:B------:R-:W-:Y:S01]  /*a4c0*/  IMAD.WIDE.U32 R234, R234, -0x326172a9, RZ ;  /* 0xcd9e8d57eaea7825 */ /* 0x000fe200078e00ff */
[----:B------:R-:W-:Y:S02]  /*a4d0*/  SHF.R.U32.HI R5, RZ, 0x10, R6 ;  /* 0x00000010ff057819 */ /* 0x000fe40000011606 */
[----:B------:R-:W-:Y:S01]  /*a4e0*/  LOP3.LUT R224, R13, UR9, R224, 0x96, !PT ;  /* 0x000000090de07c12 */ /* 0x000fe2000f8e96e0 */
[--C-:B------:R-:W-:Y:S01]  /*a4f0*/  FFMA.FTZ R159, R14, c[0x0][0x23c], -R167.reuse ;  /* 0x00008f000e9f7a23 */ /* 0x100fe200000108a7 */
[----:B------:R-:W-:Y:S01]  /*a500*/  LOP3.LUT R12, R6, 0xffff, RZ, 0xc0, !PT ;  /* 0x0000ffff060c7812 */ /* 0x000fe200078ec0ff */
[--C-:B------:R-:W-:Y:S01]  /*a510*/  FFMA.FTZ R160, R15, c[0x0][0x23c], -R167.reuse ;  /* 0x00008f000fa07a23 */ /* 0x100fe200000108a7 */
[----:B------:R-:W3:Y:S01]  /*a520*/  MUFU.EX2 R152, R152 ;  /* 0x0000009800987308 */ /* 0x000ee20000000800 */
[----:B------:R-:W-:Y:S01]  /*a530*/  IMAD.WIDE.U32 R14, R4, -0x326172a9, RZ ;  /* 0xcd9e8d57040e7825 */ /* 0x000fe200078e00ff */
[----:B------:R-:W-:Y:S02]  /*a540*/  LOP3.LUT R4, R7, UR24, R234, 0x96, !PT ;  /* 0x0000001807047c12 */ /* 0x000fe4000f8e96ea */
[----:B------:R-:W-:Y:S01]  /*a550*/  LOP3.LUT R142, R6, 0xff, RZ, 0xc0, !PT ;  /* 0x000000ff068e7812 */ /* 0x000fe200078ec0ff */
[----:B------:R-:W-:Y:S01]  /*a560*/  FFMA.FTZ R161, R8, c[0x0][0x23c], -R168 ;  /* 0x00008f0008a17a23 */ /* 0x000fe200000108a8 */
[----:B------:R-:W-:Y:S01]  /*a570*/  SHF.R.U32.HI R143, RZ, 0x18, R6 ;  /* 0x00000018ff8f7819 */ /* 0x000fe20000011606 */
[----:B------:R-:W-:Y:S01]  /*a580*/  FFMA.FTZ R162, R9, c[0x0][0x23c], -R168 ;  /* 0x00008f0009a27a23 */ /* 0x000fe200000108a8 */
[----:B------:R-:W-:Y:S01]  /*a590*/  LOP3.LUT R6, R14, 0xffff, RZ, 0xc0, !PT ;  /* 0x0000ffff0e067812 */ /* 0x000fe200078ec0ff */
[--C-:B------:R-:W-:Y:S01]  /*a5a0*/  FFMA.FTZ R163, R10, c[0x0][0x23c], -R167.reuse ;  /* 0x00008f000aa37a23 */ /* 0x100fe200000108a7 */
[----:B------:R-:W-:Y:S01]  /*a5b0*/  MUFU.EX2 R159, R159 ;  /* 0x0000009f009f7308 */ /* 0x000fe20000000800 */
[----:B------:R-:W-:Y:S01]  /*a5c0*/  FFMA.FTZ R164, R11, c[0x0][0x23c], -R167 ;  /* 0x00008f000ba47a23 */ /* 0x000fe200000108a7 */
[----:B------:R-:W-:Y:S01]  /*a5d0*/  LOP3.LUT R8, R5, 0xff, RZ, 0xc0, !PT ;  /* 0x000000ff05087812 */ /* 0x000fe200078ec0ff */
[----:B------:R-:W-:Y:S01]  /*a5e0*/  FFMA.FTZ R233, R65, c[0x0][0x23c], -R175 ;  /* 0x00008f0041e97a23 */ /* 0x000fe200000108af */
[----:B------:R-:W-:Y:S01]  /*a5f0*/  SHF.R.U32.HI R12, RZ, 0x8, R12 ;  /* 0x00000008ff0c7819 */ /* 0x000fe2000001160c */
[----:B------:R-:W-:Y:S01]  /*a600*/  FFMA.FTZ R234, R66, c[0x0][0x23c], -R173 ;  /* 0x00008f0042ea7a23 */ /* 0x000fe200000108ad */
[----:B------:R-:W-:Y:S01]  /*a610*/  PRMT R143, R8, 0x5410, R143 ;  /* 0x00005410088f7816 */ /* 0x000fe2000000008f */
[----:B------:R-:W-:Y:S01]  /*a620*/  FFMA.FTZ R34, R34, c[0x0][0x23c], -R173 ;  /* 0x00008f0022227a23 */ /* 0x000fe200000108ad */
[----:B------:R-:W-:Y:S01]  /*a630*/  SHF.R.U32.HI R8, RZ, 0x8, R6 ;  /* 0x00000008ff087819 */ /* 0x000fe20000011606 */
[--C-:B------:R-:W-:Y:S01]  /*a640*/  FFMA.FTZ R165, R32, c[0x0][0x23c], -R175.reuse ;  /* 0x00008f0020a57a23 */ /* 0x100fe200000108af */
[----:B------:R-:W-:Y:S01]  /*a650*/  MUFU.EX2 R160, R160 ;  /* 0x000000a000a07308 */ /* 0x000fe20000000800 */
[----:B------:R-:W-:Y:S01]  /*a660*/  FFMA.FTZ R166, R33, c[0x0][0x23c], -R175 ;  /* 0x00008f0021a67a23 */ /* 0x000fe200000108af */
[--C-:B------:R-:W-:Y:S01]  /*a670*/  HSET2.LE.AND R143, R143, R203.reuse, PT ;  /* 0x000000cb8f8f7233 */ /* 0x100fe20003803000 */
[----:B------:R-:W-:Y:S01]  /*a680*/  FFMA.FTZ R169, R22, c[0x0][0x23c], -R173 ;  /* 0x00008f0016a97a23 */ /* 0x000fe200000108ad */
[----:B------:R-:W-:Y:S01]  /*a690*/  SHF.R.U32.HI R7, RZ, 0x10, R14 ;  /* 0x00000010ff077819 */ /* 0x000fe2000001160e */
[----:B-1----:R-:W-:Y:S01]  /*a6a0*/  FMUL.FTZ R22, R3, R110 ;  /* 0x0000006e03167220 */ /* 0x002fe20000410000 */
[----:B------:R-:W-:Y:S01]  /*a6b0*/  LOP3.LUT R150, R14, 0xff, RZ, 0xc0, !PT ;  /* 0x000000ff0e967812 */ /* 0x000fe200078ec0ff */
[C---:B--2---:R-:W-:Y:S01]  /*a6c0*/  FMUL.FTZ R92, R2.reuse, R92 ;  /* 0x0000005c025c7220 */ /* 0x044fe20000410000 */
[----:B------:R-:W-:Y:S01]  /*a6d0*/  LOP3.LUT R7, R7, 0xff, RZ, 0xc0, !PT ;  /* 0x000000ff07077812 */ /* 0x000fe200078ec0ff */
[----:B------:R-:W-:Y:S01]  /*a6e0*/  FMUL.FTZ R93, R2, R93 ;  /* 0x0000005d025d7220 */ /* 0x000fe20000410000 */
[----:B------:R-:W-:Y:S01]  /*a6f0*/  MUFU.EX2 R161, R161 ;  /* 0x000000a100a17308 */ /* 0x000fe20000000800 */
[----:B------:R-:W-:Y:S01]  /*a700*/  IMAD.WIDE.U32 R230, R230, -0x326172a9, RZ ;  /* 0xcd9e8d57e6e67825 */ /* 0x000fe200078e00ff */
[----:B------:R-:W-:Y:S02]  /*a710*/  PRMT R142, R142, 0x5410, R12 ;  /* 0x000054108e8e7816 */ /* 0x000fe4000000000c */
[----:B------:R-:W-:Y:S01]  /*a720*/  SHF.R.U32.HI R151, RZ, 0x18, R14 ;  /* 0x00000018ff977819 */ /* 0x000fe2000001160e */
[----:B------:R-:W-:Y:S01]  /*a730*/  FFMA.FTZ R236, R52, c[0x0][0x23c], -R175 ;  /* 0x00008f0034ec7a23 */ /* 0x000fe200000108af */
[----:B------:R-:W-:Y:S01]  /*a740*/  PRMT R150, R150, 0x5410, R8 ;  /* 0x0000541096967816 */ /* 0x000fe20000000008 */
[----:B------:R-:W-:Y:S01]  /*a750*/  FFMA.FTZ R237, R54, c[0x0][0x23c], -R173 ;  /* 0x00008f0036ed7a23 */ /* 0x000fe200000108ad */
[--C-:B------:R-:W-:Y:S01]  /*a760*/  HSET2.LE.AND R142, R142, R203.reuse, PT ;  /* 0x000000cb8e8e7233 */ /* 0x100fe20003803000 */
[----:B------:R-:W-:Y:S01]  /*a770*/  PRMT R151, R7, 0x5410, R151 ;  /* 0x0000541007977816 */ /* 0x000fe20000000097 */
[----:B------:R-:W-:Y:S01]  /*a780*/  MUFU.EX2 R162, R162 ;  /* 0x000000a200a27308 */ /* 0x000fe20000000800 */
[----:B---3--:R-:W-:Y:S01]  /*a790*/  F2FP.BF16.PACK_AB R7, R152, R139 ;  /* 0x0000008b9807723e */ /* 0x008fe200000010ff */
[--C-:B------:R-:W-:Y:S01]  /*a7a0*/  HSET2.LE.AND R150, R150, R203.reuse, PT ;  /* 0x000000cb96967233 */ /* 0x100fe20003803000 */
[----:B------:R-:W-:Y:S01]  /*a7b0*/  FMUL.FTZ R8, R2, R124 ;  /* 0x0000007c02087220 */ /* 0x000fe20000410000 */
[--C-:B------:R-:W-:Y:S01]  /*a7c0*/  HSET2.LE.AND R151, R151, R203.reuse, PT ;  /* 0x000000cb97977233 */ /* 0x100fe20003803000 */
[----:B------:R-:W-:Y:S01]  /*a7d0*/  LOP3.LUT R143, R143, R7, RZ, 0xc0, !PT ;  /* 0x000000078f8f7212 */ /* 0x000fe200078ec0ff */
[----:B------:R-:W-:Y:S01]  /*a7e0*/  FMUL.FTZ R7, R3, R131 ;  /* 0x0000008303077220 */ /* 0x000fe20000410000 */
[----:B------:R-:W-:Y:S01]  /*a7f0*/  LOP3.LUT R6, R4, 0xffff, RZ, 0xc0, !PT ;  /* 0x0000ffff04067812 */ /* 0x000fe200078ec0ff */
[----:B------:R-:W-:Y:S01]  /*a800*/  FMUL.FTZ R9, R2, R125 ;  /* 0x0000007d02097220 */ /* 0x000fe20000410000 */
[----:B------:R-:W-:Y:S01]  /*a810*/  SHF.R.U32.HI R141, RZ, 0x10, R4 ;  /* 0x00000010ff8d7819 */ /* 0x000fe20000011604 */
[----:B------:R-:W-:Y:S01]  /*a820*/  MUFU.EX2 R163, R163 ;  /* 0x000000a300a37308 */ /* 0x000fe20000000800 */
[----:B------:R-:W-:Y:S01]  /*a830*/  IMAD.WIDE.U32 R224, R224, -0x326172a9, RZ ;  /* 0xcd9e8d57e0e07825 */ /* 0x000fe200078e00ff */
[----:B------:R-:W-:Y:S02]  /*a840*/  LOP3.LUT R140, R4, 0xff, RZ, 0xc0, !PT ;  /* 0x000000ff048c7812 */ /* 0x000fe400078ec0ff */
[----:B------:R-:W-:Y:S01]  /*a850*/  SHF.R.U32.HI R6, RZ, 0x8, R6 ;  /* 0x00000008ff067819 */ /* 0x000fe20000011606 */
[----:B------:R-:W-:Y:S01]  /*a860*/  FADD.FTZ R0, -R133, R0 ;  /* 0x0000000085007221 */ /* 0x000fe20000010100 */
[----:B------:R-:W-:Y:S01]  /*a870*/  LOP3.LUT R5, R15, UR24, R224, 0x96, !PT ;  /* 0x000000180f057c12 */ /* 0x000fe2000f8e96e0 */
[----:B------:R-:W-:Y:S01]  /*a880*/  FMUL.FTZ R12, R2, R120 ;  /* 0x00000078020c7220 */ /* 0x000fe20000410000 */
[----:B------:R-:W-:Y:S01]  /*a890*/  SHF.R.U32.HI R4, RZ, 0x18, R4 ;  /* 0x00000018ff047819 */ /* 0x000fe20000011604 */
[----:B------:R-:W-:Y:S01]  /*a8a0*/  FMUL.FTZ R0, R0, c[0x0][0x23c] ;  /* 0x00008f0000007a20 */ /* 0x000fe20000410000 */
[----:B------:R-:W-:Y:S01]  /*a8b0*/  MUFU.EX2 R164, R164 ;  /* 0x000000a400a47308 */ /* 0x000fe20000000800 */
[----:B------:R-:W-:Y:S01]  /*a8c0*/  PRMT R140, R140, 0x5410, R6 ;  /* 0x000054108c8c7816 */ /* 0x000fe20000000006 */
[----:B------:R-:W-:Y:S01]  /*a8d0*/  FMUL.FTZ R13, R2, R121 ;  /* 0x00000079020d7220 */ /* 0x000fe20000410000 */
[----:B------:R-:W-:Y:S01]  /*a8e0*/  LOP3.LUT R141, R141, 0xff, RZ, 0xc0, !PT ;  /* 0x000000ff8d8d7812 */ /* 0x000fe200078ec0ff */
[----:B------:R-:W-:Y:S01]  /*a8f0*/  FMUL.FTZ R18, R3, R118 ;  /* 0x0000007603127220 */ /* 0x000fe20000410000 */
[----:B------:R-:W-:Y:S01]  /*a900*/  LOP3.LUT R6, R5, 0xffff, RZ, 0xc0, !PT ;  /* 0x0000ffff05067812 */ /* 0x000fe200078ec0ff */
[--C-:B------:R-:W-:Y:S01]  /*a910*/  HSET2.LE.AND R140, R140, R203.reuse, PT ;  /* 0x000000cb8c8c7233 */ /* 0x100fe20003803000 */
[----:B------:R-:W-:Y:S01]  /*a920*/  SHF.R.U32.HI R149, RZ, 0x10, R5 ;  /* 0x00000010ff957819 */ /* 0x000fe20000011605 */
[----:B------:R-:W-:Y:S01]  /*a930*/  FMUL.FTZ R19, R3, R119 ;  /* 0x0000007703137220 */ /* 0x000fe20000410000 */
[----:B------:R-:W-:Y:S01]  /*a940*/  PRMT R141, R141, 0x5410, R4 ;  /* 0x000054108d8d7816 */ /* 0x000fe20000000004 */
[----:B------:R-:W1:Y:S01]  /*a950*/  MUFU.EX2 R132, R132 ;  /* 0x0000008400847308 */ /* 0x000e620000000800 */
[----:B------:R-:W-:Y:S01]  /*a960*/  SHF.R.U32.HI R6, RZ, 0x8, R6 ;  /* 0x00000008ff067819 */ /* 0x000fe20000011606 */
[----:B------:R-:W-:Y:S01]  /*a970*/  FFMA.FTZ R20, R20, c[0x0][0x23c], -R175 ;  /* 0x00008f0014147a23 */ /* 0x000fe200000108af */
[----:B------:R-:W-:Y:S01]  /*a980*/  LOP3.LUT R148, R5, 0xff, RZ, 0xc0, !PT ;  /* 0x000000ff05947812 */ /* 0x000fe200078ec0ff */
[--C-:B------:R-:W-:Y:S01]  /*a990*/  HSET2.LE.AND R141, R141, R203.reuse, PT ;  /* 0x000000cb8d8d7233 */ /* 0x100fe20003803000 */
[----:B------:R-:W-:Y:S01]  /*a9a0*/  SHF.R.U32.HI R5, RZ, 0x18, R5 ;  /* 0x00000018ff057819 */ /* 0x000fe20000011605 */
[C---:B------:R-:W-:Y:S01]  /*a9b0*/  FMUL.FTZ R68, R2.reuse, R68 ;  /* 0x0000004402447220 */ /* 0x040fe20000410000 */
[----:B------:R-:W-:Y:S01]  /*a9c0*/  LOP3.LUT R149, R149, 0xff, RZ, 0xc0, !PT ;  /* 0x000000ff95957812 */ /* 0x000fe200078ec0ff */
[----:B------:R-:W-:Y:S01]  /*a9d0*/  FMUL.FTZ R69, R2, R69 ;  /* 0x0000004502457220 */ /* 0x000fe20000410000 */
[----:B------:R-:W-:Y:S01]  /*a9e0*/  F2FP.BF16.PACK_AB R4, R138, R137 ;  /* 0x000000898a04723e */ /* 0x000fe200000010ff */
[----:B------:R-:W2:Y:S01]  /*a9f0*/  MUFU.EX2 R0, R0 ;  /* 0x0000000000007308 */ /* 0x000ea20000000800 */
[----:B------:R-:W-:Y:S01]  /*aa00*/  PRMT R148, R148, 0x5410, R6 ;  /* 0x0000541094947816 */ /* 0x000fe20000000006 */
[C---:B------:R-:W-:Y:S01]  /*aa10*/  FMUL.FTZ R72, R2.reuse, R72 ;  /* 0x0000004802487220 */ /* 0x040fe20000410000 */
[----:B------:R-:W-:Y:S01]  /*aa20*/  PRMT R149, R149, 0x5410, R5 ;  /* 0x0000541095957816 */ /* 0x000fe20000000005 */
[----:B------:R-:W-:Y:S01]  /*aa30*/  FMUL.FTZ R73, R2, R73 ;  /* 0x0000004902497220 */ /* 0x000fe20000410000 */
[----:B------:R-:W-:Y:S01]  /*aa40*/  LOP3.LUT R142, R142, R4, RZ, 0xc0, !PT ;  /* 0x000000048e8e7212 */ /* 0x000fe200078ec0ff */
[--C-:B------:R-:W-:Y:S01]  /*aa50*/  HSET2.LE.AND R148, R148, R203.reuse, PT ;  /* 0x000000cb94947233 */ /* 0x100fe20003803000 */
[----:B------:R-:W-:Y:S01]  /*aa60*/  F2FP.BF16.PACK_AB R6, R154, R153 ;  /* 0x000000999a06723e */ /* 0x000fe200000010ff */
[--C-:B------:R-:W-:Y:S01]  /*aa70*/  HSET2.LE.AND R149, R149, R203.reuse, PT ;  /* 0x000000cb95957233 */ /* 0x100fe20003803000 */
[----:B------:R-:W-:Y:S01]  /*aa80*/  F2FP.BF16.PACK_AB R5, R156, R155 ;  /* 0x0000009b9c05723e */ /* 0x000fe200000010ff */
[C---:B------:R-:W-:Y:S01]  /*aa90*/  FMUL.FTZ R78, R3.reuse, R78 ;  /* 0x0000004e034e7220 */ /* 0x040fe20000410000 */
[----:B------:R-:W-:Y:S01]  /*aaa0*/  F2FP.BF16.PACK_AB R4, R158, R157 ;  /* 0x0000009d9e04723e */ /* 0x000fe200000010ff */
[----:B------:R-:W-:Y:S01]  /*aab0*/  FMUL.FTZ R79, R3, R79 ;  /* 0x0000004f034f7220 */ /* 0x000fe20000410000 */
[----:B------:R-:W-:Y:S01]  /*aac0*/  LOP3.LUT R140, R140, R6, RZ, 0xc0, !PT ;  /* 0x000000068c8c7212 */ /* 0x000fe200078ec0ff */
[C---:B-1----:R-:W-:Y:S01]  /*aad0*/  FMUL.FTZ R16, R132.reuse, R116 ;  /* 0x0000007484107220 */ /* 0x042fe20000410000 */
[----:B------:R-:W-:Y:S01]  /*aae0*/  LOP3.LUT R141, R141, R5, RZ, 0xc0, !PT ;  /* 0x000000058d8d7212 */ /* 0x000fe200078ec0ff */
[----:B------:R-:W-:Y:S01]  /*aaf0*/  FMUL.FTZ R17, R132, R117 ;  /* 0x0000007584117220 */ /* 0x000fe20000410000 */
[----:B------:R-:W-:Y:S01]  /*ab00*/  LOP3.LUT R150, R150, R4, RZ, 0xc0, !PT ;  /* 0x0000000496967212 */ /* 0x000fe200078ec0ff */
[----:B------:R-:W-:Y:S01]  /*ab10*/  FMUL.FTZ R32, R132, R112 ;  /* 0x0000007084207220 */ /* 0x000fe20000410000 */
[----:B------:R-:W-:Y:S01]  /*ab20*/  F2FP.BF16.PACK_AB R6, R160, R159 ;  /* 0x0000009fa006723e */ /* 0x000fe200000010ff */
[----:B------:R-:W-:Y:S01]  /*ab30*/  FMUL.FTZ R33, R132, R113 ;  /* 0x0000007184217220 */ /* 0x000fe20000410000 */
[----:B------:R-:W-:Y:S01]  /*ab40*/  F2FP.BF16.PACK_AB R5, R162, R161 ;  /* 0x000000a1a205723e */ /* 0x000fe200000010ff */
[----:B------:R-:W-:Y:S01]  /*ab50*/  FMUL.FTZ R76, R132, R76 ;  /* 0x0000004c844c7220 */ /* 0x000fe20000410000 */
[----:B------:R-:W-:Y:S01]  /*ab60*/  F2FP.BF16.PACK_AB R4, R164, R163 ;  /* 0x000000a3a404723e */ /* 0x000fe200000010ff */
[----:B--2---:R-:W-:Y:S01]  /*ab70*/  FMUL.FTZ R10, R0, R126 ;  /* 0x0000007e000a7220 */ /* 0x004fe20000410000 */
[----:B------:R-:W-:Y:S01]  /*ab80*/  LOP3.LUT R151, R151, R6, RZ, 0xc0, !PT ;  /* 0x0000000697977212 */ /* 0x000fe200078ec0ff */
[----:B------:R-:W-:Y:S01]  /*ab90*/  FMUL.FTZ R6, R3, R130 ;  /* 0x0000008203067220 */ /* 0x000fe20000410000 */
[----:B------:R-:W-:Y:S01]  /*aba0*/  LOP3.LUT R148, R148, R5, RZ, 0xc0, !PT ;  /* 0x0000000594947212 */ /* 0x000fe200078ec0ff */
[C---:B------:R-:W-:Y:S01]  /*abb0*/  FMUL.FTZ R5, R132.reuse, R129 ;  /* 0x0000008184057220 */ /* 0x040fe20000410000 */
[----:B------:R-:W-:Y:S01]  /*abc0*/  LOP3.LUT R149, R149, R4, RZ, 0xc0, !PT ;  /* 0x0000000495957212 */ /* 0x000fe200078ec0ff */
[----:B------:R-:W-:Y:S01]  /*abd0*/  FMUL.FTZ R4, R132, R128 ;  /* 0x0000008084047220 */ /* 0x000fe20000410000 */
[----:B------:R-:W-:Y:S01]  /*abe0*/  LOP3.LUT R116, R235, UR7, R232, 0x96, !PT ;  /* 0x00000007eb747c12 */ /* 0x000fe2000f8e96e8 */
[----:B------:R-:W1:Y:S01]  /*abf0*/  LDSM.16.MT88.4 R128, [R186+0x6000] ;  /* 0x00600000ba80783b */ /* 0x000e620000004200 */
[--C-:B------:R-:W-:Y:S01]  /*ac00*/  FFMA.FTZ R235, R67, c[0x0][0x23c], -R173.reuse ;  /* 0x00008f0043eb7a23 */ /* 0x100fe200000108ad */
[----:B------:R-:W-:Y:S01]  /*ac10*/  LOP3.LUT R120, R225, UR7, R170, 0x96, !PT ;  /* 0x00000007e1787c12 */ /* 0x000fe2000f8e96aa */
[--C-:B------:R-:W-:Y:S01]  /*ac20*/  FFMA.FTZ R170, R23, c[0x0][0x23c], -R173.reuse ;  /* 0x00008f0017aa7a23 */ /* 0x100fe200000108ad */
[----:B------:R-:W-:Y:S01]  /*ac30*/  MUFU.EX2 R165, R165 ;  /* 0x000000a500a57308 */ /* 0x000fe20000000800 */
[-C--:B------:R-:W-:Y:S01]  /*ac40*/  HMMA.16816.F32.BF16 R4, R140, R144.reuse, R4 ;  /* 0x000000908c04723c */ /* 0x080fe20000041804 */
[C---:B------:R-:W-:Y:S02]  /*ac50*/  FMUL.FTZ R11, R0.reuse, R127 ;  /* 0x0000007f000b7220 */ /* 0x040fe40000410000 */
[----:B------:R-:W-:Y:S02]  /*ac60*/  FMUL.FTZ R23, R3, R111 ;  /* 0x0000006f03177220 */ /* 0x000fe40000410000 */
[C---:B------:R-:W-:Y:S02]  /*ac70*/  FMUL.FTZ R94, R0.reuse, R94 ;  /* 0x0000005e005e7220 */ /* 0x040fe40000410000 */
[C---:B------:R-:W-:Y:S01]  /*ac80*/  FMUL.FTZ R95, R0.reuse, R95 ;  /* 0x0000005f005f7220 */ /* 0x040fe20000410000 */
[C---:B------:R-:W-:Y:S01]  /*ac90*/  HMMA.16816.F32.BF16 R8, R148.reuse, R144, R8 ;  /* 0x000000909408723c */ /* 0x040fe20000041808 */
[----:B------:R2:W-:Y:S03]  /*aca0*/  MUFU.EX2 R144, R34 ;  /* 0x0000002200907308 */ /* 0x0005e60000000800 */
[C---:B------:R-:W-:Y:S02]  /*acb0*/  FMUL.FTZ R14, R0.reuse, R122 ;  /* 0x0000007a000e7220 */ /* 0x040fe40000410000 */
[----:B------:R-:W-:Y:S02]  /*acc0*/  FMUL.FTZ R15, R0, R123 ;  /* 0x0000007b000f7220 */ /* 0x000fe40000410000 */
[----:B------:R-:W-:Y:S03]  /*acd0*/  FFMA.FTZ R145, R35, c[0x0][0x23c], -R173 ;  /* 0x00008f0023917a23 */ /* 0x000fe600000108ad */
[----:B------:R-:W3:Y:S01]  /*ace0*/  MUFU.EX2 R166, R166 ;  /* 0x000000a600a67308 */ /* 0x000ee20000000800 */
[C---:B------:R-:W-:Y:S01]  /*acf0*/  FMUL.FTZ R35, R3.reuse, R115 ;  /* 0x0000007303237220 */ /* 0x040fe20000410000 */
[-C--:B------:R-:W-:Y:S01]  /*ad00*/  HMMA.16816.F32.BF16 R12, R148, R146.reuse, R12 ;  /* 0x00000092940c723c */ /* 0x080fe2000004180c */
[--C-:B------:R-:W-:Y:S02]  /*ad10*/  FFMA.FTZ R232, R64, c[0x0][0x23c], -R175.reuse ;  /* 0x00008f0040e87a23 */ /* 0x100fe400000108af */
[C---:B------:R-:W-:Y:S02]  /*ad20*/  FMUL.FTZ R70, R0.reuse, R70 ;  /* 0x0000004600467220 */ /* 0x040fe40000410000 */
[C---:B------:R-:W-:Y:S02]  /*ad30*/  FMUL.FTZ R71, R0.reuse, R71 ;  /* 0x0000004700477220 */ /* 0x040fe40000410000 */
[C---:B------:R-:W-:Y:S01]  /*ad40*/  FMUL.FTZ R74, R0.reuse, R74 ;  /* 0x0000004a004a7220 */ /* 0x040fe20000410000 */
[C---:B------:R-:W-:Y:S01]  /*ad50*/  HMMA.16816.F32.BF16 R16, R140.reuse, R146, R16 ;  /* 0x000000928c10723c */ /* 0x040fe20000041810 */
[----:B------:R4:W-:Y:S03]  /*ad60*/  MUFU.EX2 R146, R20 ;  /* 0x0000001400927308 */ /* 0x0009e60000000800 */
[----:B--2---:R-:W-:Y:S02]  /*ad70*/  FMUL.FTZ R34, R3, R114 ;  /* 0x0000007203227220 */ /* 0x004fe40000410000 */
[----:B------:R-:W2:Y:S01]  /*ad80*/  LDSM.16.MT88.4 R112, [R185+0x6000] ;  /* 0x00600000b970783b */ /* 0x000ea20000004200 */
[----:B------:R-:W-:Y:S02]  /*ad90*/  FMUL.FTZ R75, R0, R75 ;  /* 0x0000004b004b7220 */ /* 0x000fe40000410000 */
[----:B------:R-:W-:Y:S02]  /*ada0*/  FFMA.FTZ R147, R21, c[0x0][0x23c], -R175 ;  /* 0x00008f0015937a23 */ /* 0x000fe400000108af */
[-C--:B-1----:R-:W-:Y:S01]  /*adb0*/  HMMA.16816.F32.BF16 R32, R140, R128.reuse, R32 ;  /* 0x000000808c20723c */ /* 0x082fe20000041820 */
[----:B------:R-:W-:Y:S01]  /*adc0*/  FMUL.FTZ R21, R132, R109 ;  /* 0x0000006d84157220 */ /* 0x000fe20000410000 */
[----:B------:R-:W1:Y:S01]  /*add0*/  MUFU.EX2 R145, R145 ;  /* 0x0000009100917308 */ /* 0x000e620000000800 */
[C---:B------:R-:W-:Y:S02]  /*ade0*/  FMUL.FTZ R80, R2.reuse, R80 ;  /* 0x0000005002507220 */ /* 0x040fe40000410000 */
[----:B------:R-:W-:Y:S02]  /*adf0*/  FMUL.FTZ R81, R2, R81 ;  /* 0x0000005102517220 */ /* 0x000fe40000410000 */
[C---:B------:R-:W-:Y:S01]  /*ae00*/  FMUL.FTZ R82, R0.reuse, R82 ;  /* 0x0000005200527220 */ /* 0x040fe20000410000 */
[C---:B------:R-:W-:Y:S01]  /*ae10*/  HMMA.16816.F32.BF16 R68, R148.reuse, R128, R68 ;  /* 0x000000809444723c */ /* 0x040fe20000041844 */
[----:B------:R-:W-:Y:S03]  /*ae20*/  FMUL.FTZ R83, R0, R83 ;  /* 0x0000005300537220 */ /* 0x000fe60000410000 */
[----:B------:R-:W-:Y:S01]  /*ae30*/  IMAD.WIDE.U32 R120, R120, -0x2daee0ad, RZ ;  /* 0xd2511f5378787825 */ /* 0x000fe200078e00ff */
[----:B------:R-:W-:Y:S03]  /*ae40*/  MUFU.EX2 R147, R147 ;  /* 0x0000009300937308 */ /* 0x000fe60000000800 */
[-C--:B------:R-:W-:Y:S01]  /*ae50*/  HMMA.16816.F32.BF16 R72, R148, R130.reuse, R72 ;  /* 0x000000829448723c */ /* 0x080fe20000041848 */
[----:B----4-:R-:W-:Y:S03]  /*ae60*/  FMUL.FTZ R20, R132, R108 ;  /* 0x0000006c84147220 */ /* 0x010fe60000410000 */
[----:B------:R-:W-:Y:S01]  /*ae70*/  LOP3.LUT R118, R121, UR23, R176, 0x96, !PT ;  /* 0x0000001779767c12 */ /* 0x000fe2000f8e96b0 */
[----:B------:R-:W-:Y:S01]  /*ae80*/  FFMA.FTZ R172, R25, c[0x0][0x23c], -R168 ;  /* 0x00008f0019ac7a23 */ /* 0x000fe200000108a8 */
[----:B------:R-:W-:Y:S01]  /*ae90*/  SHF.R.U32.HI R119, RZ, 0x10, R120 ;  /* 0x00000010ff777819 */ /* 0x000fe20000011678 */
[----:B------:R-:W-:Y:S01]  /*aea0*/  FMUL.FTZ R25, R2, R105 ;  /* 0x0000006902197220 */ /* 0x000fe20000410000 */
[C---:B------:R-:W-:Y:S01]  /*aeb0*/  HMMA.16816.F32.BF16 R20, R140.reuse, R130, R20 ;  /* 0x000000828c14723c */ /* 0x040fe20000041814 */
[----:B------:R-:W-:Y:S01]  /*aec0*/  FMUL.FTZ R77, R132, R77 ;  /* 0x0000004d844d7220 */ /* 0x000fe20000410000 */
[----:B------:R-:W-:Y:S02]  /*aed0*/  MUFU.EX2 R169, R169 ;  /* 0x000000a900a97308 */ /* 0x000fe40000000800 */
[--C-:B------:R-:W-:Y:S02]  /*aee0*/  FFMA.FTZ R174, R26, c[0x0][0x23c], -R167.reuse ;  /* 0x00008f001aae7a23 */ /* 0x100fe400000108a7 */
[----:B------:R-:W-:Y:S02]  /*aef0*/  FMUL.FTZ R26, R0, R106 ;  /* 0x0000006a001a7220 */ /* 0x000fe40000410000 */
[----:B------:R-:W-:Y:S01]  /*af00*/  IMAD.WIDE.U32 R116, R116, -0x2daee0ad, RZ ;  /* 0xd2511f5374747825 */ /* 0x000fe200078e00ff */
[-C--:B--2---:R-:W-:Y:S03]  /*af10*/  HMMA.16816.F32.BF16 R76, R140, R112.reuse, R76 ;  /* 0x000000708c4c723c */ /* 0x084fe6000004184c */
[----:B------:R-:W-:Y:S01]  /*af20*/  FFMA.FTZ R177, R28, c[0x0][0x23c], -R168 ;  /* 0x00008f001cb17a23 */ /* 0x000fe200000108a8 */
[----:B------:R-:W-:Y:S01]  /*af30*/  LOP3.LUT R108, R116, 0xffff, RZ, 0xc0, !PT ;  /* 0x0000ffff746c7812 */ /* 0x000fe200078ec0ff */
[----:B------:R-:W-:Y:S01]  /*af40*/  FMUL.FTZ R28, R132, R100 ;  /* 0x00000064841c7220 */ /* 0x000fe20000410000 */
[----:B------:R-:W-:Y:S01]  /*af50*/  SHF.R.U32.HI R109, RZ, 0x10, R116 ;  /* 0x00000010ff6d7819 */ /* 0x000fe20000011674 */
[----:B------:R-:W-:Y:S01]  /*af60*/  MUFU.EX2 R172, R172 ;  /* 0x000000ac00ac7308 */ /* 0x000fe20000000800 */
[----:B------:R-:W-:Y:S01]  /*af70*/  SHF.R.U32.HI R108, RZ, 0x8, R108 ;  /* 0x00000008ff6c7819 */ /* 0x000fe2000001166c */
[----:B------:R-:W-:Y:S01]  /*af80*/  FMUL.FTZ R88, R2, R88 ;  /* 0x0000005802587220 */ /* 0x000fe20000410000 */
[C---:B------:R-:W-:Y:S02]  /*af90*/  HMMA.16816.F32.BF16 R80, R148.reuse, R112, R80 ;  /* 0x000000709450723c */ /* 0x040fe40000041850 */
[----:B------:R-:W-:Y:S01]  /*afa0*/  FFMA.FTZ R171, R24, c[0x0][0x23c], -R168 ;  /* 0x00008f0018ab7a23 */ /* 0x000fe200000108a8 */
[----:B------:R-:W-:Y:S01]  /*afb0*/  LOP3.LUT R24, R120, 0xffff, RZ, 0xc0, !PT ;  /* 0x0000ffff78187812 */ /* 0x000fe200078ec0ff */
[--C-:B------:R-:W-:Y:S01]  /*afc0*/  FFMA.FTZ R176, R27, c[0x0][0x23c], -R167.reuse ;  /* 0x00008f001bb07a23 */ /* 0x100fe200000108a7 */
[----:B------:R-:W-:Y:S01]  /*afd0*/  LOP3.LUT R109, R109, 0xff, RZ, 0xc0, !PT ;  /* 0x000000ff6d6d7812 */ /* 0x000fe200078ec0ff */
[----:B------:R-:W-:Y:S01]  /*afe0*/  FMUL.FTZ R27, R0, R107 ;  /* 0x0000006b001b7220 */ /* 0x000fe20000410000 */
[----:B------:R-:W-:Y:S01]  /*aff0*/  SHF.R.U32.HI R113, RZ, 0x8, R24 ;  /* 0x00000008ff717819 */ /* 0x000fe20000011618 */
[----:B------:R-:W-:Y:S01]  /*b000*/  FMUL.FTZ R24, R2, R104 ;  /* 0x0000006802187220 */ /* 0x000fe20000410000 */
[----:B------:R-:W2:Y:S03]  /*b010*/  MUFU.EX2 R171, R171 ;  /* 0x000000ab00ab7308 */ /* 0x000ea60000000800 */
[----:B------:R-:W-:Y:S01]  /*b020*/  LOP3.LUT R104, R118, 0xff, RZ, 0xc0, !PT ;  /* 0x000000ff76687812 */ /* 0x000fe200078ec0ff */
[----:B------:R-:W-:Y:S01]  /*b030*/  FMUL.FTZ R89, R2, R89 ;  /* 0x0000005902597220 */ /* 0x000fe20000410000 */
[----:B------:R-:W-:Y:S01]  /*b040*/  LOP3.LUT R178, R117, UR23, R178, 0x96, !PT ;  /* 0x0000001775b27c12 */ /* 0x000fe2000f8e96b2 */
[----:B------:R-:W-:Y:S01]  /*b050*/  FMUL.FTZ R90, R0, R90 ;  /* 0x0000005a005a7220 */ /* 0x000fe20000410000 */
[-C--:B------:R-:W-:Y:S01]  /*b060*/  HMMA.16816.F32.BF16 R24, R148, R114.reuse, R24 ;  /* 0x000000729418723c */ /* 0x080fe20000041818 */
[----:B------:R-:W-:Y:S01]  /*b070*/  FMUL.FTZ R84, R132, R84 ;  /* 0x0000005484547220 */ /* 0x000fe20000410000 */
[----:B------:R-:W-:Y:S01]  /*b080*/  LOP3.LUT R117, R116, 0xff, RZ, 0xc0, !PT ;  /* 0x000000ff74757812 */ /* 0x000fe200078ec0ff */
[----:B------:R-:W-:Y:S01]  /*b090*/  FMUL.FTZ R85, R132, R85 ;  /* 0x0000005584557220 */ /* 0x000fe20000410000 */
[----:B------:R-:W-:Y:S01]  /*b0a0*/  SHF.R.U32.HI R116, RZ, 0x18, R116 ;  /* 0x00000018ff747819 */ /* 0x000fe20000011674 */
[C---:B------:R-:W-:Y:S01]  /*b0b0*/  FMUL.FTZ R86, R3.reuse, R86 ;  /* 0x0000005603567220 */ /* 0x040fe20000410000 */
[----:B------:R-:W-:Y:S01]  /*b0c0*/  LOP3.LUT R121, R120, 0xff, RZ, 0xc0, !PT ;  /* 0x000000ff78797812 */ /* 0x000fe200078ec0ff */
[----:B------:R-:W-:Y:S01]  /*b0d0*/  FMUL.FTZ R87, R3, R87 ;  /* 0x0000005703577220 */ /* 0x000fe20000410000 */
[----:B------:R-:W-:Y:S01]  /*b0e0*/  PRMT R117, R117, 0x5410, R108 ;  /* 0x0000541075757816 */ /* 0x000fe2000000006c */
[----:B------:R-:W-:Y:S03]  /*b0f0*/  MUFU.EX2 R174, R174 ;  /* 0x000000ae00ae7308 */ /* 0x000fe60000000800 */
[----:B------:R-:W-:Y:S01]  /*b100*/  PRMT R116, R109, 0x5410, R116 ;  /* 0x000054106d747816 */ /* 0x000fe20000000074 */
[----:B------:R-:W-:Y:S01]  /*b110*/  FMUL.FTZ R91, R0, R91 ;  /* 0x0000005b005b7220 */ /* 0x000fe20000410000 */
[C---:B------:R-:W-:Y:S01]  /*b120*/  HMMA.16816.F32.BF16 R84, R140.reuse, R114, R84 ;  /* 0x000000728c54723c */ /* 0x040fe20000041854 */
[----:B------:R-:W-:Y:S01]  /*b130*/  SHF.R.U32.HI R120, RZ, 0x18, R120 ;  /* 0x00000018ff787819 */ /* 0x000fe20000011678 */
[----:B------:R-:W-:Y:S01]  /*b140*/  FFMA.FTZ R29, R29, c[0x0][0x23c], -R168 ;  /* 0x00008f001d1d7a23 */ /* 0x000fe200000108a8 */
[----:B------:R-:W-:Y:S01]  /*b150*/  LOP3.LUT R112, R119, 0xff, RZ, 0xc0, !PT ;  /* 0x000000ff77707812 */ /* 0x000fe200078ec0ff */
[----:B------:R-:W4:Y:S01]  /*b160*/  LDSM.16.MT88.4 R108, [R184+0x6000] ;  /* 0x00600000b86c783b */ /* 0x000f220000004200 */
[----:B------:R-:W-:Y:S01]  /*b170*/  LOP3.LUT R106, R178, 0xff, RZ, 0xc0, !PT ;  /* 0x000000ffb26a7812 */ /* 0x000fe200078ec0ff */
[--C-:B------:R-:W-:Y:S01]  /*b180*/  FFMA.FTZ R179, R30, c[0x0][0x23c], -R167.reuse ;  /* 0x00008f001eb37a23 */ /* 0x100fe200000108a7 */
[----:B------:R-:W-:Y:S01]  /*b190*/  SHF.R.U32.HI R105, RZ, 0x18, R178 ;  /* 0x00000018ff697819 */ /* 0x000fe200000116b2 */
[----:B------:R-:W-:Y:S01]  /*b1a0*/  FMUL.FTZ R30, R3, R102 ;  /* 0x00000066031e7220 */ /* 0x000fe20000410000 */
[----:B------:R-:W-:Y:S01]  /*b1b0*/  PRMT R112, R112, 0x5410, R120 ;  /* 0x0000541070707816 */ /* 0x000fe20000000078 */
[----:B------:R-:W5:Y:S02]  /*b1c0*/  MUFU.EX2 R176, R176 ;  /* 0x000000b000b07308 */ /* 0x000f640000000800 */
[----:B------:R-:W-:Y:S01]  /*b1d0*/  SHF.R.U32.HI R120, RZ, 0x10, R178 ;  /* 0x00000010ff787819 */ /* 0x000fe200000116b2 */
[----:B------:R-:W-:Y:S01]  /*b1e0*/  FFMA.FTZ R211, R31, c[0x0][0x23c], -R167 ;  /* 0x00008f001fd37a23 */ /* 0x000fe200000108a7 */
[----:B------:R-:W-:Y:S01]  /*b1f0*/  LOP3.LUT R114, R178, 0xffff, RZ, 0xc0, !PT ;  /* 0x0000ffffb2727812 */ /* 0x000fe200078ec0ff */
[----:B------:R-:W-:Y:S01]  /*b200*/  FMUL.FTZ R31, R3, R103 ;  /* 0x00000067031f7220 */ /* 0x000fe20000410000 */
[--C-:B------:R-:W-:Y:S01]  /*b210*/  SHF.R.U32.HI R107, RZ, 0x10, R118.reuse ;  /* 0x00000010ff6b7819 */ /* 0x100fe20000011676 */
[--C-:B------:R-:W-:Y:S01]  /*b220*/  HSET2.LE.AND R102, R117, R203.reuse, PT ;  /* 0x000000cb75667233 */ /* 0x100fe20003803000 */
[----:B------:R-:W-:Y:S01]  /*b230*/  LOP3.LUT R119, R118, 0xffff, RZ, 0xc0, !PT ;  /* 0x0000ffff76777812 */ /* 0x000fe200078ec0ff */
[--C-:B------:R-:W-:Y:S01]  /*b240*/  HSET2.LE.AND R103, R116, R203.reuse, PT ;  /* 0x000000cb74677233 */ /* 0x100fe20003803000 */
[----:B------:R4:W-:Y:S01]  /*b250*/  MUFU.EX2 R178, R29 ;  /* 0x0000001d00b27308 */ /* 0x0009e20000000800 */
[----:B------:R-:W-:Y:S01]  /*b260*/  LOP3.LUT R107, R107, 0xff, RZ, 0xc0, !PT ;  /* 0x000000ff6b6b7812 */ /* 0x000fe200078ec0ff */
[--C-:B------:R-:W-:Y:S01]  /*b270*/  FFMA.FTZ R224, R48, c[0x0][0x23c], -R175.reuse ;  /* 0x00008f0030e07a23 */ /* 0x100fe200000108af */
[----:B------:R-:W-:Y:S01]  /*b280*/  SHF.R.U32.HI R115, RZ, 0x18, R118 ;  /* 0x00000018ff737819 */ /* 0x000fe20000011676 */
[----:B------:R-:W-:Y:S01]  /*b290*/  FFMA.FTZ R225, R49, c[0x0][0x23c], -R175 ;  /* 0x00008f0031e17a23 */ /* 0x000fe200000108af */
[----:B------:R-:W-:Y:S01]  /*b2a0*/  SHF.R.U32.HI R114, RZ, 0x8, R114 ;  /* 0x00000008ff727819 */ /* 0x000fe20000011672 */
[----:B------:R-:W-:Y:S01]  /*b2b0*/  FFMA.FTZ R116, R50, c[0x0][0x23c], -R173 ;  /* 0x00008f0032747a23 */ /* 0x000fe200000108ad */
[----:B------:R-:W-:Y:S01]  /*b2c0*/  SHF.R.U32.HI R118, RZ, 0x8, R119 ;  /* 0x00000008ff767819 */ /* 0x000fe20000011677 */
[----:B------:R-:W-:Y:S01]  /*b2d0*/  FMUL.FTZ R50, R3, R98 ;  /* 0x0000006203327220 */ /* 0x000fe20000410000 */
[----:B------:R-:W-:Y:S01]  /*b2e0*/  PRMT R100, R106, 0x5410, R114 ;  /* 0x000054106a647816 */ /* 0x000fe20000000072 */
[----:B------:R-:W5:Y:S01]  /*b2f0*/  MUFU.EX2 R170, R170 ;  /* 0x000000aa00aa7308 */ /* 0x000f620000000800 */
[----:B------:R-:W-:Y:S01]  /*b300*/  PRMT R118, R104, 0x5410, R118 ;  /* 0x0000541068767816 */ /* 0x000fe20000000076 */
[----:B------:R-:W-:Y:S01]  /*b310*/  FFMA.FTZ R114, R51, c[0x0][0x23c], -R173 ;  /* 0x00008f0033727a23 */ /* 0x000fe200000108ad */
[----:B------:R-:W-:Y:S01]  /*b320*/  PRMT R115, R107, 0x5410, R115 ;  /* 0x000054106b737816 */ /* 0x000fe20000000073 */
[----:B------:R-:W-:Y:S01]  /*b330*/  FMUL.FTZ R51, R3, R99 ;  /* 0x0000006303337220 */ /* 0x000fe20000410000 */
[----:B---3--:R-:W-:Y:S01]  /*b340*/  F2FP.BF16.PACK_AB R49, R166, R165 ;  /* 0x000000a5a631723e */ /* 0x008fe200000010ff */
[--C-:B------:R-:W-:Y:S01]  /*b350*/  HSET2.LE.AND R100, R100, R203.reuse, PT ;  /* 0x000000cb64647233 */ /* 0x100fe20003803000 */
[----:B-1----:R-:W-:Y:S01]  /*b360*/  F2FP.BF16.PACK_AB R48, R145, R144 ;  /* 0x000000909130723e */ /* 0x002fe200000010ff */
[--C-:B------:R-:W-:Y:S01]  /*b370*/  FFMA.FTZ R62, R62, c[0x0][0x23c], -R167.reuse ;  /* 0x00008f003e3e7a23 */ /* 0x100fe200000108a7 */
[----:B------:R-:W-:Y:S01]  /*b380*/  LOP3.LUT R102, R102, R49, RZ, 0xc0, !PT ;  /* 0x0000003166667212 */ /* 0x000fe200078ec0ff */
[----:B------:R-:W1:Y:S01]  /*b390*/  MUFU.EX2 R177, R177 ;  /* 0x000000b100b17308 */ /* 0x000e620000000800 */
[----:B------:R-:W-:Y:S01]  /*b3a0*/  LOP3.LUT R103, R103, R48, RZ, 0xc0, !PT ;  /* 0x0000003067677212 */ /* 0x000fe200078ec0ff */
[----:B------:R-:W-:Y:S01]  /*b3b0*/  FMUL.FTZ R48, R132, R96 ;  /* 0x0000006084307220 */ /* 0x000fe20000410000 */
[----:B--2---:R-:W-:Y:S01]  /*b3c0*/  F2FP.BF16.PACK_AB R96, R172, R171 ;  /* 0x000000abac60723e */ /* 0x004fe200000010ff */
[----:B----4-:R-:W-:Y:S01]  /*b3d0*/  FMUL.FTZ R29, R132, R101 ;  /* 0x00000065841d7220 */ /* 0x010fe20000410000 */
[----:B------:R-:W-:Y:S01]  /*b3e0*/  LOP3.LUT R101, R120, 0xff, RZ, 0xc0, !PT ;  /* 0x000000ff78657812 */ /* 0x000fe200078ec0ff */
[----:B------:R-:W-:Y:S01]  /*b3f0*/  FMUL.FTZ R49, R132, R97 ;  /* 0x0000006184317220 */ /* 0x000fe20000410000 */
[----:B-----5:R-:W-:Y:S01]  /*b400*/  F2FP.BF16.PACK_AB R97, R176, R174 ;  /* 0x000000aeb061723e */ /* 0x020fe200000010ff */
[----:B------:R-:W-:Y:S01]  /*b410*/  FFMA.FTZ R58, R58, c[0x0][0x23c], -R167 ;  /* 0x00008f003a3a7a23 */ /* 0x000fe200000108a7 */
[----:B------:R-:W-:Y:S01]  /*b420*/  PRMT R101, R101, 0x5410, R105 ;  /* 0x0000541065657816 */ /* 0x000fe20000000069 */
[----:B------:R-:W-:Y:S01]  /*b430*/  MUFU.EX2 R179, R179 ;  /* 0x000000b300b37308 */ /* 0x000fe20000000800 */
[-C--:B------:R-:W-:Y:S01]  /*b440*/  HMMA.16816.F32.BF16 R28, R140, R108.reuse, R28 ;  /* 0x0000006c8c1c723c */ /* 0x080fe2000004181c */
[----:B------:R-:W2:Y:S01]  /*b450*/  LDSM.16.MT88.4 R104, [R187+0x6800] ;  /* 0x00680000bb68783b */ /* 0x000ea20000004200 */
[----:B------:R-:W-:Y:S01]  /*b460*/  PRMT R113, R121, 0x5410, R113 ;  /* 0x0000541079717816 */ /* 0x000fe20000000071 */
[--C-:B------:R-:W-:Y:S01]  /*b470*/  HSET2.LE.AND R101, R101, R203.reuse, PT ;  /* 0x000000cb65657233 */ /* 0x100fe20003803000 */
[----:B------:R-:W-:Y:S01]  /*b480*/  F2FP.BF16.PACK_AB R99, R147, R146 ;  /* 0x000000929363723e */ /* 0x000fe200000010ff */
[----:B------:R-:W-:Y:S01]  /*b490*/  FFMA.FTZ R59, R59, c[0x0][0x23c], -R167 ;  /* 0x00008f003b3b7a23 */ /* 0x000fe200000108a7 */
[----:B------:R-:W-:Y:S01]  /*b4a0*/  F2FP.BF16.PACK_AB R98, R170, R169 ;  /* 0x000000a9aa62723e */ /* 0x000fe200000010ff */
[--C-:B------:R-:W-:Y:S01]  /*b4b0*/  FFMA.FTZ R56, R56, c[0x0][0x23c], -R168.reuse ;  /* 0x00008f0038387a23 */ /* 0x100fe200000108a8 */
[C---:B------:R-:W-:Y:S01]  /*b4c0*/  HMMA.16816.F32.BF16 R88, R148.reuse, R108, R88 ;  /* 0x0000006c9458723c */ /* 0x040fe20000041858 */
[----:B------:R-:W3:Y:S03]  /*b4d0*/  MUFU.EX2 R211, R211 ;  /* 0x000000d300d37308 */ /* 0x000ee60000000800 */
[----:B------:R-:W-:Y:S01]  /*b4e0*/  LOP3.LUT R100, R100, R99, RZ, 0xc0, !PT ;  /* 0x0000006364647212 */ /* 0x000fe200078ec0ff */
[--C-:B------:R-:W-:Y:S01]  /*b4f0*/  HSET2.LE.AND R99, R112, R203.reuse, PT ;  /* 0x000000cb70637233 */ /* 0x100fe20003803000 */
[----:B------:R-:W-:Y:S01]  /*b500*/  LOP3.LUT R101, R101, R98, RZ, 0xc0, !PT ;  /* 0x0000006265657212 */ /* 0x000fe200078ec0ff */
[--C-:B------:R-:W-:Y:S01]  /*b510*/  HSET2.LE.AND R109, R118, R203.reuse, PT ;  /* 0x000000cb766d7233 */ /* 0x100fe20003803000 */
[-C--:B------:R-:W-:Y:S01]  /*b520*/  HMMA.16816.F32.BF16 R92, R148, R110.reuse, R92 ;  /* 0x0000006e945c723c */ /* 0x080fe2000004185c */
[--C-:B------:R-:W-:Y:S02]  /*b530*/  HSET2.LE.AND R108, R115, R203.reuse, PT ;  /* 0x000000cb736c7233 */ /* 0x100fe40003803000 */
[----:B------:R4:W-:Y:S01]  /*b540*/  MUFU.EX2 R148, R116 ;  /* 0x0000007400947308 */ /* 0x0009e20000000800 */
[----:B------:R-:W-:Y:S01]  /*b550*/  LOP3.LUT R96, R109, R96, RZ, 0xc0, !PT ;  /* 0x000000606d607212 */ /* 0x000fe200078ec0ff */
[--C-:B------:R-:W-:Y:S01]  /*b560*/  HSET2.LE.AND R98, R113, R203.reuse, PT ;  /* 0x000000cb71627233 */ /* 0x100fe20003803000 */
[----:B------:R-:W-:Y:S01]  /*b570*/  LOP3.LUT R97, R108, R97, RZ, 0xc0, !PT ;  /* 0x000000616c617212 */ /* 0x000fe200078ec0ff */
[----:B------:R-:W-:Y:S01]  /*b580*/  FFMA.FTZ R149, R39, c[0x0][0x23c], -R173 ;  /* 0x00008f0027957a23 */ /* 0x000fe200000108ad */
[----:B------:R-:W-:Y:S01]  /*b590*/  HMMA.16816.F32.BF16 R48, R140, R110, R48 ;  /* 0x0000006e8c30723c */ /* 0x000fe20000041830 */
[----:B------:R-:W5:Y:S03]  /*b5a0*/  LDSM.16.MT88.4 R108, [R186+0x6800] ;  /* 0x00680000ba6c783b */ /* 0x000f660000004200 */
[----:B-1----:R-:W-:Y:S01]  /*b5b0*/  F2FP.BF16.PACK_AB R113, R178, R177 ;  /* 0x000000b1b271723e */ /* 0x002fe200000010ff */
[----:B------:R-:W-:Y:S01]  /*b5c0*/  FFMA.FTZ R151, R41, c[0x0][0x23c], -R168 ;  /* 0x00008f0029977a23 */ /* 0x000fe200000108a8 */
[----:B------:R1:W-:Y:S01]  /*b5d0*/  MUFU.EX2 R140, R114 ;  /* 0x00000072008c7308 */ /* 0x0003e20000000800 */
[--C-:B------:R-:W-:Y:S01]  /*b5e0*/  FFMA.FTZ R141, R36, c[0x0][0x23c], -R175.reuse ;  /* 0x00008f00248d7a23 */ /* 0x100fe200000108af */
[----:B------:R-:W-:Y:S01]  /*b5f0*/  LOP3.LUT R98, R98, R113, RZ, 0xc0, !PT ;  /* 0x0000007162627212 */ /* 0x000fe200078ec0ff */
[--C-:B------:R-:W-:Y:S03]  /*b600*/  FFMA.FTZ R142, R37, c[0x0][0x23c], -R175.reuse ;  /* 0x00008f00258e7a23 */ /* 0x100fe600000108af */
[----:B---3--:R-:W-:Y:S01]  /*b610*/  F2FP.BF16.PACK_AB R112, R211, R179 ;  /* 0x000000b3d370723e */ /* 0x008fe200000010ff */
[----:B------:R-:W-:Y:S01]  /*b620*/  FFMA.FTZ R175, R53, c[0x0][0x23c], -R175 ;  /* 0x00008f0035af7a23 */ /* 0x000fe200000108af */
[----:B------:R-:W-:Y:S01]  /*b630*/  LOP3.LUT R36, R229, UR20, R230, 0x96, !PT ;  /* 0x00000014e5247c12 */ /* 0x000fe2000f8e96e6 */
[----:B------:R-:W-:Y:S01]  /*b640*/  FFMA.FTZ R143, R38, c[0x0][0x23c], -R173 ;  /* 0x00008f00268f7a23 */ /* 0x000fe200000108ad */
[----:B------:R-:W-:Y:S01]  /*b650*/  LOP3.LUT R99, R99, R112, RZ, 0xc0, !PT ;  /* 0x0000007063637212 */ /* 0x000fe200078ec0ff */
[-C--:B--2---:R-:W-:Y:S01]  /*b660*/  HMMA.16816.F32.BF16 R4, R100, R104.reuse, R4 ;  /* 0x000000686404723c */ /* 0x084fe20000041804 */
[C---:B------:R-:W-:Y:S01]  /*b670*/  LOP3.LUT R112, R231.reuse, UR22, R214, 0x96, !PT ;  /* 0x00000016e7707c12 */ /* 0x040fe2000f8e96d6 */
[----:B------:R-:W-:Y:S01]  /*b680*/  IMAD.WIDE.U32 R36, R36, -0x2daee0ad, RZ ;  /* 0xd2511f5324247825 */ /* 0x000fe200078e00ff */
[----:B----4-:R-:W-:Y:S01]  /*b690*/  LOP3.LUT R116, R231, UR22, R218, 0x96, !PT ;  /* 0x00000016e7747c12 */ /* 0x010fe2000f8e96da */
[----:B------:R-:W-:Y:S01]  /*b6a0*/  MUFU.EX2 R141, R141 ;  /* 0x0000008d008d7308 */ /* 0x000fe20000000800 */
[----:B------:R-:W-:Y:S01]  /*b6b0*/  LOP3.LUT R38, R227, UR20, R230, 0x96, !PT ;  /* 0x00000014e3267c12 */ /* 0x000fe2000f8e96e6 */
[--C-:B------:R-:W-:Y:S02]  /*b6c0*/  FFMA.FTZ R231, R46, c[0x0][0x23c], -R167.reuse ;  /* 0x00008f002ee77a23 */ /* 0x100fe400000108a7 */
[C---:B------:R-:W-:Y:S01]  /*b6d0*/  HMMA.16816.F32.BF16 R8, R96.reuse, R104, R8 ;  /* 0x000000686008723c */ /* 0x040fe20000041808 */
[--C-:B------:R-:W-:Y:S03]  /*b6e0*/  FFMA.FTZ R230, R47, c[0x0][0x23c], -R167.reuse ;  /* 0x00008f002fe67a23 */ /* 0x100fe600000108a7 */
[----:B------:R-:W-:Y:S02]  /*b6f0*/  IMAD.WIDE.U32 R38, R38, -0x2daee0ad, RZ ;  /* 0xd2511f5326267825 */ /* 0x000fe400078e00ff */
[----:B------:R-:W2:Y:S02]  /*b700*/  MUFU.EX2 R142, R142 ;  /* 0x0000008e008e7308 */ /* 0x000ea40000000800 */
[-C--:B------:R-:W-:Y:S01]  /*b710*/  HMMA.16816.F32.BF16 R12, R96, R106.reuse, R12 ;  /* 0x0000006a600c723c */ /* 0x080fe2000004180c */
[----:B------:R-:W-:Y:S04]  /*b720*/  IMAD.WIDE.U32 R116, R116, -0x2daee0ad, RZ ;  /* 0xd2511f5374747825 */ /* 0x000fe800078e00ff */
[----:B------:R-:W-:Y:S01]  /*b730*/  IMAD.WIDE.U32 R118, R112, -0x2daee0ad, RZ ;  /* 0xd2511f5370767825 */ /* 0x000fe200078e00ff */
[----:B------:R-:W-:Y:S02]  /*b740*/  LOP3.LUT R113, R117, UR19, R216, 0x96, !PT ;  /* 0x0000001375717c12 */ /* 0x000fe4000f8e96d8 */
[C---:B------:R-:W-:Y:S01]  /*b750*/  HMMA.16816.F32.BF16 R16, R100.reuse, R106, R16 ;  /* 0x0000006a6410723c */ /* 0x040fe20000041810 */
[----:B------:R-:W3:Y:S01]  /*b760*/  LDSM.16.MT88.4 R104, [R185+0x6800] ;  /* 0x00680000b968783b */ /* 0x000ee20000004200 */
[----:B------:R-:W-:Y:S02]  /*b770*/  MUFU.EX2 R231, R231 ;  /* 0x000000e700e77308 */ /* 0x000fe40000000800 */
[----:B------:R-:W-:Y:S01]  /*b780*/  LOP3.LUT R112, R39, UR17, R118, 0x96, !PT ;  /* 0x0000001127707c12 */ /* 0x000fe2000f8e9676 */
[----:B-1----:R-:W-:Y:S01]  /*b790*/  IMAD.WIDE.U32 R114, R113, -0x326172a9, RZ ;  /* 0xcd9e8d5771727825 */ /* 0x002fe200078e00ff */
[----:B------:R-:W-:Y:S02]  /*b7a0*/  LOP3.LUT R116, R37, UR17, R116, 0x96, !PT ;  /* 0x0000001125747c12 */ /* 0x000fe4000f8e9674 */
[-C--:B-----5:R-:W-:Y:S01]  /*b7b0*/  HMMA.16816.F32.BF16 R32, R100, R108.reuse, R32 ;  /* 0x0000006c6420723c */ /* 0x0a0fe20000041820 */
[----:B------:R-:W-:Y:S03]  /*b7c0*/  LOP3.LUT R37, R119, UR19, R212, 0x96, !PT ;  /* 0x0000001377257c12 */ /* 0x000fe6000f8e96d4 */
[----:B------:R-:W-:Y:S01]  /*b7d0*/  IMAD.WIDE.U32 R116, R116, -0x326172a9, RZ ;  /* 0xcd9e8d5774747825 */ /* 0x000fe200078e00ff */
[----:B------:R-:W-:Y:S01]  /*b7e0*/  MUFU.EX2 R230, R230 ;  /* 0x000000e600e67308 */ /* 0x000fe20000000800 */
[----:B--2---:R-:W-:Y:S02]  /*b7f0*/  F2FP.BF16.PACK_AB R64, R142, R141 ;  /* 0x0000008d8e40723e */ /* 0x004fe400000010ff */
        /* <DEDUP_REMOVED lines=13> */
[----:B------:R-:W1:Y:S03]  /*b8d0*/  MUFU.EX2 R225, R225 ;  /* 0x000000e100e17308 */ /* 0x000e660000000800 */
[----:B------:R-:W-:Y:S01]  /*b8e0*/  FFMA.FTZ R150, R40, c[0x0][0x23c], -R168 ;  /* 0x00008f0028967a23 */ /* 0x000fe200000108a8 */
[----:B------:R-:W-:Y:S01]  /*b8f0*/  LOP3.LUT R40, R229, UR9, R36, 0x96, !PT ;  /* 0x00000009e5287c12 */ /* 0x000fe2000f8e9624 */
[----:B------:R-:W-:Y:S01]  /*b900*/  IMAD.WIDE.U32 R108, R108, -0x2daee0ad, RZ ;  /* 0xd2511f536c6c7825 */ /* 0x000fe200078e00ff */
[----:B------:R-:W-:Y:S01]  /*b910*/  LOP3.LUT R36, R115, UR4, R228, 0x96, !PT ;  /* 0x0000000473247c12 */ /* 0x000fe2000f8e96e4 */
[-C--:B---3--:R-:W-:Y:S03]  /*b920*/  HMMA.16816.F32.BF16 R76, R100, R104.reuse, R76 ;  /* 0x00000068644c723c */ /* 0x088fe6000004184c */
[----:B------:R-:W-:Y:S01]  /*b930*/  LOP3.LUT R41, R119, UR9, R38, 0x96, !PT ;  /* 0x0000000977297c12 */ /* 0x000fe2000f8e9626 */
[----:B------:R-:W-:Y:S01]  /*b940*/  IMAD.WIDE.U32 R120, R36, -0x326172a9, RZ ;  /* 0xcd9e8d5724787825 */ /* 0x000fe200078e00ff */
[----:B------:R-:W-:Y:S01]  /*b950*/  MUFU.EX2 R150, R150 ;  /* 0x0000009600967308 */ /* 0x000fe20000000800 */
[----:B------:R-:W2:Y:S02]  /*b960*/  LDSM.16.MT88.4 R36, [R184+0x6800] ;  /* 0x00680000b824783b */ /* 0x000ea40000004200 */
[C---:B------:R-:W-:Y:S01]  /*b970*/  HMMA.16816.F32.BF16 R80, R96.reuse, R104, R80 ;  /* 0x000000686050723c */ /* 0x040fe20000041850 */
[--C-:B------:R-:W-:Y:S03]  /*b980*/  FFMA.FTZ R226, R42, c[0x0][0x23c], -R167.reuse ;  /* 0x00008f002ae27a23 */ /* 0x100fe600000108a7 */
[----:B------:R-:W-:Y:S01]  /*b990*/  LOP3.LUT R42, R109, UR4, R118, 0x96, !PT ;  /* 0x000000046d2a7c12 */ /* 0x000fe2000f8e9676 */
[----:B------:R-:W-:Y:S01]  /*b9a0*/  IMAD.WIDE.U32 R110, R40, -0x326172a9, RZ ;  /* 0xcd9e8d57286e7825 */ /* 0x000fe200078e00ff */
[----:B------:R-:W-:Y:S01]  /*b9b0*/  LOP3.LUT R115, R120, 0xffff, RZ, 0xc0, !PT ;  /* 0x0000ffff78737812 */ /* 0x000fe200078ec0ff */
[----:B------:R-:W-:Y:S01]  /*b9c0*/  MUFU.EX2 R226, R226 ;  /* 0x000000e200e27308 */ /* 0x000fe20000000800 */
[-C--:B------:R-:W-:Y:S01]  /*b9d0*/  HMMA.16816.F32.BF16 R24, R96, R106.reuse, R24 ;  /* 0x0000006a6018723c */ /* 0x080fe20000041818 */
[----:B------:R-:W-:Y:S03]  /*b9e0*/  IMAD.WIDE.U32 R118, R42, -0x326172a9, RZ ;  /* 0xcd9e8d572a767825 */ /* 0x000fe600078e00ff */
[----:B------:R-:W-:Y:S01]  /*b9f0*/  LOP3.LUT R40, R121, UR24, R110, 0x96, !PT ;  /* 0x0000001879287c12 */ /* 0x000fe2000f8e966e */
[----:B------:R-:W-:Y:S01]  /*ba00*/  IMAD.WIDE.U32 R104, R41, -0x326172a9, RZ ;  /* 0xcd9e8d5729687825 */ /* 0x000fe200078e00ff */
[----:B------:R-:W-:Y:S02]  /*ba10*/  SHF.R.U32.HI R117, RZ, 0x10, R118 ;  /* 0x00000010ff757819 */ /* 0x000fe40000011676 */
[C---:B------:R-:W-:Y:S01]  /*ba20*/  HMMA.16816.F32.BF16 R84, R100.reuse, R106, R84 ;  /* 0x0000006a6454723c */ /* 0x040fe20000041854 */
[----:B------:R-:W-:Y:S01]  /*ba30*/  LOP3.LUT R110, R118, 0xffff, RZ, 0xc0, !PT ;  /* 0x0000ffff766e7812 */ /* 0x000fe200078ec0ff */
[----:B------:R-:W3:Y:S02]  /*ba40*/  MUFU.EX2 R151, R151 ;  /* 0x0000009700977308 */ /* 0x000ee40000000800 */
[----:B------:R-:W-:Y:S01]  /*ba50*/  LOP3.LUT R41, R119, UR24, R104, 0x96, !PT ;  /* 0x0000001877297c12 */ /* 0x000fe2000f8e9668 */
[----:B------:R-:W-:Y:S01]  /*ba60*/  FFMA.FTZ R228, R44, c[0x0][0x23c], -R168 ;  /* 0x00008f002ce47a23 */ /* 0x000fe200000108a8 */
[----:B------:R-:W-:Y:S01]  /*ba70*/  SHF.R.U32.HI R44, RZ, 0x18, R118 ;  /* 0x00000018ff2c7819 */ /* 0x000fe20000011676 */
[----:B------:R-:W-:Y:S01]  /*ba80*/  FFMA.FTZ R229, R45, c[0x0][0x23c], -R168 ;  /* 0x00008f002de57a23 */ /* 0x000fe200000108a8 */
[----:B------:R-:W-:Y:S01]  /*ba90*/  LOP3.LUT R104, R117, 0xff, RZ, 0xc0, !PT ;  /* 0x000000ff75687812 */ /* 0x000fe200078ec0ff */
[----:B------:R-:W-:Y:S03]  /*baa0*/  FFMA.FTZ R227, R43, c[0x0][0x23c], -R167 ;  /* 0x00008f002be37a23 */ /* 0x000fe600000108a7 */
[----:B------:R-:W-:Y:S01]  /*bab0*/  SHF.R.U32.HI R113, RZ, 0x10, R120 ;  /* 0x00000010ff717819 */ /* 0x000fe20000011678 */
[----:B------:R-:W-:Y:S01]  /*bac0*/  MUFU.EX2 R228, R228 ;  /* 0x000000e400e47308 */ /* 0x000fe20000000800 */
[----:B------:R-:W-:Y:S01]  /*bad0*/  LOP3.LUT R109, R118, 0xff, RZ, 0xc0, !PT ;  /* 0x000000ff766d7812 */ /* 0x000fe200078ec0ff */
[----:B------:R-:W-:Y:S01]  /*bae0*/  FFMA.FTZ R173, R55, c[0x0][0x23c], -R173 ;  /* 0x00008f0037ad7a23 */ /* 0x000fe200000108ad */
[----:B------:R-:W-:Y:S01]  /*baf0*/  LOP3.LUT R45, R40, 0xffff, RZ, 0xc0, !PT ;  /* 0x0000ffff282d7812 */ /* 0x000fe200078ec0ff */
[----:B------:R-:W-:Y:S01]  /*bb00*/  FFMA.FTZ R167, R63, c[0x0][0x23c], -R167 ;  /* 0x00008f003fa77a23 */ /* 0x000fe200000108a7 */
[----:B------:R-:W-:Y:S01]  /*bb10*/  SHF.R.U32.HI R110, RZ, 0x8, R110 ;  /* 0x00000008ff6e7819 */ /* 0x000fe2000001166e */
[----:B------:R-:W-:Y:S01]  /*bb20*/  FFMA.FTZ R57, R57, c[0x0][0x23c], -R168 ;  /* 0x00008f0039397a23 */ /* 0x000fe200000108a8 */
[----:B------:R-:W-:Y:S01]  /*bb30*/  PRMT R104, R104, 0x5410, R44 ;  /* 0x0000541068687816 */ /* 0x000fe2000000002c */
[----:B------:R-:W-:Y:S01]  /*bb40*/  FFMA.FTZ R60, R60, c[0x0][0x23c], -R168 ;  /* 0x00008f003c3c7a23 */ /* 0x000fe200000108a8 */
[-C--:B--2---:R-:W-:Y:S01]  /*bb50*/  HMMA.16816.F32.BF16 R28, R100, R36.reuse, R28 ;  /* 0x00000024641c723c */ /* 0x084fe2000004181c */
[----:B------:R-:W-:Y:S01]  /*bb60*/  SHF.R.U32.HI R44, RZ, 0x10, R40 ;  /* 0x00000010ff2c7819 */ /* 0x000fe20000011628 */
[----:B------:R-:W-:Y:S01]  /*bb70*/  MUFU.EX2 R143, R143 ;  /* 0x0000008f008f7308 */ /* 0x000fe20000000800 */
[----:B------:R-:W-:Y:S01]  /*bb80*/  SHF.R.U32.HI R115, RZ, 0x8, R115 ;  /* 0x00000008ff737819 */ /* 0x000fe20000011673 */
[----:B------:R-:W-:Y:S01]  /*bb90*/  FFMA.FTZ R168, R61, c[0x0][0x23c], -R168 ;  /* 0x00008f003da87a23 */ /* 0x000fe200000108a8 */
[----:B------:R-:W-:Y:S01]  /*bba0*/  LOP3.LUT R113, R113, 0xff, RZ, 0xc0, !PT ;  /* 0x000000ff71717812 */ /* 0x000fe200078ec0ff */
[----:B------:R-:W-:Y:S01]  /*bbb0*/  FFMA.FTZ R153, R132, R210, R153 ;  /* 0x000000d284997223 */ /* 0x000fe20000010099 */
[----:B------:R-:W-:Y:S01]  /*bbc0*/  LOP3.LUT R42, R120, 0xff, RZ, 0xc0, !PT ;  /* 0x000000ff782a7812 */ /* 0x000fe200078ec0ff */
[C---:B------:R-:W-:Y:S01]  /*bbd0*/  HMMA.16816.F32.BF16 R88, R96.reuse, R36, R88 ;  /* 0x000000246058723c */ /* 0x040fe20000041858 */
[----:B------:R-:W-:Y:S03]  /*bbe0*/  SHF.R.U32.HI R43, RZ, 0x18, R120 ;  /* 0x00000018ff2b7819 */ /* 0x000fe60000011678 */
[----:B------:R-:W-:Y:S01]  /*bbf0*/  PRMT R109, R109, 0x5410, R110 ;  /* 0x000054106d6d7816 */ /* 0x000fe2000000006e */
[----:B------:R-:W2:Y:S01]  /*bc00*/  MUFU.EX2 R149, R149 ;  /* 0x0000009500957308 */ /* 0x000ea20000000800 */
[----:B------:R-:W-:Y:S01]  /*bc10*/  LOP3.LUT R117, R40, 0xff, RZ, 0xc0, !PT ;  /* 0x000000ff28757812 */ /* 0x000fe200078ec0ff */
[----:B------:R-:W-:Y:S01]  /*bc20*/  FFMA.FTZ R155, R3, R209, R155 ;  /* 0x000000d1039b7223 */ /* 0x000fe2000001009b */
[-C--:B------:R-:W-:Y:S01]  /*bc30*/  HMMA.16816.F32.BF16 R92, R96, R38.reuse, R92 ;  /* 0x00000026605c723c */ /* 0x080fe2000004185c */
[----:B------:R-:W-:Y:S03]  /*bc40*/  SHF.R.U32.HI R106, RZ, 0x10, R41 ;  /* 0x00000010ff6a7819 */ /* 0x000fe60000011629 */
[----:B------:R-:W-:Y:S01]  /*bc50*/  LOP3.LUT R107, R41, 0xff, RZ, 0xc0, !PT ;  /* 0x000000ff296b7812 */ /* 0x000fe200078ec0ff */
[----:B------:R-:W-:Y:S01]  /*bc60*/  FFMA.FTZ R161, R2, R208, R161 ;  /* 0x000000d002a17223 */ /* 0x000fe200000100a1 */
[----:B------:R-:W-:Y:S01]  /*bc70*/  SHF.R.U32.HI R110, RZ, 0x18, R41 ;  /* 0x00000018ff6e7819 */ /* 0x000fe20000011629 */
[----:B------:R-:W4:Y:S01]  /*bc80*/  MUFU.EX2 R227, R227 ;  /* 0x000000e300e37308 */ /* 0x000f220000000800 */
[----:B------:R-:W-:Y:S01]  /*bc90*/  HMMA.16816.F32.BF16 R48, R100, R38, R48 ;  /* 0x000000266430723c */ /* 0x000fe20000041830 */
[----:B------:R-:W-:Y:S03]  /*bca0*/  PRMT R42, R42, 0x5410, R115 ;  /* 0x000054102a2a7816 */ /* 0x000fe60000000073 */
[----:B------:R-:W-:Y:S01]  /*bcb0*/  SHF.R.U32.HI R115, RZ, 0x18, R40 ;  /* 0x00000018ff737819 */ /* 0x000fe20000011628 */
[----:B------:R-:W-:Y:S01]  /*bcc0*/  FFMA.FTZ R163, R0, R207, R163 ;  /* 0x000000cf00a37223 */ /* 0x000fe200000100a3 */
[----:B------:R-:W-:Y:S01]  /*bcd0*/  SHF.R.U32.HI R40, RZ, 0x8, R45 ;  /* 0x00000008ff287819 */ /* 0x000fe2000001162d */
[--C-:B------:R-:W-:Y:S01]  /*bce0*/  HSET2.LE.AND R42, R42, R203.reuse, PT ;  /* 0x000000cb2a2a7233 */ /* 0x100fe20003803000 */
[----:B------:R-:W-:Y:S01]  /*bcf0*/  PRMT R43, R113, 0x5410, R43 ;  /* 0x00005410712b7816 */ /* 0x000fe2000000002b */
[----:B------:R-:W5:Y:S03]  /*bd00*/  MUFU.EX2 R229, R229 ;  /* 0x000000e500e57308 */ /* 0x000f660000000800 */
[----:B------:R-:W-:Y:S01]  /*bd10*/  LOP3.LUT R113, R41, 0xffff, RZ, 0xc0, !PT ;  /* 0x0000ffff29717812 */ /* 0x000fe200078ec0ff */
[--C-:B------:R-:W-:Y:S01]  /*bd20*/  HSET2.LE.AND R43, R43, R203.reuse, PT ;  /* 0x000000cb2b2b7233 */ /* 0x100fe20003803000 */
[----:B------:R-:W-:Y:S01]  /*bd30*/  LOP3.LUT R41, R44, 0xff, RZ, 0xc0, !PT ;  /* 0x000000ff2c297812 */ /* 0x000fe200078ec0ff */
[--C-:B------:R-:W-:Y:S01]  /*bd40*/  HSET2.LE.AND R38, R109, R203.reuse, PT ;  /* 0x000000cb6d267233 */ /* 0x100fe20003803000 */
[----:B------:R-:W5:Y:S01]  /*bd50*/  LDSM.16.MT88.4 R44, [R187+0x7000] ;  /* 0x00700000bb2c783b */ /* 0x000f620000004200 */
[----:B------:R-:W-:Y:S01]  /*bd60*/  SHF.R.U32.HI R113, RZ, 0x8, R113 ;  /* 0x00000008ff717819 */ /* 0x000fe20000011671 */
[--C-:B------:R-:W-:Y:S01]  /*bd70*/  HSET2.LE.AND R39, R104, R203.reuse, PT ;  /* 0x000000cb68277233 */ /* 0x100fe20003803000 */
[----:B------:R-:W-:Y:S01]  /*bd80*/  PRMT R40, R117, 0x5410, R40 ;  /* 0x0000541075287816 */ /* 0x000fe20000000028 */
[----:B------:R-:W-:Y:S01]  /*bd90*/  MUFU.EX2 R232, R232 ;  /* 0x000000e800e87308 */ /* 0x000fe20000000800 */
[----:B------:R-:W-:Y:S01]  /*bda0*/  PRMT R107, R107, 0x5410, R113 ;  /* 0x000054106b6b7816 */ /* 0x000fe20000000071 */
[----:B------:R-:W-:Y:S01]  /*bdb0*/  FADD.FTZ R153, R154, R153 ;  /* 0x000000999a997221 */ /* 0x000fe20000010000 */
[----:B------:R-:W-:Y:S01]  /*bdc0*/  LOP3.LUT R106, R106, 0xff, RZ, 0xc0, !PT ;  /* 0x000000ff6a6a7812 */ /* 0x000fe200078ec0ff */
[--C-:B------:R-:W-:Y:S01]  /*bdd0*/  HSET2.LE.AND R40, R40, R203.reuse, PT ;  /* 0x000000cb28287233 */ /* 0x100fe20003803000 */
[----:B------:R-:W-:Y:S01]  /*bde0*/  F2FP.BF16.PACK_AB R36, R140, R148 ;  /* 0x000000948c24723e */ /* 0x000fe200000010ff */
[----:B------:R-:W-:Y:S01]  /*bdf0*/  FADD.FTZ R155, R156, R155 ;  /* 0x0000009b9c9b7221 */ /* 0x000fe20000010000 */
[----:B------:R-:W-:Y:S01]  /*be00*/  PRMT R41, R41, 0x5410, R115 ;  /* 0x0000541029297816 */ /* 0x000fe20000000073 */
[----:B------:R-:W-:Y:S01]  /*be10*/  FADD.FTZ R161, R162, R161 ;  /* 0x000000a1a2a17221 */ /* 0x000fe20000010000 */
[----:B-1----:R-:W-:Y:S01]  /*be20*/  F2FP.BF16.PACK_AB R37, R225, R224 ;  /* 0x000000e0e125723e */ /* 0x002fe200000010ff */
[----:B------:R-:W1:Y:S01]  /*be30*/  MUFU.EX2 R233, R233 ;  /* 0x000000e900e97308 */ /* 0x000e620000000800 */
[----:B------:R-:W-:Y:S01]  /*be40*/  PRMT R106, R106, 0x5410, R110 ;  /* 0x000054106a6a7816 */ /* 0x000fe2000000006e */
[--C-:B------:R-:W-:Y:S01]  /*be50*/  HSET2.LE.AND R41, R41, R203.reuse, PT ;  /* 0x000000cb29297233 */ /* 0x100fe20003803000 */
[----:B------:R-:W-:Y:S01]  /*be60*/  LOP3.LUT R43, R43, R36, RZ, 0xc0, !PT ;  /* 0x000000242b2b7212 */ /* 0x000fe200078ec0ff */
[--C-:B------:R-:W-:Y:S01]  /*be70*/  HSET2.LE.AND R36, R107, R203.reuse, PT ;  /* 0x000000cb6b247233 */ /* 0x100fe20003803000 */
[----:B------:R-:W-:Y:S01]  /*be80*/  LOP3.LUT R42, R42, R37, RZ, 0xc0, !PT ;  /* 0x000000252a2a7212 */ /* 0x000fe200078ec0ff */
[----:B------:R-:W-:Y:S01]  /*be90*/  FADD.FTZ R163, R164, R163 ;  /* 0x000000a3a4a37221 */ /* 0x000fe20000010000 */
[----:B---3--:R-:W-:Y:S01]  /*bea0*/  F2FP.BF16.PACK_AB R37, R151, R150 ;  /* 0x000000969725723e */ /* 0x008fe200000010ff */
[----:B------:R-:W-:Y:S01]  /*beb0*/  FADD.FTZ R153, R137, R153 ;  /* 0x0000009989997221 */ /* 0x000fe20000010000 */
[----:B--2---:R-:W-:Y:S01]  /*bec0*/  F2FP.BF16.PACK_AB R96, R149, R143 ;  /* 0x0000008f9560723e */ /* 0x004fe200000010ff */
[----:B------:R-:W-:Y:S01]  /*bed0*/  MUFU.EX2 R234, R234 ;  /* 0x000000ea00ea7308 */ /* 0x000fe20000000800 */
[----:B------:R-:W-:Y:S01]  /*bee0*/  LOP3.LUT R40, R40, R64, RZ, 0xc0, !PT ;  /* 0x0000004028287212 */ /* 0x000fe200078ec0ff */
[----:B------:R-:W-:Y:S01]  /*bef0*/  FADD.FTZ R155, R139, R155 ;  /* 0x0000009b8b9b7221 */ /* 0x000fe20000010000 */
[----:B------:R-:W2:Y:S01]  /*bf00*/  LDSM.16.MT88.4 R64, [R186+0x7000] ;  /* 0x00700000ba40783b */ /* 0x000ea20000004200 */
[----:B------:R-:W-:Y:S01]  /*bf10*/  LOP3.LUT R36, R36, R37, RZ, 0xc0, !PT ;  /* 0x0000002524247212 */ /* 0x000fe200078ec0ff */
[--C-:B------:R-:W-:Y:S01]  /*bf20*/  HSET2.LE.AND R37, R106, R203.reuse, PT ;  /* 0x000000cb6a257233 */ /* 0x100fe20003803000 */
[----:B------:R-:W-:Y:S01]  /*bf30*/  LOP3.LUT R41, R41, R96, RZ, 0xc0, !PT ;  /* 0x0000006029297212 */ /* 0x000fe200078ec0ff */
[----:B------:R-:W-:Y:S01]  /*bf40*/  FADD.FTZ R161, R157, R161 ;  /* 0x000000a19da17221 */ /* 0x000fe20000010000 */
[----:B----4-:R-:W-:Y:S01]  /*bf50*/  F2FP.BF16.PACK_AB R96, R227, R226 ;  /* 0x000000e2e360723e */ /* 0x010fe200000010ff */
[----:B------:R-:W-:Y:S01]  /*bf60*/  FADD.FTZ R163, R159, R163 ;  /* 0x000000a39fa37221 */ /* 0x000fe20000010000 */
[----:B-----5:R-:W-:Y:S01]  /*bf70*/  F2FP.BF16.PACK_AB R97, R229, R228 ;  /* 0x000000e4e561723e */ /* 0x020fe200000010ff */
[----:B------:R-:W-:Y:S01]  /*bf80*/  MUFU.EX2 R235, R235 ;  /* 0x000000eb00eb7308 */ /* 0x000fe20000000800 */
[----:B------:R-:W-:Y:S01]  /*bf90*/  LOP3.LUT R37, R37, R96, RZ, 0xc0, !PT ;  /* 0x0000006025257212 */ /* 0x000fe200078ec0ff */
[----:B------:R-:W-:Y:S01]  /*bfa0*/  FADD.FTZ R153, R138, R153 ;  /* 0x000000998a997221 */ /* 0x000fe20000010000 */
[----:B------:R-:W-:Y:S01]  /*bfb0*/  F2FP.BF16.PACK_AB R96, R230, R231 ;  /* 0x000000e7e660723e */ /* 0x000fe200000010ff */
[----:B------:R-:W-:Y:S01]  /*bfc0*/  FADD.FTZ R155, R152, R155 ;  /* 0x0000009b989b7221 */ /* 0x000fe20000010000 */
[-C--:B------:R-:W-:Y:S01]  /*bfd0*/  HMMA.16816.F32.BF16 R4, R40, R44.reuse, R4 ;  /* 0x0000002c2804723c */ /* 0x080fe20000041804 */
[----:B------:R-:W-:Y:S01]  /*bfe0*/  LOP3.LUT R38, R38, R97, RZ, 0xc0, !PT ;  /* 0x0000006126267212 */ /* 0x000fe200078ec0ff */
[----:B------:R-:W-:Y:S01]  /*bff0*/  FADD.FTZ R161, R158, R161 ;  /* 0x000000a19ea17221 */ /* 0x000fe20000010000 */
[----:B------:R-:W-:Y:S01]  /*c000*/  LOP3.LUT R39, R39, R96, RZ, 0xc0, !PT ;  /* 0x0000006027277212 */ /* 0x000fe200078ec0ff */
[----:B------:R-:W-:Y:S01]  /*c010*/  FADD.FTZ R163, R160, R163 ;  /* 0x000000a3a0a37221 */ /* 0x000fe20000010000 */
[----:B------:R-:W3:Y:S01]  /*c020*/  LDSM.16.MT88.4 R96, [R185+0x7000] ;  /* 0x00700000b960783b */ /* 0x000ee20000004200 */
[----:B------:R-:W-:Y:S01]  /*c030*/  LOP3.LUT R110, R111, UR7, R116, 0x96, !PT ;  /* 0x000000076f6e7c12 */ /* 0x000fe2000f8e9674 */
[----:B------:R-:W-:Y:S01]  /*c040*/  MUFU.EX2 R236, R236 ;  /* 0x000000ec00ec7308 */ /* 0x000fe20000000800 */
[----:B------:R-:W-:Y:S01]  /*c050*/  LOP3.LUT R100, R105, UR7, R112, 0x96, !PT ;  /* 0x0000000769647c12 */ /* 0x000fe2000f8e9670 */
[----:B------:R-:W-:Y:S01]  /*c060*/  FADD.FTZ R153, R146, R153 ;  /* 0x0000009992997221 */ /* 0x000fe20000010000 */
[C---:B------:R-:W-:Y:S02]  /*c070*/  HMMA.16816.F32.BF16 R8, R36.reuse, R44, R8 ;  /* 0x0000002c2408723c */ /* 0x040fe40000041808 */
[----:B------:R-:W-:Y:S01]  /*c080*/  IMAD.WIDE.U32 R110, R110, -0x2daee0ad, RZ ;  /* 0xd2511f536e6e7825 */ /* 0x000fe200078e00ff */
[----:B------:R-:W-:Y:S03]  /*c090*/  LDSM.16.MT88.4 R116, [R187+0x7800] ;  /* 0x00780000bb74783b */ /* 0x000fe60000004200 */
[----:B------:R-:W-:Y:S01]  /*c0a0*/  IMAD.WIDE.U32 R100, R100, -0x2daee0ad, RZ ;  /* 0xd2511f5364647825 */ /* 0x000fe200078e00ff */
[C---:B------:R-:W-:Y:S01]  /*c0b0*/  LOP3.LUT R54, R110.reuse, 0xffff, RZ, 0xc0, !PT ;  /* 0x0000ffff6e367812 */ /* 0x040fe200078ec0ff */
[-C--:B------:R-:W-:Y:S01]  /*c0c0*/  HMMA.16816.F32.BF16 R12, R36, R46.reuse, R12 ;  /* 0x0000002e240c723c */ /* 0x080fe2000004180c */
[----:B------:R-:W-:Y:S01]  /*c0d0*/  LOP3.LUT R114, R111, UR23, R114, 0x96, !PT ;  /* 0x000000176f727c12 */ /* 0x000fe2000f8e9672 */
[----:B------:R-:W4:Y:S02]  /*c0e0*/  MUFU.EX2 R175, R175 ;  /* 0x000000af00af7308 */ /* 0x000f240000000800 */
[----:B------:R-:W-:Y:S01]  /*c0f0*/  LOP3.LUT R52, R101, UR23, R108, 0x96, !PT ;  /* 0x0000001765347c12 */ /* 0x000fe2000f8e966c */
[----:B------:R-:W-:Y:S01]  /*c100*/  FADD.FTZ R155, R169, R155 ;  /* 0x0000009ba99b7221 */ /* 0x000fe20000010000 */
[----:B------:R-:W-:Y:S01]  /*c110*/  LOP3.LUT R53, R110, 0xff, RZ, 0xc0, !PT ;  /* 0x000000ff6e357812 */ /* 0x000fe200078ec0ff */
[----:B------:R-:W-:Y:S01]  /*c120*/  FADD.FTZ R161, R171, R161 ;  /* 0x000000a1aba17221 */ /* 0x000fe20000010000 */
[C---:B------:R-:W-:Y:S01]  /*c130*/  HMMA.16816.F32.BF16 R16, R40.reuse, R46, R16 ;  /* 0x0000002e2810723c */ /* 0x040fe20000041810 */
[----:B------:R-:W5:Y:S03]  /*c140*/  LDSM.16.MT88.4 R44, [R184+0x7000] ;  /* 0x00700000b82c783b */ /* 0x000f660000004200 */
[----:B------:R-:W-:Y:S01]  /*c150*/  LOP3.LUT R63, R52, 0xff, RZ, 0xc0, !PT ;  /* 0x000000ff343f7812 */ /* 0x000fe200078ec0ff */
[----:B------:R-:W-:Y:S01]  /*c160*/  MUFU.EX2 R237, R237 ;  /* 0x000000ed00ed7308 */ /* 0x000fe20000000800 */
[----:B------:R-:W-:Y:S01]  /*c170*/  LOP3.LUT R55, R100, 0xffff, RZ, 0xc0, !PT ;  /* 0x0000ffff64377812 */ /* 0x000fe200078ec0ff */
[----:B------:R-:W-:Y:S01]  /*c180*/  FADD.FTZ R163, R174, R163 ;  /* 0x000000a3aea37221 */ /* 0x000fe20000010000 */
[-C--:B--2---:R-:W-:Y:S01]  /*c190*/  HMMA.16816.F32.BF16 R32, R40, R64.reuse, R32 ;  /* 0x000000402820723c */ /* 0x084fe20000041820 */
[----:B------:R-:W-:Y:S03]  /*c1a0*/  FADD.FTZ R153, R147, R153 ;  /* 0x0000009993997221 */ /* 0x000fe60000010000 */
[----:B------:R-:W-:Y:S01]  /*c1b0*/  SHF.R.U32.HI R55, RZ, 0x8, R55 ;  /* 0x00000008ff377819 */ /* 0x000fe20000011637 */
[----:B------:R-:W-:Y:S02]  /*c1c0*/  FADD.FTZ R155, R170, R155 ;  /* 0x0000009baa9b7221 */ /* 0x000fe40000010000 */
[----:B------:R-:W2:Y:S01]  /*c1d0*/  MUFU.EX2 R173, R173 ;  /* 0x000000ad00ad7308 */ /* 0x000ea20000000800 */
[C---:B------:R-:W-:Y:S01]  /*c1e0*/  HMMA.16816.F32.BF16 R68, R36.reuse, R64, R68 ;  /* 0x000000402444723c */ /* 0x040fe20000041844 */
[----:B------:R-:W-:Y:S03]  /*c1f0*/  FADD.FTZ R161, R172, R161 ;  /* 0x000000a1aca17221 */ /* 0x000fe60000010000 */
[----:B------:R-:W-:Y:S02]  /*c200*/  FADD.FTZ R163, R176, R163 ;  /* 0x000000a3b0a37221 */ /* 0x000fe40000010000 */
[----:B------:R-:W-:Y:S01]  /*c210*/  FADD.FTZ R153, R165, R153 ;  /* 0x00000099a5997221 */ /* 0x000fe20000010000 */
[--C-:B------:R-:W-:Y:S01]  /*c220*/  SHF.R.U32.HI R64, RZ, 0x10, R110.reuse ;  /* 0x00000010ff407819 */ /* 0x100fe2000001166e */
[-C--:B------:R-:W-:Y:S01]  /*c230*/  HMMA.16816.F32.BF16 R72, R36, R66.reuse, R72 ;  /* 0x000000422448723c */ /* 0x080fe20000041848 */
[----:B------:R-:W-:Y:S01]  /*c240*/  SHF.R.U32.HI R65, RZ, 0x18, R110 ;  /* 0x00000018ff417819 */ /* 0x000fe2000001166e */
[----:B------:R-:W-:Y:S01]  /*c250*/  MUFU.EX2 R56, R56 ;  /* 0x0000003800387308 */ /* 0x000fe20000000800 */
[----:B------:R-:W1:Y:S01]  /*c260*/  LDSM.16.MT88.4 R108, [R186+0x7800] ;  /* 0x00780000ba6c783b */ /* 0x000e620000004200 */
[----:B------:R-:W-:Y:S02]  /*c270*/  FADD.FTZ R155, R144, R155 ;  /* 0x0000009b909b7221 */ /* 0x000fe40000010000 */
[----:B------:R-:W-:Y:S02]  /*c280*/  FADD.FTZ R161, R177, R161 ;  /* 0x000000a1b1a17221 */ /* 0x000fe40000010000 */
[C---:B------:R-:W-:Y:S01]  /*c290*/  HMMA.16816.F32.BF16 R20, R40.reuse, R66, R20 ;  /* 0x000000422814723c */ /* 0x040fe20000041814 */
[----:B------:R-:W-:Y:S03]  /*c2a0*/  FADD.FTZ R163, R179, R163 ;  /* 0x000000a3b3a37221 */ /* 0x000fe60000010000 */
[----:B------:R-:W1:Y:S01]  /*c2b0*/  MUFU.EX2 R57, R57 ;  /* 0x0000003900397308 */ /* 0x000e620000000800 */
[----:B------:R-:W-:Y:S02]  /*c2c0*/  FADD.FTZ R153, R166, R153 ;  /* 0x00000099a6997221 */ /* 0x000fe40000010000 */
[----:B------:R-:W-:Y:S01]  /*c2d0*/  LOP3.LUT R67, R64, 0xff, RZ, 0xc0, !PT ;  /* 0x000000ff40437812 */ /* 0x000fe200078ec0ff */
[-C--:B---3--:R-:W-:Y:S01]  /*c2e0*/  HMMA.16816.F32.BF16 R76, R40, R96.reuse, R76 ;  /* 0x00000060284c723c */ /* 0x088fe2000004184c */
[----:B------:R-:W-:Y:S03]  /*c2f0*/  LOP3.LUT R64, R100, 0xff, RZ, 0xc0, !PT ;  /* 0x000000ff64407812 */ /* 0x000fe600078ec0ff */
[----:B------:R-:W-:Y:S01]  /*c300*/  PRMT R65, R67, 0x5410, R65 ;  /* 0x0000541043417816 */ /* 0x000fe20000000041 */
[----:B------:R-:W-:Y:S01]  /*c310*/  FADD.FTZ R155, R145, R155 ;  /* 0x0000009b919b7221 */ /* 0x000fe20000010000 */
[----:B------:R-:W-:Y:S01]  /*c320*/  PRMT R64, R64, 0x5410, R55 ;  /* 0x0000541040407816 */ /* 0x000fe20000000037 */
[----:B------:R-:W-:Y:S01]  /*c330*/  MUFU.EX2 R58, R58 ;  /* 0x0000003a003a7308 */ /* 0x000fe20000000800 */
[C---:B------:R-:W-:Y:S01]  /*c340*/  HMMA.16816.F32.BF16 R80, R36.reuse, R96, R80 ;  /* 0x000000602450723c */ /* 0x040fe20000041850 */
[----:B------:R-:W-:Y:S03]  /*c350*/  SHF.R.U32.HI R66, RZ, 0x10, R100 ;  /* 0x00000010ff427819 */ /* 0x000fe60000011664 */
[----:B------:R-:W-:Y:S01]  /*c360*/  FADD.FTZ R161, R178, R161 ;  /* 0x000000a1b2a17221 */ /* 0x000fe20000010000 */
[----:B------:R-:W-:Y:S01]  /*c370*/  LOP3.LUT R61, R66, 0xff, RZ, 0xc0, !PT ;  /* 0x000000ff423d7812 */ /* 0x000fe200078ec0ff */
[----:B------:R-:W-:Y:S01]  /*c380*/  FADD.FTZ R163, R211, R163 ;  /* 0x000000a3d3a37221 */ /* 0x000fe20000010000 */
[----:B------:R-:W-:Y:S01]  /*c390*/  SHF.R.U32.HI R96, RZ, 0x8, R54 ;  /* 0x00000008ff607819 */ /* 0x000fe20000011636 */
[-C--:B------:R-:W-:Y:S01]  /*c3a0*/  HMMA.16816.F32.BF16 R24, R36, R98.reuse, R24 ;  /* 0x000000622418723c */ /* 0x080fe20000041818 */
[----:B------:R-:W-:Y:S01]  /*c3b0*/  SHF.R.U32.HI R54, RZ, 0x18, R100 ;  /* 0x00000018ff367819 */ /* 0x000fe20000011664 */
[----:B------:R-:W3:Y:S02]  /*c3c0*/  MUFU.EX2 R59, R59 ;  /* 0x0000003b003b7308 */ /* 0x000ee40000000800 */
[----:B------:R-:W-:Y:S01]  /*c3d0*/  PRMT R53, R53, 0x5410, R96 ;  /* 0x0000541035357816 */ /* 0x000fe20000000060 */
[----:B------:R-:W-:Y:S01]  /*c3e0*/  FADD.FTZ R153, R141, R153 ;  /* 0x000000998d997221 */ /* 0x000fe20000010000 */
[----:B------:R-:W-:Y:S01]  /*c3f0*/  PRMT R61, R61, 0x5410, R54 ;  /* 0x000054103d3d7816 */ /* 0x000fe20000000036 */
[----:B------:R-:W-:Y:S01]  /*c400*/  FADD.FTZ R155, R143, R155 ;  /* 0x0000009b8f9b7221 */ /* 0x000fe20000010000 */
[C---:B------:R-:W-:Y:S01]  /*c410*/  HMMA.16816.F32.BF16 R84, R40.reuse, R98, R84 ;  /* 0x000000622854723c */ /* 0x040fe20000041854 */
[----:B------:R-:W-:Y:S03]  /*c420*/  LOP3.LUT R54, R52, 0xffff, RZ, 0xc0, !PT ;  /* 0x0000ffff34367812 */ /* 0x000fe600078ec0ff */
[----:B------:R-:W-:Y:S01]  /*c430*/  LOP3.LUT R96, R114, 0xff, RZ, 0xc0, !PT ;  /* 0x000000ff72607812 */ /* 0x000fe200078ec0ff */
[----:B------:R-:W-:Y:S01]  /*c440*/  MUFU.EX2 R60, R60 ;  /* 0x0000003c003c7308 */ /* 0x000fe20000000800 */
[----:B------:R-:W-:Y:S01]  /*c450*/  SHF.R.U32.HI R54, RZ, 0x8, R54 ;  /* 0x00000008ff367819 */ /* 0x000fe20000011636 */
[--C-:B------:R-:W-:Y:S01]  /*c460*/  HSET2.LE.AND R98, R53, R203.reuse, PT ;  /* 0x000000cb35627233 */ /* 0x100fe20003803000 */
[-C--:B-----5:R-:W-:Y:S01]  /*c470*/  HMMA.16816.F32.BF16 R28, R40, R44.reuse, R28 ;  /* 0x0000002c281c723c */ /* 0x0a0fe2000004181c */
[--C-:B------:R-:W-:Y:S03]  /*c480*/  HSET2.LE.AND R99, R65, R203.reuse, PT ;  /* 0x000000cb41637233 */ /* 0x100fe60003803000 */
[----:B------:R-:W-:Y:S01]  /*c490*/  PRMT R63, R63, 0x5410, R54 ;  /* 0x000054103f3f7816 */ /* 0x000fe20000000036 */
[----:B------:R-:W-:Y:S01]  /*c4a0*/  FADD.FTZ R161, R150, R161 ;  /* 0x000000a196a17221 */ /* 0x000fe20000010000 */
[----:B------:R-:W-:Y:S01]  /*c4b0*/  LOP3.LUT R66, R114, 0xffff, RZ, 0xc0, !PT ;  /* 0x0000ffff72427812 */ /* 0x000fe200078ec0ff */
[----:B------:R-:W5:Y:S01]  /*c4c0*/  MUFU.EX2 R168, R168 ;  /* 0x000000a800a87308 */ /* 0x000f620000000800 */
[C---:B------:R-:W-:Y:S01]  /*c4d0*/  HMMA.16816.F32.BF16 R88, R36.reuse, R44, R88 ;  /* 0x0000002c2458723c */ /* 0x040fe20000041858 */
[--C-:B------:R-:W-:Y:S03]  /*c4e0*/  SHF.R.U32.HI R97, RZ, 0x10, R114.reuse ;  /* 0x00000010ff617819 */ /* 0x100fe60000011672 */
[----:B------:R-:W-:Y:S01]  /*c4f0*/  SHF.R.U32.HI R114, RZ, 0x18, R114 ;  /* 0x00000018ff727819 */ /* 0x000fe20000011672 */
[----:B------:R-:W-:Y:S01]  /*c500*/  FADD.FTZ R163, R226, R163 ;  /* 0x000000a3e2a37221 */ /* 0x000fe20000010000 */
[----:B------:R-:W-:Y:S01]  /*c510*/  SHF.R.U32.HI R66, RZ, 0x8, R66 ;  /* 0x00000008ff427819 */ /* 0x000fe20000011642 */
[----:B------:R-:W-:Y:S01]  /*c520*/  FADD.FTZ R153, R142, R153 ;  /* 0x000000998e997221 */ /* 0x000fe20000010000 */
[-C--:B------:R-:W-:Y:S01]  /*c530*/  HMMA.16816.F32.BF16 R92, R36, R46.reuse, R92 ;  /* 0x0000002e245c723c */ /* 0x080fe2000004185c */
[----:B------:R3:W-:Y:S03]  /*c540*/  MUFU.EX2 R45, R62 ;  /* 0x0000003e002d7308 */ /* 0x0007e60000000800 */
[----:B------:R-:W-:Y:S01]  /*c550*/  LOP3.LUT R97, R97, 0xff, RZ, 0xc0, !PT ;  /* 0x000000ff61617812 */ /* 0x000fe200078ec0ff */
[----:B------:R-:W-:Y:S01]  /*c560*/  FADD.FTZ R155, R149, R155 ;  /* 0x0000009b959b7221 */ /* 0x000fe20000010000 */
[----:B------:R-:W-:Y:S01]  /*c570*/  PRMT R96, R96, 0x5410, R66 ;  /* 0x0000541060607816 */ /* 0x000fe20000000042 */
[--C-:B------:R-:W-:Y:S01]  /*c580*/  HSET2.LE.AND R36, R63, R203.reuse, PT ;  /* 0x000000cb3f247233 */ /* 0x100fe20003803000 */
[----:B------:R-:W-:Y:S01]  /*c590*/  HMMA.16816.F32.BF16 R48, R40, R46, R48 ;  /* 0x0000002e2830723c */ /* 0x000fe20000041830 */
[----:B------:R-:W-:Y:S02]  /*c5a0*/  PRMT R97, R97, 0x5410, R114 ;  /* 0x0000541061617816 */ /* 0x000fe40000000072 */
[----:B------:R-:W5:Y:S01]  /*c5b0*/  MUFU.EX2 R167, R167 ;  /* 0x000000a700a77308 */ /* 0x000f620000000800 */
[----:B-1----:R-:W-:Y:S01]  /*c5c0*/  F2FP.BF16.PACK_AB R44, R233, R232 ;  /* 0x000000e8e92c723e */ /* 0x002fe200000010ff */
[--C-:B------:R-:W-:Y:S01]  /*c5d0*/  HSET2.LE.AND R96, R96, R203.reuse, PT ;  /* 0x000000cb60607233 */ /* 0x100fe20003803000 */
[----:B----4-:R-:W-:Y:S01]  /*c5e0*/  F2FP.BF16.PACK_AB R39, R175, R236 ;  /* 0x000000ecaf27723e */ /* 0x010fe200000010ff */
[--C-:B------:R-:W-:Y:S01]  /*c5f0*/  HSET2.LE.AND R97, R97, R203.reuse, PT ;  /* 0x000000cb61617233 */ /* 0x100fe20003803000 */
[----:B------:R-:W-:Y:S01]  /*c600*/  LOP3.LUT R98, R98, R44, RZ, 0xc0, !PT ;  /* 0x0000002c62627212 */ /* 0x000fe200078ec0ff */
[----:B------:R-:W-:Y:S03]  /*c610*/  FADD.FTZ R161, R151, R161 ;  /* 0x000000a197a17221 */ /* 0x000fe60000010000 */
[----:B------:R-:W-:Y:S01]  /*c620*/  F2FP.BF16.PACK_AB R44, R235, R234 ;  /* 0x000000eaeb2c723e */ /* 0x000fe200000010ff */
[----:B------:R-:W-:Y:S01]  /*c630*/  FADD.FTZ R163, R227, R163 ;  /* 0x000000a3e3a37221 */ /* 0x000fe20000010000 */
[----:B--2---:R-:W-:Y:S01]  /*c640*/  F2FP.BF16.PACK_AB R38, R173, R237 ;  /* 0x000000edad26723e */ /* 0x004fe200000010ff */
[----:B------:R-:W-:Y:S01]  /*c650*/  FADD.FTZ R153, R224, R153 ;  /* 0x00000099e0997221 */ /* 0x000fe20000010000 */
[----:B------:R-:W-:Y:S01]  /*c660*/  F2FP.BF16.PACK_AB R37, R57, R56 ;  /* 0x000000383925723e */ /* 0x000fe200000010ff */
[----:B------:R-:W-:Y:S01]  /*c670*/  FADD.FTZ R155, R148, R155 ;  /* 0x0000009b949b7221 */ /* 0x000fe20000010000 */
[--C-:B---3--:R-:W-:Y:S01]  /*c680*/  SHF.R.U32.HI R62, RZ, 0x10, R52.reuse ;  /* 0x00000010ff3e7819 */ /* 0x108fe20000011634 */
[----:B------:R-:W-:Y:S01]  /*c690*/  FADD.FTZ R161, R228, R161 ;  /* 0x000000a1e4a17221 */ /* 0x000fe20000010000 */
[----:B------:R-:W-:Y:S01]  /*c6a0*/  SHF.R.U32.HI R52, RZ, 0x18, R52 ;  /* 0x00000018ff347819 */ /* 0x000fe20000011634 */
[----:B------:R-:W-:Y:S01]  /*c6b0*/  FADD.FTZ R163, R231, R163 ;  /* 0x000000a3e7a37221 */ /* 0x000fe20000010000 */
[----:B------:R-:W-:Y:S01]  /*c6c0*/  LOP3.LUT R62, R62, 0xff, RZ, 0xc0, !PT ;  /* 0x000000ff3e3e7812 */ /* 0x000fe200078ec0ff */
[----:B------:R-:W-:Y:S01]  /*c6d0*/  FADD.FTZ R153, R225, R153 ;  /* 0x00000099e1997221 */ /* 0x000fe20000010000 */
[----:B------:R-:W-:Y:S01]  /*c6e0*/  LOP3.LUT R99, R99, R44, RZ, 0xc0, !PT ;  /* 0x0000002c63637212 */ /* 0x000fe200078ec0ff */
[----:B------:R-:W-:Y:S01]  /*c6f0*/  FADD.FTZ R155, R140, R155 ;  /* 0x0000009b8c9b7221 */ /* 0x000fe20000010000 */
[----:B------:R-:W-:Y:S01]  /*c700*/  PRMT R62, R62, 0x5410, R52 ;  /* 0x000054103e3e7816 */ /* 0x000fe20000000034 */
[----:B------:R-:W-:Y:S01]  /*c710*/  FADD.FTZ R161, R229, R161 ;  /* 0x000000a1e5a17221 */ /* 0x000fe20000010000 */
[----:B------:R-:W-:Y:S01]  /*c720*/  LOP3.LUT R96, R96, R39, RZ, 0xc0, !PT ;  /* 0x0000002760607212 */ /* 0x000fe200078ec0ff */
[--C-:B------:R-:W-:Y:S01]  /*c730*/  HSET2.LE.AND R39, R61, R203.reuse, PT ;  /* 0x000000cb3d277233 */ /* 0x100fe20003803000 */
[----:B------:R-:W-:Y:S01]  /*c740*/  LOP3.LUT R97, R97, R38, RZ, 0xc0, !PT ;  /* 0x0000002661617212 */ /* 0x000fe200078ec0ff */
[--C-:B------:R-:W-:Y:S01]  /*c750*/  HSET2.LE.AND R38, R64, R203.reuse, PT ;  /* 0x000000cb40267233 */ /* 0x100fe20003803000 */
[----:B------:R-:W-:Y:S01]  /*c760*/  LOP3.LUT R36, R36, R37, RZ, 0xc0, !PT ;  /* 0x0000002524247212 */ /* 0x000fe200078ec0ff */
[----:B------:R-:W-:Y:S01]  /*c770*/  HSET2.LE.AND R37, R62, R203, PT ;  /* 0x000000cb3e257233 */ /* 0x000fe20003803000 */
[----:B------:R-:W-:Y:S01]  /*c780*/  F2FP.BF16.PACK_AB R42, R59, R58 ;  /* 0x0000003a3b2a723e */ /* 0x000fe200000010ff */
[----:B------:R-:W1:Y:S01]  /*c790*/  LDSM.16.MT88.4 R52, [R185+0x7800] ;  /* 0x00780000b934783b */ /* 0x000e620000004200 */
[----:B-----5:R-:W-:Y:S01]  /*c7a0*/  F2FP.BF16.PACK_AB R41, R168, R60 ;  /* 0x0000003ca829723e */ /* 0x020fe200000010ff */
[-C--:B------:R-:W-:Y:S01]  /*c7b0*/  HMMA.16816.F32.BF16 R128, R96, R116.reuse, R4 ;  /* 0x000000746080723c */ /* 0x080fe20000041804 */
[----:B------:R-:W-:Y:S01]  /*c7c0*/  F2FP.BF16.PACK_AB R40, R167, R45 ;  /* 0x0000002da728723e */ /* 0x000fe200000010ff */
[----:B------:R-:W-:Y:S01]  /*c7d0*/  FADD.FTZ R163, R230, R163 ;  /* 0x000000a3e6a37221 */ /* 0x000fe20000010000 */
[----:B------:R-:W-:Y:S01]  /*c7e0*/  LOP3.LUT R37, R37, R42, RZ, 0xc0, !PT ;  /* 0x0000002a25257212 */ /* 0x000fe200078ec0ff */
[----:B------:R-:W-:Y:S01]  /*c7f0*/  FADD.FTZ R153, R236, R153 ;  /* 0x00000099ec997221 */ /* 0x000fe20000010000 */
[----:B------:R-:W-:Y:S01]  /*c800*/  LOP3.LUT R38, R38, R41, RZ, 0xc0, !PT ;  /* 0x0000002926267212 */ /* 0x000fe200078ec0ff */
[----:B------:R-:W2:Y:S01]  /*c810*/  LDSM.16.MT88.4 R4, [R184+0x7800] ;  /* 0x00780000b804783b */ /* 0x000ea20000004200 */
        /* <DEDUP_REMOVED lines=13> */
[----:B------:R-:W-:Y:S03]  /*c8f0*/  FADD.FTZ R161, R60, R161 ;  /* 0x000000a13ca17221 */ /* 0x000fe60000010000 */
[----:B------:R-:W-:Y:S02]  /*c900*/  FADD.FTZ R163, R45, R163 ;  /* 0x000000a32da37221 */ /* 0x000fe40000010000 */
[----:B------:R-:W-:Y:S02]  /*c910*/  FADD.FTZ R210, R233, R153 ;  /* 0x00000099e9d27221 */ /* 0x000fe40000010000 */
[-C--:B------:R-:W-:Y:S01]  /*c920*/  HMMA.16816.F32.BF16 R112, R96, R108.reuse, R32 ;  /* 0x0000006c6070723c */ /* 0x080fe20000041820 */
[----:B------:R-:W-:Y:S03]  /*c930*/  FADD.FTZ R209, R235, R155 ;  /* 0x0000009bebd17221 */ /* 0x000fe60000010000 */
[----:B------:R-:W-:Y:S02]  /*c940*/  FADD.FTZ R208, R168, R161 ;  /* 0x000000a1a8d07221 */ /* 0x000fe40000010000 */
[----:B------:R-:W-:Y:S02]  /*c950*/  FADD.FTZ R207, R167, R163 ;  /* 0x000000a3a7cf7221 */ /* 0x000fe40000010000 */
[C---:B------:R-:W-:Y:S01]  /*c960*/  HMMA.16816.F32.BF16 R68, R36.reuse, R108, R68 ;  /* 0x0000006c2444723c */ /* 0x040fe20000041844 */
[----:B------:R-:W-:Y:S03]  /*c970*/  IMAD.MOV.U32 R0, RZ, RZ, R133 ;  /* 0x000000ffff007224 */ /* 0x000fe600078e0085 */
[----:B------:R-:W-:Y:S02]  /*c980*/  IMAD.MOV.U32 R3, RZ, RZ, R135 ;  /* 0x000000ffff037224 */ /* 0x000fe400078e0087 */
[----:B------:R-:W-:Y:S02]  /*c990*/  IMAD.MOV.U32 R132, RZ, RZ, R136 ;  /* 0x000000ffff847224 */ /* 0x000fe400078e0088 */
[-C--:B------:R-:W-:Y:S01]  /*c9a0*/  HMMA.16816.F32.BF16 R72, R36, R110.reuse, R72 ;  /* 0x0000006e2448723c */ /* 0x080fe20000041848 */
[----:B------:R-:W-:Y:S07]  /*c9b0*/  IMAD.MOV.U32 R2, RZ, RZ, R134 ;  /* 0x000000ffff027224 */ /* 0x000fee00078e0086 */
        /* <DEDUP_REMOVED lines=10> */
.L_x_592:
[----:B------:R-:W1:Y:S01]  /*ca60*/  SHFL.BFLY PT, R3, R210, 0x2, 0x1f ;  /* 0x0c401f00d2037f89 */ /* 0x000e6200000e0000 */
[----:B------:R-:W-:Y:S01]  /*ca70*/  ULDC.U8 UR4, c[0x0][0x329] ;  /* 0x0000ca4000047ab9 */ /* 0x000fe20000000000 */
[----:B------:R-:W-:Y:S01]  /*ca80*/  MOV R10, 0xfffffff0 ;  /* 0xfffffff0000a7802 */ /* 0x000fe20000000f00 */
[----:B------:R-:W-:Y:S01]  /*ca90*/  ULDC.U8 UR5, c[0x0][0x328] ;  /* 0x0000ca0000057ab9 */ /* 0x000fe20000000000 */
[----:B------:R-:W2:Y:S01]  /*caa0*/  SHFL.BFLY PT, R4, R209, 0x2, 0x1f ;  /* 0x0c401f00d1047f89 */ /* 0x000ea200000e0000 */
[----:B------:R-:W-:Y:S01]  /*cab0*/  ISETP.NE.AND P0, PT, RZ, UR4, PT ;  /* 0x00000004ff007c0c */ /* 0x000fe2000bf05270 */
[----:B------:R-:W-:Y:S01]  /*cac0*/  CS2R R48, SRZ ;  /* 0x0000000000307805 */ /* 0x000fe2000001ff00 */
[----:B------:R-:W-:Y:S01]  /*cad0*/  ISETP.NE.AND P3, PT, RZ, UR5, PT ;  /* 0x00000005ff007c0c */ /* 0x000fe2000bf65270 */
[----:B------:R-:W3:Y:S01]  /*cae0*/  SHFL.BFLY PT, R2, R208, 0x2, 0x1f ;  /* 0x0c401f00d0027f89 */ /* 0x000ee200000e0000 */
[----:B------:R-:W-:Y:S01]  /*caf0*/  MOV R14, 0x3f800000 ;  /* 0x3f800000000e7802 */ /* 0x000fe20000000f00 */
[----:B------:R-:W-:Y:S01]  /*cb00*/  BSSY B0, `(.L_x_596) ;  /* 0x000011a000007945 */ /* 0x000fe20003800000 */
[----:B------:R-:W-:Y:S01]  /*cb10*/  MOV R15, 0x3f800000 ;  /* 0x3f800000000f7802 */ /* 0x000fe20000000f00 */
[----:B------:R-:W4:Y:S01]  /*cb20*/  S2R R0, SR_TID.X ;  /* 0x0000000000007919 */ /* 0x000f220000002100 */
[----:B------:R-:W-:-:S02]  /*cb30*/  MOV R12, 0x3f800000 ;  /* 0x3f800000000c7802 */ /* 0x000fc40000000f00 */
[----:B------:R-:W-:Y:S01]  /*cb40*/  MOV R13, 0x3f800000 ;  /* 0x3f800000000d7802 */ /* 0x000fe20000000f00 */
[----:B------:R-:W5:Y:S02]  /*cb50*/  SHFL.BFLY PT, R5, R207, 0x2, 0x1f ;  /* 0x0c401f00cf057f89 */ /* 0x000f6400000e0000 */
[----:B------:R-:W-:-:S05]  /*cb60*/  @P0 MOV R9, c[0x0][0x210] ;  /* 0x0000840000090a02 */ /* 0x000fca0000000f00 */
[----:B------:R-:W-:Y:S02]  /*cb70*/  @P0 IMAD R9, R9, c[0x0][0x214], RZ ;  /* 0x0000850009090a24 */ /* 0x000fe400078e02ff */
[----:B-1----:R-:W-:Y:S02]  /*cb80*/  FADD.FTZ R210, R3, R210 ;  /* 0x000000d203d27221 */ /* 0x002fe40000010000 */
[----:B--2---:R-:W-:-:S03]  /*cb90*/  FADD.FTZ R209, R4, R209 ;  /* 0x000000d104d17221 */ /* 0x004fc60000010000 */
[----:B------:R-:W1:Y:S01]  /*cba0*/  SHFL.BFLY PT, R3, R210, 0x1, 0x1f ;  /* 0x0c201f00d2037f89 */ /* 0x000e6200000e0000 */
[----:B---3--:R-:W-:-:S03]  /*cbb0*/  FADD.FTZ R208, R2, R208 ;  /* 0x000000d002d07221 */ /* 0x008fc60000010000 */
[----:B------:R-:W2:Y:S01]  /*cbc0*/  SHFL.BFLY PT, R8, R209, 0x1, 0x1f ;  /* 0x0c201f00d1087f89 */ /* 0x000ea200000e0000 */
[----:B----4-:R-:W-:-:S03]  /*cbd0*/  SHF.R.S32.HI R2, RZ, 0x1f, R0 ;  /* 0x0000001fff027819 */ /* 0x010fc60000011400 */
[----:B------:R-:W3:Y:S01]  /*cbe0*/  SHFL.BFLY PT, R7, R208, 0x1, 0x1f ;  /* 0x0c201f00d0077f89 */ /* 0x000ee200000e0000 */
[CC--:B------:R-:W-:Y:S01]  /*cbf0*/  LEA.HI R4, R2.reuse, R0.reuse, RZ, 0x2 ;  /* 0x0000000002047211 */ /* 0x0c0fe200078f10ff */
[----:B-----5:R-:W-:Y:S01]  /*cc00*/  FADD.FTZ R207, R5, R207 ;  /* 0x000000cf05cf7221 */ /* 0x020fe20000010000 */
[----:B------:R-:W-:Y:S02]  /*cc10*/  LEA.HI R2, R2, R0, RZ, 0x5 ;  /* 0x0000000002027211 */ /* 0x000fe400078f28ff */
[--C-:B------:R-:W-:Y:S02]  /*cc20*/  SHF.R.S32.HI R11, RZ, 0x2, R4.reuse ;  /* 0x00000002ff0b7819 */ /* 0x100fe40000011404 */
[----:B------:R-:W-:Y:S01]  /*cc30*/  SHF.R.S32.HI R5, RZ, 0x1f, R4 ;  /* 0x0000001fff057819 */ /* 0x000fe20000011404 */
[----:B------:R-:W4:Y:S01]  /*cc40*/  SHFL.BFLY PT, R6, R207, 0x1, 0x1f ;  /* 0x0c201f00cf067f89 */ /* 0x000f2200000e0000 */
[----:B------:R-:W-:Y:S02]  /*cc50*/  LOP3.LUT R4, R4, 0x3ffffffc, RZ, 0xc0, !PT ;  /* 0x3ffffffc04047812 */ /* 0x000fe400078ec0ff */
[----:B------:R-:W-:-:S02]  /*cc60*/  LEA.HI R5, R5, R11, RZ, 0x3 ;  /* 0x0000000b05057211 */ /* 0x000fc400078f18ff */
[----:B------:R-:W-:Y:S02]  /*cc70*/  SHF.R.S32.HI R16, RZ, 0x5, R2 ;  /* 0x00000005ff107819 */ /* 0x000fe40000011402 */
[----:B------:R-:W-:Y:S01]  /*cc80*/  LOP3.LUT R5, R5, 0xfffffff8, RZ, 0xc0, !PT ;  /* 0xfffffff805057812 */ /* 0x000fe200078ec0ff */
[----:B-1----:R-:W-:Y:S01]  /*cc90*/  FADD.FTZ R3, R210, R3 ;  /* 0x00000003d2037221 */ /* 0x002fe20000010000 */
[----:B------:R-:W-:Y:S02]  /*cca0*/  IADD3 R4, -R4, R0, RZ ;  /* 0x0000000004047210 */ /* 0x000fe40007ffe1ff */
[----:B------:R-:W-:Y:S01]  /*ccb0*/  IADD3 R11, R11, -R5, RZ ;  /* 0x800000050b0b7210 */ /* 0x000fe20007ffe0ff */
[----:B--2---:R-:W-:Y:S01]  /*ccc0*/  FADD.FTZ R8, R209, R8 ;  /* 0x00000008d1087221 */ /* 0x004fe20000010000 */
[----:B------:R-:W-:Y:S02]  /*ccd0*/  FSETP.NE.FTZ.AND P6, PT, R3, RZ, PT ;  /* 0x000000ff0300720b */ /* 0x000fe40003fd5000 */
[----:B------:R-:W-:Y:S01]  /*cce0*/  LOP3.LUT R5, R11, 0x1, RZ, 0xc0, !PT ;  /* 0x000000010b057812 */ /* 0x000fe200078ec0ff */
[----:B---3--:R-:W-:Y:S01]  /*ccf0*/  FADD.FTZ R7, R208, R7 ;  /* 0x00000007d0077221 */ /* 0x008fe20000010000 */
[----:B------:R-:W-:-:S02]  /*cd00*/  FSETP.NE.FTZ.AND P5, PT, R8, RZ, PT ;  /* 0x000000ff0800720b */ /* 0x000fc40003fb5000 */
[----:B------:R-:W-:Y:S02]  /*cd10*/  ISETP.NE.U32.AND P1, PT, R5, 0x1, PT ;  /* 0x000000010500780c */ /* 0x000fe40003f25070 */
[----:B------:R-:W-:Y:S02]  /*cd20*/  @!P0 MOV R5, c[0x0][0x214] ;  /* 0x0000850000058a02 */ /* 0x000fe40000000f00 */
[----:B------:R-:W-:Y:S01]  /*cd30*/  FSETP.NE.FTZ.AND P4, PT, R7, RZ, PT ;  /* 0x000000ff0700720b */ /* 0x000fe20003f95000 */
[----:B----4-:R-:W-:Y:S01]  /*cd40*/  FADD.FTZ R6, R207, R6 ;  /* 0x00000006cf067221 */ /* 0x010fe20000010000 */
[----:B------:R-:W-:Y:S01]  /*cd50*/  @!P0 SEL R9, R5, c[0x0][0x234], !P3 ;  /* 0x00008d0005098a07 */ /* 0x000fe20005800000 */
[----:B------:R-:W-:Y:S01]  /*cd60*/  IMAD.MOV.U32 R5, RZ, RZ, 0x20 ;  /* 0x00000020ff057424 */ /* 0x000fe200078e00ff */
[----:B------:R-:W-:Y:S01]  /*cd70*/  SEL R10, R10, 0x10, !P1 ;  /* 0x000000100a0a7807 */ /* 0x000fe20004800000 */
[----:B------:R-:W1:Y:S01]  /*cd80*/  @P6 MUFU.RCP R14, R3 ;  /* 0x00000003000e6308 */ /* 0x000e620000001000 */
[----:B------:R-:W-:-:S02]  /*cd90*/  R2P PR, R11, 0x6 ;  /* 0x000000060b007804 */ /* 0x000fc40000000000 */
[----:B------:R-:W-:Y:S02]  /*cda0*/  SHF.L.U32 R11, R11, 0x6, RZ ;  /* 0x000000060b0b7819 */ /* 0x000fe400000006ff */
[----:B------:R-:W-:Y:S02]  /*cdb0*/  LEA R4, R16, R4, 0x9 ;  /* 0x0000000410047211 */ /* 0x000fe400078e48ff */
[----:B------:R-:W-:Y:S01]  /*cdc0*/  SEL R5, R5, 0xffffffe0, !P1 ;  /* 0xffffffe005057807 */ /* 0x000fe20004800000 */
[----:B------:R-:W2:Y:S01]  /*cdd0*/  @P5 MUFU.RCP R15, R8 ;  /* 0x00000008000f5308 */ /* 0x000ea20000001000 */
[----:B------:R-:W-:Y:S02]  /*cde0*/  FSETP.NE.FTZ.AND P1, PT, R6, RZ, PT ;  /* 0x000000ff0600720b */ /* 0x000fe40003f35000 */
[----:B------:R-:W-:Y:S02]  /*cdf0*/  LOP3.LUT R11, R11, 0x1c0, RZ, 0xc0, !PT ;  /* 0x000001c00b0b7812 */ /* 0x000fe400078ec0ff */
[----:B------:R-:W-:-:S02]  /*ce00*/  ISETP.NE.OR P3, PT, RZ, UR4, !P3 ;  /* 0x00000004ff007c0c */ /* 0x000fc4000df65670 */
[----:B------:R-:W-:Y:S01]  /*ce10*/  LEA.HI R11, R11, R11, RZ, 0x1d ;  /* 0x0000000b0b0b7211 */ /* 0x000fe200078fe8ff */
[----:B------:R-:W3:Y:S01]  /*ce20*/  @P4 MUFU.RCP R12, R7 ;  /* 0x00000007000c4308 */ /* 0x000ee20000001000 */
[----:B-1----:R-:W-:Y:S01]  /*ce30*/  FMUL.FTZ R14, R14, c[0x0][0x2dc] ;  /* 0x0000b7000e0e7a20 */ /* 0x002fe20000410000 */
[----:B------:R-:W-:Y:S02]  /*ce40*/  LOP3.LUT R2, R2, 0xffffffe0, RZ, 0xc0, !PT ;  /* 0xffffffe002027812 */ /* 0x000fe400078ec0ff */
[----:B------:R-:W-:Y:S02]  /*ce50*/  IMAD.U32 R4, R4, 0x2, R11 ;  /* 0x0000000204047824 */ /* 0x000fe400078e000b */
[----:B------:R-:W-:Y:S01]  /*ce60*/  FMUL.FTZ R128, R14, R128 ;  /* 0x000000800e807220 */ /* 0x000fe20000410000 */
[----:B------:R-:W-:Y:S01]  /*ce70*/  IADD3 R2, -R2, R0, RZ ;  /* 0x0000000002027210 */ /* 0x000fe20007ffe1ff */
[----:B------:R-:W1:Y:S01]  /*ce80*/  @P1 MUFU.RCP R13, R6 ;  /* 0x00000006000d1308 */ /* 0x000e620000001000 */
[----:B--2---:R-:W-:Y:S01]  /*ce90*/  FMUL.FTZ R15, R15, c[0x0][0x2dc] ;  /* 0x0000b7000f0f7a20 */ /* 0x004fe20000410000 */
[----:B------:R-:W-:Y:S01]  /*cea0*/  SHF.L.U32 R4, R4, 0x1, RZ ;  /* 0x0000000104047819 */ /* 0x000fe200000006ff */
[----:B------:R-:W-:Y:S01]  /*ceb0*/  FMUL.FTZ R129, R14, R129 ;  /* 0x000000810e817220 */ /* 0x000fe20000410000 */
[----:B------:R-:W-:Y:S01]  /*cec0*/  @P0 MOV R0, c[0x0][0x210] ;  /* 0x0000840000000a02 */ /* 0x000fe20000000f00 */
[C---:B------:R-:W-:Y:S01]  /*ced0*/  FMUL.FTZ R130, R15.reuse, R130 ;  /* 0x000000820f827220 */ /* 0x040fe20000410000 */
[----:B------:R-:W-:Y:S01]  /*cee0*/  IADD3 R11, R4, R10, RZ ;  /* 0x0000000a040b7210 */ /* 0x000fe20007ffe0ff */
[----:B------:R-:W-:Y:S01]  /*cef0*/  FMUL.FTZ R131, R15, R131 ;  /* 0x000000830f837220 */ /* 0x000fe20000410000 */
[----:B------:R-:W-:Y:S01]  /*cf00*/  F2FP.BF16.PACK_AB R128, R129, R128 ;  /* 0x000000808180723e */ /* 0x000fe200000010ff */
[----:B---3--:R-:W-:Y:S01]  /*cf10*/  FMUL.FTZ R12, R12, c[0x0][0x2dc] ;  /* 0x0000b7000c0c7a20 */ /* 0x008fe20000410000 */
[----:B------:R-:W-:Y:S01]  /*cf20*/  IADD3 R17, R4, 0x40, RZ ;  /* 0x0000004004117810 */ /* 0x000fe20007ffe0ff */
[C---:B------:R-:W-:Y:S01]  /*cf30*/  FMUL.FTZ R116, R14.reuse, R116 ;  /* 0x000000740e747220 */ /* 0x040fe20000410000 */
[----:B------:R-:W-:Y:S01]  /*cf40*/  F2FP.BF16.PACK_AB R130, R131, R130 ;  /* 0x000000828382723e */ /* 0x000fe200000010ff */
[----:B------:R-:W-:Y:S01]  /*cf50*/  FMUL.FTZ R117, R14, R117 ;  /* 0x000000750e757220 */ /* 0x000fe20000410000 */
[----:B------:R-:W-:Y:S01]  /*cf60*/  STS [R4], R128 ;  /* 0x0000008004007388 */ /* 0x000fe20000000800 */
[----:B------:R-:W-:Y:S01]  /*cf70*/  FMUL.FTZ R118, R15, R118 ;  /* 0x000000760f767220 */ /* 0x000fe20000410000 */
[----:B------:R-:W-:Y:S01]  /*cf80*/  @P2 IADD3 R17, R4, -0x40, RZ ;  /* 0xffffffc004112810 */ /* 0x000fe20007ffe0ff */
[----:B-1----:R-:W-:Y:S01]  /*cf90*/  FMUL.FTZ R13, R13, c[0x0][0x2dc] ;  /* 0x0000b7000d0d7a20 */ /* 0x002fe20000410000 */
[----:B------:R-:W-:Y:S01]  /*cfa0*/  F2FP.BF16.PACK_AB R116, R117, R116 ;  /* 0x000000747574723e */ /* 0x000fe200000010ff */
[----:B------:R-:W-:Y:S01]  /*cfb0*/  FMUL.FTZ R119, R15, R119 ;  /* 0x000000770f777220 */ /* 0x000fe20000410000 */
[----:B------:R-:W-:Y:S01]  /*cfc0*/  STS [R4+0x400], R130 ;  /* 0x0004008204007388 */ /* 0x000fe20000000800 */
[----:B------:R-:W-:Y:S01]  /*cfd0*/  FMUL.FTZ R124, R12, R124 ;  /* 0x0000007c0c7c7220 */ /* 0x000fe20000410000 */
[----:B------:R-:W-:Y:S01]  /*cfe0*/  IADD3 R18, R4, R5, RZ ;  /* 0x0000000504127210 */ /* 0x000fe20007ffe0ff */
[C---:B------:R-:W-:Y:S01]  /*cff0*/  FMUL.FTZ R125, R12.reuse, R125 ;  /* 0x0000007d0c7d7220 */ /* 0x040fe20000410000 */
        /* <DEDUP_REMOVED lines=9> */
[C---:B------:R-:W-:Y:S01]  /*d090*/  FMUL.FTZ R122, R13.reuse, R122 ;  /* 0x0000007a0d7a7220 */ /* 0x040fe20000410000 */
[----:B------:R-:W-:Y:S01]  /*d0a0*/  STS [R4+0x2000], R124 ;  /* 0x0020007c04007388 */ /* 0x000fe20000000800 */
[----:B------:R-:W-:Y:S01]  /*d0b0*/  FMUL.FTZ R123, R13, R123 ;  /* 0x0000007b0d7b7220 */ /* 0x000fe20000410000 */
[----:B------:R-:W-:Y:S01]  /*d0c0*/  F2FP.BF16.PACK_AB R120, R121, R120 ;  /* 0x000000787978723e */ /* 0x000fe200000010ff */
[C---:B------:R-:W-:Y:S01]  /*d0d0*/  FMUL.FTZ R112, R14.reuse, R112 ;  /* 0x000000700e707220 */ /* 0x040fe20000410000 */
[----:B------:R1:W-:Y:S01]  /*d0e0*/  STS [R4+0x2400], R126 ;  /* 0x0024007e04007388 */ /* 0x0003e20000000800 */
[C---:B------:R-:W-:Y:S01]  /*d0f0*/  FMUL.FTZ R113, R14.reuse, R113 ;  /* 0x000000710e717220 */ /* 0x040fe20000410000 */
[----:B------:R-:W-:Y:S01]  /*d100*/  F2FP.BF16.PACK_AB R122, R123, R122 ;  /* 0x0000007a7b7a723e */ /* 0x000fe200000010ff */
[C---:B------:R-:W-:Y:S01]  /*d110*/  FMUL.FTZ R114, R15.reuse, R114 ;  /* 0x000000720f727220 */ /* 0x040fe20000410000 */
[----:B------:R-:W-:Y:S01]  /*d120*/  STS [R11+0x2000], R120 ;  /* 0x002000780b007388 */ /* 0x000fe20000000800 */
[----:B------:R-:W-:Y:S01]  /*d130*/  FMUL.FTZ R115, R15, R115 ;  /* 0x000000730f737220 */ /* 0x000fe20000410000 */
[----:B------:R-:W-:Y:S01]  /*d140*/  F2FP.BF16.PACK_AB R112, R113, R112 ;  /* 0x000000707170723e */ /* 0x000fe200000010ff */
[C---:B------:R-:W-:Y:S01]  /*d150*/  FMUL.FTZ R108, R14.reuse, R108 ;  /* 0x0000006c0e6c7220 */ /* 0x040fe20000410000 */
[----:B------:R2:W-:Y:S01]  /*d160*/  STS [R11+0x2400], R122 ;  /* 0x0024007a0b007388 */ /* 0x0005e20000000800 */
        /* <DEDUP_REMOVED lines=8> */
[C---:B------:R-:W-:Y:S01]  /*d1f0*/  FMUL.FTZ R69, R12.reuse, R69 ;  /* 0x000000450c457220 */ /* 0x040fe20000410000 */
[----:B------:R-:W-:Y:S01]  /*d200*/  F2FP.BF16.PACK_AB R110, R111, R110 ;  /* 0x0000006e6f6e723e */ /* 0x000fe200000010ff */
[C---:B------:R-:W-:Y:S01]  /*d210*/  FMUL.FTZ R70, R13.reuse, R70 ;  /* 0x000000460d467220 */ /* 0x040fe20000410000 */
[----:B------:R-:W3:Y:S01]  /*d220*/  @P6 MUFU.LG2 R3, R3 ;  /* 0x0000000300036308 */ /* 0x000ee20000000c00 */
[----:B------:R-:W-:Y:S01]  /*d230*/  FMUL.FTZ R71, R13, R71 ;  /* 0x000000470d477220 */ /* 0x000fe20000410000 */
[----:B------:R-:W-:Y:S01]  /*d240*/  F2FP.BF16.PACK_AB R68, R69, R68 ;  /* 0x000000444544723e */ /* 0x000fe200000010ff */
[C---:B------:R-:W-:Y:S01]  /*d250*/  FMUL.FTZ R72, R12.reuse, R72 ;  /* 0x000000480c487220 */ /* 0x040fe20000410000 */
[----:B------:R-:W-:Y:S01]  /*d260*/  @!P0 MOV R0, 0x1 ;  /* 0x0000000100008802 */ /* 0x000fe20000000f00 */
[----:B------:R-:W-:Y:S01]  /*d270*/  FMUL.FTZ R73, R12, R73 ;  /* 0x000000490c497220 */ /* 0x000fe20000410000 */
[----:B-1----:R-:W-:Y:S01]  /*d280*/  IADD3 R4, R11, R5, RZ ;  /* 0x000000050b047210 */ /* 0x002fe20007ffe0ff */
[----:B------:R-:W-:Y:S01]  /*d290*/  FMUL.FTZ R74, R13, R74 ;  /* 0x0000004a0d4a7220 */ /* 0x000fe20000410000 */
[----:B------:R-:W-:Y:S01]  /*d2a0*/  F2FP.BF16.PACK_AB R70, R71, R70 ;  /* 0x000000464746723e */ /* 0x000fe200000010ff */
[----:B------:R-:W-:Y:S01]  /*d2b0*/  FMUL.FTZ R75, R13, R75 ;  /* 0x0000004b0d4b7220 */ /* 0x000fe20000410000 */
[----:B------:R-:W-:Y:S01]  /*d2c0*/  F2FP.BF16.PACK_AB R72, R73, R72 ;  /* 0x000000484948723e */ /* 0x000fe200000010ff */
[C---:B------:R-:W-:Y:S01]  /*d2d0*/  FMUL.FTZ R76, R14.reuse, R76 ;  /* 0x0000004c0e4c7220 */ /* 0x040fe20000410000 */
[----:B------:R-:W-:Y:S01]  /*d2e0*/  STS [R4], R108 ;  /* 0x0000006c04007388 */ /* 0x000fe20000000800 */
[----:B------:R-:W-:Y:S01]  /*d2f0*/  FMUL.FTZ R77, R14, R77 ;  /* 0x0000004d0e4d7220 */ /* 0x000fe20000410000 */
[----:B--2---:R-:W-:Y:S01]  /*d300*/  IADD3 R11, R5, 0x400, R17 ;  /* 0x00000400050b7810 */ /* 0x004fe20007ffe011 */
[----:B------:R-:W-:Y:S01]  /*d310*/  FMUL.FTZ R78, R15, R78 ;  /* 0x0000004e0f4e7220 */ /* 0x000fe20000410000 */
[----:B------:R-:W-:Y:S01]  /*d320*/  F2FP.BF16.PACK_AB R74, R75, R74 ;  /* 0x0000004a4b4a723e */ /* 0x000fe200000010ff */
[----:B------:R-:W-:Y:S01]  /*d330*/  FMUL.FTZ R79, R15, R79 ;  /* 0x0000004f0f4f7220 */ /* 0x000fe20000410000 */
[----:B------:R-:W-:Y:S01]  /*d340*/  IADD3 R11, R10, R11, RZ ;  /* 0x0000000b0a0b7210 */ /* 0x000fe20007ffe0ff */
[C---:B------:R-:W-:Y:S01]  /*d350*/  FMUL.FTZ R84, R14.reuse, R84 ;  /* 0x000000540e547220 */ /* 0x040fe20000410000 */
[----:B------:R-:W-:Y:S01]  /*d360*/  F2FP.BF16.PACK_AB R76, R77, R76 ;  /* 0x0000004c4d4c723e */ /* 0x000fe200000010ff */
        /* <DEDUP_REMOVED lines=8> */
[C---:B------:R-:W-:Y:S01]  /*d3f0*/  FMUL.FTZ R81, R12.reuse, R81 ;  /* 0x000000510c517220 */ /* 0x040fe20000410000 */
[----:B------:R-:W-:Y:S01]  /*d400*/  F2FP.BF16.PACK_AB R86, R87, R86 ;  /* 0x000000565756723e */ /* 0x000fe200000010ff */
[C---:B------:R-:W-:Y:S01]  /*d410*/  FMUL.FTZ R82, R13.reuse, R82 ;  /* 0x000000520d527220 */ /* 0x040fe20000410000 */
[----:B------:R1:W-:Y:S01]  /*d420*/  STS [R18+0x2400], R70 ;  /* 0x0024004612007388 */ /* 0x0003e20000000800 */
        /* <DEDUP_REMOVED lines=11> */
[----:B------:R-:W-:Y:S01]  /*d4e0*/  STS [R17], R76 ;  /* 0x0000004c11007388 */ /* 0x000fe20000000800 */
[C---:B------:R-:W-:Y:S01]  /*d4f0*/  FMUL.FTZ R101, R14.reuse, R101 ;  /* 0x000000650e657220 */ /* 0x040fe20000410000 */
[----:B------:R-:W-:Y:S01]  /*d500*/  F2FP.BF16.PACK_AB R106, R107, R106 ;  /* 0x0000006a6b6a723e */ /* 0x000fe200000010ff */
[C---:B------:R-:W-:Y:S01]  /*d510*/  FMUL.FTZ R96, R14.reuse, R96 ;  /* 0x000000600e607220 */ /* 0x040fe20000410000 */
[----:B------:R-:W-:Y:S01]  /*d520*/  STS [R17+0x400], R78 ;  /* 0x0004004e11007388 */ /* 0x000fe20000000800 */
[----:B------:R-:W-:Y:S01]  /*d530*/  FMUL.FTZ R102, R15, R102 ;  /* 0x000000660f667220 */ /* 0x000fe20000410000 */
[----:B------:R-:W-:Y:S01]  /*d540*/  F2FP.BF16.PACK_AB R100, R101, R100 ;  /* 0x000000646564723e */ /* 0x000fe200000010ff */
[----:B------:R-:W-:Y:S01]  /*d550*/  FMUL.FTZ R103, R15, R103 ;  /* 0x000000670f677220 */ /* 0x000fe20000410000 */
[----:B------:R-:W2:Y:S01]  /*d560*/  @P1 MUFU.LG2 R6, R6 ;  /* 0x0000000600061308 */ /* 0x000ea20000000c00 */
[----:B------:R-:W-:-:S02]  /*d570*/  FMUL.FTZ R14, R14, R97 ;  /* 0x000000610e0e7220 */ /* 0x000fc40000410000 */
[----:B------:R-:W-:Y:S01]  /*d580*/  FMUL.FTZ R98, R15, R98 ;  /* 0x000000620f627220 */ /* 0x000fe20000410000 */
[----:B------:R-:W-:Y:S01]  /*d590*/  F2FP.BF16.PACK_AB R102, R103, R102 ;  /* 0x000000666766723e */ /* 0x000fe200000010ff */
[----:B------:R-:W-:Y:S01]  /*d5a0*/  IMAD.IADD R10, R10, 0x1, R17 ;  /* 0x000000010a0a7824 */ /* 0x000fe200078e0211 */
[----:B-1----:R-:W-:Y:S01]  /*d5b0*/  IADD3 R18, R5, R17, RZ ;  /* 0x0000001105127210 */ /* 0x002fe20007ffe0ff */
[----:B------:R-:W-:Y:S01]  /*d5c0*/  FMUL.FTZ R15, R15, R99 ;  /* 0x000000630f0f7220 */ /* 0x000fe20000410000 */
[----:B------:R-:W-:Y:S01]  /*d5d0*/  F2FP.BF16.PACK_AB R14, R14, R96 ;  /* 0x000000600e0e723e */ /* 0x000fe200000010ff */
[C---:B------:R-:W-:Y:S01]  /*d5e0*/  FMUL.FTZ R88, R12.reuse, R88 ;  /* 0x000000580c587220 */ /* 0x040fe20000410000 */
        /* <DEDUP_REMOVED lines=10> */
[----:B------:R-:W1:Y:S01]  /*d690*/  @P5 MUFU.LG2 R8, R8 ;  /* 0x0000000800085308 */ /* 0x000e620000000c00 */
[----:B------:R-:W-:Y:S01]  /*d6a0*/  FMUL.FTZ R94, R13, R94 ;  /* 0x0000005e0d5e7220 */ /* 0x000fe20000410000 */
[----:B------:R-:W-:Y:S01]  /*d6b0*/  F2FP.BF16.PACK_AB R90, R91, R90 ;  /* 0x0000005a5b5a723e */ /* 0x000fe200000010ff */
[----:B------:R-:W-:Y:S01]  /*d6c0*/  FMUL.FTZ R13, R13, R95 ;  /* 0x0000005f0d0d7220 */ /* 0x000fe20000410000 */
[----:B------:R-:W-:Y:S01]  /*d6d0*/  STS [R17+0x2000], R80 ;  /* 0x0020005011007388 */ /* 0x000fe20000000800 */
[----:B------:R-:W-:Y:S01]  /*d6e0*/  F2FP.BF16.PACK_AB R12, R12, R92 ;  /* 0x0000005c0c0c723e */ /* 0x000fe200000010ff */
[----:B---3--:R-:W-:-:S02]  /*d6f0*/  @P6 FMUL.FTZ R3, R3, 0.69314718246459960938 ;  /* 0x3f31721803036820 */ /* 0x008fc40000410000 */
[----:B------:R3:W-:Y:S01]  /*d700*/  STS [R17+0x2400], R82 ;  /* 0x0024005211007388 */ /* 0x0007e20000000800 */
[----:B------:R-:W-:Y:S01]  /*d710*/  F2FP.BF16.PACK_AB R13, R13, R94 ;  /* 0x0000005e0d0d723e */ /* 0x000fe200000010ff */
[----:B--2---:R-:W-:Y:S02]  /*d720*/  @P1 FMUL.FTZ R19, R6, 0.69314718246459960938 ;  /* 0x3f31721806131820 */ /* 0x004fe40000410000 */
[----:B------:R-:W-:Y:S04]  /*d730*/  STS [R10+0x2000], R104 ;  /* 0x002000680a007388 */ /* 0x000fe80000000800 */
[----:B------:R2:W-:Y:S01]  /*d740*/  STS [R10+0x2400], R106 ;  /* 0x0024006a0a007388 */ /* 0x0005e20000000800 */
[----:B-1----:R-:W-:-:S03]  /*d750*/  @P5 FMUL.FTZ R8, R8, 0.69314718246459960938 ;  /* 0x3f31721808085820 */ /* 0x002fc60000410000 */
[----:B------:R-:W-:Y:S04]  /*d760*/  STS [R18], R100 ;  /* 0x0000006412007388 */ /* 0x000fe80000000800 */
[----:B------:R-:W-:Y:S04]  /*d770*/  STS [R18+0x400], R102 ;  /* 0x0004006612007388 */ /* 0x000fe80000000800 */
[----:B------:R-:W-:Y:S04]  /*d780*/  STS [R5], R14 ;  /* 0x0000000e05007388 */ /* 0x000fe80000000800 */
[----:B------:R-:W-:Y:S01]  /*d790*/  STS [R11], R15 ;  /* 0x0000000f0b007388 */ /* 0x000fe20000000800 */
[----:B---3--:R-:W1:Y:S03]  /*d7a0*/  @P4 MUFU.LG2 R17, R7 ;  /* 0x0000000700114308 */ /* 0x008e660000000c00 */
[----:B------:R-:W-:Y:S04]  /*d7b0*/  STS [R18+0x2000], R88 ;  /* 0x0020005812007388 */ /* 0x000fe80000000800 */
[----:B------:R3:W-:Y:S04]  /*d7c0*/  STS [R18+0x2400], R90 ;  /* 0x0024005a12007388 */ /* 0x0007e80000000800 */
[----:B------:R4:W-:Y:S04]  /*d7d0*/  STS [R5+0x2000], R12 ;  /* 0x0020000c05007388 */ /* 0x0009e80000000800 */
[----:B------:R5:W-:Y:S01]  /*d7e0*/  STS [R11+0x2000], R13 ;  /* 0x0020000d0b007388 */ /* 0x000be20000000800 */
[----:B-1----:R-:W-:-:S03]  /*d7f0*/  @P4 FMUL.FTZ R17, R17, 0.69314718246459960938 ;  /* 0x3f31721811114820 */ /* 0x002fc60000410000 */
[----:B------:R-:W-:Y:S06]  /*d800*/  BAR.SYNC.DEFER_BLOCKING 0x0 ;  /* 0x0000000000007b1d */ /* 0x000fec0000010000 */
[----:B------:R-:W1:Y:S04]  /*d810*/  S2R R4, SR_CTAID.Y ;  /* 0x0000000000047919 */ /* 0x000e680000002600 */
[----:B--2---:R-:W2:Y:S01]  /*d820*/  S2R R10, SR_CTAID.Z ;  /* 0x00000000000a7919 */ /* 0x004ea20000002700 */
[----:B---3--:R-:W-:-:S02]  /*d830*/  IMAD.MOV.U32 R18, RZ, RZ, 0x7f800000 ;  /* 0x7f800000ff127424 */ /* 0x008fc400078e00ff */
[----:B------:R-:W-:Y:S01]  /*d840*/  @P6 FFMA.FTZ R18, R136, c[0x0][0x238], R3 ;  /* 0x00008e0088126a23 */ /* 0x000fe20000010003 */
[----:B------:R-:W-:Y:S01]  /*d850*/  MOV R3, 0x7f800000 ;  /* 0x7f80000000037802 */ /* 0x000fe20000000f00 */
[----:B----4-:R-:W3:Y:S01]  /*d860*/  S2R R5, SR_CTAID.X ;  /* 0x0000000000057919 */ /* 0x010ee20000002500 */
[----:B------:R-:W-:Y:S01]  /*d870*/  @P4 FFMA.FTZ R3, R134, c[0x0][0x238], R17 ;  /* 0x00008e0086034a23 */ /* 0x000fe20000010011 */
[----:B-----5:R-:W-:Y:S01]  /*d880*/  @P0 MOV R11, 0x1 ;  /* 0x00000001000b0802 */ /* 0x020fe20000000f00 */
[----:B------:R-:W-:Y:S01]  /*d890*/  @!P0 IMAD R11, R9, c[0x0][0x1c0], RZ ;  /* 0x00007000090b8a24 */ /* 0x000fe200078e02ff */
[----:B------:R-:W-:Y:S01]  /*d8a0*/  LOP3.LUT P0, RZ, R2, 0x3, RZ, 0xc0, !PT ;  /* 0x0000000302ff7812 */ /* 0x000fe2000780c0ff */
[----:B------:R4:W4:Y:S04]  /*d8b0*/  LDS.128 R40, [R195] ;  /* 0x00000000c3287984 */ /* 0x0009280000000c00 */
[----:B------:R4:W4:Y:S01]  /*d8c0*/  LDS.128 R36, [R195+0x800] ;  /* 0x00080000c3247984 */ /* 0x0009220000000c00 */
[----:B-1----:R-:W-:-:S03]  /*d8d0*/  IMAD R11, R4, R11, RZ ;  /* 0x0000000b040b7224 */ /* 0x002fc600078e02ff */
[----:B------:R1:W1:Y:S01]  /*d8e0*/  LDS.128 R32, [R195+0x1000] ;  /* 0x00100000c3207984 */ /* 0x0002620000000c00 */
[----:B------:R-:W-:Y:S01]  /*d8f0*/  @!P3 IMAD R7, R4, c[0x0][0x214], RZ ;  /* 0x000085000407ba24 */ /* 0x000fe200078e02ff */
[----:B------:R-:W-:Y:S02]  /*d900*/  SEL R11, R11, RZ, P3 ;  /* 0x000000ff0b0b7207 */ /* 0x000fe40001800000 */
[----:B------:R1:W1:Y:S02]  /*d910*/  LDS.128 R28, [R195+0x1800] ;  /* 0x00180000c31c7984 */ /* 0x0002640000000c00 */
[----:B------:R-:W-:Y:S02]  /*d920*/  @!P3 MOV R48, R7 ;  /* 0x000000070030b202 */ /* 0x000fe40000000f00 */
[----:B------:R1:W1:Y:S01]  /*d930*/  LDS.128 R24, [R195+0x2000] ;  /* 0x00200000c3187984 */ /* 0x0002620000000c00 */
[----:B---3--:R-:W-:Y:S01]  /*d940*/  IMAD R2, R5, R0, RZ ;  /* 0x0000000005027224 */ /* 0x008fe200078e02ff */
[----:B------:R-:W-:Y:S01]  /*d950*/  @!P3 SHF.R.S32.HI R49, RZ, 0x1f, R7 ;  /* 0x0000001fff31b819 */ /* 0x000fe20000011407 */
[----:B--2---:R-:W-:Y:S01]  /*d960*/  IMAD R11, R10, R9, R11 ;  /* 0x000000090a0b7224 */ /* 0x004fe200078e020b */
[----:B------:R2:W3:Y:S01]  /*d970*/  LDS.128 R20, [R195+0x2800] ;  /* 0x00280000c3147984 */ /* 0x0004e20000000c00 */
[----:B------:R-:W-:Y:S01]  /*d980*/  MOV R9, 0x7f800000 ;  /* 0x7f80000000097802 */ /* 0x000fe20000000f00 */
[----:B------:R-:W-:Y:S01]  /*d990*/  @P5 FFMA.FTZ R9, R135, c[0x0][0x238], R8 ;  /* 0x00008e0087095a23 */ /* 0x000fe20000010008 */
[----:B------:R-:W-:Y:S01]  /*d9a0*/  SHF.L.U32 R2, R2, 0x7, RZ ;  /* 0x0000000702027819 */ /* 0x000fe200000006ff */
[----:B------:R2:W1:Y:S01]  /*d9b0*/  LDS.128 R12, [R195+0x3000] ;  /* 0x00300000c30c7984 */ /* 0x0004620000000c00 */
[----:B------:R-:W-:Y:S01]  /*d9c0*/  MOV R7, 0x7f800000 ;  /* 0x7f80000000077802 */ /* 0x000fe20000000f00 */
[----:B------:R-:W-:Y:S01]  /*d9d0*/  @P1 FFMA.FTZ R7, R133, c[0x0][0x238], R19 ;  /* 0x00008e0085071a23 */ /* 0x000fe20000010013 */
[----:B------:R-:W-:Y:S01]  /*d9e0*/  IADD3 R6, P3, P2, R2, R48, R11 ;  /* 0x0000003002067210 */ /* 0x000fe20007a7e00b */
[----:B------:R2:W1:Y:S01]  /*d9f0*/  LDS.128 R44, [R195+0x3800] ;  /* 0x00380000c32c7984 */ /* 0x0004620000000c00 */
[----:B------:R-:W-:-:S02]  /*da00*/  SHF.R.S32.HI R2, RZ, 0x1f, R2 ;  /* 0x0000001fff027819 */ /* 0x000fc40000011402 */
[----:B------:R-:W-:-:S04]  /*da10*/  SHF.R.S32.HI R11, RZ, 0x1f, R11 ;  /* 0x0000001fff0b7819 */ /* 0x000fc8000001140b */
[----:B------:R-:W-:Y:S01]  /*da20*/  IADD3.X R2, R2, R49, R11, P3, P2 ;  /* 0x0000003102027210 */ /* 0x000fe20001fe440b */
[----:B------:R-:W-:Y:S05]  /*da30*/  @P0 BRA `(.L_x_597) ;  /* 0x0000026000000947 */ /* 0x000fea0003800000 */
[----:B------:R-:W-:Y:S01]  /*da40*/  SHF.R.S32.HI R11, RZ, 0x1f, R16 ;  /* 0x0000001fff0b7819 */ /* 0x000fe20000011410 */
[----:B------:R-:W-:-:S03]  /*da50*/  IMAD.MOV.U32 R8, RZ, RZ, c[0x0][0x214] ;  /* 0x00008500ff087624 */ /* 0x000fc600078e00ff */
[----:B------:R-:W-:Y:S01]  /*da60*/  LEA.HI R11, R11, R16, RZ, 0x2 ;  /* 0x000000100b0b7211 */ /* 0x000fe200078f10ff */
[----:B------:R-:W-:-:S03]  /*da70*/  IMAD R5, R5, -0x80, R8 ;  /* 0xffffff8005057824 */ /* 0x000fc600078e0208 */
        /* <DEDUP_REMOVED lines=12> */
[----:B------:R-:W-:Y:S01]  /*db40*/  @!P5 IMAD R16, R16, R0, RZ ;  /* 0x000000001010d224 */ /* 0x000fe200078e02ff */
[----:B------:R-:W-:Y:S01]  /*db50*/  @!P6 LEA.HI.X.SX32 R5, R5, R2, 0x1, P0 ;  /* 0x000000020505e211 */ /* 0x000fe200000f0eff */
[-C--:B------:R-:W-:Y:S01]  /*db60*/  @!P4 IMAD R11, R11, R0.reuse, RZ ;  /* 0x000000000b0bc224 */ /* 0x080fe200078e02ff */
[----:B------:R-:W-:Y:S01]  /*db70*/  @!P6 LEA R48, P0, R8, c[0x0][0x200], 0x2 ;  /* 0x000080000830ea11 */ /* 0x000fe200078010ff */
[----:B------:R-:W-:Y:S01]  /*db80*/  @!P3 IMAD R17, R17, R0, RZ ;  /* 0x000000001111b224 */ /* 0x000fe200078e02ff */
[-C--:B------:R-:W-:Y:S02]  /*db90*/  @!P5 IADD3 R0, P2, R16, R6.reuse, RZ ;  /* 0x000000061000d210 */ /* 0x080fe40007f5e0ff */
[----:B------:R-:W-:Y:S02]  /*dba0*/  @!P6 LEA.HI.X R49, R8, c[0x0][0x204], R5, 0x2, P0 ;  /* 0x000081000831ea11 */ /* 0x000fe400000f1405 */
[----:B------:R-:W-:Y:S02]  /*dbb0*/  @!P4 IADD3 R5, P1, R11, R6, RZ ;  /* 0x000000060b05c210 */ /* 0x000fe40007f3e0ff */
[----:B------:R-:W-:Y:S01]  /*dbc0*/  @!P5 LEA.HI.X.SX32 R16, R16, R2, 0x1, P2 ;  /* 0x000000021010d211 */ /* 0x000fe200010f0eff */
[----:B------:R2:W-:Y:S01]  /*dbd0*/  @!P6 STG.E [R48.64], R18 ;  /* 0x000000123000e986 */ /* 0x0005e2000c10190c */
[----:B------:R-:W-:-:S02]  /*dbe0*/  @!P3 IADD3 R6, P0, R17, R6, RZ ;  /* 0x000000061106b210 */ /* 0x000fc40007f1e0ff */
[C---:B------:R-:W-:Y:S02]  /*dbf0*/  @!P5 LEA R50, P2, R0.reuse, c[0x0][0x200], 0x2 ;  /* 0x000080000032da11 */ /* 0x040fe400078410ff */
[-C--:B------:R-:W-:Y:S02]  /*dc00*/  @!P4 LEA.HI.X.SX32 R11, R11, R2.reuse, 0x1, P1 ;  /* 0x000000020b0bc211 */ /* 0x080fe400008f0eff */
[----:B------:R-:W-:Y:S02]  /*dc10*/  @!P3 LEA.HI.X.SX32 R2, R17, R2, 0x1, P0 ;  /* 0x000000021102b211 */ /* 0x000fe400000f0eff */
[----:B------:R-:W-:Y:S02]  /*dc20*/  @!P5 LEA.HI.X R51, R0, c[0x0][0x204], R16, 0x2, P2 ;  /* 0x000081000033da11 */ /* 0x000fe400010f1410 */
[C---:B------:R-:W-:Y:S02]  /*dc30*/  @!P4 LEA R52, P1, R5.reuse, c[0x0][0x200], 0x2 ;  /* 0x000080000534ca11 */ /* 0x040fe400078210ff */
[----:B------:R-:W-:Y:S01]  /*dc40*/  @!P3 LEA R16, P0, R6, c[0x0][0x200], 0x2 ;  /* 0x000080000610ba11 */ /* 0x000fe200078010ff */
[----:B------:R2:W-:Y:S01]  /*dc50*/  @!P5 STG.E [R50.64], R9 ;  /* 0x000000093200d986 */ /* 0x0005e2000c10190c */
[----:B------:R-:W-:-:S02]  /*dc60*/  @!P4 LEA.HI.X R53, R5, c[0x0][0x204], R11, 0x2, P1 ;  /* 0x000081000535ca11 */ /* 0x000fc400008f140b */
[----:B------:R-:W-:-:S03]  /*dc70*/  @!P3 LEA.HI.X R17, R6, c[0x0][0x204], R2, 0x2, P0 ;  /* 0x000081000611ba11 */ /* 0x000fc600000f1402 */
[----:B------:R2:W-:Y:S04]  /*dc80*/  @!P4 STG.E [R52.64], R3 ;  /* 0x000000033400c986 */ /* 0x0005e8000c10190c */
[----:B------:R2:W-:Y:S02]  /*dc90*/  @!P3 STG.E [R16.64], R7 ;  /* 0x000000071000b986 */ /* 0x0005e4000c10190c */
.L_x_597:
[----:B------:R-:W-:Y:S05]  /*dca0*/  BSYNC B0 ;  /* 0x0000000000007941 */ /* 0x000fea0003800000 */
.L_x_596:
[----:B------:R-:W-:Y:S01]  /*dcb0*/  SHF.R.S32.HI R2, RZ, 0x1f, R4 ;  /* 0x0000001fff027819 */ /* 0x000fe20000011404 */
[--C-:B------:R-:W-:Y:S01]  /*dcc0*/  IMAD.MOV.U32 R6, RZ, RZ, R200.reuse ;  /* 0x000000ffff067224 */ /* 0x100fe200078e00c8 */
[----:B--2---:R-:W-:Y:S01]  /*dcd0*/  SHF.R.S32.HI R7, RZ, 0x1f, R200 ;  /* 0x0000001fff077819 */ /* 0x004fe200000114c8 */
[----:B------:R-:W-:Y:S01]  /*dce0*/  ULDC.64 UR4, c[0x0][0x1e8] ;  /* 0x00007a0000047ab9 */ /* 0x000fe20000000a00 */
[----:B------:R-:W-:Y:S01]  /*dcf0*/  SHF.R.S32.HI R0, RZ, 0x1f, R10 ;  /* 0x0000001fff007819 */ /* 0x000fe2000001140a */
[----:B------:R-:W-:Y:S01]  /*dd00*/  IMAD R2, R2, c[0x0][0x1e0], RZ ;  /* 0x0000780002027a24 */ /* 0x000fe200078e02ff */
[----:B------:R-:W-:Y:S01]  /*dd10*/  USHF.L.U32 UR7, UR4, 0x5, URZ ;  /* 0x0000000504077899 */ /* 0x000fe2000800063f */
[----:B------:R-:W-:Y:S01]  /*dd20*/  IMAD.WIDE.U32 R6, R4, c[0x0][0x1e0], R6 ;  /* 0x0000780004067a25 */ /* 0x000fe200078e0006 */
[----:B------:R-:W-:-:S02]  /*dd30*/  UMOV UR6, 0x5 ;  /* 0x0000000500067882 */ /* 0x000fc40000000000 */
[----:B------:R-:W-:Y:S01]  /*dd40*/  USHF.L.U64.HI UR5, UR4, UR6, UR5 ;  /* 0x0000000604057299 */ /* 0x000fe20008010205 */
[----:B------:R-:W-:Y:S02]  /*dd50*/  IMAD R2, R4, c[0x0][0x1e4], R2 ;  /* 0x0000790004027a24 */ /* 0x000fe400078e0202 */
[----:B------:R-:W-:Y:S02]  /*dd60*/  IMAD R0, R0, c[0x0][0x1f0], RZ ;  /* 0x00007c0000007a24 */ /* 0x000fe400078e02ff */
[----:B------:R-:W-:Y:S02]  /*dd70*/  IMAD.IADD R3, R7, 0x1, R2 ;  /* 0x0000000107037824 */ /* 0x000fe400078e0202 */
[----:B------:R-:W-:Y:S02]  /*dd80*/  IMAD.MOV.U32 R2, RZ, RZ, R6 ;  /* 0x000000ffff027224 */ /* 0x000fe400078e0006 */
[C---:B------:R-:W-:Y:S02]  /*dd90*/  IMAD R0, R10.reuse, c[0x0][0x1f4], R0 ;  /* 0x00007d000a007a24 */ /* 0x040fe400078e0200 */
[----:B------:R-:W-:-:S04]  /*dda0*/  IMAD.WIDE.U32 R10, R10, c[0x0][0x1f0], R2 ;  /* 0x00007c000a0a7a25 */ /* 0x000fc800078e0002 */
[----:B------:R-:W-:Y:S02]  /*ddb0*/  IMAD R2, R205, c[0x0][0x1e8], RZ ;  /* 0x00007a00cd027a24 */ /* 0x000fe400078e02ff */
[----:B------:R-:W-:Y:S02]  /*ddc0*/  IMAD.IADD R11, R11, 0x1, R0 ;  /* 0x000000010b0b7824 */ /* 0x000fe400078e0200 */
[C---:B------:R-:W-:Y:S02]  /*ddd0*/  IMAD R2, R204.reuse, c[0x0][0x1ec], R2 ;  /* 0x00007b00cc027a24 */ /* 0x040fe400078e0202 */
[----:B------:R-:W-:-:S04]  /*dde0*/  IMAD.WIDE.U32 R10, R204, c[0x0][0x1e8], R10 ;  /* 0x00007a00cc0a7a25 */ /* 0x000fc800078e000a */
[----:B------:R-:W-:Y:S01]  /*ddf0*/  IMAD.IADD R2, R11, 0x1, R2 ;  /* 0x000000010b027824 */ /* 0x000fe200078e0202 */
[----:B------:R-:W-:-:S04]  /*de00*/  LEA R4, P0, R10, c[0x0][0x1d0], 0x1 ;  /* 0x000074000a047a11 */ /* 0x000fc800078008ff */
[----:B------:R-:W-:Y:S02]  /*de10*/  LEA.HI.X R5, R10, c[0x0][0x1d4], R2, 0x1, P0 ;  /* 0x000075000a057a11 */ /* 0x000fe400000f0c02 */
[----:B------:R-:W-:-:S03]  /*de20*/  IADD3 R16, P0, R4, UR7, RZ ;  /* 0x0000000704107c10 */ /* 0x000fc6000ff1e0ff */
[----:B----4-:R2:W-:Y:S01]  /*de30*/  STG.E.128 [R4.64], R40 ;  /* 0x0000002804007986 */ /* 0x0105e2000c101d0c */
[----:B------:R-:W-:Y:S02]  /*de40*/  IADD3.X R17, R5, UR5, RZ, P0, !PT ;  /* 0x0000000505117c10 */ /* 0x000fe400087fe4ff */
[----:B------:R-:W-:-:S03]  /*de50*/  IADD3 R10, P0, R16, UR7, RZ ;  /* 0x00000007100a7c10 */ /* 0x000fc6000ff1e0ff */
[----:B------:R-:W-:Y:S01]  /*de60*/  STG.E.128 [R16.64], R36 ;  /* 0x0000002410007986 */ /* 0x000fe2000c101d0c */
[----:B------:R-:W-:Y:S02]  /*de70*/  IADD3.X R11, R17, UR5, RZ, P0, !PT ;  /* 0x00000005110b7c10 */ /* 0x000fe400087fe4ff */
[----:B------:R-:W-:-:S03]  /*de80*/  IADD3 R8, P0, R10, UR7, RZ ;  /* 0x000000070a087c10 */ /* 0x000fc6000ff1e0ff */
[----:B-1----:R1:W-:Y:S01]  /*de90*/  STG.E.128 [R10.64], R32 ;  /* 0x000000200a007986 */ /* 0x0023e2000c101d0c */
[----:B------:R-:W-:Y:S02]  /*dea0*/  IADD3.X R9, R11, UR5, RZ, P0, !PT ;  /* 0x000000050b097c10 */ /* 0x000fe400087fe4ff */
[----:B------:R-:W-:-:S03]  /*deb0*/  IADD3 R6, P0, R8, UR7, RZ ;  /* 0x0000000708067c10 */ /* 0x000fc6000ff1e0ff */
[----:B------:R-:W-:Y:S01]  /*dec0*/  STG.E.128 [R8.64], R28 ;  /* 0x0000001c08007986 */ /* 0x000fe2000c101d0c */
[----:B------:R-:W-:Y:S02]  /*ded0*/  IADD3.X R7, R9, UR5, RZ, P0, !PT ;  /* 0x0000000509077c10 */ /* 0x000fe400087fe4ff */
[----:B------:R-:W-:-:S03]  /*dee0*/  IADD3 R2, P0, R6, UR7, RZ ;  /* 0x0000000706027c10 */ /* 0x000fc6000ff1e0ff */
[----:B------:R-:W-:Y:S01]  /*def0*/  STG.E.128 [R6.64], R24 ;  /* 0x0000001806007986 */ /* 0x000fe2000c101d0c */
[----:B------:R-:W-:-:S05]  /*df00*/  IADD3.X R3, R7, UR5, RZ, P0, !PT ;  /* 0x0000000507037c10 */ /* 0x000fca00087fe4ff */
[----:B---3--:R-:W-:Y:S01]  /*df10*/  STG.E.128 [R2.64], R20 ;  /* 0x0000001402007986 */ /* 0x008fe2000c101d0c */
[----:B--2---:R-:W-:-:S04]  /*df20*/  IADD3 R4, P0, R2, UR7, RZ ;  /* 0x0000000702047c10 */ /* 0x004fc8000ff1e0ff */
[----:B------:R-:W-:-:S05]  /*df30*/  IADD3.X R5, R3, UR5, RZ, P0, !PT ;  /* 0x0000000503057c10 */ /* 0x000fca00087fe4ff */
[----:B------:R-:W-:Y:S01]  /*df40*/  STG.E.128 [R4.64], R12 ;  /* 0x0000000c04007986 */ /* 0x000fe2000c101d0c */
[----:B-1----:R-:W-:-:S04]  /*df50*/  IADD3 R10, P0, R4, UR7, RZ ;  /* 0x00000007040a7c10 */ /* 0x002fc8000ff1e0ff */
[----:B------:R-:W-:-:S05]  /*df60*/  IADD3.X R11, R5, UR5, RZ, P0, !PT ;  /* 0x00000005050b7c10 */ /* 0x000fca00087fe4ff */
[----:B------:R-:W-:Y:S01]  /*df70*/  STG.E.128 [R10.64], R44 ;  /* 0x0000002c0a007986 */ /* 0x000fe2000c101d0c */
[----:B------:R-:W-:Y:S05]  /*df80*/  EXIT ;  /* 0x000000000000794d */ /* 0x000fea0003800000 */
.L_x_587:
[----:B------:R-:W-:Y:S01]  /*df90*/  LEA.HI R2, R18, R119, RZ, 0x3 ;  /* 0x0000007712027211 */ /* 0x000fe200078f18ff */
[----:B------:R-:W1:Y:S01]  /*dfa0*/  LDC.U8 R0, c[0x0][0x329] ;  /* 0x0000ca40ff007b82 */ /* 0x000e620000000000 */
[----:B------:R-:W-:Y:S01]  /*dfb0*/  SHF.R.S32.HI R3, RZ, 0x1f, R10 ;  /* 0x0000001fff037819 */ /* 0x000fe2000001140a */
[----:B------:R-:W-:Y:S01]  /*dfc0*/  ULDC.64 UR4, c[0x0][0x1e8] ;  /* 0x00007a0000047ab9 */ /* 0x000fe20000000a00 */
[----:B------:R-:W-:Y:S01]  /*dfd0*/  LOP3.LUT R6, R2, 0x1ffffff8, RZ, 0xc0, !PT ;  /* 0x1ffffff802067812 */ /* 0x000fe200078ec0ff */
[----:B------:R-:W-:Y:S01]  /*dfe0*/  USHF.L.U32 UR6, UR4, 0x5, URZ ;  /* 0x0000000504067899 */ /* 0x000fe2000800063f */
[----:B------:R-:W-:Y:S01]  /*dff0*/  SHF.R.S32.HI R2, RZ, 0x3, R2 ;  /* 0x00000003ff027819 */ /* 0x000fe20000011402 */
[----:B------:R-:W-:Y:S01]  /*e000*/  IMAD R3, R3, c[0x0][0x1e0], RZ ;  /* 0x0000780003037a24 */ /* 0x000fe200078e02ff */
[----:B------:R-:W-:Y:S01]  /*e010*/  SHF.R.S32.HI R5, RZ, 0x1f, R14 ;  /* 0x0000001fff057819 */ /* 0x000fe2000001140e */
[----:B------:R-:W-:Y:S01]  /*e020*/  IMAD.IADD R6, R119, 0x1, -R6 ;  /* 0x0000000177067824 */ /* 0x000fe200078e0a06 */
[----:B------:R-:W2:Y:S01]  /*e030*/  LDC.U8 R4, c[0x0][0x328] ;  /* 0x0000ca00ff047b82 */ /* 0x000ea20000000000 */
[----:B------:R-:W-:Y:S01]  /*e040*/  IMAD R3, R10, c[0x0][0x1e4], R3 ;  /* 0x000079000a037a24 */ /* 0x000fe200078e0203 */
[----:B------:R-:W-:Y:S01]  /*e050*/  UMOV UR7, 0x5 ;  /* 0x0000000500077882 */ /* 0x000fe20000000000 */
[----:B------:R-:W-:Y:S01]  /*e060*/  IMAD.SHL.U32 R6, R6, 0x8, RZ ;  /* 0x0000000806067824 */ /* 0x000fe200078e00ff */
[----:B------:R-:W-:Y:S01]  /*e070*/  USHF.L.U64.HI UR5, UR4, UR7, UR5 ;  /* 0x0000000704057299 */ /* 0x000fe20008010205 */
[----:B------:R-:W-:Y:S01]  /*e080*/  IMAD R5, R5, c[0x0][0x1f0], RZ ;  /* 0x00007c0005057a24 */ /* 0x000fe200078e02ff */
[----:B------:R-:W-:-:S02]  /*e090*/  LOP3.LUT P6, RZ, R119, 0x7, RZ, 0xc0, !PT ;  /* 0x0000000777ff7812 */ /* 0x000fc400078cc0ff */
[----:B------:R-:W-:Y:S01]  /*e0a0*/  SHF.R.S32.HI R7, RZ, 0x1f, R6 ;  /* 0x0000001fff077819 */ /* 0x000fe20000011406 */
[----:B------:R-:W-:Y:S01]  /*e0b0*/  IMAD R5, R14, c[0x0][0x1f4], R5 ;  /* 0x00007d000e057a24 */ /* 0x000fe200078e0205 */
[----:B------:R-:W-:-:S03]  /*e0c0*/  IADD3 R11, R2, 0x20, RZ ;  /* 0x00000020020b7810 */ /* 0x000fc60007ffe0ff */
[----:B------:R-:W-:Y:S01]  /*e0d0*/  IMAD.WIDE.U32 R6, R10, c[0x0][0x1e0], R6 ;  /* 0x000078000a067a25 */ /* 0x000fe200078e0006 */
[----:B-1----:R-:W-:-:S03]  /*e0e0*/  ISETP.NE.AND P0, PT, R0, RZ, PT ;  /* 0x000000ff0000720c */ /* 0x002fc60003f05270 */
[----:B------:R-:W-:Y:S01]  /*e0f0*/  IMAD.IADD R7, R3, 0x1, R7 ;  /* 0x0000000103077824 */ /* 0x000fe200078e0207 */
[----:B------:R-:W-:-:S03]  /*e100*/  SHF.R.S32.HI R3, RZ, 0x1f, R2 ;  /* 0x0000001fff037819 */ /* 0x000fc60000011402 */
[----:B------:R-:W-:-:S04]  /*e110*/  IMAD.WIDE.U32 R6, R14, c[0x0][0x1f0], R6 ;  /* 0x00007c000e067a25 */ /* 0x000fc800078e0006 */
[----:B------:R-:W-:-:S04]  /*e120*/  IMAD.WIDE R8, R117, 0x80, R2 ;  /* 0x0000008075087825 */ /* 0x000fc800078e0202 */
[----:B------:R-:W-:Y:S02]  /*e130*/  IMAD R3, R9, c[0x0][0x1e8], RZ ;  /* 0x00007a0009037a24 */ /* 0x000fe400078e02ff */
[----:B------:R-:W-:Y:S02]  /*e140*/  IMAD.IADD R7, R5, 0x1, R7 ;  /* 0x0000000105077824 */ /* 0x000fe400078e0207 */
[C---:B------:R-:W-:Y:S02]  /*e150*/  IMAD R3, R8.reuse, c[0x0][0x1ec], R3 ;  /* 0x00007b0008037a24 */ /* 0x040fe400078e0203 */
[----:B------:R-:W-:-:S04]  /*e160*/  IMAD.WIDE.U32 R8, R8, c[0x0][0x1e8], R6 ;  /* 0x00007a0008087a25 */ /* 0x000fc800078e0006 */
[----:B------:R-:W-:Y:S01]  /*e170*/  IMAD.IADD R3, R3, 0x1, R9 ;  /* 0x0000000103037824 */ /* 0x000fe200078e0209 */
[----:B------:R-:W-:Y:S01]  /*e180*/  LEA R6, P1, R8, c[0x0][0x1d0], 0x1 ;  /* 0x0000740008067a11 */ /* 0x000fe200078208ff */
[----:B------:R-:W-:-:S03]  /*e190*/  @P0 IMAD.MOV.U32 R5, RZ, RZ, c[0x0][0x210] ;  /* 0x00008400ff050624 */ /* 0x000fc600078e00ff */
[----:B------:R-:W-:Y:S01]  /*e1a0*/  LEA.HI.X R7, R8, c[0x0][0x1d4], R3, 0x1, P1 ;  /* 0x0000750008077a11 */ /* 0x000fe200008f0c03 */
[----:B------:R-:W-:Y:S01]  /*e1b0*/  @!P0 IMAD.MOV.U32 R3, RZ, RZ, c[0x0][0x214] ;  /* 0x00008500ff038624 */ /* 0x000fe200078e00ff */
[----:B--2---:R-:W-:Y:S01]  /*e1c0*/  @!P0 ISETP.NE.AND P1, PT, R4, RZ, PT ;  /* 0x000000ff0400820c */ /* 0x004fe20003f25270 */
[----:B------:R-:W-:Y:S01]  /*e1d0*/  @P0 IMAD R5, R5, c[0x0][0x214], RZ ;  /* 0x0000850005050a24 */ /* 0x000fe200078e02ff */
[----:B------:R-:W-:Y:S01]  /*e1e0*/  IADD3 R8, P2, R6, UR6, RZ ;  /* 0x0000000606087c10 */ /* 0x000fe2000ff5e0ff */
[----:B------:R1:W-:Y:S01]  /*e1f0*/  STG.E.128 [R6.64], RZ ;  /* 0x000000ff06007986 */ /* 0x0003e2000c101d0c */
[----:B------:R-:W-:Y:S01]  /*e200*/  @!P0 SEL R5, R3, c[0x0][0x234], !P1 ;  /* 0x00008d0003058a07 */ /* 0x000fe20004800000 */
[----:B------:R-:W-:Y:S01]  /*e210*/  @P0 IMAD.MOV.U32 R3, RZ, RZ, 0x1 ;  /* 0x00000001ff030424 */ /* 0x000fe200078e00ff */
[----:B------:R-:W-:Y:S02]  /*e220*/  IADD3.X R9, R7, UR5, RZ, P2, !PT ;  /* 0x0000000507097c10 */ /* 0x000fe400097fe4ff */
[----:B------:R-:W-:Y:S01]  /*e230*/  IADD3 R12, P2, R8, UR6, RZ ;  /* 0x00000006080c7c10 */ /* 0x000fe2000ff5e0ff */
[----:B------:R-:W-:Y:S01]  /*e240*/  @!P0 IMAD R3, R5, c[0x0][0x1c0], RZ ;  /* 0x0000700005038a24 */ /* 0x000fe200078e02ff */
[----:B------:R-:W-:Y:S01]  /*e250*/  ISETP.NE.AND P1, PT, R4, RZ, PT ;  /* 0x000000ff0400720c */ /* 0x000fe20003f25270 */
[----:B------:R2:W-:Y:S01]  /*e260*/  STG.E.128 [R8.64], RZ ;  /* 0x000000ff08007986 */ /* 0x0005e2000c101d0c */
[----:B------:R-:W-:Y:S01]  /*e270*/  IADD3.X R13, R9, UR5, RZ, P2, !PT ;  /* 0x00000005090d7c10 */ /* 0x000fe200097fe4ff */
[----:B------:R-:W-:Y:S01]  /*e280*/  IMAD R3, R10, R3, RZ ;  /* 0x000000030a037224 */ /* 0x000fe200078e02ff */
[----:B------:R-:W-:Y:S01]  /*e290*/  ISETP.EQ.AND P1, PT, R0, RZ, P1 ;  /* 0x000000ff0000720c */ /* 0x000fe20000f22270 */
[----:B------:R-:W-:Y:S01]  /*e2a0*/  IMAD R10, R10, c[0x0][0x214], RZ ;  /* 0x000085000a0a7a24 */ /* 0x000fe200078e02ff */
[----:B------:R-:W-:Y:S01]  /*e2b0*/  IADD3 R0, -R124, c[0x0][0x214], RZ ;  /* 0x000085007c007a10 */ /* 0x000fe20007ffe1ff */
[----:B------:R3:W-:Y:S01]  /*e2c0*/  STG.E.128 [R12.64], RZ ;  /* 0x000000ff0c007986 */ /* 0x0007e2000c101d0c */
[----:B------:R-:W-:-:S02]  /*e2d0*/  SEL R3, R3, RZ, !P1 ;  /* 0x000000ff03037207 */ /* 0x000fc40004800000 */
[----:B------:R-:W-:Y:S02]  /*e2e0*/  SHF.R.S32.HI R4, RZ, 0x1f, R10 ;  /* 0x0000001fff047819 */ /* 0x000fe4000001140a */
[----:B------:R-:W-:Y:S01]  /*e2f0*/  ISETP.GE.OR P5, PT, R11, R0, P6 ;  /* 0x000000000b00720c */ /* 0x000fe200037a6670 */
[----:B------:R-:W-:Y:S01]  /*e300*/  IMAD R14, R14, R5, R3 ;  /* 0x000000050e0e7224 */ /* 0x000fe200078e0203 */
[----:B------:R-:W-:Y:S01]  /*e310*/  SEL R5, R10, RZ, P1 ;  /* 0x000000ff0a057207 */ /* 0x000fe20000800000 */
[----:B------:R-:W-:Y:S01]  /*e320*/  @P0 IMAD.MOV.U32 R3, RZ, RZ, c[0x0][0x210] ;  /* 0x00008400ff030624 */ /* 0x000fe200078e00ff */
[----:B------:R-:W-:Y:S01]  /*e330*/  SEL R4, R4, RZ, P1 ;  /* 0x000000ff04047207 */ /* 0x000fe20000800000 */
[----:B------:R-:W-:Y:S01]  /*e340*/  @!P0 IMAD.MOV.U32 R3, RZ, RZ, 0x1 ;  /* 0x00000001ff038424 */ /* 0x000fe200078e00ff */
[----:B-1----:R-:W-:Y:S02]  /*e350*/  IADD3 R6, P2, R12, UR6, RZ ;  /* 0x000000060c067c10 */ /* 0x002fe4000ff5e0ff */
[----:B------:R-:W-:-:S02]  /*e360*/  IADD3 R10, R2, 0x30, RZ ;  /* 0x00000030020a7810 */ /* 0x000fc40007ffe0ff */
[----:B------:R-:W-:Y:S02]  /*e370*/  IADD3.X R7, R13, UR5, RZ, P2, !PT ;  /* 0x000000050d077c10 */ /* 0x000fe400097fe4ff */
[-C--:B------:R-:W-:Y:S01]  /*e380*/  ISETP.GE.OR P4, PT, R10, R0.reuse, P6 ;  /* 0x000000000a00720c */ /* 0x080fe20003786670 */
[----:B------:R-:W-:Y:S01]  /*e390*/  @!P5 IMAD R11, R11, R3, RZ ;  /* 0x000000030b0bd224 */ /* 0x000fe200078e02ff */
[----:B--2---:R-:W-:Y:S01]  /*e3a0*/  IADD3 R8, P2, R6, UR6, RZ ;  /* 0x0000000606087c10 */ /* 0x004fe2000ff5e0ff */
[----:B------:R1:W-:Y:S03]  /*e3b0*/  STG.E.128 [R6.64], RZ ;  /* 0x000000ff06007986 */ /* 0x0003e6000c101d0c */
[----:B------:R-:W-:Y:S02]  /*e3c0*/  IADD3.X R9, R7, UR5, RZ, P2, !PT ;  /* 0x0000000507097c10 */ /* 0x000fe400097fe4ff */
[----:B------:R-:W-:-:S02]  /*e3d0*/  ISETP.GE.OR P2, PT, R2, R0, P6 ;  /* 0x000000000200720c */ /* 0x000fc40003746670 */
[----:B---3--:R-:W-:Y:S01]  /*e3e0*/  IADD3 R12, P0, R8, UR6, RZ ;  /* 0x00000006080c7c10 */ /* 0x008fe2000ff1e0ff */
[----:B------:R2:W-:Y:S02]  /*e3f0*/  STG.E.128 [R8.64], RZ ;  /* 0x000000ff08007986 */ /* 0x0005e4000c101d0c */
[----:B------:R-:W-:Y:S01]  /*e400*/  @!P4 IMAD R10, R10, R3, RZ ;  /* 0x000000030a0ac224 */ /* 0x000fe200078e02ff */
[----:B------:R-:W-:Y:S02]  /*e410*/  IADD3.X R13, R9, UR5, RZ, P0, !PT ;  /* 0x00000005090d7c10 */ /* 0x000fe400087fe4ff */
[----:B------:R-:W-:-:S03]  /*e420*/  IADD3 R16, P3, R12, UR6, RZ ;  /* 0x000000060c107c10 */ /* 0x000fc6000ff7e0ff */
[----:B------:R3:W-:Y:S01]  /*e430*/  STG.E.128 [R12.64], RZ ;  /* 0x000000ff0c007986 */ /* 0x0007e2000c101d0c */
[----:B------:R-:W-:-:S05]  /*e440*/  IADD3.X R17, R13, UR5, RZ, P3, !PT ;  /* 0x000000050d117c10 */ /* 0x000fca0009ffe4ff */
[----:B------:R-:W-:Y:S01]  /*e450*/  STG.E.128 [R16.64], RZ ;  /* 0x000000ff10007986 */ /* 0x000fe2000c101d0c */
[-C--:B-1----:R-:W-:Y:S02]  /*e460*/  IMAD R7, R124, R3.reuse, RZ ;  /* 0x000000037c077224 */ /* 0x082fe400078e02ff */
[----:B------:R-:W-:-:S03]  /*e470*/  @!P2 IMAD R6, R2, R3, RZ ;  /* 0x000000030206a224 */ /* 0x000fc600078e02ff */
[--C-:B------:R-:W-:Y:S02]  /*e480*/  IADD3 R5, P1, P0, R7, R5, R14.reuse ;  /* 0x0000000507057210 */ /* 0x100fe4000783e00e */
[----:B------:R-:W-:Y:S02]  /*e490*/  SHF.R.S32.HI R7, RZ, 0x1f, R7 ;  /* 0x0000001fff077819 */ /* 0x000fe40000011407 */
[----:B------:R-:W-:Y:S02]  /*e4a0*/  SHF.R.S32.HI R14, RZ, 0x1f, R14 ;  /* 0x0000001fff0e7819 */ /* 0x000fe4000001140e */
[----:B--2---:R-:W-:Y:S02]  /*e4b0*/  IADD3 R8, R2, 0x10, RZ ;  /* 0x0000001002087810 */ /* 0x004fe40007ffe0ff */
[----:B------:R-:W-:Y:S02]  /*e4c0*/  IADD3.X R4, R7, R4, R14, P1, P0 ;  /* 0x0000000407047210 */ /* 0x000fe40000fe040e */
[----:B------:R-:W-:-:S02]  /*e4d0*/  ISETP.GE.OR P1, PT, R8, R0, P6 ;  /* 0x000000000800720c */ /* 0x000fc40003726670 */
[----:B------:R-:W-:Y:S02]  /*e4e0*/  @!P2 IADD3 R7, P0, R6, R5, RZ ;  /* 0x000000050607a210 */ /* 0x000fe40007f1e0ff */
[----:B------:R-:W-:Y:S02]  /*e4f0*/  IADD3 R14, P3, R16, UR6, RZ ;  /* 0x00000006100e7c10 */ /* 0x000fe4000ff7e0ff */
[----:B------:R-:W-:Y:S02]  /*e500*/  @!P2 LEA.HI.X.SX32 R6, R6, R4, 0x1, P0 ;  /* 0x000000040606a211 */ /* 0x000fe400000f0eff */
[----:B---3--:R-:W-:Y:S02]  /*e510*/  @!P2 LEA R12, P0, R7, c[0x0][0x200], 0x2 ;  /* 0x00008000070caa11 */ /* 0x008fe400078010ff */
[----:B------:R-:W-:Y:S02]  /*e520*/  IADD3.X R15, R17, UR5, RZ, P3, !PT ;  /* 0x00000005110f7c10 */ /* 0x000fe40009ffe4ff */
[----:B------:R-:W-:Y:S01]  /*e530*/  @!P2 LEA.HI.X R13, R7, c[0x0][0x204], R6, 0x2, P0 ;  /* 0x00008100070daa11 */ /* 0x000fe200000f1406 */
[----:B------:R-:W-:Y:S01]  /*e540*/  @!P1 IMAD R6, R8, R3, RZ ;  /* 0x0000000308069224 */ /* 0x000fe200078e02ff */
[----:B------:R-:W-:Y:S01]  /*e550*/  IADD3 R9, R2, 0x40, RZ ;  /* 0x0000004002097810 */ /* 0x000fe20007ffe0ff */
[----:B------:R-:W-:Y:S01]  /*e560*/  @!P2 IMAD.MOV.U32 R8, RZ, RZ, 0x7f800000 ;  /* 0x7f800000ff08a424 */ /* 0x000fe200078e00ff */
[----:B------:R-:W-:Y:S02]  /*e570*/  STG.E.128 [R14.64], RZ ;  /* 0x000000ff0e007986 */ /* 0x000fe4000c101d0c */
[----:B------:R-:W-:-:S02]  /*e580*/  @!P1 IADD3 R7, P0, R6, R5, RZ ;  /* 0x0000000506079210 */ /* 0x000fc40007f1e0ff */
[----:B------:R1:W-:Y:S01]  /*e590*/  @!P2 STG.E [R12.64], R8 ;  /* 0x000000080c00a986 */ /* 0x0003e2000c10190c */
[----:B------:R-:W-:Y:S02]  /*e5a0*/  ISETP.GE.OR P3, PT, R9, R0, P6 ;  /* 0x000000000900720c */ /* 0x000fe40003766670 */
[----:B------:R-:W-:-:S11]  /*e5b0*/  @!P1 LEA.HI.X.SX32 R6, R6, R4, 0x1, P0 ;  /* 0x0000000406069211 */ /* 0x000fd600000f0eff */
[----:B------:R-:W-:Y:S01]  /*e5c0*/  @!P3 IMAD R9, R9, R3, RZ ;  /* 0x000000030909b224 */ /* 0x000fe200078e02ff */
[----:B-1----:R-:W-:Y:S02]  /*e5d0*/  @!P1 LEA R12, P2, R7, c[0x0][0x200], 0x2 ;  /* 0x00008000070c9a11 */ /* 0x002fe400078410ff */
[----:B------:R-:W-:Y:S02]  /*e5e0*/  @!P5 IADD3 R8, P0, R11, R5, RZ ;  /* 0x000000050b08d210 */ /* 0x000fe40007f1e0ff */
[----:B------:R-:W-:Y:S02]  /*e5f0*/  @!P1 LEA.HI.X R13, R7, c[0x0][0x204], R6, 0x2, P2 ;  /* 0x00008100070d9a11 */ /* 0x000fe400010f1406 */
[----:B------:R-:W-:Y:S02]  /*e600*/  @!P5 LEA.HI.X.SX32 R7, R11, R4, 0x1, P0 ;  /* 0x000000040b07d211 */ /* 0x000fe400000f0eff */
[----:B------:R-:W-:Y:S02]  /*e610*/  @!P5 LEA R16, P2, R8, c[0x0][0x200], 0x2 ;  /* 0x000080000810da11 */ /* 0x000fe400078410ff */
[----:B------:R-:W-:-:S02]  /*e620*/  IADD3 R6, R2, 0x50, RZ ;  /* 0x0000005002067810 */ /* 0x000fc40007ffe0ff */
[----:B------:R-:W-:Y:S02]  /*e630*/  @!P4 IADD3 R11, P0, R10, R5, RZ ;  /* 0x000000050a0bc210 */ /* 0x000fe40007f1e0ff */
[----:B------:R-:W-:Y:S01]  /*e640*/  @!P5 LEA.HI.X R17, R8, c[0x0][0x204], R7, 0x2, P2 ;  /* 0x000081000811da11 */ /* 0x000fe200010f1407 */
[----:B------:R-:W-:Y:S01]  /*e650*/  @!P1 IMAD.MOV.U32 R7, RZ, RZ, 0x7f800000 ;  /* 0x7f800000ff079424 */ /* 0x000fe200078e00ff */
[----:B------:R-:W-:Y:S02]  /*e660*/  ISETP.GE.OR P2, PT, R6, R0, P6 ;  /* 0x000000000600720c */ /* 0x000fe40003746670 */
[----:B------:R-:W-:Y:S02]  /*e670*/  @!P4 LEA.HI.X.SX32 R10, R10, R4, 0x1, P0 ;  /* 0x000000040a0ac211 */ /* 0x000fe400000f0eff */
[----:B------:R-:W-:Y:S01]  /*e680*/  @!P4 LEA R14, P0, R11, c[0x0][0x200], 0x2 ;  /* 0x000080000b0eca11 */ /* 0x000fe200078010ff */
[----:B------:R1:W-:Y:S01]  /*e690*/  @!P1 STG.E [R12.64], R7 ;  /* 0x000000070c009986 */ /* 0x0003e2000c10190c */
[----:B------:R-:W-:-:S02]  /*e6a0*/  IADD3 R8, R2, 0x60, RZ ;  /* 0x0000006002087810 */ /* 0x000fc40007ffe0ff */
[----:B------:R-:W-:Y:S02]  /*e6b0*/  @!P4 LEA.HI.X R15, R11, c[0x0][0x204], R10, 0x2, P0 ;  /* 0x000081000b0fca11 */ /* 0x000fe400000f140a */
[----:B------:R-:W-:Y:S02]  /*e6c0*/  ISETP.GE.OR P1, PT, R8, R0, P6 ;  /* 0x000000000800720c */ /* 0x000fe40003726670 */
[----:B------:R-:W-:Y:S01]  /*e6d0*/  IADD3 R2, R2, 0x70, RZ ;  /* 0x0000007002027810 */ /* 0x000fe20007ffe0ff */
[----:B------:R-:W-:-:S03]  /*e6e0*/  @!P2 IMAD R6, R6, R3, RZ ;  /* 0x000000030606a224 */ /* 0x000fc600078e02ff */
[----:B------:R-:W-:-:S07]  /*e6f0*/  ISETP.GE.OR P6, PT, R2, R0, P6 ;  /* 0x000000000200720c */ /* 0x000fce00037c6670 */
[----:B------:R-:W-:Y:S01]  /*e700*/  @!P1 IMAD R8, R8, R3, RZ ;  /* 0x0000000308089224 */ /* 0x000fe200078e02ff */
[----:B-1----:R-:W-:-:S04]  /*e710*/  @!P3 IADD3 R7, P0, R9, R5, RZ ;  /* 0x000000050907b210 */ /* 0x002fc80007f1e0ff */
[----:B------:R-:W-:Y:S02]  /*e720*/  @!P3 LEA.HI.X.SX32 R9, R9, R4, 0x1, P0 ;  /* 0x000000040909b211 */ /* 0x000fe400000f0eff */
[----:B------:R-:W-:-:S04]  /*e730*/  @!P3 LEA R12, P0, R7, c[0x0][0x200], 0x2 ;  /* 0x00008000070cba11 */ /* 0x000fc800078010ff */
[----:B------:R-:W-:Y:S02]  /*e740*/  @!P3 LEA.HI.X R13, R7, c[0x0][0x204], R9, 0x2, P0 ;  /* 0x00008100070dba11 */ /* 0x000fe400000f1409 */
[----:B------:R-:W-:-:S04]  /*e750*/  @!P2 IADD3 R7, P0, R6, R5, RZ ;  /* 0x000000050607a210 */ /* 0x000fc80007f1e0ff */
[----:B------:R-:W-:Y:S02]  /*e760*/  @!P2 LEA.HI.X.SX32 R6, R6, R4, 0x1, P0 ;  /* 0x000000040606a211 */ /* 0x000fe400000f0eff */
[----:B------:R-:W-:-:S04]  /*e770*/  @!P2 LEA R10, P0, R7, c[0x0][0x200], 0x2 ;  /* 0x00008000070aaa11 */ /* 0x000fc800078010ff */
[----:B------:R-:W-:Y:S01]  /*e780*/  @!P2 LEA.HI.X R11, R7, c[0x0][0x204], R6, 0x2, P0 ;  /* 0x00008100070baa11 */ /* 0x000fe200000f1406 */
[----:B------:R-:W-:Y:S01]  /*e790*/  @!P5 IMAD.MOV.U32 R7, RZ, RZ, 0x7f800000 ;  /* 0x7f800000ff07d424 */ /* 0x000fe200078e00ff */
[----:B------:R-:W-:-:S04]  /*e7a0*/  @!P1 IADD3 R6, P0, R8, R5, RZ ;  /* 0x0000000508069210 */ /* 0x000fc80007f1e0ff */
[----:B------:R-:W-:Y:S01]  /*e7b0*/  @!P1 LEA.HI.X.SX32 R8, R8, R4, 0x1, P0 ;  /* 0x0000000408089211 */ /* 0x000fe200000f0eff */
[----:B------:R1:W-:Y:S01]  /*e7c0*/  @!P5 STG.E [R16.64], R7 ;  /* 0x000000071000d986 */ /* 0x0003e2000c10190c */
[----:B------:R-:W-:-:S04]  /*e7d0*/  @!P1 LEA R18, P0, R6, c[0x0][0x200], 0x2 ;  /* 0x0000800006129a11 */ /* 0x000fc800078010ff */
[----:B------:R-:W-:Y:S01]  /*e7e0*/  @!P1 LEA.HI.X R19, R6, c[0x0][0x204], R8, 0x2, P0 ;  /* 0x0000810006139a11 */ /* 0x000fe200000f1408 */
[----:B------:R-:W-:Y:S02]  /*e7f0*/  @!P4 IMAD.MOV.U32 R6, RZ, RZ, 0x7f800000 ;  /* 0x7f800000ff06c424 */ /* 0x000fe400078e00ff */
[----:B------:R-:W-:-:S03]  /*e800*/  @!P2 IMAD.MOV.U32 R8, RZ, RZ, 0x7f800000 ;  /* 0x7f800000ff08a424 */ /* 0x000fc600078e00ff */
[----:B------:R2:W-:Y:S01]  /*e810*/  @!P4 STG.E [R14.64], R6 ;  /* 0x000000060e00c986 */ /* 0x0005e2000c10190c */
[----:B-1----:R-:W-:-:S05]  /*e820*/  @!P3 IMAD.MOV.U32 R7, RZ, RZ, 0x7f800000 ;  /* 0x7f800000ff07b424 */ /* 0x002fca00078e00ff */
[----:B------:R1:W-:Y:S04]  /*e830*/  @!P3 STG.E [R12.64], R7 ;  /* 0x000000070c00b986 */ /* 0x0003e8000c10190c */
[----:B------:R1:W-:Y:S01]  /*e840*/  @!P2 STG.E [R10.64], R8 ;  /* 0x000000080a00a986 */ /* 0x0003e2000c10190c */
[----:B--2---:R-:W-:-:S05]  /*e850*/  @!P1 IMAD.MOV.U32 R6, RZ, RZ, 0x7f800000 ;  /* 0x7f800000ff069424 */ /* 0x004fca00078e00ff */
[----:B------:R1:W-:Y:S01]  /*e860*/  @!P1 STG.E [R18.64], R6 ;  /* 0x0000000612009986 */ /* 0x0003e2000c10190c */
[----:B------:R-:W-:Y:S05]  /*e870*/  @P6 EXIT ;  /* 0x000000000000694d */ /* 0x000fea0003800000 */
[----:B------:R-:W-:Y:S02]  /*e880*/  IMAD R2, R2, R3, RZ ;  /* 0x0000000302027224 */ /* 0x000fe400078e02ff */
[----:B------:R-:W-:-:S03]  /*e890*/  IMAD.MOV.U32 R0, RZ, RZ, 0x7f800000 ;  /* 0x7f800000ff007424 */ /* 0x000fc600078e00ff */
[----:B------:R-:W-:-:S04]  /*e8a0*/  IADD3 R5, P0, R2, R5, RZ ;  /* 0x0000000502057210 */ /* 0x000fc80007f1e0ff */
[----:B------:R-:W-:Y:S02]  /*e8b0*/  LEA.HI.X.SX32 R2, R2, R4, 0x1, P0 ;  /* 0x0000000402027211 */ /* 0x000fe400000f0eff */
[----:B------:R-:W-:-:S04]  /*e8c0*/  LEA R4, P0, R5, c[0x0][0x200], 0x2 ;  /* 0x0000800005047a11 */ /* 0x000fc800078010ff */
[----:B------:R-:W-:-:S05]  /*e8d0*/  LEA.HI.X R5, R5, c[0x0][0x204], R2, 0x2, P0 ;  /* 0x0000810005057a11 */ /* 0x000fca00000f1402 */
[----:B------:R-:W-:Y:S01]  /*e8e0*/  STG.E [R4.64], R0 ;  /* 0x0000000004007986 */ /* 0x000fe2000c10190c */
[----:B------:R-:W-:Y:S05]  /*e8f0*/  EXIT ;  /* 0x000000000000794d */ /* 0x000fea0003800000 */
.L_x_598:
        /* <DEDUP_REMOVED lines=16> */
.L_x_1139:


//--------------------- .text._ZN5flash16flash_fwd_kernelI23Flash_fwd_kernel_traitsILi64ELi128ELi64ELi4ELb0ELb0EN7cutlass10bfloat16_tE19Flash_kernel_traitsILi64ELi128ELi64ELi4ES3_EELb0ELb1ELb0ELb0ELb1ELb1ELb1ELb0EEEvNS_16Flash_fwd_paramsE --------------------------
	.section	.text._ZN5flash16flash_fwd_kernelI23Flash_fwd_kernel_traitsILi64ELi128ELi64ELi4ELb0ELb0EN7cutlass10bfloat16_tE19Flash_kernel_traitsILi64ELi128ELi64ELi4ES3_EELb0ELb1ELb0ELb0ELb1ELb1ELb1ELb0EEEvNS_16Flash_fwd_paramsE,"ax",@progbits
	.sectioninfo	@"SHI_REGISTERS=255"
	.align	128
        .global         _ZN5flash16flash_fwd_kernelI23Flash_fwd_kernel_traitsILi64ELi128ELi64ELi4ELb0ELb0EN7cutlass10bfloat16_tE19Flash_kernel_traitsILi64ELi128ELi64ELi4ES3_EELb0ELb1ELb0ELb0ELb1ELb1ELb1ELb0EEEvNS_16Flash_fwd_paramsE
        .type           _ZN5flash16flash_fwd_kernelI23Flash_fwd_kernel_traitsILi64ELi128ELi64ELi4ELb0ELb0EN7cutlass10bfloat16_tE19Flash_kernel_traitsILi64ELi128ELi64ELi4ES3_EELb0ELb1ELb0ELb0ELb1ELb1ELb1ELb0EEEvNS_16Flash_fwd_paramsE,@function
        .size           _ZN5flash16flash_fwd_kernelI23Flash_fwd_kernel_traitsILi64ELi128ELi64ELi4ELb0ELb0EN7cutlass10bfloat16_tE19Flash_kernel_traitsILi64ELi128ELi64ELi4ES3_EELb0ELb1ELb0ELb0ELb1ELb1ELb1ELb0EEEvNS_16Flash_fwd_paramsE,(.L_x_1140 - _ZN5flash16flash_fwd_kernelI23Flash_fwd_kernel_traitsILi64ELi128ELi64ELi4ELb0ELb0EN7cutlass10bfloat16_tE19Flash_kernel_traitsILi64ELi128ELi64ELi4ES3_EELb0ELb1ELb0ELb0ELb1ELb1ELb1ELb0EEEvNS_16Flash_fwd_paramsE)
        .other          _ZN5flash16flash_fwd_kernelI23Flash_fwd_kernel_traitsILi64ELi128ELi64ELi4ELb0ELb0EN7cutlass10bfloat16_tE19Flash_kernel_traitsILi64ELi128ELi64ELi4ES3_EELb0ELb1ELb0ELb0ELb1ELb1ELb1ELb0EEEvNS_16Flash_fwd_paramsE,@"STO_CUDA_ENTRY STV_DEFAULT"
_ZN5flash16flash_fwd_kernelI23Flash_fwd_kernel_traitsILi64ELi128ELi64ELi4ELb0ELb0EN7cutlass10bfloat16_tE19Flash_kernel_traitsILi64ELi128ELi64ELi4ES3_EELb0ELb1ELb0ELb0ELb1ELb1ELb1ELb0EEEvNS_16Flash_fwd_paramsE:
.text._ZN5flash16flash_fwd_kernelI23Flash_fwd_kernel_traitsILi64ELi128ELi64ELi4ELb0ELb0EN7cutlass10bfloat16_tE19Flash_kernel_traitsILi64ELi128ELi64ELi4ES3_EELb0ELb1ELb0ELb0ELb1ELb1ELb1ELb0EEEvNS_16Flash_fwd_paramsE:
[----:B------:R-:W-:Y:S02]  /*0000*/  MOV R1, c[0x0][0x28] ;  /* 0x00000a0000017a02 */ /* 0x000fe40000000f00 */
[----:B------:R-:W1:Y:S01]  /*0010*/  S2R R11, SR_CTAID.Y ;  /* 0x00000000000b7919 */ /* 0x000e620000002600 */
[----:B------:R-:W-:Y:S01]  /*0020*/  ISETP.NE.U32.AND P0, PT, RZ, c[0x0][0x250], PT ;  /* 0x00009400ff007a0c */ /* 0x000fe20003f05070 */
[----:B------:R-:W-:Y:S01]  /*0030*/  IMAD.MOV.U32 R13, RZ, RZ, RZ ;  /* 0x000000ffff0d7224 */ /* 0x000fe200078e00ff */
[----:B------:R-:W-:Y:S01]  /*0040*/  ISETP.NE.U32.AND P2, PT, RZ, c[0x0][0x258], PT ;  /* 0x00009600ff007a0c */ /* 0x000fe20003f45070 */
[----:B------:R-:W-:Y:S01]  /*0050*/  ULDC.64 UR16, c[0x0][0x118] ;  /* 0x0000460000107ab9 */ /* 0x000fe20000000a00 */
[----:B------:R-:W-:Y:S02]  /*0060*/  ISETP.NE.AND.EX P0, PT, RZ, c[0x0][0x254], PT, P0 ;  /* 0x00009500ff007a0c */ /* 0x000fe40003f05300 */
[----:B------:R-:W-:-:S11]  /*0070*/  ISETP.NE.AND.EX P2, PT, RZ, c[0x0][0x25c], PT, P2 ;  /* 0x00009700ff007a0c */ /* 0x000fd60003f45320 */
[----:B------:R-:W-:Y:S02]  /*0080*/  @P0 IMAD.MOV.U32 R2, RZ, RZ, 0x4 ;  /* 0x00000004ff020424 */ /* 0x000fe400078e00ff */
[----:B------:R-:W-:Y:S02]  /*0090*/  @P2 IMAD.MOV.U32 R0, RZ, RZ, 0x4 ;  /* 0x00000004ff002424 */ /* 0x000fe400078e00ff */
[----:B-1----:R-:W-:-:S04]  /*00a0*/  @P0 IMAD.WIDE R2, R11, R2, c[0x0][0x250] ;  /* 0x000094000b020625 */ /* 0x002fc800078e0202 */
[----:B------:R-:W-:Y:S01]  /*00b0*/  @P2 IMAD.WIDE R4, R11, R0, c[0x0][0x258] ;  /* 0x000096000b042625 */ /* 0x000fe200078e0200 */
[----:B------:R-:W2:Y:S04]  /*00c0*/  @P0 LDG.E R13, [R2.64] ;  /* 0x00000010020d0981 */ /* 0x000ea8000c1e1900 */
[----:B------:R-:W2:Y:S01]  /*00d0*/  @P2 LDG.E R84, [R4.64] ;  /* 0x0000001004542981 */ /* 0x000ea2000c1e1900 */
[----:B------:R-:W-:-:S03]  /*00e0*/  @!P2 ISETP.NE.U32.AND P1, PT, RZ, c[0x0][0x268], PT ;  /* 0x00009a00ff00aa0c */ /* 0x000fc60003f25070 */
[----:B------:R-:W1:Y:S01]  /*00f0*/  S2R R208, SR_CTAID.X ;  /* 0x0000000000d07919 */ /* 0x000e620000002500 */
[----:B------:R-:W-:-:S04]  /*0100*/  @!P2 ISETP.NE.AND.EX P1, PT, RZ, c[0x0][0x26c], PT, P1 ;  /* 0x00009b00ff00aa0c */ /* 0x000fc80003f25310 */
[----:B------:R-:W-:Y:S01]  /*0110*/  @!P2 SEL R0, RZ, c[0x0][0x21c], !P1 ;  /* 0x00008700ff00aa07 */ /* 0x000fe20004800000 */
[----:B-1----:R-:W-:-:S05]  /*0120*/  IMAD.SHL.U32 R87, R208, 0x80, RZ ;  /* 0x00000080d0577824 */ /* 0x002fca00078e00ff */
[----:B------:R-:W-:Y:S01]  /*0130*/  ISETP.GE.AND P0, PT, R87, c[0x0][0x214], PT ;  /* 0x0000850057007a0c */ /* 0x000fe20003f06270 */
[--C-:B--2---:R-:W-:Y:S01]  /*0140*/  @P2 IMAD.IADD R84, R84, 0x1, -R13.reuse ;  /* 0x0000000154542824 */ /* 0x104fe200078e0a0d */
[----:B------:R-:W-:-:S11]  /*0150*/  @!P2 IADD3 R84, R0, c[0x0][0x218], -R13 ;  /* 0x000086000054aa10 */ /* 0x000fd60007ffe80d */
[----:B------:R-:W-:Y:S05]  /*0160*/  @P0 EXIT ;  /* 0x000000000000094d */ /* 0x000fea0003800000 */
[----:B------:R-:W-:Y:S01]  /*0170*/  IADD3 R3, R87, 0xbf, RZ ;  /* 0x000000bf57037810 */ /* 0x000fe20007ffe0ff */
[----:B------:R-:W1:Y:S01]  /*0180*/  S2R R15, SR_CTAID.Z ;  /* 0x00000000000f7919 */ /* 0x000e620000002700 */
[C---:B------:R-:W-:Y:S02]  /*0190*/  IADD3 R5, R84.reuse, 0x3f, RZ ;  /* 0x0000003f54057810 */ /* 0x040fe40007ffe0ff */
[----:B------:R-:W-:Y:S01]  /*01a0*/  IADD3 R3, R84, -c[0x0][0x214], R3 ;  /* 0x8000850054037a10 */ /* 0x000fe20007ffe003 */
[----:B------:R-:W2:Y:S01]  /*01b0*/  S2R R80, SR_TID.X ;  /* 0x0000000000507919 */ /* 0x000ea20000002100 */
[----:B------:R-:W-:Y:S02]  /*01c0*/  SHF.R.S32.HI R0, RZ, 0x1f, R5 ;  /* 0x0000001fff007819 */ /* 0x000fe40000011405 */
[----:B------:R-:W-:Y:S02]  /*01d0*/  IADD3 R3, R3, c[0x0][0x2e8], RZ ;  /* 0x0000ba0003037a10 */ /* 0x000fe40007ffe0ff */
[----:B------:R-:W-:-:S02]  /*01e0*/  LEA.HI R0, R0, R5, RZ, 0x6 ;  /* 0x0000000500007211 */ /* 0x000fc400078f30ff */
[----:B------:R-:W-:Y:S02]  /*01f0*/  SHF.R.S32.HI R2, RZ, 0x1f, R3 ;  /* 0x0000001fff027819 */ /* 0x000fe40000011403 */
[----:B------:R-:W-:Y:S02]  /*0200*/  SHF.R.S32.HI R0, RZ, 0x6, R0 ;  /* 0x00000006ff007819 */ /* 0x000fe40000011400 */
[----:B------:R-:W-:-:S04]  /*0210*/  LEA.HI R2, R2, R3, RZ, 0x6 ;  /* 0x0000000302027211 */ /* 0x000fc800078f30ff */
[----:B------:R-:W-:-:S04]  /*0220*/  SHF.R.S32.HI R3, RZ, 0x6, R2 ;  /* 0x00000006ff037819 */ /* 0x000fc80000011402 */
[----:B------:R-:W-:-:S04]  /*0230*/  IMNMX R3, R0, R3, PT ;  /* 0x0000000300037217 */ /* 0x000fc80003800200 */
[----:B------:R-:W-:-:S13]  /*0240*/  ISETP.GE.AND P0, PT, R3, 0x1, PT ;  /* 0x000000010300780c */ /* 0x000fda0003f06270 */
[----:B------:R-:W-:Y:S05]  /*0250*/  @!P0 BRA `(.L_x_599) ;  /* 0x0000bc0000008947 */ /* 0x000fea0003800000 */
[----:B-12---:R-:W-:Y:S01]  /*0260*/  IABS R9, c[0x0][0x1c8] ;  /* 0x0000720000097a13 */ /* 0x006fe20000000000 */
[----:B------:R-:W-:Y:S01]  /*0270*/  UMOV UR13, 0x6 ;  /* 0x00000006000d7882 */ /* 0x000fe20000000000 */
[----:B------:R-:W-:Y:S01]  /*0280*/  SHF.R.S32.HI R85, RZ, 0x1f, R80 ;  /* 0x0000001fff557819 */ /* 0x000fe20000011450 */
[----:B------:R-:W-:Y:S01]  /*0290*/  ULDC.64 UR6, c[0x0][0x198] ;  /* 0x0000660000067ab9 */ /* 0x000fe20000000a00 */
[----:B------:R-:W1:Y:S01]  /*02a0*/  I2F.RP R22, R9 ;  /* 0x0000000900167306 */ /* 0x000e620000209400 */
[----:B------:R-:W-:Y:S01]  /*02b0*/  ULDC.64 UR4, c[0x0][0x1a0] ;  /* 0x0000680000047ab9 */ /* 0x000fe20000000a00 */
[----:B------:R-:W-:Y:S01]  /*02c0*/  IADD3 R81, R3, -0x1, RZ ;  /* 0xffffffff03517810 */ /* 0x000fe20007ffe0ff */
[----:B------:R-:W-:Y:S01]  /*02d0*/  USHF.L.U64.HI UR11, UR6, UR13, UR7 ;  /* 0x0000000d060b7299 */ /* 0x000fe20008010207 */
[CC--:B------:R-:W-:Y:S01]  /*02e0*/  LEA.HI R7, R85.reuse, R80.reuse, RZ, 0x3 ;  /* 0x0000005055077211 */ /* 0x0c0fe200078f18ff */
[----:B------:R-:W-:Y:S01]  /*02f0*/  USHF.L.U64.HI UR13, UR4, UR13, UR5 ;  /* 0x0000000d040d7299 */ /* 0x000fe20008010205 */
[----:B------:R-:W-:Y:S01]  /*0300*/  SHF.R.S32.HI R5, RZ, 0x1f, R81 ;  /* 0x0000001fff057819 */ /* 0x000fe20000011451 */
[----:B------:R-:W-:Y:S01]  /*0310*/  USHF.L.U32 UR12, UR6, 0x6, URZ ;  /* 0x00000006060c7899 */ /* 0x000fe2000800063f */
[----:B------:R-:W-:Y:S01]  /*0320*/  LEA.HI R27, R85, R80, RZ, 0x4 ;  /* 0x00000050551b7211 */ /* 0x000fe200078f20ff */
[----:B------:R-:W-:Y:S01]  /*0330*/  USHF.L.U32 UR14, UR4, 0x6, URZ ;  /* 0x00000006040e7899 */ /* 0x000fe2000800063f */
[C---:B------:R-:W-:Y:S01]  /*0340*/  IMAD R8, R81.reuse, UR11, RZ ;  /* 0x0000000b51087c24 */ /* 0x040fe2000f8e02ff */
[----:B------:R-:W-:Y:S01]  /*0350*/  SHF.R.S32.HI R18, RZ, 0x3, R7 ;  /* 0x00000003ff127819 */ /* 0x000fe20000011407 */
[----:B------:R-:W-:Y:S01]  /*0360*/  IMAD R4, R81, UR13, RZ ;  /* 0x0000000d51047c24 */ /* 0x000fe2000f8e02ff */
[----:B------:R-:W-:Y:S01]  /*0370*/  LOP3.LUT R25, R7, 0xfffffff8, RZ, 0xc0, !PT ;  /* 0xfffffff807197812 */ /* 0x000fe200078ec0ff */
[C---:B------:R-:W-:Y:S01]  /*0380*/  IMAD R8, R5.reuse, UR12, R8 ;  /* 0x0000000c05087c24 */ /* 0x040fe2000f8e0208 */
[----:B------:R-:W-:Y:S01]  /*0390*/  SHF.R.S32.HI R19, RZ, 0x1f, R18 ;  /* 0x0000001fff137819 */ /* 0x000fe20000011412 */
[----:B-1----:R-:W1:Y:S01]  /*03a0*/  MUFU.RCP R22, R22 ;  /* 0x0000001600167308 */ /* 0x002e620000001000 */
[----:B------:R-:W-:Y:S01]  /*03b0*/  IMAD R4, R5, UR14, R4 ;  /* 0x0000000e05047c24 */ /* 0x000fe2000f8e0204 */
[----:B------:R-:W-:Y:S01]  /*03c0*/  SHF.R.S32.HI R5, RZ, 0x4, R27 ;  /* 0x00000004ff057819 */ /* 0x000fe2000001141b */
[C---:B------:R-:W-:Y:S01]  /*03d0*/  IMAD.SHL.U32 R17, R18.reuse, 0x40, RZ ;  /* 0x0000004012117824 */ /* 0x040fe200078e00ff */
[----:B------:R-:W-:Y:S01]  /*03e0*/  IADD3 R21, P0, R18, R13, RZ ;  /* 0x0000000d12157210 */ /* 0x000fe20007f1e0ff */
[----:B------:R-:W-:Y:S01]  /*03f0*/  IMAD.WIDE R208, R208, 0x80, R18 ;  /* 0x00000080d0d07825 */ /* 0x000fe200078e0212 */
[----:B------:R-:W-:Y:S01]  /*0400*/  LEA.HI R2, R27, R5, RZ, 0x1 ;  /* 0x000000051b027211 */ /* 0x000fe200078f08ff */
[----:B------:R-:W-:Y:S01]  /*0410*/  UMOV UR10, 0x5 ;  /* 0x00000005000a7882 */ /* 0x000fe20000000000 */
[----:B------:R-:W-:Y:S01]  /*0420*/  LEA.HI.X.SX32 R12, R13, R19, 0x1, P0 ;  /* 0x000000130d0c7211 */ /* 0x000fe200000f0eff */
[----:B------:R-:W-:Y:S01]  /*0430*/  IMAD.IADD R6, R80, 0x1, -R25 ;  /* 0x0000000150067824 */ /* 0x000fe200078e0a19 */
[----:B------:R-:W-:Y:S01]  /*0440*/  IABS R19, R15 ;  /* 0x0000000f00137213 */ /* 0x000fe20000000000 */
[----:B------:R-:W-:Y:S01]  /*0450*/  ULDC.64 UR8, c[0x0][0x190] ;  /* 0x0000640000087ab9 */ /* 0x000fe20000000a00 */
[----:B------:R-:W-:Y:S01]  /*0460*/  LOP3.LUT R2, R2, 0xfffffffe, RZ, 0xc0, !PT ;  /* 0xfffffffe02027812 */ /* 0x000fe200078ec0ff */
[C---:B------:R-:W-:Y:S01]  /*0470*/  IMAD R14, R12.reuse, c[0x0][0x198], RZ ;  /* 0x000066000c0e7a24 */ /* 0x040fe200078e02ff */
[----:B------:R-:W-:Y:S01]  /*0480*/  LOP3.LUT R0, R15, c[0x0][0x1c8], RZ, 0x3c, !PT ;  /* 0x000072000f007a12 */ /* 0x000fe200078e3cff */
[----:B------:R-:W-:Y:S01]  /*0490*/  IMAD R12, R12, c[0x0][0x1a0], RZ ;  /* 0x000068000c0c7a24 */ /* 0x000fe200078e02ff */
[----:B-1----:R-:W-:Y:S01]  /*04a0*/  IADD3 R22, R22, 0xffffffe, RZ ;  /* 0x0ffffffe16167810 */ /* 0x002fe20007ffe0ff */
[----:B------:R-:W-:Y:S01]  /*04b0*/  IMAD.IADD R2, R5, 0x1, -R2 ;  /* 0x0000000105027824 */ /* 0x000fe200078e0a02 */
[----:B------:R-:W-:Y:S01]  /*04c0*/  LOP3.LUT R17, R17, 0x1c0, RZ, 0xc0, !PT ;  /* 0x000001c011117812 */ /* 0x000fe200078ec0ff */
[C---:B------:R-:W-:Y:S01]  /*04d0*/  IMAD R5, R21.reuse, c[0x0][0x1a4], R12 ;  /* 0x0000690015057a24 */ /* 0x040fe200078e020c */
[----:B------:R-:W1:Y:S01]  /*04e0*/  F2I.FTZ.U32.TRUNC.NTZ R23, R22 ;  /* 0x0000001600177305 */ /* 0x000e62000021f000 */
[----:B------:R-:W-:Y:S01]  /*04f0*/  SHF.L.U32 R204, R6, 0x3, RZ ;  /* 0x0000000306cc7819 */ /* 0x000fe200000006ff */
[----:B------:R-:W-:Y:S01]  /*0500*/  IMAD R14, R21, c[0x0][0x19c], R14 ;  /* 0x00006700150e7a24 */ /* 0x000fe200078e020e */
[----:B------:R-:W-:Y:S01]  /*0510*/  ISETP.GE.AND P1, PT, R0, RZ, PT ;  /* 0x000000ff0000720c */ /* 0x000fe20003f26270 */
[----:B------:R-:W-:Y:S01]  /*0520*/  USHF.L.U64.HI UR9, UR8, UR10, UR9 ;  /* 0x0000000a08097299 */ /* 0x000fe20008010209 */
[--C-:B------:R-:W-:Y:S01]  /*0530*/  LOP3.LUT R0, R17, 0x38, R204.reuse, 0xf8, !PT ;  /* 0x0000003811007812 */ /* 0x100fe200078ef8cc */
[----:B------:R-:W-:Y:S01]  /*0540*/  USHF.L.U32 UR8, UR8, 0x5, URZ ;  /* 0x0000000508087899 */ /* 0x000fe2000800063f */
[----:B------:R-:W-:Y:S01]  /*0550*/  SHF.R.U32.HI R17, RZ, 0x3, R17 ;  /* 0x00000003ff117819 */ /* 0x000fe20000011611 */
[----:B------:R-:W-:Y:S01]  /*0560*/  USHF.L.U64.HI UR5, UR4, UR10, UR5 ;  /* 0x0000000a04057299 */ /* 0x000fe20008010205 */
[----:B------:R-:W-:Y:S01]  /*0570*/  SHF.R.S32.HI R10, RZ, 0x1f, R11 ;  /* 0x0000001fff0a7819 */ /* 0x000fe2000001140b */
[----:B------:R-:W-:Y:S01]  /*0580*/  USHF.L.U32 UR4, UR4, 0x5, URZ ;  /* 0x0000000504047899 */ /* 0x000fe2000800063f */
[----:B------:R-:W-:Y:S01]  /*0590*/  LOP3.LUT R17, R0, R17, RZ, 0x3c, !PT ;  /* 0x0000001100117212 */ /* 0x000fe200078e3cff */
[----:B------:R-:W-:Y:S01]  /*05a0*/  IMAD.SHL.U32 R156, R80, 0x2, RZ ;  /* 0x00000002509c7824 */ /* 0x000fe200078e00ff */
[----:B------:R-:W-:Y:S01]  /*05b0*/  SHF.R.S32.HI R205, RZ, 0x1f, R204 ;  /* 0x0000001fffcd7819 */ /* 0x000fe200000114cc */
[----:B------:R-:W-:Y:S01]  /*05c0*/  IMAD R0, R10, c[0x0][0x178], RZ ;  /* 0x00005e000a007a24 */ /* 0x000fe200078e02ff */
[----:B------:R-:W-:Y:S01]  /*05d0*/  LOP3.LUT R27, R27, 0xfffffff0, RZ, 0xc0, !PT ;  /* 0xfffffff01b1b7812 */ /* 0x000fe200078ec0ff */
[----:B-1----:R-:W-:Y:S01]  /*05e0*/  IMAD.MOV R16, RZ, RZ, -R23 ;  /* 0x000000ffff107224 */ /* 0x002fe200078e0a17 */
[----:B------:R-:W-:Y:S01]  /*05f0*/  MOV R22, RZ ;  /* 0x000000ff00167202 */ /* 0x000fe20000000f00 */
[C---:B------:R-:W-:Y:S01]  /*0600*/  IMAD R0, R11.reuse, c[0x0][0x17c], R0 ;  /* 0x00005f000b007a24 */ /* 0x040fe200078e0200 */
[----:B------:R-:W-:Y:S01]  /*0610*/  SHF.R.S32.HI R18, RZ, 0x1f, R15 ;  /* 0x0000001fff127819 */ /* 0x000fe2000001140f */
[----:B------:R-:W-:Y:S01]  /*0620*/  IMAD R16, R16, R9, RZ ;  /* 0x0000000910107224 */ /* 0x000fe200078e02ff */
[----:B------:R-:W-:Y:S01]  /*0630*/  ISETP.NE.AND P2, PT, RZ, c[0x0][0x1c8], PT ;  /* 0x00007200ff007a0c */ /* 0x000fe20003f45270 */
[----:B------:R-:W-:Y:S01]  /*0640*/  IMAD.WIDE.U32 R24, R11, c[0x0][0x178], R204 ;  /* 0x00005e000b187a25 */ /* 0x000fe200078e00cc */
[----:B------:R-:W-:-:S03]  /*0650*/  LOP3.LUT R156, R156, 0x6, RZ, 0xc0, !PT ;  /* 0x000000069c9c7812 */ /* 0x000fc600078ec0ff */
[----:B------:R-:W-:-:S04]  /*0660*/  IMAD.HI.U32 R16, R23, R16, R22 ;  /* 0x0000001017107227 */ /* 0x000fc800078e0016 */
[----:B------:R-:W-:Y:S02]  /*0670*/  IMAD R18, R18, c[0x0][0x1a8], RZ ;  /* 0x00006a0012127a24 */ /* 0x000fe400078e02ff */
[----:B------:R-:W-:-:S04]  /*0680*/  IMAD.HI.U32 R13, R16, R19, RZ ;  /* 0x00000013100d7227 */ /* 0x000fc800078e00ff */
[----:B------:R-:W-:Y:S02]  /*0690*/  IMAD.MOV R12, RZ, RZ, -R13 ;  /* 0x000000ffff0c7224 */ /* 0x000fe400078e0a0d */
[----:B------:R-:W-:Y:S01]  /*06a0*/  IMAD.IADD R16, R80, 0x1, -R27 ;  /* 0x0000000150107824 */ /* 0x000fe200078e0a1b */
[----:B------:R-:W-:Y:S01]  /*06b0*/  IADD3 R27, R25, R0, RZ ;  /* 0x00000000191b7210 */ /* 0x000fe20007ffe0ff */
[----:B------:R-:W-:Y:S01]  /*06c0*/  IMAD R12, R9, R12, R19 ;  /* 0x0000000c090c7224 */ /* 0x000fe200078e0213 */
[----:B------:R-:W-:Y:S01]  /*06d0*/  LEA.HI R19, R85, R80, RZ, 0x6 ;  /* 0x0000005055137211 */ /* 0x000fe200078f30ff */
[----:B------:R-:W-:Y:S01]  /*06e0*/  IMAD.MOV.U32 R26, RZ, RZ, R24 ;  /* 0x000000ffff1a7224 */ /* 0x000fe200078e0018 */
[----:B------:R-:W-:Y:S01]  /*06f0*/  SHF.R.S32.HI R25, RZ, 0x1f, R16 ;  /* 0x0000001fff197819 */ /* 0x000fe20000011410 */
[----:B------:R-:W-:Y:S01]  /*0700*/  IMAD R18, R15, c[0x0][0x1ac], R18 ;  /* 0x00006b000f127a24 */ /* 0x000fe200078e0212 */
[----:B------:R-:W-:Y:S01]  /*0710*/  ISETP.GT.U32.AND P0, PT, R9, R12, PT ;  /* 0x0000000c0900720c */ /* 0x000fe20003f04070 */
[----:B------:R-:W-:Y:S01]  /*0720*/  IMAD.WIDE.U32 R26, R15, c[0x0][0x1a8], R26 ;  /* 0x00006a000f1a7a25 */ /* 0x000fe200078e001a */
[----:B------:R-:W-:-:S02]  /*0730*/  LEA.HI R0, R25, R16, RZ, 0x3 ;  /* 0x0000001019007211 */ /* 0x000fc400078f18ff */
[----:B------:R-:W-:Y:S01]  /*0740*/  LEA.HI R85, R85, R80, RZ, 0x5 ;  /* 0x0000005055557211 */ /* 0x000fe200078f28ff */
[----:B------:R-:W-:Y:S01]  /*0750*/  IMAD.IADD R27, R27, 0x1, R18 ;  /* 0x000000011b1b7824 */ /* 0x000fe200078e0212 */
[C---:B------:R-:W-:Y:S01]  /*0760*/  LOP3.LUT R15, R0.reuse, 0xfffffff8, RZ, 0xc0, !PT ;  /* 0xfffffff8000f7812 */ /* 0x040fe200078ec0ff */
[----:B------:R-:W-:Y:S01]  /*0770*/  IMAD.WIDE.U32 R22, R21, c[0x0][0x198], R204 ;  /* 0x0000660015167a25 */ /* 0x000fe200078e00cc */
[----:B------:R-:W-:Y:S02]  /*0780*/  SHF.L.U32 R83, R0, 0x6, RZ ;  /* 0x0000000600537819 */ /* 0x000fe400000006ff */
[----:B------:R-:W-:Y:S01]  /*0790*/  SHF.R.S32.HI R86, RZ, 0x5, R85 ;  /* 0x00000005ff567819 */ /* 0x000fe20000011455 */
[----:B------:R-:W-:Y:S01]  /*07a0*/  IMAD.WIDE.U32 R26, R208, c[0x0][0x190], R26 ;  /* 0x00006400d01a7a25 */ /* 0x000fe200078e001a */
[----:B------:R-:W-:Y:S02]  /*07b0*/  IADD3 R23, R23, R14, RZ ;  /* 0x0000000e17177210 */ /* 0x000fe40007ffe0ff */
[----:B------:R-:W-:Y:S01]  /*07c0*/  @!P0 IADD3 R13, R13, 0x1, RZ ;  /* 0x000000010d0d8810 */ /* 0x000fe20007ffe0ff */
[----:B------:R-:W-:Y:S01]  /*07d0*/  @!P0 IMAD.IADD R12, R12, 0x1, -R9 ;  /* 0x000000010c0c8824 */ /* 0x000fe200078e0a09 */
[----:B------:R-:W-:Y:S01]  /*07e0*/  LEA R14, P0, R26, c[0x0][0x160], 0x1 ;  /* 0x000058001a0e7a11 */ /* 0x000fe200078008ff */
[----:B------:R-:W-:Y:S01]  /*07f0*/  IMAD.WIDE.U32 R20, R21, c[0x0][0x1a0], R204 ;  /* 0x0000680015147a25 */ /* 0x000fe200078e00cc */
[----:B------:R-:W-:-:S02]  /*0800*/  LOP3.LUT R83, R83, 0xfffffe00, RZ, 0xc0, !PT ;  /* 0xfffffe0053537812 */ /* 0x000fc400078ec0ff */
[----:B------:R-:W-:Y:S01]  /*0810*/  ISETP.GE.U32.AND P3, PT, R12, R9, PT ;  /* 0x000000090c00720c */ /* 0x000fe20003f66070 */
[----:B------:R-:W-:Y:S01]  /*0820*/  IMAD R9, R209, c[0x0][0x190], RZ ;  /* 0x00006400d1097a24 */ /* 0x000fe200078e02ff */
[----:B------:R-:W-:Y:S01]  /*0830*/  MOV R0, 0x20 ;  /* 0x0000002000007802 */ /* 0x000fe20000000f00 */
[----:B------:R-:W-:Y:S01]  /*0840*/  IMAD.IADD R21, R21, 0x1, R5 ;  /* 0x0000000115157824 */ /* 0x000fe200078e0205 */
[----:B------:R-:W-:Y:S01]  /*0850*/  IADD3 R5, R16, -R15, RZ ;  /* 0x8000000f10057210 */ /* 0x000fe20007ffe0ff */
[----:B------:R-:W-:Y:S01]  /*0860*/  IMAD R9, R208, c[0x0][0x194], R9 ;  /* 0x00006500d0097a24 */ /* 0x000fe200078e0209 */
[----:B------:R-:W-:Y:S01]  /*0870*/  LEA R87, R86, R87, 0x4 ;  /* 0x0000005756577211 */ /* 0x000fe200078e20ff */
[C---:B------:R-:W-:Y:S01]  /*0880*/  IMAD R12, R10.reuse, c[0x0][0x180], RZ ;  /* 0x000060000a0c7a24 */ /* 0x040fe200078e02ff */
[----:B------:R-:W-:Y:S01]  /*0890*/  SHF.L.U32 R82, R5, 0x6, RZ ;  /* 0x0000000605527819 */ /* 0x000fe200000006ff */
[----:B------:R-:W-:Y:S02]  /*08a0*/  IMAD.IADD R9, R27, 0x1, R9 ;  /* 0x000000011b097824 */ /* 0x000fe400078e0209 */
[----:B------:R-:W-:Y:S01]  /*08b0*/  IMAD R10, R10, c[0x0][0x188], RZ ;  /* 0x000062000a0a7a24 */ /* 0x000fe200078e02ff */
[----:B------:R-:W-:Y:S01]  /*08c0*/  LOP3.LUT R82, R82, 0x1c0, RZ, 0xc0, !PT ;  /* 0x000001c052527812 */ /* 0x000fe200078ec0ff */
[----:B------:R-:W-:Y:S01]  /*08d0*/  IMAD.SHL.U32 R24, R19, 0x8, RZ ;  /* 0x0000000813187824 */ /* 0x000fe200078e00ff */
[----:B------:R-:W-:Y:S01]  /*08e0*/  @P3 IADD3 R13, R13, 0x1, RZ ;  /* 0x000000010d0d3810 */ /* 0x000fe20007ffe0ff */
[C---:B------:R-:W-:Y:S01]  /*08f0*/  IMAD R10, R11.reuse, c[0x0][0x18c], R10 ;  /* 0x000063000b0a7a24 */ /* 0x040fe200078e020a */
[----:B------:R-:W-:Y:S01]  /*0900*/  LEA.HI.X R15, R26, c[0x0][0x164], R9, 0x1, P0 ;  /* 0x000059001a0f7a11 */ /* 0x000fe200000f0c09 */
[----:B------:R-:W-:Y:S01]  /*0910*/  IMAD.WIDE.U32 R200, R11, c[0x0][0x180], R22 ;  /* 0x000060000bc87a25 */ /* 0x000fe200078e0016 */
[----:B------:R-:W-:-:S02]  /*0920*/  IADD3 R26, P0, R14, UR8, RZ ;  /* 0x000000080e1a7c10 */ /* 0x000fc4000ff1e0ff */
[----:B------:R-:W-:Y:S01]  /*0930*/  LOP3.LUT R17, R17, 0x7ffffe00, R24, 0xf8, !PT ;  /* 0x7ffffe0011117812 */ /* 0x000fe200078ef818 */
[----:B------:R-:W-:Y:S01]  /*0940*/  IMAD.WIDE.U32 R152, R11, c[0x0][0x188], R20 ;  /* 0x000062000b987a25 */ /* 0x000fe200078e0014 */
[----:B------:R-:W-:Y:S02]  /*0950*/  IADD3.X R27, R15, UR9, RZ, P0, !PT ;  /* 0x000000090f1b7c10 */ /* 0x000fe400087fe4ff */
[----:B------:R-:W-:Y:S01]  /*0960*/  IADD3 R22, P0, R26, UR8, RZ ;  /* 0x000000081a167c10 */ /* 0x000fe2000ff1e0ff */
[----:B------:R-:W-:Y:S01]  /*0970*/  @!P1 IMAD.MOV R13, RZ, RZ, -R13 ;  /* 0x000000ffff0d9224 */ /* 0x000fe200078e0a0d */
[----:B------:R-:W-:Y:S01]  /*0980*/  @!P2 LOP3.LUT R13, RZ, c[0x0][0x1c8], RZ, 0x33, !PT ;  /* 0x00007200ff0daa12 */ /* 0x000fe200078e33ff */
[----:B------:R-:W-:Y:S01]  /*0990*/  IMAD R12, R11, c[0x0][0x184], R12 ;  /* 0x000061000b0c7a24 */ /* 0x000fe200078e020c */
[----:B------:R-:W-:Y:S01]  /*09a0*/  IADD3.X R23, R27, UR9, RZ, P0, !PT ;  /* 0x000000091b177c10 */ /* 0x000fe200087fe4ff */
[----:B------:R-:W-:Y:S01]  /*09b0*/  IMAD.IADD R153, R153, 0x1, R10 ;  /* 0x0000000199997824 */ /* 0x000fe200078e020a */
[----:B------:R-:W-:Y:S01]  /*09c0*/  SHF.R.S32.HI R10, RZ, 0x1f, R13 ;  /* 0x0000001fff0a7819 */ /* 0x000fe2000001140d */
[----:B------:R-:W-:Y:S01]  /*09d0*/  IMAD.SHL.U32 R9, R2, 0x8, RZ ;  /* 0x0000000802097824 */ /* 0x000fe200078e00ff */
[----:B------:R-:W-:Y:S01]  /*09e0*/  IADD3 R24, P0, R22, UR8, RZ ;  /* 0x0000000816187c10 */ /* 0x000fe2000ff1e0ff */
[----:B------:R-:W-:Y:S01]  /*09f0*/  IMAD.WIDE.U32 R152, R13, c[0x0][0x1b8], R152 ;  /* 0x00006e000d987a25 */ /* 0x000fe200078e0098 */
[----:B------:R-:W-:-:S02]  /*0a00*/  IADD3 R201, R201, R12, RZ ;  /* 0x0000000cc9c97210 */ /* 0x000fc40007ffe0ff */
[----:B------:R-:W-:Y:S01]  /*0a10*/  IADD3.X R25, R23, UR9, RZ, P0, !PT ;  /* 0x0000000917197c10 */ /* 0x000fe200087fe4ff */
[----:B------:R-:W-:Y:S01]  /*0a20*/  IMAD R12, R10, c[0x0][0x1b0], RZ ;  /* 0x00006c000a0c7a24 */ /* 0x000fe200078e02ff */
[----:B------:R-:W-:Y:S01]  /*0a30*/  IADD3 R20, P0, R24, UR8, RZ ;  /* 0x0000000818147c10 */ /* 0x000fe2000ff1e0ff */
[----:B------:R-:W-:Y:S01]  /*0a40*/  IMAD.WIDE.U32 R200, R13, c[0x0][0x1b0], R200 ;  /* 0x00006c000dc87a25 */ /* 0x000fe200078e00c8 */
[----:B------:R-:W-:Y:S02]  /*0a50*/  SHF.L.U32 R199, R17, 0x1, RZ ;  /* 0x0000000111c77819 */ /* 0x000fe400000006ff */
[----:B------:R-:W-:Y:S01]  /*0a60*/  IADD3.X R21, R25, UR9, RZ, P0, !PT ;  /* 0x0000000919157c10 */ /* 0x000fe200087fe4ff */
[----:B------:R-:W-:Y:S01]  /*0a70*/  IMAD R203, R13, c[0x0][0x1b4], R12 ;  /* 0x00006d000dcb7a24 */ /* 0x000fe200078e020c */
[----:B------:R-:W-:Y:S01]  /*0a80*/  IADD3 R18, P0, R20, UR8, RZ ;  /* 0x0000000814127c10 */ /* 0x000fe2000ff1e0ff */
[----:B------:R1:W-:Y:S01]  /*0a90*/  LDGSTS.E.BYPASS.LTC128B.128 [R199], [R14.64] ;  /* 0x000000000ec77fae */ /* 0x0003e2000b901d50 */
[----:B------:R-:W-:Y:S01]  /*0aa0*/  MOV R202, R200 ;  /* 0x000000c800ca7202 */ /* 0x000fe20000000f00 */
[----:B------:R-:W-:Y:S01]  /*0ab0*/  IMAD.IADD R203, R201, 0x1, R203 ;  /* 0x00000001c9cb7824 */ /* 0x000fe200078e02cb */
[----:B------:R-:W-:Y:S01]  /*0ac0*/  IADD3.X R19, R21, UR9, RZ, P0, !PT ;  /* 0x0000000915137c10 */ /* 0x000fe200087fe4ff */
[----:B------:R2:W-:Y:S01]  /*0ad0*/  LDGSTS.E.BYPASS.LTC128B.128 [R199+0x800], [R26.64] ;  /* 0x008000001ac77fae */ /* 0x0005e2000b901d50 */
[----:B------:R-:W-:Y:S01]  /*0ae0*/  IADD3 R16, P0, R18, UR8, RZ ;  /* 0x0000000812107c10 */ /* 0x000fe2000ff1e0ff */
[----:B------:R-:W-:Y:S01]  /*0af0*/  IMAD R10, R10, c[0x0][0x1b8], RZ ;  /* 0x00006e000a0a7a24 */ /* 0x000fe200078e02ff */
[----:B------:R-:W-:Y:S01]  /*0b00*/  MOV R154, R152 ;  /* 0x00000098009a7202 */ /* 0x000fe20000000f00 */
[----:B------:R3:W-:Y:S01]  /*0b10*/  LDGSTS.E.BYPASS.LTC128B.128 [R199+0x1000], [R22.64] ;  /* 0x0100000016c77fae */ /* 0x0007e2000b901d50 */
[----:B------:R-:W-:Y:S01]  /*0b20*/  IADD3.X R17, R19, UR9, RZ, P0, !PT ;  /* 0x0000000913117c10 */ /* 0x000fe200087fe4ff */
[----:B------:R-:W-:Y:S01]  /*0b30*/  IMAD R13, R13, c[0x0][0x1bc], R10 ;  /* 0x00006f000d0d7a24 */ /* 0x000fe200078e020a */
[----:B------:R-:W-:Y:S01]  /*0b40*/  SHF.L.U32 R10, R6, 0x6, RZ ;  /* 0x00000006060a7819 */ /* 0x000fe200000006ff */
[----:B------:R4:W-:Y:S01]  /*0b50*/  LDGSTS.E.BYPASS.LTC128B.128 [R199+0x1800], [R24.64] ;  /* 0x0180000018c77fae */ /* 0x0009e2000b901d50 */
[----:B------:R-:W-:Y:S01]  /*0b60*/  LOP3.LUT R9, R82, 0x8, R9, 0xf8, !PT ;  /* 0x0000000852097812 */ /* 0x000fe200078ef809 */
[----:B------:R-:W-:Y:S01]  /*0b70*/  IMAD.IADD R155, R153, 0x1, R13 ;  /* 0x00000001999b7824 */ /* 0x000fe200078e020d */
[----:B------:R-:W-:Y:S01]  /*0b80*/  LOP3.LUT R10, R10, 0x1c0, RZ, 0xc0, !PT ;  /* 0x000001c00a0a7812 */ /* 0x000fe200078ec0ff */
[----:B------:R5:W-:Y:S01]  /*0b90*/  LDGSTS.E.BYPASS.LTC128B.128 [R199+0x2000], [R20.64] ;  /* 0x0200000014c77fae */ /* 0x000be2000b901d50 */
[----:B------:R-:W-:-:S03]  /*0ba0*/  SHF.R.U32.HI R82, RZ, 0x3, R82 ;  /* 0x00000003ff527819 */ /* 0x000fc60000011652 */
[----:B------:R2:W-:Y:S01]  /*0bb0*/  LDGSTS.E.BYPASS.LTC128B.128 [R199+0x2800], [R18.64] ;  /* 0x0280000012c77fae */ /* 0x0005e2000b901d50 */
[----:B------:R-:W-:-:S03]  /*0bc0*/  LOP3.LUT R82, R9, R82, RZ, 0x3c, !PT ;  /* 0x0000005209527212 */ /* 0x000fc600078e3cff */
[----:B------:R2:W-:Y:S01]  /*0bd0*/  LDGSTS.E.BYPASS.LTC128B.128 [R199+0x3000], [R16.64] ;  /* 0x0300000010c77fae */ /* 0x0005e2000b901d50 */
[----:B------:R-:W-:Y:S01]  /*0be0*/  LOP3.LUT R191, R82, R83, RZ, 0xfc, !PT ;  /* 0x0000005352bf7212 */ /* 0x000fe200078efcff */
[----:B-1----:R-:W-:-:S04]  /*0bf0*/  IMAD.WIDE.U32 R14, R81, UR12, R202 ;  /* 0x0000000c510e7c25 */ /* 0x002fc8000f8e00ca */
[----:B------:R-:W-:Y:S01]  /*0c00*/  IMAD.IADD R8, R15, 0x1, R8 ;  /* 0x000000010f087824 */ /* 0x000fe200078e0208 */
[----:B---3--:R-:W-:Y:S02]  /*0c10*/  LEA R22, P0, R14, c[0x0][0x168], 0x1 ;  /* 0x00005a000e167a11 */ /* 0x008fe400078008ff */
[----:B----4-:R-:W-:Y:S01]  /*0c20*/  IADD3 R24, P1, R16, UR8, RZ ;  /* 0x0000000810187c10 */ /* 0x010fe2000ff3e0ff */
[----:B------:R-:W-:Y:S01]  /*0c30*/  USHF.L.U32 UR8, UR6, 0x5, URZ ;  /* 0x0000000506087899 */ /* 0x000fe2000800063f */
[----:B------:R-:W-:Y:S01]  /*0c40*/  LEA.HI.X R23, R14, c[0x0][0x16c], R8, 0x1, P0 ;  /* 0x00005b000e177a11 */ /* 0x000fe200000f0c08 */
[----:B------:R-:W-:Y:S01]  /*0c50*/  USHF.L.U64.HI UR6, UR6, UR10, UR7 ;  /* 0x0000000a06067299 */ /* 0x000fe20008010207 */
[----:B------:R-:W-:Y:S01]  /*0c60*/  IADD3.X R25, R17, UR9, RZ, P1, !PT ;  /* 0x0000000911197c10 */ /* 0x000fe20008ffe4ff */
[----:B------:R-:W-:Y:S01]  /*0c70*/  IMAD.WIDE.U32 R14, R81, UR14, R154 ;  /* 0x0000000e510e7c25 */ /* 0x000fe2000f8e009a */
[----:B------:R-:W-:Y:S02]  /*0c80*/  LOP3.LUT R8, R10, 0x8, R7, 0xf8, !PT ;  /* 0x000000080a087812 */ /* 0x000fe400078ef807 */
[----:B-----5:R-:W-:Y:S01]  /*0c90*/  IADD3 R20, P0, R22, UR8, RZ ;  /* 0x0000000816147c10 */ /* 0x020fe2000ff1e0ff */
[----:B------:R1:W-:Y:S01]  /*0ca0*/  LDGSTS.E.BYPASS.LTC128B.128 [R199+0x3800], [R24.64] ;  /* 0x0380000018c77fae */ /* 0x0003e2000b901d50 */
[----:B------:R-:W-:Y:S01]  /*0cb0*/  IMAD.IADD R4, R15, 0x1, R4 ;  /* 0x000000010f047824 */ /* 0x000fe200078e0204 */
[----:B------:R-:W-:-:S02]  /*0cc0*/  SHF.R.U32.HI R7, RZ, 0x3, R10 ;  /* 0x00000003ff077819 */ /* 0x000fc4000001160a */
[----:B------:R-:W-:Y:S01]  /*0cd0*/  IADD3.X R21, R23, UR6, RZ, P0, !PT ;  /* 0x0000000617157c10 */ /* 0x000fe200087fe4ff */
[----:B------:R3:W-:Y:S01]  /*0ce0*/  LDGSTS.E.BYPASS.LTC128B.128 [R199+0x4000], [R22.64] ;  /* 0x0400000016c77fae */ /* 0x0007e2000b901d50 */
[----:B--2---:R-:W-:Y:S02]  /*0cf0*/  IADD3 R18, P0, R20, UR8, RZ ;  /* 0x0000000814127c10 */ /* 0x004fe4000ff1e0ff */
[----:B------:R-:W-:Y:S01]  /*0d00*/  LOP3.LUT R7, R8, R7, RZ, 0x3c, !PT ;  /* 0x0000000708077212 */ /* 0x000fe200078e3cff */
[----:B------:R3:W-:Y:S01]  /*0d10*/  LDGSTS.E.BYPASS.LTC128B.128 [R199+0x4800], [R20.64] ;  /* 0x0480000014c77fae */ /* 0x0007e2000b901d50 */
[----:B------:R-:W-:Y:S02]  /*0d20*/  IADD3.X R19, R21, UR6, RZ, P0, !PT ;  /* 0x0000000615137c10 */ /* 0x000fe400087fe4ff */
[----:B------:R-:W-:Y:S01]  /*0d30*/  IADD3 R16, P0, R18, UR8, RZ ;  /* 0x0000000812107c10 */ /* 0x000fe2000ff1e0ff */
[----:B------:R-:W-:Y:S01]  /*0d40*/  IMAD R2, R2, 0x200, R7 ;  /* 0x0000020002027824 */ /* 0x000fe200078e0207 */
[----:B------:R-:W-:Y:S01]  /*0d50*/  LEA R7, R86, R83, 0xa ;  /* 0x0000005356077211 */ /* 0x000fe200078e50ff */
[----:B------:R2:W-:Y:S01]  /*0d60*/  LDGSTS.E.BYPASS.LTC128B.128 [R199+0x5000], [R18.64] ;  /* 0x0500000012c77fae */ /* 0x0005e2000b901d50 */
[----:B------:R-:W-:-:S02]  /*0d70*/  IADD3.X R17, R19, UR6, RZ, P0, !PT ;  /* 0x0000000613117c10 */ /* 0x000fc400087fe4ff */
[----:B------:R-:W-:Y:S01]  /*0d80*/  LEA R12, P0, R14, c[0x0][0x170], 0x1 ;  /* 0x00005c000e0c7a11 */ /* 0x000fe200078008ff */
[----:B------:R-:W-:Y:S01]  /*0d90*/  IMAD.IADD R198, R7, 0x1, R82 ;  /* 0x0000000107c67824 */ /* 0x000fe200078e0252 */
[----:B------:R-:W-:Y:S01]  /*0da0*/  SHF.L.U32 R102, R2, 0x1, RZ ;  /* 0x0000000102667819 */ /* 0x000fe200000006ff */
[----:B------:R4:W-:Y:S01]  /*0db0*/  LDGSTS.E.BYPASS.LTC128B.128 [R199+0x5800], [R16.64] ;  /* 0x0580000010c77fae */ /* 0x0009e2000b901d50 */
[----:B------:R-:W-:Y:S01]  /*0dc0*/  LEA.HI.X R13, R14, c[0x0][0x174], R4, 0x1, P0 ;  /* 0x00005d000e0d7a11 */ /* 0x000fe200000f0c04 */
[----:B------:R-:W-:Y:S01]  /*0dd0*/  IMAD.SHL.U32 R198, R198, 0x2, RZ ;  /* 0x00000002c6c67824 */ /* 0x000fe200078e00ff */
[----:B------:R-:W-:Y:S01]  /*0de0*/  LOP3.LUT P1, RZ, R5, 0x2, RZ, 0xc0, !PT ;  /* 0x0000000205ff7812 */ /* 0x000fe2000782c0ff */
[----:B------:R-:W0:Y:S01]  /*0df0*/  LDGDEPBAR ;  /* 0x00000000000079af */ /* 0x000e220000000000 */
[----:B------:R-:W-:Y:S01]  /*0e00*/  LEA R197, R2, 0x4000, 0x1 ;  /* 0x0000400002c57811 */ /* 0x000fe200078e08ff */
[----:B------:R-:W-:-:S03]  /*0e10*/  IMAD.MOV.U32 R2, RZ, RZ, 0x40 ;  /* 0x00000040ff027424 */ /* 0x000fc600078e00ff */
[----:B------:R-:W-:Y:S02]  /*0e20*/  IADD3 R193, R197, 0x40, RZ ;  /* 0x00000040c5c17810 */ /* 0x000fe40007ffe0ff */
[----:B----4-:R-:W-:Y:S01]  /*0e30*/  IADD3 R16, P0, R12, UR4, RZ ;  /* 0x000000040c107c10 */ /* 0x010fe2000ff1e0ff */
[----:B------:R-:W-:-:S04]  /*0e40*/  DEPBAR.LE SB0, 0x0 ;  /* 0x000080000000791a */ /* 0x000fc80000000000 */
[----:B------:R-:W-:Y:S01]  /*0e50*/  BAR.SYNC.DEFER_BLOCKING 0x0 ;  /* 0x0000000000007b1d */ /* 0x000fe20000010000 */
[----:B------:R-:W-:Y:S02]  /*0e60*/  IADD3.X R17, R13, UR5, RZ, P0, !PT ;  /* 0x000000050d117c10 */ /* 0x000fe400087fe4ff */
[----:B------:R-:W-:-:S04]  /*0e70*/  IADD3 R14, P0, R16, UR4, RZ ;  /* 0x00000004100e7c10 */ /* 0x000fc8000ff1e0ff */
[----:B------:R-:W-:Y:S02]  /*0e80*/  IADD3.X R15, R17, UR5, RZ, P0, !PT ;  /* 0x00000005110f7c10 */ /* 0x000fe400087fe4ff */
[----:B--2---:R-:W-:-:S04]  /*0e90*/  IADD3 R18, P0, R14, UR4, RZ ;  /* 0x000000040e127c10 */ /* 0x004fc8000ff1e0ff */
[----:B------:R-:W-:Y:S02]  /*0ea0*/  IADD3.X R19, R15, UR5, RZ, P0, !PT ;  /* 0x000000050f137c10 */ /* 0x000fe400087fe4ff */
[----:B------:R-:W-:-:S04]  /*0eb0*/  LOP3.LUT P0, RZ, R6, 0x2, RZ, 0xc0, !PT ;  /* 0x0000000206ff7812 */ /* 0x000fc8000780c0ff */
[C---:B------:R-:W-:Y:S02]  /*0ec0*/  SEL R4, R0.reuse, 0xffffffe0, !P0 ;  /* 0xffffffe000047807 */ /* 0x040fe40004000000 */
[----:B------:R-:W-:Y:S02]  /*0ed0*/  SEL R0, R0, 0xffffffe0, !P1 ;  /* 0xffffffe000007807 */ /* 0x000fe40004800000 */
[----:B------:R-:W-:Y:S01]  /*0ee0*/  IADD3 R195, R197, R4, RZ ;  /* 0x00000004c5c37210 */ /* 0x000fe20007ffe0ff */
[----:B------:R-:W-:Y:S01]  /*0ef0*/  @!PT LDS RZ, [RZ] ;  /* 0x00000000fffff984 */ /* 0x000fe20000000800 */
[----:B------:R-:W-:Y:S01]  /*0f00*/  @!PT LDS RZ, [RZ] ;  /* 0x00000000fffff984 */ /* 0x000fe20000000800 */
[----:B------:R-:W-:Y:S01]  /*0f10*/  @!PT LDS RZ, [RZ] ;  /* 0x00000000fffff984 */ /* 0x000fe20000000800 */
[----:B------:R2:W-:Y:S01]  /*0f20*/  LDGSTS.E.BYPASS.LTC128B.128 [R199+0x6000], [R12.64] ;  /* 0x060000000cc77fae */ /* 0x0005e2000b901d50 */
[----:B------:R-:W-:Y:S01]  /*0f30*/  LOP3.LUT P0, RZ, R6, 0x4, RZ, 0xc0, !PT ;  /* 0x0000000406ff7812 */ /* 0x000fe2000780c0ff */
[----:B------:R-:W-:Y:S01]  /*0f40*/  IMAD.IADD R196, R198, 0x1, R0 ;  /* 0x00000001c6c47824 */ /* 0x000fe200078e0200 */
[----:B------:R-:W-:Y:S01]  /*0f50*/  LOP3.LUT P1, RZ, R5, 0x4, RZ, 0xc0, !PT ;  /* 0x0000000405ff7812 */ /* 0x000fe2000782c0ff */
[----:B------:R4:W-:Y:S03]  /*0f60*/  LDGSTS.E.BYPASS.LTC128B.128 [R199+0x6800], [R16.64] ;  /* 0x0680000010c77fae */ /* 0x0009e6000b901d50 */
[----:B------:R-:W-:Y:S01]  /*0f70*/  SEL R2, R2, 0xffffffc0, !P1 ;  /* 0xffffffc002027807 */ /* 0x000fe20004800000 */
[----:B------:R2:W-:Y:S03]  /*0f80*/  LDGSTS.E.BYPASS.LTC128B.128 [R199+0x7000], [R14.64] ;  /* 0x070000000ec77fae */ /* 0x0005e6000b901d50 */
[----:B------:R-:W-:Y:S01]  /*0f90*/  IADD3 R194, R198, R2, RZ ;  /* 0x00000002c6c27210 */ /* 0x000fe20007ffe0ff */
[----:B------:R4:W-:Y:S02]  /*0fa0*/  LDGSTS.E.BYPASS.LTC128B.128 [R199+0x7800], [R18.64] ;  /* 0x0780000012c77fae */ /* 0x0009e4000b901d50 */
[----:B------:R-:W-:-:S02]  /*0fb0*/  @P0 IADD3 R193, R197, -0x40, RZ ;  /* 0xffffffc0c5c10810 */ /* 0x000fc40007ffe0ff */
[----:B------:R-:W-:Y:S01]  /*0fc0*/  LDSM.16.M88.4 R44, [R102+0x4000] ;  /* 0x00400000662c783b */ /* 0x000fe20000000200 */
[----:B------:R-:W-:Y:S02]  /*0fd0*/  IADD3 R192, R0, R194, RZ ;  /* 0x000000c200c07210 */ /* 0x000fe40007ffe0ff */
[----:B------:R-:W-:Y:S01]  /*0fe0*/  IMAD.IADD R184, R4, 0x1, R193 ;  /* 0x0000000104b87824 */ /* 0x000fe200078e02c1 */
[----:B------:R-:W5:Y:S01]  /*0ff0*/  LDSM.16.M88.4 R28, [R198+0x2000] ;  /* 0x00200000c61c783b */ /* 0x000f620000000200 */
[----:B------:R-:W-:Y:S02]  /*1000*/  ISETP.NE.AND P0, PT, R3, 0x1, PT ;  /* 0x000000010300780c */ /* 0x000fe40003f05270 */
[C---:B------:R-:W-:Y:S01]  /*1010*/  IADD3 R187, R193.reuse, 0x800, RZ ;  /* 0x00000800c1bb7810 */ /* 0x040fe20007ffe0ff */
[----:B------:R-:W5:Y:S01]  /*1020*/  LDSM.16.M88.4 R8, [R198] ;  /* 0x00000000c608783b */ /* 0x000f620000000200 */
[C---:B------:R-:W-:Y:S02]  /*1030*/  IADD3 R186, R193.reuse, 0x1000, RZ ;  /* 0x00001000c1ba7810 */ /* 0x040fe40007ffe0ff */
[----:B------:R-:W-:Y:S01]  /*1040*/  IADD3 R185, R193, 0x1800, RZ ;  /* 0x00001800c1b97810 */ /* 0x000fe20007ffe0ff */
[----:B------:R-:W-:Y:S04]  /*1050*/  LDSM.16.M88.4 R48, [R195] ;  /* 0x00000000c330783b */ /* 0x000fe80000000200 */
[----:B---3--:R-:W3:Y:S04]  /*1060*/  LDSM.16.M88.4 R20, [R196+0x2000] ;  /* 0x00200000c414783b */ /* 0x008ee80000000200 */
[----:B-1----:R-:W1:Y:S04]  /*1070*/  LDSM.16.M88.4 R24, [R196] ;  /* 0x00000000c418783b */ /* 0x002e680000000200 */
[----:B------:R-:W-:Y:S04]  /*1080*/  LDSM.16.M88.4 R76, [R193] ;  /* 0x00000000c14c783b */ /* 0x000fe80000000200 */
[----:B--2---:R-:W2:Y:S04]  /*1090*/  LDSM.16.M88.4 R12, [R194+0x2000] ;  /* 0x00200000c20c783b */ /* 0x004ea80000000200 */
[----:B----4-:R-:W4:Y:S04]  /*10a0*/  LDSM.16.M88.4 R16, [R194] ;  /* 0x00000000c210783b */ /* 0x010f280000000200 */
[----:B------:R-:W-:Y:S04]  /*10b0*/  LDSM.16.M88.4 R72, [R184] ;  /* 0x00000000b848783b */ /* 0x000fe80000000200 */
[----:B------:R-:W1:Y:S01]  /*10c0*/  LDSM.16.M88.4 R36, [R192+0x2000] ;  /* 0x00200000c024783b */ /* 0x000e620000000200 */
[-C--:B-----5:R-:W-:Y:S03]  /*10d0*/  HMMA.16816.F32.BF16 R32, R28, R44.reuse, RZ ;  /* 0x0000002c1c20723c */ /* 0x0a0fe600000418ff */
[----:B------:R-:W5:Y:S04]  /*10e0*/  LDSM.16.M88.4 R68, [R102+0x4800] ;  /* 0x004800006644783b */ /* 0x000f680000000200 */
[----:B------:R-:W2:Y:S01]  /*10f0*/  LDSM.16.M88.4 R40, [R192] ;  /* 0x00000000c028783b */ /* 0x000ea20000000200 */
[----:B------:R-:W-:Y:S03]  /*1100*/  HMMA.16816.F32.BF16 R64, R8, R44, RZ ;  /* 0x0000002c0840723c */ /* 0x000fe600000418ff */
[----:B------:R-:W2:Y:S04]  /*1110*/  LDSM.16.M88.4 R60, [R195+0x800] ;  /* 0x00080000c33c783b */ /* 0x000ea80000000200 */
[----:B------:R-:W0:Y:S09]  /*1120*/  LDGDEPBAR ;  /* 0x00000000000079af */ /* 0x000e320000000000 */
[----:B---3--:R-:W-:Y:S08]  /*1130*/  HMMA.16816.F32.BF16 R4, R20, R48, R32 ;  /* 0x000000301404723c */ /* 0x008ff00000041820 */
[----:B------:R-:W-:Y:S08]  /*1140*/  HMMA.16816.F32.BF16 R32, R8, R46, RZ ;  /* 0x0000002e0820723c */ /* 0x000ff000000418ff */
[----:B-1----:R-:W-:Y:S08]  /*1150*/  HMMA.16816.F32.BF16 R64, R24, R48, R64 ;  /* 0x000000301840723c */ /* 0x002ff00000041840 */
[----:B------:R-:W-:Y:S08]  /*1160*/  HMMA.16816.F32.BF16 R44, R28, R46, RZ ;  /* 0x0000002e1c2c723c */ /* 0x000ff000000418ff */
[----:B--2---:R-:W-:Y:S08]  /*1170*/  HMMA.16816.F32.BF16 R4, R12, R76, R4 ;  /* 0x0000004c0c04723c */ /* 0x004ff00000041804 */
[----:B------:R-:W-:Y:S08]  /*1180*/  HMMA.16816.F32.BF16 R32, R24, R50, R32 ;  /* 0x000000321820723c */ /* 0x000ff00000041820 */
[----:B----4-:R-:W-:Y:S08]  /*1190*/  HMMA.16816.F32.BF16 R64, R16, R76, R64 ;  /* 0x0000004c1040723c */ /* 0x010ff00000041840 */
[----:B------:R-:W-:Y:S01]  /*11a0*/  HMMA.16816.F32.BF16 R44, R20, R50, R44 ;  /* 0x00000032142c723c */ /* 0x000fe2000004182c */
[----:B------:R-:W1:Y:S07]  /*11b0*/  LDSM.16.M88.4 R48, [R193+0x800] ;  /* 0x00080000c130783b */ /* 0x000e6e0000000200 */
[----:B------:R-:W-:Y:S08]  /*11c0*/  HMMA.16816.F32.BF16 R4, R36, R72, R4 ;  /* 0x000000482404723c */ /* 0x000ff00000041804 */
[----:B------:R-:W-:Y:S08]  /*11d0*/  HMMA.16816.F32.BF16 R32, R16, R78, R32 ;  /* 0x0000004e1020723c */ /* 0x000ff00000041820 */
[----:B-----5:R-:W-:Y:S08]  /*11e0*/  HMMA.16816.F32.BF16 R52, R28, R68, RZ ;  /* 0x000000441c34723c */ /* 0x020ff000000418ff */
[----:B------:R-:W-:Y:S01]  /*11f0*/  HMMA.16816.F32.BF16 R64, R40, R72, R64 ;  /* 0x000000482840723c */ /* 0x000fe20000041840 */
[----:B------:R-:W-:-:S02]  /*1200*/  FMUL.FTZ R4, R4, c[0x0][0x2ec] ;  /* 0x0000bb0004047a20 */ /* 0x000fc40000410000 */
[----:B------:R-:W-:Y:S02]  /*1210*/  FMUL.FTZ R93, R5, c[0x0][0x2ec] ;  /* 0x0000bb00055d7a20 */ /* 0x000fe40000410000 */
[----:B------:R2:W3:Y:S01]  /*1220*/  MUFU.TANH R92, R4 ;  /* 0x00000004005c7308 */ /* 0x0004e20000002400 */
[----:B------:R-:W-:Y:S02]  /*1230*/  FMUL.FTZ R94, R6, c[0x0][0x2ec] ;  /* 0x0000bb00065e7a20 */ /* 0x000fe40000410000 */
[----:B------:R-:W-:Y:S01]  /*1240*/  HMMA.16816.F32.BF16 R56, R8, R68, RZ ;  /* 0x000000440838723c */ /* 0x000fe200000418ff */
[----:B------:R-:W-:-:S04]  /*1250*/  FMUL.FTZ R95, R7, c[0x0][0x2ec] ;  /* 0x0000bb00075f7a20 */ /* 0x000fc80000410000 */
[----:B------:R-:W4:Y:S03]  /*1260*/  MUFU.TANH R93, R93 ;  /* 0x0000005d005d7308 */ /* 0x000f260000002400 */
[----:B------:R-:W-:Y:S01]  /*1270*/  HMMA.16816.F32.BF16 R44, R12, R78, R44 ;  /* 0x0000004e0c2c723c */ /* 0x000fe2000004182c */
[----:B------:R-:W-:Y:S04]  /*1280*/  LDSM.16.M88.4 R76, [R193+0x1000] ;  /* 0x00100000c14c783b */ /* 0x000fe80000000200 */
[----:B--2---:R-:W2:Y:S01]  /*1290*/  LDSM.16.M88.4 R4, [R102+0x5000] ;  /* 0x005000006604783b */ /* 0x004ea20000000200 */
[----:B------:R-:W1:Y:S02]  /*12a0*/  MUFU.TANH R94, R94 ;  /* 0x0000005e005e7308 */ /* 0x000e640000002400 */
[----:B------:R-:W-:Y:S01]  /*12b0*/  HMMA.16816.F32.BF16 R32, R40, R74, R32 ;  /* 0x0000004a2820723c */ /* 0x000fe20000041820 */
[----:B------:R-:W-:-:S02]  /*12c0*/  FMUL.FTZ R64, R64, c[0x0][0x2ec] ;  /* 0x0000bb0040407a20 */ /* 0x000fc40000410000 */
[----:B------:R-:W-:Y:S02]  /*12d0*/  FMUL.FTZ R65, R65, c[0x0][0x2ec] ;  /* 0x0000bb0041417a20 */ /* 0x000fe40000410000 */
[----:B------:R-:W-:Y:S01]  /*12e0*/  FMUL.FTZ R89, R66, c[0x0][0x2ec] ;  /* 0x0000bb0042597a20 */ /* 0x000fe20000410000 */
[----:B------:R-:W1:Y:S01]  /*12f0*/  MUFU.TANH R88, R64 ;  /* 0x0000004000587308 */ /* 0x000e620000002400 */
[----:B------:R-:W-:Y:S01]  /*1300*/  FMUL.FTZ R91, R67, c[0x0][0x2ec] ;  /* 0x0000bb00435b7a20 */ /* 0x000fe20000410000 */
[-C--:B------:R-:W-:Y:S06]  /*1310*/  HMMA.16816.F32.BF16 R52, R20, R60.reuse, R52 ;  /* 0x0000003c1434723c */ /* 0x080fec0000041834 */
[----:B------:R5:W1:Y:S02]  /*1320*/  MUFU.TANH R90, R65 ;  /* 0x00000041005a7308 */ /* 0x000a640000002400 */
[----:B------:R-:W-:Y:S06]  /*1330*/  HMMA.16816.F32.BF16 R56, R24, R60, R56 ;  /* 0x0000003c1838723c */ /* 0x000fec0000041838 */
[----:B------:R-:W1:Y:S02]  /*1340*/  MUFU.TANH R89, R89 ;  /* 0x0000005900597308 */ /* 0x000e640000002400 */
[----:B------:R-:W-:Y:S01]  /*1350*/  HMMA.16816.F32.BF16 R44, R36, R74, R44 ;  /* 0x0000004a242c723c */ /* 0x000fe2000004182c */
[----:B------:R-:W-:-:S02]  /*1360*/  FMUL.FTZ R32, R32, c[0x0][0x2ec] ;  /* 0x0000bb0020207a20 */ /* 0x000fc40000410000 */
[----:B------:R-:W-:Y:S02]  /*1370*/  FMUL.FTZ R98, R33, c[0x0][0x2ec] ;  /* 0x0000bb0021627a20 */ /* 0x000fe40000410000 */
[----:B------:R-:W-:Y:S01]  /*1380*/  FMUL.FTZ R96, R34, c[0x0][0x2ec] ;  /* 0x0000bb0022607a20 */ /* 0x000fe20000410000 */
[----:B-----5:R-:W5:Y:S01]  /*1390*/  LDSM.16.M88.4 R64, [R184+0x800] ;  /* 0x00080000b840783b */ /* 0x020f620000000200 */
[----:B------:R1:W1:Y:S01]  /*13a0*/  MUFU.TANH R97, R32 ;  /* 0x0000002000617308 */ /* 0x0002620000002400 */
[----:B------:R-:W-:Y:S01]  /*13b0*/  HMMA.16816.F32.BF16 R72, R8, R70, RZ ;  /* 0x000000460848723c */ /* 0x000fe200000418ff */
[----:B------:R-:W-:-:S06]  /*13c0*/  FMUL.FTZ R99, R35, c[0x0][0x2ec] ;  /* 0x0000bb0023637a20 */ /* 0x000fcc0000410000 */
[----:B------:R-:W2:Y:S01]  /*13d0*/  MUFU.TANH R91, R91 ;  /* 0x0000005b005b7308 */ /* 0x000ea20000002400 */
[----:B------:R-:W-:Y:S01]  /*13e0*/  HMMA.16816.F32.BF16 R68, R28, R70, RZ ;  /* 0x000000461c44723c */ /* 0x000fe200000418ff */
[----:B-1----:R-:W1:Y:S07]  /*13f0*/  LDSM.16.M88.4 R32, [R195+0x1000] ;  /* 0x00100000c320783b */ /* 0x002e6e0000000200 */
[----:B------:R-:W-:Y:S01]  /*1400*/  HMMA.16816.F32.BF16 R52, R12, R48, R52 ;  /* 0x000000300c34723c */ /* 0x000fe20000041834 */
[----:B------:R-:W-:Y:S01]  /*1410*/  FMUL.FTZ R44, R44, c[0x0][0x2ec] ;  /* 0x0000bb002c2c7a20 */ /* 0x000fe20000410000 */
[----:B------:R-:W1:Y:S01]  /*1420*/  MUFU.TANH R95, R95 ;  /* 0x0000005f005f7308 */ /* 0x000e620000002400 */
[----:B------:R-:W-:-:S02]  /*1430*/  FMUL.FTZ R101, R45, c[0x0][0x2ec] ;  /* 0x0000bb002d657a20 */ /* 0x000fc40000410000 */
[----:B------:R-:W-:Y:S02]  /*1440*/  FMUL.FTZ R103, R46, c[0x0][0x2ec] ;  /* 0x0000bb002e677a20 */ /* 0x000fe40000410000 */
[----:B------:R-:W-:Y:S01]  /*1450*/  FMUL.FTZ R105, R47, c[0x0][0x2ec] ;  /* 0x0000bb002f697a20 */ /* 0x000fe20000410000 */
[----:B------:R-:W-:Y:S02]  /*1460*/  HMMA.16816.F32.BF16 R56, R16, R48, R56 ;  /* 0x000000301038723c */ /* 0x000fe40000041838 */
[----:B------:R1:W1:Y:S06]  /*1470*/  MUFU.TANH R100, R44 ;  /* 0x0000002c00647308 */ /* 0x00026c0000002400 */
[-C--:B------:R-:W-:Y:S02]  /*1480*/  HMMA.16816.F32.BF16 R68, R20, R62.reuse, R68 ;  /* 0x0000003e1444723c */ /* 0x080fe40000041844 */
[----:B------:R-:W1:Y:S06]  /*1490*/  MUFU.TANH R98, R98 ;  /* 0x0000006200627308 */ /* 0x000e6c0000002400 */
[----:B------:R-:W-:Y:S02]  /*14a0*/  HMMA.16816.F32.BF16 R72, R24, R62, R72 ;  /* 0x0000003e1848723c */ /* 0x000fe40000041848 */
[----:B------:R-:W3:Y:S06]  /*14b0*/  MUFU.TANH R96, R96 ;  /* 0x0000006000607308 */ /* 0x000eec0000002400 */
[-C--:B--2---:R-:W-:Y:S02]  /*14c0*/  HMMA.16816.F32.BF16 R60, R8, R4.reuse, RZ ;  /* 0x00000004083c723c */ /* 0x084fe400000418ff */
[----:B------:R-:W2:Y:S06]  /*14d0*/  MUFU.TANH R99, R99 ;  /* 0x0000006300637308 */ /* 0x000eac0000002400 */
[----:B-1----:R-:W-:Y:S02]  /*14e0*/  HMMA.16816.F32.BF16 R44, R28, R4, RZ ;  /* 0x000000041c2c723c */ /* 0x002fe400000418ff */
[----:B------:R-:W1:Y:S06]  /*14f0*/  MUFU.TANH R101, R101 ;  /* 0x0000006500657308 */ /* 0x000e6c0000002400 */
[-C--:B-----5:R-:W-:Y:S02]  /*1500*/  HMMA.16816.F32.BF16 R52, R36, R64.reuse, R52 ;  /* 0x000000402434723c */ /* 0x0a0fe40000041834 */
[----:B------:R-:W1:Y:S06]  /*1510*/  MUFU.TANH R103, R103 ;  /* 0x0000006700677308 */ /* 0x000e6c0000002400 */
[----:B------:R-:W-:Y:S02]  /*1520*/  HMMA.16816.F32.BF16 R56, R40, R64, R56 ;  /* 0x000000402838723c */ /* 0x000fe40000041838 */
[----:B------:R-:W1:Y:S06]  /*1530*/  MUFU.TANH R105, R105 ;  /* 0x0000006900697308 */ /* 0x000e6c0000002400 */
[----:B------:R-:W-:Y:S08]  /*1540*/  HMMA.16816.F32.BF16 R68, R12, R50, R68 ;  /* 0x000000320c44723c */ /* 0x000ff00000041844 */
[----:B------:R-:W-:Y:S01]  /*1550*/  HMMA.16816.F32.BF16 R60, R24, R32, R60 ;  /* 0x00000020183c723c */ /* 0x000fe2000004183c */
[----:B------:R-:W-:-:S02]  /*1560*/  FMUL.FTZ R52, R52, c[0x0][0x2ec] ;  /* 0x0000bb0034347a20 */ /* 0x000fc40000410000 */
[----:B------:R-:W-:Y:S02]  /*1570*/  FMUL.FTZ R110, R53, c[0x0][0x2ec] ;  /* 0x0000bb00356e7a20 */ /* 0x000fe40000410000 */
[----:B------:R5:W1:Y:S01]  /*1580*/  MUFU.TANH R109, R52 ;  /* 0x00000034006d7308 */ /* 0x000a620000002400 */
[----:B------:R-:W-:Y:S02]  /*1590*/  FMUL.FTZ R111, R54, c[0x0][0x2ec] ;  /* 0x0000bb00366f7a20 */ /* 0x000fe40000410000 */
[----:B------:R-:W-:Y:S01]  /*15a0*/  HMMA.16816.F32.BF16 R44, R20, R32, R44 ;  /* 0x00000020142c723c */ /* 0x000fe2000004182c */
[----:B------:R-:W-:Y:S02]  /*15b0*/  FMUL.FTZ R112, R55, c[0x0][0x2ec] ;  /* 0x0000bb0037707a20 */ /* 0x000fe40000410000 */
[----:B------:R-:W-:Y:S02]  /*15c0*/  FMUL.FTZ R56, R56, c[0x0][0x2ec] ;  /* 0x0000bb0038387a20 */ /* 0x000fe40000410000 */
[----:B------:R-:W-:Y:S01]  /*15d0*/  FMUL.FTZ R57, R57, c[0x0][0x2ec] ;  /* 0x0000bb0039397a20 */ /* 0x000fe20000410000 */
[----:B------:R-:W1:Y:S01]  /*15e0*/  MUFU.TANH R110, R110 ;  /* 0x0000006e006e7308 */ /* 0x000e620000002400 */
[----:B------:R-:W-:Y:S01]  /*15f0*/  FMUL.FTZ R58, R58, c[0x0][0x2ec] ;  /* 0x0000bb003a3a7a20 */ /* 0x000fe20000410000 */
[----:B------:R-:W-:Y:S01]  /*1600*/  HMMA.16816.F32.BF16 R72, R16, R50, R72 ;  /* 0x000000321048723c */ /* 0x000fe20000041848 */
[----:B------:R-:W1:Y:S01]  /*1610*/  LDSM.16.M88.4 R48, [R184+0x1000] ;  /* 0x00100000b830783b */ /* 0x000e620000000200 */
[----:B------:R-:W-:-:S03]  /*1620*/  FMUL.FTZ R59, R59, c[0x0][0x2ec] ;  /* 0x0000bb003b3b7a20 */ /* 0x000fc60000410000 */
[----:B-----5:R5:W2:Y:S01]  /*1630*/  LDSM.16.M88.4 R52, [R102+0x5800] ;  /* 0x005800006634783b */ /* 0x020aa20000000200 */
[----:B------:R-:W1:Y:S02]  /*1640*/  MUFU.TANH R107, R56 ;  /* 0x00000038006b7308 */ /* 0x000e640000002400 */
[----:B------:R-:W-:Y:S06]  /*1650*/  HMMA.16816.F32.BF16 R68, R36, R66, R68 ;  /* 0x000000422444723c */ /* 0x000fec0000041844 */
[----:B------:R-:W1:Y:S02]  /*1660*/  MUFU.TANH R108, R57 ;  /* 0x00000039006c7308 */ /* 0x000e640000002400 */
[-C--:B------:R-:W-:Y:S06]  /*1670*/  HMMA.16816.F32.BF16 R60, R16, R76.reuse, R60 ;  /* 0x0000004c103c723c */ /* 0x080fec000004183c */
[----:B------:R-:W1:Y:S02]  /*1680*/  MUFU.TANH R104, R58 ;  /* 0x0000003a00687308 */ /* 0x000e640000002400 */
[----:B------:R-:W-:Y:S06]  /*1690*/  HMMA.16816.F32.BF16 R44, R12, R76, R44 ;  /* 0x0000004c0c2c723c */ /* 0x000fec000004182c */
[----:B------:R2:W2:Y:S02]  /*16a0*/  MUFU.TANH R106, R59 ;  /* 0x0000003b006a7308 */ /* 0x0004a40000002400 */
[----:B------:R-:W-:Y:S01]  /*16b0*/  HMMA.16816.F32.BF16 R72, R40, R66, R72 ;  /* 0x000000422848723c */ /* 0x000fe20000041848 */
[----:B------:R-:W3:Y:S01]  /*16c0*/  LDSM.16.M88.4 R64, [R195+0x1800] ;  /* 0x00180000c340783b */ /* 0x000ee20000000200 */
[----:B------:R-:W-:-:S02]  /*16d0*/  FMUL.FTZ R68, R68, c[0x0][0x2ec] ;  /* 0x0000bb0044447a20 */ /* 0x000fc40000410000 */
[----:B------:R-:W-:Y:S02]  /*16e0*/  FMUL.FTZ R115, R69, c[0x0][0x2ec] ;  /* 0x0000bb0045737a20 */ /* 0x000fe40000410000 */
[----:B-----5:R5:W3:Y:S02]  /*16f0*/  MUFU.TANH R102, R68 ;  /* 0x0000004400667308 */ /* 0x020ae40000002400 */
[----:B-1----:R-:W-:Y:S06]  /*1700*/  HMMA.16816.F32.BF16 R60, R40, R48, R60 ;  /* 0x00000030283c723c */ /* 0x002fec000004183c */
[----:B------:R-:W1:Y:S02]  /*1710*/  MUFU.TANH R111, R111 ;  /* 0x0000006f006f7308 */ /* 0x000e640000002400 */
[-C--:B--2---:R-:W-:Y:S06]  /*1720*/  HMMA.16816.F32.BF16 R56, R8, R6.reuse, RZ ;  /* 0x000000060838723c */ /* 0x084fec00000418ff */
[----:B------:R-:W2:Y:S02]  /*1730*/  MUFU.TANH R112, R112 ;  /* 0x0000007000707308 */ /* 0x000ea40000002400 */
[----:B------:R-:W-:Y:S01]  /*1740*/  FMUL.FTZ R72, R72, c[0x0][0x2ec] ;  /* 0x0000bb0048487a20 */ /* 0x000fe20000410000 */
[----:B------:R-:W-:Y:S01]  /*1750*/  HMMA.16816.F32.BF16 R4, R28, R6, RZ ;  /* 0x000000061c04723c */ /* 0x000fe200000418ff */
[----:B------:R-:W-:-:S02]  /*1760*/  FMUL.FTZ R73, R73, c[0x0][0x2ec] ;  /* 0x0000bb0049497a20 */ /* 0x000fc40000410000 */
[----:B------:R-:W-:Y:S02]  /*1770*/  FMUL.FTZ R74, R74, c[0x0][0x2ec] ;  /* 0x0000bb004a4a7a20 */ /* 0x000fe40000410000 */
[----:B------:R-:W-:Y:S01]  /*1780*/  FMUL.FTZ R75, R75, c[0x0][0x2ec] ;  /* 0x0000bb004b4b7a20 */ /* 0x000fe20000410000 */
[----:B------:R-:W1:Y:S02]  /*1790*/  MUFU.TANH R113, R72 ;  /* 0x0000004800717308 */ /* 0x000e640000002400 */
[----:B------:R-:W-:Y:S01]  /*17a0*/  HMMA.16816.F32.BF16 R44, R36, R48, R44 ;  /* 0x00000030242c723c */ /* 0x000fe2000004182c */
[----:B------:R-:W-:Y:S02]  /*17b0*/  FMUL.FTZ R60, R60, c[0x0][0x2ec] ;  /* 0x0000bb003c3c7a20 */ /* 0x000fe40000410000 */
[----:B------:R-:W-:Y:S02]  /*17c0*/  FMUL.FTZ R61, R61, c[0x0][0x2ec] ;  /* 0x0000bb003d3d7a20 */ /* 0x000fe40000410000 */
[----:B------:R-:W-:Y:S01]  /*17d0*/  FMUL.FTZ R180, R62, c[0x0][0x2ec] ;  /* 0x0000bb003eb47a20 */ /* 0x000fe20000410000 */
[----:B------:R-:W1:Y:S01]  /*17e0*/  MUFU.TANH R114, R73 ;  /* 0x0000004900727308 */ /* 0x000e620000002400 */
[----:B------:R-:W-:Y:S01]  /*17f0*/  FMUL.FTZ R48, R70, c[0x0][0x2ec] ;  /* 0x0000bb0046307a20 */ /* 0x000fe20000410000 */
[----:B------:R-:W-:Y:S01]  /*1800*/  HMMA.16816.F32.BF16 R56, R24, R34, R56 ;  /* 0x000000221838723c */ /* 0x000fe20000041838 */
[----:B------:R-:W-:-:S02]  /*1810*/  FMUL.FTZ R49, R71, c[0x0][0x2ec] ;  /* 0x0000bb0047317a20 */ /* 0x000fc40000410000 */
[----:B------:R-:W-:-:S03]  /*1820*/  FMUL.FTZ R172, R63, c[0x0][0x2ec] ;  /* 0x0000bb003fac7a20 */ /* 0x000fc60000410000 */
[----:B------:R-:W1:Y:S02]  /*1830*/  MUFU.TANH R76, R74 ;  /* 0x0000004a004c7308 */ /* 0x000e640000002400 */
[----:B------:R-:W-:Y:S06]  /*1840*/  HMMA.16816.F32.BF16 R4, R20, R34, R4 ;  /* 0x000000221404723c */ /* 0x000fec0000041804 */
[----:B------:R1:W1:Y:S02]  /*1850*/  MUFU.TANH R77, R75 ;  /* 0x0000004b004d7308 */ /* 0x0002640000002400 */
[----:B------:R-:W-:Y:S01]  /*1860*/  HMMA.16816.F32.BF16 R32, R8, R52, RZ ;  /* 0x000000340820723c */ /* 0x000fe200000418ff */
[----:B------:R-:W-:-:S02]  /*1870*/  FMUL.FTZ R142, R44, c[0x0][0x2ec] ;  /* 0x0000bb002c8e7a20 */ /* 0x000fc40000410000 */
[----:B------:R-:W-:-:S03]  /*1880*/  FMUL.FTZ R44, R46, c[0x0][0x2ec] ;  /* 0x0000bb002e2c7a20 */ /* 0x000fc60000410000 */
[----:B------:R-:W2:Y:S02]  /*1890*/  MUFU.TANH R116, R60 ;  /* 0x0000003c00747308 */ /* 0x000ea40000002400 */
[----:B-----5:R-:W-:Y:S01]  /*18a0*/  HMMA.16816.F32.BF16 R68, R28, R52, RZ ;  /* 0x000000341c44723c */ /* 0x020fe200000418ff */
[----:B-1----:R-:W1:Y:S05]  /*18b0*/  LDSM.16.M88.4 R72, [R193+0x1800] ;  /* 0x00180000c148783b */ /* 0x002e6a0000000200 */
[----:B------:R5:W1:Y:S02]  /*18c0*/  MUFU.TANH R220, R61 ;  /* 0x0000003d00dc7308 */ /* 0x000a640000002400 */
[-C--:B------:R-:W-:Y:S06]  /*18d0*/  HMMA.16816.F32.BF16 R8, R8, R54.reuse, RZ ;  /* 0x000000360808723c */ /* 0x080fec00000418ff */
[----:B------:R-:W1:Y:S02]  /*18e0*/  MUFU.TANH R115, R115 ;  /* 0x0000007300737308 */ /* 0x000e640000002400 */
[----:B------:R-:W-:Y:S01]  /*18f0*/  HMMA.16816.F32.BF16 R28, R28, R54, RZ ;  /* 0x000000361c1c723c */ /* 0x000fe200000418ff */
[----:B-----5:R-:W5:Y:S07]  /*1900*/  LDSM.16.M88.4 R60, [R184+0x1800] ;  /* 0x00180000b83c783b */ /* 0x020f6e0000000200 */
[----:B------:R-:W-:Y:S01]  /*1910*/  HMMA.16816.F32.BF16 R4, R12, R78, R4 ;  /* 0x0000004e0c04723c */ /* 0x000fe20000041804 */
[----:B------:R-:W1:Y:S01]  /*1920*/  MUFU.TANH R48, R48 ;  /* 0x0000003000307308 */ /* 0x000e620000002400 */
[----:B------:R-:W-:-:S06]  /*1930*/  DEPBAR.LE SB0, 0x0 ;  /* 0x000080000000791a */ /* 0x000fcc0000000000 */
[-C--:B---3--:R-:W-:Y:S01]  /*1940*/  HMMA.16816.F32.BF16 R32, R24, R64.reuse, R32 ;  /* 0x000000401820723c */ /* 0x088fe20000041820 */
[----:B------:R-:W3:Y:S07]  /*1950*/  MUFU.TANH R49, R49 ;  /* 0x0000003100317308 */ /* 0x000eee0000002400 */
[----:B------:R-:W-:Y:S01]  /*1960*/  HMMA.16816.F32.BF16 R68, R20, R64, R68 ;  /* 0x000000401444723c */ /* 0x000fe20000041844 */
[----:B------:R-:W1:Y:S06]  /*1970*/  MUFU.TANH R180, R180 ;  /* 0x000000b400b47308 */ /* 0x000e6c0000002400 */
[----:B------:R-:W-:Y:S01]  /*1980*/  FMUL.FTZ R64, R45, c[0x0][0x2ec] ;  /* 0x0000bb002d407a20 */ /* 0x000fe20000410000 */
[-C--:B------:R-:W-:Y:S01]  /*1990*/  HMMA.16816.F32.BF16 R8, R24, R66.reuse, R8 ;  /* 0x000000421808723c */ /* 0x080fe20000041808 */
[----:B------:R-:W-:Y:S01]  /*19a0*/  FMUL.FTZ R45, R47, c[0x0][0x2ec] ;  /* 0x0000bb002f2d7a20 */ /* 0x000fe20000410000 */
[----:B------:R-:W1:Y:S06]  /*19b0*/  MUFU.TANH R172, R172 ;  /* 0x000000ac00ac7308 */ /* 0x000e6c0000002400 */
[----:B------:R-:W-:Y:S02]  /*19c0*/  HMMA.16816.F32.BF16 R28, R20, R66, R28 ;  /* 0x00000042141c723c */ /* 0x000fe4000004181c */
[----:B------:R-:W1:Y:S06]  /*19d0*/  MUFU.TANH R142, R142 ;  /* 0x0000008e008e7308 */ /* 0x000e6c0000002400 */
[----:B------:R-:W-:Y:S02]  /*19e0*/  HMMA.16816.F32.BF16 R56, R16, R78, R56 ;  /* 0x0000004e1038723c */ /* 0x000fe40000041838 */
[----:B------:R-:W2:Y:S06]  /*19f0*/  MUFU.TANH R64, R64 ;  /* 0x0000004000407308 */ /* 0x000eac0000002400 */
[----:B------:R-:W-:Y:S02]  /*1a00*/  HMMA.16816.F32.BF16 R4, R36, R50, R4 ;  /* 0x000000322404723c */ /* 0x000fe40000041804 */
[----:B------:R-:W2:Y:S06]  /*1a10*/  MUFU.TANH R44, R44 ;  /* 0x0000002c002c7308 */ /* 0x000eac0000002400 */
[-C--:B-1----:R-:W-:Y:S02]  /*1a20*/  HMMA.16816.F32.BF16 R32, R16, R72.reuse, R32 ;  /* 0x000000481020723c */ /* 0x082fe40000041820 */
[----:B------:R-:W1:Y:S06]  /*1a30*/  MUFU.TANH R45, R45 ;  /* 0x0000002d002d7308 */ /* 0x000e6c0000002400 */
[----:B------:R-:W-:Y:S08]  /*1a40*/  HMMA.16816.F32.BF16 R68, R12, R72, R68 ;  /* 0x000000480c44723c */ /* 0x000ff00000041844 */
[----:B------:R-:W-:Y:S01]  /*1a50*/  HMMA.16816.F32.BF16 R8, R16, R74, R8 ;  /* 0x0000004a1008723c */ /* 0x000fe20000041808 */
[----:B------:R-:W-:-:S02]  /*1a60*/  FMUL.FTZ R25, R4, c[0x0][0x2ec] ;  /* 0x0000bb0004197a20 */ /* 0x000fc40000410000 */
[----:B------:R-:W-:Y:S01]  /*1a70*/  FMUL.FTZ R4, R5, c[0x0][0x2ec] ;  /* 0x0000bb0005047a20 */ /* 0x000fe20000410000 */
[----:B------:R-:W-:Y:S01]  /*1a80*/  LOP3.LUT R5, R85, 0xffffffe0, RZ, 0xc0, !PT ;  /* 0xffffffe055057812 */ /* 0x000fe200078ec0ff */
[----:B------:R-:W-:Y:S02]  /*1a90*/  FMUL.FTZ R6, R6, c[0x0][0x2ec] ;  /* 0x0000bb0006067a20 */ /* 0x000fe40000410000 */
[----:B------:R-:W1:Y:S01]  /*1aa0*/  MUFU.TANH R25, R25 ;  /* 0x0000001900197308 */ /* 0x000e620000002400 */
[----:B------:R-:W-:Y:S01]  /*1ab0*/  HMMA.16816.F32.BF16 R28, R12, R74, R28 ;  /* 0x0000004a0c1c723c */ /* 0x000fe2000004181c */
[----:B------:R-:W-:Y:S02]  /*1ac0*/  IMAD.IADD R5, R80, 0x1, -R5 ;  /* 0x0000000150057824 */ /* 0x000fe400078e0a05 */
[----:B------:R-:W-:-:S04]  /*1ad0*/  FMUL.FTZ R7, R7, c[0x0][0x2ec] ;  /* 0x0000bb0007077a20 */ /* 0x000fc80000410000 */
[----:B------:R1:W1:Y:S01]  /*1ae0*/  MUFU.TANH R216, R6 ;  /* 0x0000000600d87308 */ /* 0x0002620000002400 */
[C---:B------:R-:W-:Y:S07]  /*1af0*/  HMMA.16816.F32.BF16 R56, R40.reuse, R50, R56 ;  /* 0x000000322838723c */ /* 0x040fee0000041838 */
[----:B------:R-:W2:Y:S01]  /*1b00*/  MUFU.TANH R4, R4 ;  /* 0x0000000400047308 */ /* 0x000ea20000002400 */
[----:B-----5:R-:W-:Y:S01]  /*1b10*/  HMMA.16816.F32.BF16 R32, R40, R60, R32 ;  /* 0x0000003c2820723c */ /* 0x020fe20000041820 */
[----:B-1----:R-:W-:-:S07]  /*1b20*/  SHF.R.S32.HI R6, RZ, 0x1f, R5 ;  /* 0x0000001fff067819 */ /* 0x002fce0000011405 */
[----:B------:R-:W-:Y:S01]  /*1b30*/  HMMA.16816.F32.BF16 R68, R36, R60, R68 ;  /* 0x0000003c2444723c */ /* 0x000fe20000041844 */
[----:B------:R1:W1:Y:S01]  /*1b40*/  MUFU.TANH R158, R7 ;  /* 0x00000007009e7308 */ /* 0x0002620000002400 */
[----:B------:R-:W-:-:S04]  /*1b50*/  LEA.HI R6, R6, R5, RZ, 0x2 ;  /* 0x0000000506067211 */ /* 0x000fc800078f10ff */
[----:B------:R-:W-:Y:S02]  /*1b60*/  SHF.R.S32.HI R206, RZ, 0x2, R6 ;  /* 0x00000002ffce7819 */ /* 0x000fe40000011406 */
[-C--:B------:R-:W-:Y:S01]  /*1b70*/  HMMA.16816.F32.BF16 R8, R40, R62.reuse, R8 ;  /* 0x0000003e2808723c */ /* 0x080fe20000041808 */
[----:B------:R-:W-:Y:S01]  /*1b80*/  FMUL.FTZ R46, R56, c[0x0][0x2ec] ;  /* 0x0000bb00382e7a20 */ /* 0x000fe20000410000 */
[----:B------:R-:W-:Y:S01]  /*1b90*/  IADD3 R5, R87, 0x1, R206 ;  /* 0x0000000157057810 */ /* 0x000fe20007ffe0ce */
[----:B------:R-:W-:Y:S02]  /*1ba0*/  FMUL.FTZ R57, R57, c[0x0][0x2ec] ;  /* 0x0000bb0039397a20 */ /* 0x000fe40000410000 */
[----:B------:R-:W-:Y:S01]  /*1bb0*/  FMUL.FTZ R58, R58, c[0x0][0x2ec] ;  /* 0x0000bb003a3a7a20 */ /* 0x000fe20000410000 */
[----:B------:R-:W-:Y:S02]  /*1bc0*/  IADD3 R5, R84, -c[0x0][0x214], R5 ;  /* 0x8000850054057a10 */ /* 0x000fe40007ffe005 */
[----:B------:R-:W-:Y:S01]  /*1bd0*/  HMMA.16816.F32.BF16 R28, R36, R62, R28 ;  /* 0x0000003e241c723c */ /* 0x000fe2000004181c */
[----:B------:R-:W-:Y:S01]  /*1be0*/  FMUL.FTZ R59, R59, c[0x0][0x2ec] ;  /* 0x0000bb003b3b7a20 */ /* 0x000fe20000410000 */
[----:B------:R-:W2:Y:S01]  /*1bf0*/  MUFU.TANH R46, R46 ;  /* 0x0000002e002e7308 */ /* 0x000ea20000002400 */
[----:B------:R-:W-:Y:S01]  /*1c00*/  FMUL.FTZ R32, R32, c[0x0][0x2ec] ;  /* 0x0000bb0020207a20 */ /* 0x000fe20000410000 */
[----:B------:R-:W-:Y:S01]  /*1c10*/  IADD3 R5, R5, c[0x0][0x2e8], RZ ;  /* 0x0000ba0005057a10 */ /* 0x000fe20007ffe0ff */
[----:B------:R-:W-:-:S02]  /*1c20*/  FMUL.FTZ R33, R33, c[0x0][0x2ec] ;  /* 0x0000bb0021217a20 */ /* 0x000fc40000410000 */
[----:B------:R-:W-:Y:S01]  /*1c30*/  FMUL.FTZ R34, R34, c[0x0][0x2ec] ;  /* 0x0000bb0022227a20 */ /* 0x000fe20000410000 */
[----:B-1----:R-:W-:Y:S01]  /*1c40*/  IADD3 R7, R5, 0x8, RZ ;  /* 0x0000000805077810 */ /* 0x002fe20007ffe0ff */
[----:B------:R-:W-:Y:S01]  /*1c50*/  FMUL.FTZ R35, R35, c[0x0][0x2ec] ;  /* 0x0000bb0023237a20 */ /* 0x000fe20000410000 */
[----:B------:R-:W1:Y:S01]  /*1c60*/  MUFU.TANH R214, R57 ;  /* 0x0000003900d67308 */ /* 0x000e620000002400 */
[----:B------:R-:W-:Y:S01]  /*1c70*/  FMUL.FTZ R68, R68, c[0x0][0x2ec] ;  /* 0x0000bb0044447a20 */ /* 0x000fe20000410000 */
[----:B------:R-:W-:Y:S01]  /*1c80*/  IADD3 R137, R5, 0x40, RZ ;  /* 0x0000004005897810 */ /* 0x000fe20007ffe0ff */
[----:B------:R-:W-:Y:S01]  /*1c90*/  FMUL.FTZ R69, R69, c[0x0][0x2ec] ;  /* 0x0000bb0045457a20 */ /* 0x000fe20000410000 */
[CC--:B------:R-:W-:Y:S01]  /*1ca0*/  IMNMX R139, R5.reuse, R84.reuse, PT ;  /* 0x00000054058b7217 */ /* 0x0c0fe20003800200 */
[----:B------:R-:W-:Y:S01]  /*1cb0*/  FMUL.FTZ R70, R70, c[0x0][0x2ec] ;  /* 0x0000bb0046467a20 */ /* 0x000fe20000410000 */
[----:B------:R-:W-:Y:S01]  /*1cc0*/  IADD3 R5, R5, 0x48, RZ ;  /* 0x0000004805057810 */ /* 0x000fe20007ffe0ff */
[----:B------:R-:W-:Y:S01]  /*1cd0*/  FMUL.FTZ R71, R71, c[0x0][0x2ec] ;  /* 0x0000bb0047477a20 */ /* 0x000fe20000410000 */
[----:B------:R-:W1:Y:S01]  /*1ce0*/  MUFU.TANH R178, R58 ;  /* 0x0000003a00b27308 */ /* 0x000e620000002400 */
[----:B------:R-:W-:Y:S01]  /*1cf0*/  FMUL.FTZ R8, R8, c[0x0][0x2ec] ;  /* 0x0000bb0008087a20 */ /* 0x000fe20000410000 */
[-C--:B------:R-:W-:Y:S01]  /*1d00*/  IMNMX R138, R7, R84.reuse, PT ;  /* 0x00000054078a7217 */ /* 0x080fe20003800200 */
[----:B------:R-:W-:Y:S01]  /*1d10*/  FMUL.FTZ R9, R9, c[0x0][0x2ec] ;  /* 0x0000bb0009097a20 */ /* 0x000fe20000410000 */
[-C--:B------:R-:W-:Y:S01]  /*1d20*/  IMNMX R137, R137, R84.reuse, PT ;  /* 0x0000005489897217 */ /* 0x080fe20003800200 */
[----:B------:R-:W-:Y:S01]  /*1d30*/  FMUL.FTZ R10, R10, c[0x0][0x2ec] ;  /* 0x0000bb000a0a7a20 */ /* 0x000fe20000410000 */
[----:B------:R-:W-:Y:S01]  /*1d40*/  IMNMX R132, R5, R84, PT ;  /* 0x0000005405847217 */ /* 0x000fe20003800200 */
[----:B------:R-:W-:Y:S01]  /*1d50*/  FMUL.FTZ R11, R11, c[0x0][0x2ec] ;  /* 0x0000bb000b0b7a20 */ /* 0x000fe20000410000 */
[----:B------:R-:W1:Y:S01]  /*1d60*/  MUFU.TANH R176, R59 ;  /* 0x0000003b00b07308 */ /* 0x000e620000002400 */
[----:B------:R-:W-:-:S02]  /*1d70*/  FMUL.FTZ R28, R28, c[0x0][0x2ec] ;  /* 0x0000bb001c1c7a20 */ /* 0x000fc40000410000 */
[----:B------:R-:W-:Y:S02]  /*1d80*/  FMUL.FTZ R30, R30, c[0x0][0x2ec] ;  /* 0x0000bb001e1e7a20 */ /* 0x000fe40000410000 */
[----:B------:R-:W-:Y:S02]  /*1d90*/  FMUL.FTZ R31, R31, c[0x0][0x2ec] ;  /* 0x0000bb001f1f7a20 */ /* 0x000fe40000410000 */
[----:B------:R-:W-:Y:S01]  /*1da0*/  FMUL.FTZ R29, R29, c[0x0][0x2ec] ;  /* 0x0000bb001d1d7a20 */ /* 0x000fe20000410000 */
[----:B------:R-:W1:Y:S08]  /*1db0*/  MUFU.TANH R212, R32 ;  /* 0x0000002000d47308 */ /* 0x000e700000002400 */
        /* <DEDUP_REMOVED lines=14> */
[----:B------:R5:W1:Y:S02]  /*1ea0*/  MUFU.TANH R164, R29 ;  /* 0x0000001d00a47308 */ /* 0x000a640000002400 */
[----:B-----5:R-:W-:Y:S01]  /*1eb0*/  MOV R29, R81 ;  /* 0x00000051001d7202 */ /* 0x020fe20000000f00 */
[----:B------:R-:W-:Y:S06]  /*1ec0*/  BAR.SYNC.DEFER_BLOCKING 0x0 ;  /* 0x0000000000007b1d */ /* 0x000fec0000010000 */
[----:B------:R-:W-:Y:S05]  /*1ed0*/  @!P0 BRA `(.L_x_600) ;  /* 0x0000016000008947 */ /* 0x000fea0003800000 */
[----:B-1234-:R-:W-:-:S04]  /*1ee0*/  IADD3 R7, R3, -0x2, RZ ;  /* 0xfffffffe03077810 */ /* 0x01efc80007ffe0ff */
        /* <DEDUP_REMOVED lines=21> */
.L_x_600:
[----:B-1234-:R-:W-:Y:S02]  /*2040*/  IMAD R11, R29, 0x40, R156 ;  /* 0x000000401d0b7824 */ /* 0x01efe400078e029c */
[----:B------:R-:W-:-:S03]  /*2050*/  IMAD.SHL.U32 R191, R191, 0x2, RZ ;  /* 0x00000002bfbf7824 */ /* 0x000fc600078e00ff */
[C---:B------:R-:W-:Y:S01]  /*2060*/  IADD3 R6, R11.reuse, 0x1, RZ ;  /* 0x000000010b067810 */ /* 0x040fe20007ffe0ff */
[--C-:B------:R-:W-:Y:S01]  /*2070*/  IMAD.IADD R189, R2, 0x1, R191.reuse ;  /* 0x0000000102bd7824 */ /* 0x100fe200078e02bf */
[----:B------:R-:W-:Y:S01]  /*2080*/  IADD3 R5, R11, 0x8, RZ ;  /* 0x000000080b057810 */ /* 0x000fe20007ffe0ff */
[----:B------:R-:W-:Y:S01]  /*2090*/  IMAD.IADD R190, R0, 0x1, R191 ;  /* 0x0000000100be7824 */ /* 0x000fe200078e02bf */
[----:B------:R-:W-:Y:S01]  /*20a0*/  ISETP.GE.AND P3, PT, R6, R139, PT ;  /* 0x0000008b0600720c */ /* 0x000fe20003f66270 */
[----:B------:R-:W-:Y:S01]  /*20b0*/  IMAD.IADD R188, R0, 0x1, R189 ;  /* 0x0000000100bc7824 */ /* 0x000fe200078e02bd */
[C---:B------:R-:W-:Y:S01]  /*20c0*/  ISETP.GE.AND P1, PT, R6.reuse, R138, PT ;  /* 0x0000008a0600720c */ /* 0x040fe20003f26270 */
[----:B------:R-:W-:Y:S01]  /*20d0*/  LDSM.16.MT88.4 R84, [R189+0x6000] ;  /* 0x00600000bd54783b */ /* 0x000fe20000004200 */
        /* <DEDUP_REMOVED lines=8> */
[----:B------:R-:W-:Y:S02]  /*2160*/  FSEL R52, R95, -INF , !P6 ;  /* 0xff8000005f347808 */ /* 0x000fe40007000000 */
[----:B------:R-:W-:Y:S02]  /*2170*/  FSEL R90, R90, -INF , !P3 ;  /* 0xff8000005a5a7808 */ /* 0x000fe40005800000 */
[C---:B------:R-:W-:Y:S02]  /*2180*/  ISETP.GE.AND P1, PT, R6.reuse, R139, PT ;  /* 0x0000008b0600720c */ /* 0x040fe40003f26270 */
[CC--:B------:R-:W-:Y:S02]  /*2190*/  ISETP.GE.AND P4, PT, R6.reuse, R138.reuse, PT ;  /* 0x0000008a0600720c */ /* 0x0c0fe40003f86270 */
[----:B------:R-:W-:Y:S02]  /*21a0*/  ISETP.GE.AND P6, PT, R6, R137, PT ;  /* 0x000000890600720c */ /* 0x000fe40003fc6270 */
[----:B------:R-:W-:-:S02]  /*21b0*/  ISETP.GE.AND P5, PT, R5, R138, PT ;  /* 0x0000008a0500720c */ /* 0x000fc40003fa6270 */
[C---:B------:R-:W-:Y:S02]  /*21c0*/  ISETP.GE.AND P2, PT, R5.reuse, R137, PT ;  /* 0x000000890500720c */ /* 0x040fe40003f46270 */
[----:B------:R-:W-:Y:S02]  /*21d0*/  ISETP.GE.AND P3, PT, R5, R132, PT ;  /* 0x000000840500720c */ /* 0x000fe40003f66270 */
[----:B------:R-:W-:Y:S02]  /*21e0*/  FSEL R6, R105, -INF , !P0 ;  /* 0xff80000069067808 */ /* 0x000fe40004000000 */
[C---:B------:R-:W-:Y:S02]  /*21f0*/  IADD3 R5, R11.reuse, 0x10, RZ ;  /* 0x000000100b057810 */ /* 0x040fe40007ffe0ff */
[----:B------:R-:W-:Y:S02]  /*2200*/  ISETP.GE.AND P0, PT, R11, R139, PT ;  /* 0x0000008b0b00720c */ /* 0x000fe40003f06270 */
[----:B------:R-:W-:-:S02]  /*2210*/  FSEL R100, R100, -INF , !P2 ;  /* 0xff80000064647808 */ /* 0x000fc40005000000 */
[----:B------:R-:W-:Y:S02]  /*2220*/  FSEL R30, R103, -INF , !P3 ;  /* 0xff800000671e7808 */ /* 0x000fe40005800000 */
[----:B------:R-:W-:Y:S02]  /*2230*/  FSEL R98, R98, -INF , !P1 ;  /* 0xff80000062627808 */ /* 0x000fe40004800000 */
[----:B------:R-:W-:Y:S02]  /*2240*/  FSEL R38, R101, -INF , !P6 ;  /* 0xff80000065267808 */ /* 0x000fe40007000000 */
[C---:B------:R-:W-:Y:S02]  /*2250*/  ISETP.GE.AND P2, PT, R5.reuse, R139, PT ;  /* 0x0000008b0500720c */ /* 0x040fe40003f46270 */
[C---:B------:R-:W-:Y:S02]  /*2260*/  ISETP.GE.AND P3, PT, R5.reuse, R138, PT ;  /* 0x0000008a0500720c */ /* 0x040fe40003f66270 */
[----:B------:R-:W-:-:S02]  /*2270*/  ISETP.GE.AND P1, PT, R5, R137, PT ;  /* 0x000000890500720c */ /* 0x000fc40003f26270 */
[----:B------:R-:W-:Y:S02]  /*2280*/  ISETP.GE.AND P6, PT, R5, R132, PT ;  /* 0x000000840500720c */ /* 0x000fe40003fc6270 */
[----:B------:R-:W-:Y:S02]  /*2290*/  FSEL R88, R88, -INF , !P0 ;  /* 0xff80000058587808 */ /* 0x000fe40004000000 */
[C---:B------:R-:W-:Y:S02]  /*22a0*/  IADD3 R15, R11.reuse, 0x11, RZ ;  /* 0x000000110b0f7810 */ /* 0x040fe40007ffe0ff */
[----:B------:R-:W-:Y:S02]  /*22b0*/  IADD3 R5, R11, 0x21, RZ ;  /* 0x000000210b057810 */ /* 0x000fe40007ffe0ff */
[----:B------:R-:W-:Y:S02]  /*22c0*/  FSEL R50, R107, -INF , !P2 ;  /* 0xff8000006b327808 */ /* 0x000fe40005000000 */
[----:B------:R-:W-:-:S02]  /*22d0*/  FMNMX.FTZ R31, R88, R90, !PT ;  /* 0x0000005a581f7209 */ /* 0x000fc40007810000 */
[----:B------:R-:W-:Y:S02]  /*22e0*/  ISETP.GE.AND P2, PT, R15, R139, PT ;  /* 0x0000008b0f00720c */ /* 0x000fe40003f46270 */
[----:B------:R-:W-:Y:S02]  /*22f0*/  ISETP.GE.AND P0, PT, R5, R132, PT ;  /* 0x000000840500720c */ /* 0x000fe40003f06270 */
[C---:B------:R-:W-:Y:S02]  /*2300*/  IADD3 R13, R11.reuse, 0x18, RZ ;  /* 0x000000180b0d7810 */ /* 0x040fe40007ffe0ff */
[----:B------:R-:W-:Y:S02]  /*2310*/  IADD3 R27, R11, 0x28, RZ ;  /* 0x000000280b1b7810 */ /* 0x000fe40007ffe0ff */
[----:B------:R-:W-:Y:S02]  /*2320*/  FSEL R34, R109, -INF , !P1 ;  /* 0xff8000006d227808 */ /* 0x000fe40004800000 */
[----:B------:R-:W-:-:S02]  /*2330*/  FMNMX.FTZ R31, R40, R31, !PT ;  /* 0x0000001f281f7209 */ /* 0x000fc40007810000 */
[----:B------:R-:W-:Y:S02]  /*2340*/  ISETP.GE.AND P1, PT, R15, R137, PT ;  /* 0x000000890f00720c */ /* 0x000fe40003f26270 */
[----:B------:R-:W-:Y:S02]  /*2350*/  FSEL R108, R108, -INF , !P2 ;  /* 0xff8000006c6c7808 */ /* 0x000fe40005000000 */
[----:B------:R-:W-:Y:S02]  /*2360*/  FSEL R12, R45, -INF , !P0 ;  /* 0xff8000002d0c7808 */ /* 0x000fe40004000000 */
[-C--:B------:R-:W-:Y:S02]  /*2370*/  ISETP.GE.AND P2, PT, R13, R139.reuse, PT ;  /* 0x0000008b0d00720c */ /* 0x080fe40003f46270 */
[----:B------:R-:W-:Y:S02]  /*2380*/  ISETP.GE.AND P0, PT, R27, R139, PT ;  /* 0x0000008b1b00720c */ /* 0x000fe40003f06270 */
[----:B------:R-:W-:-:S02]  /*2390*/  IADD3 R9, R11, 0x19, RZ ;  /* 0x000000190b097810 */ /* 0x000fc40007ffe0ff */
[----:B------:R-:W-:Y:S02]  /*23a0*/  FMNMX.FTZ R31, R98, R31, !PT ;  /* 0x0000001f621f7209 */ /* 0x000fe40007810000 */
[----:B------:R-:W-:Y:S02]  /*23b0*/  FSEL R32, R110, -INF , !P1 ;  /* 0xff8000006e207808 */ /* 0x000fe40004800000 */
[----:B------:R-:W-:Y:S02]  /*23c0*/  ISETP.GE.AND P1, PT, R13, R137, PT ;  /* 0x000000890d00720c */ /* 0x000fe40003f26270 */
[----:B------:R-:W-:Y:S02]  /*23d0*/  FSEL R54, R113, -INF , !P2 ;  /* 0xff80000071367808 */ /* 0x000fe40005000000 */
[----:B------:R-:W-:Y:S02]  /*23e0*/  FSEL R62, R46, -INF , !P0 ;  /* 0xff8000002e3e7808 */ /* 0x000fe40004000000 */
[----:B------:R-:W-:-:S02]  /*23f0*/  ISETP.GE.AND P2, PT, R9, R139, PT ;  /* 0x0000008b0900720c */ /* 0x000fc40003f46270 */
[----:B------:R-:W-:Y:S02]  /*2400*/  ISETP.GE.AND P0, PT, R27, R137, PT ;  /* 0x000000891b00720c */ /* 0x000fe40003f06270 */
[----:B------:R-:W-:Y:S02]  /*2410*/  IADD3 R7, R11, 0x20, RZ ;  /* 0x000000200b077810 */ /* 0x000fe40007ffe0ff */
[----:B------:R-:W-:Y:S02]  /*2420*/  FMNMX.FTZ R31, R50, R31, !PT ;  /* 0x0000001f321f7209 */ /* 0x000fe40007810000 */
[----:B------:R-:W-:Y:S02]  /*2430*/  FSEL R26, R102, -INF , !P1 ;  /* 0xff800000661a7808 */ /* 0x000fe40004800000 */
[----:B------:R-:W-:Y:S02]  /*2440*/  ISETP.GE.AND P1, PT, R9, R137, PT ;  /* 0x000000890900720c */ /* 0x000fe40003f26270 */
[----:B------:R-:W-:-:S02]  /*2450*/  FSEL R224, R114, -INF , !P2 ;  /* 0xff80000072e07808 */ /* 0x000fc40005000000 */
[----:B------:R-:W-:Y:S02]  /*2460*/  FSEL R18, R25, -INF , !P0 ;  /* 0xff80000019127808 */ /* 0x000fe40004000000 */
[----:B------:R-:W-:Y:S02]  /*2470*/  ISETP.GE.AND P2, PT, R7, R139, PT ;  /* 0x0000008b0700720c */ /* 0x000fe40003f46270 */
[----:B------:R-:W-:Y:S02]  /*2480*/  FMNMX.FTZ R25, R108, R31, !PT ;  /* 0x0000001f6c197209 */ /* 0x000fe40007810000 */
[----:B------:R-:W-:Y:S02]  /*2490*/  FSEL R24, R115, -INF , !P1 ;  /* 0xff80000073187808 */ /* 0x000fe40004800000 */
[----:B------:R-:W-:Y:S02]  /*24a0*/  ISETP.GE.AND P1, PT, R7, R137, PT ;  /* 0x000000890700720c */ /* 0x000fe40003f26270 */
[----:B------:R-:W-:-:S02]  /*24b0*/  FSEL R56, R116, -INF , !P2 ;  /* 0xff80000074387808 */ /* 0x000fc40005000000 */
[----:B------:R-:W-:Y:S01]  /*24c0*/  FMNMX.FTZ R25, R54, R25, !PT ;  /* 0x0000001936197209 */ /* 0x000fe20007810000 */
[----:B------:R-:W-:Y:S01]  /*24d0*/  LDSM.16.MT88.4 R116, [R191+0x6000] ;  /* 0x00600000bf74783b */ /* 0x000fe20000004200 */
[----:B------:R-:W-:Y:S02]  /*24e0*/  ISETP.GE.AND P2, PT, R5, R139, PT ;  /* 0x0000008b0500720c */ /* 0x000fe40003f46270 */
[----:B------:R-:W-:Y:S02]  /*24f0*/  FSEL R10, R111, -INF , !P6 ;  /* 0xff8000006f0a7808 */ /* 0x000fe40007000000 */
[----:B------:R-:W-:Y:S02]  /*2500*/  ISETP.GE.AND P6, PT, R15, R132, PT ;  /* 0x000000840f00720c */ /* 0x000fe40003fc6270 */
[----:B------:R-:W-:Y:S02]  /*2510*/  FSEL R142, R142, -INF , !P1 ;  /* 0xff8000008e8e7808 */ /* 0x000fe40004800000 */
[----:B------:R-:W-:-:S02]  /*2520*/  FMNMX.FTZ R25, R224, R25, !PT ;  /* 0x00000019e0197209 */ /* 0x000fc40007810000 */
[-C--:B------:R-:W-:Y:S02]  /*2530*/  ISETP.GE.AND P1, PT, R5, R137.reuse, PT ;  /* 0x000000890500720c */ /* 0x080fe40003f26270 */
[----:B------:R-:W-:Y:S02]  /*2540*/  FSEL R220, R220, -INF , !P2 ;  /* 0xff800000dcdc7808 */ /* 0x000fe40005000000 */
[C---:B------:R-:W-:Y:S02]  /*2550*/  ISETP.GE.AND P2, PT, R11.reuse, R137, PT ;  /* 0x000000890b00720c */ /* 0x040fe40003f46270 */
[----:B------:R-:W-:Y:S02]  /*2560*/  FSEL R8, R112, -INF , !P6 ;  /* 0xff80000070087808 */ /* 0x000fe40007000000 */
[----:B------:R-:W-:Y:S02]  /*2570*/  IADD3 R23, R11, 0x29, RZ ;  /* 0x000000290b177810 */ /* 0x000fe40007ffe0ff */
[----:B------:R-:W-:-:S02]  /*2580*/  ISETP.GE.AND P6, PT, R13, R132, PT ;  /* 0x000000840d00720c */ /* 0x000fc40003fc6270 */
[----:B------:R-:W-:Y:S02]  /*2590*/  FMNMX.FTZ R25, R56, R25, !PT ;  /* 0x0000001938197209 */ /* 0x000fe40007810000 */
[----:B------:R-:W-:Y:S02]  /*25a0*/  FSEL R64, R64, -INF , !P1 ;  /* 0xff80000040407808 */ /* 0x000fe40004800000 */
[----:B------:R-:W-:Y:S02]  /*25b0*/  ISETP.GE.AND P1, PT, R11, R132, PT ;  /* 0x000000840b00720c */ /* 0x000fe40003f26270 */
[----:B------:R-:W-:Y:S02]  /*25c0*/  FSEL R92, R92, -INF , !P2 ;  /* 0xff8000005c5c7808 */ /* 0x000fe40005000000 */
[----:B------:R-:W-:Y:S02]  /*25d0*/  ISETP.GE.AND P2, PT, R23, R139, PT ;  /* 0x0000008b1700720c */ /* 0x000fe40003f46270 */
[----:B------:R-:W-:-:S02]  /*25e0*/  FSEL R22, R48, -INF , !P6 ;  /* 0xff80000030167808 */ /* 0x000fc40007000000 */
[----:B------:R-:W-:Y:S02]  /*25f0*/  IADD3 R19, R11, 0x30, RZ ;  /* 0x000000300b137810 */ /* 0x000fe40007ffe0ff */
[----:B------:R-:W-:Y:S02]  /*2600*/  FMNMX.FTZ R25, R220, R25, !PT ;  /* 0x00000019dc197209 */ /* 0x000fe40007810000 */
[----:B------:R-:W-:Y:S02]  /*2610*/  ISETP.GE.AND P6, PT, R9, R132, PT ;  /* 0x000000840900720c */ /* 0x000fe40003fc6270 */
[----:B------:R-:W-:Y:S02]  /*2620*/  FSEL R94, R94, -INF , !P1 ;  /* 0xff8000005e5e7808 */ /* 0x000fe40004800000 */
[----:B------:R-:W-:Y:S02]  /*2630*/  ISETP.GE.AND P0, PT, R23, R137, PT ;  /* 0x000000891700720c */ /* 0x000fe40003f06270 */
[----:B------:R-:W-:-:S02]  /*2640*/  FSEL R214, R214, -INF , !P2 ;  /* 0xff800000d6d67808 */ /* 0x000fc40005000000 */
[----:B------:R-:W-:Y:S02]  /*2650*/  IADD3 R21, R11, 0x31, RZ ;  /* 0x000000310b157810 */ /* 0x000fe40007ffe0ff */
[----:B------:R-:W-:Y:S02]  /*2660*/  ISETP.GE.AND P2, PT, R19, R139, PT ;  /* 0x0000008b1300720c */ /* 0x000fe40003f46270 */
[----:B------:R-:W-:Y:S02]  /*2670*/  FMNMX.FTZ R25, R62, R25, !PT ;  /* 0x000000193e197209 */ /* 0x000fe40007810000 */
[----:B------:R-:W-:Y:S02]  /*2680*/  FSEL R20, R49, -INF , !P6 ;  /* 0xff80000031147808 */ /* 0x000fe40007000000 */
[----:B------:R-:W-:Y:S02]  /*2690*/  ISETP.GE.AND P6, PT, R7, R132, PT ;  /* 0x000000840700720c */ /* 0x000fe40003fc6270 */
[----:B------:R-:W-:-:S02]  /*26a0*/  FMNMX.FTZ R31, R94, R52, !PT ;  /* 0x000000345e1f7209 */ /* 0x000fc40007810000 */
[----:B------:R-:W-:Y:S02]  /*26b0*/  IADD3 R17, R11, 0x38, RZ ;  /* 0x000000380b117810 */ /* 0x000fe40007ffe0ff */
[----:B------:R-:W-:Y:S02]  /*26c0*/  FSEL R16, R4, -INF , !P0 ;  /* 0xff80000004107808 */ /* 0x000fe40004000000 */
[----:B------:R-:W-:Y:S02]  /*26d0*/  ISETP.GE.AND P0, PT, R21, R139, PT ;  /* 0x0000008b1500720c */ /* 0x000fe40003f06270 */
[----:B------:R-:W-:Y:S02]  /*26e0*/  FSEL R212, R212, -INF , !P2 ;  /* 0xff800000d4d47808 */ /* 0x000fe40005000000 */
[----:B------:R-:W-:Y:S02]  /*26f0*/  FMNMX.FTZ R25, R214, R25, !PT ;  /* 0x00000019d6197209 */ /* 0x000fe40007810000 */
[----:B------:R-:W-:-:S02]  /*2700*/  FMNMX.FTZ R33, R92, R28, !PT ;  /* 0x0000001c5c217209 */ /* 0x000fc40007810000 */
[----:B------:R-:W-:Y:S02]  /*2710*/  FSEL R14, R44, -INF , !P6 ;  /* 0xff8000002c0e7808 */ /* 0x000fe40007000000 */
[----:B------:R-:W-:Y:S02]  /*2720*/  FMNMX.FTZ R31, R30, R31, !PT ;  /* 0x0000001f1e1f7209 */ /* 0x000fe40007810000 */
[----:B------:R-:W-:Y:S02]  /*2730*/  ISETP.GE.AND P6, PT, R11, R138, PT ;  /* 0x0000008a0b00720c */ /* 0x000fe40003fc6270 */
[----:B------:R-:W-:Y:S02]  /*2740*/  ISETP.GE.AND P1, PT, R17, R139, PT ;  /* 0x0000008b1100720c */ /* 0x000fe40003f26270 */
[----:B------:R-:W-:Y:S02]  /*2750*/  IADD3 R11, R11, 0x39, RZ ;  /* 0x000000390b0b7810 */ /* 0x000fe40007ffe0ff */
[----:B------:R-:W-:-:S02]  /*2760*/  FSEL R210, R210, -INF , !P0 ;  /* 0xff800000d2d27808 */ /* 0x000fc40004000000 */
[----:B------:R-:W-:Y:S02]  /*2770*/  FMNMX.FTZ R25, R212, R25, !PT ;  /* 0x00000019d4197209 */ /* 0x000fe40007810000 */
[----:B------:R-:W-:Y:S02]  /*2780*/  FMNMX.FTZ R33, R100, R33, !PT ;  /* 0x0000002164217209 */ /* 0x000fe40007810000 */
[----:B------:R-:W-:Y:S02]  /*2790*/  FMNMX.FTZ R31, R6, R31, !PT ;  /* 0x0000001f061f7209 */ /* 0x000fe40007810000 */
[----:B------:R-:W-:Y:S02]  /*27a0*/  FSEL R182, R182, -INF , !P1 ;  /* 0xff800000b6b67808 */ /* 0x000fe40004800000 */
[----:B------:R-:W-:Y:S02]  /*27b0*/  ISETP.GE.AND P1, PT, R11, R139, PT ;  /* 0x0000008b0b00720c */ /* 0x000fe40003f26270 */
[----:B------:R-:W-:-:S02]  /*27c0*/  FMNMX.FTZ R25, R210, R25, !PT ;  /* 0x00000019d2197209 */ /* 0x000fc40007810000 */
[----:B------:R-:W-:Y:S02]  /*27d0*/  FMNMX.FTZ R33, R38, R33, !PT ;  /* 0x0000002126217209 */ /* 0x000fe40007810000 */
[----:B------:R-:W-:Y:S02]  /*27e0*/  FMNMX.FTZ R31, R10, R31, !PT ;  /* 0x0000001f0a1f7209 */ /* 0x000fe40007810000 */
[----:B------:R-:W-:Y:S02]  /*27f0*/  FSEL R174, R174, -INF , !P1 ;  /* 0xff800000aeae7808 */ /* 0x000fe40004800000 */
[----:B------:R-:W-:Y:S02]  /*2800*/  FMNMX.FTZ R25, R182, R25, !PT ;  /* 0x00000019b6197209 */ /* 0x000fe40007810000 */
[----:B------:R-:W-:Y:S02]  /*2810*/  FMNMX.FTZ R33, R34, R33, !PT ;  /* 0x0000002122217209 */ /* 0x000fe40007810000 */
[----:B------:R-:W-:-:S02]  /*2820*/  FMNMX.FTZ R31, R8, R31, !PT ;  /* 0x0000001f081f7209 */ /* 0x000fc40007810000 */
[----:B------:R-:W-:Y:S02]  /*2830*/  FMNMX.FTZ R136, R174, R25, !PT ;  /* 0x00000019ae887209 */ /* 0x000fe40007810000 */
[----:B------:R-:W-:Y:S02]  /*2840*/  FMNMX.FTZ R33, R32, R33, !PT ;  /* 0x0000002120217209 */ /* 0x000fe40007810000 */
[----:B------:R-:W-:Y:S01]  /*2850*/  FMNMX.FTZ R31, R22, R31, !PT ;  /* 0x0000001f161f7209 */ /* 0x000fe20007810000 */
[----:B------:R-:W1:Y:S01]  /*2860*/  SHFL.BFLY PT, R25, R136, 0x2, 0x1f ;  /* 0x0c401f0088197f89 */ /* 0x000e6200000e0000 */
[----:B------:R-:W-:Y:S02]  /*2870*/  ISETP.GE.AND P0, PT, R21, R137, PT ;  /* 0x000000891500720c */ /* 0x000fe40003f06270 */
[----:B------:R-:W-:Y:S02]  /*2880*/  FMNMX.FTZ R33, R26, R33, !PT ;  /* 0x000000211a217209 */ /* 0x000fe40007810000 */
[----:B------:R-:W-:-:S02]  /*2890*/  ISETP.GE.AND P1, PT, R17, R137, PT ;  /* 0x000000891100720c */ /* 0x000fc40003f26270 */
[----:B------:R-:W-:Y:S02]  /*28a0*/  FMNMX.FTZ R31, R20, R31, !PT ;  /* 0x0000001f141f7209 */ /* 0x000fe40007810000 */
[----:B------:R-:W-:Y:S02]  /*28b0*/  FSEL R168, R168, -INF , !P0 ;  /* 0xff800000a8a87808 */ /* 0x000fe40004000000 */
[----:B------:R-:W-:Y:S02]  /*28c0*/  FMNMX.FTZ R33, R24, R33, !PT ;  /* 0x0000002118217209 */ /* 0x000fe40007810000 */
[----:B------:R-:W-:Y:S02]  /*28d0*/  ISETP.GE.AND P0, PT, R11, R137, PT ;  /* 0x000000890b00720c */ /* 0x000fe40003f06270 */
[----:B------:R-:W-:Y:S02]  /*28e0*/  FSEL R166, R166, -INF , !P1 ;  /* 0xff800000a6a67808 */ /* 0x000fe40004800000 */
[----:B------:R-:W-:-:S02]  /*28f0*/  ISETP.GE.AND P1, PT, R27, R132, PT ;  /* 0x000000841b00720c */ /* 0x000fc40003f26270 */
[----:B------:R-:W-:Y:S02]  /*2900*/  FMNMX.FTZ R31, R14, R31, !PT ;  /* 0x0000001f0e1f7209 */ /* 0x000fe40007810000 */
[----:B------:R-:W-:Y:S02]  /*2910*/  FMNMX.FTZ R33, R142, R33, !PT ;  /* 0x000000218e217209 */ /* 0x000fe40007810000 */
[----:B------:R-:W-:Y:S02]  /*2920*/  FSEL R164, R164, -INF , !P0 ;  /* 0xff800000a4a47808 */ /* 0x000fe40004000000 */
[----:B------:R-:W-:Y:S02]  /*2930*/  ISETP.GE.AND P0, PT, R23, R132, PT ;  /* 0x000000841700720c */ /* 0x000fe40003f06270 */
[----:B------:R-:W-:Y:S02]  /*2940*/  FSEL R216, R216, -INF , !P1 ;  /* 0xff800000d8d87808 */ /* 0x000fe40004800000 */
[----:B------:R-:W-:-:S02]  /*2950*/  FMNMX.FTZ R31, R12, R31, !PT ;  /* 0x0000001f0c1f7209 */ /* 0x000fc40007810000 */
[-C--:B------:R-:W-:Y:S02]  /*2960*/  ISETP.GE.AND P1, PT, R19, R132.reuse, PT ;  /* 0x000000841300720c */ /* 0x080fe40003f26270 */
[----:B------:R-:W-:Y:S02]  /*2970*/  FMNMX.FTZ R33, R64, R33, !PT ;  /* 0x0000002140217209 */ /* 0x000fe40007810000 */
[----:B------:R-:W-:Y:S02]  /*2980*/  FSEL R158, R158, -INF , !P0 ;  /* 0xff8000009e9e7808 */ /* 0x000fe40004000000 */
[----:B------:R-:W-:Y:S02]  /*2990*/  FMNMX.FTZ R31, R216, R31, !PT ;  /* 0x0000001fd81f7209 */ /* 0x000fe40007810000 */
[----:B------:R-:W-:Y:S02]  /*29a0*/  ISETP.GE.AND P0, PT, R21, R132, PT ;  /* 0x000000841500720c */ /* 0x000fe40003f06270 */
[----:B------:R-:W-:-:S02]  /*29b0*/  FSEL R162, R162, -INF , !P1 ;  /* 0xff800000a2a27808 */ /* 0x000fc40004800000 */
[----:B------:R-:W-:Y:S02]  /*29c0*/  ISETP.GE.AND P2, PT, R19, R137, PT ;  /* 0x000000891300720c */ /* 0x000fe40003f46270 */
[----:B------:R-:W-:Y:S02]  /*29d0*/  FMNMX.FTZ R33, R18, R33, !PT ;  /* 0x0000002112217209 */ /* 0x000fe40007810000 */
[----:B------:R-:W-:Y:S02]  /*29e0*/  ISETP.GE.AND P1, PT, R13, R138, PT ;  /* 0x0000008a0d00720c */ /* 0x000fe40003f26270 */
[----:B------:R-:W-:Y:S02]  /*29f0*/  FMNMX.FTZ R13, R158, R31, !PT ;  /* 0x0000001f9e0d7209 */ /* 0x000fe40007810000 */
[----:B------:R-:W-:Y:S02]  /*2a00*/  FSEL R160, R160, -INF , !P0 ;  /* 0xff800000a0a07808 */ /* 0x000fe40004000000 */
[----:B------:R-:W-:-:S02]  /*2a10*/  FSEL R170, R170, -INF , !P2 ;  /* 0xff800000aaaa7808 */ /* 0x000fc40005000000 */
[----:B------:R-:W-:Y:S02]  /*2a20*/  FMNMX.FTZ R33, R16, R33, !PT ;  /* 0x0000002110217209 */ /* 0x000fe40007810000 */
[----:B------:R-:W-:Y:S02]  /*2a30*/  ISETP.GE.AND P0, PT, R17, R132, PT ;  /* 0x000000841100720c */ /* 0x000fe40003f06270 */
[----:B------:R-:W-:Y:S02]  /*2a40*/  FMNMX.FTZ R13, R162, R13, !PT ;  /* 0x0000000da20d7209 */ /* 0x000fe40007810000 */
[----:B------:R-:W-:Y:S02]  /*2a50*/  FSEL R89, R89, -INF , !P6 ;  /* 0xff80000059597808 */ /* 0x000fe40007000000 */
[----:B------:R-:W-:Y:S02]  /*2a60*/  FMNMX.FTZ R33, R170, R33, !PT ;  /* 0x00000021aa217209 */ /* 0x000fe40007810000 */
[----:B-1----:R-:W-:-:S02]  /*2a70*/  FMNMX.FTZ R136, R136, R25, !PT ;  /* 0x0000001988887209 */ /* 0x002fc40007810000 */
[----:B------:R-:W-:Y:S02]  /*2a80*/  FSEL R150, R150, -INF , !P0 ;  /* 0xff80000096967808 */ /* 0x000fe40004000000 */
[----:B------:R-:W-:Y:S02]  /*2a90*/  ISETP.GE.AND P0, PT, R11, R132, PT ;  /* 0x000000840b00720c */ /* 0x000fe40003f06270 */
[----:B------:R-:W-:Y:S02]  /*2aa0*/  FMNMX.FTZ R25, R160, R13, !PT ;  /* 0x0000000da0197209 */ /* 0x000fe40007810000 */
[----:B------:R-:W-:Y:S01]  /*2ab0*/  FSEL R96, R96, -INF , !P5 ;  /* 0xff80000060607808 */ /* 0x000fe20006800000 */
[----:B------:R-:W1:Y:S01]  /*2ac0*/  SHFL.BFLY PT, R13, R136, 0x1, 0x1f ;  /* 0x0c201f00880d7f89 */ /* 0x000e6200000e0000 */
[----:B------:R-:W-:Y:S02]  /*2ad0*/  FMNMX.FTZ R31, R89, R36, !PT ;  /* 0x00000024591f7209 */ /* 0x000fe40007810000 */
[----:B------:R-:W-:-:S02]  /*2ae0*/  FMNMX.FTZ R33, R168, R33, !PT ;  /* 0x00000021a8217209 */ /* 0x000fc40007810000 */
[----:B------:R-:W-:Y:S02]  /*2af0*/  FSEL R148, R148, -INF , !P0 ;  /* 0xff80000094947808 */ /* 0x000fe40004000000 */
[----:B------:R-:W-:Y:S02]  /*2b00*/  FMNMX.FTZ R25, R150, R25, !PT ;  /* 0x0000001996197209 */ /* 0x000fe40007810000 */
[----:B------:R-:W-:Y:S02]  /*2b10*/  FSEL R44, R99, -INF , !P4 ;  /* 0xff800000632c7808 */ /* 0x000fe40006000000 */
[----:B------:R-:W-:Y:S02]  /*2b20*/  FMNMX.FTZ R31, R96, R31, !PT ;  /* 0x0000001f601f7209 */ /* 0x000fe40007810000 */
[----:B------:R-:W-:Y:S02]  /*2b30*/  FMNMX.FTZ R33, R166, R33, !PT ;  /* 0x00000021a6217209 */ /* 0x000fe40007810000 */
[----:B------:R-:W-:-:S02]  /*2b40*/  ISETP.GE.AND P4, PT, R9, R138, PT ;  /* 0x0000008a0900720c */ /* 0x000fc40003f86270 */
[----:B------:R-:W-:Y:S02]  /*2b50*/  FMNMX.FTZ R9, R148, R25, !PT ;  /* 0x0000001994097209 */ /* 0x000fe40007810000 */
[----:B------:R-:W-:Y:S02]  /*2b60*/  ISETP.GE.AND P2, PT, R15, R138, PT ;  /* 0x0000008a0f00720c */ /* 0x000fe40003f46270 */
[----:B------:R-:W-:Y:S02]  /*2b70*/  FSEL R222, R104, -INF , !P3 ;  /* 0xff80000068de7808 */ /* 0x000fe40005800000 */
[----:B------:R-:W-:Y:S02]  /*2b80*/  FMNMX.FTZ R25, R44, R31, !PT ;  /* 0x0000001f2c197209 */ /* 0x000fe40007810000 */
[----:B------:R-:W-:Y:S02]  /*2b90*/  FMNMX.FTZ R4, R164, R33, !PT ;  /* 0x00000021a4047209 */ /* 0x000fe40007810000 */
[----:B------:R-:W-:-:S02]  /*2ba0*/  FSEL R58, R106, -INF , !P2 ;  /* 0xff8000006a3a7808 */ /* 0x000fc40005000000 */
[----:B------:R-:W-:Y:S01]  /*2bb0*/  FMNMX.FTZ R25, R222, R25, !PT ;  /* 0x00000019de197209 */ /* 0x000fe20007810000 */
[----:B------:R-:W2:Y:S01]  /*2bc0*/  SHFL.BFLY PT, R15, R4, 0x2, 0x1f ;  /* 0x0c401f00040f7f89 */ /* 0x000ea200000e0000 */
[----:B------:R-:W-:Y:S02]  /*2bd0*/  FSEL R60, R76, -INF , !P1 ;  /* 0xff8000004c3c7808 */ /* 0x000fe40004800000 */
[----:B------:R-:W-:Y:S02]  /*2be0*/  FMNMX.FTZ R25, R58, R25, !PT ;  /* 0x000000193a197209 */ /* 0x000fe40007810000 */
[----:B------:R-:W-:Y:S02]  /*2bf0*/  ISETP.GE.AND P2, PT, R7, R138, PT ;  /* 0x0000008a0700720c */ /* 0x000fe40003f46270 */
[----:B------:R-:W-:Y:S02]  /*2c00*/  FSEL R218, R77, -INF , !P4 ;  /* 0xff8000004dda7808 */ /* 0x000fe40006000000 */
[----:B------:R-:W-:-:S02]  /*2c10*/  FMNMX.FTZ R25, R60, R25, !PT ;  /* 0x000000193c197209 */ /* 0x000fc40007810000 */
[-C--:B------:R-:W-:Y:S02]  /*2c20*/  ISETP.GE.AND P0, PT, R5, R138.reuse, PT ;  /* 0x0000008a0500720c */ /* 0x080fe40003f06270 */
        /* <DEDUP_REMOVED lines=11> */
[----:B-1----:R-:W-:Y:S02]  /*2ce0*/  FMNMX.FTZ R136, R136, R13, !PT ;  /* 0x0000000d88887209 */ /* 0x002fe40007810000 */
[----:B--2---:R-:W-:Y:S02]  /*2cf0*/  FMNMX.FTZ R15, R4, R15, !PT ;  /* 0x0000000f040f7209 */ /* 0x004fe40007810000 */
[----:B------:R-:W1:Y:S01]  /*2d00*/  SHFL.BFLY PT, R4, R9, 0x2, 0x1f ;  /* 0x0c401f0009047f89 */ /* 0x000e6200000e0000 */
[----:B------:R-:W-:Y:S01]  /*2d10*/  ISETP.GE.AND P2, PT, R21, R138, PT ;  /* 0x0000008a1500720c */ /* 0x000fe20003f46270 */
[----:B------:R-:W-:Y:S01]  /*2d20*/  FMUL.FTZ R163, R136, c[0x0][0x23c] ;  /* 0x00008f0088a37a20 */ /* 0x000fe20000410000 */
[----:B------:R-:W-:Y:S01]  /*2d30*/  FSEL R146, R146, -INF , !P3 ;  /* 0xff80000092927808 */ /* 0x000fe20005800000 */
[----:B------:R-:W2:Y:S01]  /*2d40*/  SHFL.BFLY PT, R134, R15, 0x1, 0x1f ;  /* 0x0c201f000f867f89 */ /* 0x000ea200000e0000 */
[----:B------:R-:W-:Y:S02]  /*2d50*/  FMNMX.FTZ R5, R176, R5, !PT ;  /* 0x00000005b0057209 */ /* 0x000fe40007810000 */
[----:B------:R-:W-:-:S02]  /*2d60*/  FSETP.NEU.FTZ.AND P0, PT, R136, -INF , PT ;  /* 0xff8000008800780b */ /* 0x000fc40003f1d000 */
[-C--:B------:R-:W-:Y:S02]  /*2d70*/  ISETP.GE.AND P1, PT, R17, R138.reuse, PT ;  /* 0x0000008a1100720c */ /* 0x080fe40003f26270 */
[----:B------:R-:W-:Y:S02]  /*2d80*/  FSEL R144, R144, -INF , !P2 ;  /* 0xff80000090907808 */ /* 0x000fe40005000000 */
[----:B------:R-:W-:Y:S02]  /*2d90*/  FMNMX.FTZ R135, R146, R5, !PT ;  /* 0x0000000592877209 */ /* 0x000fe40007810000 */
[----:B------:R-:W-:Y:S02]  /*2da0*/  FSEL R163, R163, RZ, P0 ;  /* 0x000000ffa3a37208 */ /* 0x000fe40000000000 */
[----:B------:R-:W-:Y:S02]  /*2db0*/  ISETP.GE.AND P0, PT, R11, R138, PT ;  /* 0x0000008a0b00720c */ /* 0x000fe40003f06270 */
[----:B------:R-:W-:Y:S01]  /*2dc0*/  FSEL R140, R140, -INF , !P1 ;  /* 0xff8000008c8c7808 */ /* 0x000fe20004800000 */
[--C-:B------:R-:W-:Y:S01]  /*2dd0*/  FFMA.FTZ R42, R40, c[0x0][0x23c], -R163.reuse ;  /* 0x00008f00282a7a23 */ /* 0x100fe200000108a3 */
[----:B------:R-:W-:Y:S01]  /*2de0*/  FMNMX.FTZ R135, R144, R135, !PT ;  /* 0x0000008790877209 */ /* 0x000fe20007810000 */
[--C-:B------:R-:W-:Y:S01]  /*2df0*/  FFMA.FTZ R37, R50, c[0x0][0x23c], -R163.reuse ;  /* 0x00008f0032257a23 */ /* 0x100fe200000108a3 */
[----:B------:R-:W-:Y:S01]  /*2e00*/  FSEL R66, R66, -INF , !P0 ;  /* 0xff80000042427808 */ /* 0x000fe20004000000 */
[--C-:B------:R-:W-:Y:S01]  /*2e10*/  FFMA.FTZ R53, R88, c[0x0][0x23c], -R163.reuse ;  /* 0x00008f0058357a23 */ /* 0x100fe200000108a3 */
[----:B------:R-:W-:Y:S01]  /*2e20*/  FMNMX.FTZ R135, R140, R135, !PT ;  /* 0x000000878c877209 */ /* 0x000fe20007810000 */
[--C-:B------:R-:W-:Y:S01]  /*2e30*/  FFMA.FTZ R46, R90, c[0x0][0x23c], -R163.reuse ;  /* 0x00008f005a2e7a23 */ /* 0x100fe200000108a3 */
[----:B-1----:R-:W-:Y:S01]  /*2e40*/  FMNMX.FTZ R4, R9, R4, !PT ;  /* 0x0000000409047209 */ /* 0x002fe20007810000 */
[--C-:B------:R-:W-:Y:S01]  /*2e50*/  FFMA.FTZ R51, R98, c[0x0][0x23c], -R163.reuse ;  /* 0x00008f0062337a23 */ /* 0x100fe200000108a3 */
[----:B------:R-:W-:Y:S01]  /*2e60*/  FMNMX.FTZ R135, R66, R135, !PT ;  /* 0x0000008742877209 */ /* 0x000fe20007810000 */
[----:B------:R-:W-:Y:S01]  /*2e70*/  MUFU.EX2 R53, R53 ;  /* 0x0000003500357308 */ /* 0x000fe20000000800 */
[----:B--2---:R-:W-:Y:S01]  /*2e80*/  FMNMX.FTZ R134, R15, R134, !PT ;  /* 0x000000860f867209 */ /* 0x004fe20007810000 */
[----:B------:R-:W1:Y:S01]  /*2e90*/  SHFL.BFLY PT, R133, R4, 0x1, 0x1f ;  /* 0x0c201f0004857f89 */ /* 0x000e6200000e0000 */
[----:B------:R-:W-:-:S02]  /*2ea0*/  FFMA.FTZ R2, R108, c[0x0][0x23c], -R163 ;  /* 0x00008f006c027a23 */ /* 0x000fc400000108a3 */
[C---:B------:R-:W-:Y:S01]  /*2eb0*/  FSETP.NEU.FTZ.AND P1, PT, R134.reuse, -INF , PT ;  /* 0xff8000008600780b */ /* 0x040fe20003f3d000 */
[----:B------:R-:W2:Y:S01]  /*2ec0*/  SHFL.BFLY PT, R48, R135, 0x2, 0x1f ;  /* 0x0c401f0087307f89 */ /* 0x000ea200000e0000 */
[----:B------:R-:W-:Y:S01]  /*2ed0*/  FMUL.FTZ R151, R134, c[0x0][0x23c] ;  /* 0x00008f0086977a20 */ /* 0x000fe20000410000 */
[----:B------:R-:W3:Y:S01]  /*2ee0*/  MUFU.EX2 R46, R46 ;  /* 0x0000002e002e7308 */ /* 0x000ee20000000800 */
[--C-:B------:R-:W-:Y:S02]  /*2ef0*/  FFMA.FTZ R54, R54, c[0x0][0x23c], -R163.reuse ;  /* 0x00008f0036367a23 */ /* 0x100fe400000108a3 */
[--C-:B------:R-:W-:Y:S01]  /*2f00*/  FFMA.FTZ R61, R224, c[0x0][0x23c], -R163.reuse ;  /* 0x00008f00e03d7a23 */ /* 0x100fe200000108a3 */
[----:B------:R-:W-:Y:S01]  /*2f10*/  FSEL R151, R151, RZ, P1 ;  /* 0x000000ff97977208 */ /* 0x000fe20000800000 */
[--C-:B------:R-:W-:Y:S02]  /*2f20*/  FFMA.FTZ R56, R56, c[0x0][0x23c], -R163.reuse ;  /* 0x00008f0038387a23 */ /* 0x100fe400000108a3 */
[----:B------:R-:W-:Y:S01]  /*2f30*/  FFMA.FTZ R63, R220, c[0x0][0x23c], -R163 ;  /* 0x00008f00dc3f7a23 */ /* 0x000fe200000108a3 */
[----:B------:R-:W-:Y:S01]  /*2f40*/  MUFU.EX2 R42, R42 ;  /* 0x0000002a002a7308 */ /* 0x000fe20000000800 */
[----:B------:R-:W-:-:S02]  /*2f50*/  FFMA.FTZ R39, R100, c[0x0][0x23c], -R151 ;  /* 0x00008f0064277a23 */ /* 0x000fc40000010897 */
[----:B------:R-:W-:Y:S01]  /*2f60*/  LDSM.16.MT88.4 R100, [R190+0x6000] ;  /* 0x00600000be64783b */ /* 0x000fe20000004200 */
[--C-:B------:R-:W-:Y:S02]  /*2f70*/  FFMA.FTZ R40, R28, c[0x0][0x23c], -R151.reuse ;  /* 0x00008f001c287a23 */ /* 0x100fe40000010897 */
[--C-:B------:R-:W-:Y:S02]  /*2f80*/  FFMA.FTZ R28, R38, c[0x0][0x23c], -R151.reuse ;  /* 0x00008f00261c7a23 */ /* 0x100fe40000010897 */
[--C-:B------:R-:W-:Y:S01]  /*2f90*/  FFMA.FTZ R41, R92, c[0x0][0x23c], -R151.reuse ;  /* 0x00008f005c297a23 */ /* 0x100fe20000010897 */
[----:B------:R-:W-:Y:S01]  /*2fa0*/  MUFU.EX2 R39, R39 ;  /* 0x0000002700277308 */ /* 0x000fe20000000800 */
[----:B-1----:R-:W-:Y:S01]  /*2fb0*/  FMNMX.FTZ R133, R4, R133, !PT ;  /* 0x0000008504857209 */ /* 0x002fe20007810000 */
[--C-:B------:R-:W-:Y:S01]  /*2fc0*/  FFMA.FTZ R31, R34, c[0x0][0x23c], -R151.reuse ;  /* 0x00008f00221f7a23 */ /* 0x100fe20000010897 */
[----:B---3--:R-:W-:Y:S01]  /*2fd0*/  F2FP.BF16.PACK_AB R68, R46, R53 ;  /* 0x000000352e44723e */ /* 0x008fe200000010ff */
[--C-:B------:R-:W-:Y:S01]  /*2fe0*/  FFMA.FTZ R0, R32, c[0x0][0x23c], -R151.reuse ;  /* 0x00008f0020007a23 */ /* 0x100fe20000010897 */
[----:B--2---:R-:W-:Y:S01]  /*2ff0*/  FMNMX.FTZ R135, R135, R48, !PT ;  /* 0x0000003087877209 */ /* 0x004fe20007810000 */
[C---:B------:R-:W-:Y:S01]  /*3000*/  FMUL.FTZ R147, R133.reuse, c[0x0][0x23c] ;  /* 0x00008f0085937a20 */ /* 0x040fe20000410000 */
[----:B------:R-:W-:Y:S01]  /*3010*/  FSETP.NEU.FTZ.AND P0, PT, R133, -INF , PT ;  /* 0xff8000008500780b */ /* 0x000fe20003f1d000 */
[----:B------:R-:W-:Y:S01]  /*3020*/  MUFU.EX2 R41, R41 ;  /* 0x0000002900297308 */ /* 0x000fe20000000800 */
[--C-:B------:R-:W-:Y:S01]  /*3030*/  FFMA.FTZ R47, R24, c[0x0][0x23c], -R151.reuse ;  /* 0x00008f00182f7a23 */ /* 0x100fe20000010897 */
[----:B------:R-:W1:Y:S01]  /*3040*/  SHFL.BFLY PT, R48, R135, 0x1, 0x1f ;  /* 0x0c201f0087307f89 */ /* 0x000e6200000e0000 */
[----:B------:R-:W-:Y:S01]  /*3050*/  FSEL R147, R147, RZ, P0 ;  /* 0x000000ff93937208 */ /* 0x000fe20000000000 */
[----:B------:R-:W-:-:S02]  /*3060*/  FFMA.FTZ R141, R142, c[0x0][0x23c], -R151 ;  /* 0x00008f008e8d7a23 */ /* 0x000fc40000010897 */
[----:B------:R-:W-:Y:S01]  /*3070*/  LDSM.16.MT88.4 R32, [R189+0x6800] ;  /* 0x00680000bd20783b */ /* 0x000fe20000004200 */
[----:B------:R-:W-:Y:S01]  /*3080*/  FFMA.FTZ R142, R18, c[0x0][0x23c], -R151 ;  /* 0x00008f00128e7a23 */ /* 0x000fe20000010897 */
[----:B------:R-:W2:Y:S01]  /*3090*/  MUFU.EX2 R40, R40 ;  /* 0x0000002800287308 */ /* 0x000ea20000000800 */
[--C-:B------:R-:W-:Y:S02]  /*30a0*/  FFMA.FTZ R45, R30, c[0x0][0x23c], -R147.reuse ;  /* 0x00008f001e2d7a23 */ /* 0x100fe40000010893 */
[--C-:B------:R-:W-:Y:S02]  /*30b0*/  FFMA.FTZ R30, R6, c[0x0][0x23c], -R147.reuse ;  /* 0x00008f00061e7a23 */ /* 0x100fe40000010893 */
[----:B------:R-:W3:Y:S01]  /*30c0*/  LDSM.16.MT88.4 R4, [R188+0x6000] ;  /* 0x00600000bc04783b */ /* 0x000ee20000004200 */
[--C-:B------:R-:W-:Y:S02]  /*30d0*/  FFMA.FTZ R38, R94, c[0x0][0x23c], -R147.reuse ;  /* 0x00008f005e267a23 */ /* 0x100fe40000010893 */
[--C-:B------:R-:W-:Y:S01]  /*30e0*/  FFMA.FTZ R43, R52, c[0x0][0x23c], -R147.reuse ;  /* 0x00008f00342b7a23 */ /* 0x100fe20000010893 */
[----:B------:R-:W4:Y:S01]  /*30f0*/  MUFU.EX2 R28, R28 ;  /* 0x0000001c001c7308 */ /* 0x000f220000000800 */
[----:B------:R-:W-:-:S02]  /*3100*/  FFMA.FTZ R57, R10, c[0x0][0x23c], -R147 ;  /* 0x00008f000a397a23 */ /* 0x000fc40000010893 */
[--C-:B------:R-:W-:Y:S02]  /*3110*/  FFMA.FTZ R52, R22, c[0x0][0x23c], -R147.reuse ;  /* 0x00008f0016347a23 */ /* 0x100fe40000010893 */
[--C-:B------:R-:W-:Y:S02]  /*3120*/  FFMA.FTZ R59, R20, c[0x0][0x23c], -R147.reuse ;  /* 0x00008f00143b7a23 */ /* 0x100fe40000010893 */
[----:B------:R-:W-:Y:S01]  /*3130*/  LDSM.16.MT88.4 R20, [R188+0x6800] ;  /* 0x00680000bc14783b */ /* 0x000fe20000004200 */
[----:B------:R-:W-:Y:S01]  /*3140*/  MUFU.EX2 R38, R38 ;  /* 0x0000002600267308 */ /* 0x000fe20000000800 */
[----:B-1----:R-:W-:Y:S01]  /*3150*/  FMNMX.FTZ R135, R135, R48, !PT ;  /* 0x0000003087877209 */ /* 0x002fe20007810000 */
[----:B------:R-:W-:Y:S01]  /*3160*/  FFMA.FTZ R48, R8, c[0x0][0x23c], -R147 ;  /* 0x00008f0008307a23 */ /* 0x000fe20000010893 */
[----:B--2---:R-:W-:Y:S01]  /*3170*/  F2FP.BF16.PACK_AB R72, R40, R41 ;  /* 0x000000292848723e */ /* 0x004fe200000010ff */
[----:B------:R-:W1:Y:S01]  /*3180*/  LDSM.16.MT88.4 R8, [R191+0x6800] ;  /* 0x00680000bf08783b */ /* 0x000e620000004200 */
[C---:B------:R-:W-:Y:S01]  /*3190*/  FSETP.NEU.FTZ.AND P0, PT, R135.reuse, -INF , PT ;  /* 0xff8000008700780b */ /* 0x040fe20003f1d000 */
[----:B------:R-:W-:-:S02]  /*31a0*/  FMUL.FTZ R143, R135, c[0x0][0x23c] ;  /* 0x00008f00878f7a20 */ /* 0x000fc40000410000 */
[----:B------:R-:W2:Y:S01]  /*31b0*/  MUFU.EX2 R43, R43 ;  /* 0x0000002b002b7308 */ /* 0x000ea20000000800 */
[----:B----4-:R-:W-:Y:S01]  /*31c0*/  F2FP.BF16.PACK_AB R74, R28, R39 ;  /* 0x000000271c4a723e */ /* 0x010fe200000010ff */
[--C-:B------:R-:W-:Y:S01]  /*31d0*/  FFMA.FTZ R145, R16, c[0x0][0x23c], -R151.reuse ;  /* 0x00008f0010917a23 */ /* 0x100fe20000010897 */
[----:B------:R-:W-:Y:S01]  /*31e0*/  FSEL R143, R143, RZ, P0 ;  /* 0x000000ff8f8f7208 */ /* 0x000fe20000000000 */
[----:B------:R-:W-:Y:S01]  /*31f0*/  LDSM.16.MT88.4 R16, [R191+0x7000] ;  /* 0x00700000bf10783b */ /* 0x000fe20000004200 */
[----:B------:R-:W-:Y:S01]  /*3200*/  FFMA.FTZ R64, R64, c[0x0][0x23c], -R151 ;  /* 0x00008f0040407a23 */ /* 0x000fe20000010897 */
[----:B------:R-:W-:Y:S01]  /*3210*/  ISETP.GE.AND P0, PT, R3, 0x2, PT ;  /* 0x000000020300780c */ /* 0x000fe20003f06270 */
[----:B------:R-:W-:Y:S01]  /*3220*/  FFMA.FTZ R149, R216, c[0x0][0x23c], -R147 ;  /* 0x00008f00d8957a23 */ /* 0x000fe20000010893 */
[----:B------:R-:W-:Y:S01]  /*3230*/  MUFU.EX2 R45, R45 ;  /* 0x0000002d002d7308 */ /* 0x000fe20000000800 */
[--C-:B------:R-:W-:Y:S02]  /*3240*/  FFMA.FTZ R50, R36, c[0x0][0x23c], -R143.reuse ;  /* 0x00008f0024327a23 */ /* 0x100fe4000001088f */
[----:B------:R-:W-:-:S02]  /*3250*/  FFMA.FTZ R55, R89, c[0x0][0x23c], -R143 ;  /* 0x00008f0059377a23 */ /* 0x000fc4000001088f */
[--C-:B------:R-:W-:Y:S02]  /*3260*/  FFMA.FTZ R49, R96, c[0x0][0x23c], -R143.reuse ;  /* 0x00008f0060317a23 */ /* 0x100fe4000001088f */
[----:B------:R-:W-:Y:S01]  /*3270*/  FFMA.FTZ R36, R44, c[0x0][0x23c], -R143 ;  /* 0x00008f002c247a23 */ /* 0x000fe2000001088f */
[----:B------:R-:W4:Y:S01]  /*3280*/  MUFU.EX2 R30, R30 ;  /* 0x0000001e001e7308 */ /* 0x000f220000000800 */
[----:B------:R-:W-:Y:S01]  /*3290*/  FFMA.FTZ R44, R26, c[0x0][0x23c], -R151 ;  /* 0x00008f001a2c7a23 */ /* 0x000fe20000010897 */
[----:B--2---:R-:W-:Y:S01]  /*32a0*/  F2FP.BF16.PACK_AB R73, R43, R38 ;  /* 0x000000262b49723e */ /* 0x004fe200000010ff */
[----:B------:R-:W2:Y:S01]  /*32b0*/  LDSM.16.MT88.4 R24, [R190+0x6800] ;  /* 0x00680000be18783b */ /* 0x000ea20000004200 */
[--C-:B------:R-:W-:Y:S02]  /*32c0*/  FFMA.FTZ R65, R222, c[0x0][0x23c], -R143.reuse ;  /* 0x00008f00de417a23 */ /* 0x100fe4000001088f */
[--C-:B------:R-:W-:Y:S02]  /*32d0*/  FFMA.FTZ R58, R58, c[0x0][0x23c], -R143.reuse ;  /* 0x00008f003a3a7a23 */ /* 0x100fe4000001088f */
[----:B------:R-:W5:Y:S01]  /*32e0*/  MUFU.EX2 R51, R51 ;  /* 0x0000003300337308 */ /* 0x000f620000000800 */
[----:B------:R-:W-:-:S02]  /*32f0*/  FFMA.FTZ R60, R60, c[0x0][0x23c], -R143 ;  /* 0x00008f003c3c7a23 */ /* 0x000fc4000001088f */
[----:B------:R-:W-:Y:S02]  /*3300*/  FFMA.FTZ R67, R218, c[0x0][0x23c], -R143 ;  /* 0x00008f00da437a23 */ /* 0x000fe4000001088f */
[----:B------:R-:W-:Y:S02]  /*3310*/  FFMA.FTZ R158, R158, c[0x0][0x23c], -R147 ;  /* 0x00008f009e9e7a23 */ /* 0x000fe40000010893 */
[----:B------:R-:W-:Y:S01]  /*3320*/  FFMA.FTZ R62, R62, c[0x0][0x23c], -R163 ;  /* 0x00008f003e3e7a23 */ /* 0x000fe200000108a3 */
[----:B------:R-:W-:Y:S01]  /*3330*/  MUFU.EX2 R55, R55 ;  /* 0x0000003700377308 */ /* 0x000fe20000000800 */
[----:B----4-:R-:W-:Y:S01]  /*3340*/  F2FP.BF16.PACK_AB R75, R30, R45 ;  /* 0x0000002d1e4b723e */ /* 0x010fe200000010ff */
[--C-:B------:R-:W-:Y:S02]  /*3350*/  FFMA.FTZ R161, R180, c[0x0][0x23c], -R143.reuse ;  /* 0x00008f00b4a17a23 */ /* 0x100fe4000001088f */
[--C-:B------:R-:W-:Y:S02]  /*3360*/  FFMA.FTZ R172, R172, c[0x0][0x23c], -R143.reuse ;  /* 0x00008f00acac7a23 */ /* 0x100fe4000001088f */
[----:B------:R-:W-:-:S02]  /*3370*/  FFMA.FTZ R165, R178, c[0x0][0x23c], -R143 ;  /* 0x00008f00b2a57a23 */ /* 0x000fc4000001088f */
[----:B------:R-:W4:Y:S01]  /*3380*/  MUFU.EX2 R50, R50 ;  /* 0x0000003200327308 */ /* 0x000f220000000800 */
[C---:B------:R-:W-:Y:S01]  /*3390*/  HMMA.16816.F32.BF16 R124, R72.reuse, R116, RZ ;  /* 0x00000074487c723c */ /* 0x040fe200000418ff */
[----:B-----5:R-:W-:Y:S01]  /*33a0*/  F2FP.BF16.PACK_AB R70, R51, R42 ;  /* 0x0000002a3346723e */ /* 0x020fe200000010ff */
[----:B------:R-:W-:Y:S02]  /*33b0*/  FFMA.FTZ R176, R176, c[0x0][0x23c], -R143 ;  /* 0x00008f00b0b07a23 */ /* 0x000fe4000001088f */
[----:B------:R-:W-:Y:S02]  /*33c0*/  FADD.FTZ R53, R53, R46 ;  /* 0x0000002e35357221 */ /* 0x000fe40000010000 */
[----:B------:R-:W-:Y:S01]  /*33d0*/  FADD.FTZ R40, R41, R40 ;  /* 0x0000002829287221 */ /* 0x000fe20000010000 */
[----:B------:R-:W-:Y:S01]  /*33e0*/  MUFU.EX2 R49, R49 ;  /* 0x0000003100317308 */ /* 0x000fe20000000800 */
[----:B------:R-:W-:Y:S01]  /*33f0*/  HMMA.16816.F32.BF16 R108, R72, R100, RZ ;  /* 0x00000064486c723c */ /* 0x000fe200000418ff */
[----:B------:R-:W-:-:S02]  /*3400*/  FADD.FTZ R38, R38, R43 ;  /* 0x0000002b26267221 */ /* 0x000fc40000010000 */
[----:B------:R-:W-:Y:S02]  /*3410*/  FADD.FTZ R42, R42, R53 ;  /* 0x000000352a2a7221 */ /* 0x000fe40000010000 */
[----:B------:R-:W-:Y:S02]  /*3420*/  FADD.FTZ R39, R39, R40 ;  /* 0x0000002827277221 */ /* 0x000fe40000010000 */
[----:B------:R-:W5:Y:S01]  /*3430*/  MUFU.EX2 R36, R36 ;  /* 0x0000002400247308 */ /* 0x000f620000000800 */
[C---:B------:R-:W-:Y:S01]  /*3440*/  HMMA.16816.F32.BF16 R92, R72.reuse, R84, RZ ;  /* 0x00000054485c723c */ /* 0x040fe200000418ff */
[----:B----4-:R-:W-:Y:S01]  /*3450*/  F2FP.BF16.PACK_AB R69, R50, R55 ;  /* 0x000000373245723e */ /* 0x010fe200000010ff */
[----:B------:R-:W-:Y:S02]  /*3460*/  FADD.FTZ R50, R55, R50 ;  /* 0x0000003237327221 */ /* 0x000fe40000010000 */
[----:B------:R-:W-:Y:S02]  /*3470*/  FADD.FTZ R45, R45, R38 ;  /* 0x000000262d2d7221 */ /* 0x000fe40000010000 */
[----:B------:R-:W-:Y:S01]  /*3480*/  FADD.FTZ R42, R51, R42 ;  /* 0x0000002a332a7221 */ /* 0x000fe20000010000 */
[----:B------:R-:W-:Y:S01]  /*3490*/  MUFU.EX2 R31, R31 ;  /* 0x0000001f001f7308 */ /* 0x000fe20000000800 */
[----:B---3--:R-:W-:Y:S01]  /*34a0*/  HMMA.16816.F32.BF16 R76, R72, R4, RZ ;  /* 0x00000004484c723c */ /* 0x008fe200000418ff */
[----:B------:R-:W-:-:S02]  /*34b0*/  FADD.FTZ R28, R28, R39 ;  /* 0x000000271c1c7221 */ /* 0x000fc40000010000 */
[----:B------:R-:W-:Y:S02]  /*34c0*/  FADD.FTZ R30, R30, R45 ;  /* 0x0000002d1e1e7221 */ /* 0x000fe40000010000 */
[--C-:B------:R-:W-:Y:S02]  /*34d0*/  FFMA.FTZ R157, R210, c[0x0][0x23c], -R163.reuse ;  /* 0x00008f00d29d7a23 */ /* 0x100fe400000108a3 */
[----:B------:R-:W3:Y:S01]  /*34e0*/  MUFU.EX2 R0, R0 ;  /* 0x0000000000007308 */ /* 0x000ee20000000800 */
[C---:B------:R-:W-:Y:S01]  /*34f0*/  HMMA.16816.F32.BF16 R120, R72.reuse, R118, RZ ;  /* 0x000000764878723c */ /* 0x040fe200000418ff */
[----:B-----5:R-:W-:Y:S01]  /*3500*/  F2FP.BF16.PACK_AB R71, R36, R49 ;  /* 0x000000312447723e */ /* 0x020fe200000010ff */
[----:B------:R-:W-:Y:S02]  /*3510*/  FADD.FTZ R49, R49, R50 ;  /* 0x0000003231317221 */ /* 0x000fe40000010000 */
[----:B------:R-:W-:Y:S02]  /*3520*/  FFMA.FTZ R159, R182, c[0x0][0x23c], -R163 ;  /* 0x00008f00b69f7a23 */ /* 0x000fe400000108a3 */
[----:B------:R-:W-:Y:S01]  /*3530*/  FADD.FTZ R36, R36, R49 ;  /* 0x0000003124247221 */ /* 0x000fe20000010000 */
[----:B------:R-:W-:Y:S01]  /*3540*/  MUFU.EX2 R44, R44 ;  /* 0x0000002c002c7308 */ /* 0x000fe20000000800 */
[----:B------:R-:W-:Y:S01]  /*3550*/  HMMA.16816.F32.BF16 R104, R72, R102, RZ ;  /* 0x000000664868723c */ /* 0x000fe200000418ff */
[----:B------:R-:W-:-:S02]  /*3560*/  FFMA.FTZ R174, R174, c[0x0][0x23c], -R163 ;  /* 0x00008f00aeae7a23 */ /* 0x000fc400000108a3 */
[--C-:B------:R-:W-:Y:S02]  /*3570*/  FFMA.FTZ R168, R168, c[0x0][0x23c], -R151.reuse ;  /* 0x00008f00a8a87a23 */ /* 0x100fe40000010897 */
[--C-:B------:R-:W-:Y:S02]  /*3580*/  FFMA.FTZ R166, R166, c[0x0][0x23c], -R151.reuse ;  /* 0x00008f00a6a67a23 */ /* 0x100fe40000010897 */
[----:B------:R-:W-:Y:S01]  /*3590*/  MUFU.EX2 R47, R47 ;  /* 0x0000002f002f7308 */ /* 0x000fe20000000800 */
[----:B------:R-:W-:Y:S01]  /*35a0*/  HMMA.16816.F32.BF16 R88, R72, R86, RZ ;  /* 0x000000564858723c */ /* 0x000fe200000418ff */
[----:B------:R-:W-:Y:S02]  /*35b0*/  FFMA.FTZ R213, R164, c[0x0][0x23c], -R151 ;  /* 0x00008f00a4d57a23 */ /* 0x000fe40000010897 */
[--C-:B------:R-:W-:Y:S02]  /*35c0*/  FFMA.FTZ R160, R160, c[0x0][0x23c], -R147.reuse ;  /* 0x00008f00a0a07a23 */ /* 0x100fe40000010893 */
[----:B------:R-:W-:-:S02]  /*35d0*/  FFMA.FTZ R150, R150, c[0x0][0x23c], -R147 ;  /* 0x00008f0096967a23 */ /* 0x000fc40000010893 */
[----:B------:R-:W-:Y:S01]  /*35e0*/  MUFU.EX2 R57, R57 ;  /* 0x0000003900397308 */ /* 0x000fe20000000800 */
[----:B------:R-:W-:Y:S01]  /*35f0*/  HMMA.16816.F32.BF16 R72, R72, R6, RZ ;  /* 0x000000064848723c */ /* 0x000fe200000418ff */
[----:B------:R-:W-:-:S06]  /*3600*/  FFMA.FTZ R211, R148, c[0x0][0x23c], -R147 ;  /* 0x00008f0094d37a23 */ /* 0x000fcc0000010893 */
[----:B------:R-:W4:Y:S01]  /*3610*/  MUFU.EX2 R48, R48 ;  /* 0x0000003000307308 */ /* 0x000f220000000800 */
[C---:B------:R-:W-:Y:S07]  /*3620*/  HMMA.16816.F32.BF16 R128, R68.reuse, R116, RZ ;  /* 0x000000744480723c */ /* 0x040fee00000418ff */
[----:B------:R-:W-:Y:S01]  /*3630*/  MUFU.EX2 R52, R52 ;  /* 0x0000003400347308 */ /* 0x000fe20000000800 */
[C---:B------:R-:W-:Y:S07]  /*3640*/  HMMA.16816.F32.BF16 R112, R68.reuse, R100, RZ ;  /* 0x000000644470723c */ /* 0x040fee00000418ff */
[----:B------:R-:W5:Y:S01]  /*3650*/  MUFU.EX2 R59, R59 ;  /* 0x0000003b003b7308 */ /* 0x000f620000000800 */
[C---:B------:R-:W-:Y:S07]  /*3660*/  HMMA.16816.F32.BF16 R96, R68.reuse, R84, RZ ;  /* 0x000000544460723c */ /* 0x040fee00000418ff */
[----:B------:R-:W-:Y:S01]  /*3670*/  MUFU.EX2 R37, R37 ;  /* 0x0000002500257308 */ /* 0x000fe20000000800 */
[C---:B------:R-:W-:Y:S07]  /*3680*/  HMMA.16816.F32.BF16 R116, R68.reuse, R118, RZ ;  /* 0x000000764474723c */ /* 0x040fee00000418ff */
[----:B------:R-:W1:Y:S01]  /*3690*/  MUFU.EX2 R2, R2 ;  /* 0x0000000200027308 */ /* 0x000e620000000800 */
[C---:B------:R-:W-:Y:S07]  /*36a0*/  HMMA.16816.F32.BF16 R100, R68.reuse, R102, RZ ;  /* 0x000000664464723c */ /* 0x040fee00000418ff */
[----:B------:R-:W-:Y:S01]  /*36b0*/  MUFU.EX2 R54, R54 ;  /* 0x0000003600367308 */ /* 0x000fe20000000800 */
[C---:B------:R-:W-:Y:S07]  /*36c0*/  HMMA.16816.F32.BF16 R84, R68.reuse, R86, RZ ;  /* 0x000000564454723c */ /* 0x040fee00000418ff */
[----:B------:R-:W-:Y:S01]  /*36d0*/  MUFU.EX2 R61, R61 ;  /* 0x0000003d003d7308 */ /* 0x000fe20000000800 */
[C---:B------:R-:W-:Y:S07]  /*36e0*/  HMMA.16816.F32.BF16 R80, R68.reuse, R4, RZ ;  /* 0x000000044450723c */ /* 0x040fee00000418ff */
[----:B------:R-:W-:Y:S01]  /*36f0*/  MUFU.EX2 R65, R65 ;  /* 0x0000004100417308 */ /* 0x000fe20000000800 */
[----:B------:R-:W-:Y:S01]  /*3700*/  HMMA.16816.F32.BF16 R68, R68, R6, RZ ;  /* 0x000000064444723c */ /* 0x000fe200000418ff */
[----:B---3--:R-:W-:Y:S01]  /*3710*/  F2FP.BF16.PACK_AB R4, R0, R31 ;  /* 0x0000001f0004723e */ /* 0x008fe200000010ff */
[----:B------:R-:W-:Y:S01]  /*3720*/  FADD.FTZ R31, R31, R28 ;  /* 0x0000001c1f1f7221 */ /* 0x000fe20000010000 */
[----:B----4-:R-:W-:Y:S01]  /*3730*/  F2FP.BF16.PACK_AB R5, R48, R57 ;  /* 0x000000393005723e */ /* 0x010fe200000010ff */
[----:B------:R-:W-:-:S02]  /*3740*/  FADD.FTZ R57, R57, R30 ;  /* 0x0000001e39397221 */ /* 0x000fc40000010000 */
[----:B------:R-:W-:Y:S01]  /*3750*/  FADD.FTZ R31, R0, R31 ;  /* 0x0000001f001f7221 */ /* 0x000fe20000010000 */
[----:B------:R-:W3:Y:S01]  /*3760*/  MUFU.EX2 R58, R58 ;  /* 0x0000003a003a7308 */ /* 0x000ee20000000800 */
[----:B------:R-:W-:Y:S01]  /*3770*/  F2FP.BF16.PACK_AB R6, R47, R44 ;  /* 0x0000002c2f06723e */ /* 0x000fe200000010ff */
[----:B------:R-:W-:Y:S01]  /*3780*/  FADD.FTZ R57, R48, R57 ;  /* 0x0000003930397221 */ /* 0x000fe20000010000 */
[----:B-----5:R-:W-:Y:S01]  /*3790*/  F2FP.BF16.PACK_AB R7, R59, R52 ;  /* 0x000000343b07723e */ /* 0x020fe200000010ff */
[----:B------:R-:W-:Y:S02]  /*37a0*/  FADD.FTZ R44, R44, R31 ;  /* 0x0000001f2c2c7221 */ /* 0x000fe40000010000 */
[----:B------:R-:W-:Y:S02]  /*37b0*/  FADD.FTZ R52, R52, R57 ;  /* 0x0000003934347221 */ /* 0x000fe40000010000 */
[----:B------:R-:W-:Y:S01]  /*37c0*/  MUFU.EX2 R60, R60 ;  /* 0x0000003c003c7308 */ /* 0x000fe20000000800 */
[----:B------:R-:W-:Y:S01]  /*37d0*/  FADD.FTZ R44, R47, R44 ;  /* 0x0000002c2f2c7221 */ /* 0x000fe20000010000 */
[----:B-1----:R-:W-:Y:S01]  /*37e0*/  HMMA.16816.F32.BF16 R124, R4, R8, R124 ;  /* 0x00000008047c723c */ /* 0x002fe2000004187c */
[----:B------:R-:W-:-:S05]  /*37f0*/  FADD.FTZ R59, R59, R52 ;  /* 0x000000343b3b7221 */ /* 0x000fca0000010000 */
[----:B------:R-:W1:Y:S02]  /*3800*/  MUFU.EX2 R67, R67 ;  /* 0x0000004300437308 */ /* 0x000e640000000800 */
[C---:B--2---:R-:W-:Y:S06]  /*3810*/  HMMA.16816.F32.BF16 R108, R4.reuse, R24, R108 ;  /* 0x00000018046c723c */ /* 0x044fec000004186c */
[----:B------:R-:W-:Y:S02]  /*3820*/  MUFU.EX2 R141, R141 ;  /* 0x0000008d008d7308 */ /* 0x000fe40000000800 */
[C---:B------:R-:W-:Y:S06]  /*3830*/  HMMA.16816.F32.BF16 R92, R4.reuse, R32, R92 ;  /* 0x00000020045c723c */ /* 0x040fec000004185c */
[----:B------:R-:W2:Y:S02]  /*3840*/  MUFU.EX2 R64, R64 ;  /* 0x0000004000407308 */ /* 0x000ea40000000800 */
[C---:B------:R-:W-:Y:S06]  /*3850*/  HMMA.16816.F32.BF16 R76, R4.reuse, R20, R76 ;  /* 0x00000014044c723c */ /* 0x040fec000004184c */
[----:B------:R-:W-:Y:S02]  /*3860*/  MUFU.EX2 R142, R142 ;  /* 0x0000008e008e7308 */ /* 0x000fe40000000800 */
[C---:B------:R-:W-:Y:S06]  /*3870*/  HMMA.16816.F32.BF16 R120, R4.reuse, R10, R120 ;  /* 0x0000000a0478723c */ /* 0x040fec0000041878 */
[----:B------:R-:W4:Y:S02]  /*3880*/  MUFU.EX2 R145, R145 ;  /* 0x0000009100917308 */ /* 0x000f240000000800 */
[C---:B------:R-:W-:Y:S06]  /*3890*/  HMMA.16816.F32.BF16 R104, R4.reuse, R26, R104 ;  /* 0x0000001a0468723c */ /* 0x040fec0000041868 */
[----:B------:R-:W-:Y:S02]  /*38a0*/  MUFU.EX2 R149, R149 ;  /* 0x0000009500957308 */ /* 0x000fe40000000800 */
[C---:B------:R-:W-:Y:S06]  /*38b0*/  HMMA.16816.F32.BF16 R88, R4.reuse, R34, R88 ;  /* 0x000000220458723c */ /* 0x040fec0000041858 */
[----:B------:R-:W-:Y:S02]  /*38c0*/  MUFU.EX2 R158, R158 ;  /* 0x0000009e009e7308 */ /* 0x000fe40000000800 */
[----:B------:R-:W-:Y:S06]  /*38d0*/  HMMA.16816.F32.BF16 R72, R4, R22, R72 ;  /* 0x000000160448723c */ /* 0x000fec0000041848 */
[----:B------:R-:W-:Y:S01]  /*38e0*/  MUFU.EX2 R56, R56 ;  /* 0x0000003800387308 */ /* 0x000fe20000000800 */
[----:B------:R-:W-:Y:S01]  /*38f0*/  F2FP.BF16.PACK_AB R4, R2, R37 ;  /* 0x000000250204723e */ /* 0x000fe200000010ff */
[----:B------:R-:W-:Y:S01]  /*3900*/  FADD.FTZ R37, R37, R42 ;  /* 0x0000002a25257221 */ /* 0x000fe20000010000 */
[----:B---3--:R-:W-:Y:S01]  /*3910*/  F2FP.BF16.PACK_AB R5, R58, R65 ;  /* 0x000000413a05723e */ /* 0x008fe200000010ff */
[----:B------:R-:W-:Y:S01]  /*3920*/  FADD.FTZ R65, R65, R36 ;  /* 0x0000002441417221 */ /* 0x000fe20000010000 */
[----:B------:R-:W-:Y:S01]  /*3930*/  F2FP.BF16.PACK_AB R6, R61, R54 ;  /* 0x000000363d06723e */ /* 0x000fe200000010ff */
[----:B------:R-:W-:Y:S01]  /*3940*/  FADD.FTZ R37, R2, R37 ;  /* 0x0000002502257221 */ /* 0x000fe20000010000 */
[----:B-1----:R-:W-:Y:S01]  /*3950*/  F2FP.BF16.PACK_AB R7, R67, R60 ;  /* 0x0000003c4307723e */ /* 0x002fe200000010ff */
[----:B------:R-:W-:Y:S01]  /*3960*/  MUFU.EX2 R63, R63 ;  /* 0x0000003f003f7308 */ /* 0x000fe20000000800 */
[----:B------:R-:W-:-:S02]  /*3970*/  FADD.FTZ R65, R58, R65 ;  /* 0x000000413a417221 */ /* 0x000fc40000010000 */
[----:B------:R-:W-:Y:S02]  /*3980*/  FADD.FTZ R54, R54, R37 ;  /* 0x0000002536367221 */ /* 0x000fe40000010000 */
[----:B------:R-:W-:Y:S01]  /*3990*/  FADD.FTZ R60, R60, R65 ;  /* 0x000000413c3c7221 */ /* 0x000fe20000010000 */
[----:B------:R-:W-:Y:S01]  /*39a0*/  HMMA.16816.F32.BF16 R96, R4, R32, R96 ;  /* 0x000000200460723c */ /* 0x000fe20000041860 */
[----:B------:R-:W-:Y:S01]  /*39b0*/  FADD.FTZ R61, R61, R54 ;  /* 0x000000363d3d7221 */ /* 0x000fe20000010000 */
[----:B------:R-:W-:Y:S01]  /*39c0*/  MUFU.EX2 R62, R62 ;  /* 0x0000003e003e7308 */ /* 0x000fe20000000800 */
[----:B------:R-:W-:-:S04]  /*39d0*/  FADD.FTZ R60, R67, R60 ;  /* 0x0000003c433c7221 */ /* 0x000fc80000010000 */
[--C-:B------:R-:W-:Y:S01]  /*39e0*/  FFMA.FTZ R32, R14, c[0x0][0x23c], -R147.reuse ;  /* 0x00008f000e207a23 */ /* 0x100fe20000010893 */
[C---:B------:R-:W-:Y:S01]  /*39f0*/  HMMA.16816.F32.BF16 R128, R4.reuse, R8, R128 ;  /* 0x000000080480723c */ /* 0x040fe20000041880 */
[----:B------:R-:W-:Y:S01]  /*3a00*/  FFMA.FTZ R33, R12, c[0x0][0x23c], -R147 ;  /* 0x00008f000c217a23 */ /* 0x000fe20000010893 */
[----:B------:R-:W-:Y:S01]  /*3a10*/  MUFU.EX2 R161, R161 ;  /* 0x000000a100a17308 */ /* 0x000fe20000000800 */
[----:B------:R-:W1:Y:S05]  /*3a20*/  LDSM.16.MT88.4 R12, [R190+0x7000] ;  /* 0x00700000be0c783b */ /* 0x000e6a0000004200 */
[C---:B------:R-:W-:Y:S02]  /*3a30*/  HMMA.16816.F32.BF16 R112, R4.reuse, R24, R112 ;  /* 0x000000180470723c */ /* 0x040fe40000041870 */
[----:B------:R-:W-:Y:S06]  /*3a40*/  MUFU.EX2 R32, R32 ;  /* 0x0000002000207308 */ /* 0x000fec0000000800 */
[C---:B------:R-:W-:Y:S01]  /*3a50*/  HMMA.16816.F32.BF16 R116, R4.reuse, R10, R116 ;  /* 0x0000000a0474723c */ /* 0x040fe20000041874 */
[----:B------:R-:W3:Y:S01]  /*3a60*/  LDSM.16.MT88.4 R8, [R189+0x7000] ;  /* 0x00700000bd08783b */ /* 0x000ee20000004200 */
[----:B------:R-:W5:Y:S06]  /*3a70*/  MUFU.EX2 R33, R33 ;  /* 0x0000002100217308 */ /* 0x000f6c0000000800 */
[C---:B------:R-:W-:Y:S01]  /*3a80*/  HMMA.16816.F32.BF16 R100, R4.reuse, R26, R100 ;  /* 0x0000001a0464723c */ /* 0x040fe20000041864 */
[----:B------:R-:W1:Y:S01]  /*3a90*/  LDSM.16.MT88.4 R24, [R188+0x7000] ;  /* 0x00700000bc18783b */ /* 0x000e620000004200 */
[----:B------:R-:W1:Y:S06]  /*3aa0*/  MUFU.EX2 R172, R172 ;  /* 0x000000ac00ac7308 */ /* 0x000e6c0000000800 */
[C---:B------:R-:W-:Y:S02]  /*3ab0*/  HMMA.16816.F32.BF16 R84, R4.reuse, R34, R84 ;  /* 0x000000220454723c */ /* 0x040fe40000041854 */
[----:B------:R-:W-:Y:S05]  /*3ac0*/  MUFU.EX2 R165, R165 ;  /* 0x000000a500a57308 */ /* 0x000fea0000000800 */
[--C-:B------:R-:W-:Y:S01]  /*3ad0*/  FFMA.FTZ R35, R214, c[0x0][0x23c], -R163.reuse ;  /* 0x00008f00d6237a23 */ /* 0x100fe200000108a3 */
[----:B------:R-:W-:Y:S01]  /*3ae0*/  HMMA.16816.F32.BF16 R80, R4, R20, R80 ;  /* 0x000000140450723c */ /* 0x000fe20000041850 */
[----:B------:R-:W-:Y:S01]  /*3af0*/  FFMA.FTZ R34, R212, c[0x0][0x23c], -R163 ;  /* 0x00008f00d4227a23 */ /* 0x000fe200000108a3 */
[----:B------:R-:W-:Y:S01]  /*3b00*/  MUFU.EX2 R176, R176 ;  /* 0x000000b000b07308 */ /* 0x000fe20000000800 */
[----:B------:R-:W-:-:S02]  /*3b10*/  FFMA.FTZ R163, R170, c[0x0][0x23c], -R151 ;  /* 0x00008f00aaa37a23 */ /* 0x000fc40000010897 */
[----:B------:R-:W-:-:S03]  /*3b20*/  FFMA.FTZ R151, R162, c[0x0][0x23c], -R147 ;  /* 0x00008f00a2977a23 */ /* 0x000fc60000010893 */
[----:B------:R-:W-:Y:S01]  /*3b30*/  HMMA.16816.F32.BF16 R68, R4, R22, R68 ;  /* 0x000000160444723c */ /* 0x000fe20000041844 */
[----:B------:R-:W3:Y:S01]  /*3b40*/  LDSM.16.MT88.4 R20, [R191+0x7800] ;  /* 0x00780000bf14783b */ /* 0x000ee20000004200 */
[----:B------:R-:W1:Y:S05]  /*3b50*/  MUFU.EX2 R35, R35 ;  /* 0x0000002300237308 */ /* 0x000e6a0000000800 */
[----:B--2---:R-:W-:Y:S01]  /*3b60*/  F2FP.BF16.PACK_AB R4, R64, R141 ;  /* 0x0000008d4004723e */ /* 0x004fe200000010ff */
[----:B------:R-:W-:Y:S01]  /*3b70*/  FADD.FTZ R141, R141, R44 ;  /* 0x0000002c8d8d7221 */ /* 0x000fe20000010000 */
[----:B----4-:R-:W-:Y:S01]  /*3b80*/  F2FP.BF16.PACK_AB R6, R145, R142 ;  /* 0x0000008e9106723e */ /* 0x010fe200000010ff */
[----:B------:R-:W-:Y:S01]  /*3b90*/  MUFU.EX2 R163, R163 ;  /* 0x000000a300a37308 */ /* 0x000fe20000000800 */
[----:B-----5:R-:W-:Y:S01]  /*3ba0*/  F2FP.BF16.PACK_AB R5, R33, R32 ;  /* 0x000000202105723e */ /* 0x020fe200000010ff */
[----:B------:R-:W-:Y:S01]  /*3bb0*/  FADD.FTZ R32, R32, R59 ;  /* 0x0000003b20207221 */ /* 0x000fe20000010000 */
[----:B------:R-:W-:Y:S01]  /*3bc0*/  F2FP.BF16.PACK_AB R7, R158, R149 ;  /* 0x000000959e07723e */ /* 0x000fe200000010ff */
[----:B------:R-:W-:-:S02]  /*3bd0*/  FADD.FTZ R141, R64, R141 ;  /* 0x0000008d408d7221 */ /* 0x000fc40000010000 */
[----:B------:R-:W-:Y:S02]  /*3be0*/  FADD.FTZ R32, R33, R32 ;  /* 0x0000002021207221 */ /* 0x000fe40000010000 */
[----:B------:R-:W2:Y:S01]  /*3bf0*/  MUFU.EX2 R168, R168 ;  /* 0x000000a800a87308 */ /* 0x000ea20000000800 */
[----:B------:R-:W-:Y:S01]  /*3c00*/  FADD.FTZ R142, R142, R141 ;  /* 0x0000008d8e8e7221 */ /* 0x000fe20000010000 */
[C---:B------:R-:W-:Y:S01]  /*3c10*/  HMMA.16816.F32.BF16 R124, R4.reuse, R16, R124 ;  /* 0x00000010047c723c */ /* 0x040fe2000004187c */
[----:B------:R-:W-:Y:S02]  /*3c20*/  FADD.FTZ R149, R149, R32 ;  /* 0x0000002095957221 */ /* 0x000fe40000010000 */
[----:B------:R-:W-:Y:S02]  /*3c30*/  FADD.FTZ R142, R145, R142 ;  /* 0x0000008e918e7221 */ /* 0x000fe40000010000 */
[----:B------:R-:W-:Y:S01]  /*3c40*/  FADD.FTZ R158, R158, R149 ;  /* 0x000000959e9e7221 */ /* 0x000fe20000010000 */
[----:B------:R-:W-:Y:S02]  /*3c50*/  MUFU.EX2 R166, R166 ;  /* 0x000000a600a67308 */ /* 0x000fe40000000800 */
[C---:B-1----:R-:W-:Y:S06]  /*3c60*/  HMMA.16816.F32.BF16 R108, R4.reuse, R12, R108 ;  /* 0x0000000c046c723c */ /* 0x042fec000004186c */
[----:B------:R-:W1:Y:S02]  /*3c70*/  MUFU.EX2 R213, R213 ;  /* 0x000000d500d57308 */ /* 0x000e640000000800 */
[C---:B---3--:R-:W-:Y:S06]  /*3c80*/  HMMA.16816.F32.BF16 R92, R4.reuse, R8, R92 ;  /* 0x00000008045c723c */ /* 0x048fec000004185c */
[----:B------:R-:W-:Y:S02]  /*3c90*/  MUFU.EX2 R151, R151 ;  /* 0x0000009700977308 */ /* 0x000fe40000000800 */
[C---:B------:R-:W-:Y:S06]  /*3ca0*/  HMMA.16816.F32.BF16 R76, R4.reuse, R24, R76 ;  /* 0x00000018044c723c */ /* 0x040fec000004184c */
[----:B------:R-:W3:Y:S02]  /*3cb0*/  MUFU.EX2 R160, R160 ;  /* 0x000000a000a07308 */ /* 0x000ee40000000800 */
[C---:B------:R-:W-:Y:S06]  /*3cc0*/  HMMA.16816.F32.BF16 R120, R4.reuse, R18, R120 ;  /* 0x000000120478723c */ /* 0x040fec0000041878 */
[----:B------:R-:W-:Y:S02]  /*3cd0*/  MUFU.EX2 R150, R150 ;  /* 0x0000009600967308 */ /* 0x000fe40000000800 */
[C---:B------:R-:W-:Y:S06]  /*3ce0*/  HMMA.16816.F32.BF16 R104, R4.reuse, R14, R104 ;  /* 0x0000000e0468723c */ /* 0x040fec0000041868 */
[----:B------:R-:W4:Y:S02]  /*3cf0*/  MUFU.EX2 R211, R211 ;  /* 0x000000d300d37308 */ /* 0x000f240000000800 */
[C---:B------:R-:W-:Y:S06]  /*3d00*/  HMMA.16816.F32.BF16 R88, R4.reuse, R10, R88 ;  /* 0x0000000a0458723c */ /* 0x040fec0000041858 */
[----:B------:R-:W-:Y:S02]  /*3d10*/  MUFU.EX2 R34, R34 ;  /* 0x0000002200227308 */ /* 0x000fe40000000800 */
[----:B------:R-:W-:Y:S06]  /*3d20*/  HMMA.16816.F32.BF16 R72, R4, R26, R72 ;  /* 0x0000001a0448723c */ /* 0x000fec0000041848 */
[----:B------:R-:W5:Y:S01]  /*3d30*/  MUFU.EX2 R157, R157 ;  /* 0x0000009d009d7308 */ /* 0x000f620000000800 */
[----:B------:R-:W-:Y:S01]  /*3d40*/  F2FP.BF16.PACK_AB R4, R63, R56 ;  /* 0x000000383f04723e */ /* 0x000fe200000010ff */
[----:B------:R-:W-:Y:S01]  /*3d50*/  FADD.FTZ R56, R56, R61 ;  /* 0x0000003d38387221 */ /* 0x000fe20000010000 */
[----:B------:R-:W-:Y:S01]  /*3d60*/  F2FP.BF16.PACK_AB R5, R172, R161 ;  /* 0x000000a1ac05723e */ /* 0x000fe200000010ff */
[----:B------:R-:W-:Y:S01]  /*3d70*/  FADD.FTZ R161, R161, R60 ;  /* 0x0000003ca1a17221 */ /* 0x000fe20000010000 */
[----:B------:R-:W-:Y:S01]  /*3d80*/  F2FP.BF16.PACK_AB R6, R35, R62 ;  /* 0x0000003e2306723e */ /* 0x000fe200000010ff */
[----:B------:R-:W-:Y:S01]  /*3d90*/  FADD.FTZ R63, R63, R56 ;  /* 0x000000383f3f7221 */ /* 0x000fe20000010000 */
[----:B------:R-:W-:Y:S01]  /*3da0*/  F2FP.BF16.PACK_AB R7, R176, R165 ;  /* 0x000000a5b007723e */ /* 0x000fe200000010ff */
[----:B------:R-:W-:Y:S01]  /*3db0*/  MUFU.EX2 R159, R159 ;  /* 0x0000009f009f7308 */ /* 0x000fe20000000800 */
[----:B------:R-:W-:-:S02]  /*3dc0*/  FADD.FTZ R172, R172, R161 ;  /* 0x000000a1acac7221 */ /* 0x000fc40000010000 */
[----:B------:R-:W-:Y:S02]  /*3dd0*/  FADD.FTZ R62, R62, R63 ;  /* 0x0000003f3e3e7221 */ /* 0x000fe40000010000 */
[----:B------:R-:W-:Y:S01]  /*3de0*/  FADD.FTZ R165, R165, R172 ;  /* 0x000000aca5a57221 */ /* 0x000fe20000010000 */
[----:B------:R-:W-:Y:S01]  /*3df0*/  HMMA.16816.F32.BF16 R128, R4, R16, R128 ;  /* 0x000000100480723c */ /* 0x000fe20000041880 */
[----:B------:R-:W-:Y:S01]  /*3e00*/  FADD.FTZ R35, R35, R62 ;  /* 0x0000003e23237221 */ /* 0x000fe20000010000 */
[----:B------:R-:W-:Y:S01]  /*3e10*/  MUFU.EX2 R174, R174 ;  /* 0x000000ae00ae7308 */ /* 0x000fe20000000800 */
[----:B------:R-:W-:-:S05]  /*3e20*/  FADD.FTZ R165, R176, R165 ;  /* 0x000000a5b0a57221 */ /* 0x000fca0000010000 */
[C---:B------:R-:W-:Y:S01]  /*3e30*/  HMMA.16816.F32.BF16 R116, R4.reuse, R18, R116 ;  /* 0x000000120474723c */ /* 0x040fe20000041874 */
[----:B------:R-:W1:Y:S07]  /*3e40*/  LDSM.16.MT88.4 R16, [R190+0x7800] ;  /* 0x00780000be10783b */ /* 0x000e6e0000004200 */
[C---:B------:R-:W-:Y:S08]  /*3e50*/  HMMA.16816.F32.BF16 R112, R4.reuse, R12, R112 ;  /* 0x0000000c0470723c */ /* 0x040ff00000041870 */
[C---:B------:R-:W-:Y:S01]  /*3e60*/  HMMA.16816.F32.BF16 R100, R4.reuse, R14, R100 ;  /* 0x0000000e0464723c */ /* 0x040fe20000041864 */
[----:B------:R-:W1:Y:S07]  /*3e70*/  LDSM.16.MT88.4 R12, [R189+0x7800] ;  /* 0x00780000bd0c783b */ /* 0x000e6e0000004200 */
[C---:B------:R-:W-:Y:S08]  /*3e80*/  HMMA.16816.F32.BF16 R96, R4.reuse, R8, R96 ;  /* 0x000000080460723c */ /* 0x040ff00000041860 */
[C---:B------:R-:W-:Y:S01]  /*3e90*/  HMMA.16816.F32.BF16 R84, R4.reuse, R10, R84 ;  /* 0x0000000a0454723c */ /* 0x040fe20000041854 */
[----:B------:R-:W5:Y:S07]  /*3ea0*/  LDSM.16.MT88.4 R8, [R188+0x7800] ;  /* 0x00780000bc08783b */ /* 0x000f6e0000004200 */
[C---:B------:R-:W-:Y:S07]  /*3eb0*/  HMMA.16816.F32.BF16 R80, R4.reuse, R24, R80 ;  /* 0x000000180450723c */ /* 0x040fee0000041850 */
[--C-:B------:R-:W-:Y:S01]  /*3ec0*/  FFMA.FTZ R24, R146, c[0x0][0x23c], -R143.reuse ;  /* 0x00008f0092187a23 */ /* 0x100fe2000001088f */
[----:B------:R-:W-:Y:S01]  /*3ed0*/  HMMA.16816.F32.BF16 R68, R4, R26, R68 ;  /* 0x0000001a0444723c */ /* 0x000fe20000041844 */
[----:B------:R-:W-:-:S04]  /*3ee0*/  FFMA.FTZ R25, R144, c[0x0][0x23c], -R143 ;  /* 0x00008f0090197a23 */ /* 0x000fc8000001088f */
[----:B------:R-:W-:Y:S02]  /*3ef0*/  MUFU.EX2 R24, R24 ;  /* 0x0000001800187308 */ /* 0x000fe40000000800 */
[--C-:B------:R-:W-:Y:S01]  /*3f00*/  FFMA.FTZ R26, R140, c[0x0][0x23c], -R143.reuse ;  /* 0x00008f008c1a7a23 */ /* 0x100fe2000001088f */
[----:B--2---:R-:W-:Y:S01]  /*3f10*/  F2FP.BF16.PACK_AB R4, R168, R163 ;  /* 0x000000a3a804723e */ /* 0x004fe200000010ff */
[----:B------:R-:W-:Y:S01]  /*3f20*/  FFMA.FTZ R27, R66, c[0x0][0x23c], -R143 ;  /* 0x00008f00421b7a23 */ /* 0x000fe2000001088f */
[----:B-1----:R-:W-:Y:S01]  /*3f30*/  F2FP.BF16.PACK_AB R6, R213, R166 ;  /* 0x000000a6d506723e */ /* 0x002fe200000010ff */
[----:B------:R-:W-:Y:S01]  /*3f40*/  FADD.FTZ R163, R163, R142 ;  /* 0x0000008ea3a37221 */ /* 0x000fe20000010000 */
[----:B---3--:R-:W-:Y:S01]  /*3f50*/  F2FP.BF16.PACK_AB R5, R160, R151 ;  /* 0x00000097a005723e */ /* 0x008fe200000010ff */
[----:B------:R-:W1:Y:S01]  /*3f60*/  MUFU.EX2 R25, R25 ;  /* 0x0000001900197308 */ /* 0x000e620000000800 */
[----:B----4-:R-:W-:Y:S01]  /*3f70*/  F2FP.BF16.PACK_AB R7, R211, R150 ;  /* 0x00000096d307723e */ /* 0x010fe200000010ff */
[----:B------:R-:W-:-:S02]  /*3f80*/  FADD.FTZ R151, R151, R158 ;  /* 0x0000009e97977221 */ /* 0x000fc40000010000 */
[----:B------:R-:W-:Y:S02]  /*3f90*/  FADD.FTZ R163, R168, R163 ;  /* 0x000000a3a8a37221 */ /* 0x000fe40000010000 */
[----:B------:R-:W-:Y:S02]  /*3fa0*/  FADD.FTZ R151, R160, R151 ;  /* 0x00000097a0977221 */ /* 0x000fe40000010000 */
[----:B------:R-:W-:Y:S01]  /*3fb0*/  MUFU.EX2 R26, R26 ;  /* 0x0000001a001a7308 */ /* 0x000fe20000000800 */
[----:B------:R-:W-:Y:S01]  /*3fc0*/  HMMA.16816.F32.BF16 R124, R4, R20, R124 ;  /* 0x00000014047c723c */ /* 0x000fe2000004187c */
[----:B------:R-:W-:Y:S02]  /*3fd0*/  FADD.FTZ R166, R166, R163 ;  /* 0x000000a3a6a67221 */ /* 0x000fe40000010000 */
[----:B------:R-:W-:Y:S02]  /*3fe0*/  FADD.FTZ R150, R150, R151 ;  /* 0x0000009796967221 */ /* 0x000fe40000010000 */
[----:B------:R-:W-:-:S02]  /*3ff0*/  FADD.FTZ R213, R213, R166 ;  /* 0x000000a6d5d57221 */ /* 0x000fc40000010000 */
[----:B------:R-:W2:Y:S01]  /*4000*/  MUFU.EX2 R27, R27 ;  /* 0x0000001b001b7308 */ /* 0x000ea20000000800 */
[----:B------:R-:W-:Y:S01]  /*4010*/  HMMA.16816.F32.BF16 R120, R4, R22, R120 ;  /* 0x000000160478723c */ /* 0x000fe20000041878 */
[----:B------:R-:W-:-:S07]  /*4020*/  FADD.FTZ R211, R211, R150 ;  /* 0x00000096d3d37221 */ /* 0x000fce0000010000 */
[C---:B------:R-:W-:Y:S08]  /*4030*/  HMMA.16816.F32.BF16 R108, R4.reuse, R16, R108 ;  /* 0x00000010046c723c */ /* 0x040ff0000004186c */
[C---:B------:R-:W-:Y:S08]  /*4040*/  HMMA.16816.F32.BF16 R104, R4.reuse, R18, R104 ;  /* 0x000000120468723c */ /* 0x040ff00000041868 */
[C---:B------:R-:W-:Y:S08]  /*4050*/  HMMA.16816.F32.BF16 R92, R4.reuse, R12, R92 ;  /* 0x0000000c045c723c */ /* 0x040ff0000004185c */
[C---:B------:R-:W-:Y:S08]  /*4060*/  HMMA.16816.F32.BF16 R88, R4.reuse, R14, R88 ;  /* 0x0000000e0458723c */ /* 0x040ff00000041858 */
[C---:B-----5:R-:W-:Y:S08]  /*4070*/  HMMA.16816.F32.BF16 R76, R4.reuse, R8, R76 ;  /* 0x00000008044c723c */ /* 0x060ff0000004184c */
[----:B------:R-:W-:Y:S07]  /*4080*/  HMMA.16816.F32.BF16 R72, R4, R10, R72 ;  /* 0x0000000a0448723c */ /* 0x000fee0000041848 */
[----:B------:R-:W-:Y:S01]  /*4090*/  F2FP.BF16.PACK_AB R4, R157, R34 ;  /* 0x000000229d04723e */ /* 0x000fe200000010ff */
[----:B------:R-:W-:Y:S01]  /*40a0*/  FADD.FTZ R34, R34, R35 ;  /* 0x0000002322227221 */ /* 0x000fe20000010000 */
[----:B-1----:R-:W-:Y:S01]  /*40b0*/  F2FP.BF16.PACK_AB R5, R25, R24 ;  /* 0x000000181905723e */ /* 0x002fe200000010ff */
[----:B------:R-:W-:Y:S01]  /*40c0*/  FADD.FTZ R24, R24, R165 ;  /* 0x000000a518187221 */ /* 0x000fe20000010000 */
[----:B------:R-:W-:Y:S01]  /*40d0*/  F2FP.BF16.PACK_AB R6, R174, R159 ;  /* 0x0000009fae06723e */ /* 0x000fe200000010ff */
[----:B------:R-:W-:Y:S01]  /*40e0*/  FADD.FTZ R34, R157, R34 ;  /* 0x000000229d227221 */ /* 0x000fe20000010000 */
[----:B--2---:R-:W-:Y:S01]  /*40f0*/  F2FP.BF16.PACK_AB R7, R27, R26 ;  /* 0x0000001a1b07723e */ /* 0x004fe200000010ff */
[----:B------:R-:W-:-:S02]  /*4100*/  FADD.FTZ R25, R25, R24 ;  /* 0x0000001819197221 */ /* 0x000fc40000010000 */
[----:B------:R-:W-:Y:S02]  /*4110*/  FADD.FTZ R159, R159, R34 ;  /* 0x000000229f9f7221 */ /* 0x000fe40000010000 */
[----:B------:R-:W-:Y:S02]  /*4120*/  FADD.FTZ R26, R26, R25 ;  /* 0x000000191a1a7221 */ /* 0x000fe40000010000 */
[----:B------:R-:W-:Y:S01]  /*4130*/  HMMA.16816.F32.BF16 R128, R4, R20, R128 ;  /* 0x000000140480723c */ /* 0x000fe20000041880 */
[----:B------:R-:W-:Y:S02]  /*4140*/  FADD.FTZ R215, R174, R159 ;  /* 0x0000009faed77221 */ /* 0x000fe40000010000 */
[----:B------:R-:W-:-:S05]  /*4150*/  FADD.FTZ R210, R27, R26 ;  /* 0x0000001a1bd27221 */ /* 0x000fca0000010000 */
        /* <DEDUP_REMOVED lines=19> */
[----:B------:R-:W-:Y:S02]  /*4290*/  LEA.HI.X R5, R6, c[0x0][0x174], R0, 0x1, P1 ;  /* 0x00005d0006057a11 */ /* 0x000fe400008f0c00 */
[----:B------:R-:W-:Y:S02]  /*42a0*/  IADD3 R16, P1, R12, UR4, RZ ;  /* 0x000000040c107c10 */ /* 0x000fe4000ff3e0ff */
[----:B------:R-:W-:Y:S02]  /*42b0*/  IADD3.X R13, R5, UR5, RZ, P0, !PT ;  /* 0x00000005050d7c10 */ /* 0x000fe400087fe4ff */
[----:B------:R-:W-:Y:S02]  /*42c0*/  IADD3 R14, P0, R16, UR4, RZ ;  /* 0x00000004100e7c10 */ /* 0x000fe4000ff1e0ff */
[----:B------:R-:W-:-:S04]  /*42d0*/  IADD3.X R17, R13, UR5, RZ, P1, !PT ;  /* 0x000000050d117c10 */ /* 0x000fc80008ffe4ff */
[----:B------:R-:W-:Y:S01]  /*42e0*/  IADD3.X R15, R17, UR5, RZ, P0, !PT ;  /* 0x00000005110f7c10 */ /* 0x000fe200087fe4ff */
        /* <DEDUP_REMOVED lines=8> */
[----:B------:R-:W4:Y:S04]  /*4370*/  LDSM.16.M88.4 R8, [R197] ;  /* 0x00000000c508783b */ /* 0x000f280000000200 */
[----:B------:R-:W1:Y:S04]  /*4380*/  LDSM.16.M88.4 R60, [R198+0x2000] ;  /* 0x00200000c63c783b */ /* 0x000e680000000200 */
[----:B------:R-:W-:Y:S04]  /*4390*/  LDSM.16.M88.4 R56, [R196] ;  /* 0x00000000c438783b */ /* 0x000fe80000000200 */
[----:B------:R-:W5:Y:S04]  /*43a0*/  LDSM.16.M88.4 R36, [R195] ;  /* 0x00000000c324783b */ /* 0x000f680000000200 */
[----:B------:R-:W2:Y:S04]  /*43b0*/  LDSM.16.M88.4 R52, [R196+0x2000] ;  /* 0x00200000c434783b */ /* 0x000ea80000000200 */
[----:B------:R-:W-:Y:S04]  /*43c0*/  LDSM.16.M88.4 R24, [R193] ;  /* 0x00000000c118783b */ /* 0x000fe80000000200 */
[----:B------:R-:W5:Y:S04]  /*43d0*/  LDSM.16.M88.4 R32, [R194] ;  /* 0x00000000c220783b */ /* 0x000f680000000200 */
[----:B------:R-:W5:Y:S04]  /*43e0*/  LDSM.16.M88.4 R28, [R194+0x2000] ;  /* 0x00200000c21c783b */ /* 0x000f680000000200 */
[----:B------:R-:W5:Y:S04]  /*43f0*/  LDSM.16.M88.4 R144, [R197+0x800] ;  /* 0x00080000c590783b */ /* 0x000f680000000200 */
[----:B------:R-:W-:Y:S01]  /*4400*/  LDSM.16.M88.4 R148, [R184] ;  /* 0x00000000b894783b */ /* 0x000fe20000000200 */
[-C--:B----4-:R-:W-:Y:S03]  /*4410*/  HMMA.16816.F32.BF16 R140, R64, R8.reuse, RZ ;  /* 0x00000008408c723c */ /* 0x090fe600000418ff */
[----:B------:R-:W4:Y:S04]  /*4420*/  LDSM.16.M88.4 R20, [R192] ;  /* 0x00000000c014783b */ /* 0x000f280000000200 */
[----:B---3--:R-:W3:Y:S01]  /*4430*/  LDSM.16.M88.4 R16, [R192+0x2000] ;  /* 0x00200000c010783b */ /* 0x008ee20000000200 */
[C---:B-1----:R-:W-:Y:S03]  /*4440*/  HMMA.16816.F32.BF16 R4, R60.reuse, R8, RZ ;  /* 0x000000083c04723c */ /* 0x042fe600000418ff */
[----:B------:R-:W1:Y:S04]  /*4450*/  LDSM.16.M88.4 R48, [R195+0x800] ;  /* 0x00080000c330783b */ /* 0x000e680000000200 */
[----:B------:R-:W0:Y:S01]  /*4460*/  LDGDEPBAR ;  /* 0x00000000000079af */ /* 0x000e220000000000 */
[----:B--2---:R-:W-:Y:S08]  /*4470*/  HMMA.16816.F32.BF16 R12, R60, R10, RZ ;  /* 0x0000000a3c0c723c */ /* 0x004ff000000418ff */
[----:B-----5:R-:W-:Y:S08]  /*4480*/  HMMA.16816.F32.BF16 R140, R56, R36, R140 ;  /* 0x00000024388c723c */ /* 0x020ff0000004188c */
[----:B------:R-:W-:Y:S08]  /*4490*/  HMMA.16816.F32.BF16 R8, R64, R10, RZ ;  /* 0x0000000a4008723c */ /* 0x000ff000000418ff */
[----:B------:R-:W-:Y:S08]  /*44a0*/  HMMA.16816.F32.BF16 R4, R52, R36, R4 ;  /* 0x000000243404723c */ /* 0x000ff00000041804 */
[----:B------:R-:W-:Y:S08]  /*44b0*/  HMMA.16816.F32.BF16 R140, R32, R24, R140 ;  /* 0x00000018208c723c */ /* 0x000ff0000004188c */
[-C--:B------:R-:W-:Y:S08]  /*44c0*/  HMMA.16816.F32.BF16 R12, R52, R38.reuse, R12 ;  /* 0x00000026340c723c */ /* 0x080ff0000004180c */
[----:B------:R-:W-:Y:S08]  /*44d0*/  HMMA.16816.F32.BF16 R8, R56, R38, R8 ;  /* 0x000000263808723c */ /* 0x000ff00000041808 */
[----:B------:R-:W-:Y:S08]  /*44e0*/  HMMA.16816.F32.BF16 R4, R28, R24, R4 ;  /* 0x000000181c04723c */ /* 0x000ff00000041804 */
[-C--:B------:R-:W-:Y:S08]  /*44f0*/  HMMA.16816.F32.BF16 R44, R64, R144.reuse, RZ ;  /* 0x00000090402c723c */ /* 0x080ff000000418ff */
[----:B------:R-:W-:Y:S08]  /*4500*/  HMMA.16816.F32.BF16 R40, R60, R144, RZ ;  /* 0x000000903c28723c */ /* 0x000ff000000418ff */
[-C--:B------:R-:W-:Y:S08]  /*4510*/  HMMA.16816.F32.BF16 R36, R64, R146.reuse, RZ ;  /* 0x000000924024723c */ /* 0x080ff000000418ff */
[----:B------:R-:W-:Y:S08]  /*4520*/  HMMA.16816.F32.BF16 R144, R60, R146, RZ ;  /* 0x000000923c90723c */ /* 0x000ff000000418ff */
[----:B----4-:R-:W-:Y:S08]  /*4530*/  HMMA.16816.F32.BF16 R140, R20, R148, R140 ;  /* 0x00000094148c723c */ /* 0x010ff0000004188c */
[-C--:B------:R-:W-:Y:S08]  /*4540*/  HMMA.16816.F32.BF16 R12, R28, R26.reuse, R12 ;  /* 0x0000001a1c0c723c */ /* 0x080ff0000004180c */
[----:B------:R-:W-:Y:S01]  /*4550*/  HMMA.16816.F32.BF16 R8, R32, R26, R8 ;  /* 0x0000001a2008723c */ /* 0x000fe20000041808 */
[----:B------:R-:W2:Y:S07]  /*4560*/  LDSM.16.M88.4 R24, [R187] ;  /* 0x00000000bb18783b */ /* 0x000eae0000000200 */
[----:B---3--:R-:W-:Y:S01]  /*4570*/  HMMA.16816.F32.BF16 R4, R16, R148, R4 ;  /* 0x000000941004723c */ /* 0x008fe20000041804 */
[----:B------:R-:W-:-:S02]  /*4580*/  FMUL.FTZ R0, R140, c[0x0][0x2ec] ;  /* 0x0000bb008c007a20 */ /* 0x000fc40000410000 */
[----:B------:R-:W-:Y:S02]  /*4590*/  FMUL.FTZ R2, R141, c[0x0][0x2ec] ;  /* 0x0000bb008d027a20 */ /* 0x000fe40000410000 */
[----:B------:R-:W-:Y:S02]  /*45a0*/  FMUL.FTZ R158, R142, c[0x0][0x2ec] ;  /* 0x0000bb008e9e7a20 */ /* 0x000fe40000410000 */
[----:B------:R-:W-:Y:S01]  /*45b0*/  FMUL.FTZ R159, R143, c[0x0][0x2ec] ;  /* 0x0000bb008f9f7a20 */ /* 0x000fe20000410000 */
[-C--:B-1----:R-:W-:Y:S01]  /*45c0*/  HMMA.16816.F32.BF16 R44, R56, R48.reuse, R44 ;  /* 0x00000030382c723c */ /* 0x082fe2000004182c */
[----:B------:R-:W1:Y:S01]  /*45d0*/  LDSM.16.M88.4 R140, [R184+0x800] ;  /* 0x00080000b88c783b */ /* 0x000e620000000200 */
[----:B------:R-:W3:Y:S06]  /*45e0*/  MUFU.TANH R2, R2 ;  /* 0x0000000200027308 */ /* 0x000eec0000002400 */
[----:B------:R-:W-:Y:S02]  /*45f0*/  HMMA.16816.F32.BF16 R40, R52, R48, R40 ;  /* 0x000000303428723c */ /* 0x000fe40000041828 */
[----:B------:R-:W-:Y:S06]  /*4600*/  MUFU.TANH R158, R158 ;  /* 0x0000009e009e7308 */ /* 0x000fec0000002400 */
[----:B------:R-:W-:Y:S01]  /*4610*/  HMMA.16816.F32.BF16 R36, R56, R50, R36 ;  /* 0x000000323824723c */ /* 0x000fe20000041824 */
[----:B------:R-:W-:Y:S01]  /*4620*/  FMUL.FTZ R4, R4, c[0x0][0x2ec] ;  /* 0x0000bb0004047a20 */ /* 0x000fe20000410000 */
[----:B------:R-:W-:Y:S01]  /*4630*/  MUFU.TANH R159, R159 ;  /* 0x0000009f009f7308 */ /* 0x000fe20000002400 */
[----:B------:R-:W-:-:S02]  /*4640*/  FMUL.FTZ R5, R5, c[0x0][0x2ec] ;  /* 0x0000bb0005057a20 */ /* 0x000fc40000410000 */
[----:B------:R-:W-:Y:S02]  /*4650*/  FMUL.FTZ R6, R6, c[0x0][0x2ec] ;  /* 0x0000bb0006067a20 */ /* 0x000fe40000410000 */
[----:B------:R-:W-:Y:S01]  /*4660*/  FMUL.FTZ R169, R7, c[0x0][0x2ec] ;  /* 0x0000bb0007a97a20 */ /* 0x000fe20000410000 */
[----:B------:R-:W-:Y:S01]  /*4670*/  HMMA.16816.F32.BF16 R144, R52, R50, R144 ;  /* 0x000000323490723c */ /* 0x000fe20000041890 */
[----:B------:R-:W4:Y:S01]  /*4680*/  LDSM.16.M88.4 R48, [R197+0x1000] ;  /* 0x00100000c530783b */ /* 0x000f220000000200 */
[----:B------:R-:W-:Y:S06]  /*4690*/  MUFU.TANH R160, R4 ;  /* 0x0000000400a07308 */ /* 0x000fec0000002400 */
[-C--:B------:R-:W-:Y:S02]  /*46a0*/  HMMA.16816.F32.BF16 R8, R20, R150.reuse, R8 ;  /* 0x000000961408723c */ /* 0x080fe40000041808 */
[----:B------:R-:W-:Y:S06]  /*46b0*/  MUFU.TANH R161, R5 ;  /* 0x0000000500a17308 */ /* 0x000fec0000002400 */
[----:B------:R-:W-:Y:S01]  /*46c0*/  HMMA.16816.F32.BF16 R12, R16, R150, R12 ;  /* 0x00000096100c723c */ /* 0x000fe2000004180c */
[----:B------:R-:W-:Y:S01]  /*46d0*/  LDSM.16.M88.4 R148, [R197+0x1800] ;  /* 0x00180000c594783b */ /* 0x000fe20000000200 */
[----:B------:R5:W-:Y:S06]  /*46e0*/  MUFU.TANH R162, R6 ;  /* 0x0000000600a27308 */ /* 0x000bec0000002400 */
[C---:B--2---:R-:W-:Y:S02]  /*46f0*/  HMMA.16816.F32.BF16 R44, R32.reuse, R24, R44 ;  /* 0x00000018202c723c */ /* 0x044fe4000004182c */
[----:B------:R-:W-:Y:S06]  /*4700*/  MUFU.TANH R0, R0 ;  /* 0x0000000000007308 */ /* 0x000fec0000002400 */
[----:B------:R-:W-:Y:S01]  /*4710*/  FMUL.FTZ R8, R8, c[0x0][0x2ec] ;  /* 0x0000bb0008087a20 */ /* 0x000fe20000410000 */
[----:B------:R-:W-:Y:S01]  /*4720*/  HMMA.16816.F32.BF16 R36, R32, R26, R36 ;  /* 0x0000001a2024723c */ /* 0x000fe20000041824 */
[----:B-----5:R-:W2:Y:S01]  /*4730*/  LDSM.16.M88.4 R4, [R195+0x1000] ;  /* 0x00100000c304783b */ /* 0x020ea20000000200 */
[----:B------:R-:W-:Y:S01]  /*4740*/  FMUL.FTZ R9, R9, c[0x0][0x2ec] ;  /* 0x0000bb0009097a20 */ /* 0x000fe20000410000 */
[----:B------:R-:W-:Y:S01]  /*4750*/  MUFU.TANH R163, R8 ;  /* 0x0000000800a37308 */ /* 0x000fe20000002400 */
[----:B------:R-:W-:-:S02]  /*4760*/  FMUL.FTZ R10, R10, c[0x0][0x2ec] ;  /* 0x0000bb000a0a7a20 */ /* 0x000fc40000410000 */
[----:B------:R-:W-:Y:S02]  /*4770*/  FMUL.FTZ R11, R11, c[0x0][0x2ec] ;  /* 0x0000bb000b0b7a20 */ /* 0x000fe40000410000 */
[----:B------:R-:W-:Y:S01]  /*4780*/  FMUL.FTZ R12, R12, c[0x0][0x2ec] ;  /* 0x0000bb000c0c7a20 */ /* 0x000fe20000410000 */
[----:B------:R-:W-:Y:S01]  /*4790*/  HMMA.16816.F32.BF16 R40, R28, R24, R40 ;  /* 0x000000181c28723c */ /* 0x000fe20000041828 */
[----:B------:R-:W-:Y:S01]  /*47a0*/  FMUL.FTZ R13, R13, c[0x0][0x2ec] ;  /* 0x0000bb000d0d7a20 */ /* 0x000fe20000410000 */
[----:B------:R-:W5:Y:S01]  /*47b0*/  MUFU.TANH R164, R9 ;  /* 0x0000000900a47308 */ /* 0x000f620000002400 */
[----:B------:R-:W-:Y:S02]  /*47c0*/  FMUL.FTZ R170, R14, c[0x0][0x2ec] ;  /* 0x0000bb000eaa7a20 */ /* 0x000fe40000410000 */
[----:B------:R-:W-:-:S03]  /*47d0*/  FMUL.FTZ R171, R15, c[0x0][0x2ec] ;  /* 0x0000bb000fab7a20 */ /* 0x000fc60000410000 */
[----:B-1----:R-:W-:Y:S02]  /*47e0*/  HMMA.16816.F32.BF16 R44, R20, R140, R44 ;  /* 0x0000008c142c723c */ /* 0x002fe4000004182c */
[----:B------:R-:W-:Y:S06]  /*47f0*/  MUFU.TANH R165, R10 ;  /* 0x0000000a00a57308 */ /* 0x000fec0000002400 */
[----:B------:R-:W-:Y:S02]  /*4800*/  HMMA.16816.F32.BF16 R144, R28, R26, R144 ;  /* 0x0000001a1c90723c */ /* 0x000fe40000041890 */
[----:B------:R1:W1:Y:S06]  /*4810*/  MUFU.TANH R166, R11 ;  /* 0x0000000b00a67308 */ /* 0x00026c0000002400 */
[----:B----4-:R-:W-:Y:S02]  /*4820*/  HMMA.16816.F32.BF16 R24, R64, R50, RZ ;  /* 0x000000324018723c */ /* 0x010fe400000418ff */
[----:B------:R-:W4:Y:S06]  /*4830*/  MUFU.TANH R167, R12 ;  /* 0x0000000c00a77308 */ /* 0x000f2c0000002400 */
[----:B------:R-:W-:Y:S01]  /*4840*/  HMMA.16816.F32.BF16 R36, R20, R142, R36 ;  /* 0x0000008e1424723c */ /* 0x000fe20000041824 */
[----:B------:R-:W-:Y:S01]  /*4850*/  FMUL.FTZ R44, R44, c[0x0][0x2ec] ;  /* 0x0000bb002c2c7a20 */ /* 0x000fe20000410000 */
[----:B------:R2:W2:Y:S01]  /*4860*/  MUFU.TANH R168, R13 ;  /* 0x0000000d00a87308 */ /* 0x0004a20000002400 */
[----:B------:R-:W-:-:S02]  /*4870*/  FMUL.FTZ R45, R45, c[0x0][0x2ec] ;  /* 0x0000bb002d2d7a20 */ /* 0x000fc40000410000 */
[----:B------:R-:W-:Y:S02]  /*4880*/  FMUL.FTZ R175, R46, c[0x0][0x2ec] ;  /* 0x0000bb002eaf7a20 */ /* 0x000fe40000410000 */
[----:B------:R-:W-:Y:S01]  /*4890*/  FMUL.FTZ R177, R47, c[0x0][0x2ec] ;  /* 0x0000bb002fb17a20 */ /* 0x000fe20000410000 */
[----:B-1----:R-:W-:Y:S02]  /*48a0*/  HMMA.16816.F32.BF16 R8, R64, R48, RZ ;  /* 0x000000304008723c */ /* 0x002fe400000418ff */
[----:B------:R-:W-:Y:S06]  /*48b0*/  MUFU.TANH R176, R44 ;  /* 0x0000002c00b07308 */ /* 0x000fec0000002400 */
[C---:B------:R-:W-:Y:S01]  /*48c0*/  HMMA.16816.F32.BF16 R40, R16.reuse, R140, R40 ;  /* 0x0000008c1028723c */ /* 0x040fe20000041828 */
[----:B--2---:R-:W1:Y:S01]  /*48d0*/  LDSM.16.M88.4 R12, [R186] ;  /* 0x00000000ba0c783b */ /* 0x004e620000000200 */
[----:B------:R2:W-:Y:S06]  /*48e0*/  MUFU.TANH R174, R45 ;  /* 0x0000002d00ae7308 */ /* 0x0005ec0000002400 */
[----:B------:R-:W-:Y:S01]  /*48f0*/  HMMA.16816.F32.BF16 R144, R16, R142, R144 ;  /* 0x0000008e1090723c */ /* 0x000fe20000041890 */
[----:B------:R-:W-:-:S02]  /*4900*/  FMUL.FTZ R36, R36, c[0x0][0x2ec] ;  /* 0x0000bb0024247a20 */ /* 0x000fc40000410000 */
[----:B------:R-:W-:Y:S01]  /*4910*/  FMUL.FTZ R37, R37, c[0x0][0x2ec] ;  /* 0x0000bb0025257a20 */ /* 0x000fe20000410000 */
[----:B------:R-:W1:Y:S01]  /*4920*/  MUFU.TANH R169, R169 ;  /* 0x000000a900a97308 */ /* 0x000e620000002400 */
[----:B------:R-:W-:Y:S02]  /*4930*/  FMUL.FTZ R38, R38, c[0x0][0x2ec] ;  /* 0x0000bb0026267a20 */ /* 0x000fe40000410000 */
[----:B------:R-:W-:Y:S01]  /*4940*/  FMUL.FTZ R39, R39, c[0x0][0x2ec] ;  /* 0x0000bb0027277a20 */ /* 0x000fe20000410000 */
[----:B------:R-:W-:Y:S01]  /*4950*/  HMMA.16816.F32.BF16 R8, R56, R4, R8 ;  /* 0x000000043808723c */ /* 0x000fe20000041808 */
[----:B--2---:R-:W2:Y:S03]  /*4960*/  LDSM.16.M88.4 R44, [R184+0x1000] ;  /* 0x00100000b82c783b */ /* 0x004ea60000000200 */
[----:B------:R-:W-:Y:S04]  /*4970*/  MUFU.TANH R173, R36 ;  /* 0x0000002400ad7308 */ /* 0x000fe80000002400 */
[----:B------:R-:W-:Y:S01]  /*4980*/  HMMA.16816.F32.BF16 R140, R60, R48, RZ ;  /* 0x000000303c8c723c */ /* 0x000fe200000418ff */
[----:B------:R-:W-:-:S02]  /*4990*/  FMUL.FTZ R40, R40, c[0x0][0x2ec] ;  /* 0x0000bb0028287a20 */ /* 0x000fc40000410000 */
[----:B------:R-:W-:Y:S01]  /*49a0*/  FMUL.FTZ R41, R41, c[0x0][0x2ec] ;  /* 0x0000bb0029297a20 */ /* 0x000fe20000410000 */
[----:B------:R-:W-:Y:S01]  /*49b0*/  MUFU.TANH R172, R37 ;  /* 0x0000002500ac7308 */ /* 0x000fe20000002400 */
[----:B------:R-:W-:Y:S02]  /*49c0*/  FMUL.FTZ R42, R42, c[0x0][0x2ec] ;  /* 0x0000bb002a2a7a20 */ /* 0x000fe40000410000 */
[----:B------:R-:W-:Y:S01]  /*49d0*/  FMUL.FTZ R183, R43, c[0x0][0x2ec] ;  /* 0x0000bb002bb77a20 */ /* 0x000fe20000410000 */
[----:B------:R-:W-:Y:S01]  /*49e0*/  HMMA.16816.F32.BF16 R48, R60, R50, RZ ;  /* 0x000000323c30723c */ /* 0x000fe200000418ff */
[----:B------:R-:W-:Y:S02]  /*49f0*/  FMUL.FTZ R146, R146, c[0x0][0x2ec] ;  /* 0x0000bb0092927a20 */ /* 0x000fe40000410000 */
[----:B------:R-:W-:Y:S01]  /*4a00*/  FMUL.FTZ R144, R144, c[0x0][0x2ec] ;  /* 0x0000bb0090907a20 */ /* 0x000fe20000410000 */
[----:B------:R-:W-:Y:S01]  /*4a10*/  MUFU.TANH R178, R38 ;  /* 0x0000002600b27308 */ /* 0x000fe20000002400 */
[----:B------:R-:W-:-:S02]  /*4a20*/  FMUL.FTZ R145, R145, c[0x0][0x2ec] ;  /* 0x0000bb0091917a20 */ /* 0x000fc40000410000 */
[----:B------:R-:W-:Y:S01]  /*4a30*/  FMUL.FTZ R147, R147, c[0x0][0x2ec] ;  /* 0x0000bb0093937a20 */ /* 0x000fe20000410000 */
[----:B------:R-:W-:Y:S04]  /*4a40*/  HMMA.16816.F32.BF16 R24, R56, R6, R24 ;  /* 0x000000063818723c */ /* 0x000fe80000041818 */
[----:B------:R2:W-:Y:S04]  /*4a50*/  MUFU.TANH R179, R39 ;  /* 0x0000002700b37308 */ /* 0x0005e80000002400 */
[----:B-1----:R-:W-:Y:S04]  /*4a60*/  HMMA.16816.F32.BF16 R8, R32, R12, R8 ;  /* 0x0000000c2008723c */ /* 0x002fe80000041808 */
[----:B------:R-:W-:Y:S04]  /*4a70*/  MUFU.TANH R180, R40 ;  /* 0x0000002800b47308 */ /* 0x000fe80000002400 */
[C---:B------:R-:W-:Y:S01]  /*4a80*/  HMMA.16816.F32.BF16 R140, R52.reuse, R4, R140 ;  /* 0x00000004348c723c */ /* 0x040fe2000004188c */
[----:B--2---:R-:W1:Y:S03]  /*4a90*/  LDSM.16.M88.4 R36, [R195+0x1800] ;  /* 0x00180000c324783b */ /* 0x004e660000000200 */
[----:B------:R-:W-:Y:S04]  /*4aa0*/  MUFU.TANH R181, R41 ;  /* 0x0000002900b57308 */ /* 0x000fe80000002400 */
[----:B------:R-:W-:Y:S04]  /*4ab0*/  HMMA.16816.F32.BF16 R48, R52, R6, R48 ;  /* 0x000000063430723c */ /* 0x000fe80000041830 */
[----:B------:R2:W-:Y:S04]  /*4ac0*/  MUFU.TANH R207, R42 ;  /* 0x0000002a00cf7308 */ /* 0x0005e80000002400 */
[----:B------:R-:W-:Y:S04]  /*4ad0*/  HMMA.16816.F32.BF16 R24, R32, R14, R24 ;  /* 0x0000000e2018723c */ /* 0x000fe80000041818 */
[----:B------:R-:W1:Y:S04]  /*4ae0*/  MUFU.TANH R170, R170 ;  /* 0x000000aa00aa7308 */ /* 0x000e680000002400 */
[----:B------:R-:W-:Y:S04]  /*4af0*/  HMMA.16816.F32.BF16 R8, R20, R44, R8 ;  /* 0x0000002c1408723c */ /* 0x000fe80000041808 */
[----:B------:R-:W1:Y:S04]  /*4b00*/  MUFU.TANH R171, R171 ;  /* 0x000000ab00ab7308 */ /* 0x000e680000002400 */
[C---:B--2---:R-:W-:Y:S04]  /*4b10*/  HMMA.16816.F32.BF16 R40, R64.reuse, R148, RZ ;  /* 0x000000944028723c */ /* 0x044fe800000418ff */
[----:B------:R-:W2:Y:S04]  /*4b20*/  MUFU.TANH R177, R177 ;  /* 0x000000b100b17308 */ /* 0x000ea80000002400 */
[----:B------:R-:W-:Y:S04]  /*4b30*/  HMMA.16816.F32.BF16 R64, R64, R150, RZ ;  /* 0x000000964040723c */ /* 0x000fe800000418ff */
[----:B------:R-:W1:Y:S04]  /*4b40*/  MUFU.TANH R183, R183 ;  /* 0x000000b700b77308 */ /* 0x000e680000002400 */
[----:B------:R-:W-:Y:S01]  /*4b50*/  HMMA.16816.F32.BF16 R140, R28, R12, R140 ;  /* 0x0000000c1c8c723c */ /* 0x000fe2000004188c */
[----:B------:R-:W-:-:S02]  /*4b60*/  FMUL.FTZ R8, R8, c[0x0][0x2ec] ;  /* 0x0000bb0008087a20 */ /* 0x000fc40000410000 */
[----:B------:R-:W-:Y:S01]  /*4b70*/  FMUL.FTZ R9, R9, c[0x0][0x2ec] ;  /* 0x0000bb0009097a20 */ /* 0x000fe20000410000 */
[----:B------:R-:W1:Y:S04]  /*4b80*/  MUFU.TANH R175, R175 ;  /* 0x000000af00af7308 */ /* 0x000e680000002400 */
[----:B------:R-:W-:Y:S01]  /*4b90*/  HMMA.16816.F32.BF16 R48, R28, R14, R48 ;  /* 0x0000000e1c30723c */ /* 0x000fe20000041830 */
[----:B------:R-:W2:Y:S03]  /*4ba0*/  LDSM.16.M88.4 R12, [R185] ;  /* 0x00000000b90c783b */ /* 0x000ea60000000200 */
[----:B------:R-:W-:Y:S04]  /*4bb0*/  MUFU.TANH R182, R144 ;  /* 0x0000009000b67308 */ /* 0x000fe80000002400 */
[C---:B------:R-:W-:Y:S04]  /*4bc0*/  HMMA.16816.F32.BF16 R4, R60.reuse, R148, RZ ;  /* 0x000000943c04723c */ /* 0x040fe800000418ff */
[----:B------:R-:W-:Y:S04]  /*4bd0*/  MUFU.TANH R148, R8 ;  /* 0x0000000800947308 */ /* 0x000fe80000002400 */
[----:B------:R-:W-:Y:S04]  /*4be0*/  HMMA.16816.F32.BF16 R60, R60, R150, RZ ;  /* 0x000000963c3c723c */ /* 0x000fe800000418ff */
[----:B------:R2:W-:Y:S03]  /*4bf0*/  MUFU.TANH R149, R9 ;  /* 0x0000000900957308 */ /* 0x0005e60000002400 */
[----:B------:R-:W-:Y:S01]  /*4c00*/  FMUL.FTZ R151, R10, c[0x0][0x2ec] ;  /* 0x0000bb000a977a20 */ /* 0x000fe20000410000 */
[----:B------:R-:W-:Y:S04]  /*4c10*/  HMMA.16816.F32.BF16 R24, R20, R46, R24 ;  /* 0x0000002e1418723c */ /* 0x000fe80000041818 */
[----:B------:R-:W2:Y:S04]  /*4c20*/  MUFU.TANH R146, R146 ;  /* 0x0000009200927308 */ /* 0x000ea80000002400 */
[C---:B-1----:R-:W-:Y:S04]  /*4c30*/  HMMA.16816.F32.BF16 R40, R56.reuse, R36, R40 ;  /* 0x000000243828723c */ /* 0x042fe80000041828 */
[----:B------:R-:W1:Y:S04]  /*4c40*/  MUFU.TANH R145, R145 ;  /* 0x0000009100917308 */ /* 0x000e680000002400 */
[----:B------:R-:W-:Y:S04]  /*4c50*/  HMMA.16816.F32.BF16 R64, R56, R38, R64 ;  /* 0x000000263840723c */ /* 0x000fe80000041840 */
[----:B------:R-:W1:Y:S04]  /*4c60*/  MUFU.TANH R147, R147 ;  /* 0x0000009300937308 */ /* 0x000e680000002400 */
[----:B------:R-:W-:Y:S01]  /*4c70*/  HMMA.16816.F32.BF16 R140, R16, R44, R140 ;  /* 0x0000002c108c723c */ /* 0x000fe2000004188c */
[----:B------:R-:W-:-:S02]  /*4c80*/  FMUL.FTZ R25, R25, c[0x0][0x2ec] ;  /* 0x0000bb0019197a20 */ /* 0x000fc40000410000 */
[----:B------:R-:W-:Y:S02]  /*4c90*/  FMUL.FTZ R26, R26, c[0x0][0x2ec] ;  /* 0x0000bb001a1a7a20 */ /* 0x000fe40000410000 */
[----:B------:R1:W1:Y:S01]  /*4ca0*/  MUFU.TANH R44, R25 ;  /* 0x00000019002c7308 */ /* 0x0002620000002400 */
[----:B------:R-:W-:Y:S02]  /*4cb0*/  FMUL.FTZ R27, R27, c[0x0][0x2ec] ;  /* 0x0000bb001b1b7a20 */ /* 0x000fe40000410000 */
[----:B------:R-:W-:Y:S01]  /*4cc0*/  FMUL.FTZ R45, R11, c[0x0][0x2ec] ;  /* 0x0000bb000b2d7a20 */ /* 0x000fe20000410000 */
[----:B------:R-:W-:Y:S01]  /*4cd0*/  HMMA.16816.F32.BF16 R4, R52, R36, R4 ;  /* 0x000000243404723c */ /* 0x000fe20000041804 */
[----:B--2---:R-:W2:Y:S01]  /*4ce0*/  LDSM.16.M88.4 R8, [R184+0x1800] ;  /* 0x00180000b808783b */ /* 0x004ea20000000200 */
[----:B------:R-:W-:Y:S01]  /*4cf0*/  FMUL.FTZ R24, R24, c[0x0][0x2ec] ;  /* 0x0000bb0018187a20 */ /* 0x000fe20000410000 */
[----:B------:R-:W-:-:S04]  /*4d00*/  DEPBAR.LE SB0, 0x0 ;  /* 0x000080000000791a */ /* 0x000fc80000000000 */
[----:B------:R3:W-:Y:S01]  /*4d10*/  MUFU.TANH R36, R26 ;  /* 0x0000001a00247308 */ /* 0x0007e20000002400 */
[----:B------:R-:W-:Y:S07]  /*4d20*/  HMMA.16816.F32.BF16 R60, R52, R38, R60 ;  /* 0x00000026343c723c */ /* 0x000fee000004183c */
[----:B------:R-:W-:Y:S01]  /*4d30*/  IMAD R38, R157, 0x40, R156 ;  /* 0x000000409d267824 */ /* 0x000fe200078e029c */
[----:B------:R-:W-:Y:S01]  /*4d40*/  HMMA.16816.F32.BF16 R40, R32, R12, R40 ;  /* 0x0000000c2028723c */ /* 0x000fe20000041828 */
[----:B------:R2:W-:Y:S01]  /*4d50*/  MUFU.TANH R37, R27 ;  /* 0x0000001b00257308 */ /* 0x0005e20000002400 */
[----:B------:R-:W-:-:S02]  /*4d60*/  FMUL.FTZ R56, R141, c[0x0][0x2ec] ;  /* 0x0000bb008d387a20 */ /* 0x000fc40000410000 */
[C---:B-1----:R-:W-:Y:S02]  /*4d70*/  IADD3 R25, R38.reuse, 0x1, RZ ;  /* 0x0000000126197810 */ /* 0x042fe40007ffe0ff */
[CC--:B------:R-:W-:Y:S02]  /*4d80*/  ISETP.GE.AND P3, PT, R38.reuse, R139.reuse, PT ;  /* 0x0000008b2600720c */ /* 0x0c0fe40003f66270 */
[----:B------:R-:W-:Y:S01]  /*4d90*/  HMMA.16816.F32.BF16 R64, R32, R14, R64 ;  /* 0x0000000e2040723c */ /* 0x000fe20000041840 */
[C---:B------:R-:W-:Y:S01]  /*4da0*/  ISETP.GE.AND P1, PT, R25.reuse, R139, PT ;  /* 0x0000008b1900720c */ /* 0x040fe20003f26270 */
[----:B------:R-:W1:Y:S01]  /*4db0*/  MUFU.TANH R45, R45 ;  /* 0x0000002d002d7308 */ /* 0x000e620000002400 */
[C---:B------:R-:W-:Y:S02]  /*4dc0*/  ISETP.GE.AND P2, PT, R25.reuse, R138, PT ;  /* 0x0000008a1900720c */ /* 0x040fe40003f46270 */
[C---:B------:R-:W-:Y:S02]  /*4dd0*/  ISETP.GE.AND P6, PT, R25.reuse, R137, PT ;  /* 0x000000891900720c */ /* 0x040fe40003fc6270 */
[----:B------:R-:W-:Y:S01]  /*4de0*/  ISETP.GE.AND P4, PT, R25, R132, PT ;  /* 0x000000841900720c */ /* 0x000fe20003f86270 */
[----:B------:R-:W-:Y:S01]  /*4df0*/  HMMA.16816.F32.BF16 R48, R16, R46, R48 ;  /* 0x0000002e1030723c */ /* 0x000fe20000041830 */
[----:B------:R-:W-:Y:S01]  /*4e00*/  IADD3 R25, R38, 0x9, RZ ;  /* 0x0000000926197810 */ /* 0x000fe20007ffe0ff */
[----:B------:R-:W-:Y:S01]  /*4e10*/  FMUL.FTZ R34, R142, c[0x0][0x2ec] ;  /* 0x0000bb008e227a20 */ /* 0x000fe20000410000 */
[----:B---3--:R-:W-:Y:S01]  /*4e20*/  IADD3 R26, R38, 0x8, RZ ;  /* 0x00000008261a7810 */ /* 0x008fe20007ffe0ff */
[----:B------:R-:W3:Y:S01]  /*4e30*/  MUFU.TANH R24, R24 ;  /* 0x0000001800187308 */ /* 0x000ee20000002400 */
[----:B------:R-:W-:-:S02]  /*4e40*/  ISETP.GE.AND P0, PT, R25, R139, PT ;  /* 0x0000008b1900720c */ /* 0x000fc40003f06270 */
[----:B------:R-:W-:Y:S01]  /*4e50*/  FSEL R54, R2, -INF , !P1 ;  /* 0xff80000002367808 */ /* 0x000fe20004800000 */
[----:B------:R-:W-:Y:S01]  /*4e60*/  HMMA.16816.F32.BF16 R4, R28, R12, R4 ;  /* 0x0000000c1c04723c */ /* 0x000fe20000041804 */
[----:B-----5:R-:W-:Y:S01]  /*4e70*/  FSEL R52, R164, -INF , !P0 ;  /* 0xff800000a4347808 */ /* 0x020fe20004000000 */
[----:B------:R-:W-:Y:S01]  /*4e80*/  FMUL.FTZ R46, R140, c[0x0][0x2ec] ;  /* 0x0000bb008c2e7a20 */ /* 0x000fe20000410000 */
[-C--:B------:R-:W-:Y:S01]  /*4e90*/  ISETP.GE.AND P0, PT, R38, R138.reuse, PT ;  /* 0x0000008a2600720c */ /* 0x080fe20003f06270 */
[----:B------:R-:W-:Y:S01]  /*4ea0*/  MUFU.TANH R56, R56 ;  /* 0x0000003800387308 */ /* 0x000fe20000002400 */
[----:B------:R-:W-:Y:S02]  /*4eb0*/  FSEL R47, R159, -INF , !P2 ;  /* 0xff8000009f2f7808 */ /* 0x000fe40005000000 */
[----:B------:R-:W-:Y:S01]  /*4ec0*/  FSEL R39, R158, -INF , !P0 ;  /* 0xff8000009e277808 */ /* 0x000fe20004000000 */
[----:B--2---:R-:W-:Y:S01]  /*4ed0*/  HMMA.16816.F32.BF16 R40, R20, R8, R40 ;  /* 0x000000081428723c */ /* 0x004fe20000041828 */
[----:B------:R-:W-:-:S02]  /*4ee0*/  ISETP.GE.AND P0, PT, R25, R138, PT ;  /* 0x0000008a1900720c */ /* 0x000fc40003f06270 */
[-C--:B------:R-:W-:Y:S01]  /*4ef0*/  ISETP.GE.AND P1, PT, R26, R137.reuse, PT ;  /* 0x000000891a00720c */ /* 0x080fe20003f26270 */
[----:B------:R-:W2:Y:S01]  /*4f00*/  MUFU.TANH R46, R46 ;  /* 0x0000002e002e7308 */ /* 0x000ea20000002400 */
[----:B------:R-:W-:Y:S02]  /*4f10*/  FSEL R53, R166, -INF , !P0 ;  /* 0xff800000a6357808 */ /* 0x000fe40004000000 */
[-C--:B------:R-:W-:Y:S01]  /*4f20*/  ISETP.GE.AND P0, PT, R38, R137.reuse, PT ;  /* 0x000000892600720c */ /* 0x080fe20003f06270 */
[----:B------:R-:W-:Y:S01]  /*4f30*/  HMMA.16816.F32.BF16 R60, R28, R14, R60 ;  /* 0x0000000e1c3c723c */ /* 0x000fe2000004183c */
[----:B------:R-:W-:Y:S01]  /*4f40*/  FMUL.FTZ R27, R49, c[0x0][0x2ec] ;  /* 0x0000bb00311b7a20 */ /* 0x000fe20000410000 */
[----:B------:R-:W-:Y:S01]  /*4f50*/  ISETP.GE.AND P2, PT, R25, R137, PT ;  /* 0x000000891900720c */ /* 0x000fe20003f46270 */
[----:B------:R-:W-:Y:S01]  /*4f60*/  FMUL.FTZ R32, R48, c[0x0][0x2ec] ;  /* 0x0000bb0030207a20 */ /* 0x000fe20000410000 */
[----:B------:R-:W-:Y:S01]  /*4f70*/  FSEL R35, R160, -INF , !P0 ;  /* 0xff800000a0237808 */ /* 0x000fe20004000000 */
[----:B------:R5:W-:Y:S01]  /*4f80*/  MUFU.TANH R2, R27 ;  /* 0x0000001b00027308 */ /* 0x000be20000002400 */
[----:B------:R-:W-:Y:S01]  /*4f90*/  ISETP.GE.AND P0, PT, R38, R132, PT ;  /* 0x000000842600720c */ /* 0x000fe20003f06270 */
[----:B------:R-:W-:Y:S01]  /*4fa0*/  FMUL.FTZ R49, R143, c[0x0][0x2ec] ;  /* 0x0000bb008f317a20 */ /* 0x000fe20000410000 */
[----:B------:R-:W-:Y:S01]  /*4fb0*/  HMMA.16816.F32.BF16 R64, R20, R10, R64 ;  /* 0x0000000a1440723c */ /* 0x000fe20000041840 */
[----:B------:R-:W-:Y:S01]  /*4fc0*/  FSEL R0, R0, -INF , !P3 ;  /* 0xff80000000007808 */ /* 0x000fe20005800000 */
[----:B------:R-:W-:Y:S01]  /*4fd0*/  FMUL.FTZ R50, R50, c[0x0][0x2ec] ;  /* 0x0000bb0032327a20 */ /* 0x000fe20000410000 */
[CC--:B------:R-:W-:Y:S01]  /*4fe0*/  ISETP.GE.AND P5, PT, R26.reuse, R139.reuse, PT ;  /* 0x0000008b1a00720c */ /* 0x0c0fe20003fa6270 */
[----:B------:R-:W-:Y:S01]  /*4ff0*/  FMUL.FTZ R51, R51, c[0x0][0x2ec] ;  /* 0x0000bb0033337a20 */ /* 0x000fe20000410000 */
[-C--:B------:R-:W-:Y:S01]  /*5000*/  ISETP.GE.AND P3, PT, R26, R138.reuse, PT ;  /* 0x0000008a1a00720c */ /* 0x080fe20003f66270 */
[----:B------:R-:W1:Y:S01]  /*5010*/  MUFU.TANH R34, R34 ;  /* 0x0000002200227308 */ /* 0x000e620000002400 */
[----:B------:R-:W-:Y:S01]  /*5020*/  IADD3 R22, R38, 0x10, RZ ;  /* 0x0000001026167810 */ /* 0x000fe20007ffe0ff */
[C---:B------:R-:W-:Y:S01]  /*5030*/  HMMA.16816.F32.BF16 R4, R16.reuse, R8, R4 ;  /* 0x000000081004723c */ /* 0x040fe20000041804 */
[----:B------:R-:W-:Y:S01]  /*5040*/  FSEL R33, R161, -INF , !P6 ;  /* 0xff800000a1217808 */ /* 0x000fe20007000000 */
[----:B------:R-:W-:Y:S01]  /*5050*/  FMUL.FTZ R160, R40, c[0x0][0x2ec] ;  /* 0x0000bb0028a07a20 */ /* 0x000fe20000410000 */
[----:B----4-:R-:W-:Y:S01]  /*5060*/  FSEL R23, R167, -INF , !P1 ;  /* 0xff800000a7177808 */ /* 0x010fe20004800000 */
[----:B------:R-:W-:Y:S01]  /*5070*/  FMUL.FTZ R13, R41, c[0x0][0x2ec] ;  /* 0x0000bb00290d7a20 */ /* 0x000fe20000410000 */
[----:B-----5:R-:W-:Y:S01]  /*5080*/  IADD3 R27, R38, 0x11, RZ ;  /* 0x00000011261b7810 */ /* 0x020fe20007ffe0ff */
[----:B------:R-:W4:Y:S01]  /*5090*/  MUFU.TANH R49, R49 ;  /* 0x0000003100317308 */ /* 0x000f220000002400 */
[----:B------:R-:W-:Y:S01]  /*50a0*/  FSEL R21, R168, -INF , !P2 ;  /* 0xff800000a8157808 */ /* 0x000fe20005000000 */
[----:B------:R-:W-:Y:S01]  /*50b0*/  HMMA.16816.F32.BF16 R60, R16, R10, R60 ;  /* 0x0000000a103c723c */ /* 0x000fe2000004183c */
[----:B------:R-:W-:Y:S01]  /*50c0*/  FSEL R20, R162, -INF , !P0 ;  /* 0xff800000a2147808 */ /* 0x000fe20004000000 */
[----:B------:R-:W-:Y:S01]  /*50d0*/  FMUL.FTZ R8, R43, c[0x0][0x2ec] ;  /* 0x0000bb002b087a20 */ /* 0x000fe20000410000 */
[----:B------:R-:W-:Y:S01]  /*50e0*/  ISETP.GE.AND P6, PT, R22, R139, PT ;  /* 0x0000008b1600720c */ /* 0x000fe20003fc6270 */
[----:B------:R-:W-:Y:S01]  /*50f0*/  FMUL.FTZ R42, R42, c[0x0][0x2ec] ;  /* 0x0000bb002a2a7a20 */ /* 0x000fe20000410000 */
[C---:B------:R-:W-:Y:S01]  /*5100*/  ISETP.GE.AND P1, PT, R22.reuse, R138, PT ;  /* 0x0000008a1600720c */ /* 0x040fe20003f26270 */
[----:B------:R-:W5:Y:S01]  /*5110*/  MUFU.TANH R50, R50 ;  /* 0x0000003200327308 */ /* 0x000f620000002400 */
[C---:B------:R-:W-:Y:S01]  /*5120*/  ISETP.GE.AND P2, PT, R22.reuse, R137, PT ;  /* 0x000000891600720c */ /* 0x040fe20003f46270 */
[----:B------:R-:W-:Y:S01]  /*5130*/  FMUL.FTZ R15, R65, c[0x0][0x2ec] ;  /* 0x0000bb00410f7a20 */ /* 0x000fe20000410000 */
[-C--:B------:R-:W-:Y:S01]  /*5140*/  ISETP.GE.AND P0, PT, R22, R132.reuse, PT ;  /* 0x000000841600720c */ /* 0x080fe20003f06270 */
[----:B------:R-:W-:Y:S01]  /*5150*/  FMUL.FTZ R28, R67, c[0x0][0x2ec] ;  /* 0x0000bb00431c7a20 */ /* 0x000fe20000410000 */
[----:B------:R-:W-:Y:S01]  /*5160*/  FSEL R48, R163, -INF , !P5 ;  /* 0xff800000a3307808 */ /* 0x000fe20006800000 */
[----:B------:R-:W-:Y:S01]  /*5170*/  FMUL.FTZ R64, R64, c[0x0][0x2ec] ;  /* 0x0000bb0040407a20 */ /* 0x000fe20000410000 */
[----:B------:R-:W-:Y:S01]  /*5180*/  FSEL R55, R165, -INF , !P3 ;  /* 0xff800000a5377808 */ /* 0x000fe20005800000 */
[----:B------:R-:W1:Y:S01]  /*5190*/  MUFU.TANH R164, R51 ;  /* 0x0000003300a47308 */ /* 0x000e620000002400 */
[----:B------:R-:W-:Y:S01]  /*51a0*/  FSEL R22, R169, -INF , !P4 ;  /* 0xff800000a9167808 */ /* 0x000fe20006000000 */
[----:B------:R-:W-:Y:S01]  /*51b0*/  FMUL.FTZ R67, R5, c[0x0][0x2ec] ;  /* 0x0000bb0005437a20 */ /* 0x000fe20000410000 */
[-C--:B------:R-:W-:Y:S01]  /*51c0*/  ISETP.GE.AND P5, PT, R26, R132.reuse, PT ;  /* 0x000000841a00720c */ /* 0x080fe20003fa6270 */
[----:B------:R-:W-:Y:S01]  /*51d0*/  FMUL.FTZ R5, R6, c[0x0][0x2ec] ;  /* 0x0000bb0006057a20 */ /* 0x000fe20000410000 */
[----:B------:R-:W-:Y:S01]  /*51e0*/  ISETP.GE.AND P3, PT, R25, R132, PT ;  /* 0x000000841900720c */ /* 0x000fe20003f66270 */
[----:B------:R-:W-:Y:S01]  /*51f0*/  FMUL.FTZ R6, R7, c[0x0][0x2ec] ;  /* 0x0000bb0007067a20 */ /* 0x000fe20000410000 */
[-C--:B------:R-:W-:Y:S01]  /*5200*/  ISETP.GE.AND P4, PT, R27, R139.reuse, PT ;  /* 0x0000008b1b00720c */ /* 0x080fe20003f86270 */
[----:B------:R-:W1:Y:S01]  /*5210*/  MUFU.TANH R160, R160 ;  /* 0x000000a000a07308 */ /* 0x000e620000002400 */
[----:B------:R-:W-:Y:S01]  /*5220*/  IADD3 R25, R38, 0x18, RZ ;  /* 0x0000001826197810 */ /* 0x000fe20007ffe0ff */
[----:B------:R-:W-:Y:S01]  /*5230*/  FMUL.FTZ R4, R4, c[0x0][0x2ec] ;  /* 0x0000bb0004047a20 */ /* 0x000fe20000410000 */
[----:B------:R-:W-:Y:S01]  /*5240*/  IADD3 R26, R38, 0x19, RZ ;  /* 0x00000019261a7810 */ /* 0x000fe20007ffe0ff */
[----:B------:R-:W-:Y:S01]  /*5250*/  FMUL.FTZ R59, R61, c[0x0][0x2ec] ;  /* 0x0000bb003d3b7a20 */ /* 0x000fe20000410000 */
[----:B------:R-:W-:Y:S01]  /*5260*/  FSEL R176, R176, -INF , !P6 ;  /* 0xff800000b0b07808 */ /* 0x000fe20007000000 */
[----:B------:R-:W-:Y:S01]  /*5270*/  FMUL.FTZ R58, R62, c[0x0][0x2ec] ;  /* 0x0000bb003e3a7a20 */ /* 0x000fe20000410000 */
[----:B------:R-:W-:Y:S01]  /*5280*/  FSEL R144, R174, -INF , !P4 ;  /* 0xff800000ae907808 */ /* 0x000fe20006000000 */
[----:B------:R-:W1:Y:S01]  /*5290*/  MUFU.TANH R15, R15 ;  /* 0x0000000f000f7308 */ /* 0x000e620000002400 */
[----:B------:R-:W-:-:S02]  /*52a0*/  ISETP.GE.AND P6, PT, R25, R139, PT ;  /* 0x0000008b1900720c */ /* 0x000fc40003fc6270 */
[----:B------:R-:W-:Y:S02]  /*52b0*/  ISETP.GE.AND P4, PT, R26, R139, PT ;  /* 0x0000008b1a00720c */ /* 0x000fe40003f86270 */
[----:B------:R-:W-:Y:S02]  /*52c0*/  FSEL R12, R170, -INF , !P5 ;  /* 0xff800000aa0c7808 */ /* 0x000fe40006800000 */
[----:B------:R-:W-:Y:S01]  /*52d0*/  ISETP.GE.AND P5, PT, R27, R138, PT ;  /* 0x0000008a1b00720c */ /* 0x000fe20003fa6270 */
[----:B------:R-:W1:Y:S01]  /*52e0*/  MUFU.TANH R151, R151 ;  /* 0x0000009700977308 */ /* 0x000e620000002400 */
[----:B------:R-:W-:Y:S02]  /*52f0*/  FSEL R150, R173, -INF , !P6 ;  /* 0xff800000ad967808 */ /* 0x000fe40007000000 */
[----:B------:R-:W-:Y:S02]  /*5300*/  FSEL R158, R172, -INF , !P4 ;  /* 0xff800000ac9e7808 */ /* 0x000fe40006000000 */
[----:B------:R-:W-:-:S02]  /*5310*/  ISETP.GE.AND P6, PT, R27, R132, PT ;  /* 0x000000841b00720c */ /* 0x000fc40003fc6270 */
[-C--:B------:R-:W-:Y:S01]  /*5320*/  ISETP.GE.AND P4, PT, R25, R138.reuse, PT ;  /* 0x0000008a1900720c */ /* 0x080fe20003f86270 */
[----:B------:R-:W1:Y:S01]  /*5330*/  MUFU.TANH R67, R67 ;  /* 0x0000004300437308 */ /* 0x000e620000002400 */
[----:B------:R-:W-:Y:S02]  /*5340*/  IADD3 R31, R38, 0x21, RZ ;  /* 0x00000021261f7810 */ /* 0x000fe40007ffe0ff */
[----:B------:R-:W-:Y:S02]  /*5350*/  FSEL R40, R171, -INF , !P3 ;  /* 0xff800000ab287808 */ /* 0x000fe40005800000 */
[----:B------:R-:W-:Y:S02]  /*5360*/  FSEL R163, R177, -INF , !P5 ;  /* 0xff800000b1a37808 */ /* 0x000fe40006800000 */
[----:B------:R-:W-:Y:S01]  /*5370*/  ISETP.GE.AND P3, PT, R27, R137, PT ;  /* 0x000000891b00720c */ /* 0x000fe20003f66270 */
[----:B------:R-:W1:Y:S01]  /*5380*/  MUFU.TANH R32, R32 ;  /* 0x0000002000207308 */ /* 0x000e620000002400 */
[----:B------:R-:W-:-:S02]  /*5390*/  ISETP.GE.AND P5, PT, R26, R138, PT ;  /* 0x0000008a1a00720c */ /* 0x000fc40003fa6270 */
[----:B------:R-:W-:Y:S02]  /*53a0*/  FSEL R27, R178, -INF , !P4 ;  /* 0xff800000b21b7808 */ /* 0x000fe40006000000 */
[----:B------:R-:W-:Y:S02]  /*53b0*/  FSEL R142, R183, -INF , !P6 ;  /* 0xff800000b78e7808 */ /* 0x000fe40007000000 */
[----:B------:R-:W-:Y:S01]  /*53c0*/  FSEL R161, R175, -INF , !P1 ;  /* 0xff800000afa17808 */ /* 0x000fe20004800000 */
[----:B------:R-:W1:Y:S01]  /*53d0*/  MUFU.TANH R13, R13 ;  /* 0x0000000d000d7308 */ /* 0x000e620000002400 */
[----:B------:R-:W-:Y:S02]  /*53e0*/  ISETP.GE.AND P4, PT, R25, R132, PT ;  /* 0x000000841900720c */ /* 0x000fe40003f86270 */
[----:B------:R-:W-:Y:S02]  /*53f0*/  ISETP.GE.AND P6, PT, R31, R139, PT ;  /* 0x0000008b1f00720c */ /* 0x000fe40003fc6270 */
[----:B------:R-:W-:-:S02]  /*5400*/  ISETP.GE.AND P1, PT, R25, R137, PT ;  /* 0x000000891900720c */ /* 0x000fc40003f26270 */
[C---:B------:R-:W-:Y:S01]  /*5410*/  IADD3 R9, R38.reuse, 0x20, RZ ;  /* 0x0000002026097810 */ /* 0x040fe20007ffe0ff */
[----:B------:R-:W1:Y:S01]  /*5420*/  MUFU.TANH R8, R8 ;  /* 0x0000000800087308 */ /* 0x000e620000002400 */
[----:B------:R-:W-:Y:S02]  /*5430*/  IADD3 R29, R38, 0x29, RZ ;  /* 0x00000029261d7810 */ /* 0x000fe40007ffe0ff */
[----:B------:R-:W-:Y:S02]  /*5440*/  FSEL R25, R179, -INF , !P5 ;  /* 0xff800000b3197808 */ /* 0x000fe40006800000 */
[----:B------:R-:W-:Y:S02]  /*5450*/  FSEL R65, R180, -INF , !P2 ;  /* 0xff800000b4417808 */ /* 0x000fe40005000000 */
[C---:B------:R-:W-:Y:S01]  /*5460*/  ISETP.GE.AND P5, PT, R26.reuse, R137, PT ;  /* 0x000000891a00720c */ /* 0x040fe20003fa6270 */
[----:B------:R-:W-:Y:S01]  /*5470*/  MUFU.TANH R14, R64 ;  /* 0x00000040000e7308 */ /* 0x000fe20000002400 */
[----:B------:R-:W-:-:S02]  /*5480*/  ISETP.GE.AND P2, PT, R26, R132, PT ;  /* 0x000000841a00720c */ /* 0x000fc40003f46270 */
[----:B------:R-:W-:Y:S02]  /*5490*/  FSEL R165, R181, -INF , !P3 ;  /* 0xff800000b5a57808 */ /* 0x000fe40005800000 */
[----:B------:R-:W-:Y:S02]  /*54a0*/  FSEL R140, R146, -INF , !P4 ;  /* 0xff800000928c7808 */ /* 0x000fe40006000000 */
[----:B------:R-:W-:Y:S01]  /*54b0*/  FSEL R26, R149, -INF , !P6 ;  /* 0xff800000951a7808 */ /* 0x000fe20007000000 */
[----:B------:R-:W-:Y:S01]  /*54c0*/  MUFU.TANH R51, R42 ;  /* 0x0000002a00337308 */ /* 0x000fe20000002400 */
[-C--:B------:R-:W-:Y:S02]  /*54d0*/  ISETP.GE.AND P3, PT, R9, R139.reuse, PT ;  /* 0x0000008b0900720c */ /* 0x080fe40003f66270 */
[----:B------:R-:W-:Y:S02]  /*54e0*/  ISETP.GE.AND P4, PT, R31, R138, PT ;  /* 0x0000008a1f00720c */ /* 0x000fe40003f86270 */
[----:B------:R-:W-:-:S02]  /*54f0*/  ISETP.GE.AND P6, PT, R29, R139, PT ;  /* 0x0000008b1d00720c */ /* 0x000fc40003fc6270 */
[----:B------:R-:W-:Y:S01]  /*5500*/  IADD3 R30, R38, 0x28, RZ ;  /* 0x00000028261e7810 */ /* 0x000fe20007ffe0ff */
[----:B------:R-:W-:Y:S01]  /*5510*/  MUFU.TANH R28, R28 ;  /* 0x0000001c001c7308 */ /* 0x000fe20000002400 */
[----:B------:R-:W-:Y:S02]  /*5520*/  FSEL R145, R145, -INF , !P5 ;  /* 0xff80000091917808 */ /* 0x000fe40006800000 */
[----:B------:R-:W-:Y:S02]  /*5530*/  FSEL R166, R147, -INF , !P2 ;  /* 0xff80000093a67808 */ /* 0x000fe40005000000 */
[----:B------:R-:W-:Y:S02]  /*5540*/  FSEL R162, R148, -INF , !P3 ;  /* 0xff80000094a27808 */ /* 0x000fe40005800000 */
[----:B------:R-:W-:Y:S01]  /*5550*/  FSEL R156, R44, -INF , !P6 ;  /* 0xff8000002c9c7808 */ /* 0x000fe20007000000 */
[----:B------:R-:W-:Y:S01]  /*5560*/  MUFU.TANH R4, R4 ;  /* 0x0000000400047308 */ /* 0x000fe20000002400 */
[----:B-1----:R-:W-:-:S02]  /*5570*/  FSEL R149, R45, -INF , !P4 ;  /* 0xff8000002d957808 */ /* 0x002fc40006000000 */
[-C--:B------:R-:W-:Y:S02]  /*5580*/  ISETP.GE.AND P5, PT, R9, R137.reuse, PT ;  /* 0x000000890900720c */ /* 0x080fe40003fa6270 */
[----:B------:R-:W-:Y:S02]  /*5590*/  ISETP.GE.AND P2, PT, R31, R137, PT ;  /* 0x000000891f00720c */ /* 0x000fe40003f46270 */
[C---:B------:R-:W-:Y:S01]  /*55a0*/  ISETP.GE.AND P3, PT, R30.reuse, R139, PT ;  /* 0x0000008b1e00720c */ /* 0x040fe20003f66270 */
[----:B------:R-:W-:Y:S01]  /*55b0*/  MUFU.TANH R5, R5 ;  /* 0x0000000500057308 */ /* 0x000fe20000002400 */
[-C--:B------:R-:W-:Y:S02]  /*55c0*/  ISETP.GE.AND P6, PT, R30, R138.reuse, PT ;  /* 0x0000008a1e00720c */ /* 0x080fe40003fc6270 */
[----:B------:R-:W-:Y:S02]  /*55d0*/  ISETP.GE.AND P4, PT, R29, R138, PT ;  /* 0x0000008a1d00720c */ /* 0x000fe40003f86270 */
[----:B------:R-:W-:-:S02]  /*55e0*/  FSEL R159, R182, -INF , !P1 ;  /* 0xff800000b69f7808 */ /* 0x000fc40004800000 */
[----:B------:R-:W-:Y:S01]  /*55f0*/  FSEL R174, R207, -INF , !P0 ;  /* 0xff800000cfae7808 */ /* 0x000fe20004000000 */
[----:B------:R-:W-:Y:S01]  /*5600*/  MUFU.TANH R6, R6 ;  /* 0x0000000600067308 */ /* 0x000fe20000002400 */
[----:B------:R-:W-:Y:S02]  /*5610*/  IADD3 R11, R38, 0x30, RZ ;  /* 0x00000030260b7810 */ /* 0x000fe40007ffe0ff */
[C---:B------:R-:W-:Y:S02]  /*5620*/  ISETP.GE.AND P1, PT, R9.reuse, R138, PT ;  /* 0x0000008a0900720c */ /* 0x040fe40003f26270 */
[----:B------:R-:W-:Y:S01]  /*5630*/  ISETP.GE.AND P0, PT, R9, R132, PT ;  /* 0x000000840900720c */ /* 0x000fe20003f06270 */
[----:B------:R-:W-:Y:S01]  /*5640*/  FMUL.FTZ R9, R66, c[0x0][0x2ec] ;  /* 0x0000bb0042097a20 */ /* 0x000fe20000410000 */
[C---:B------:R-:W-:Y:S01]  /*5650*/  IADD3 R10, R38.reuse, 0x31, RZ ;  /* 0x00000031260a7810 */ /* 0x040fe20007ffe0ff */
[----:B------:R-:W-:Y:S01]  /*5660*/  MUFU.TANH R59, R59 ;  /* 0x0000003b003b7308 */ /* 0x000fe20000002400 */
[----:B------:R-:W-:-:S02]  /*5670*/  IADD3 R7, R38, 0x38, RZ ;  /* 0x0000003826077810 */ /* 0x000fc40007ffe0ff */
[----:B------:R-:W-:Y:S02]  /*5680*/  IADD3 R38, R38, 0x39, RZ ;  /* 0x0000003926267810 */ /* 0x000fe40007ffe0ff */
[----:B---3--:R-:W-:Y:S02]  /*5690*/  FSEL R24, R24, -INF , !P3 ;  /* 0xff80000018187808 */ /* 0x008fe40005800000 */
[----:B------:R-:W-:Y:S01]  /*56a0*/  FSEL R143, R36, -INF , !P6 ;  /* 0xff800000248f7808 */ /* 0x000fe20007000000 */
[----:B------:R-:W1:Y:S01]  /*56b0*/  MUFU.TANH R9, R9 ;  /* 0x0000000900097308 */ /* 0x000e620000002400 */
[----:B------:R-:W-:Y:S02]  /*56c0*/  FSEL R141, R37, -INF , !P4 ;  /* 0xff800000258d7808 */ /* 0x000fe40006000000 */
[----:B--2---:R-:W-:Y:S02]  /*56d0*/  FSEL R169, R46, -INF , !P5 ;  /* 0xff8000002ea97808 */ /* 0x004fe40006800000 */
[----:B------:R-:W-:Y:S01]  /*56e0*/  FSEL R175, R56, -INF , !P2 ;  /* 0xff80000038af7808 */ /* 0x000fe20005000000 */
[----:B------:R-:W-:Y:S01]  /*56f0*/  FMUL.FTZ R56, R63, c[0x0][0x2ec] ;  /* 0x0000bb003f387a20 */ /* 0x000fe20000410000 */
[-C--:B------:R-:W-:Y:S01]  /*5700*/  ISETP.GE.AND P3, PT, R31, R132.reuse, PT ;  /* 0x000000841f00720c */ /* 0x080fe20003f66270 */
[----:B------:R-:W-:Y:S01]  /*5710*/  MUFU.TANH R58, R58 ;  /* 0x0000003a003a7308 */ /* 0x000fe20000002400 */
[----:B------:R-:W-:-:S02]  /*5720*/  ISETP.GE.AND P6, PT, R30, R132, PT ;  /* 0x000000841e00720c */ /* 0x000fc40003fc6270 */
[C---:B------:R-:W-:Y:S02]  /*5730*/  ISETP.GE.AND P4, PT, R29.reuse, R137, PT ;  /* 0x000000891d00720c */ /* 0x040fe40003f86270 */
[----:B------:R-:W-:Y:S01]  /*5740*/  ISETP.GE.AND P5, PT, R29, R132, PT ;  /* 0x000000841d00720c */ /* 0x000fe20003fa6270 */
[----:B------:R-:W-:Y:S01]  /*5750*/  IMAD.MOV.U32 R29, RZ, RZ, R157 ;  /* 0x000000ffff1d7224 */ /* 0x000fe200078e009d */
[-C--:B------:R-:W-:Y:S01]  /*5760*/  ISETP.GE.AND P2, PT, R11, R139.reuse, PT ;  /* 0x0000008b0b00720c */ /* 0x080fe20003f46270 */
[----:B------:R-:W-:Y:S01]  /*5770*/  MUFU.TANH R56, R56 ;  /* 0x0000003800387308 */ /* 0x000fe20000002400 */
[----:B------:R-:W-:Y:S01]  /*5780*/  FSEL R172, R34, -INF , !P0 ;  /* 0xff80000022ac7808 */ /* 0x000fe20004000000 */
[----:B------:R-:W-:Y:S01]  /*5790*/  BAR.SYNC.DEFER_BLOCKING 0x0 ;  /* 0x0000000000007b1d */ /* 0x000fe20000010000 */
[----:B------:R-:W-:Y:S02]  /*57a0*/  ISETP.GE.AND P0, PT, R38, R139, PT ;  /* 0x0000008b2600720c */ /* 0x000fe40003f06270 */
[----:B------:R-:W-:Y:S01]  /*57b0*/  FSEL R167, R2, -INF , !P4 ;  /* 0xff80000002a77808 */ /* 0x000fe20006000000 */
[----:B------:R-:W-:Y:S01]  /*57c0*/  FMUL.FTZ R2, R60, c[0x0][0x2ec] ;  /* 0x0000bb003c027a20 */ /* 0x000fe20000410000 */
[----:B----4-:R-:W-:-:S02]  /*57d0*/  FSEL R170, R49, -INF , !P3 ;  /* 0xff80000031aa7808 */ /* 0x010fc40005800000 */
[----:B-----5:R-:W-:Y:S02]  /*57e0*/  FSEL R168, R50, -INF , !P6 ;  /* 0xff80000032a87808 */ /* 0x020fe40007000000 */
[----:B------:R-:W-:Y:S01]  /*57f0*/  FSEL R164, R164, -INF , !P5 ;  /* 0xff800000a4a47808 */ /* 0x000fe20006800000 */
[----:B------:R-:W2:Y:S01]  /*5800*/  MUFU.TANH R2, R2 ;  /* 0x0000000200027308 */ /* 0x000ea20000002400 */
[----:B------:R-:W-:Y:S02]  /*5810*/  FSEL R160, R160, -INF , !P2 ;  /* 0xff800000a0a07808 */ /* 0x000fe40005000000 */
[-C--:B------:R-:W-:Y:S02]  /*5820*/  ISETP.GE.AND P3, PT, R11, R138.reuse, PT ;  /* 0x0000008a0b00720c */ /* 0x080fe40003f66270 */
[-C--:B------:R-:W-:Y:S02]  /*5830*/  ISETP.GE.AND P6, PT, R10, R138.reuse, PT ;  /* 0x0000008a0a00720c */ /* 0x080fe40003fc6270 */
        /* <DEDUP_REMOVED lines=8> */
[----:B------:R-:W-:Y:S02]  /*58c0*/  ISETP.NE.AND P0, PT, R3, 0x2, PT ;  /* 0x000000020300780c */ /* 0x000fe40003f05270 */
[-C--:B------:R-:W-:Y:S02]  /*58d0*/  ISETP.GE.AND P1, PT, R10, R139.reuse, PT ;  /* 0x0000008b0a00720c */ /* 0x080fe40003f26270 */
[----:B------:R-:W-:Y:S02]  /*58e0*/  ISETP.GE.AND P4, PT, R7, R139, PT ;  /* 0x0000008b0700720c */ /* 0x000fe40003f86270 */
[----:B------:R-:W-:Y:S02]  /*58f0*/  FSEL R148, R13, -INF , !P1 ;  /* 0xff8000000d947808 */ /* 0x000fe40004800000 */
[----:B------:R-:W-:-:S02]  /*5900*/  ISETP.GE.AND P1, PT, R11, R137, PT ;  /* 0x000000890b00720c */ /* 0x000fc40003f26270 */
[----:B------:R-:W-:Y:S02]  /*5910*/  FSEL R49, R8, -INF , !P6 ;  /* 0xff80000008317808 */ /* 0x000fe40007000000 */
[----:B-1----:R-:W-:Y:S02]  /*5920*/  FSEL R45, R9, -INF , !P5 ;  /* 0xff800000092d7808 */ /* 0x002fe40006800000 */
[-C--:B------:R-:W-:Y:S02]  /*5930*/  ISETP.GE.AND P6, PT, R7, R137.reuse, PT ;  /* 0x000000890700720c */ /* 0x080fe40003fc6270 */
[----:B------:R-:W-:Y:S02]  /*5940*/  ISETP.GE.AND P5, PT, R38, R137, PT ;  /* 0x000000892600720c */ /* 0x000fe40003fa6270 */
[----:B------:R-:W-:Y:S02]  /*5950*/  FSEL R146, R14, -INF , !P4 ;  /* 0xff8000000e927808 */ /* 0x000fe40006000000 */
[----:B------:R-:W-:-:S02]  /*5960*/  FSEL R51, R51, -INF , !P3 ;  /* 0xff80000033337808 */ /* 0x000fc40005800000 */
[----:B------:R-:W-:Y:S02]  /*5970*/  FSEL R46, R28, -INF , !P2 ;  /* 0xff8000001c2e7808 */ /* 0x000fe40005000000 */
[----:B------:R-:W-:Y:S02]  /*5980*/  FSEL R137, R4, -INF , !P1 ;  /* 0xff80000004897808 */ /* 0x000fe40004800000 */
[-C--:B------:R-:W-:Y:S02]  /*5990*/  ISETP.GE.AND P4, PT, R11, R132.reuse, PT ;  /* 0x000000840b00720c */ /* 0x080fe40003f86270 */
[-C--:B------:R-:W-:Y:S02]  /*59a0*/  ISETP.GE.AND P3, PT, R10, R132.reuse, PT ;  /* 0x000000840a00720c */ /* 0x080fe40003f66270 */
[-C--:B------:R-:W-:Y:S02]  /*59b0*/  ISETP.GE.AND P2, PT, R7, R132.reuse, PT ;  /* 0x000000840700720c */ /* 0x080fe40003f46270 */
[----:B------:R-:W-:-:S02]  /*59c0*/  ISETP.GE.AND P1, PT, R38, R132, PT ;  /* 0x000000842600720c */ /* 0x000fc40003f26270 */
[----:B------:R-:W-:Y:S02]  /*59d0*/  FSEL R62, R5, -INF , !P4 ;  /* 0xff800000053e7808 */ /* 0x000fe40006000000 */
[----:B------:R-:W-:Y:S02]  /*59e0*/  FSEL R60, R6, -INF , !P3 ;  /* 0xff800000063c7808 */ /* 0x000fe40005800000 */
[----:B--2---:R-:W-:Y:S02]  /*59f0*/  FSEL R61, R2, -INF , !P6 ;  /* 0xff800000023d7808 */ /* 0x004fe40007000000 */
[----:B------:R-:W-:Y:S02]  /*5a00*/  FSEL R59, R59, -INF , !P5 ;  /* 0xff8000003b3b7808 */ /* 0x000fe40006800000 */
[----:B------:R-:W-:Y:S02]  /*5a10*/  FSEL R58, R58, -INF , !P2 ;  /* 0xff8000003a3a7808 */ /* 0x000fe40005000000 */
[----:B------:R-:W-:Y:S01]  /*5a20*/  FSEL R56, R56, -INF , !P1 ;  /* 0xff80000038387808 */ /* 0x000fe20004800000 */
[----:B------:R-:W-:Y:S05]  /*5a30*/  @!P0 BRA `(.L_x_602) ;  /* 0x0000018000008947 */ /* 0x000fea0003800000 */
[----:B------:R-:W-:-:S04]  /*5a40*/  IADD3 R5, R3, -0x3, RZ ;  /* 0xfffffffd03057810 */ /* 0x000fc80007ffe0ff */
[----:B------:R-:W-:Y:S01]  /*5a50*/  SHF.R.S32.HI R2, RZ, 0x1f, R5 ;  /* 0x0000001fff027819 */ /* 0x000fe20000011405 */
[----:B------:R-:W-:-:S04]  /*5a60*/  IMAD.WIDE.U32 R6, R5, c[0x0][0x198], RZ ;  /* 0x0000660005067a25 */ /* 0x000fc800078e00ff */
[----:B------:R-:W-:Y:S01]  /*5a70*/  IMAD R2, R2, c[0x0][0x198], RZ ;  /* 0x0000660002027a24 */ /* 0x000fe200078e02ff */
[----:B------:R-:W-:-:S03]  /*5a80*/  LEA R4, P0, R6, R200, 0x6 ;  /* 0x000000c806047211 */ /* 0x000fc600078030ff */
[----:B------:R-:W-:Y:S01]  /*5a90*/  IMAD R2, R5, c[0x0][0x19c], R2 ;  /* 0x0000670005027a24 */ /* 0x000fe200078e0202 */
[----:B------:R-:W-:-:S03]  /*5aa0*/  LEA R8, P1, R4, c[0x0][0x168], 0x1 ;  /* 0x00005a0004087a11 */ /* 0x000fc600078208ff */
[----:B------:R-:W-:-:S05]  /*5ab0*/  IMAD.IADD R5, R7, 0x1, R2 ;  /* 0x0000000107057824 */ /* 0x000fca00078e0202 */
        /* <DEDUP_REMOVED lines=16> */
.L_x_602:
[----:B-1----:R-:W-:Y:S02]  /*5bc0*/  FMNMX.FTZ R5, R136, R0, !PT ;  /* 0x0000000088057209 */ /* 0x002fe40007810000 */
        /* <DEDUP_REMOVED lines=44> */
[----:B------:R-:W-:Y:S01]  /*5e90*/  FMNMX.FTZ R2, R135, R39, !PT ;  /* 0x0000002787027209 */ /* 0x000fe20007810000 */
[----:B------:R-:W2:Y:S01]  /*5ea0*/  SHFL.BFLY PT, R5, R4, 0x2, 0x1f ;  /* 0x0c401f0004057f89 */ /* 0x000ea200000e0000 */
        /* <DEDUP_REMOVED lines=8> */
[----:B------:R-:W-:Y:S01]  /*5f30*/  FMNMX.FTZ R2, R161, R2, !PT ;  /* 0x00000002a1027209 */ /* 0x000fe20007810000 */
[----:B------:R-:W1:Y:S04]  /*5f40*/  SHFL.BFLY PT, R30, R9, 0x1, 0x1f ;  /* 0x0c201f00091e7f89 */ /* 0x000e6800000e0000 */
[----:B------:R-:W3:Y:S01]  /*5f50*/  SHFL.BFLY PT, R7, R6, 0x2, 0x1f ;  /* 0x0c401f0006077f89 */ /* 0x000ee200000e0000 */
[----:B--2---:R-:W-:-:S02]  /*5f60*/  FMNMX.FTZ R5, R4, R5, !PT ;  /* 0x0000000504057209 */ /* 0x004fc40007810000 */
[----:B------:R-:W-:-:S03]  /*5f70*/  FMNMX.FTZ R4, R163, R2, !PT ;  /* 0x00000002a3047209 */ /* 0x000fc60007810000 */
[----:B------:R-:W2:Y:S01]  /*5f80*/  SHFL.BFLY PT, R2, R5, 0x1, 0x1f ;  /* 0x0c201f0005027f89 */ /* 0x000ea200000e0000 */
[----:B------:R-:W-:-:S04]  /*5f90*/  FMNMX.FTZ R4, R27, R4, !PT ;  /* 0x000000041b047209 */ /* 0x000fc80007810000 */
[----:B------:R-:W-:-:S04]  /*5fa0*/  FMNMX.FTZ R4, R25, R4, !PT ;  /* 0x0000000419047209 */ /* 0x000fc80007810000 */
[----:B------:R-:W-:-:S04]  /*5fb0*/  FMNMX.FTZ R4, R151, R4, !PT ;  /* 0x0000000497047209 */ /* 0x000fc80007810000 */
[----:B------:R-:W-:Y:S02]  /*5fc0*/  FMNMX.FTZ R4, R149, R4, !PT ;  /* 0x0000000495047209 */ /* 0x000fe40007810000 */
[----:B-1----:R-:W-:Y:S02]  /*5fd0*/  FMNMX.FTZ R30, R9, R30, !PT ;  /* 0x0000001e091e7209 */ /* 0x002fe40007810000 */
[----:B---3--:R-:W-:Y:S02]  /*5fe0*/  FMNMX.FTZ R7, R6, R7, !PT ;  /* 0x0000000706077209 */ /* 0x008fe40007810000 */
[----:B------:R-:W-:Y:S01]  /*5ff0*/  FMNMX.FTZ R6, R143, R4, !PT ;  /* 0x000000048f067209 */ /* 0x000fe20007810000 */
[C---:B------:R-:W-:Y:S01]  /*6000*/  FMUL.FTZ R147, R30.reuse, c[0x0][0x23c] ;  /* 0x00008f001e937a20 */ /* 0x040fe20000410000 */
[----:B------:R-:W-:Y:S01]  /*6010*/  FSETP.NEU.FTZ.AND P2, PT, R30, -INF , PT ;  /* 0xff8000001e00780b */ /* 0x000fe20003f5d000 */
[----:B------:R-:W1:Y:S01]  /*6020*/  SHFL.BFLY PT, R4, R7, 0x1, 0x1f ;  /* 0x0c201f0007047f89 */ /* 0x000e6200000e0000 */
[----:B------:R-:W-:-:S02]  /*6030*/  FMNMX.FTZ R6, R141, R6, !PT ;  /* 0x000000068d067209 */ /* 0x000fc40007810000 */
[----:B------:R-:W-:Y:S02]  /*6040*/  FSEL R147, R147, RZ, P2 ;  /* 0x000000ff93937208 */ /* 0x000fe40001000000 */
[----:B------:R-:W-:Y:S02]  /*6050*/  FMNMX.FTZ R6, R51, R6, !PT ;  /* 0x0000000633067209 */ /* 0x000fe40007810000 */
[----:B--2---:R-:W-:Y:S01]  /*6060*/  FMNMX.FTZ R2, R5, R2, !PT ;  /* 0x0000000205027209 */ /* 0x004fe20007810000 */
[--C-:B------:R-:W-:Y:S01]  /*6070*/  FFMA.FTZ R42, R0, c[0x0][0x23c], -R147.reuse ;  /* 0x00008f00002a7a23 */ /* 0x100fe20000010893 */
[----:B------:R-:W-:Y:S01]  /*6080*/  FMNMX.FTZ R0, R49, R6, !PT ;  /* 0x0000000631007209 */ /* 0x000fe20007810000 */
[--C-:B------:R-:W-:Y:S01]  /*6090*/  FFMA.FTZ R52, R52, c[0x0][0x23c], -R147.reuse ;  /* 0x00008f0034347a23 */ /* 0x100fe20000010893 */
[C---:B------:R-:W-:Y:S01]  /*60a0*/  FSETP.NEU.FTZ.AND P1, PT, R2.reuse, -INF , PT ;  /* 0xff8000000200780b */ /* 0x040fe20003f3d000 */
[----:B------:R-:W-:Y:S01]  /*60b0*/  FMUL.FTZ R64, R2, c[0x0][0x23c] ;  /* 0x00008f0002407a20 */ /* 0x000fe20000410000 */
[----:B------:R-:W-:Y:S01]  /*60c0*/  FMNMX.FTZ R5, R45, R0, !PT ;  /* 0x000000002d057209 */ /* 0x000fe20007810000 */
[--C-:B------:R-:W-:Y:S01]  /*60d0*/  FFMA.FTZ R41, R54, c[0x0][0x23c], -R147.reuse ;  /* 0x00008f0036297a23 */ /* 0x100fe20000010893 */
[----:B------:R-:W-:Y:S01]  /*60e0*/  FSEL R63, R30, RZ, P2 ;  /* 0x000000ff1e3f7208 */ /* 0x000fe20001000000 */
[----:B------:R-:W-:Y:S01]  /*60f0*/  MUFU.EX2 R42, R42 ;  /* 0x0000002a002a7308 */ /* 0x000fe20000000800 */
[----:B------:R-:W-:Y:S01]  /*6100*/  FMNMX.FTZ R5, R46, R5, !PT ;  /* 0x000000052e057209 */ /* 0x000fe20007810000 */
[----:B------:R-:W-:Y:S01]  /*6110*/  FFMA.FTZ R144, R144, c[0x0][0x23c], -R147 ;  /* 0x00008f0090907a23 */ /* 0x000fe20000010893 */
[----:B------:R-:W-:Y:S01]  /*6120*/  FSEL R64, R64, RZ, P1 ;  /* 0x000000ff40407208 */ /* 0x000fe20000800000 */
[----:B------:R-:W-:Y:S01]  /*6130*/  FADD.FTZ R54, R136, -R63 ;  /* 0x8000003f88367221 */ /* 0x000fe20000010000 */
[----:B------:R-:W-:Y:S01]  /*6140*/  MOV R136, R30 ;  /* 0x0000001e00887202 */ /* 0x000fe20000000f00 */
[----:B------:R-:W2:Y:S01]  /*6150*/  SHFL.BFLY PT, R28, R5, 0x2, 0x1f ;  /* 0x0c401f00051c7f89 */ /* 0x000ea200000e0000 */
[----:B------:R-:W-:Y:S01]  /*6160*/  FFMA.FTZ R150, R150, c[0x0][0x23c], -R147 ;  /* 0x00008f0096967a23 */ /* 0x000fe20000010893 */
[----:B-1----:R-:W-:Y:S01]  /*6170*/  FMNMX.FTZ R0, R7, R4, !PT ;  /* 0x0000000407007209 */ /* 0x002fe20007810000 */
[--C-:B------:R-:W-:Y:S01]  /*6180*/  FFMA.FTZ R38, R35, c[0x0][0x23c], -R64.reuse ;  /* 0x00008f0023267a23 */ /* 0x100fe20000010840 */
[----:B------:R-:W-:Y:S01]  /*6190*/  FSEL R7, R2, RZ, P1 ;  /* 0x000000ff02077208 */ /* 0x000fe20000800000 */
[--C-:B------:R-:W-:Y:S01]  /*61a0*/  FFMA.FTZ R37, R33, c[0x0][0x23c], -R64.reuse ;  /* 0x00008f0021257a23 */ /* 0x100fe20000010840 */
[C---:B------:R-:W-:Y:S01]  /*61b0*/  FSETP.NEU.FTZ.AND P0, PT, R0.reuse, -INF , PT ;  /* 0xff8000000000780b */ /* 0x040fe20003f1d000 */
[C---:B------:R-:W-:Y:S01]  /*61c0*/  FMUL.FTZ R57, R0.reuse, c[0x0][0x23c] ;  /* 0x00008f0000397a20 */ /* 0x040fe20000410000 */
[----:B------:R-:W-:Y:S01]  /*61d0*/  MUFU.EX2 R41, R41 ;  /* 0x0000002900297308 */ /* 0x000fe20000000800 */
[--C-:B------:R-:W-:Y:S01]  /*61e0*/  FFMA.FTZ R36, R23, c[0x0][0x23c], -R64.reuse ;  /* 0x00008f0017247a23 */ /* 0x100fe20000010840 */
[----:B------:R-:W-:Y:S01]  /*61f0*/  FSEL R4, R0, RZ, P0 ;  /* 0x000000ff00047208 */ /* 0x000fe20000000000 */
[----:B------:R-:W-:Y:S01]  /*6200*/  FFMA.FTZ R35, R21, c[0x0][0x23c], -R64 ;  /* 0x00008f0015237a23 */ /* 0x000fe20000010840 */
[----:B------:R-:W-:Y:S01]  /*6210*/  FSEL R57, R57, RZ, P0 ;  /* 0x000000ff39397208 */ /* 0x000fe20000000000 */
[----:B------:R-:W-:Y:S01]  /*6220*/  FADD.FTZ R44, R134, -R7 ;  /* 0x80000007862c7221 */ /* 0x000fe20000010000 */
[----:B------:R-:W-:Y:S01]  /*6230*/  MOV R134, R2 ;  /* 0x0000000200867202 */ /* 0x000fe20000000f00 */
[----:B------:R-:W-:Y:S01]  /*6240*/  FADD.FTZ R4, R133, -R4 ;  /* 0x8000000485047221 */ /* 0x000fe20000010000 */
[----:B------:R-:W-:Y:S01]  /*6250*/  MUFU.EX2 R38, R38 ;  /* 0x0000002600267308 */ /* 0x000fe20000000800 */
[----:B------:R-:W-:Y:S01]  /*6260*/  FFMA.FTZ R31, R40, c[0x0][0x23c], -R57 ;  /* 0x00008f00281f7a23 */ /* 0x000fe20000010839 */
[----:B------:R-:W-:Y:S01]  /*6270*/  MOV R133, R0 ;  /* 0x0000000000857202 */ /* 0x000fe20000000f00 */
[----:B------:R-:W-:-:S02]  /*6280*/  FFMA.FTZ R40, R48, c[0x0][0x23c], -R147 ;  /* 0x00008f0030287a23 */ /* 0x000fc40000010893 */
[--C-:B------:R-:W-:Y:S02]  /*6290*/  FFMA.FTZ R34, R20, c[0x0][0x23c], -R57.reuse ;  /* 0x00008f0014227a23 */ /* 0x100fe40000010839 */
[--C-:B------:R-:W-:Y:S01]  /*62a0*/  FFMA.FTZ R33, R22, c[0x0][0x23c], -R57.reuse ;  /* 0x00008f0016217a23 */ /* 0x100fe20000010839 */
[----:B--2---:R-:W-:Y:S01]  /*62b0*/  FMNMX.FTZ R28, R5, R28, !PT ;  /* 0x0000001c051c7209 */ /* 0x004fe20007810000 */
[----:B------:R-:W-:Y:S01]  /*62c0*/  FFMA.FTZ R32, R12, c[0x0][0x23c], -R57 ;  /* 0x00008f000c207a23 */ /* 0x000fe20000010839 */
[----:B------:R-:W-:Y:S01]  /*62d0*/  LDSM.16.MT88.4 R20, [R191+0x6000] ;  /* 0x00600000bf14783b */ /* 0x000fe20000004200 */
[----:B------:R-:W-:Y:S01]  /*62e0*/  FMUL.FTZ R43, R4, c[0x0][0x23c] ;  /* 0x00008f00042b7a20 */ /* 0x000fe20000410000 */
[----:B------:R-:W1:Y:S01]  /*62f0*/  MUFU.EX2 R37, R37 ;  /* 0x0000002500257308 */ /* 0x000e620000000800 */
[----:B------:R-:W-:Y:S01]  /*6300*/  FMUL.FTZ R44, R44, c[0x0][0x23c] ;  /* 0x00008f002c2c7a20 */ /* 0x000fe20000410000 */
[----:B------:R-:W2:Y:S01]  /*6310*/  SHFL.BFLY PT, R5, R28, 0x1, 0x1f ;  /* 0x0c201f001c057f89 */ /* 0x000ea200000e0000 */
[----:B------:R-:W-:-:S02]  /*6320*/  FMUL.FTZ R54, R54, c[0x0][0x23c] ;  /* 0x00008f0036367a20 */ /* 0x000fc40000410000 */
[--C-:B------:R-:W-:Y:S01]  /*6330*/  FFMA.FTZ R157, R166, c[0x0][0x23c], -R57.reuse ;  /* 0x00008f00a69d7a23 */ /* 0x100fe20000010839 */
[----:B------:R-:W3:Y:S01]  /*6340*/  LDSM.16.MT88.4 R12, [R190+0x6000] ;  /* 0x00600000be0c783b */ /* 0x000ee20000004200 */
[--C-:B------:R-:W-:Y:S01]  /*6350*/  FFMA.FTZ R63, R65, c[0x0][0x23c], -R64.reuse ;  /* 0x00008f00413f7a23 */ /* 0x100fe20000010840 */
[----:B------:R-:W-:Y:S01]  /*6360*/  MUFU.EX2 R36, R36 ;  /* 0x0000002400247308 */ /* 0x000fe20000000800 */
[--C-:B------:R-:W-:Y:S02]  /*6370*/  FFMA.FTZ R132, R165, c[0x0][0x23c], -R64.reuse ;  /* 0x00008f00a5847a23 */ /* 0x100fe40000010840 */
[----:B------:R-:W-:Y:S02]  /*6380*/  FFMA.FTZ R145, R145, c[0x0][0x23c], -R64 ;  /* 0x00008f0091917a23 */ /* 0x000fe40000010840 */
[--C-:B------:R-:W-:Y:S02]  /*6390*/  FFMA.FTZ R139, R174, c[0x0][0x23c], -R57.reuse ;  /* 0x00008f00ae8b7a23 */ /* 0x100fe40000010839 */
[--C-:B------:R-:W-:Y:S01]  /*63a0*/  FFMA.FTZ R142, R142, c[0x0][0x23c], -R57.reuse ;  /* 0x00008f008e8e7a23 */ /* 0x100fe20000010839 */
[----:B------:R-:W4:Y:S01]  /*63b0*/  MUFU.EX2 R35, R35 ;  /* 0x0000002300237308 */ /* 0x000f220000000800 */
[----:B-1----:R-:W-:Y:S01]  /*63c0*/  F2FP.BF16.PACK_AB R16, R37, R38 ;  /* 0x000000262510723e */ /* 0x002fe200000010ff */
[----:B------:R-:W-:-:S02]  /*63d0*/  FFMA.FTZ R140, R140, c[0x0][0x23c], -R57 ;  /* 0x00008f008c8c7a23 */ /* 0x000fc40000010839 */
[--C-:B------:R-:W-:Y:S02]  /*63e0*/  FFMA.FTZ R176, R176, c[0x0][0x23c], -R147.reuse ;  /* 0x00008f00b0b07a23 */ /* 0x100fe40000010893 */
[--C-:B------:R-:W-:Y:S02]  /*63f0*/  FFMA.FTZ R165, R26, c[0x0][0x23c], -R147.reuse ;  /* 0x00008f001aa57a23 */ /* 0x100fe40000010893 */
[----:B------:R-:W-:Y:S01]  /*6400*/  MUFU.EX2 R34, R34 ;  /* 0x0000002200227308 */ /* 0x000fe20000000800 */
[----:B------:R-:W-:Y:S01]  /*6410*/  FFMA.FTZ R171, R24, c[0x0][0x23c], -R147 ;  /* 0x00008f0018ab7a23 */ /* 0x000fe20000010893 */
[----:B--2---:R-:W-:Y:S01]  /*6420*/  FMNMX.FTZ R28, R28, R5, !PT ;  /* 0x000000051c1c7209 */ /* 0x004fe20007810000 */
[----:B------:R-:W-:Y:S01]  /*6430*/  FFMA.FTZ R174, R175, c[0x0][0x23c], -R64 ;  /* 0x00008f00afae7a23 */ /* 0x000fe20000010840 */
[----:B------:R-:W1:Y:S01]  /*6440*/  LDSM.16.MT88.4 R4, [R189+0x6000] ;  /* 0x00600000bd04783b */ /* 0x000e620000004200 */
[----:B------:R-:W-:Y:S01]  /*6450*/  FFMA.FTZ R175, R164, c[0x0][0x23c], -R57 ;  /* 0x00008f00a4af7a23 */ /* 0x000fe20000010839 */
[C---:B------:R-:W-:Y:S01]  /*6460*/  FSETP.NEU.FTZ.AND P0, PT, R28.reuse, -INF , PT ;  /* 0xff8000001c00780b */ /* 0x040fe20003f1d000 */
[----:B------:R-:W-:Y:S01]  /*6470*/  FMUL.FTZ R8, R28, c[0x0][0x23c] ;  /* 0x00008f001c087a20 */ /* 0x000fe20000410000 */
[----:B------:R-:W2:Y:S01]  /*6480*/  MUFU.EX2 R33, R33 ;  /* 0x0000002100217308 */ /* 0x000ea20000000800 */
[----:B----4-:R-:W-:Y:S01]  /*6490*/  F2FP.BF16.PACK_AB R18, R35, R36 ;  /* 0x000000242312723e */ /* 0x010fe200000010ff */
[----:B------:R-:W-:-:S02]  /*64a0*/  FFMA.FTZ R177, R148, c[0x0][0x23c], -R147 ;  /* 0x00008f0094b17a23 */ /* 0x000fc40000010893 */
[----:B------:R-:W-:Y:S01]  /*64b0*/  FSEL R48, R8, RZ, P0 ;  /* 0x000000ff08307208 */ /* 0x000fe20000000000 */
[--C-:B------:R-:W-:Y:S01]  /*64c0*/  FFMA.FTZ R169, R169, c[0x0][0x23c], -R64.reuse ;  /* 0x00008f00a9a97a23 */ /* 0x100fe20000010840 */
[----:B------:R-:W4:Y:S01]  /*64d0*/  LDSM.16.MT88.4 R8, [R188+0x6000] ;  /* 0x00600000bc08783b */ /* 0x000f220000004200 */
[----:B------:R-:W-:Y:S01]  /*64e0*/  FFMA.FTZ R173, R173, c[0x0][0x23c], -R64 ;  /* 0x00008f00adad7a23 */ /* 0x000fe20000010840 */
[----:B------:R-:W-:Y:S01]  /*64f0*/  MUFU.EX2 R32, R32 ;  /* 0x0000002000207308 */ /* 0x000fe20000000800 */
[--C-:B------:R-:W-:Y:S02]  /*6500*/  FFMA.FTZ R66, R39, c[0x0][0x23c], -R48.reuse ;  /* 0x00008f0027427a23 */ /* 0x100fe40000010830 */
[--C-:B------:R-:W-:Y:S02]  /*6510*/  FFMA.FTZ R50, R47, c[0x0][0x23c], -R48.reuse ;  /* 0x00008f002f327a23 */ /* 0x100fe40000010830 */
[--C-:B------:R-:W-:Y:S02]  /*6520*/  FFMA.FTZ R53, R53, c[0x0][0x23c], -R48.reuse ;  /* 0x00008f0035357a23 */ /* 0x100fe40000010830 */
[--C-:B------:R-:W-:Y:S01]  /*6530*/  FFMA.FTZ R161, R161, c[0x0][0x23c], -R48.reuse ;  /* 0x00008f00a1a17a23 */ /* 0x100fe20000010830 */
[----:B------:R5:W-:Y:S01]  /*6540*/  MUFU.EX2 R47, R66 ;  /* 0x00000042002f7308 */ /* 0x000be20000000800 */
[----:B--2---:R-:W-:Y:S01]  /*6550*/  F2FP.BF16.PACK_AB R17, R33, R34 ;  /* 0x000000222111723e */ /* 0x004fe200000010ff */
[----:B------:R-:W-:-:S02]  /*6560*/  FFMA.FTZ R166, R25, c[0x0][0x23c], -R48 ;  /* 0x00008f0019a67a23 */ /* 0x000fc40000010830 */
[--C-:B------:R-:W-:Y:S02]  /*6570*/  FFMA.FTZ R170, R170, c[0x0][0x23c], -R57.reuse ;  /* 0x00008f00aaaa7a23 */ /* 0x100fe40000010839 */
[----:B------:R-:W-:Y:S02]  /*6580*/  FFMA.FTZ R168, R168, c[0x0][0x23c], -R57 ;  /* 0x00008f00a8a87a23 */ /* 0x000fe40000010839 */
[----:B------:R-:W2:Y:S01]  /*6590*/  MUFU.EX2 R31, R31 ;  /* 0x0000001f001f7308 */ /* 0x000ea20000000800 */
[--C-:B------:R-:W-:Y:S02]  /*65a0*/  FFMA.FTZ R156, R156, c[0x0][0x23c], -R147.reuse ;  /* 0x00008f009c9c7a23 */ /* 0x100fe40000010893 */
[--C-:B------:R-:W-:Y:S02]  /*65b0*/  FFMA.FTZ R148, R151, c[0x0][0x23c], -R48.reuse ;  /* 0x00008f0097947a23 */ /* 0x100fe40000010830 */
[--C-:B------:R-:W-:Y:S02]  /*65c0*/  FFMA.FTZ R149, R149, c[0x0][0x23c], -R48.reuse ;  /* 0x00008f0095957a23 */ /* 0x100fe40000010830 */
[--C-:B------:R-:W-:Y:S01]  /*65d0*/  FFMA.FTZ R143, R143, c[0x0][0x23c], -R48.reuse ;  /* 0x00008f008f8f7a23 */ /* 0x100fe20000010830 */
[----:B-----5:R-:W-:Y:S01]  /*65e0*/  FSEL R66, R28, RZ, P0 ;  /* 0x000000ff1c427208 */ /* 0x020fe20000000000 */
[----:B------:R-:W5:Y:S01]  /*65f0*/  MUFU.EX2 R44, R44 ;  /* 0x0000002c002c7308 */ /* 0x000f620000000800 */
[----:B------:R-:W-:Y:S01]  /*6600*/  FFMA.FTZ R164, R141, c[0x0][0x23c], -R48 ;  /* 0x00008f008da47a23 */ /* 0x000fe20000010830 */
[----:B------:R-:W-:Y:S01]  /*6610*/  ISETP.GE.AND P0, PT, R3, 0x3, PT ;  /* 0x000000030300780c */ /* 0x000fe20003f06270 */
[----:B------:R-:W-:-:S02]  /*6620*/  FFMA.FTZ R141, R138, c[0x0][0x23c], -R147 ;  /* 0x00008f008a8d7a23 */ /* 0x000fc40000010893 */
[----:B------:R-:W-:Y:S01]  /*6630*/  FADD.FTZ R66, R135, -R66 ;  /* 0x8000004287427221 */ /* 0x000fe20000010000 */
[----:B------:R-:W-:Y:S01]  /*6640*/  MOV R135, R28 ;  /* 0x0000001c00877202 */ /* 0x000fe20000000f00 */
[--C-:B------:R-:W-:Y:S01]  /*6650*/  FFMA.FTZ R137, R137, c[0x0][0x23c], -R64.reuse ;  /* 0x00008f0089897a23 */ /* 0x100fe20000010840 */
[----:B------:R-:W1:Y:S01]  /*6660*/  MUFU.EX2 R43, R43 ;  /* 0x0000002b002b7308 */ /* 0x000e620000000800 */
[----:B--2---:R-:W-:Y:S01]  /*6670*/  F2FP.BF16.PACK_AB R19, R31, R32 ;  /* 0x000000201f13723e */ /* 0x004fe200000010ff */
[--C-:B------:R-:W-:Y:S02]  /*6680*/  FFMA.FTZ R138, R67, c[0x0][0x23c], -R64.reuse ;  /* 0x00008f00438a7a23 */ /* 0x100fe40000010840 */
[----:B------:R-:W-:Y:S02]  /*6690*/  FFMA.FTZ R61, R61, c[0x0][0x23c], -R64 ;  /* 0x00008f003d3d7a23 */ /* 0x000fe40000010840 */
[----:B------:R-:W-:Y:S01]  /*66a0*/  FFMA.FTZ R60, R60, c[0x0][0x23c], -R57 ;  /* 0x00008f003c3c7a23 */ /* 0x000fe20000010839 */
[----:B------:R-:W-:Y:S01]  /*66b0*/  @P0 MOV R135, R28 ;  /* 0x0000001c00870202 */ /* 0x000fe20000000f00 */
[----:B------:R2:W-:Y:S01]  /*66c0*/  MUFU.EX2 R39, R52 ;  /* 0x0000003400277308 */ /* 0x0005e20000000800 */
[----:B-----5:R-:W-:Y:S01]  /*66d0*/  FMUL.FTZ R124, R124, R44 ;  /* 0x0000002c7c7c7220 */ /* 0x020fe20000410000 */
[----:B------:R-:W-:Y:S01]  /*66e0*/  @P0 MOV R136, R30 ;  /* 0x0000001e00880202 */ /* 0x000fe20000000f00 */
[----:B------:R-:W-:Y:S01]  /*66f0*/  FMUL.FTZ R125, R125, R44 ;  /* 0x0000002c7d7d7220 */ /* 0x000fe20000410000 */
[----:B------:R-:W-:Y:S01]  /*6700*/  @P0 MOV R133, R0 ;  /* 0x0000000000850202 */ /* 0x000fe20000000f00 */
[----:B------:R-:W-:Y:S01]  /*6710*/  FMUL.FTZ R120, R120, R44 ;  /* 0x0000002c78787220 */ /* 0x000fe20000410000 */
[----:B------:R-:W-:Y:S01]  /*6720*/  @P0 MOV R134, R2 ;  /* 0x0000000200860202 */ /* 0x000fe20000000f00 */
[----:B------:R-:W-:Y:S01]  /*6730*/  FMUL.FTZ R121, R121, R44 ;  /* 0x0000002c79797220 */ /* 0x000fe20000410000 */
[----:B------:R-:W-:Y:S01]  /*6740*/  MUFU.EX2 R40, R40 ;  /* 0x0000002800287308 */ /* 0x000fe20000000800 */
[-C--:B-1----:R-:W-:Y:S01]  /*6750*/  FMUL.FTZ R126, R126, R43.reuse ;  /* 0x0000002b7e7e7220 */ /* 0x082fe20000410000 */
[----:B------:R-:W-:Y:S01]  /*6760*/  @P0 IADD3 R207, R3, -0x3, RZ ;  /* 0xfffffffd03cf0810 */ /* 0x000fe20007ffe0ff */
[----:B------:R-:W-:-:S02]  /*6770*/  FMUL.FTZ R127, R127, R43 ;  /* 0x0000002b7f7f7220 */ /* 0x000fc40000410000 */
[-C--:B------:R-:W-:Y:S02]  /*6780*/  FMUL.FTZ R122, R122, R43.reuse ;  /* 0x0000002b7a7a7220 */ /* 0x080fe40000410000 */
[-C--:B------:R-:W-:Y:S01]  /*6790*/  FMUL.FTZ R123, R123, R43.reuse ;  /* 0x0000002b7b7b7220 */ /* 0x080fe20000410000 */
[----:B------:R-:W-:Y:S01]  /*67a0*/  MUFU.EX2 R50, R50 ;  /* 0x0000003200327308 */ /* 0x000fe20000000800 */
[----:B--2---:R-:W-:Y:S01]  /*67b0*/  FFMA.FTZ R52, R55, c[0x0][0x23c], -R48 ;  /* 0x00008f0037347a23 */ /* 0x004fe20000010830 */
[C---:B------:R-:W-:Y:S01]  /*67c0*/  HMMA.16816.F32.BF16 R124, R16.reuse, R20, R124 ;  /* 0x00000014107c723c */ /* 0x040fe2000004187c */
[----:B------:R-:W-:Y:S02]  /*67d0*/  FMUL.FTZ R55, R66, c[0x0][0x23c] ;  /* 0x00008f0042377a20 */ /* 0x000fe40000410000 */
[-C--:B------:R-:W-:Y:S02]  /*67e0*/  FMUL.FTZ R108, R108, R44.reuse ;  /* 0x0000002c6c6c7220 */ /* 0x080fe40000410000 */
[----:B------:R-:W-:Y:S01]  /*67f0*/  FMUL.FTZ R109, R109, R44 ;  /* 0x0000002c6d6d7220 */ /* 0x000fe20000410000 */
[----:B------:R-:W-:Y:S01]  /*6800*/  MUFU.EX2 R52, R52 ;  /* 0x0000003400347308 */ /* 0x000fe20000000800 */
[-C--:B------:R-:W-:Y:S01]  /*6810*/  FMUL.FTZ R110, R110, R43.reuse ;  /* 0x0000002b6e6e7220 */ /* 0x080fe20000410000 */
[----:B------:R-:W-:Y:S01]  /*6820*/  HMMA.16816.F32.BF16 R120, R16, R22, R120 ;  /* 0x000000161078723c */ /* 0x000fe20000041878 */
[----:B------:R-:W-:-:S02]  /*6830*/  FMUL.FTZ R111, R111, R43 ;  /* 0x0000002b6f6f7220 */ /* 0x000fc40000410000 */
[-C--:B------:R-:W-:Y:S02]  /*6840*/  FMUL.FTZ R104, R104, R44.reuse ;  /* 0x0000002c68687220 */ /* 0x080fe40000410000 */
[-C--:B------:R-:W-:Y:S01]  /*6850*/  FMUL.FTZ R105, R105, R44.reuse ;  /* 0x0000002c69697220 */ /* 0x080fe20000410000 */
[----:B------:R-:W-:Y:S01]  /*6860*/  MUFU.EX2 R53, R53 ;  /* 0x0000003500357308 */ /* 0x000fe20000000800 */
[-C--:B------:R-:W-:Y:S01]  /*6870*/  FMUL.FTZ R106, R106, R43.reuse ;  /* 0x0000002b6a6a7220 */ /* 0x080fe20000410000 */
[C---:B---3--:R-:W-:Y:S01]  /*6880*/  HMMA.16816.F32.BF16 R108, R16.reuse, R12, R108 ;  /* 0x0000000c106c723c */ /* 0x048fe2000004186c */
[-C--:B------:R-:W-:Y:S02]  /*6890*/  FMUL.FTZ R107, R107, R43.reuse ;  /* 0x0000002b6b6b7220 */ /* 0x080fe40000410000 */
[-C--:B------:R-:W-:Y:S02]  /*68a0*/  FMUL.FTZ R92, R92, R44.reuse ;  /* 0x0000002c5c5c7220 */ /* 0x080fe40000410000 */
[----:B------:R-:W-:Y:S01]  /*68b0*/  FMUL.FTZ R93, R93, R44 ;  /* 0x0000002c5d5d7220 */ /* 0x000fe20000410000 */
[----:B------:R-:W1:Y:S01]  /*68c0*/  MUFU.EX2 R54, R54 ;  /* 0x0000003600367308 */ /* 0x000e620000000800 */
[-C--:B------:R-:W-:Y:S01]  /*68d0*/  FMUL.FTZ R94, R94, R43.reuse ;  /* 0x0000002b5e5e7220 */ /* 0x080fe20000410000 */
[----:B------:R-:W-:Y:S01]  /*68e0*/  HMMA.16816.F32.BF16 R104, R16, R14, R104 ;  /* 0x0000000e1068723c */ /* 0x000fe20000041868 */
[----:B------:R-:W-:-:S02]  /*68f0*/  FMUL.FTZ R95, R95, R43 ;  /* 0x0000002b5f5f7220 */ /* 0x000fc40000410000 */
[-C--:B------:R-:W-:Y:S02]  /*6900*/  FMUL.FTZ R88, R88, R44.reuse ;  /* 0x0000002c58587220 */ /* 0x080fe40000410000 */
[-C--:B------:R-:W-:Y:S01]  /*6910*/  FMUL.FTZ R89, R89, R44.reuse ;  /* 0x0000002c59597220 */ /* 0x080fe20000410000 */
[----:B------:R-:W2:Y:S01]  /*6920*/  MUFU.EX2 R55, R55 ;  /* 0x0000003700377308 */ /* 0x000ea20000000800 */
[-C--:B------:R-:W-:Y:S01]  /*6930*/  FMUL.FTZ R90, R90, R43.reuse ;  /* 0x0000002b5a5a7220 */ /* 0x080fe20000410000 */
[C---:B------:R-:W-:Y:S01]  /*6940*/  HMMA.16816.F32.BF16 R92, R16.reuse, R4, R92 ;  /* 0x00000004105c723c */ /* 0x040fe2000004185c */
[-C--:B------:R-:W-:Y:S02]  /*6950*/  FMUL.FTZ R91, R91, R43.reuse ;  /* 0x0000002b5b5b7220 */ /* 0x080fe40000410000 */
[-C--:B------:R-:W-:Y:S02]  /*6960*/  FMUL.FTZ R76, R76, R44.reuse ;  /* 0x0000002c4c4c7220 */ /* 0x080fe40000410000 */
        /* <DEDUP_REMOVED lines=8> */
[-C--:B------:R-:W-:Y:S01]  /*69f0*/  FMUL.FTZ R74, R74, R43.reuse ;  /* 0x0000002b4a4a7220 */ /* 0x080fe20000410000 */
[C---:B----4-:R-:W-:Y:S01]  /*6a00*/  HMMA.16816.F32.BF16 R76, R16.reuse, R8, R76 ;  /* 0x00000008104c723c */ /* 0x050fe2000004184c */
[----:B------:R-:W-:Y:S02]  /*6a10*/  FMUL.FTZ R75, R75, R43 ;  /* 0x0000002b4b4b7220 */ /* 0x000fe40000410000 */
[-C--:B-1----:R-:W-:Y:S02]  /*6a20*/  FMUL.FTZ R128, R128, R54.reuse ;  /* 0x0000003680807220 */ /* 0x082fe40000410000 */
[----:B------:R-:W-:Y:S01]  /*6a30*/  FMUL.FTZ R129, R129, R54 ;  /* 0x0000003681817220 */ /* 0x000fe20000410000 */
[----:B------:R-:W-:Y:S01]  /*6a40*/  MUFU.EX2 R132, R132 ;  /* 0x0000008400847308 */ /* 0x000fe20000000800 */
[-C--:B--2---:R-:W-:Y:S01]  /*6a50*/  FMUL.FTZ R130, R130, R55.reuse ;  /* 0x0000003782827220 */ /* 0x084fe20000410000 */
[----:B------:R-:W-:Y:S01]  /*6a60*/  HMMA.16816.F32.BF16 R72, R16, R10, R72 ;  /* 0x0000000a1048723c */ /* 0x000fe20000041848 */
[----:B------:R-:W-:-:S02]  /*6a70*/  FMUL.FTZ R131, R131, R55 ;  /* 0x0000003783837220 */ /* 0x000fc40000410000 */
[-C--:B------:R-:W-:Y:S02]  /*6a80*/  FMUL.FTZ R116, R116, R54.reuse ;  /* 0x0000003674747220 */ /* 0x080fe40000410000 */
[----:B------:R-:W-:Y:S01]  /*6a90*/  FMUL.FTZ R117, R117, R54 ;  /* 0x0000003675757220 */ /* 0x000fe20000410000 */
[----:B------:R-:W-:Y:S01]  /*6aa0*/  MUFU.EX2 R145, R145 ;  /* 0x0000009100917308 */ /* 0x000fe20000000800 */
[----:B------:R-:W-:Y:S01]  /*6ab0*/  F2FP.BF16.PACK_AB R16, R41, R42 ;  /* 0x0000002a2910723e */ /* 0x000fe200000010ff */
[----:B------:R-:W-:Y:S01]  /*6ac0*/  FMUL.FTZ R118, R118, R55 ;  /* 0x0000003776767220 */ /* 0x000fe20000410000 */
[----:B------:R-:W-:Y:S01]  /*6ad0*/  F2FP.BF16.PACK_AB R17, R50, R47 ;  /* 0x0000002f3211723e */ /* 0x000fe200000010ff */
[-C--:B------:R-:W-:Y:S01]  /*6ae0*/  FMUL.FTZ R119, R119, R55.reuse ;  /* 0x0000003777777220 */ /* 0x080fe20000410000 */
[----:B------:R-:W-:Y:S01]  /*6af0*/  F2FP.BF16.PACK_AB R18, R39, R40 ;  /* 0x000000282712723e */ /* 0x000fe200000010ff */
[----:B------:R-:W-:Y:S01]  /*6b00*/  FMUL.FTZ R112, R112, R54 ;  /* 0x0000003670707220 */ /* 0x000fe20000410000 */
[----:B------:R-:W-:Y:S01]  /*6b10*/  F2FP.BF16.PACK_AB R19, R53, R52 ;  /* 0x000000343513723e */ /* 0x000fe200000010ff */
[----:B------:R-:W-:Y:S01]  /*6b20*/  FMUL.FTZ R113, R113, R54 ;  /* 0x0000003671717220 */ /* 0x000fe20000410000 */
[----:B------:R-:W-:Y:S01]  /*6b30*/  MUFU.EX2 R139, R139 ;  /* 0x0000008b008b7308 */ /* 0x000fe20000000800 */
        /* <DEDUP_REMOVED lines=11> */
[----:B------:R-:W1:Y:S01]  /*6bf0*/  LDSM.16.MT88.4 R20, [R191+0x6800] ;  /* 0x00680000bf14783b */ /* 0x000e620000004200 */
[-C--:B------:R-:W-:Y:S01]  /*6c00*/  FMUL.FTZ R98, R98, R55.reuse ;  /* 0x0000003762627220 */ /* 0x080fe20000410000 */
[----:B------:R-:W-:Y:S01]  /*6c10*/  MUFU.EX2 R140, R140 ;  /* 0x0000008c008c7308 */ /* 0x000fe20000000800 */
[----:B------:R-:W-:-:S02]  /*6c20*/  FMUL.FTZ R99, R99, R55 ;  /* 0x0000003763637220 */ /* 0x000fc40000410000 */
[-C--:B------:R-:W-:Y:S01]  /*6c30*/  FMUL.FTZ R84, R84, R54.reuse ;  /* 0x0000003654547220 */ /* 0x080fe20000410000 */
[C---:B------:R-:W-:Y:S01]  /*6c40*/  HMMA.16816.F32.BF16 R112, R16.reuse, R12, R112 ;  /* 0x0000000c1070723c */ /* 0x040fe20000041870 */
[-C--:B------:R-:W-:Y:S02]  /*6c50*/  FMUL.FTZ R85, R85, R54.reuse ;  /* 0x0000003655557220 */ /* 0x080fe40000410000 */
[-C--:B------:R-:W-:Y:S01]  /*6c60*/  FMUL.FTZ R86, R86, R55.reuse ;  /* 0x0000003756567220 */ /* 0x080fe20000410000 */
[----:B------:R-:W-:Y:S01]  /*6c70*/  MUFU.EX2 R157, R157 ;  /* 0x0000009d009d7308 */ /* 0x000fe20000000800 */
[-C--:B------:R-:W-:Y:S02]  /*6c80*/  FMUL.FTZ R87, R87, R55.reuse ;  /* 0x0000003757577220 */ /* 0x080fe40000410000 */
[-C--:B------:R-:W-:Y:S01]  /*6c90*/  FMUL.FTZ R80, R80, R54.reuse ;  /* 0x0000003650507220 */ /* 0x080fe20000410000 */
[----:B------:R-:W-:Y:S01]  /*6ca0*/  HMMA.16816.F32.BF16 R100, R16, R14, R100 ;  /* 0x0000000e1064723c */ /* 0x000fe20000041864 */
[----:B------:R-:W-:Y:S01]  /*6cb0*/  FMUL.FTZ R81, R81, R54 ;  /* 0x0000003651517220 */ /* 0x000fe20000410000 */
[----:B------:R-:W2:Y:S01]  /*6cc0*/  LDSM.16.MT88.4 R12, [R190+0x6800] ;  /* 0x00680000be0c783b */ /* 0x000ea20000004200 */
[-C--:B------:R-:W-:Y:S01]  /*6cd0*/  FMUL.FTZ R82, R82, R55.reuse ;  /* 0x0000003752527220 */ /* 0x080fe20000410000 */
[----:B------:R-:W3:Y:S01]  /*6ce0*/  MUFU.EX2 R144, R144 ;  /* 0x0000009000907308 */ /* 0x000ee20000000800 */
[----:B------:R-:W-:-:S02]  /*6cf0*/  FMUL.FTZ R83, R83, R55 ;  /* 0x0000003753537220 */ /* 0x000fc40000410000 */
[-C--:B------:R-:W-:Y:S01]  /*6d00*/  FMUL.FTZ R68, R68, R54.reuse ;  /* 0x0000003644447220 */ /* 0x080fe20000410000 */
[C---:B------:R-:W-:Y:S01]  /*6d10*/  HMMA.16816.F32.BF16 R96, R16.reuse, R4, R96 ;  /* 0x000000041060723c */ /* 0x040fe20000041860 */
[----:B------:R-:W-:Y:S02]  /*6d20*/  FMUL.FTZ R69, R69, R54 ;  /* 0x0000003645457220 */ /* 0x000fe40000410000 */
[-C--:B------:R-:W-:Y:S01]  /*6d30*/  FMUL.FTZ R70, R70, R55.reuse ;  /* 0x0000003746467220 */ /* 0x080fe20000410000 */
[----:B------:R-:W-:Y:S01]  /*6d40*/  MUFU.EX2 R150, R150 ;  /* 0x0000009600967308 */ /* 0x000fe20000000800 */
[----:B------:R-:W-:Y:S02]  /*6d50*/  FMUL.FTZ R71, R71, R55 ;  /* 0x0000003747477220 */ /* 0x000fe40000410000 */
[----:B------:R-:W-:Y:S01]  /*6d60*/  FFMA.FTZ R66, R159, c[0x0][0x23c], -R64 ;  /* 0x00008f009f427a23 */ /* 0x000fe20000010840 */
[----:B------:R-:W-:Y:S01]  /*6d70*/  HMMA.16816.F32.BF16 R84, R16, R6, R84 ;  /* 0x000000061054723c */ /* 0x000fe20000041854 */
[----:B------:R-:W4:Y:S01]  /*6d80*/  LDSM.16.MT88.4 R4, [R189+0x6800] ;  /* 0x00680000bd04783b */ /* 0x000f220000004200 */
[----:B------:R-:W-:-:S02]  /*6d90*/  FFMA.FTZ R159, R158, c[0x0][0x23c], -R147 ;  /* 0x00008f009e9f7a23 */ /* 0x000fc40000010893 */
[----:B------:R-:W-:Y:S01]  /*6da0*/  FFMA.FTZ R158, R162, c[0x0][0x23c], -R147 ;  /* 0x00008f00a29e7a23 */ /* 0x000fe20000010893 */
[----:B------:R-:W5:Y:S01]  /*6db0*/  MUFU.EX2 R66, R66 ;  /* 0x0000004200427308 */ /* 0x000f620000000800 */
[--C-:B------:R-:W-:Y:S01]  /*6dc0*/  FFMA.FTZ R162, R163, c[0x0][0x23c], -R48.reuse ;  /* 0x00008f00a3a27a23 */ /* 0x100fe20000010830 */
[----:B---3--:R-:W-:Y:S01]  /*6dd0*/  F2FP.BF16.PACK_AB R24, R144, R65 ;  /* 0x000000419018723e */ /* 0x008fe200000010ff */
[C---:B------:R-:W-:Y:S01]  /*6de0*/  HMMA.16816.F32.BF16 R80, R16.reuse, R8, R80 ;  /* 0x000000081050723c */ /* 0x040fe20000041850 */
[----:B------:R-:W-:Y:S02]  /*6df0*/  FFMA.FTZ R163, R27, c[0x0][0x23c], -R48 ;  /* 0x00008f001ba37a23 */ /* 0x000fe40000010830 */
[----:B------:R-:W-:Y:S02]  /*6e00*/  FFMA.FTZ R176, R167, c[0x0][0x23c], -R64 ;  /* 0x00008f00a7b07a23 */ /* 0x000fe40000010840 */
[----:B------:R-:W3:Y:S01]  /*6e10*/  MUFU.EX2 R159, R159 ;  /* 0x0000009f009f7308 */ /* 0x000ee20000000800 */
[----:B------:R-:W-:Y:S01]  /*6e20*/  FFMA.FTZ R167, R172, c[0x0][0x23c], -R57 ;  /* 0x00008f00aca77a23 */ /* 0x000fe20000010839 */
[----:B------:R-:W-:Y:S01]  /*6e30*/  F2FP.BF16.PACK_AB R8, R132, R63 ;  /* 0x0000003f8408723e */ /* 0x000fe200000010ff */
[----:B------:R-:W-:Y:S01]  /*6e40*/  HMMA.16816.F32.BF16 R68, R16, R10, R68 ;  /* 0x0000000a1044723c */ /* 0x000fe20000041844 */
[----:B------:R-:W4:Y:S01]  /*6e50*/  LDSM.16.MT88.4 R16, [R188+0x6800] ;  /* 0x00680000bc10783b */ /* 0x000f220000004200 */
[----:B------:R-:W-:Y:S01]  /*6e60*/  F2FP.BF16.PACK_AB R9, R142, R139 ;  /* 0x0000008b8e09723e */ /* 0x000fe200000010ff */
[----:B------:R-:W-:-:S02]  /*6e70*/  FFMA.FTZ R42, R215, R54, R42 ;  /* 0x00000036d72a7223 */ /* 0x000fc4000001002a */
[----:B------:R-:W-:Y:S01]  /*6e80*/  MUFU.EX2 R161, R161 ;  /* 0x000000a100a17308 */ /* 0x000fe20000000800 */
[----:B------:R-:W-:Y:S01]  /*6e90*/  FFMA.FTZ R47, R210, R55, R47 ;  /* 0x00000037d22f7223 */ /* 0x000fe2000001002f */
[----:B-----5:R-:W-:Y:S01]  /*6ea0*/  F2FP.BF16.PACK_AB R10, R145, R66 ;  /* 0x00000042910a723e */ /* 0x020fe200000010ff */
[----:B------:R-:W-:Y:S01]  /*6eb0*/  FFMA.FTZ R38, R213, R44, R38 ;  /* 0x0000002cd5267223 */ /* 0x000fe20000010026 */
[----:B------:R-:W-:Y:S01]  /*6ec0*/  F2FP.BF16.PACK_AB R11, R157, R140 ;  /* 0x0000008c9d0b723e */ /* 0x000fe200000010ff */
[----:B------:R-:W-:Y:S02]  /*6ed0*/  FFMA.FTZ R34, R211, R43, R34 ;  /* 0x0000002bd3227223 */ /* 0x000fe40000010022 */
[----:B------:R-:W-:Y:S01]  /*6ee0*/  FADD.FTZ R41, R41, R42 ;  /* 0x0000002a29297221 */ /* 0x000fe20000010000 */
[----:B------:R-:W5:Y:S01]  /*6ef0*/  MUFU.EX2 R162, R162 ;  /* 0x000000a200a27308 */ /* 0x000f620000000800 */
[----:B---3--:R-:W-:Y:S01]  /*6f00*/  F2FP.BF16.PACK_AB R26, R159, R150 ;  /* 0x000000969f1a723e */ /* 0x008fe200000010ff */
[----:B------:R-:W-:Y:S01]  /*6f10*/  FADD.FTZ R47, R50, R47 ;  /* 0x0000002f322f7221 */ /* 0x000fe20000010000 */
[----:B-1----:R-:W-:Y:S01]  /*6f20*/  HMMA.16816.F32.BF16 R124, R8, R20, R124 ;  /* 0x00000014087c723c */ /* 0x002fe2000004187c */
[----:B------:R-:W-:-:S02]  /*6f30*/  FADD.FTZ R37, R37, R38 ;  /* 0x0000002625257221 */ /* 0x000fc40000010000 */
[----:B------:R-:W-:Y:S02]  /*6f40*/  FADD.FTZ R33, R33, R34 ;  /* 0x0000002221217221 */ /* 0x000fe40000010000 */
[----:B------:R-:W-:Y:S01]  /*6f50*/  MUFU.EX2 R163, R163 ;  /* 0x000000a300a37308 */ /* 0x000fe20000000800 */
[----:B------:R-:W-:Y:S02]  /*6f60*/  FADD.FTZ R40, R40, R41 ;  /* 0x0000002928287221 */ /* 0x000fe40000010000 */
[C---:B------:R-:W-:Y:S01]  /*6f70*/  HMMA.16816.F32.BF16 R120, R8.reuse, R22, R120 ;  /* 0x000000160878723c */ /* 0x040fe20000041878 */
[----:B------:R-:W-:Y:S02]  /*6f80*/  FADD.FTZ R52, R52, R47 ;  /* 0x0000002f34347221 */ /* 0x000fe40000010000 */
[----:B------:R-:W-:Y:S02]  /*6f90*/  FADD.FTZ R36, R36, R37 ;  /* 0x0000002524247221 */ /* 0x000fe40000010000 */
[----:B------:R-:W1:Y:S01]  /*6fa0*/  MUFU.EX2 R166, R166 ;  /* 0x000000a600a67308 */ /* 0x000e620000000800 */
[----:B-----5:R-:W-:Y:S01]  /*6fb0*/  F2FP.BF16.PACK_AB R25, R162, R161 ;  /* 0x000000a1a219723e */ /* 0x020fe200000010ff */
[----:B------:R-:W-:Y:S01]  /*6fc0*/  FADD.FTZ R32, R32, R33 ;  /* 0x0000002120207221 */ /* 0x000fe20000010000 */
[----:B--2---:R-:W-:Y:S01]  /*6fd0*/  HMMA.16816.F32.BF16 R108, R8, R12, R108 ;  /* 0x0000000c086c723c */ /* 0x004fe2000004186c */
[----:B------:R-:W-:-:S02]  /*6fe0*/  FADD.FTZ R40, R39, R40 ;  /* 0x0000002827287221 */ /* 0x000fc40000010000 */
[----:B------:R-:W-:Y:S02]  /*6ff0*/  FADD.FTZ R52, R53, R52 ;  /* 0x0000003435347221 */ /* 0x000fe40000010000 */
[----:B------:R-:W-:Y:S01]  /*7000*/  MUFU.EX2 R158, R158 ;  /* 0x0000009e009e7308 */ /* 0x000fe20000000800 */
[----:B------:R-:W-:Y:S02]  /*7010*/  FADD.FTZ R36, R35, R36 ;  /* 0x0000002423247221 */ /* 0x000fe40000010000 */
[----:B------:R-:W-:Y:S01]  /*7020*/  HMMA.16816.F32.BF16 R104, R8, R14, R104 ;  /* 0x0000000e0868723c */ /* 0x000fe20000041868 */
[----:B------:R-:W-:Y:S02]  /*7030*/  FADD.FTZ R32, R31, R32 ;  /* 0x000000201f207221 */ /* 0x000fe40000010000 */
[----:B------:R-:W-:Y:S01]  /*7040*/  FFMA.FTZ R64, R59, c[0x0][0x23c], -R64 ;  /* 0x00008f003b407a23 */ /* 0x000fe20000010840 */
[----:B-1----:R-:W-:Y:S01]  /*7050*/  F2FP.BF16.PACK_AB R27, R166, R163 ;  /* 0x000000a3a61b723e */ /* 0x002fe200000010ff */
[----:B------:R-:W-:Y:S01]  /*7060*/  MUFU.EX2 R165, R165 ;  /* 0x000000a500a57308 */ /* 0x000fe20000000800 */
[----:B------:R-:W-:-:S02]  /*7070*/  FFMA.FTZ R59, R62, c[0x0][0x23c], -R57 ;  /* 0x00008f003e3b7a23 */ /* 0x000fc40000010839 */
[C---:B----4-:R-:W-:Y:S01]  /*7080*/  HMMA.16816.F32.BF16 R92, R8.reuse, R4, R92 ;  /* 0x00000004085c723c */ /* 0x050fe2000004185c */
[--C-:B------:R-:W-:Y:S02]  /*7090*/  FFMA.FTZ R58, R58, c[0x0][0x23c], -R57.reuse ;  /* 0x00008f003a3a7a23 */ /* 0x100fe40000010839 */
[----:B------:R-:W-:Y:S02]  /*70a0*/  FADD.FTZ R65, R65, R40 ;  /* 0x0000002841417221 */ /* 0x000fe40000010000 */
[----:B------:R-:W-:Y:S01]  /*70b0*/  FADD.FTZ R161, R161, R52 ;  /* 0x00000034a1a17221 */ /* 0x000fe20000010000 */
[----:B------:R-:W-:Y:S01]  /*70c0*/  MUFU.EX2 R171, R171 ;  /* 0x000000ab00ab7308 */ /* 0x000fe20000000800 */
[----:B------:R-:W-:Y:S01]  /*70d0*/  FADD.FTZ R63, R63, R36 ;  /* 0x000000243f3f7221 */ /* 0x000fe20000010000 */
[----:B------:R-:W-:Y:S01]  /*70e0*/  HMMA.16816.F32.BF16 R88, R8, R6, R88 ;  /* 0x000000060858723c */ /* 0x000fe20000041858 */
[----:B------:R-:W-:Y:S02]  /*70f0*/  FADD.FTZ R139, R139, R32 ;  /* 0x000000208b8b7221 */ /* 0x000fe40000010000 */
[----:B------:R-:W-:-:S02]  /*7100*/  FFMA.FTZ R57, R56, c[0x0][0x23c], -R57 ;  /* 0x00008f0038397a23 */ /* 0x000fc40000010839 */
[----:B------:R-:W-:Y:S01]  /*7110*/  FADD.FTZ R65, R144, R65 ;  /* 0x0000004190417221 */ /* 0x000fe20000010000 */
[----:B------:R-:W-:Y:S01]  /*7120*/  MUFU.EX2 R169, R169 ;  /* 0x000000a900a97308 */ /* 0x000fe20000000800 */
[----:B------:R-:W-:Y:S01]  /*7130*/  FADD.FTZ R162, R162, R161 ;  /* 0x000000a1a2a27221 */ /* 0x000fe20000010000 */
[C---:B------:R-:W-:Y:S01]  /*7140*/  HMMA.16816.F32.BF16 R76, R8.reuse, R16, R76 ;  /* 0x00000010084c723c */ /* 0x040fe2000004184c */
[----:B------:R-:W-:Y:S02]  /*7150*/  FADD.FTZ R63, R132, R63 ;  /* 0x0000003f843f7221 */ /* 0x000fe40000010000 */
[----:B------:R-:W-:Y:S02]  /*7160*/  FADD.FTZ R139, R142, R139 ;  /* 0x0000008b8e8b7221 */ /* 0x000fe40000010000 */
[----:B------:R-:W-:Y:S01]  /*7170*/  FADD.FTZ R150, R150, R65 ;  /* 0x0000004196967221 */ /* 0x000fe20000010000 */
[----:B------:R-:W1:Y:S01]  /*7180*/  MUFU.EX2 R174, R174 ;  /* 0x000000ae00ae7308 */ /* 0x000e620000000800 */
[----:B------:R-:W-:Y:S01]  /*7190*/  FADD.FTZ R163, R163, R162 ;  /* 0x000000a2a3a37221 */ /* 0x000fe20000010000 */
[----:B------:R-:W-:Y:S01]  /*71a0*/  HMMA.16816.F32.BF16 R72, R8, R18, R72 ;  /* 0x000000120848723c */ /* 0x000fe20000041848 */
[----:B------:R-:W-:Y:S01]  /*71b0*/  LDSM.16.MT88.4 R8, [R190+0x7000] ;  /* 0x00700000be08783b */ /* 0x000fe20000004200 */
[----:B------:R-:W-:-:S02]  /*71c0*/  FADD.FTZ R66, R66, R63 ;  /* 0x0000003f42427221 */ /* 0x000fc40000010000 */
[----:B------:R-:W-:Y:S02]  /*71d0*/  FADD.FTZ R140, R140, R139 ;  /* 0x0000008b8c8c7221 */ /* 0x000fe40000010000 */
[----:B------:R-:W-:Y:S01]  /*71e0*/  MUFU.EX2 R173, R173 ;  /* 0x000000ad00ad7308 */ /* 0x000fe20000000800 */
[--C-:B------:R-:W-:Y:S01]  /*71f0*/  FFMA.FTZ R160, R160, c[0x0][0x23c], -R147.reuse ;  /* 0x00008f00a0a07a23 */ /* 0x100fe20000010893 */
[C---:B------:R-:W-:Y:S01]  /*7200*/  HMMA.16816.F32.BF16 R128, R24.reuse, R20, R128 ;  /* 0x000000141880723c */ /* 0x040fe20000041880 */
[--C-:B------:R-:W-:Y:S02]  /*7210*/  FFMA.FTZ R51, R51, c[0x0][0x23c], -R48.reuse ;  /* 0x00008f0033337a23 */ /* 0x100fe40000010830 */
[----:B------:R-:W-:Y:S02]  /*7220*/  FFMA.FTZ R49, R49, c[0x0][0x23c], -R48 ;  /* 0x00008f0031317a23 */ /* 0x000fe40000010830 */
[----:B------:R-:W-:Y:S01]  /*7230*/  FFMA.FTZ R146, R146, c[0x0][0x23c], -R147 ;  /* 0x00008f0092927a23 */ /* 0x000fe20000010893 */
[----:B------:R-:W-:Y:S01]  /*7240*/  MUFU.EX2 R176, R176 ;  /* 0x000000b000b07308 */ /* 0x000fe20000000800 */
[----:B------:R-:W-:Y:S01]  /*7250*/  FADD.FTZ R159, R159, R150 ;  /* 0x000000969f9f7221 */ /* 0x000fe20000010000 */
[----:B------:R-:W-:Y:S01]  /*7260*/  HMMA.16816.F32.BF16 R116, R24, R22, R116 ;  /* 0x000000161874723c */ /* 0x000fe20000041874 */
[----:B------:R-:W-:Y:S01]  /*7270*/  LDSM.16.MT88.4 R20, [R188+0x7000] ;  /* 0x00700000bc14783b */ /* 0x000fe20000004200 */
[----:B------:R-:W-:-:S02]  /*7280*/  FADD.FTZ R163, R166, R163 ;  /* 0x000000a3a6a37221 */ /* 0x000fc40000010000 */
[----:B------:R-:W-:Y:S02]  /*7290*/  FADD.FTZ R66, R145, R66 ;  /* 0x0000004291427221 */ /* 0x000fe40000010000 */
[----:B------:R-:W-:Y:S01]  /*72a0*/  MUFU.EX2 R167, R167 ;  /* 0x000000a700a77308 */ /* 0x000fe20000000800 */
[----:B------:R-:W-:Y:S01]  /*72b0*/  FADD.FTZ R140, R157, R140 ;  /* 0x0000008c9d8c7221 */ /* 0x000fe20000010000 */
[C---:B------:R-:W-:Y:S06]  /*72c0*/  HMMA.16816.F32.BF16 R112, R24.reuse, R12, R112 ;  /* 0x0000000c1870723c */ /* 0x040fec0000041870 */
[----:B------:R-:W2:Y:S02]  /*72d0*/  MUFU.EX2 R170, R170 ;  /* 0x000000aa00aa7308 */ /* 0x000ea40000000800 */
[C---:B------:R-:W-:Y:S01]  /*72e0*/  HMMA.16816.F32.BF16 R100, R24.reuse, R14, R100 ;  /* 0x0000000e1864723c */ /* 0x040fe20000041864 */
[----:B------:R-:W3:Y:S05]  /*72f0*/  LDSM.16.MT88.4 R12, [R191+0x7000] ;  /* 0x00700000bf0c783b */ /* 0x000eea0000004200 */
[----:B------:R-:W-:Y:S02]  /*7300*/  MUFU.EX2 R168, R168 ;  /* 0x000000a800a87308 */ /* 0x000fe40000000800 */
[C---:B------:R-:W-:Y:S06]  /*7310*/  HMMA.16816.F32.BF16 R96, R24.reuse, R4, R96 ;  /* 0x000000041860723c */ /* 0x040fec0000041860 */
[----:B------:R-:W4:Y:S02]  /*7320*/  MUFU.EX2 R175, R175 ;  /* 0x000000af00af7308 */ /* 0x000f240000000800 */
[C---:B------:R-:W-:Y:S01]  /*7330*/  HMMA.16816.F32.BF16 R84, R24.reuse, R6, R84 ;  /* 0x000000061854723c */ /* 0x040fe20000041854 */
[----:B------:R-:W5:Y:S05]  /*7340*/  LDSM.16.MT88.4 R4, [R189+0x7000] ;  /* 0x00700000bd04783b */ /* 0x000f6a0000004200 */
[----:B------:R-:W3:Y:S02]  /*7350*/  MUFU.EX2 R156, R156 ;  /* 0x0000009c009c7308 */ /* 0x000ee40000000800 */
[C---:B------:R-:W-:Y:S06]  /*7360*/  HMMA.16816.F32.BF16 R80, R24.reuse, R16, R80 ;  /* 0x000000101850723c */ /* 0x040fec0000041850 */
[----:B------:R-:W-:Y:S01]  /*7370*/  MUFU.EX2 R148, R148 ;  /* 0x0000009400947308 */ /* 0x000fe20000000800 */
[----:B-1----:R-:W-:Y:S01]  /*7380*/  F2FP.BF16.PACK_AB R16, R174, R169 ;  /* 0x000000a9ae10723e */ /* 0x002fe200000010ff */
[----:B------:R-:W-:Y:S01]  /*7390*/  HMMA.16816.F32.BF16 R68, R24, R18, R68 ;  /* 0x000000121844723c */ /* 0x000fe20000041844 */
[----:B--2---:R-:W-:Y:S01]  /*73a0*/  F2FP.BF16.PACK_AB R17, R170, R167 ;  /* 0x000000a7aa11723e */ /* 0x004fe200000010ff */
[----:B------:R-:W-:-:S02]  /*73b0*/  FADD.FTZ R169, R169, R66 ;  /* 0x00000042a9a97221 */ /* 0x000fc40000010000 */
[----:B------:R-:W-:Y:S02]  /*73c0*/  FADD.FTZ R167, R167, R140 ;  /* 0x0000008ca7a77221 */ /* 0x000fe40000010000 */
[----:B------:R-:W1:Y:S01]  /*73d0*/  MUFU.EX2 R149, R149 ;  /* 0x0000009500957308 */ /* 0x000e620000000800 */
[----:B------:R-:W-:Y:S01]  /*73e0*/  F2FP.BF16.PACK_AB R18, R176, R173 ;  /* 0x000000adb012723e */ /* 0x000fe200000010ff */
[----:B------:R-:W-:Y:S01]  /*73f0*/  FADD.FTZ R174, R174, R169 ;  /* 0x000000a9aeae7221 */ /* 0x000fe20000010000 */
[----:B----4-:R-:W-:Y:S01]  /*7400*/  F2FP.BF16.PACK_AB R19, R175, R168 ;  /* 0x000000a8af13723e */ /* 0x010fe200000010ff */
[----:B------:R-:W-:Y:S01]  /*7410*/  FADD.FTZ R167, R170, R167 ;  /* 0x000000a7aaa77221 */ /* 0x000fe20000010000 */
[----:B------:R-:W-:Y:S01]  /*7420*/  F2FP.BF16.PACK_AB R24, R165, R158 ;  /* 0x0000009ea518723e */ /* 0x000fe200000010ff */
[----:B------:R-:W-:Y:S01]  /*7430*/  FADD.FTZ R158, R158, R159 ;  /* 0x0000009f9e9e7221 */ /* 0x000fe20000010000 */
[----:B---3--:R-:W-:Y:S01]  /*7440*/  F2FP.BF16.PACK_AB R26, R156, R171 ;  /* 0x000000ab9c1a723e */ /* 0x008fe200000010ff */
[----:B------:R-:W-:Y:S01]  /*7450*/  MUFU.EX2 R143, R143 ;  /* 0x0000008f008f7308 */ /* 0x000fe20000000800 */
[----:B------:R-:W-:Y:S01]  /*7460*/  FADD.FTZ R173, R173, R174 ;  /* 0x000000aeadad7221 */ /* 0x000fe20000010000 */
[----:B------:R-:W-:Y:S01]  /*7470*/  HMMA.16816.F32.BF16 R124, R16, R12, R124 ;  /* 0x0000000c107c723c */ /* 0x000fe2000004187c */
[----:B------:R-:W-:-:S02]  /*7480*/  FADD.FTZ R158, R165, R158 ;  /* 0x0000009ea59e7221 */ /* 0x000fc40000010000 */
[----:B------:R-:W-:Y:S02]  /*7490*/  FADD.FTZ R168, R168, R167 ;  /* 0x000000a7a8a87221 */ /* 0x000fe40000010000 */
[----:B------:R-:W-:Y:S01]  /*74a0*/  FADD.FTZ R171, R171, R158 ;  /* 0x0000009eabab7221 */ /* 0x000fe20000010000 */
[----:B------:R-:W2:Y:S01]  /*74b0*/  MUFU.EX2 R164, R164 ;  /* 0x000000a400a47308 */ /* 0x000ea20000000800 */
[C---:B-1----:R-:W-:Y:S01]  /*74c0*/  F2FP.BF16.PACK_AB R25, R149.reuse, R148 ;  /* 0x000000949519723e */ /* 0x042fe200000010ff */
[C---:B------:R-:W-:Y:S01]  /*74d0*/  HMMA.16816.F32.BF16 R120, R16.reuse, R14, R120 ;  /* 0x0000000e1078723c */ /* 0x040fe20000041878 */
[----:B------:R-:W-:Y:S02]  /*74e0*/  FADD.FTZ R148, R148, R163 ;  /* 0x000000a394947221 */ /* 0x000fe40000010000 */
[----:B------:R-:W-:Y:S02]  /*74f0*/  FADD.FTZ R171, R156, R171 ;  /* 0x000000ab9cab7221 */ /* 0x000fe40000010000 */
[----:B------:R-:W-:Y:S01]  /*7500*/  FADD.FTZ R148, R149, R148 ;  /* 0x0000009495947221 */ /* 0x000fe20000010000 */
[----:B------:R-:W-:Y:S01]  /*7510*/  MUFU.EX2 R137, R137 ;  /* 0x0000008900897308 */ /* 0x000fe20000000800 */
[----:B------:R-:W-:Y:S01]  /*7520*/  FADD.FTZ R176, R176, R173 ;  /* 0x000000adb0b07221 */ /* 0x000fe20000010000 */
[----:B------:R-:W-:Y:S01]  /*7530*/  HMMA.16816.F32.BF16 R108, R16, R8, R108 ;  /* 0x00000008106c723c */ /* 0x000fe2000004186c */
[----:B------:R-:W-:Y:S01]  /*7540*/  FADD.FTZ R168, R175, R168 ;  /* 0x000000a8afa87221 */ /* 0x000fe20000010000 */
[----:B--2---:R-:W-:-:S04]  /*7550*/  F2FP.BF16.PACK_AB R27, R164, R143 ;  /* 0x0000008fa41b723e */ /* 0x004fc800000010ff */
[----:B------:R-:W1:Y:S02]  /*7560*/  MUFU.EX2 R138, R138 ;  /* 0x0000008a008a7308 */ /* 0x000e640000000800 */
[----:B------:R-:W-:Y:S01]  /*7570*/  HMMA.16816.F32.BF16 R104, R16, R10, R104 ;  /* 0x0000000a1068723c */ /* 0x000fe20000041868 */
[----:B------:R-:W-:-:S04]  /*7580*/  FADD.FTZ R143, R143, R148 ;  /* 0x000000948f8f7221 */ /* 0x000fc80000010000 */
[----:B------:R-:W-:Y:S01]  /*7590*/  FADD.FTZ R164, R164, R143 ;  /* 0x0000008fa4a47221 */ /* 0x000fe20000010000 */
[----:B------:R-:W-:Y:S02]  /*75a0*/  MUFU.EX2 R61, R61 ;  /* 0x0000003d003d7308 */ /* 0x000fe40000000800 */
[C---:B-----5:R-:W-:Y:S06]  /*75b0*/  HMMA.16816.F32.BF16 R92, R16.reuse, R4, R92 ;  /* 0x00000004105c723c */ /* 0x060fec000004185c */
[----:B------:R-:W-:Y:S02]  /*75c0*/  MUFU.EX2 R64, R64 ;  /* 0x0000004000407308 */ /* 0x000fe40000000800 */
[C---:B------:R-:W-:Y:S06]  /*75d0*/  HMMA.16816.F32.BF16 R88, R16.reuse, R6, R88 ;  /* 0x000000061058723c */ /* 0x040fec0000041858 */
[----:B------:R-:W-:Y:S02]  /*75e0*/  MUFU.EX2 R59, R59 ;  /* 0x0000003b003b7308 */ /* 0x000fe40000000800 */
[C---:B------:R-:W-:Y:S06]  /*75f0*/  HMMA.16816.F32.BF16 R76, R16.reuse, R20, R76 ;  /* 0x00000014104c723c */ /* 0x040fec000004184c */
[----:B------:R-:W2:Y:S02]  /*7600*/  MUFU.EX2 R60, R60 ;  /* 0x0000003c003c7308 */ /* 0x000ea40000000800 */
[----:B------:R-:W-:Y:S01]  /*7610*/  HMMA.16816.F32.BF16 R72, R16, R22, R72 ;  /* 0x000000161048723c */ /* 0x000fe20000041848 */
[----:B------:R-:W3:Y:S05]  /*7620*/  LDSM.16.MT88.4 R16, [R191+0x7800] ;  /* 0x00780000bf10783b */ /* 0x000eea0000004200 */
[----:B------:R-:W-:Y:S02]  /*7630*/  MUFU.EX2 R58, R58 ;  /* 0x0000003a003a7308 */ /* 0x000fe40000000800 */
[C---:B------:R-:W-:Y:S06]  /*7640*/  HMMA.16816.F32.BF16 R128, R24.reuse, R12, R128 ;  /* 0x0000000c1880723c */ /* 0x040fec0000041880 */
[----:B------:R-:W4:Y:S02]  /*7650*/  MUFU.EX2 R57, R57 ;  /* 0x0000003900397308 */ /* 0x000f240000000800 */
[C---:B------:R-:W-:Y:S01]  /*7660*/  HMMA.16816.F32.BF16 R116, R24.reuse, R14, R116 ;  /* 0x0000000e1874723c */ /* 0x040fe20000041874 */
[----:B------:R-:W5:Y:S05]  /*7670*/  LDSM.16.MT88.4 R12, [R190+0x7800] ;  /* 0x00780000be0c783b */ /* 0x000f6a0000004200 */
[----:B------:R-:W-:Y:S02]  /*7680*/  MUFU.EX2 R160, R160 ;  /* 0x000000a000a07308 */ /* 0x000fe40000000800 */
[C---:B------:R-:W-:Y:S06]  /*7690*/  HMMA.16816.F32.BF16 R112, R24.reuse, R8, R112 ;  /* 0x000000081870723c */ /* 0x040fec0000041870 */
[----:B------:R-:W1:Y:S02]  /*76a0*/  MUFU.EX2 R177, R177 ;  /* 0x000000b100b17308 */ /* 0x000e640000000800 */
[C---:B------:R-:W-:Y:S01]  /*76b0*/  HMMA.16816.F32.BF16 R100, R24.reuse, R10, R100 ;  /* 0x0000000a1864723c */ /* 0x040fe20000041864 */
[----:B------:R-:W3:Y:S05]  /*76c0*/  LDSM.16.MT88.4 R8, [R189+0x7800] ;  /* 0x00780000bd08783b */ /* 0x000eea0000004200 */
[----:B------:R-:W-:Y:S02]  /*76d0*/  MUFU.EX2 R51, R51 ;  /* 0x0000003300337308 */ /* 0x000fe40000000800 */
[C---:B------:R-:W-:Y:S06]  /*76e0*/  HMMA.16816.F32.BF16 R96, R24.reuse, R4, R96 ;  /* 0x000000041860723c */ /* 0x040fec0000041860 */
[----:B------:R-:W-:Y:S02]  /*76f0*/  MUFU.EX2 R146, R146 ;  /* 0x0000009200927308 */ /* 0x000fe40000000800 */
[C---:B------:R-:W-:Y:S01]  /*7700*/  HMMA.16816.F32.BF16 R84, R24.reuse, R6, R84 ;  /* 0x000000061854723c */ /* 0x040fe20000041854 */
[----:B------:R-:W5:Y:S05]  /*7710*/  LDSM.16.MT88.4 R4, [R188+0x7800] ;  /* 0x00780000bc04783b */ /* 0x000f6a0000004200 */
[----:B------:R-:W-:Y:S02]  /*7720*/  MUFU.EX2 R141, R141 ;  /* 0x0000008d008d7308 */ /* 0x000fe40000000800 */
[C---:B------:R-:W-:Y:S07]  /*7730*/  HMMA.16816.F32.BF16 R80, R24.reuse, R20, R80 ;  /* 0x000000141850723c */ /* 0x040fee0000041850 */
[----:B-1----:R-:W-:Y:S01]  /*7740*/  F2FP.BF16.PACK_AB R20, R138, R137 ;  /* 0x000000898a14723e */ /* 0x002fe200000010ff */
[----:B------:R-:W-:Y:S01]  /*7750*/  HMMA.16816.F32.BF16 R68, R24, R22, R68 ;  /* 0x000000161844723c */ /* 0x000fe20000041844 */
[----:B------:R-:W1:Y:S01]  /*7760*/  MUFU.EX2 R24, R49 ;  /* 0x0000003100187308 */ /* 0x000e620000000800 */
[----:B--2---:R-:W-:Y:S01]  /*7770*/  F2FP.BF16.PACK_AB R21, R60, R59 ;  /* 0x0000003b3c15723e */ /* 0x004fe200000010ff */
[----:B------:R-:W-:-:S02]  /*7780*/  FADD.FTZ R137, R137, R176 ;  /* 0x000000b089897221 */ /* 0x000fc40000010000 */
[----:B------:R-:W-:Y:S02]  /*7790*/  FADD.FTZ R59, R59, R168 ;  /* 0x000000a83b3b7221 */ /* 0x000fe40000010000 */
[--C-:B------:R-:W-:Y:S01]  /*77a0*/  FFMA.FTZ R25, R45, c[0x0][0x23c], -R48.reuse ;  /* 0x00008f002d197a23 */ /* 0x100fe20000010830 */
[----:B------:R-:W-:Y:S01]  /*77b0*/  F2FP.BF16.PACK_AB R22, R64, R61 ;  /* 0x0000003d4016723e */ /* 0x000fe200000010ff */
[----:B------:R-:W-:Y:S01]  /*77c0*/  FFMA.FTZ R26, R46, c[0x0][0x23c], -R48 ;  /* 0x00008f002e1a7a23 */ /* 0x000fe20000010830 */
[----:B----4-:R-:W-:Y:S01]  /*77d0*/  F2FP.BF16.PACK_AB R23, R57, R58 ;  /* 0x0000003a3917723e */ /* 0x010fe200000010ff */
[----:B------:R-:W-:Y:S02]  /*77e0*/  FADD.FTZ R138, R138, R137 ;  /* 0x000000898a8a7221 */ /* 0x000fe40000010000 */
[----:B------:R-:W-:Y:S01]  /*77f0*/  MUFU.EX2 R25, R25 ;  /* 0x0000001900197308 */ /* 0x000fe20000000800 */
[----:B------:R-:W-:Y:S02]  /*7800*/  FADD.FTZ R59, R60, R59 ;  /* 0x0000003b3c3b7221 */ /* 0x000fe40000010000 */
[----:B------:R-:W-:Y:S01]  /*7810*/  FADD.FTZ R61, R61, R138 ;  /* 0x0000008a3d3d7221 */ /* 0x000fe20000010000 */
[----:B---3--:R-:W-:Y:S01]  /*7820*/  HMMA.16816.F32.BF16 R124, R20, R16, R124 ;  /* 0x00000010147c723c */ /* 0x008fe2000004187c */
[----:B------:R-:W-:-:S02]  /*7830*/  FADD.FTZ R58, R58, R59 ;  /* 0x0000003b3a3a7221 */ /* 0x000fc40000010000 */
[----:B------:R-:W-:Y:S01]  /*7840*/  FADD.FTZ R213, R64, R61 ;  /* 0x0000003d40d57221 */ /* 0x000fe20000010000 */
[----:B------:R-:W2:Y:S01]  /*7850*/  MUFU.EX2 R26, R26 ;  /* 0x0000001a001a7308 */ /* 0x000ea20000000800 */
[----:B------:R-:W-:-:S03]  /*7860*/  FADD.FTZ R211, R57, R58 ;  /* 0x0000003a39d37221 */ /* 0x000fc60000010000 */
[C---:B------:R-:W-:Y:S08]  /*7870*/  HMMA.16816.F32.BF16 R120, R20.reuse, R18, R120 ;  /* 0x000000121478723c */ /* 0x040ff00000041878 */
[C---:B-----5:R-:W-:Y:S08]  /*7880*/  HMMA.16816.F32.BF16 R108, R20.reuse, R12, R108 ;  /* 0x0000000c146c723c */ /* 0x060ff0000004186c */
[C---:B------:R-:W-:Y:S08]  /*7890*/  HMMA.16816.F32.BF16 R104, R20.reuse, R14, R104 ;  /* 0x0000000e1468723c */ /* 0x040ff00000041868 */
[C---:B------:R-:W-:Y:S08]  /*78a0*/  HMMA.16816.F32.BF16 R92, R20.reuse, R8, R92 ;  /* 0x00000008145c723c */ /* 0x040ff0000004185c */
[C---:B------:R-:W-:Y:S08]  /*78b0*/  HMMA.16816.F32.BF16 R88, R20.reuse, R10, R88 ;  /* 0x0000000a1458723c */ /* 0x040ff00000041858 */
[C---:B------:R-:W-:Y:S08]  /*78c0*/  HMMA.16816.F32.BF16 R76, R20.reuse, R4, R76 ;  /* 0x00000004144c723c */ /* 0x040ff0000004184c */
        /* <DEDUP_REMOVED lines=23> */
.L_x_601:
[----:B------:R-:W-:-:S07]  /*7a40*/  IADD3 R207, R29, -0x1, RZ ;  /* 0xffffffff1dcf7810 */ /* 0x000fce0007ffe0ff */
.L_x_603:
[----:B------:R-:W-:-:S13]  /*7a50*/  ISETP.GE.AND P0, PT, R207, RZ, PT ;  /* 0x000000ffcf00720c */ /* 0x000fda0003f06270 */
[----:B------:R-:W-:Y:S05]  /*7a60*/  @!P0 BRA `(.L_x_604) ;  /* 0x00002f1000008947 */ /* 0x000fea0003800000 */
[----:B------:R-:W-:Y:S01]  /*7a70*/  IMAD.MOV.U32 R2, RZ, RZ, R135 ;  /* 0x000000ffff027224 */ /* 0x000fe200078e0087 */
[----:B------:R-:W-:Y:S01]  /*7a80*/  MOV R0, R133 ;  /* 0x0000008500007202 */ /* 0x000fe20000000f00 */
[----:B------:R-:W-:Y:S01]  /*7a90*/  IMAD.MOV.U32 R3, RZ, RZ, R136 ;  /* 0x000000ffff037224 */ /* 0x000fe200078e0088 */
[----:B------:R-:W-:Y:S01]  /*7aa0*/  MOV R216, R152 ;  /* 0x0000009800d87202 */ /* 0x000fe20000000f00 */
[----:B------:R-:W-:Y:S01]  /*7ab0*/  IMAD.MOV.U32 R139, RZ, RZ, R134 ;  /* 0x000000ffff8b7224 */ /* 0x000fe200078e0086 */
[----:B------:R-:W-:Y:S01]  /*7ac0*/  MOV R217, R155 ;  /* 0x0000009b00d97202 */ /* 0x000fe20000000f00 */
[----:B------:R-:W-:Y:S05]  /*7ad0*/  BRA `(.L_x_605) ;  /* 0x0000019000007947 */ /* 0x000fea0003800000 */
.L_x_607:
[----:B------:R-:W-:Y:S04]  /*7ae0*/  IADD3 R5, R207, -0x1, RZ ;  /* 0xffffffffcf057810 */ /* 0x000fe80007ffe0ff */
[----:B------:R-:W-:Y:S01]  /*7af0*/  SHF.R.S32.HI R4, RZ, 0x1f, R5 ;  /* 0x0000001fff047819 */ /* 0x000fe20000011405 */
[C---:B------:R-:W-:Y:S04]  /*7b00*/  IMAD.WIDE.U32 R20, R5.reuse, c[0x0][0x198], RZ ;  /* 0x0000660005147a25 */ /* 0x040fe800078e00ff */
[----:B------:R-:W-:Y:S04]  /*7b10*/  IMAD R4, R4, c[0x0][0x198], RZ ;  /* 0x0000660004047a24 */ /* 0x000fe800078e02ff */
[----:B------:R-:W-:Y:S01]  /*7b20*/  IMAD R4, R5, c[0x0][0x19c], R4 ;  /* 0x0000670005047a24 */ /* 0x000fe200078e0204 */
[C---:B------:R-:W-:Y:S03]  /*7b30*/  LEA R5, P1, R20.reuse, R200, 0x6 ;  /* 0x000000c814057211 */ /* 0x040fe600078230ff */
[----:B------:R-:W-:Y:S01]  /*7b40*/  IMAD.IADD R21, R21, 0x1, R4 ;  /* 0x0000000115157824 */ /* 0x000fe200078e0204 */
[C---:B------:R-:W-:Y:S04]  /*7b50*/  LEA R22, P2, R5.reuse, c[0x0][0x168], 0x1 ;  /* 0x00005a0005167a11 */ /* 0x040fe800078408ff */
        /* <DEDUP_REMOVED lines=17> */
.L_x_605:
[----:B------:R-:W-:Y:S04]  /*7c70*/  DEPBAR.LE SB0, 0x0 ;  /* 0x000080000000791a */ /* 0x000fe80000000000 */
[----:B------:R-:W-:Y:S01]  /*7c80*/  BAR.SYNC.DEFER_BLOCKING 0x0 ;  /* 0x0000000000007b1d */ /* 0x000fe20000010000 */
[----:B------:R-:W-:Y:S01]  /*7c90*/  SHF.R.S32.HI R137, RZ, 0x1f, R207 ;  /* 0x0000001fff897819 */ /* 0x000fe200000114cf */
[C---:B------:R-:W-:Y:S02]  /*7ca0*/  IMAD R136, R207.reuse, UR13, RZ ;  /* 0x0000000dcf887c24 */ /* 0x040fe4000f8e02ff */
[----:B------:R-:W-:Y:S04]  /*7cb0*/  IMAD.WIDE.U32 R176, R207, UR14, R216 ;  /* 0x0000000ecfb07c25 */ /* 0x000fe8000f8e00d8 */
[----:B------:R-:W-:Y:S01]  /*7cc0*/  IMAD R136, R137, UR14, R136 ;  /* 0x0000000e89887c24 */ /* 0x000fe2000f8e0288 */
[----:B------:R-:W-:Y:S04]  /*7cd0*/  LEA R178, P1, R176, c[0x0][0x170], 0x1 ;  /* 0x00005c00b0b27a11 */ /* 0x000fe800078208ff */
[----:B------:R-:W-:Y:S02]  /*7ce0*/  IADD3 R180, P0, R178, UR4, RZ ;  /* 0x00000004b2b47c10 */ /* 0x000fe4000ff1e0ff */
[----:B------:R-:W-:Y:S04]  /*7cf0*/  IADD3 R136, R177, R136, RZ ;  /* 0x00000088b1887210 */ /* 0x000fe80007ffe0ff */
        /* <DEDUP_REMOVED lines=8> */
[----:B------:R-:W-:Y:S04]  /*7d80*/  IADD3.X R177, R181, UR5, RZ, P1, !PT ;  /* 0x00000005b5b17c10 */ /* 0x000fe80008ffe4ff */
[----:B------:R-:W-:Y:S01]  /*7d90*/  IADD3.X R137, R177, UR5, RZ, P0, !PT ;  /* 0x00000005b1897c10 */ /* 0x000fe200087fe4ff */
[----:B------:R2:W-:Y:S01]  /*7da0*/  LDGSTS.E.BYPASS.LTC128B.128 [R199+0x6800], [R180.64] ;  /* 0x06800000b4c77fae */ /* 0x0005e2000b901d50 */
[----:B------:R-:W-:Y:S07]  /*7db0*/  ISETP.GT.AND P0, PT, R207, RZ, PT ;  /* 0x000000ffcf00720c */ /* 0x000fee0003f04270 */
[----:B------:R1:W-:Y:S08]  /*7dc0*/  LDGSTS.E.BYPASS.LTC128B.128 [R199+0x7000], [R176.64] ;  /* 0x07000000b0c77fae */ /* 0x0003f0000b901d50 */
[----:B------:R3:W-:Y:S08]  /*7dd0*/  LDGSTS.E.BYPASS.LTC128B.128 [R199+0x7800], [R136.64] ;  /* 0x0780000088c77fae */ /* 0x0007f0000b901d50 */
[----:B------:R-:W-:Y:S08]  /*7de0*/  LDSM.16.M88.4 R132, [R198] ;  /* 0x00000000c684783b */ /* 0x000ff00000000200 */
[----:B------:R-:W0:Y:S08]  /*7df0*/  LDGDEPBAR ;  /* 0x00000000000079af */ /* 0x000e300000000000 */
[----:B------:R-:W4:Y:S08]  /*7e00*/  LDSM.16.M88.4 R140, [R197] ;  /* 0x00000000c58c783b */ /* 0x000f300000000200 */
[----:B------:R-:W5:Y:S08]  /*7e10*/  LDSM.16.M88.4 R144, [R198+0x2000] ;  /* 0x00200000c690783b */ /* 0x000f700000000200 */
[----:B------:R-:W1:Y:S08]  /*7e20*/  LDSM.16.M88.4 R148, [R197+0x800] ;  /* 0x00080000c594783b */ /* 0x000e700000000200 */
[----:B------:R-:W1:Y:S08]  /*7e30*/  LDSM.16.M88.4 R152, [R197+0x1000] ;  /* 0x00100000c598783b */ /* 0x000e700000000200 */
[----:B------:R-:W1:Y:S08]  /*7e40*/  LDSM.16.M88.4 R156, [R197+0x1800] ;  /* 0x00180000c59c783b */ /* 0x000e700000000200 */
[----:B------:R-:W-:Y:S08]  /*7e50*/  LDSM.16.M88.4 R160, [R196] ;  /* 0x00000000c4a0783b */ /* 0x000ff00000000200 */
[----:B------:R-:W3:Y:S08]  /*7e60*/  LDSM.16.M88.4 R164, [R195] ;  /* 0x00000000c3a4783b */ /* 0x000ef00000000200 */
[----:B------:R-:W3:Y:S08]  /*7e70*/  LDSM.16.M88.4 R168, [R196+0x2000] ;  /* 0x00200000c4a8783b */ /* 0x000ef00000000200 */
[----:B------:R-:W3:Y:S08]  /*7e80*/  LDSM.16.M88.4 R172, [R195+0x800] ;  /* 0x00080000c3ac783b */ /* 0x000ef00000000200 */
[----:B-1----:R-:W-:Y:S08]  /*7e90*/  LDSM.16.M88.4 R176, [R185] ;  /* 0x00000000b9b0783b */ /* 0x002ff00000000200 */
[----:B--2---:R-:W-:Y:S01]  /*7ea0*/  LDSM.16.M88.4 R180, [R184] ;  /* 0x00000000b8b4783b */ /* 0x004fe20000000200 */
[-C--:B----4-:R-:W-:Y:S08]  /*7eb0*/  HMMA.16816.F32.BF16 R4, R132, R140.reuse, RZ ;  /* 0x0000008c8404723c */ /* 0x090ff000000418ff */
[C---:B-----5:R-:W-:Y:S08]  /*7ec0*/  HMMA.16816.F32.BF16 R8, R144.reuse, R140, RZ ;  /* 0x0000008c9008723c */ /* 0x060ff000000418ff */
[-C--:B------:R-:W-:Y:S08]  /*7ed0*/  HMMA.16816.F32.BF16 R12, R144, R142.reuse, RZ ;  /* 0x0000008e900c723c */ /* 0x080ff000000418ff */
[C---:B------:R-:W-:Y:S01]  /*7ee0*/  HMMA.16816.F32.BF16 R16, R132.reuse, R142, RZ ;  /* 0x0000008e8410723c */ /* 0x040fe200000418ff */
[----:B------:R-:W-:Y:S07]  /*7ef0*/  LDSM.16.M88.4 R140, [R195+0x1800] ;  /* 0x00180000c38c783b */ /* 0x000fee0000000200 */
[-C--:B------:R-:W-:Y:S08]  /*7f00*/  HMMA.16816.F32.BF16 R20, R132, R148.reuse, RZ ;  /* 0x000000948414723c */ /* 0x080ff000000418ff */
[C---:B------:R-:W-:Y:S08]  /*7f10*/  HMMA.16816.F32.BF16 R24, R144.reuse, R148, RZ ;  /* 0x000000949018723c */ /* 0x040ff000000418ff */
[-C--:B------:R-:W-:Y:S08]  /*7f20*/  HMMA.16816.F32.BF16 R28, R144, R150.reuse, RZ ;  /* 0x00000096901c723c */ /* 0x080ff000000418ff */
[C---:B------:R-:W-:Y:S01]  /*7f30*/  HMMA.16816.F32.BF16 R32, R132.reuse, R150, RZ ;  /* 0x000000968420723c */ /* 0x040fe200000418ff */
[----:B------:R-:W-:Y:S07]  /*7f40*/  LDSM.16.M88.4 R148, [R193] ;  /* 0x00000000c194783b */ /* 0x000fee0000000200 */
[-C--:B------:R-:W-:Y:S08]  /*7f50*/  HMMA.16816.F32.BF16 R36, R132, R152.reuse, RZ ;  /* 0x000000988424723c */ /* 0x080ff000000418ff */
[C---:B------:R-:W-:Y:S08]  /*7f60*/  HMMA.16816.F32.BF16 R40, R144.reuse, R152, RZ ;  /* 0x000000989028723c */ /* 0x040ff000000418ff */
[-C--:B------:R-:W-:Y:S08]  /*7f70*/  HMMA.16816.F32.BF16 R44, R144, R154.reuse, RZ ;  /* 0x0000009a902c723c */ /* 0x080ff000000418ff */
[C---:B------:R-:W-:Y:S01]  /*7f80*/  HMMA.16816.F32.BF16 R48, R132.reuse, R154, RZ ;  /* 0x0000009a8430723c */ /* 0x040fe200000418ff */
[----:B------:R-:W-:Y:S07]  /*7f90*/  LDSM.16.M88.4 R152, [R194+0x2000] ;  /* 0x00200000c298783b */ /* 0x000fee0000000200 */
[-C--:B------:R-:W-:Y:S08]  /*7fa0*/  HMMA.16816.F32.BF16 R52, R132, R156.reuse, RZ ;  /* 0x0000009c8434723c */ /* 0x080ff000000418ff */
[C---:B------:R-:W-:Y:S08]  /*7fb0*/  HMMA.16816.F32.BF16 R56, R144.reuse, R156, RZ ;  /* 0x0000009c9038723c */ /* 0x040ff000000418ff */
[-C--:B------:R-:W-:Y:S01]  /*7fc0*/  HMMA.16816.F32.BF16 R60, R144, R158.reuse, RZ ;  /* 0x0000009e903c723c */ /* 0x080fe200000418ff */
[----:B------:R-:W-:Y:S07]  /*7fd0*/  LDSM.16.M88.4 R144, [R194] ;  /* 0x00000000c290783b */ /* 0x000fee0000000200 */
[----:B------:R-:W-:Y:S01]  /*7fe0*/  HMMA.16816.F32.BF16 R64, R132, R158, RZ ;  /* 0x0000009e8440723c */ /* 0x000fe200000418ff */
[----:B------:R-:W1:Y:S07]  /*7ff0*/  LDSM.16.M88.4 R132, [R195+0x1000] ;  /* 0x00100000c384783b */ /* 0x000e6e0000000200 */
[-C--:B---3--:R-:W-:Y:S01]  /*8000*/  HMMA.16816.F32.BF16 R4, R160, R164.reuse, R4 ;  /* 0x000000a4a004723c */ /* 0x088fe20000041804 */
[----:B------:R-:W2:Y:S07]  /*8010*/  LDSM.16.M88.4 R156, [R187] ;  /* 0x00000000bb9c783b */ /* 0x000eae0000000200 */
[C---:B------:R-:W-:Y:S08]  /*8020*/  HMMA.16816.F32.BF16 R8, R168.reuse, R164, R8 ;  /* 0x000000a4a808723c */ /* 0x040ff00000041808 */
[-C--:B------:R-:W-:Y:S08]  /*8030*/  HMMA.16816.F32.BF16 R12, R168, R166.reuse, R12 ;  /* 0x000000a6a80c723c */ /* 0x080ff0000004180c */
[C---:B------:R-:W-:Y:S01]  /*8040*/  HMMA.16816.F32.BF16 R16, R160.reuse, R166, R16 ;  /* 0x000000a6a010723c */ /* 0x040fe20000041810 */
[----:B------:R-:W3:Y:S07]  /*8050*/  LDSM.16.M88.4 R164, [R186] ;  /* 0x00000000baa4783b */ /* 0x000eee0000000200 */
        /* <DEDUP_REMOVED lines=13> */
[----:B------:R-:W-:Y:S01]  /*8130*/  HMMA.16816.F32.BF16 R64, R160, R142, R64 ;  /* 0x0000008ea040723c */ /* 0x000fe20000041840 */
[----:B------:R-:W5:Y:S07]  /*8140*/  LDSM.16.M88.4 R140, [R184+0x800] ;  /* 0x00080000b88c783b */ /* 0x000f6e0000000200 */
        /* <DEDUP_REMOVED lines=15> */
[----:B------:R-:W-:Y:S01]  /*8240*/  HMMA.16816.F32.BF16 R64, R144, R178, R64 ;  /* 0x000000b29040723c */ /* 0x000fe20000041840 */
[----:B------:R-:W2:Y:S07]  /*8250*/  LDSM.16.M88.4 R144, [R184+0x1000] ;  /* 0x00100000b890783b */ /* 0x000eae0000000200 */
[-C--:B----4-:R-:W-:Y:S08]  /*8260*/  HMMA.16816.F32.BF16 R4, R172, R180.reuse, R4 ;  /* 0x000000b4ac04723c */ /* 0x090ff00000041804 */
[C---:B-1----:R-:W-:Y:S08]  /*8270*/  HMMA.16816.F32.BF16 R8, R132.reuse, R180, R8 ;  /* 0x000000b48408723c */ /* 0x042ff00000041808 */
[-C--:B------:R-:W-:Y:S08]  /*8280*/  HMMA.16816.F32.BF16 R12, R132, R182.reuse, R12 ;  /* 0x000000b6840c723c */ /* 0x080ff0000004180c */
[C---:B------:R-:W-:Y:S04]  /*8290*/  HMMA.16816.F32.BF16 R16, R172.reuse, R182, R16 ;  /* 0x000000b6ac10723c */ /* 0x040fe80000041810 */
[----:B------:R-:W-:Y:S02]  /*82a0*/  FMUL.FTZ R138, R4, c[0x0][0x2ec] ;  /* 0x0000bb00048a7a20 */ /* 0x000fe40000410000 */
[----:B------:R-:W-:Y:S02]  /*82b0*/  FMUL.FTZ R137, R6, c[0x0][0x2ec] ;  /* 0x0000bb0006897a20 */ /* 0x000fe40000410000 */
[----:B------:R1:W3:Y:S01]  /*82c0*/  MUFU.TANH R150, R138 ;  /* 0x0000008a00967308 */ /* 0x0002e20000002400 */
[-C--:B-----5:R-:W-:Y:S03]  /*82d0*/  HMMA.16816.F32.BF16 R20, R172, R140.reuse, R20 ;  /* 0x0000008cac14723c */ /* 0x0a0fe60000041814 */
[----:B------:R-:W-:Y:S02]  /*82e0*/  FMUL.FTZ R136, R7, c[0x0][0x2ec] ;  /* 0x0000bb0007887a20 */ /* 0x000fe40000410000 */
[----:B------:R-:W-:Y:S02]  /*82f0*/  FMUL.FTZ R251, R9, c[0x0][0x2ec] ;  /* 0x0000bb0009fb7a20 */ /* 0x000fe40000410000 */
[----:B------:R-:W-:Y:S01]  /*8300*/  FMUL.FTZ R176, R12, c[0x0][0x2ec] ;  /* 0x0000bb000cb07a20 */ /* 0x000fe20000410000 */
[C---:B------:R-:W-:Y:S01]  /*8310*/  HMMA.16816.F32.BF16 R24, R132.reuse, R140, R24 ;  /* 0x0000008c8418723c */ /* 0x040fe20000041818 */
[----:B------:R4:W3:Y:S03]  /*8320*/  MUFU.TANH R149, R137 ;  /* 0x0000008900957308 */ /* 0x0008e60000002400 */
[----:B------:R-:W-:Y:S02]  /*8330*/  FMUL.FTZ R247, R11, c[0x0][0x2ec] ;  /* 0x0000bb000bf77a20 */ /* 0x000fe40000410000 */
[----:B------:R-:W-:Y:S02]  /*8340*/  FMUL.FTZ R249, R10, c[0x0][0x2ec] ;  /* 0x0000bb000af97a20 */ /* 0x000fe40000410000 */
[-C--:B------:R-:W-:Y:S03]  /*8350*/  HMMA.16816.F32.BF16 R28, R132, R142.reuse, R28 ;  /* 0x0000008e841c723c */ /* 0x080fe6000004181c */
[----:B------:R5:W3:Y:S01]  /*8360*/  MUFU.TANH R7, R136 ;  /* 0x0000008800077308 */ /* 0x000ae20000002400 */
[----:B------:R-:W-:Y:S02]  /*8370*/  FMUL.FTZ R178, R16, c[0x0][0x2ec] ;  /* 0x0000bb0010b27a20 */ /* 0x000fe40000410000 */
[----:B------:R-:W-:Y:S02]  /*8380*/  FMUL.FTZ R177, R17, c[0x0][0x2ec] ;  /* 0x0000bb0011b17a20 */ /* 0x000fe40000410000 */
[C---:B------:R-:W-:Y:S01]  /*8390*/  HMMA.16816.F32.BF16 R32, R172.reuse, R142, R32 ;  /* 0x0000008eac20723c */ /* 0x040fe20000041820 */
[----:B------:R-:W3:Y:S01]  /*83a0*/  LDSM.16.M88.4 R140, [R184+0x1800] ;  /* 0x00180000b88c783b */ /* 0x000ee20000000200 */
[----:B------:R-:W-:Y:S04]  /*83b0*/  DEPBAR.LE SB0, 0x0 ;  /* 0x000080000000791a */ /* 0x000fe80000000000 */
[----:B------:R5:W3:Y:S01]  /*83c0*/  MUFU.TANH R11, R176 ;  /* 0x000000b0000b7308 */ /* 0x000ae20000002400 */
[----:B-1----:R-:W-:Y:S01]  /*83d0*/  FMUL.FTZ R138, R13, c[0x0][0x2ec] ;  /* 0x0000bb000d8a7a20 */ /* 0x002fe20000410000 */
[-C--:B--2---:R-:W-:Y:S01]  /*83e0*/  HMMA.16816.F32.BF16 R36, R172, R144.reuse, R36 ;  /* 0x00000090ac24723c */ /* 0x084fe20000041824 */
[----:B------:R-:W-:Y:S04]  /*83f0*/  BAR.SYNC.DEFER_BLOCKING 0x0 ;  /* 0x0000000000007b1d */ /* 0x000fe80000010000 */
[----:B----4-:R-:W-:Y:S02]  /*8400*/  FMUL.FTZ R137, R14, c[0x0][0x2ec] ;  /* 0x0000bb000e897a20 */ /* 0x010fe40000410000 */
[----:B------:R-:W-:Y:S01]  /*8410*/  FMUL.FTZ R179, R20, c[0x0][0x2ec] ;  /* 0x0000bb0014b37a20 */ /* 0x000fe20000410000 */
[----:B------:R1:W2:Y:S01]  /*8420*/  MUFU.TANH R9, R138 ;  /* 0x0000008a00097308 */ /* 0x0002a20000002400 */
[C---:B------:R-:W-:Y:S04]  /*8430*/  HMMA.16816.F32.BF16 R40, R132.reuse, R144, R40 ;  /* 0x000000908428723c */ /* 0x040fe80000041828 */
[----:B-----5:R-:W-:Y:S02]  /*8440*/  FMUL.FTZ R136, R15, c[0x0][0x2ec] ;  /* 0x0000bb000f887a20 */ /* 0x020fe40000410000 */
[----:B------:R-:W-:Y:S02]  /*8450*/  FMUL.FTZ R252, R26, c[0x0][0x2ec] ;  /* 0x0000bb001afc7a20 */ /* 0x000fe40000410000 */
[-C--:B------:R-:W-:Y:S01]  /*8460*/  HMMA.16816.F32.BF16 R44, R132, R146.reuse, R44 ;  /* 0x00000092842c723c */ /* 0x080fe2000004182c */
[----:B------:R4:W2:Y:S03]  /*8470*/  MUFU.TANH R14, R137 ;  /* 0x00000089000e7308 */ /* 0x0008a60000002400 */
[----:B------:R-:W-:Y:S02]  /*8480*/  FMUL.FTZ R227, R5, c[0x0][0x2ec] ;  /* 0x0000bb0005e37a20 */ /* 0x000fe40000410000 */
[----:B------:R-:W-:Y:S02]  /*8490*/  FMUL.FTZ R176, R18, c[0x0][0x2ec] ;  /* 0x0000bb0012b07a20 */ /* 0x000fe40000410000 */
[C---:B------:R-:W-:Y:S03]  /*84a0*/  HMMA.16816.F32.BF16 R48, R172.reuse, R146, R48 ;  /* 0x00000092ac30723c */ /* 0x040fe60000041830 */
[----:B------:R5:W2:Y:S01]  /*84b0*/  MUFU.TANH R154, R178 ;  /* 0x000000b2009a7308 */ /* 0x000aa20000002400 */
[----:B------:R-:W-:Y:S02]  /*84c0*/  FMUL.FTZ R243, R8, c[0x0][0x2ec] ;  /* 0x0000bb0008f37a20 */ /* 0x000fe40000410000 */
[----:B------:R-:W-:Y:S02]  /*84d0*/  FMUL.FTZ R241, R24, c[0x0][0x2ec] ;  /* 0x0000bb0018f17a20 */ /* 0x000fe40000410000 */
[----:B-1----:R-:W-:Y:S01]  /*84e0*/  FMUL.FTZ R138, R19, c[0x0][0x2ec] ;  /* 0x0000bb00138a7a20 */ /* 0x002fe20000410000 */
[-C--:B---3--:R-:W-:Y:S03]  /*84f0*/  HMMA.16816.F32.BF16 R52, R172, R140.reuse, R52 ;  /* 0x0000008cac34723c */ /* 0x088fe60000041834 */
[----:B------:R-:W-:Y:S01]  /*8500*/  FMUL.FTZ R239, R25, c[0x0][0x2ec] ;  /* 0x0000bb0019ef7a20 */ /* 0x000fe20000410000 */
[----:B------:R1:W3:Y:S01]  /*8510*/  MUFU.TANH R19, R138 ;  /* 0x0000008a00137308 */ /* 0x0002e20000002400 */
[----:B------:R-:W-:Y:S02]  /*8520*/  FMUL.FTZ R250, R27, c[0x0][0x2ec] ;  /* 0x0000bb001bfa7a20 */ /* 0x000fe40000410000 */
[----:B------:R-:W-:Y:S01]  /*8530*/  FMUL.FTZ R237, R28, c[0x0][0x2ec] ;  /* 0x0000bb001ced7a20 */ /* 0x000fe20000410000 */
[C---:B------:R-:W-:Y:S04]  /*8540*/  HMMA.16816.F32.BF16 R56, R132.reuse, R140, R56 ;  /* 0x0000008c8438723c */ /* 0x040fe80000041838 */
[----:B----4-:R-:W-:Y:S02]  /*8550*/  FMUL.FTZ R137, R22, c[0x0][0x2ec] ;  /* 0x0000bb0016897a20 */ /* 0x010fe40000410000 */
[----:B------:R4:W2:Y:S01]  /*8560*/  MUFU.TANH R10, R136 ;  /* 0x00000088000a7308 */ /* 0x0008a20000002400 */
[----:B------:R-:W-:Y:S01]  /*8570*/  FMUL.FTZ R235, R29, c[0x0][0x2ec] ;  /* 0x0000bb001deb7a20 */ /* 0x000fe20000410000 */
[-C--:B------:R-:W-:Y:S04]  /*8580*/  HMMA.16816.F32.BF16 R60, R132, R142.reuse, R60 ;  /* 0x0000008e843c723c */ /* 0x080fe8000004183c */
[----:B-----5:R-:W-:Y:S02]  /*8590*/  FMUL.FTZ R178, R21, c[0x0][0x2ec] ;  /* 0x0000bb0015b27a20 */ /* 0x020fe40000410000 */
[----:B------:R-:W-:Y:S02]  /*85a0*/  FMUL.FTZ R248, R30, c[0x0][0x2ec] ;  /* 0x0000bb001ef87a20 */ /* 0x000fe40000410000 */
[----:B------:R-:W2:Y:S01]  /*85b0*/  MUFU.TANH R166, R177 ;  /* 0x000000b100a67308 */ /* 0x000ea20000002400 */
[----:B------:R-:W-:Y:S04]  /*85c0*/  HMMA.16816.F32.BF16 R64, R172, R142, R64 ;  /* 0x0000008eac40723c */ /* 0x000fe80000041840 */
[----:B-1----:R-:W-:Y:S02]  /*85d0*/  FMUL.FTZ R138, R32, c[0x0][0x2ec] ;  /* 0x0000bb00208a7a20 */ /* 0x002fe40000410000 */
[----:B------:R-:W-:Y:S02]  /*85e0*/  FMUL.FTZ R242, R31, c[0x0][0x2ec] ;  /* 0x0000bb001ff27a20 */ /* 0x000fe40000410000 */
[----:B------:R-:W-:Y:S01]  /*85f0*/  FMUL.FTZ R245, R35, c[0x0][0x2ec] ;  /* 0x0000bb0023f57a20 */ /* 0x000fe20000410000 */
[----:B------:R-:W1:Y:S03]  /*8600*/  MUFU.TANH R162, R176 ;  /* 0x000000b000a27308 */ /* 0x000e660000002400 */
[----:B------:R-:W-:Y:S02]  /*8610*/  FMUL.FTZ R246, R36, c[0x0][0x2ec] ;  /* 0x0000bb0024f67a20 */ /* 0x000fe40000410000 */
[----:B----4-:R-:W-:Y:S02]  /*8620*/  FMUL.FTZ R136, R23, c[0x0][0x2ec] ;  /* 0x0000bb0017887a20 */ /* 0x010fe40000410000 */
[----:B------:R-:W-:Y:S02]  /*8630*/  FMUL.FTZ R244, R37, c[0x0][0x2ec] ;  /* 0x0000bb0025f47a20 */ /* 0x000fe40000410000 */
[----:B------:R-:W-:Y:S01]  /*8640*/  FMUL.FTZ R232, R38, c[0x0][0x2ec] ;  /* 0x0000bb0026e87a20 */ /* 0x000fe20000410000 */
[----:B------:R-:W4:Y:S01]  /*8650*/  MUFU.TANH R17, R179 ;  /* 0x000000b300117308 */ /* 0x000f220000002400 */
[----:B------:R-:W-:Y:S02]  /*8660*/  FMUL.FTZ R230, R39, c[0x0][0x2ec] ;  /* 0x0000bb0027e67a20 */ /* 0x000fe40000410000 */
[----:B------:R-:W-:Y:S02]  /*8670*/  FMUL.FTZ R229, R40, c[0x0][0x2ec] ;  /* 0x0000bb0028e57a20 */ /* 0x000fe40000410000 */
[----:B------:R-:W-:Y:S02]  /*8680*/  FMUL.FTZ R231, R41, c[0x0][0x2ec] ;  /* 0x0000bb0029e77a20 */ /* 0x000fe40000410000 */
[----:B------:R-:W-:Y:S02]  /*8690*/  FMUL.FTZ R226, R42, c[0x0][0x2ec] ;  /* 0x0000bb002ae27a20 */ /* 0x000fe40000410000 */
[----:B------:R-:W-:Y:S01]  /*86a0*/  FMUL.FTZ R224, R43, c[0x0][0x2ec] ;  /* 0x0000bb002be07a20 */ /* 0x000fe20000410000 */
[----:B------:R5:W1:Y:S01]  /*86b0*/  MUFU.TANH R15, R178 ;  /* 0x000000b2000f7308 */ /* 0x000a620000002400 */
        /* <DEDUP_REMOVED lines=11> */
[----:B------:R2:W2:Y:S01]  /*8770*/  MUFU.TANH R26, R138 ;  /* 0x0000008a001a7308 */ /* 0x0004a20000002400 */
[----:B------:R-:W-:Y:S02]  /*8780*/  FMUL.FTZ R214, R54, c[0x0][0x2ec] ;  /* 0x0000bb0036d67a20 */ /* 0x000fe40000410000 */
[----:B------:R-:W-:Y:S02]  /*8790*/  FMUL.FTZ R212, R55, c[0x0][0x2ec] ;  /* 0x0000bb0037d47a20 */ /* 0x000fe40000410000 */
[----:B------:R-:W-:Y:S02]  /*87a0*/  FMUL.FTZ R181, R56, c[0x0][0x2ec] ;  /* 0x0000bb0038b57a20 */ /* 0x000fe40000410000 */
[----:B------:R-:W-:Y:S02]  /*87b0*/  FMUL.FTZ R180, R57, c[0x0][0x2ec] ;  /* 0x0000bb0039b47a20 */ /* 0x000fe40000410000 */
[----:B-----5:R-:W-:Y:S01]  /*87c0*/  FMUL.FTZ R178, R58, c[0x0][0x2ec] ;  /* 0x0000bb003ab27a20 */ /* 0x020fe20000410000 */
[----:B------:R5:W3:Y:S01]  /*87d0*/  MUFU.TANH R18, R136 ;  /* 0x0000008800127308 */ /* 0x000ae20000002400 */
[----:B------:R-:W-:Y:S02]  /*87e0*/  FMUL.FTZ R177, R59, c[0x0][0x2ec] ;  /* 0x0000bb003bb17a20 */ /* 0x000fe40000410000 */
[----:B------:R-:W-:Y:S02]  /*87f0*/  FMUL.FTZ R176, R60, c[0x0][0x2ec] ;  /* 0x0000bb003cb07a20 */ /* 0x000fe40000410000 */
[----:B-1----:R-:W-:Y:S02]  /*8800*/  FMUL.FTZ R137, R33, c[0x0][0x2ec] ;  /* 0x0000bb0021897a20 */ /* 0x002fe40000410000 */
[----:B------:R-:W-:Y:S02]  /*8810*/  FMUL.FTZ R179, R61, c[0x0][0x2ec] ;  /* 0x0000bb003db37a20 */ /* 0x000fe40000410000 */
[----:B------:R-:W-:Y:S01]  /*8820*/  FMUL.FTZ R228, R64, c[0x0][0x2ec] ;  /* 0x0000bb0040e47a20 */ /* 0x000fe20000410000 */
[----:B------:R-:W1:Y:S01]  /*8830*/  MUFU.TANH R227, R227 ;  /* 0x000000e300e37308 */ /* 0x000e620000002400 */
[----:B------:R-:W-:Y:S02]  /*8840*/  FMUL.FTZ R221, R65, c[0x0][0x2ec] ;  /* 0x0000bb0041dd7a20 */ /* 0x000fe40000410000 */
[----:B------:R-:W-:Y:S02]  /*8850*/  FMUL.FTZ R183, R66, c[0x0][0x2ec] ;  /* 0x0000bb0042b77a20 */ /* 0x000fe40000410000 */
[----:B--2---:R-:W-:Y:S02]  /*8860*/  FMUL.FTZ R138, R62, c[0x0][0x2ec] ;  /* 0x0000bb003e8a7a20 */ /* 0x004fe40000410000 */
[----:B------:R-:W-:Y:S02]  /*8870*/  FMUL.FTZ R182, R67, c[0x0][0x2ec] ;  /* 0x0000bb0043b67a20 */ /* 0x000fe40000410000 */
[----:B------:R-:W-:Y:S01]  /*8880*/  FMUL.FTZ R63, R63, c[0x0][0x2ec] ;  /* 0x0000bb003f3f7a20 */ /* 0x000fe20000410000 */
[----:B------:R-:W2:Y:S01]  /*8890*/  MUFU.TANH R243, R243 ;  /* 0x000000f300f37308 */ /* 0x000ea20000002400 */
[----:B-----5:R-:W-:Y:S09]  /*88a0*/  FMUL.FTZ R136, R34, c[0x0][0x2ec] ;  /* 0x0000bb0022887a20 */ /* 0x020ff20000410000 */
        /* <DEDUP_REMOVED lines=47> */
.L_x_606:
[----:B-1----:R-:W-:Y:S01]  /*8ba0*/  FMNMX.FTZ R4, R150, R3, !PT ;  /* 0x0000000396047209 */ /* 0x002fe20007810000 */
[----:B------:R-:W-:Y:S01]  /*8bb0*/  LDSM.16.MT88.4 R36, [R190+0x6000] ;  /* 0x00600000be24783b */ /* 0x000fe20000004200 */
[----:B------:R-:W-:Y:S02]  /*8bc0*/  FMNMX.FTZ R6, R243, R139, !PT ;  /* 0x0000008bf3067209 */ /* 0x000fe40007810000 */
[----:B------:R-:W-:Y:S02]  /*8bd0*/  FMNMX.FTZ R21, R227, R4, !PT ;  /* 0x00000004e3157209 */ /* 0x000fe40007810000 */
[----:B------:R-:W-:Y:S02]  /*8be0*/  FMNMX.FTZ R4, R149, R2, !PT ;  /* 0x0000000295047209 */ /* 0x000fe40007810000 */
        /* <DEDUP_REMOVED lines=61> */
[----:B------:R-:W-:Y:S02]  /*8fc0*/  IADD3 R207, R207, -0x1, RZ ;  /* 0xffffffffcfcf7810 */ /* 0x000fe40007ffe0ff */
[----:B------:R-:W-:Y:S03]  /*8fd0*/  FMNMX.FTZ R6, R137, R4, !PT ;  /* 0x0000000489067209 */ /* 0x000fe60007810000 */
[----:B------:R-:W-:Y:S08]  /*8fe0*/  SHFL.BFLY PT, R16, R21, 0x2, 0x1f ;  /* 0x0c401f0015107f89 */ /* 0x000ff000000e0000 */
[----:B------:R-:W-:Y:S08]  /*8ff0*/  SHFL.BFLY PT, R25, R12, 0x2, 0x1f ;  /* 0x0c401f000c197f89 */ /* 0x000ff000000e0000 */
[----:B------:R-:W1:Y:S02]  /*9000*/  SHFL.BFLY PT, R5, R6, 0x2, 0x1f ;  /* 0x0c401f0006057f89 */ /* 0x000e6400000e0000 */
[----:B-1----:R-:W-:Y:S02]  /*9010*/  FMNMX.FTZ R4, R6, R5, !PT ;  /* 0x0000000506047209 */ /* 0x002fe40007810000 */
[----:B------:R-:W-:Y:S02]  /*9020*/  FMNMX.FTZ R23, R8, R23, !PT ;  /* 0x0000001708177209 */ /* 0x000fe40007810000 */
[----:B------:R-:W-:Y:S02]  /*9030*/  FMNMX.FTZ R8, R21, R16, !PT ;  /* 0x0000001015087209 */ /* 0x000fe40007810000 */
[----:B------:R-:W1:Y:S01]  /*9040*/  SHFL.BFLY PT, R133, R4, 0x1, 0x1f ;  /* 0x0c201f0004857f89 */ /* 0x000e6200000e0000 */
[----:B------:R-:W-:Y:S07]  /*9050*/  FMNMX.FTZ R21, R12, R25, !PT ;  /* 0x000000190c157209 */ /* 0x000fee0007810000 */
[----:B------:R-:W2:Y:S08]  /*9060*/  SHFL.BFLY PT, R136, R23, 0x1, 0x1f ;  /* 0x0c201f0017887f89 */ /* 0x000eb000000e0000 */
[----:B------:R-:W3:Y:S08]  /*9070*/  SHFL.BFLY PT, R134, R21, 0x1, 0x1f ;  /* 0x0c201f0015867f89 */ /* 0x000ef000000e0000 */
[----:B------:R-:W4:Y:S01]  /*9080*/  SHFL.BFLY PT, R135, R8, 0x1, 0x1f ;  /* 0x0c201f0008877f89 */ /* 0x000f2200000e0000 */
[----:B-1----:R-:W-:Y:S05]  /*9090*/  FMNMX.FTZ R133, R4, R133, !PT ;  /* 0x0000008504857209 */ /* 0x002fea0007810000 */
[----:B------:R-:W-:Y:S01]  /*90a0*/  FADD.FTZ R4, -R133, R0 ;  /* 0x0000000085047221 */ /* 0x000fe20000010100 */
[----:B--2---:R-:W-:Y:S01]  /*90b0*/  FMNMX.FTZ R136, R23, R136, !PT ;  /* 0x0000008817887209 */ /* 0x004fe20007810000 */
[----:B------:R-:W-:Y:S02]  /*90c0*/  FMUL.FTZ R165, R133, c[0x0][0x23c] ;  /* 0x00008f0085a57a20 */ /* 0x000fe40000410000 */
[----:B------:R-:W-:Y:S01]  /*90d0*/  FMUL.FTZ R0, R4, c[0x0][0x23c] ;  /* 0x00008f0004007a20 */ /* 0x000fe20000410000 */
[C---:B------:R-:W-:Y:S01]  /*90e0*/  FSETP.NEU.FTZ.AND P1, PT, R136.reuse, -INF , PT ;  /* 0xff8000008800780b */ /* 0x040fe20003f3d000 */
[C---:B------:R-:W-:Y:S02]  /*90f0*/  FMUL.FTZ R233, R136.reuse, c[0x0][0x23c] ;  /* 0x00008f0088e97a20 */ /* 0x040fe40000410000 */
[----:B------:R-:W-:Y:S01]  /*9100*/  FADD.FTZ R5, -R136, R3 ;  /* 0x0000000388057221 */ /* 0x000fe20000010100 */
[----:B---3--:R-:W-:Y:S01]  /*9110*/  FMNMX.FTZ R134, R21, R134, !PT ;  /* 0x0000008615867209 */ /* 0x008fe20007810000 */
[----:B------:R-:W1:Y:S01]  /*9120*/  MUFU.EX2 R0, R0 ;  /* 0x0000000000007308 */ /* 0x000e620000000800 */
[----:B------:R-:W2:Y:S01]  /*9130*/  LDSM.16.MT88.4 R20, [R191+0x6000] ;  /* 0x00600000bf14783b */ /* 0x000ea20000004200 */
[----:B------:R-:W-:Y:S01]  /*9140*/  FSEL R233, R233, RZ, P1 ;  /* 0x000000ffe9e97208 */ /* 0x000fe20000800000 */
[----:B------:R-:W-:Y:S02]  /*9150*/  FMUL.FTZ R132, R5, c[0x0][0x23c] ;  /* 0x00008f0005847a20 */ /* 0x000fe40000410000 */
[----:B------:R-:W-:Y:S02]  /*9160*/  FMUL.FTZ R170, R134, c[0x0][0x23c] ;  /* 0x00008f0086aa7a20 */ /* 0x000fe40000410000 */
[--C-:B------:R-:W-:Y:S01]  /*9170*/  FFMA.FTZ R155, R17, c[0x0][0x23c], -R233.reuse ;  /* 0x00008f00119b7a23 */ /* 0x100fe200000108e9 */
[----:B----4-:R-:W-:Y:S01]  /*9180*/  FMNMX.FTZ R135, R8, R135, !PT ;  /* 0x0000008708877209 */ /* 0x010fe20007810000 */
[--C-:B------:R-:W-:Y:S01]  /*9190*/  FFMA.FTZ R160, R33, c[0x0][0x23c], -R233.reuse ;  /* 0x00008f0021a07a23 */ /* 0x100fe200000108e9 */
[----:B------:R-:W3:Y:S01]  /*91a0*/  MUFU.EX2 R132, R132 ;  /* 0x0000008400847308 */ /* 0x000ee20000000800 */
[--C-:B------:R-:W-:Y:S01]  /*91b0*/  FFMA.FTZ R158, R227, c[0x0][0x23c], -R233.reuse ;  /* 0x00008f00e39e7a23 */ /* 0x100fe200000108e9 */
[C---:B------:R-:W-:Y:S01]  /*91c0*/  FSETP.NEU.FTZ.AND P1, PT, R135.reuse, -INF , PT ;  /* 0xff8000008700780b */ /* 0x040fe20003f3d000 */
[C---:B------:R-:W-:Y:S02]  /*91d0*/  FMUL.FTZ R4, R135.reuse, c[0x0][0x23c] ;  /* 0x00008f0087047a20 */ /* 0x040fe40000410000 */
[----:B------:R-:W-:Y:S02]  /*91e0*/  FADD.FTZ R2, -R135, R2 ;  /* 0x0000000287027221 */ /* 0x000fe40000010100 */
[----:B------:R-:W-:Y:S01]  /*91f0*/  FFMA.FTZ R159, R150, c[0x0][0x23c], -R233 ;  /* 0x00008f00969f7a23 */ /* 0x000fe200000108e9 */
[----:B------:R-:W-:Y:S01]  /*9200*/  FSEL R227, R4, RZ, P1 ;  /* 0x000000ff04e37208 */ /* 0x000fe20000800000 */
[----:B------:R-:W-:Y:S01]  /*9210*/  FMUL.FTZ R3, R2, c[0x0][0x23c] ;  /* 0x00008f0002037a20 */ /* 0x000fe20000410000 */
[----:B------:R-:W-:Y:S01]  /*9220*/  MUFU.EX2 R158, R158 ;  /* 0x0000009e009e7308 */ /* 0x000fe20000000800 */
[C---:B------:R-:W-:Y:S01]  /*9230*/  FADD.FTZ R2, -R134.reuse, R139 ;  /* 0x0000008b86027221 */ /* 0x040fe20000010100 */
[----:B------:R-:W-:Y:S01]  /*9240*/  FSETP.NEU.FTZ.AND P1, PT, R134, -INF , PT ;  /* 0xff8000008600780b */ /* 0x000fe20003f3d000 */
[--C-:B------:R-:W-:Y:S02]  /*9250*/  FFMA.FTZ R147, R18, c[0x0][0x23c], -R227.reuse ;  /* 0x00008f0012937a23 */ /* 0x100fe400000108e3 */
[----:B-1----:R-:W-:Y:S01]  /*9260*/  FMUL.FTZ R58, R0, R78 ;  /* 0x0000004e003a7220 */ /* 0x002fe20000410000 */
[----:B------:R-:W-:Y:S01]  /*9270*/  FSEL R170, R170, RZ, P1 ;  /* 0x000000ffaaaa7208 */ /* 0x000fe20000800000 */
[----:B------:R-:W-:Y:S01]  /*9280*/  FMUL.FTZ R59, R0, R79 ;  /* 0x0000004f003b7220 */ /* 0x000fe20000410000 */
[----:B------:R-:W-:Y:S01]  /*9290*/  FSETP.NEU.FTZ.AND P1, PT, R133, -INF , PT ;  /* 0xff8000008500780b */ /* 0x000fe20003f3d000 */
[--C-:B------:R-:W-:Y:S01]  /*92a0*/  FFMA.FTZ R161, R34, c[0x0][0x23c], -R227.reuse ;  /* 0x00008f0022a17a23 */ /* 0x100fe200000108e3 */
[----:B------:R-:W1:Y:S01]  /*92b0*/  MUFU.EX2 R3, R3 ;  /* 0x0000000300037308 */ /* 0x000e620000000800 */
[--C-:B------:R-:W-:Y:S01]  /*92c0*/  FFMA.FTZ R152, R149, c[0x0][0x23c], -R227.reuse ;  /* 0x00008f0095987a23 */ /* 0x100fe200000108e3 */
[----:B------:R-:W-:Y:S01]  /*92d0*/  FSEL R165, R165, RZ, P1 ;  /* 0x000000ffa5a57208 */ /* 0x000fe20000800000 */
[--C-:B------:R-:W-:Y:S02]  /*92e0*/  FFMA.FTZ R149, R19, c[0x0][0x23c], -R227.reuse ;  /* 0x00008f0013957a23 */ /* 0x100fe400000108e3 */
[C---:B---3--:R-:W-:Y:S02]  /*92f0*/  FMUL.FTZ R16, R132.reuse, R116 ;  /* 0x0000007484107220 */ /* 0x048fe40000410000 */
[C---:B------:R-:W-:Y:S02]  /*9300*/  FMUL.FTZ R17, R132.reuse, R117 ;  /* 0x0000007584117220 */ /* 0x040fe40000410000 */
[C---:B------:R-:W-:Y:S01]  /*9310*/  FMUL.FTZ R32, R132.reuse, R100 ;  /* 0x0000006484207220 */ /* 0x040fe20000410000 */
[----:B------:R-:W3:Y:S01]  /*9320*/  MUFU.EX2 R159, R159 ;  /* 0x0000009f009f7308 */ /* 0x000ee20000000800 */
[C---:B------:R-:W-:Y:S02]  /*9330*/  FMUL.FTZ R33, R132.reuse, R101 ;  /* 0x0000006584217220 */ /* 0x040fe40000410000 */
[C---:B------:R-:W-:Y:S02]  /*9340*/  FMUL.FTZ R48, R132.reuse, R84 ;  /* 0x0000005484307220 */ /* 0x040fe40000410000 */
[----:B------:R-:W-:Y:S02]  /*9350*/  FMUL.FTZ R49, R132, R85 ;  /* 0x0000005584317220 */ /* 0x000fe40000410000 */
[----:B------:R-:W-:Y:S02]  /*9360*/  FMUL.FTZ R5, R2, c[0x0][0x23c] ;  /* 0x00008f0002057a20 */ /* 0x000fe40000410000 */
[----:B------:R-:W-:Y:S01]  /*9370*/  FMUL.FTZ R4, R132, R128 ;  /* 0x0000008084047220 */ /* 0x000fe20000410000 */
[----:B------:R-:W-:Y:S01]  /*9380*/  MUFU.EX2 R152, R152 ;  /* 0x0000009800987308 */ /* 0x000fe20000000800 */
[C---:B------:R-:W-:Y:S02]  /*9390*/  FMUL.FTZ R27, R0.reuse, R111 ;  /* 0x0000006f001b7220 */ /* 0x040fe40000410000 */
[----:B------:R-:W-:Y:S02]  /*93a0*/  FMUL.FTZ R30, R0, R106 ;  /* 0x0000006a001e7220 */ /* 0x000fe40000410000 */
[C---:B-1----:R-:W-:Y:S02]  /*93b0*/  FMUL.FTZ R18, R3.reuse, R118 ;  /* 0x0000007603127220 */ /* 0x042fe40000410000 */
[C---:B------:R-:W-:Y:S02]  /*93c0*/  FMUL.FTZ R19, R3.reuse, R119 ;  /* 0x0000007703137220 */ /* 0x040fe40000410000 */
[----:B------:R-:W-:Y:S01]  /*93d0*/  LDSM.16.MT88.4 R116, [R191+0x7800] ;  /* 0x00780000bf74783b */ /* 0x000fe20000004200 */
[----:B------:R-:W1:Y:S01]  /*93e0*/  MUFU.EX2 R2, R5 ;  /* 0x0000000500027308 */ /* 0x000e620000000800 */
[C---:B------:R-:W-:Y:S02]  /*93f0*/  FMUL.FTZ R34, R3.reuse, R102 ;  /* 0x0000006603227220 */ /* 0x040fe40000410000 */
[C---:B------:R-:W-:Y:S01]  /*9400*/  FMUL.FTZ R35, R3.reuse, R103 ;  /* 0x0000006703237220 */ /* 0x040fe20000410000 */
[----:B---3--:R-:W-:Y:S01]  /*9410*/  F2FP.BF16.PACK_AB R128, R158, R159 ;  /* 0x0000009f9e80723e */ /* 0x008fe200000010ff */
[C---:B------:R-:W-:Y:S02]  /*9420*/  FMUL.FTZ R50, R3.reuse, R86 ;  /* 0x0000005603327220 */ /* 0x040fe40000410000 */
[----:B------:R-:W-:Y:S01]  /*9430*/  LDSM.16.MT88.4 R100, [R190+0x7800] ;  /* 0x00780000be64783b */ /* 0x000fe20000004200 */
[C---:B------:R-:W-:Y:S02]  /*9440*/  FMUL.FTZ R51, R3.reuse, R87 ;  /* 0x0000005703337220 */ /* 0x040fe40000410000 */
[----:B------:R-:W-:Y:S01]  /*9450*/  MUFU.EX2 R149, R149 ;  /* 0x0000009500957308 */ /* 0x000fe20000000800 */
[----:B------:R-:W-:Y:S02]  /*9460*/  FMUL.FTZ R6, R3, R130 ;  /* 0x0000008203067220 */ /* 0x000fe40000410000 */
[C---:B------:R-:W-:Y:S02]  /*9470*/  FMUL.FTZ R31, R0.reuse, R107 ;  /* 0x0000006b001f7220 */ /* 0x040fe40000410000 */
[----:B------:R-:W-:Y:S01]  /*9480*/  LDSM.16.MT88.4 R84, [R189+0x6800] ;  /* 0x00680000bd54783b */ /* 0x000fe20000004200 */
[C---:B------:R-:W-:Y:S02]  /*9490*/  FMUL.FTZ R42, R0.reuse, R94 ;  /* 0x0000005e002a7220 */ /* 0x040fe40000410000 */
[----:B------:R-:W-:Y:S02]  /*94a0*/  FMUL.FTZ R43, R0, R95 ;  /* 0x0000005f002b7220 */ /* 0x000fe40000410000 */
[----:B------:R-:W-:Y:S01]  /*94b0*/  MUFU.EX2 R155, R155 ;  /* 0x0000009b009b7308 */ /* 0x000fe20000000800 */
[----:B------:R-:W-:Y:S02]  /*94c0*/  FFMA.FTZ R151, R7, c[0x0][0x23c], -R227 ;  /* 0x00008f0007977a23 */ /* 0x000fe400000108e3 */
[--C-:B------:R-:W-:Y:S02]  /*94d0*/  FFMA.FTZ R157, R154, c[0x0][0x23c], -R233.reuse ;  /* 0x00008f009a9d7a23 */ /* 0x100fe400000108e9 */
[----:B------:R-:W-:Y:S02]  /*94e0*/  FFMA.FTZ R156, R166, c[0x0][0x23c], -R233 ;  /* 0x00008f00a69c7a23 */ /* 0x000fe400000108e9 */
[----:B------:R-:W-:Y:S02]  /*94f0*/  FFMA.FTZ R150, R162, c[0x0][0x23c], -R227 ;  /* 0x00008f00a2967a23 */ /* 0x000fe400000108e3 */
[C---:B-1----:R-:W-:Y:S01]  /*9500*/  FMUL.FTZ R56, R2.reuse, R76 ;  /* 0x0000004c02387220 */ /* 0x042fe20000410000 */
[----:B------:R-:W1:Y:S01]  /*9510*/  MUFU.EX2 R151, R151 ;  /* 0x0000009700977308 */ /* 0x000e620000000800 */
[----:B------:R-:W-:Y:S02]  /*9520*/  FMUL.FTZ R57, R2, R77 ;  /* 0x0000004d02397220 */ /* 0x000fe40000410000 */
[----:B------:R-:W-:Y:S01]  /*9530*/  LDSM.16.MT88.4 R76, [R191+0x6800] ;  /* 0x00680000bf4c783b */ /* 0x000fe20000004200 */
[----:B------:R-:W-:Y:S02]  /*9540*/  FMUL.FTZ R5, R132, R129 ;  /* 0x0000008184057220 */ /* 0x000fe40000410000 */
[----:B------:R-:W-:Y:S02]  /*9550*/  FMUL.FTZ R7, R3, R131 ;  /* 0x0000008303077220 */ /* 0x000fe40000410000 */
[C---:B------:R-:W-:Y:S02]  /*9560*/  FMUL.FTZ R8, R2.reuse, R124 ;  /* 0x0000007c02087220 */ /* 0x040fe40000410000 */
[----:B------:R-:W-:Y:S01]  /*9570*/  MUFU.EX2 R157, R157 ;  /* 0x0000009d009d7308 */ /* 0x000fe20000000800 */
[C---:B------:R-:W-:Y:S02]  /*9580*/  FMUL.FTZ R12, R2.reuse, R120 ;  /* 0x00000078020c7220 */ /* 0x040fe40000410000 */
[C---:B------:R-:W-:Y:S02]  /*9590*/  FMUL.FTZ R24, R2.reuse, R108 ;  /* 0x0000006c02187220 */ /* 0x040fe40000410000 */
[C---:B------:R-:W-:Y:S02]  /*95a0*/  FMUL.FTZ R25, R2.reuse, R109 ;  /* 0x0000006d02197220 */ /* 0x040fe40000410000 */
[C---:B------:R-:W-:Y:S02]  /*95b0*/  FMUL.FTZ R28, R2.reuse, R104 ;  /* 0x00000068021c7220 */ /* 0x040fe40000410000 */
[C---:B------:R-:W-:Y:S01]  /*95c0*/  FMUL.FTZ R29, R2.reuse, R105 ;  /* 0x00000069021d7220 */ /* 0x040fe20000410000 */
[----:B------:R-:W3:Y:S01]  /*95d0*/  MUFU.EX2 R156, R156 ;  /* 0x0000009c009c7308 */ /* 0x000ee20000000800 */
[C---:B------:R-:W-:Y:S02]  /*95e0*/  FMUL.FTZ R40, R2.reuse, R92 ;  /* 0x0000005c02287220 */ /* 0x040fe40000410000 */
[C---:B------:R-:W-:Y:S01]  /*95f0*/  FMUL.FTZ R41, R2.reuse, R93 ;  /* 0x0000005d02297220 */ /* 0x040fe20000410000 */
[----:B-1----:R-:W-:Y:S01]  /*9600*/  F2FP.BF16.PACK_AB R129, R151, R152 ;  /* 0x000000989781723e */ /* 0x002fe200000010ff */
[C---:B------:R-:W-:Y:S02]  /*9610*/  FMUL.FTZ R44, R2.reuse, R88 ;  /* 0x00000058022c7220 */ /* 0x040fe40000410000 */
[----:B------:R-:W-:Y:S02]  /*9620*/  FMUL.FTZ R45, R2, R89 ;  /* 0x00000059022d7220 */ /* 0x000fe40000410000 */
[----:B------:R-:W-:Y:S01]  /*9630*/  FMUL.FTZ R46, R0, R90 ;  /* 0x0000005a002e7220 */ /* 0x000fe20000410000 */
[----:B------:R-:W1:Y:S01]  /*9640*/  MUFU.EX2 R150, R150 ;  /* 0x0000009600967308 */ /* 0x000e620000000800 */
[--C-:B------:R-:W-:Y:S02]  /*9650*/  FFMA.FTZ R144, R11, c[0x0][0x23c], -R170.reuse ;  /* 0x00008f000b907a23 */ /* 0x100fe400000108aa */
[--C-:B------:R-:W-:Y:S02]  /*9660*/  FFMA.FTZ R143, R9, c[0x0][0x23c], -R170.reuse ;  /* 0x00008f00098f7a23 */ /* 0x100fe400000108aa */
[--C-:B------:R-:W-:Y:S02]  /*9670*/  FFMA.FTZ R140, R14, c[0x0][0x23c], -R165.reuse ;  /* 0x00008f000e8c7a23 */ /* 0x100fe400000108a5 */
[--C-:B------:R-:W-:Y:S02]  /*9680*/  FFMA.FTZ R139, R10, c[0x0][0x23c], -R165.reuse ;  /* 0x00008f000a8b7a23 */ /* 0x100fe400000108a5 */
[--C-:B------:R-:W-:Y:S01]  /*9690*/  FFMA.FTZ R146, R243, c[0x0][0x23c], -R170.reuse ;  /* 0x00008f00f3927a23 */ /* 0x100fe200000108aa */
[----:B------:R-:W-:Y:S01]  /*96a0*/  MUFU.EX2 R144, R144 ;  /* 0x0000009000907308 */ /* 0x000fe20000000800 */
[--C-:B------:R-:W-:Y:S02]  /*96b0*/  FFMA.FTZ R145, R251, c[0x0][0x23c], -R170.reuse ;  /* 0x00008f00fb917a23 */ /* 0x100fe400000108aa */
[--C-:B------:R-:W-:Y:S01]  /*96c0*/  FFMA.FTZ R142, R249, c[0x0][0x23c], -R165.reuse ;  /* 0x00008f00f98e7a23 */ /* 0x100fe200000108a5 */
[----:B---3--:R-:W-:Y:S01]  /*96d0*/  F2FP.BF16.PACK_AB R130, R156, R157 ;  /* 0x0000009d9c82723e */ /* 0x008fe200000010ff */
[----:B------:R-:W-:Y:S02]  /*96e0*/  FFMA.FTZ R141, R247, c[0x0][0x23c], -R165 ;  /* 0x00008f00f78d7a23 */ /* 0x000fe400000108a5 */
[----:B------:R-:W-:Y:S02]  /*96f0*/  FMUL.FTZ R9, R2, R125 ;  /* 0x0000007d02097220 */ /* 0x000fe40000410000 */
[C---:B------:R-:W-:Y:S01]  /*9700*/  FMUL.FTZ R10, R0.reuse, R126 ;  /* 0x0000007e000a7220 */ /* 0x040fe20000410000 */
[----:B------:R-:W-:Y:S01]  /*9710*/  MUFU.EX2 R146, R146 ;  /* 0x0000009200927308 */ /* 0x000fe20000000800 */
[C---:B------:R-:W-:Y:S02]  /*9720*/  FMUL.FTZ R11, R0.reuse, R127 ;  /* 0x0000007f000b7220 */ /* 0x040fe40000410000 */
[C---:B------:R-:W-:Y:S01]  /*9730*/  FMUL.FTZ R14, R0.reuse, R122 ;  /* 0x0000007a000e7220 */ /* 0x040fe20000410000 */
[----:B-1----:R-:W-:Y:S01]  /*9740*/  F2FP.BF16.PACK_AB R131, R149, R150 ;  /* 0x000000969583723e */ /* 0x002fe200000010ff */
[----:B------:R-:W-:Y:S02]  /*9750*/  FMUL.FTZ R47, R0, R91 ;  /* 0x0000005b002f7220 */ /* 0x000fe40000410000 */
[C---:B------:R-:W-:Y:S02]  /*9760*/  FMUL.FTZ R60, R2.reuse, R72 ;  /* 0x00000048023c7220 */ /* 0x040fe40000410000 */
[----:B------:R-:W-:Y:S01]  /*9770*/  FMUL.FTZ R61, R2, R73 ;  /* 0x00000049023d7220 */ /* 0x000fe20000410000 */
[----:B------:R-:W1:Y:S01]  /*9780*/  MUFU.EX2 R145, R145 ;  /* 0x0000009100917308 */ /* 0x000e620000000800 */
[-C--:B--2---:R-:W-:Y:S05]  /*9790*/  HMMA.16816.F32.BF16 R4, R128, R20.reuse, R4 ;  /* 0x000000148004723c */ /* 0x084fea0000041804 */
[C---:B------:R-:W-:Y:S02]  /*97a0*/  FMUL.FTZ R62, R0.reuse, R74 ;  /* 0x0000004a003e7220 */ /* 0x040fe40000410000 */
[C---:B------:R-:W-:Y:S02]  /*97b0*/  FMUL.FTZ R63, R0.reuse, R75 ;  /* 0x0000004b003f7220 */ /* 0x040fe40000410000 */
[----:B------:R-:W-:Y:S03]  /*97c0*/  MUFU.EX2 R142, R142 ;  /* 0x0000008e008e7308 */ /* 0x000fe60000000800 */
[----:B------:R-:W-:Y:S02]  /*97d0*/  FFMA.FTZ R154, R15, c[0x0][0x23c], -R233 ;  /* 0x00008f000f9a7a23 */ /* 0x000fe400000108e9 */
[----:B------:R-:W-:Y:S02]  /*97e0*/  FMUL.FTZ R15, R0, R123 ;  /* 0x0000007b000f7220 */ /* 0x000fe40000410000 */
[----:B------:R-:W-:Y:S02]  /*97f0*/  FFMA.FTZ R148, R13, c[0x0][0x23c], -R227 ;  /* 0x00008f000d947a23 */ /* 0x000fe400000108e3 */
[----:B------:R-:W-:Y:S01]  /*9800*/  FMUL.FTZ R13, R2, R121 ;  /* 0x00000079020d7220 */ /* 0x000fe20000410000 */
[----:B------:R-:W2:Y:S01]  /*9810*/  MUFU.EX2 R141, R141 ;  /* 0x0000008d008d7308 */ /* 0x000ea20000000800 */
[----:B------:R-:W-:Y:S02]  /*9820*/  FFMA.FTZ R153, R26, c[0x0][0x23c], -R233 ;  /* 0x00008f001a997a23 */ /* 0x000fe400000108e9 */
[----:B------:R-:W-:Y:S01]  /*9830*/  FMUL.FTZ R26, R0, R110 ;  /* 0x0000006e001a7220 */ /* 0x000fe20000410000 */
[----:B-1----:R-:W-:Y:S01]  /*9840*/  F2FP.BF16.PACK_AB R64, R145, R146 ;  /* 0x000000929140723e */ /* 0x002fe200000010ff */
[----:B------:R-:W-:Y:S02]  /*9850*/  FFMA.FTZ R162, R245, c[0x0][0x23c], -R227 ;  /* 0x00008f00f5a27a23 */ /* 0x000fe400000108e3 */
        /* <DEDUP_REMOVED lines=8> */
[----:B------:R-:W-:Y:S01]  /*98e0*/  MUFU.EX2 R140, R140 ;  /* 0x0000008c008c7308 */ /* 0x000fe20000000800 */
[----:B------:R-:W-:Y:S02]  /*98f0*/  FFMA.FTZ R172, R242, c[0x0][0x23c], -R165 ;  /* 0x00008f00f2ac7a23 */ /* 0x000fe400000108a5 */
[--C-:B------:R-:W-:Y:S01]  /*9900*/  FFMA.FTZ R173, R246, c[0x0][0x23c], -R233.reuse ;  /* 0x00008f00f6ad7a23 */ /* 0x100fe200000108e9 */
[----:B--2---:R-:W-:Y:S01]  /*9910*/  F2FP.BF16.PACK_AB R65, R141, R142 ;  /* 0x0000008e8d41723e */ /* 0x004fe200000010ff */
[----:B------:R-:W-:Y:S02]  /*9920*/  FFMA.FTZ R174, R244, c[0x0][0x23c], -R233 ;  /* 0x00008f00f4ae7a23 */ /* 0x000fe400000108e9 */
[--C-:B------:R-:W-:Y:S02]  /*9930*/  FFMA.FTZ R175, R232, c[0x0][0x23c], -R227.reuse ;  /* 0x00008f00e8af7a23 */ /* 0x100fe400000108e3 */
[----:B------:R-:W-:Y:S01]  /*9940*/  FFMA.FTZ R230, R230, c[0x0][0x23c], -R227 ;  /* 0x00008f00e6e67a23 */ /* 0x000fe200000108e3 */
[----:B------:R-:W2:Y:S01]  /*9950*/  MUFU.EX2 R139, R139 ;  /* 0x0000008b008b7308 */ /* 0x000ea20000000800 */
[--C-:B------:R-:W-:Y:S02]  /*9960*/  FFMA.FTZ R232, R240, c[0x0][0x23c], -R233.reuse ;  /* 0x00008f00f0e87a23 */ /* 0x100fe400000108e9 */
[----:B------:R-:W-:Y:S01]  /*9970*/  FFMA.FTZ R235, R238, c[0x0][0x23c], -R233 ;  /* 0x00008f00eeeb7a23 */ /* 0x000fe200000108e9 */
[----:B-1----:R-:W-:Y:S01]  /*9980*/  F2FP.BF16.PACK_AB R66, R143, R144 ;  /* 0x000000908f42723e */ /* 0x002fe200000010ff */
[--C-:B------:R-:W-:Y:S02]  /*9990*/  FFMA.FTZ R234, R234, c[0x0][0x23c], -R227.reuse ;  /* 0x00008f00eaea7a23 */ /* 0x100fe400000108e3 */
        /* <DEDUP_REMOVED lines=10> */
[----:B------:R-:W-:Y:S01]  /*9a40*/  FFMA.FTZ R225, R220, c[0x0][0x23c], -R165 ;  /* 0x00008f00dce17a23 */ /* 0x000fe200000108a5 */
[----:B--2---:R-:W-:Y:S01]  /*9a50*/  F2FP.BF16.PACK_AB R67, R139, R140 ;  /* 0x0000008c8b43723e */ /* 0x004fe200000010ff */
[--C-:B------:R-:W-:Y:S02]  /*9a60*/  FFMA.FTZ R218, R218, c[0x0][0x23c], -R233.reuse ;  /* 0x00008f00dada7a23 */ /* 0x100fe400000108e9 */
[----:B------:R-:W-:Y:S02]  /*9a70*/  FFMA.FTZ R219, R219, c[0x0][0x23c], -R233 ;  /* 0x00008f00dbdb7a23 */ /* 0x000fe400000108e9 */
[--C-:B------:R-:W-:Y:S01]  /*9a80*/  FFMA.FTZ R214, R214, c[0x0][0x23c], -R227.reuse ;  /* 0x00008f00d6d67a23 */ /* 0x100fe200000108e3 */
[----:B------:R-:W-:Y:S01]  /*9a90*/  MUFU.EX2 R147, R147 ;  /* 0x0000009300937308 */ /* 0x000fe20000000800 */
[C---:B------:R-:W-:Y:S04]  /*9aa0*/  HMMA.16816.F32.BF16 R8, R64.reuse, R20, R8 ;  /* 0x000000144008723c */ /* 0x040fe80000041808 */
[----:B------:R-:W-:Y:S02]  /*9ab0*/  FFMA.FTZ R239, R212, c[0x0][0x23c], -R227 ;  /* 0x00008f00d4ef7a23 */ /* 0x000fe400000108e3 */
[--C-:B------:R-:W-:Y:S02]  /*9ac0*/  FFMA.FTZ R212, R228, c[0x0][0x23c], -R233.reuse ;  /* 0x00008f00e4d47a23 */ /* 0x100fe400000108e9 */
[-C--:B------:R-:W-:Y:S01]  /*9ad0*/  HMMA.16816.F32.BF16 R12, R64, R22.reuse, R12 ;  /* 0x00000016400c723c */ /* 0x080fe2000004180c */
[----:B------:R-:W-:Y:S03]  /*9ae0*/  MUFU.EX2 R153, R153 ;  /* 0x0000009900997308 */ /* 0x000fe60000000800 */
[C---:B------:R-:W-:Y:S02]  /*9af0*/  FMUL.FTZ R20, R132.reuse, R112 ;  /* 0x0000007084147220 */ /* 0x040fe40000410000 */
[----:B------:R-:W-:Y:S02]  /*9b00*/  FMUL.FTZ R21, R132, R113 ;  /* 0x0000007184157220 */ /* 0x000fe40000410000 */
[C---:B------:R-:W-:Y:S03]  /*9b10*/  HMMA.16816.F32.BF16 R16, R128.reuse, R22, R16 ;  /* 0x000000168010723c */ /* 0x040fe60000041810 */
[----:B------:R-:W-:Y:S01]  /*9b20*/  MUFU.EX2 R160, R160 ;  /* 0x000000a000a07308 */ /* 0x000fe20000000800 */
[----:B------:R-:W-:Y:S02]  /*9b30*/  FFMA.FTZ R233, R221, c[0x0][0x23c], -R233 ;  /* 0x00008f00dde97a23 */ /* 0x000fe400000108e9 */
[--C-:B------:R-:W-:Y:S02]  /*9b40*/  FFMA.FTZ R183, R183, c[0x0][0x23c], -R227.reuse ;  /* 0x00008f00b7b77a23 */ /* 0x100fe400000108e3 */
[C---:B------:R-:W-:Y:S04]  /*9b50*/  FMUL.FTZ R22, R3.reuse, R114 ;  /* 0x0000007203167220 */ /* 0x040fe80000410000 */
[----:B------:R-:W-:Y:S01]  /*9b60*/  FMUL.FTZ R23, R3, R115 ;  /* 0x0000007303177220 */ /* 0x000fe20000410000 */
[----:B------:R-:W-:Y:S01]  /*9b70*/  MUFU.EX2 R161, R161 ;  /* 0x000000a100a17308 */ /* 0x000fe20000000800 */
[----:B------:R-:W-:Y:S02]  /*9b80*/  FFMA.FTZ R227, R182, c[0x0][0x23c], -R227 ;  /* 0x00008f00b6e37a23 */ /* 0x000fe400000108e3 */
[--C-:B------:R-:W-:Y:S02]  /*9b90*/  FFMA.FTZ R181, R181, c[0x0][0x23c], -R170.reuse ;  /* 0x00008f00b5b57a23 */ /* 0x100fe400000108aa */
[--C-:B------:R-:W-:Y:S01]  /*9ba0*/  FFMA.FTZ R180, R180, c[0x0][0x23c], -R170.reuse ;  /* 0x00008f00b4b47a23 */ /* 0x100fe200000108aa */
[-C--:B------:R-:W-:Y:S03]  /*9bb0*/  HMMA.16816.F32.BF16 R20, R128, R36.reuse, R20 ;  /* 0x000000248014723c */ /* 0x080fe60000041814 */
[--C-:B------:R-:W-:Y:S01]  /*9bc0*/  FFMA.FTZ R178, R178, c[0x0][0x23c], -R165.reuse ;  /* 0x00008f00b2b27a23 */ /* 0x100fe200000108a5 */
[----:B------:R-:W-:Y:S01]  /*9bd0*/  MUFU.EX2 R162, R162 ;  /* 0x000000a200a27308 */ /* 0x000fe20000000800 */
[--C-:B------:R-:W-:Y:S02]  /*9be0*/  FFMA.FTZ R177, R177, c[0x0][0x23c], -R165.reuse ;  /* 0x00008f00b1b17a23 */ /* 0x100fe400000108a5 */
[--C-:B------:R-:W-:Y:S01]  /*9bf0*/  FFMA.FTZ R176, R176, c[0x0][0x23c], -R170.reuse ;  /* 0x00008f00b0b07a23 */ /* 0x100fe200000108aa */
[C---:B------:R-:W-:Y:S04]  /*9c00*/  HMMA.16816.F32.BF16 R24, R64.reuse, R36, R24 ;  /* 0x000000244018723c */ /* 0x040fe80000041818 */
[--C-:B------:R-:W-:Y:S02]  /*9c10*/  FFMA.FTZ R138, R138, c[0x0][0x23c], -R165.reuse ;  /* 0x00008f008a8a7a23 */ /* 0x100fe400000108a5 */
[----:B------:R-:W-:Y:S01]  /*9c20*/  MUFU.EX2 R163, R163 ;  /* 0x000000a300a37308 */ /* 0x000fe20000000800 */
[C---:B------:R-:W-:Y:S01]  /*9c30*/  FMUL.FTZ R36, R132.reuse, R96 ;  /* 0x0000006084247220 */ /* 0x040fe20000410000 */
[-C--:B------:R-:W-:Y:S04]  /*9c40*/  HMMA.16816.F32.BF16 R28, R64, R38.reuse, R28 ;  /* 0x00000026401c723c */ /* 0x080fe8000004181c */
[C---:B------:R-:W-:Y:S02]  /*9c50*/  FMUL.FTZ R37, R132.reuse, R97 ;  /* 0x0000006184257220 */ /* 0x040fe40000410000 */
[----:B------:R-:W-:Y:S02]  /*9c60*/  FFMA.FTZ R165, R137, c[0x0][0x23c], -R165 ;  /* 0x00008f0089a57a23 */ /* 0x000fe400000108a5 */
[C---:B------:R-:W-:Y:S01]  /*9c70*/  HMMA.16816.F32.BF16 R32, R128.reuse, R38, R32 ;  /* 0x000000268020723c */ /* 0x040fe20000041820 */
[----:B------:R-:W1:Y:S03]  /*9c80*/  MUFU.EX2 R164, R164 ;  /* 0x000000a400a47308 */ /* 0x000e660000000800 */
[----:B------:R-:W-:Y:S02]  /*9c90*/  FFMA.FTZ R170, R179, c[0x0][0x23c], -R170 ;  /* 0x00008f00b3aa7a23 */ /* 0x000fe400000108aa */
[----:B------:R-:W-:Y:S02]  /*9ca0*/  FFMA.FTZ R159, R132, R215, R159 ;  /* 0x000000d7849f7223 */ /* 0x000fe4000001009f */
[C---:B------:R-:W-:Y:S03]  /*9cb0*/  FMUL.FTZ R38, R3.reuse, R98 ;  /* 0x0000006203267220 */ /* 0x040fe60000410000 */
[----:B------:R-:W-:Y:S01]  /*9cc0*/  MUFU.EX2 R166, R166 ;  /* 0x000000a600a67308 */ /* 0x000fe20000000800 */
[C---:B------:R-:W-:Y:S02]  /*9cd0*/  FMUL.FTZ R39, R3.reuse, R99 ;  /* 0x0000006303277220 */ /* 0x040fe40000410000 */
[----:B------:R-:W2:Y:S01]  /*9ce0*/  LDSM.16.MT88.4 R96, [R188+0x6000] ;  /* 0x00600000bc60783b */ /* 0x000ea20000004200 */
[----:B------:R-:W-:Y:S02]  /*9cf0*/  FFMA.FTZ R152, R3, R210, R152 ;  /* 0x000000d203987223 */ /* 0x000fe40000010098 */
[----:B------:R-:W-:Y:S01]  /*9d00*/  FFMA.FTZ R146, R2, R213, R146 ;  /* 0x000000d502927223 */ /* 0x000fe20000010092 */
[----:B------:R-:W-:Y:S01]  /*9d10*/  MOV R2, R135 ;  /* 0x0000008700027202 */ /* 0x000fe20000000f00 */
[-C--:B------:R-:W-:Y:S02]  /*9d20*/  HMMA.16816.F32.BF16 R36, R128, R52.reuse, R36 ;  /* 0x000000348024723c */ /* 0x080fe40000041824 */
[----:B------:R-:W3:Y:S01]  /*9d30*/  MUFU.EX2 R167, R167 ;  /* 0x000000a700a77308 */ /* 0x000ee20000000800 */
[----:B------:R-:W-:Y:S01]  /*9d40*/  FFMA.FTZ R142, R0, R211, R142 ;  /* 0x000000d3008e7223 */ /* 0x000fe2000001008e */
[----:B------:R-:W-:Y:S01]  /*9d50*/  MOV R0, R133 ;  /* 0x0000008500007202 */ /* 0x000fe20000000f00 */
[----:B------:R-:W-:Y:S01]  /*9d60*/  FADD.FTZ R158, R158, R159 ;  /* 0x0000009f9e9e7221 */ /* 0x000fe20000010000 */
[----:B-1----:R-:W-:Y:S01]  /*9d70*/  F2FP.BF16.PACK_AB R72, R164, R163 ;  /* 0x000000a3a448723e */ /* 0x002fe200000010ff */
[----:B------:R-:W-:Y:S01]  /*9d80*/  FADD.FTZ R151, R151, R152 ;  /* 0x0000009897977221 */ /* 0x000fe20000010000 */
[C---:B------:R-:W-:Y:S04]  /*9d90*/  HMMA.16816.F32.BF16 R40, R64.reuse, R52, R40 ;  /* 0x000000344028723c */ /* 0x040fe80000041828 */
[----:B------:R-:W-:Y:S01]  /*9da0*/  MUFU.EX2 R168, R168 ;  /* 0x000000a800a87308 */ /* 0x000fe20000000800 */
[----:B------:R-:W-:Y:S02]  /*9db0*/  FADD.FTZ R145, R145, R146 ;  /* 0x0000009291917221 */ /* 0x000fe40000010000 */
[C---:B------:R-:W-:Y:S01]  /*9dc0*/  FMUL.FTZ R52, R132.reuse, R80 ;  /* 0x0000005084347220 */ /* 0x040fe20000410000 */
[-C--:B------:R-:W-:Y:S04]  /*9dd0*/  HMMA.16816.F32.BF16 R44, R64, R54.reuse, R44 ;  /* 0x00000036402c723c */ /* 0x080fe8000004182c */
[----:B------:R-:W-:Y:S02]  /*9de0*/  FMUL.FTZ R53, R132, R81 ;  /* 0x0000005184357220 */ /* 0x000fe40000410000 */
[----:B------:R-:W1:Y:S01]  /*9df0*/  MUFU.EX2 R169, R169 ;  /* 0x000000a900a97308 */ /* 0x000e620000000800 */
[----:B------:R-:W-:Y:S01]  /*9e00*/  FADD.FTZ R141, R141, R142 ;  /* 0x0000008e8d8d7221 */ /* 0x000fe20000010000 */
[C---:B------:R-:W-:Y:S04]  /*9e10*/  HMMA.16816.F32.BF16 R48, R128.reuse, R54, R48 ;  /* 0x000000368030723c */ /* 0x040fe80000041830 */
[----:B---3--:R-:W-:Y:S01]  /*9e20*/  F2FP.BF16.PACK_AB R73, R167, R166 ;  /* 0x000000a6a749723e */ /* 0x008fe200000010ff */
[----:B------:R-:W-:Y:S02]  /*9e30*/  FADD.FTZ R157, R157, R158 ;  /* 0x0000009e9d9d7221 */ /* 0x000fe40000010000 */
[C---:B------:R-:W-:Y:S01]  /*9e40*/  FMUL.FTZ R54, R3.reuse, R82 ;  /* 0x0000005203367220 */ /* 0x040fe20000410000 */
[----:B------:R-:W-:Y:S01]  /*9e50*/  MUFU.EX2 R171, R171 ;  /* 0x000000ab00ab7308 */ /* 0x000fe20000000800 */
[----:B------:R-:W-:Y:S02]  /*9e60*/  FMUL.FTZ R55, R3, R83 ;  /* 0x0000005303377220 */ /* 0x000fe40000410000 */
[----:B------:R-:W3:Y:S01]  /*9e70*/  LDSM.16.MT88.4 R80, [R190+0x6800] ;  /* 0x00680000be50783b */ /* 0x000ee20000004200 */
[----:B------:R-:W-:Y:S02]  /*9e80*/  FADD.FTZ R150, R150, R151 ;  /* 0x0000009796967221 */ /* 0x000fe40000010000 */
[----:B------:R-:W-:Y:S02]  /*9e90*/  FADD.FTZ R144, R144, R145 ;  /* 0x0000009190907221 */ /* 0x000fe40000010000 */
[-C--:B--2---:R-:W-:Y:S02]  /*9ea0*/  HMMA.16816.F32.BF16 R52, R128, R96.reuse, R52 ;  /* 0x000000608034723c */ /* 0x084fe40000041834 */
[----:B------:R-:W2:Y:S01]  /*9eb0*/  MUFU.EX2 R172, R172 ;  /* 0x000000ac00ac7308 */ /* 0x000ea20000000800 */
[----:B------:R-:W-:Y:S02]  /*9ec0*/  FADD.FTZ R140, R140, R141 ;  /* 0x0000008d8c8c7221 */ /* 0x000fe40000010000 */
[----:B------:R-:W-:Y:S01]  /*9ed0*/  FADD.FTZ R156, R156, R157 ;  /* 0x0000009d9c9c7221 */ /* 0x000fe20000010000 */
[----:B-1----:R-:W-:Y:S01]  /*9ee0*/  F2FP.BF16.PACK_AB R74, R169, R168 ;  /* 0x000000a8a94a723e */ /* 0x002fe200000010ff */
[----:B------:R-:W-:Y:S01]  /*9ef0*/  FADD.FTZ R149, R149, R150 ;  /* 0x0000009695957221 */ /* 0x000fe20000010000 */
[C---:B------:R-:W-:Y:S04]  /*9f00*/  HMMA.16816.F32.BF16 R56, R64.reuse, R96, R56 ;  /* 0x000000604038723c */ /* 0x040fe80000041838 */
[----:B------:R-:W-:Y:S01]  /*9f10*/  MUFU.EX2 R173, R173 ;  /* 0x000000ad00ad7308 */ /* 0x000fe20000000800 */
[----:B------:R-:W-:Y:S02]  /*9f20*/  FADD.FTZ R144, R143, R144 ;  /* 0x000000908f907221 */ /* 0x000fe40000010000 */
[----:B------:R-:W-:Y:S01]  /*9f30*/  FADD.FTZ R139, R139, R140 ;  /* 0x0000008c8b8b7221 */ /* 0x000fe20000010000 */
[-C--:B------:R-:W-:Y:S04]  /*9f40*/  HMMA.16816.F32.BF16 R60, R64, R98.reuse, R60 ;  /* 0x00000062403c723c */ /* 0x080fe8000004183c */
[----:B------:R-:W-:Y:S02]  /*9f50*/  FADD.FTZ R163, R163, R144 ;  /* 0x00000090a3a37221 */ /* 0x000fe40000010000 */
[----:B------:R-:W-:Y:S01]  /*9f60*/  MUFU.EX2 R174, R174 ;  /* 0x000000ae00ae7308 */ /* 0x000fe20000000800 */
[----:B------:R-:W-:Y:S01]  /*9f70*/  FMUL.FTZ R64, R132, R68 ;  /* 0x0000004484407220 */ /* 0x000fe20000410000 */
[----:B------:R-:W-:Y:S01]  /*9f80*/  F2FP.BF16.PACK_AB R68, R154, R155 ;  /* 0x0000009b9a44723e */ /* 0x000fe200000010ff */
[----:B------:R-:W-:Y:S03]  /*9f90*/  FMUL.FTZ R65, R132, R69 ;  /* 0x0000004584417220 */ /* 0x000fe60000410000 */
[----:B------:R-:W-:Y:S01]  /*9fa0*/  FMUL.FTZ R66, R3, R70 ;  /* 0x0000004603427220 */ /* 0x000fe20000410000 */
[----:B------:R-:W-:Y:S01]  /*9fb0*/  F2FP.BF16.PACK_AB R69, R147, R148 ;  /* 0x000000949345723e */ /* 0x000fe200000010ff */
[----:B------:R-:W-:Y:S01]  /*9fc0*/  FMUL.FTZ R67, R3, R71 ;  /* 0x0000004703437220 */ /* 0x000fe20000410000 */
[----:B------:R-:W-:Y:S01]  /*9fd0*/  F2FP.BF16.PACK_AB R70, R160, R153 ;  /* 0x00000099a046723e */ /* 0x000fe200000010ff */
[----:B------:R-:W-:Y:S01]  /*9fe0*/  MUFU.EX2 R175, R175 ;  /* 0x000000af00af7308 */ /* 0x000fe20000000800 */
[----:B------:R-:W-:Y:S01]  /*9ff0*/  F2FP.BF16.PACK_AB R71, R162, R161 ;  /* 0x000000a1a247723e */ /* 0x000fe200000010ff */
[----:B------:R-:W-:Y:S01]  /*a000*/  FADD.FTZ R155, R155, R156 ;  /* 0x0000009c9b9b7221 */ /* 0x000fe20000010000 */
[----:B--2---:R-:W-:Y:S01]  /*a010*/  F2FP.BF16.PACK_AB R75, R172, R171 ;  /* 0x000000abac4b723e */ /* 0x004fe200000010ff */
[----:B------:R-:W-:Y:S01]  /*a020*/  FADD.FTZ R148, R148, R149 ;  /* 0x0000009594947221 */ /* 0x000fe20000010000 */
[----:B------:R-:W-:Y:S04]  /*a030*/  HMMA.16816.F32.BF16 R64, R128, R98, R64 ;  /* 0x000000628040723c */ /* 0x000fe80000041840 */
[----:B------:R-:W-:Y:S01]  /*a040*/  MOV R3, R136 ;  /* 0x0000008800037202 */ /* 0x000fe20000000f00 */
[----:B------:R-:W-:Y:S01]  /*a050*/  MUFU.EX2 R230, R230 ;  /* 0x000000e600e67308 */ /* 0x000fe20000000800 */
[----:B------:R-:W-:Y:S01]  /*a060*/  FADD.FTZ R166, R166, R139 ;  /* 0x0000008ba6a67221 */ /* 0x000fe20000010000 */
[----:B------:R-:W-:Y:S01]  /*a070*/  MOV R139, R134 ;  /* 0x00000086008b7202 */ /* 0x000fe20000000f00 */
[-C--:B------:R-:W-:Y:S05]  /*a080*/  HMMA.16816.F32.BF16 R4, R68, R76.reuse, R4 ;  /* 0x0000004c4404723c */ /* 0x080fea0000041804 */
[----:B------:R-:W-:Y:S02]  /*a090*/  FADD.FTZ R154, R154, R155 ;  /* 0x0000009b9a9a7221 */ /* 0x000fe40000010000 */
[----:B------:R-:W-:Y:S01]  /*a0a0*/  MUFU.EX2 R232, R232 ;  /* 0x000000e800e87308 */ /* 0x000fe20000000800 */
[C---:B------:R-:W-:Y:S04]  /*a0b0*/  HMMA.16816.F32.BF16 R8, R72.reuse, R76, R8 ;  /* 0x0000004c4808723c */ /* 0x040fe80000041808 */
[----:B------:R-:W-:Y:S02]  /*a0c0*/  FADD.FTZ R148, R147, R148 ;  /* 0x0000009493947221 */ /* 0x000fe40000010000 */
[----:B------:R-:W-:Y:S02]  /*a0d0*/  FADD.FTZ R163, R164, R163 ;  /* 0x000000a3a4a37221 */ /* 0x000fe40000010000 */
[-C--:B------:R-:W-:Y:S01]  /*a0e0*/  HMMA.16816.F32.BF16 R12, R72, R78.reuse, R12 ;  /* 0x0000004e480c723c */ /* 0x080fe2000004180c */
[----:B------:R-:W-:Y:S03]  /*a0f0*/  MUFU.EX2 R235, R235 ;  /* 0x000000eb00eb7308 */ /* 0x000fe60000000800 */
[----:B------:R-:W-:Y:S02]  /*a100*/  FADD.FTZ R166, R167, R166 ;  /* 0x000000a6a7a67221 */ /* 0x000fe40000010000 */
[----:B------:R-:W-:Y:S02]  /*a110*/  FADD.FTZ R153, R153, R154 ;  /* 0x0000009a99997221 */ /* 0x000fe40000010000 */
[C---:B------:R-:W-:Y:S01]  /*a120*/  HMMA.16816.F32.BF16 R16, R68.reuse, R78, R16 ;  /* 0x0000004e4410723c */ /* 0x040fe20000041810 */
[----:B------:R-:W1:Y:S02]  /*a130*/  LDSM.16.MT88.4 R76, [R188+0x6800] ;  /* 0x00680000bc4c783b */ /* 0x000e640000004200 */
[----:B------:R-:W-:Y:S01]  /*a140*/  MUFU.EX2 R234, R234 ;  /* 0x000000ea00ea7308 */ /* 0x000fe20000000800 */
[----:B------:R-:W-:Y:S02]  /*a150*/  FADD.FTZ R161, R161, R148 ;  /* 0x00000094a1a17221 */ /* 0x000fe40000010000 */
[----:B------:R-:W-:Y:S02]  /*a160*/  FADD.FTZ R168, R168, R163 ;  /* 0x000000a3a8a87221 */ /* 0x000fe40000010000 */
[-C--:B---3--:R-:W-:Y:S04]  /*a170*/  HMMA.16816.F32.BF16 R20, R68, R80.reuse, R20 ;  /* 0x000000504414723c */ /* 0x088fe80000041814 */
        /* <DEDUP_REMOVED lines=8> */
[----:B------:R-:W-:Y:S04]  /*a200*/  FADD.FTZ R171, R172, R171 ;  /* 0x000000abacab7221 */ /* 0x000fe80000010000 */
[C---:B------:R-:W-:Y:S01]  /*a210*/  HMMA.16816.F32.BF16 R32, R68.reuse, R82, R32 ;  /* 0x000000524420723c */ /* 0x040fe20000041820 */
[----:B------:R-:W2:Y:S01]  /*a220*/  LDSM.16.MT88.4 R80, [R191+0x7000] ;  /* 0x00700000bf50783b */ /* 0x000ea20000004200 */
[----:B------:R-:W3:Y:S06]  /*a230*/  MUFU.EX2 R236, R236 ;  /* 0x000000ec00ec7308 */ /* 0x000eec0000000800 */
[-C--:B------:R-:W-:Y:S04]  /*a240*/  HMMA.16816.F32.BF16 R36, R68, R84.reuse, R36 ;  /* 0x000000544424723c */ /* 0x080fe80000041824 */
[----:B------:R-:W-:Y:S04]  /*a250*/  MUFU.EX2 R226, R226 ;  /* 0x000000e200e27308 */ /* 0x000fe80000000800 */
[C---:B------:R-:W-:Y:S06]  /*a260*/  HMMA.16816.F32.BF16 R40, R72.reuse, R84, R40 ;  /* 0x000000544828723c */ /* 0x040fec0000041828 */
[----:B------:R-:W4:Y:S02]  /*a270*/  MUFU.EX2 R231, R231 ;  /* 0x000000e700e77308 */ /* 0x000f240000000800 */
[-C--:B------:R-:W-:Y:S08]  /*a280*/  HMMA.16816.F32.BF16 R44, R72, R86.reuse, R44 ;  /* 0x00000056482c723c */ /* 0x080ff0000004182c */
[C---:B------:R-:W-:Y:S01]  /*a290*/  HMMA.16816.F32.BF16 R48, R68.reuse, R86, R48 ;  /* 0x000000564430723c */ /* 0x040fe20000041830 */
[----:B------:R-:W5:Y:S01]  /*a2a0*/  LDSM.16.MT88.4 R84, [R190+0x7000] ;  /* 0x00700000be54783b */ /* 0x000f620000004200 */
[----:B------:R-:W-:Y:S06]  /*a2b0*/  MUFU.EX2 R223, R223 ;  /* 0x000000df00df7308 */ /* 0x000fec0000000800 */
[-C--:B-1----:R-:W-:Y:S04]  /*a2c0*/  HMMA.16816.F32.BF16 R52, R68, R76.reuse, R52 ;  /* 0x0000004c4434723c */ /* 0x082fe80000041834 */
[----:B------:R-:W1:Y:S04]  /*a2d0*/  MUFU.EX2 R224, R224 ;  /* 0x000000e000e07308 */ /* 0x000e680000000800 */
[C---:B------:R-:W-:Y:S06]  /*a2e0*/  HMMA.16816.F32.BF16 R56, R72.reuse, R76, R56 ;  /* 0x0000004c4838723c */ /* 0x040fec0000041838 */
[----:B------:R-:W-:Y:S02]  /*a2f0*/  MUFU.EX2 R222, R222 ;  /* 0x000000de00de7308 */ /* 0x000fe40000000800 */
[-C--:B------:R-:W-:Y:S07]  /*a300*/  HMMA.16816.F32.BF16 R60, R72, R78.reuse, R60 ;  /* 0x0000004e483c723c */ /* 0x080fee000004183c */
[----:B---3--:R-:W-:Y:S01]  /*a310*/  F2FP.BF16.PACK_AB R72, R236, R229 ;  /* 0x000000e5ec48723e */ /* 0x008fe200000010ff */
[----:B------:R-:W-:Y:S01]  /*a320*/  HMMA.16816.F32.BF16 R64, R68, R78, R64 ;  /* 0x0000004e4440723c */ /* 0x000fe20000041840 */
[----:B------:R-:W3:Y:S01]  /*a330*/  MUFU.EX2 R225, R225 ;  /* 0x000000e100e17308 */ /* 0x000ee20000000800 */
[----:B------:R-:W5:Y:S02]  /*a340*/  LDSM.16.MT88.4 R76, [R189+0x7000] ;  /* 0x00700000bd4c783b */ /* 0x000f640000004200 */
[----:B----4-:R-:W-:Y:S01]  /*a350*/  F2FP.BF16.PACK_AB R73, R231, R226 ;  /* 0x000000e2e749723e */ /* 0x010fe200000010ff */
[----:B------:R-:W-:Y:S01]  /*a360*/  FADD.FTZ R229, R229, R168 ;  /* 0x000000a8e5e57221 */ /* 0x000fe20000010000 */
[----:B-1----:R-:W-:Y:S01]  /*a370*/  F2FP.BF16.PACK_AB R74, R224, R223 ;  /* 0x000000dfe04a723e */ /* 0x002fe200000010ff */
[----:B------:R-:W-:Y:S01]  /*a380*/  FADD.FTZ R226, R226, R171 ;  /* 0x000000abe2e27221 */ /* 0x000fe20000010000 */
[----:B------:R-:W-:Y:S01]  /*a390*/  F2FP.BF16.PACK_AB R68, R174, R173 ;  /* 0x000000adae44723e */ /* 0x000fe200000010ff */
[----:B------:R-:W-:Y:S02]  /*a3a0*/  FADD.FTZ R173, R173, R160 ;  /* 0x000000a0adad7221 */ /* 0x000fe40000010000 */
[----:B------:R-:W-:Y:S01]  /*a3b0*/  MUFU.EX2 R218, R218 ;  /* 0x000000da00da7308 */ /* 0x000fe20000000800 */
[----:B------:R-:W-:Y:S01]  /*a3c0*/  F2FP.BF16.PACK_AB R69, R230, R175 ;  /* 0x000000afe645723e */ /* 0x000fe200000010ff */
[----:B------:R-:W-:Y:S01]  /*a3d0*/  FADD.FTZ R175, R175, R162 ;  /* 0x000000a2afaf7221 */ /* 0x000fe20000010000 */
[----:B------:R-:W-:Y:S01]  /*a3e0*/  F2FP.BF16.PACK_AB R70, R235, R232 ;  /* 0x000000e8eb46723e */ /* 0x000fe200000010ff */
[----:B------:R-:W-:Y:S01]  /*a3f0*/  FADD.FTZ R173, R174, R173 ;  /* 0x000000adaead7221 */ /* 0x000fe20000010000 */
[----:B------:R-:W-:Y:S01]  /*a400*/  F2FP.BF16.PACK_AB R71, R237, R234 ;  /* 0x000000eaed47723e */ /* 0x000fe200000010ff */
[----:B------:R-:W-:Y:S02]  /*a410*/  FADD.FTZ R175, R230, R175 ;  /* 0x000000afe6af7221 */ /* 0x000fe40000010000 */
[----:B------:R-:W-:Y:S02]  /*a420*/  FADD.FTZ R236, R236, R229 ;  /* 0x000000e5ecec7221 */ /* 0x000fe40000010000 */
[----:B------:R-:W-:Y:S01]  /*a430*/  MUFU.EX2 R219, R219 ;  /* 0x000000db00db7308 */ /* 0x000fe20000000800 */
[----:B------:R-:W-:Y:S01]  /*a440*/  FADD.FTZ R231, R231, R226 ;  /* 0x000000e2e7e77221 */ /* 0x000fe20000010000 */
[-C--:B--2---:R-:W-:Y:S03]  /*a450*/  HMMA.16816.F32.BF16 R4, R68, R80.reuse, R4 ;  /* 0x000000504404723c */ /* 0x084fe60000041804 */
[----:B---3--:R-:W-:Y:S01]  /*a460*/  F2FP.BF16.PACK_AB R75, R225, R222 ;  /* 0x000000dee14b723e */ /* 0x008fe200000010ff */
[----:B------:R-:W-:Y:S02]  /*a470*/  FADD.FTZ R232, R232, R173 ;  /* 0x000000ade8e87221 */ /* 0x000fe40000010000 */
[----:B------:R-:W-:Y:S02]  /*a480*/  FADD.FTZ R234, R234, R175 ;  /* 0x000000afeaea7221 */ /* 0x000fe40000010000 */
[----:B------:R-:W-:Y:S01]  /*a490*/  MUFU.EX2 R214, R214 ;  /* 0x000000d600d67308 */ /* 0x000fe20000000800 */
[----:B------:R-:W-:Y:S01]  /*a4a0*/  FADD.FTZ R223, R223, R236 ;  /* 0x000000ecdfdf7221 */ /* 0x000fe20000010000 */
        /* <DEDUP_REMOVED lines=10> */
[----:B------:R-:W-:Y:S04]  /*a550*/  FADD.FTZ R225, R225, R222 ;  /* 0x000000dee1e17221 */ /* 0x000fe80000010000 */
[-C--:B-----5:R-:W-:Y:S05]  /*a560*/  HMMA.16816.F32.BF16 R20, R68, R84.reuse, R20 ;  /* 0x000000544414723c */ /* 0x0a0fea0000041814 */
[----:B------:R-:W-:Y:S03]  /*a570*/  MUFU.EX2 R233, R233 ;  /* 0x000000e900e97308 */ /* 0x000fe60000000800 */
[C---:B------:R-:W-:Y:S07]  /*a580*/  HMMA.16816.F32.BF16 R24, R72.reuse, R84, R24 ;  /* 0x000000544818723c */ /* 0x040fee0000041818 */
[----:B------:R-:W-:Y:S01]  /*a590*/  MUFU.EX2 R183, R183 ;  /* 0x000000b700b77308 */ /* 0x000fe20000000800 */
[-C--:B------:R-:W-:Y:S08]  /*a5a0*/  HMMA.16816.F32.BF16 R28, R72, R86.reuse, R28 ;  /* 0x00000056481c723c */ /* 0x080ff0000004181c */
[C---:B------:R-:W-:Y:S01]  /*a5b0*/  HMMA.16816.F32.BF16 R32, R68.reuse, R86, R32 ;  /* 0x000000564420723c */ /* 0x040fe20000041820 */
[----:B------:R-:W2:Y:S01]  /*a5c0*/  LDSM.16.MT88.4 R84, [R189+0x7800] ;  /* 0x00780000bd54783b */ /* 0x000ea20000004200 */
[----:B------:R-:W-:Y:S06]  /*a5d0*/  MUFU.EX2 R182, R227 ;  /* 0x000000e300b67308 */ /* 0x000fec0000000800 */
[-C--:B------:R-:W-:Y:S04]  /*a5e0*/  HMMA.16816.F32.BF16 R36, R68, R76.reuse, R36 ;  /* 0x0000004c4424723c */ /* 0x080fe80000041824 */
[----:B------:R-:W-:Y:S04]  /*a5f0*/  MUFU.EX2 R181, R181 ;  /* 0x000000b500b57308 */ /* 0x000fe80000000800 */
[C---:B------:R-:W-:Y:S06]  /*a600*/  HMMA.16816.F32.BF16 R40, R72.reuse, R76, R40 ;  /* 0x0000004c4828723c */ /* 0x040fec0000041828 */
[----:B------:R-:W3:Y:S02]  /*a610*/  MUFU.EX2 R180, R180 ;  /* 0x000000b400b47308 */ /* 0x000ee40000000800 */
[-C--:B------:R-:W-:Y:S08]  /*a620*/  HMMA.16816.F32.BF16 R44, R72, R78.reuse, R44 ;  /* 0x0000004e482c723c */ /* 0x080ff0000004182c */
[C---:B------:R-:W-:Y:S01]  /*a630*/  HMMA.16816.F32.BF16 R48, R68.reuse, R78, R48 ;  /* 0x0000004e4430723c */ /* 0x040fe20000041830 */
[----:B------:R-:W-:Y:S07]  /*a640*/  MUFU.EX2 R178, R178 ;  /* 0x000000b200b27308 */ /* 0x000fee0000000800 */
[-C--:B-1----:R-:W-:Y:S03]  /*a650*/  HMMA.16816.F32.BF16 R52, R68, R80.reuse, R52 ;  /* 0x000000504434723c */ /* 0x082fe60000041834 */
[----:B------:R-:W1:Y:S05]  /*a660*/  MUFU.EX2 R177, R177 ;  /* 0x000000b100b17308 */ /* 0x000e6a0000000800 */
[C---:B------:R-:W-:Y:S05]  /*a670*/  HMMA.16816.F32.BF16 R56, R72.reuse, R80, R56 ;  /* 0x000000504838723c */ /* 0x040fea0000041838 */
[----:B------:R-:W-:Y:S03]  /*a680*/  MUFU.EX2 R176, R176 ;  /* 0x000000b000b07308 */ /* 0x000fe60000000800 */
[-C--:B------:R-:W-:Y:S07]  /*a690*/  HMMA.16816.F32.BF16 R60, R72, R82.reuse, R60 ;  /* 0x00000052483c723c */ /* 0x080fee000004183c */
[----:B------:R-:W4:Y:S01]  /*a6a0*/  MUFU.EX2 R179, R170 ;  /* 0x000000aa00b37308 */ /* 0x000f220000000800 */
[----:B------:R-:W-:Y:S04]  /*a6b0*/  HMMA.16816.F32.BF16 R64, R68, R82, R64 ;  /* 0x000000524440723c */ /* 0x000fe80000041840 */
[----:B---3--:R-:W-:Y:S01]  /*a6c0*/  F2FP.BF16.PACK_AB R72, R180, R181 ;  /* 0x000000b5b448723e */ /* 0x008fe200000010ff */
[----:B------:R-:W-:Y:S01]  /*a6d0*/  FADD.FTZ R181, R181, R224 ;  /* 0x000000e0b5b57221 */ /* 0x000fe20000010000 */
[----:B-1----:R-:W-:Y:S01]  /*a6e0*/  F2FP.BF16.PACK_AB R73, R177, R178 ;  /* 0x000000b2b149723e */ /* 0x002fe200000010ff */
[----:B------:R-:W-:Y:S01]  /*a6f0*/  FADD.FTZ R178, R178, R225 ;  /* 0x000000e1b2b27221 */ /* 0x000fe20000010000 */
[----:B------:R-:W-:Y:S01]  /*a700*/  F2FP.BF16.PACK_AB R68, R219, R218 ;  /* 0x000000dadb44723e */ /* 0x000fe200000010ff */
[----:B------:R-:W-:Y:S03]  /*a710*/  MUFU.EX2 R138, R138 ;  /* 0x0000008a008a7308 */ /* 0x000fe60000000800 */
[----:B------:R-:W-:Y:S01]  /*a720*/  F2FP.BF16.PACK_AB R69, R239, R214 ;  /* 0x000000d6ef45723e */ /* 0x000fe200000010ff */
[----:B------:R-:W-:Y:S01]  /*a730*/  FADD.FTZ R218, R218, R235 ;  /* 0x000000ebdada7221 */ /* 0x000fe20000010000 */
[----:B------:R-:W-:Y:S01]  /*a740*/  F2FP.BF16.PACK_AB R70, R233, R212 ;  /* 0x000000d4e946723e */ /* 0x000fe200000010ff */
[----:B------:R-:W-:Y:S01]  /*a750*/  FADD.FTZ R214, R214, R237 ;  /* 0x000000edd6d67221 */ /* 0x000fe20000010000 */
[----:B------:R-:W-:Y:S01]  /*a760*/  F2FP.BF16.PACK_AB R71, R182, R183 ;  /* 0x000000b7b647723e */ /* 0x000fe200000010ff */
[----:B------:R-:W-:Y:S02]  /*a770*/  FADD.FTZ R219, R219, R218 ;  /* 0x000000dadbdb7221 */ /* 0x000fe40000010000 */
[----:B------:R-:W1:Y:S01]  /*a780*/  MUFU.EX2 R165, R165 ;  /* 0x000000a500a57308 */ /* 0x000e620000000800 */
[----:B------:R-:W-:Y:S02]  /*a790*/  FADD.FTZ R214, R239, R214 ;  /* 0x000000d6efd67221 */ /* 0x000fe40000010000 */
[----:B------:R-:W-:Y:S01]  /*a7a0*/  FADD.FTZ R181, R180, R181 ;  /* 0x000000b5b4b57221 */ /* 0x000fe20000010000 */
[-C--:B------:R-:W-:Y:S01]  /*a7b0*/  HMMA.16816.F32.BF16 R128, R68, R116.reuse, R4 ;  /* 0x000000744480723c */ /* 0x080fe20000041804 */
[----:B------:R-:W3:Y:S02]  /*a7c0*/  LDSM.16.MT88.4 R4, [R188+0x7800] ;  /* 0x00780000bc04783b */ /* 0x000ee40000004200 */
[----:B----4-:R-:W-:Y:S01]  /*a7d0*/  F2FP.BF16.PACK_AB R74, R179, R176 ;  /* 0x000000b0b34a723e */ /* 0x010fe200000010ff */
[----:B------:R-:W-:Y:S02]  /*a7e0*/  FADD.FTZ R177, R177, R178 ;  /* 0x000000b2b1b17221 */ /* 0x000fe40000010000 */
[----:B------:R-:W-:Y:S02]  /*a7f0*/  FADD.FTZ R212, R212, R219 ;  /* 0x000000dbd4d47221 */ /* 0x000fe40000010000 */
[----:B------:R-:W-:Y:S04]  /*a800*/  FADD.FTZ R183, R183, R214 ;  /* 0x000000d6b7b77221 */ /* 0x000fe80000010000 */
[----:B------:R-:W-:Y:S02]  /*a810*/  FADD.FTZ R176, R176, R181 ;  /* 0x000000b5b0b07221 */ /* 0x000fe40000010000 */
[----:B------:R-:W-:Y:S02]  /*a820*/  FADD.FTZ R215, R233, R212 ;  /* 0x000000d4e9d77221 */ /* 0x000fe40000010000 */
[----:B------:R-:W-:Y:S02]  /*a830*/  FADD.FTZ R210, R182, R183 ;  /* 0x000000b7b6d27221 */ /* 0x000fe40000010000 */
[----:B------:R-:W-:Y:S01]  /*a840*/  FADD.FTZ R213, R179, R176 ;  /* 0x000000b0b3d57221 */ /* 0x000fe20000010000 */
[C---:B-1----:R-:W-:Y:S01]  /*a850*/  F2FP.BF16.PACK_AB R75, R165.reuse, R138 ;  /* 0x0000008aa54b723e */ /* 0x042fe200000010ff */
[----:B------:R-:W-:Y:S04]  /*a860*/  FADD.FTZ R138, R138, R177 ;  /* 0x000000b18a8a7221 */ /* 0x000fe80000010000 */
[----:B------:R-:W-:Y:S02]  /*a870*/  FADD.FTZ R211, R165, R138 ;  /* 0x0000008aa5d37221 */ /* 0x000fe40000010000 */
[C---:B------:R-:W-:Y:S08]  /*a880*/  HMMA.16816.F32.BF16 R124, R72.reuse, R116, R8 ;  /* 0x00000074487c723c */ /* 0x040ff00000041808 */
[-C--:B------:R-:W-:Y:S08]  /*a890*/  HMMA.16816.F32.BF16 R120, R72, R118.reuse, R12 ;  /* 0x000000764878723c */ /* 0x080ff0000004180c */
[C---:B------:R-:W-:Y:S08]  /*a8a0*/  HMMA.16816.F32.BF16 R116, R68.reuse, R118, R16 ;  /* 0x000000764474723c */ /* 0x040ff00000041810 */
        /* <DEDUP_REMOVED lines=13> */
.L_x_604:
[----:B------:R-:W1:Y:S01]  /*a980*/  SHFL.BFLY PT, R0, R215, 0x2, 0x1f ;  /* 0x0c401f00d7007f89 */ /* 0x000e6200000e0000 */
[----:B------:R-:W-:Y:S01]  /*a990*/  ULDC.U8 UR4, c[0x0][0x329] ;  /* 0x0000ca4000047ab9 */ /* 0x000fe20000000000 */
[----:B------:R-:W-:Y:S01]  /*a9a0*/  MOV R10, 0x3f800000 ;  /* 0x3f800000000a7802 */ /* 0x000fe20000000f00 */
[----:B------:R-:W-:Y:S01]  /*a9b0*/  ULDC.U8 UR5, c[0x0][0x328] ;  /* 0x0000ca0000057ab9 */ /* 0x000fe20000000000 */
[----:B------:R-:W2:Y:S01]  /*a9c0*/  SHFL.BFLY PT, R5, R210, 0x2, 0x1f ;  /* 0x0c401f00d2057f89 */ /* 0x000ea200000e0000 */
[----:B------:R-:W-:Y:S01]  /*a9d0*/  ISETP.NE.AND P0, PT, RZ, UR4, PT ;  /* 0x00000004ff007c0c */ /* 0x000fe2000bf05270 */
[----:B------:R-:W-:Y:S01]  /*a9e0*/  IMAD.MOV.U32 R14, RZ, RZ, 0x3f800000 ;  /* 0x3f800000ff0e7424 */ /* 0x000fe200078e00ff */
[----:B------:R-:W-:Y:S01]  /*a9f0*/  ISETP.NE.AND P3, PT, RZ, UR5, PT ;  /* 0x00000005ff007c0c */ /* 0x000fe2000bf65270 */
[----:B------:R-:W3:Y:S01]  /*aa00*/  SHFL.BFLY PT, R4, R213, 0x2, 0x1f ;  /* 0x0c401f00d5047f89 */ /* 0x000ee200000e0000 */
[----:B------:R-:W-:Y:S01]  /*aa10*/  CS2R R50, SRZ ;  /* 0x0000000000327805 */ /* 0x000fe2000001ff00 */
[----:B------:R-:W-:Y:S02]  /*aa20*/  BSSY B0, `(.L_x_608) ;  /* 0x0000116000007945 */ /* 0x000fe40003800000 */
[----:B------:R-:W4:Y:S04]  /*aa30*/  SHFL.BFLY PT, R2, R211, 0x2, 0x1f ;  /* 0x0c401f00d3027f89 */ /* 0x000f2800000e0000 */
[----:B------:R-:W5:Y:S02]  /*aa40*/  S2R R44, SR_CTAID.X ;  /* 0x00000000002c7919 */ /* 0x000f640000002500 */
[----:B------:R-:W-:Y:S01]  /*aa50*/  @P0 MOV R7, c[0x0][0x210] ;  /* 0x0000840000070a02 */ /* 0x000fe20000000f00 */
[----:B------:R-:W-:Y:S01]  /*aa60*/  @P0 IMAD.MOV.U32 R45, RZ, RZ, 0x1 ;  /* 0x00000001ff2d0424 */ /* 0x000fe200078e00ff */
[----:B------:R-:W5:Y:S01]  /*aa70*/  S2R R46, SR_CTAID.Z ;  /* 0x00000000002e7919 */ /* 0x000f620000002700 */
[----:B------:R-:W-:-:S02]  /*aa80*/  @P0 MOV R47, c[0x0][0x210] ;  /* 0x00008400002f0a02 */ /* 0x000fc40000000f00 */
[----:B------:R-:W-:Y:S01]  /*aa90*/  @P0 IMAD R7, R7, c[0x0][0x214], RZ ;  /* 0x0000850007070a24 */ /* 0x000fe200078e02ff */
[----:B------:R-:W-:Y:S01]  /*aaa0*/  @!P0 MOV R47, 0x1 ;  /* 0x00000001002f8802 */ /* 0x000fe20000000f00 */
[----:B-1----:R-:W-:Y:S02]  /*aab0*/  FADD.FTZ R3, R0, R215 ;  /* 0x000000d700037221 */ /* 0x002fe40000010000 */
[----:B------:R-:W1:Y:S01]  /*aac0*/  S2R R0, SR_TID.X ;  /* 0x0000000000007919 */ /* 0x000e620000002100 */
[----:B--2---:R-:W-:-:S03]  /*aad0*/  FADD.FTZ R8, R5, R210 ;  /* 0x000000d205087221 */ /* 0x004fc60000010000 */
[----:B------:R-:W2:Y:S01]  /*aae0*/  SHFL.BFLY PT, R6, R3, 0x1, 0x1f ;  /* 0x0c201f0003067f89 */ /* 0x000ea200000e0000 */
[----:B---3--:R-:W-:-:S03]  /*aaf0*/  FADD.FTZ R15, R4, R213 ;  /* 0x000000d5040f7221 */ /* 0x008fc60000010000 */
[----:B------:R-:W3:Y:S01]  /*ab00*/  SHFL.BFLY PT, R5, R8, 0x1, 0x1f ;  /* 0x0c201f0008057f89 */ /* 0x000ee200000e0000 */
[----:B----4-:R-:W-:-:S03]  /*ab10*/  FADD.FTZ R11, R2, R211 ;  /* 0x000000d3020b7221 */ /* 0x010fc60000010000 */
[----:B------:R-:W4:Y:S04]  /*ab20*/  SHFL.BFLY PT, R4, R15, 0x1, 0x1f ;  /* 0x0c201f000f047f89 */ /* 0x000f2800000e0000 */
[----:B------:R-:W5:Y:S01]  /*ab30*/  SHFL.BFLY PT, R2, R11, 0x1, 0x1f ;  /* 0x0c201f000b027f89 */ /* 0x000f6200000e0000 */
[----:B--2---:R-:W-:Y:S01]  /*ab40*/  FADD.FTZ R6, R3, R6 ;  /* 0x0000000603067221 */ /* 0x004fe20000010000 */
[----:B-1----:R-:W-:Y:S01]  /*ab50*/  SHF.R.S32.HI R3, RZ, 0x1f, R0 ;  /* 0x0000001fff037819 */ /* 0x002fe20000011400 */
[----:B---3--:R-:W-:-:S03]  /*ab60*/  FADD.FTZ R5, R8, R5 ;  /* 0x0000000508057221 */ /* 0x008fc60000010000 */
[----:B------:R-:W-:Y:S02]  /*ab70*/  LEA.HI R9, R3, R0, RZ, 0x2 ;  /* 0x0000000003097211 */ /* 0x000fe400078f10ff */
[----:B------:R-:W-:Y:S01]  /*ab80*/  FSETP.NE.FTZ.AND P6, PT, R6, RZ, PT ;  /* 0x000000ff0600720b */ /* 0x000fe20003fd5000 */
[----:B----4-:R-:W-:Y:S01]  /*ab90*/  FADD.FTZ R4, R15, R4 ;  /* 0x000000040f047221 */ /* 0x010fe20000010000 */
[--C-:B------:R-:W-:Y:S02]  /*aba0*/  SHF.R.S32.HI R13, RZ, 0x2, R9.reuse ;  /* 0x00000002ff0d7819 */ /* 0x100fe40000011409 */
[----:B------:R-:W-:Y:S01]  /*abb0*/  SHF.R.S32.HI R12, RZ, 0x1f, R9 ;  /* 0x0000001fff0c7819 */ /* 0x000fe20000011409 */
[----:B-----5:R-:W-:Y:S01]  /*abc0*/  FADD.FTZ R2, R11, R2 ;  /* 0x000000020b027221 */ /* 0x020fe20000010000 */
[----:B------:R-:W-:Y:S02]  /*abd0*/  @!P0 MOV R8, c[0x0][0x214] ;  /* 0x0000850000088a02 */ /* 0x000fe40000000f00 */
[----:B------:R-:W-:-:S02]  /*abe0*/  LEA.HI R12, R12, R13, RZ, 0x3 ;  /* 0x0000000d0c0c7211 */ /* 0x000fc400078f18ff */
[----:B------:R-:W-:Y:S02]  /*abf0*/  @!P0 SEL R7, R8, c[0x0][0x234], !P3 ;  /* 0x00008d0008078a07 */ /* 0x000fe40005800000 */
[----:B------:R-:W-:Y:S01]  /*ac00*/  LOP3.LUT R12, R12, 0xfffffff8, RZ, 0xc0, !PT ;  /* 0xfffffff80c0c7812 */ /* 0x000fe200078ec0ff */
[----:B------:R-:W1:Y:S01]  /*ac10*/  @P6 MUFU.RCP R10, R6 ;  /* 0x00000006000a6308 */ /* 0x000e620000001000 */
[----:B------:R-:W-:Y:S01]  /*ac20*/  FSETP.NE.FTZ.AND P5, PT, R5, RZ, PT ;  /* 0x000000ff0500720b */ /* 0x000fe20003fb5000 */
[----:B------:R-:W-:Y:S01]  /*ac30*/  @!P0 IMAD R45, R7, c[0x0][0x1c0], RZ ;  /* 0x00007000072d8a24 */ /* 0x000fe200078e02ff */
[----:B------:R-:W-:Y:S01]  /*ac40*/  FSETP.NE.FTZ.AND P4, PT, R4, RZ, PT ;  /* 0x000000ff0400720b */ /* 0x000fe20003f95000 */
[----:B------:R-:W-:Y:S01]  /*ac50*/  IMAD.IADD R8, R13, 0x1, -R12 ;  /* 0x000000010d087824 */ /* 0x000fe200078e0a0c */
[----:B------:R-:W-:Y:S02]  /*ac60*/  MOV R11, 0x3f800000 ;  /* 0x3f800000000b7802 */ /* 0x000fe40000000f00 */
[----:B------:R-:W-:Y:S01]  /*ac70*/  MOV R13, 0x3f800000 ;  /* 0x3f800000000d7802 */ /* 0x000fe20000000f00 */
[----:B------:R-:W-:Y:S01]  /*ac80*/  @P6 MUFU.LG2 R6, R6 ;  /* 0x0000000600066308 */ /* 0x000fe20000000c00 */
[----:B------:R-:W-:-:S02]  /*ac90*/  LOP3.LUT R12, R8, 0x1, RZ, 0xc0, !PT ;  /* 0x00000001080c7812 */ /* 0x000fc400078ec0ff */
[----:B------:R-:W-:Y:S02]  /*aca0*/  LEA.HI R3, R3, R0, RZ, 0x5 ;  /* 0x0000000003037211 */ /* 0x000fe400078f28ff */
[----:B------:R-:W-:Y:S02]  /*acb0*/  ISETP.NE.U32.AND P1, PT, R12, 0x1, PT ;  /* 0x000000010c00780c */ /* 0x000fe40003f25070 */
[----:B------:R-:W-:Y:S01]  /*acc0*/  MOV R12, 0xfffffff0 ;  /* 0xfffffff0000c7802 */ /* 0x000fe20000000f00 */
[C---:B-1----:R-:W-:Y:S01]  /*acd0*/  FMUL.FTZ R128, R10.reuse, R128 ;  /* 0x000000800a807220 */ /* 0x042fe20000410000 */
[----:B------:R-:W1:Y:S01]  /*ace0*/  @P5 MUFU.RCP R11, R5 ;  /* 0x00000005000b5308 */ /* 0x000e620000001000 */
[----:B------:R-:W-:Y:S01]  /*acf0*/  FMUL.FTZ R129, R10, R129 ;  /* 0x000000810a817220 */ /* 0x000fe20000410000 */
[----:B------:R-:W-:Y:S01]  /*ad00*/  SEL R12, R12, 0x10, !P1 ;  /* 0x000000100c0c7807 */ /* 0x000fe20004800000 */
[----:B------:R-:W-:Y:S01]  /*ad10*/  FMUL.FTZ R116, R10, R116 ;  /* 0x000000740a747220 */ /* 0x000fe20000410000 */
[----:B------:R-:W-:Y:S01]  /*ad20*/  R2P PR, R8, 0x6 ;  /* 0x0000000608007804 */ /* 0x000fe20000000000 */
[C---:B------:R-:W-:Y:S01]  /*ad30*/  FMUL.FTZ R117, R10.reuse, R117 ;  /* 0x000000750a757220 */ /* 0x040fe20000410000 */
[----:B------:R-:W-:Y:S01]  /*ad40*/  LOP3.LUT R9, R9, 0x3ffffffc, RZ, 0xc0, !PT ;  /* 0x3ffffffc09097812 */ /* 0x000fe200078ec0ff */
[----:B------:R-:W-:Y:S01]  /*ad50*/  FMUL.FTZ R112, R10, R112 ;  /* 0x000000700a707220 */ /* 0x000fe20000410000 */
[----:B------:R-:W-:Y:S01]  /*ad60*/  SHF.L.U32 R8, R8, 0x6, RZ ;  /* 0x0000000608087819 */ /* 0x000fe200000006ff */
[C---:B------:R-:W-:Y:S01]  /*ad70*/  FMUL.FTZ R113, R10.reuse, R113 ;  /* 0x000000710a717220 */ /* 0x040fe20000410000 */
[----:B------:R-:W2:Y:S01]  /*ad80*/  @P4 MUFU.RCP R13, R4 ;  /* 0x00000004000d4308 */ /* 0x000ea20000001000 */
[C---:B------:R-:W-:Y:S01]  /*ad90*/  FMUL.FTZ R100, R10.reuse, R100 ;  /* 0x000000640a647220 */ /* 0x040fe20000410000 */
[----:B------:R-:W-:Y:S01]  /*ada0*/  SHF.R.S32.HI R15, RZ, 0x5, R3 ;  /* 0x00000005ff0f7819 */ /* 0x000fe20000011403 */
[C---:B------:R-:W-:Y:S01]  /*adb0*/  FMUL.FTZ R101, R10.reuse, R101 ;  /* 0x000000650a657220 */ /* 0x040fe20000410000 */
[----:B------:R-:W-:Y:S01]  /*adc0*/  IADD3 R16, -R9, R0, RZ ;  /* 0x0000000009107210 */ /* 0x000fe20007ffe1ff */
[----:B------:R-:W-:Y:S01]  /*add0*/  FMUL.FTZ R96, R10, R96 ;  /* 0x000000600a607220 */ /* 0x000fe20000410000 */
[----:B------:R-:W-:Y:S01]  /*ade0*/  LOP3.LUT R8, R8, 0x1c0, RZ, 0xc0, !PT ;  /* 0x000001c008087812 */ /* 0x000fe200078ec0ff */
[C---:B------:R-:W-:Y:S01]  /*adf0*/  FMUL.FTZ R97, R10.reuse, R97 ;  /* 0x000000610a617220 */ /* 0x040fe20000410000 */
[----:B------:R-:W-:Y:S01]  /*ae00*/  LEA R16, R15, R16, 0x9 ;  /* 0x000000100f107211 */ /* 0x000fe200078e48ff */
        /* <DEDUP_REMOVED lines=9> */
[----:B------:R-:W-:Y:S01]  /*aea0*/  F2FP.BF16.PACK_AB R100, R101, R100 ;  /* 0x000000646564723e */ /* 0x000fe200000010ff */
[----:B------:R-:W-:Y:S01]  /*aeb0*/  FMUL.FTZ R69, R10, R69 ;  /* 0x000000450a457220 */ /* 0x000fe20000410000 */
[----:B------:R-:W-:Y:S01]  /*aec0*/  MOV R10, 0x20 ;  /* 0x00000020000a7802 */ /* 0x000fe20000000f00 */
[----:B------:R-:W-:Y:S01]  /*aed0*/  IMAD.U32 R9, R16, 0x2, R9 ;  /* 0x0000000210097824 */ /* 0x000fe200078e0009 */
[----:B------:R-:W-:Y:S01]  /*aee0*/  F2FP.BF16.PACK_AB R96, R97, R96 ;  /* 0x000000606160723e */ /* 0x000fe200000010ff */
[C---:B-1----:R-:W-:Y:S01]  /*aef0*/  FMUL.FTZ R130, R11.reuse, R130 ;  /* 0x000000820b827220 */ /* 0x042fe20000410000 */
[----:B------:R-:W-:Y:S01]  /*af00*/  SEL R10, R10, 0xffffffe0, !P1 ;  /* 0xffffffe00a0a7807 */ /* 0x000fe20004800000 */
[C---:B------:R-:W-:Y:S01]  /*af10*/  FMUL.FTZ R131, R11.reuse, R131 ;  /* 0x000000830b837220 */ /* 0x040fe20000410000 */
[----:B------:R-:W-:Y:S01]  /*af20*/  FSETP.NE.FTZ.AND P1, PT, R2, RZ, PT ;  /* 0x000000ff0200720b */ /* 0x000fe20003f35000 */
[----:B------:R-:W-:Y:S01]  /*af30*/  FMUL.FTZ R118, R11, R118 ;  /* 0x000000760b767220 */ /* 0x000fe20000410000 */
[----:B------:R-:W-:Y:S01]  /*af40*/  SHF.L.U32 R9, R9, 0x1, RZ ;  /* 0x0000000109097819 */ /* 0x000fe200000006ff */
[----:B------:R-:W-:Y:S01]  /*af50*/  FMUL.FTZ R119, R11, R119 ;  /* 0x000000770b777220 */ /* 0x000fe20000410000 */
[----:B------:R-:W-:Y:S01]  /*af60*/  F2FP.BF16.PACK_AB R130, R131, R130 ;  /* 0x000000828382723e */ /* 0x000fe200000010ff */
[----:B------:R-:W-:Y:S01]  /*af70*/  FMUL.FTZ R114, R11, R114 ;  /* 0x000000720b727220 */ /* 0x000fe20000410000 */
[----:B------:R-:W-:Y:S01]  /*af80*/  IADD3 R17, R9, 0x40, RZ ;  /* 0x0000004009117810 */ /* 0x000fe20007ffe0ff */
[----:B------:R-:W-:Y:S01]  /*af90*/  FMUL.FTZ R115, R11, R115 ;  /* 0x000000730b737220 */ /* 0x000fe20000410000 */
[----:B------:R-:W-:Y:S01]  /*afa0*/  F2FP.BF16.PACK_AB R118, R119, R118 ;  /* 0x000000767776723e */ /* 0x000fe200000010ff */
[----:B------:R-:W-:Y:S01]  /*afb0*/  FMUL.FTZ R102, R11, R102 ;  /* 0x000000660b667220 */ /* 0x000fe20000410000 */
[----:B------:R-:W-:Y:S01]  /*afc0*/  IADD3 R19, R9, R10, RZ ;  /* 0x0000000a09137210 */ /* 0x000fe20007ffe0ff */
[----:B------:R-:W-:Y:S01]  /*afd0*/  FMUL.FTZ R103, R11, R103 ;  /* 0x000000670b677220 */ /* 0x000fe20000410000 */
[----:B------:R-:W-:Y:S01]  /*afe0*/  F2FP.BF16.PACK_AB R114, R115, R114 ;  /* 0x000000727372723e */ /* 0x000fe200000010ff */
[----:B------:R-:W1:Y:S01]  /*aff0*/  @P1 MUFU.RCP R14, R2 ;  /* 0x00000002000e1308 */ /* 0x000e620000001000 */
[C---:B------:R-:W-:Y:S01]  /*b000*/  FMUL.FTZ R98, R11.reuse, R98 ;  /* 0x000000620b627220 */ /* 0x040fe20000410000 */
[----:B------:R-:W-:Y:S01]  /*b010*/  STS [R9], R128 ;  /* 0x0000008009007388 */ /* 0x000fe20000000800 */
[----:B------:R-:W-:Y:S01]  /*b020*/  FMUL.FTZ R99, R11, R99 ;  /* 0x000000630b637220 */ /* 0x000fe20000410000 */
[----:B------:R-:W-:Y:S01]  /*b030*/  F2FP.BF16.PACK_AB R102, R103, R102 ;  /* 0x000000666766723e */ /* 0x000fe200000010ff */
[C---:B------:R-:W-:Y:S01]  /*b040*/  FMUL.FTZ R86, R11.reuse, R86 ;  /* 0x000000560b567220 */ /* 0x040fe20000410000 */
[----:B------:R-:W-:Y:S01]  /*b050*/  STS [R9+0x400], R130 ;  /* 0x0004008209007388 */ /* 0x000fe20000000800 */
[----:B------:R-:W-:Y:S01]  /*b060*/  FMUL.FTZ R87, R11, R87 ;  /* 0x000000570b577220 */ /* 0x000fe20000410000 */
[----:B------:R-:W-:Y:S01]  /*b070*/  @P2 IADD3 R17, R9, -0x40, RZ ;  /* 0xffffffc009112810 */ /* 0x000fe20007ffe0ff */
[----:B------:R-:W-:Y:S01]  /*b080*/  FMUL.FTZ R82, R11, R82 ;  /* 0x000000520b527220 */ /* 0x000fe20000410000 */
[----:B------:R-:W-:Y:S01]  /*b090*/  F2FP.BF16.PACK_AB R98, R99, R98 ;  /* 0x000000626362723e */ /* 0x000fe200000010ff */
[----:B------:R-:W-:Y:S01]  /*b0a0*/  FMUL.FTZ R83, R11, R83 ;  /* 0x000000530b537220 */ /* 0x000fe20000410000 */
[----:B------:R-:W-:Y:S01]  /*b0b0*/  F2FP.BF16.PACK_AB R84, R85, R84 ;  /* 0x000000545554723e */ /* 0x000fe200000010ff */
[----:B------:R-:W-:Y:S01]  /*b0c0*/  FMUL.FTZ R70, R11, R70 ;  /* 0x000000460b467220 */ /* 0x000fe20000410000 */
[----:B------:R-:W-:Y:S01]  /*b0d0*/  F2FP.BF16.PACK_AB R86, R87, R86 ;  /* 0x000000565756723e */ /* 0x000fe200000010ff */
[----:B------:R-:W-:Y:S01]  /*b0e0*/  FMUL.FTZ R11, R11, R71 ;  /* 0x000000470b0b7220 */ /* 0x000fe20000410000 */
[----:B------:R-:W-:Y:S01]  /*b0f0*/  IADD3 R23, R10, 0x400, R17 ;  /* 0x000004000a177810 */ /* 0x000fe20007ffe011 */
[----:B--2---:R-:W-:Y:S01]  /*b100*/  FMUL.FTZ R124, R13, R124 ;  /* 0x0000007c0d7c7220 */ /* 0x004fe20000410000 */
[----:B------:R-:W-:Y:S01]  /*b110*/  F2FP.BF16.PACK_AB R80, R81, R80 ;  /* 0x000000505150723e */ /* 0x000fe200000010ff */
[----:B------:R-:W-:Y:S01]  /*b120*/  FMUL.FTZ R125, R13, R125 ;  /* 0x0000007d0d7d7220 */ /* 0x000fe20000410000 */
[----:B------:R-:W-:Y:S01]  /*b130*/  F2FP.BF16.PACK_AB R70, R11, R70 ;  /* 0x000000460b46723e */ /* 0x000fe200000010ff */
[C---:B-1----:R-:W-:Y:S01]  /*b140*/  FMUL.FTZ R127, R14.reuse, R127 ;  /* 0x0000007f0e7f7220 */ /* 0x042fe20000410000 */
[----:B------:R-:W-:Y:S01]  /*b150*/  IADD3 R11, R9, R12, RZ ;  /* 0x0000000c090b7210 */ /* 0x000fe20007ffe0ff */
[C---:B------:R-:W-:Y:S01]  /*b160*/  FMUL.FTZ R126, R14.reuse, R126 ;  /* 0x0000007e0e7e7220 */ /* 0x040fe20000410000 */
[----:B------:R-:W-:Y:S01]  /*b170*/  F2FP.BF16.PACK_AB R124, R125, R124 ;  /* 0x0000007c7d7c723e */ /* 0x000fe200000010ff */
[----:B------:R-:W-:Y:S01]  /*b180*/  FMUL.FTZ R120, R13, R120 ;  /* 0x000000780d787220 */ /* 0x000fe20000410000 */
[----:B------:R-:W-:Y:S01]  /*b190*/  F2FP.BF16.PACK_AB R82, R83, R82 ;  /* 0x000000525352723e */ /* 0x000fe200000010ff */
        /* <DEDUP_REMOVED lines=27> */
[----:B------:R-:W-:Y:S01]  /*b350*/  STS [R19], R112 ;  /* 0x0000007013007388 */ /* 0x000fe20000000800 */
[C---:B------:R-:W-:Y:S01]  /*b360*/  FMUL.FTZ R94, R14.reuse, R94 ;  /* 0x0000005e0e5e7220 */ /* 0x040fe20000410000 */
[----:B------:R-:W-:Y:S01]  /*b370*/  F2FP.BF16.PACK_AB R92, R93, R92 ;  /* 0x0000005c5d5c723e */ /* 0x000fe200000010ff */
[----:B------:R-:W-:Y:S01]  /*b380*/  IMAD.IADD R21, R11, 0x1, R10 ;  /* 0x000000010b157824 */ /* 0x000fe200078e020a */
[----:B------:R-:W-:Y:S01]  /*b390*/  STS [R19+0x400], R114 ;  /* 0x0004007213007388 */ /* 0x000fe20000000800 */
[----:B------:R-:W-:Y:S01]  /*b3a0*/  FMUL.FTZ R88, R13, R88 ;  /* 0x000000580d587220 */ /* 0x000fe20000410000 */
[----:B------:R-:W-:Y:S01]  /*b3b0*/  F2FP.BF16.PACK_AB R94, R95, R94 ;  /* 0x0000005e5f5e723e */ /* 0x000fe200000010ff */
[----:B------:R-:W-:Y:S01]  /*b3c0*/  FMUL.FTZ R89, R13, R89 ;  /* 0x000000590d597220 */ /* 0x000fe20000410000 */
[----:B------:R-:W-:Y:S01]  /*b3d0*/  STS [R21], R100 ;  /* 0x0000006415007388 */ /* 0x000fe20000000800 */
[C---:B------:R-:W-:Y:S01]  /*b3e0*/  FMUL.FTZ R91, R14.reuse, R91 ;  /* 0x0000005b0e5b7220 */ /* 0x040fe20000410000 */
[----:B------:R-:W-:Y:S01]  /*b3f0*/  F2FP.BF16.PACK_AB R68, R69, R68 ;  /* 0x000000444544723e */ /* 0x000fe200000010ff */
[----:B------:R-:W-:Y:S01]  /*b400*/  FMUL.FTZ R90, R14, R90 ;  /* 0x0000005a0e5a7220 */ /* 0x000fe20000410000 */
[----:B------:R-:W-:Y:S01]  /*b410*/  STS [R21+0x400], R102 ;  /* 0x0004006615007388 */ /* 0x000fe20000000800 */
[----:B-1----:R-:W-:Y:S01]  /*b420*/  IADD3 R9, R12, R17, RZ ;  /* 0x000000110c097210 */ /* 0x002fe20007ffe0ff */
[----:B------:R-:W-:Y:S01]  /*b430*/  FMUL.FTZ R76, R13, R76 ;  /* 0x0000004c0d4c7220 */ /* 0x000fe20000410000 */
[----:B------:R-:W-:Y:S01]  /*b440*/  F2FP.BF16.PACK_AB R88, R89, R88 ;  /* 0x000000585958723e */ /* 0x000fe200000010ff */
[----:B------:R-:W-:Y:S01]  /*b450*/  FMUL.FTZ R77, R13, R77 ;  /* 0x0000004d0d4d7220 */ /* 0x000fe20000410000 */
[----:B------:R-:W-:Y:S01]  /*b460*/  F2FP.BF16.PACK_AB R90, R91, R90 ;  /* 0x0000005a5b5a723e */ /* 0x000fe200000010ff */
[C---:B------:R-:W-:Y:S01]  /*b470*/  FMUL.FTZ R72, R13.reuse, R72 ;  /* 0x000000480d487220 */ /* 0x040fe20000410000 */
[----:B------:R-:W-:Y:S01]  /*b480*/  STS [R19+0x2000], R108 ;  /* 0x0020006c13007388 */ /* 0x000fe20000000800 */
[----:B------:R-:W-:Y:S01]  /*b490*/  FMUL.FTZ R79, R14, R79 ;  /* 0x0000004f0e4f7220 */ /* 0x000fe20000410000 */
[----:B--2---:R-:W-:Y:S01]  /*b4a0*/  IADD3 R11, R10, R17, RZ ;  /* 0x000000110a0b7210 */ /* 0x004fe20007ffe0ff */
[----:B------:R-:W-:Y:S01]  /*b4b0*/  FMUL.FTZ R78, R14, R78 ;  /* 0x0000004e0e4e7220 */ /* 0x000fe20000410000 */
[----:B------:R-:W-:Y:S01]  /*b4c0*/  STS [R19+0x2400], R110 ;  /* 0x0024006e13007388 */ /* 0x000fe20000000800 */
[----:B------:R-:W-:Y:S01]  /*b4d0*/  FMUL.FTZ R13, R13, R73 ;  /* 0x000000490d0d7220 */ /* 0x000fe20000410000 */
[----:B------:R-:W-:Y:S01]  /*b4e0*/  IADD3 R10, R10, R9, RZ ;  /* 0x000000090a0a7210 */ /* 0x000fe20007ffe0ff */
[C---:B------:R-:W-:Y:S01]  /*b4f0*/  FMUL.FTZ R75, R14.reuse, R75 ;  /* 0x0000004b0e4b7220 */ /* 0x040fe20000410000 */
[----:B------:R-:W-:Y:S01]  /*b500*/  STS [R21+0x2000], R104 ;  /* 0x0020006815007388 */ /* 0x000fe20000000800 */
[----:B------:R-:W-:Y:S01]  /*b510*/  FMUL.FTZ R14, R14, R74 ;  /* 0x0000004a0e0e7220 */ /* 0x000fe20000410000 */
[----:B------:R-:W-:Y:S01]  /*b520*/  IADD3 R23, R12, R23, RZ ;  /* 0x000000170c177210 */ /* 0x000fe20007ffe0ff */
[----:B------:R-:W-:Y:S01]  /*b530*/  @P4 MUFU.LG2 R4, R4 ;  /* 0x0000000400044308 */ /* 0x000fe20000000c00 */
[----:B------:R-:W-:Y:S01]  /*b540*/  STS [R21+0x2400], R106 ;  /* 0x0024006a15007388 */ /* 0x000fe20000000800 */
[----:B------:R-:W-:Y:S01]  /*b550*/  F2FP.BF16.PACK_AB R76, R77, R76 ;  /* 0x0000004c4d4c723e */ /* 0x000fe200000010ff */
[----:B------:R-:W-:Y:S01]  /*b560*/  @P6 FMUL.FTZ R49, R6, 0.69314718246459960938 ;  /* 0x3f31721806316820 */ /* 0x000fe20000410000 */
[----:B------:R-:W-:Y:S01]  /*b570*/  F2FP.BF16.PACK_AB R78, R79, R78 ;  /* 0x0000004e4f4e723e */ /* 0x000fe200000010ff */
[----:B------:R-:W-:Y:S01]  /*b580*/  STS [R17], R96 ;  /* 0x0000006011007388 */ /* 0x000fe20000000800 */
[----:B------:R-:W-:-:S02]  /*b590*/  F2FP.BF16.PACK_AB R13, R13, R72 ;  /* 0x000000480d0d723e */ /* 0x000fc400000010ff */
[----:B------:R-:W-:Y:S01]  /*b5a0*/  F2FP.BF16.PACK_AB R14, R75, R14 ;  /* 0x0000000e4b0e723e */ /* 0x000fe200000010ff */
[----:B------:R-:W-:Y:S01]  /*b5b0*/  STS [R17+0x400], R98 ;  /* 0x0004006211007388 */ /* 0x000fe20000000800 */
[----:B------:R-:W-:Y:S01]  /*b5c0*/  ISETP.NE.OR P3, PT, RZ, UR4, !P3 ;  /* 0x00000004ff007c0c */ /* 0x000fe2000df65670 */
[----:B------:R-:W-:Y:S01]  /*b5d0*/  @P1 MUFU.LG2 R2, R2 ;  /* 0x0000000200021308 */ /* 0x000fe20000000c00 */
[----:B------:R-:W-:Y:S01]  /*b5e0*/  LOP3.LUT R3, R3, 0xffffffe0, RZ, 0xc0, !PT ;  /* 0xffffffe003037812 */ /* 0x000fe200078ec0ff */
[----:B------:R-:W-:Y:S01]  /*b5f0*/  STS [R9], R84 ;  /* 0x0000005409007388 */ /* 0x000fe20000000800 */
[----:B------:R-:W-:Y:S02]  /*b600*/  MOV R6, 0x7f800000 ;  /* 0x7f80000000067802 */ /* 0x000fe40000000f00 */
[----:B------:R-:W-:Y:S01]  /*b610*/  IADD3 R3, -R3, R0, RZ ;  /* 0x0000000003037210 */ /* 0x000fe20007ffe1ff */
[----:B------:R-:W-:Y:S01]  /*b620*/  STS [R9+0x400], R86 ;  /* 0x0004005609007388 */ /* 0x000fe20000000800 */
[----:B------:R-:W-:Y:S01]  /*b630*/  MOV R0, 0x7f800000 ;  /* 0x7f80000000007802 */ /* 0x000fe20000000f00 */
[----:B------:R-:W1:Y:S01]  /*b640*/  @P5 MUFU.LG2 R5, R5 ;  /* 0x0000000500055308 */ /* 0x000e620000000c00 */
[----:B------:R-:W-:Y:S01]  /*b650*/  LOP3.LUT P0, RZ, R3, 0x3, RZ, 0xc0, !PT ;  /* 0x0000000303ff7812 */ /* 0x000fe2000780c0ff */
[----:B------:R-:W-:Y:S01]  /*b660*/  STS [R17+0x2000], R92 ;  /* 0x0020005c11007388 */ /* 0x000fe20000000800 */
[----:B------:R-:W-:-:S02]  /*b670*/  IMAD R3, R44, R47, RZ ;  /* 0x0000002f2c037224 */ /* 0x000fc400078e02ff */
[----:B------:R-:W-:Y:S01]  /*b680*/  @P6 FFMA.FTZ R0, R136, c[0x0][0x238], R49 ;  /* 0x00008e0088006a23 */ /* 0x000fe20000010031 */
[----:B------:R-:W-:Y:S04]  /*b690*/  STS [R17+0x2400], R94 ;  /* 0x0024005e11007388 */ /* 0x000fe80000000800 */
[----:B------:R-:W-:Y:S04]  /*b6a0*/  STS [R9+0x2000], R88 ;  /* 0x0020005809007388 */ /* 0x000fe80000000800 */
[----:B------:R-:W-:Y:S01]  /*b6b0*/  STS [R9+0x2400], R90 ;  /* 0x0024005a09007388 */ /* 0x000fe20000000800 */
[----:B-1----:R-:W-:-:S03]  /*b6c0*/  @P5 FMUL.FTZ R48, R5, 0.69314718246459960938 ;  /* 0x3f31721805305820 */ /* 0x002fc60000410000 */
[----:B------:R-:W-:Y:S04]  /*b6d0*/  STS [R11], R80 ;  /* 0x000000500b007388 */ /* 0x000fe80000000800 */
[----:B------:R-:W-:Y:S04]  /*b6e0*/  STS [R11+0x400], R82 ;  /* 0x000400520b007388 */ /* 0x000fe80000000800 */
[----:B------:R-:W-:Y:S04]  /*b6f0*/  STS [R10], R68 ;  /* 0x000000440a007388 */ /* 0x000fe80000000800 */
[----:B------:R-:W-:Y:S04]  /*b700*/  STS [R23], R70 ;  /* 0x0000004617007388 */ /* 0x000fe80000000800 */
[----:B------:R-:W-:Y:S04]  /*b710*/  STS [R11+0x2000], R76 ;  /* 0x0020004c0b007388 */ /* 0x000fe80000000800 */
[----:B------:R-:W-:Y:S04]  /*b720*/  STS [R11+0x2400], R78 ;  /* 0x0024004e0b007388 */ /* 0x000fe80000000800 */
[----:B------:R-:W-:Y:S04]  /*b730*/  STS [R10+0x2000], R13 ;  /* 0x0020000d0a007388 */ /* 0x000fe80000000800 */
[----:B------:R1:W-:Y:S04]  /*b740*/  STS [R23+0x2000], R14 ;  /* 0x0020000e17007388 */ /* 0x0003e80000000800 */
[----:B------:R-:W-:Y:S06]  /*b750*/  BAR.SYNC.DEFER_BLOCKING 0x0 ;  /* 0x0000000000007b1d */ /* 0x000fec0000010000 */
[----:B------:R-:W2:Y:S01]  /*b760*/  S2R R12, SR_CTAID.Y ;  /* 0x00000000000c7919 */ /* 0x000ea20000002600 */
[----:B-1----:R-:W-:Y:S01]  /*b770*/  SHF.L.U32 R14, R3, 0x7, RZ ;  /* 0x00000007030e7819 */ /* 0x002fe200000006ff */
[----:B------:R-:W-:-:S02]  /*b780*/  @P4 FMUL.FTZ R3, R4, 0.69314718246459960938 ;  /* 0x3f31721804034820 */ /* 0x000fc40000410000 */
[----:B------:R1:W3:Y:S01]  /*b790*/  LDS.128 R36, [R199] ;  /* 0x00000000c7247984 */ /* 0x0002e20000000c00 */
[----:B------:R-:W-:Y:S02]  /*b7a0*/  @P1 FMUL.FTZ R4, R2, 0.69314718246459960938 ;  /* 0x3f31721802041820 */ /* 0x000fe40000410000 */
[----:B------:R-:W-:Y:S01]  /*b7b0*/  @P4 FFMA.FTZ R6, R134, c[0x0][0x238], R3 ;  /* 0x00008e0086064a23 */ /* 0x000fe20000010003 */
[----:B------:R1:W4:Y:S01]  /*b7c0*/  LDS.128 R32, [R199+0x800] ;  /* 0x00080000c7207984 */ /* 0x0003220000000c00 */
[----:B--2---:R-:W-:-:S03]  /*b7d0*/  IMAD R45, R12, R45, RZ ;  /* 0x0000002d0c2d7224 */ /* 0x004fc600078e02ff */
[----:B------:R1:W2:Y:S01]  /*b7e0*/  LDS.128 R28, [R199+0x1000] ;  /* 0x00100000c71c7984 */ /* 0x0002a20000000c00 */
[----:B------:R-:W-:Y:S01]  /*b7f0*/  @!P3 IMAD R13, R12, c[0x0][0x214], RZ ;  /* 0x000085000c0dba24 */ /* 0x000fe200078e02ff */
[----:B------:R-:W-:Y:S02]  /*b800*/  SEL R45, R45, RZ, P3 ;  /* 0x000000ff2d2d7207 */ /* 0x000fe40001800000 */
[----:B------:R1:W1:Y:S01]  /*b810*/  LDS.128 R24, [R199+0x1800] ;  /* 0x00180000c7187984 */ /* 0x0002620000000c00 */
[--C-:B------:R-:W-:Y:S01]  /*b820*/  @!P3 IMAD.MOV.U32 R50, RZ, RZ, R13.reuse ;  /* 0x000000ffff32b224 */ /* 0x100fe200078e000d */
[----:B------:R-:W-:Y:S02]  /*b830*/  @!P3 SHF.R.S32.HI R51, RZ, 0x1f, R13 ;  /* 0x0000001fff33b819 */ /* 0x000fe4000001140d */
[----:B------:R1:W1:Y:S01]  /*b840*/  LDS.128 R20, [R199+0x2000] ;  /* 0x00200000c7147984 */ /* 0x0002620000000c00 */
[----:B------:R-:W-:Y:S01]  /*b850*/  IMAD R45, R46, R7, R45 ;  /* 0x000000072e2d7224 */ /* 0x000fe200078e022d */
[----:B------:R-:W-:Y:S01]  /*b860*/  MOV R13, 0x7f800000 ;  /* 0x7f800000000d7802 */ /* 0x000fe20000000f00 */
[----:B------:R-:W-:Y:S01]  /*b870*/  @P5 FFMA.FTZ R13, R135, c[0x0][0x238], R48 ;  /* 0x00008e00870d5a23 */ /* 0x000fe20000010030 */
[----:B------:R1:W1:Y:S01]  /*b880*/  LDS.128 R16, [R199+0x2800] ;  /* 0x00280000c7107984 */ /* 0x0002620000000c00 */
[----:B------:R-:W-:Y:S01]  /*b890*/  MOV R7, 0x7f800000 ;  /* 0x7f80000000077802 */ /* 0x000fe20000000f00 */
[----:B------:R-:W-:Y:S01]  /*b8a0*/  @P1 FFMA.FTZ R7, R133, c[0x0][0x238], R4 ;  /* 0x00008e0085071a23 */ /* 0x000fe20000010004 */
[----:B------:R-:W-:Y:S01]  /*b8b0*/  IADD3 R2, P3, P2, R14, R50, R45 ;  /* 0x000000320e027210 */ /* 0x000fe20007a7e02d */
[----:B------:R1:W1:Y:S01]  /*b8c0*/  LDS.128 R8, [R199+0x3000] ;  /* 0x00300000c7087984 */ /* 0x0002620000000c00 */
[----:B------:R-:W-:-:S02]  /*b8d0*/  SHF.R.S32.HI R14, RZ, 0x1f, R14 ;  /* 0x0000001fff0e7819 */ /* 0x000fc4000001140e */
[----:B------:R-:W-:Y:S01]  /*b8e0*/  SHF.R.S32.HI R45, RZ, 0x1f, R45 ;  /* 0x0000001fff2d7819 */ /* 0x000fe2000001142d */
[----:B------:R1:W1:Y:S03]  /*b8f0*/  LDS.128 R40, [R199+0x3800] ;  /* 0x00380000c7287984 */ /* 0x0002660000000c00 */
        /* <DEDUP_REMOVED lines=19> */
[----:B------:R-:W-:Y:S01]  /*ba30*/  @!P6 LEA.HI.X.SX32 R3, R3, R14, 0x1, P0 ;  /* 0x0000000e0303e211 */ /* 0x000fe200000f0eff */
[-C--:B------:R-:W-:Y:S01]  /*ba40*/  @!P4 IMAD R5, R48, R47.reuse, RZ ;  /* 0x0000002f3005c224 */ /* 0x080fe200078e02ff */
[----:B------:R-:W-:Y:S01]  /*ba50*/  @!P6 LEA R48, P0, R4, c[0x0][0x200], 0x2 ;  /* 0x000080000430ea11 */ /* 0x000fe200078010ff */
[----:B------:R-:W-:Y:S01]  /*ba60*/  @!P3 IMAD R47, R44, R47, RZ ;  /* 0x0000002f2c2fb224 */ /* 0x000fe200078e02ff */
[C---:B------:R-:W-:Y:S02]  /*ba70*/  @!P5 IADD3 R44, P2, R15.reuse, R2, RZ ;  /* 0x000000020f2cd210 */ /* 0x040fe40007f5e0ff */
[----:B------:R-:W-:Y:S02]  /*ba80*/  @!P6 LEA.HI.X R49, R4, c[0x0][0x204], R3, 0x2, P0 ;  /* 0x000081000431ea11 */ /* 0x000fe400000f1403 */
[----:B------:R-:W-:Y:S02]  /*ba90*/  @!P5 LEA.HI.X.SX32 R15, R15, R14, 0x1, P2 ;  /* 0x0000000e0f0fd211 */ /* 0x000fe400010f0eff */
[----:B------:R-:W-:Y:S01]  /*baa0*/  @!P4 IADD3 R3, P1, R5, R2, RZ ;  /* 0x000000020503c210 */ /* 0x000fe20007f3e0ff */
[----:B------:R4:W-:Y:S01]  /*bab0*/  @!P6 STG.E [R48.64], R0 ;  /* 0x000000003000e986 */ /* 0x0009e2000c101910 */
[----:B------:R-:W-:-:S02]  /*bac0*/  @!P5 LEA R50, P2, R44, c[0x0][0x200], 0x2 ;  /* 0x000080002c32da11 */ /* 0x000fc400078410ff */
[----:B------:R-:W-:Y:S02]  /*bad0*/  @!P3 IADD3 R2, P0, R47, R2, RZ ;  /* 0x000000022f02b210 */ /* 0x000fe40007f1e0ff */
[-C--:B------:R-:W-:Y:S02]  /*bae0*/  @!P4 LEA.HI.X.SX32 R4, R5, R14.reuse, 0x1, P1 ;  /* 0x0000000e0504c211 */ /* 0x080fe400008f0eff */
[----:B------:R-:W-:Y:S02]  /*baf0*/  @!P5 LEA.HI.X R51, R44, c[0x0][0x204], R15, 0x2, P2 ;  /* 0x000081002c33da11 */ /* 0x000fe400010f140f */
[----:B------:R-:W-:Y:S02]  /*bb00*/  @!P3 LEA.HI.X.SX32 R47, R47, R14, 0x1, P0 ;  /* 0x0000000e2f2fb211 */ /* 0x000fe400000f0eff */
[----:B------:R-:W-:Y:S01]  /*bb10*/  @!P4 LEA R44, P1, R3, c[0x0][0x200], 0x2 ;  /* 0x00008000032cca11 */ /* 0x000fe200078210ff */
[----:B------:R4:W-:Y:S01]  /*bb20*/  @!P5 STG.E [R50.64], R13 ;  /* 0x0000000d3200d986 */ /* 0x0009e2000c101910 */
[----:B------:R-:W-:-:S02]  /*bb30*/  @!P3 LEA R14, P0, R2, c[0x0][0x200], 0x2 ;  /* 0x00008000020eba11 */ /* 0x000fc400078010ff */
[----:B------:R-:W-:Y:S02]  /*bb40*/  @!P4 LEA.HI.X R45, R3, c[0x0][0x204], R4, 0x2, P1 ;  /* 0x00008100032dca11 */ /* 0x000fe400008f1404 */
[----:B------:R-:W-:-:S03]  /*bb50*/  @!P3 LEA.HI.X R15, R2, c[0x0][0x204], R47, 0x2, P0 ;  /* 0x00008100020fba11 */ /* 0x000fc600000f142f */
[----:B------:R4:W-:Y:S04]  /*bb60*/  @!P4 STG.E [R44.64], R6 ;  /* 0x000000062c00c986 */ /* 0x0009e8000c101910 */
[----:B------:R4:W-:Y:S02]  /*bb70*/  @!P3 STG.E [R14.64], R7 ;  /* 0x000000070e00b986 */ /* 0x0009e4000c101910 */
.L_x_609:
[----:B------:R-:W-:Y:S05]  /*bb80*/  BSYNC B0 ;  /* 0x0000000000007941 */ /* 0x000fea0003800000 */
.L_x_608:
[----:B----4-:R-:W-:Y:S01]  /*bb90*/  SHF.R.S32.HI R0, RZ, 0x1f, R12 ;  /* 0x0000001fff007819 */ /* 0x010fe2000001140c */
[----:B------:R-:W-:Y:S01]  /*bba0*/  IMAD.MOV.U32 R6, RZ, RZ, R204 ;  /* 0x000000ffff067224 */ /* 0x000fe200078e00cc */
[----:B------:R-:W-:Y:S01]  /*bbb0*/  ULDC.64 UR4, c[0x0][0x1e8] ;  /* 0x00007a0000047ab9 */ /* 0x000fe20000000a00 */
[----:B------:R-:W-:Y:S01]  /*bbc0*/  IMAD.MOV.U32 R7, RZ, RZ, R205 ;  /* 0x000000ffff077224 */ /* 0x000fe200078e00cd */
[----:B------:R-:W-:Y:S01]  /*bbd0*/  USHF.L.U32 UR7, UR4, 0x5, URZ ;  /* 0x0000000504077899 */ /* 0x000fe2000800063f */
[----:B------:R-:W-:Y:S01]  /*bbe0*/  IMAD R3, R0, c[0x0][0x1e0], RZ ;  /* 0x0000780000037a24 */ /* 0x000fe200078e02ff */
[----:B------:R-:W-:Y:S01]  /*bbf0*/  SHF.R.S32.HI R0, RZ, 0x1f, R46 ;  /* 0x0000001fff007819 */ /* 0x000fe2000001142e */
[----:B------:R-:W-:Y:S01]  /*bc00*/  IMAD.WIDE.U32 R6, R12, c[0x0][0x1e0], R6 ;  /* 0x000078000c067a25 */ /* 0x000fe200078e0006 */
[----:B------:R-:W-:-:S02]  /*bc10*/  UMOV UR6, 0x5 ;  /* 0x0000000500067882 */ /* 0x000fc40000000000 */
[----:B------:R-:W-:Y:S01]  /*bc20*/  USHF.L.U64.HI UR5, UR4, UR6, UR5 ;  /* 0x0000000604057299 */ /* 0x000fe20008010205 */
[----:B------:R-:W-:Y:S02]  /*bc30*/  IMAD R3, R12, c[0x0][0x1e4], R3 ;  /* 0x000079000c037a24 */ /* 0x000fe400078e0203 */
[----:B------:R-:W-:Y:S02]  /*bc40*/  IMAD R5, R0, c[0x0][0x1f0], RZ ;  /* 0x00007c0000057a24 */ /* 0x000fe400078e02ff */
[----:B------:R-:W-:Y:S02]  /*bc50*/  IMAD.IADD R7, R7, 0x1, R3 ;  /* 0x0000000107077824 */ /* 0x000fe400078e0203 */
        /* <DEDUP_REMOVED lines=10> */
[----:B---3--:R-:W-:Y:S01]  /*bd00*/  STG.E.128 [R2.64], R36 ;  /* 0x0000002402007986 */ /* 0x008fe2000c101d10 */
[----:B------:R-:W-:Y:S02]  /*bd10*/  IADD3.X R45, R3, UR5, RZ, P0, !PT ;  /* 0x00000005032d7c10 */ /* 0x000fe400087fe4ff */
[----:B------:R-:W-:-:S03]  /*bd20*/  IADD3 R14, P0, R44, UR7, RZ ;  /* 0x000000072c0e7c10 */ /* 0x000fc6000ff1e0ff */
[----:B------:R-:W-:Y:S01]  /*bd30*/  STG.E.128 [R44.64], R32 ;  /* 0x000000202c007986 */ /* 0x000fe2000c101d10 */
[----:B------:R-:W-:Y:S02]  /*bd40*/  IADD3.X R15, R45, UR5, RZ, P0, !PT ;  /* 0x000000052d0f7c10 */ /* 0x000fe400087fe4ff */
[----:B------:R-:W-:-:S03]  /*bd50*/  IADD3 R12, P0, R14, UR7, RZ ;  /* 0x000000070e0c7c10 */ /* 0x000fc6000ff1e0ff */
[----:B--2---:R-:W-:Y:S01]  /*bd60*/  STG.E.128 [R14.64], R28 ;  /* 0x0000001c0e007986 */ /* 0x004fe2000c101d10 */
[----:B------:R-:W-:Y:S02]  /*bd70*/  IADD3.X R13, R15, UR5, RZ, P0, !PT ;  /* 0x000000050f0d7c10 */ /* 0x000fe400087fe4ff */
[----:B------:R-:W-:-:S03]  /*bd80*/  IADD3 R6, P0, R12, UR7, RZ ;  /* 0x000000070c067c10 */ /* 0x000fc6000ff1e0ff */
[----:B-1----:R-:W-:Y:S01]  /*bd90*/  STG.E.128 [R12.64], R24 ;  /* 0x000000180c007986 */ /* 0x002fe2000c101d10 */
[----:B------:R-:W-:Y:S02]  /*bda0*/  IADD3.X R7, R13, UR5, RZ, P0, !PT ;  /* 0x000000050d077c10 */ /* 0x000fe400087fe4ff */
[----:B------:R-:W-:-:S03]  /*bdb0*/  IADD3 R4, P0, R6, UR7, RZ ;  /* 0x0000000706047c10 */ /* 0x000fc6000ff1e0ff */
[----:B------:R-:W-:Y:S01]  /*bdc0*/  STG.E.128 [R6.64], R20 ;  /* 0x0000001406007986 */ /* 0x000fe2000c101d10 */
[----:B------:R-:W-:Y:S02]  /*bdd0*/  IADD3.X R5, R7, UR5, RZ, P0, !PT ;  /* 0x0000000507057c10 */ /* 0x000fe400087fe4ff */
[----:B------:R-:W-:-:S03]  /*bde0*/  IADD3 R46, P0, R4, UR7, RZ ;  /* 0x00000007042e7c10 */ /* 0x000fc6000ff1e0ff */
[----:B------:R-:W-:Y:S01]  /*bdf0*/  STG.E.128 [R4.64], R16 ;  /* 0x0000001004007986 */ /* 0x000fe2000c101d10 */
[----:B------:R-:W-:Y:S02]  /*be00*/  IADD3.X R47, R5, UR5, RZ, P0, !PT ;  /* 0x00000005052f7c10 */ /* 0x000fe400087fe4ff */
[----:B------:R-:W-:-:S03]  /*be10*/  IADD3 R48, P0, R46, UR7, RZ ;  /* 0x000000072e307c10 */ /* 0x000fc6000ff1e0ff */
[----:B------:R-:W-:Y:S01]  /*be20*/  STG.E.128 [R46.64], R8 ;  /* 0x000000082e007986 */ /* 0x000fe2000c101d10 */
[----:B------:R-:W-:-:S05]  /*be30*/  IADD3.X R49, R47, UR5, RZ, P0, !PT ;  /* 0x000000052f317c10 */ /* 0x000fca00087fe4ff */
[----:B------:R-:W-:Y:S01]  /*be40*/  STG.E.128 [R48.64], R40 ;  /* 0x0000002830007986 */ /* 0x000fe2000c101d10 */
[----:B------:R-:W-:Y:S05]  /*be50*/  EXIT ;  /* 0x000000000000794d */ /* 0x000fea0003800000 */
.L_x_599:
        /* <DEDUP_REMOVED lines=9> */
[----:B------:R-:W-:Y:S01]  /*bef0*/  UMOV UR7, 0x5 ;  /* 0x0000000500077882 */ /* 0x000fe20000000000 */
[----:B------:R-:W-:Y:S01]  /*bf00*/  SHF.R.S32.HI R2, RZ, 0x3, R2 ;  /* 0x00000003ff027819 */ /* 0x000fe20000011402 */
[----:B------:R-:W-:Y:S01]  /*bf10*/  IMAD R6, R6, c[0x0][0x1f0], RZ ;  /* 0x00007c0006067a24 */ /* 0x000fe200078e02ff */
[----:B------:R-:W-:Y:S01]  /*bf20*/  USHF.L.U64.HI UR5, UR4, UR7, UR5 ;  /* 0x0000000704057299 */ /* 0x000fe20008010205 */
[C---:B------:R-:W-:Y:S01]  /*bf30*/  IMAD.IADD R8, R80.reuse, 0x1, -R3 ;  /* 0x0000000150087824 */ /* 0x040fe200078e0a03 */
[----:B------:R-:W-:Y:S01]  /*bf40*/  LOP3.LUT P6, RZ, R80, 0x7, RZ, 0xc0, !PT ;  /* 0x0000000750ff7812 */ /* 0x000fe200078cc0ff */
[----:B------:R-:W-:Y:S01]  /*bf50*/  IMAD R3, R11, c[0x0][0x1e4], R4 ;  /* 0x000079000b037a24 */ /* 0x000fe200078e0204 */
[----:B------:R-:W-:Y:S01]  /*bf60*/  IADD3 R10, R2, 0x20, RZ ;  /* 0x00000020020a7810 */ /* 0x000fe20007ffe0ff */
[----:B------:R-:W-:Y:S01]  /*bf70*/  IMAD.SHL.U32 R8, R8, 0x8, RZ ;  /* 0x0000000808087824 */ /* 0x000fe200078e00ff */
[----:B------:R-:W2:Y:S01]  /*bf80*/  LDC.U8 R4, c[0x0][0x328] ;  /* 0x0000ca00ff047b82 */ /* 0x000ea20000000000 */
[----:B------:R-:W-:-:S03]  /*bf90*/  IMAD R5, R15, c[0x0][0x1f4], R6 ;  /* 0x00007d000f057a24 */ /* 0x000fc600078e0206 */
[----:B------:R-:W-:Y:S02]  /*bfa0*/  SHF.R.S32.HI R9, RZ, 0x1f, R8 ;  /* 0x0000001fff097819 */ /* 0x000fe40000011408 */
[----:B-1----:R-:W-:-:S03]  /*bfb0*/  ISETP.NE.AND P0, PT, R0, RZ, PT ;  /* 0x000000ff0000720c */ /* 0x002fc60003f05270 */
[----:B------:R-:W-:-:S04]  /*bfc0*/  IMAD.WIDE.U32 R8, R11, c[0x0][0x1e0], R8 ;  /* 0x000078000b087a25 */ /* 0x000fc800078e0008 */
        /* <DEDUP_REMOVED lines=16> */
[----:B------:R-:W-:Y:S01]  /*c0d0*/  @P0 IMAD.MOV.U32 R8, RZ, RZ, 0x1 ;  /* 0x00000001ff080424 */ /* 0x000fe200078e00ff */
[----:B------:R-:W-:Y:S01]  /*c0e0*/  @!P0 SEL R6, R3, c[0x0][0x234], !P1 ;  /* 0x00008d0003068a07 */ /* 0x000fe20004800000 */
[----:B------:R-:W-:Y:S01]  /*c0f0*/  STG.E.128 [R18.64], RZ ;  /* 0x000000ff12007986 */ /* 0x000fe2000c101d10 */
[----:B------:R-:W-:Y:S02]  /*c100*/  IADD3.X R13, R19, UR5, RZ, P2, !PT ;  /* 0x00000005130d7c10 */ /* 0x000fe400097fe4ff */
[----:B------:R-:W-:Y:S01]  /*c110*/  IADD3 R16, P2, R12, UR6, RZ ;  /* 0x000000060c107c10 */ /* 0x000fe2000ff5e0ff */
[----:B------:R-:W-:Y:S01]  /*c120*/  @!P0 IMAD R8, R6, c[0x0][0x1c0], RZ ;  /* 0x0000700006088a24 */ /* 0x000fe200078e02ff */
[----:B------:R-:W-:Y:S01]  /*c130*/  ISETP.NE.AND P1, PT, R4, RZ, PT ;  /* 0x000000ff0400720c */ /* 0x000fe20003f25270 */
[----:B------:R1:W-:Y:S01]  /*c140*/  STG.E.128 [R12.64], RZ ;  /* 0x000000ff0c007986 */ /* 0x0003e2000c101d10 */
[----:B------:R-:W-:Y:S01]  /*c150*/  IADD3.X R17, R13, UR5, RZ, P2, !PT ;  /* 0x000000050d117c10 */ /* 0x000fe200097fe4ff */
[C---:B------:R-:W-:Y:S01]  /*c160*/  IMAD R8, R11.reuse, R8, RZ ;  /* 0x000000080b087224 */ /* 0x040fe200078e02ff */
[----:B------:R-:W-:Y:S01]  /*c170*/  ISETP.EQ.AND P1, PT, R0, RZ, P1 ;  /* 0x000000ff0000720c */ /* 0x000fe20000f22270 */
[----:B------:R-:W-:Y:S01]  /*c180*/  IMAD R11, R11, c[0x0][0x214], RZ ;  /* 0x000085000b0b7a24 */ /* 0x000fe200078e02ff */
[----:B------:R-:W-:Y:S01]  /*c190*/  IADD3 R4, P2, R16, UR6, RZ ;  /* 0x0000000610047c10 */ /* 0x000fe2000ff5e0ff */
[----:B------:R-:W-:Y:S01]  /*c1a0*/  @P0 IMAD.MOV.U32 R0, RZ, RZ, c[0x0][0x210] ;  /* 0x00008400ff000624 */ /* 0x000fe200078e00ff */
[----:B------:R-:W-:Y:S01]  /*c1b0*/  SEL R8, R8, RZ, !P1 ;  /* 0x000000ff08087207 */ /* 0x000fe20004800000 */
[----:B------:R-:W-:Y:S01]  /*c1c0*/  @!P0 IMAD.MOV.U32 R0, RZ, RZ, 0x1 ;  /* 0x00000001ff008424 */ /* 0x000fe200078e00ff */
[----:B------:R-:W-:Y:S01]  /*c1d0*/  IADD3.X R5, R17, UR5, RZ, P2, !PT ;  /* 0x0000000511057c10 */ /* 0x000fe200097fe4ff */
[----:B------:R2:W-:Y:S01]  /*c1e0*/  STG.E.128 [R16.64], RZ ;  /* 0x000000ff10007986 */ /* 0x0005e2000c101d10 */
[----:B------:R-:W-:Y:S01]  /*c1f0*/  IADD3 R14, P2, R4, UR6, RZ ;  /* 0x00000006040e7c10 */ /* 0x000fe2000ff5e0ff */
[----:B------:R-:W-:Y:S01]  /*c200*/  IMAD R6, R15, R6, R8 ;  /* 0x000000060f067224 */ /* 0x000fe200078e0208 */
[C---:B------:R-:W-:Y:S01]  /*c210*/  IADD3 R3, -R87.reuse, c[0x0][0x214], RZ ;  /* 0x0000850057037a10 */ /* 0x040fe20007ffe1ff */
[----:B------:R-:W-:Y:S01]  /*c220*/  IMAD R87, R87, R0, RZ ;  /* 0x0000000057577224 */ /* 0x000fe200078e02ff */
[----:B------:R-:W-:Y:S01]  /*c230*/  IADD3.X R15, R5, UR5, RZ, P2, !PT ;  /* 0x00000005050f7c10 */ /* 0x000fe200097fe4ff */
[----:B------:R3:W-:Y:S01]  /*c240*/  STG.E.128 [R4.64], RZ ;  /* 0x000000ff04007986 */ /* 0x0007e2000c101d10 */
[----:B------:R-:W-:-:S02]  /*c250*/  ISETP.GE.OR P2, PT, R2, R3, P6 ;  /* 0x000000030200720c */ /* 0x000fc40003746670 */
[----:B------:R-:W-:Y:S01]  /*c260*/  SHF.R.S32.HI R7, RZ, 0x1f, R11 ;  /* 0x0000001fff077819 */ /* 0x000fe2000001140b */
[----:B------:R4:W-:Y:S01]  /*c270*/  STG.E.128 [R14.64], RZ ;  /* 0x000000ff0e007986 */ /* 0x0009e2000c101d10 */
[----:B------:R-:W-:Y:S02]  /*c280*/  SEL R11, R11, RZ, P1 ;  /* 0x000000ff0b0b7207 */ /* 0x000fe40000800000 */
[----:B------:R-:W-:Y:S02]  /*c290*/  SHF.R.S32.HI R9, RZ, 0x1f, R6 ;  /* 0x0000001fff097819 */ /* 0x000fe40000011406 */
[----:B-1----:R-:W-:Y:S02]  /*c2a0*/  IADD3 R12, P0, R14, UR6, RZ ;  /* 0x000000060e0c7c10 */ /* 0x002fe4000ff1e0ff */
[----:B------:R-:W-:Y:S02]  /*c2b0*/  IADD3 R8, R2, 0x10, RZ ;  /* 0x0000001002087810 */ /* 0x000fe40007ffe0ff */
[----:B------:R-:W-:-:S02]  /*c2c0*/  IADD3.X R13, R15, UR5, RZ, P0, !PT ;  /* 0x000000050f0d7c10 */ /* 0x000fc400087fe4ff */
[----:B------:R-:W-:Y:S02]  /*c2d0*/  ISETP.GE.OR P5, PT, R10, R3, P6 ;  /* 0x000000030a00720c */ /* 0x000fe400037a6670 */
[----:B------:R-:W-:Y:S01]  /*c2e0*/  IADD3 R18, P3, R12, UR6, RZ ;  /* 0x000000060c127c10 */ /* 0x000fe2000ff7e0ff */
[----:B------:R1:W-:Y:S03]  /*c2f0*/  STG.E.128 [R12.64], RZ ;  /* 0x000000ff0c007986 */ /* 0x0003e6000c101d10 */
[----:B------:R-:W-:Y:S02]  /*c300*/  IADD3.X R19, R13, UR5, RZ, P3, !PT ;  /* 0x000000050d137c10 */ /* 0x000fe40009ffe4ff */
[----:B--2---:R-:W-:Y:S02]  /*c310*/  IADD3 R16, P3, R18, UR6, RZ ;  /* 0x0000000612107c10 */ /* 0x004fe4000ff7e0ff */
[----:B---3--:R-:W-:Y:S01]  /*c320*/  SEL R4, R7, RZ, P1 ;  /* 0x000000ff07047207 */ /* 0x008fe20000800000 */
[----:B------:R2:W-:Y:S01]  /*c330*/  STG.E.128 [R18.64], RZ ;  /* 0x000000ff12007986 */ /* 0x0005e2000c101d10 */
[----:B------:R-:W-:Y:S01]  /*c340*/  IADD3 R5, P1, P0, R87, R11, R6 ;  /* 0x0000000b57057210 */ /* 0x000fe2000783e006 */
[-C--:B------:R-:W-:Y:S01]  /*c350*/  @!P2 IMAD R6, R2, R0.reuse, RZ ;  /* 0x000000000206a224 */ /* 0x080fe200078e02ff */
[----:B------:R-:W-:Y:S01]  /*c360*/  SHF.R.S32.HI R7, RZ, 0x1f, R87 ;  /* 0x0000001fff077819 */ /* 0x000fe20000011457 */
[----:B------:R-:W-:Y:S01]  /*c370*/  @!P5 IMAD R10, R10, R0, RZ ;  /* 0x000000000a0ad224 */ /* 0x000fe200078e02ff */
[----:B------:R-:W-:-:S02]  /*c380*/  IADD3 R11, R2, 0x30, RZ ;  /* 0x00000030020b7810 */ /* 0x000fc40007ffe0ff */
[----:B------:R-:W-:Y:S02]  /*c390*/  IADD3.X R4, R7, R4, R9, P1, P0 ;  /* 0x0000000407047210 */ /* 0x000fe40000fe0409 */
[----:B------:R-:W-:Y:S02]  /*c3a0*/  ISETP.GE.OR P1, PT, R8, R3, P6 ;  /* 0x000000030800720c */ /* 0x000fe40003726670 */
[C---:B------:R-:W-:Y:S02]  /*c3b0*/  @!P2 IADD3 R7, P0, R6.reuse, R5, RZ ;  /* 0x000000050607a210 */ /* 0x040fe40007f1e0ff */
[----:B------:R-:W-:Y:S02]  /*c3c0*/  ISETP.GE.OR P4, PT, R11, R3, P6 ;  /* 0x000000030b00720c */ /* 0x000fe40003786670 */
[----:B------:R-:W-:Y:S02]  /*c3d0*/  @!P2 LEA.HI.X.SX32 R6, R6, R4, 0x1, P0 ;  /* 0x000000040606a211 */ /* 0x000fe400000f0eff */
[----:B----4-:R-:W-:Y:S01]  /*c3e0*/  @!P2 LEA R14, P0, R7, c[0x0][0x200], 0x2 ;  /* 0x00008000070eaa11 */ /* 0x010fe200078010ff */
[----:B-1----:R-:W-:Y:S01]  /*c3f0*/  @!P2 IMAD.MOV.U32 R12, RZ, RZ, 0x7f800000 ;  /* 0x7f800000ff0ca424 */ /* 0x002fe200078e00ff */
[----:B------:R-:W-:-:S02]  /*c400*/  IADD3.X R17, R19, UR5, RZ, P3, !PT ;  /* 0x0000000513117c10 */ /* 0x000fc40009ffe4ff */
[----:B------:R-:W-:Y:S01]  /*c410*/  @!P2 LEA.HI.X R15, R7, c[0x0][0x204], R6, 0x2, P0 ;  /* 0x00008100070faa11 */ /* 0x000fe200000f1406 */
[-C--:B------:R-:W-:Y:S01]  /*c420*/  @!P1 IMAD R6, R8, R0.reuse, RZ ;  /* 0x0000000008069224 */ /* 0x080fe200078e02ff */
[----:B------:R-:W-:Y:S01]  /*c430*/  IADD3 R9, R2, 0x40, RZ ;  /* 0x0000004002097810 */ /* 0x000fe20007ffe0ff */
[----:B------:R1:W-:Y:S01]  /*c440*/  STG.E.128 [R16.64], RZ ;  /* 0x000000ff10007986 */ /* 0x0003e2000c101d10 */
[----:B--2---:R-:W-:Y:S02]  /*c450*/  @!P1 IMAD.MOV.U32 R18, RZ, RZ, 0x7f800000 ;  /* 0x7f800000ff129424 */ /* 0x004fe400078e00ff */
[C---:B------:R-:W-:Y:S01]  /*c460*/  @!P1 IADD3 R7, P0, R6.reuse, R5, RZ ;  /* 0x0000000506079210 */ /* 0x040fe20007f1e0ff */
[----:B------:R2:W-:Y:S01]  /*c470*/  @!P2 STG.E [R14.64], R12 ;  /* 0x0000000c0e00a986 */ /* 0x0005e2000c101910 */
[----:B------:R-:W-:Y:S01]  /*c480*/  ISETP.GE.OR P3, PT, R9, R3, P6 ;  /* 0x000000030900720c */ /* 0x000fe20003766670 */
[----:B------:R-:W-:Y:S01]  /*c490*/  @!P4 IMAD R11, R11, R0, RZ ;  /* 0x000000000b0bc224 */ /* 0x000fe200078e02ff */
[----:B------:R-:W-:-:S02]  /*c4a0*/  @!P1 LEA.HI.X.SX32 R6, R6, R4, 0x1, P0 ;  /* 0x0000000406069211 */ /* 0x000fc400000f0eff */
[C---:B------:R-:W-:Y:S02]  /*c4b0*/  @!P1 LEA R20, P2, R7.reuse, c[0x0][0x200], 0x2 ;  /* 0x0000800007149a11 */ /* 0x040fe400078410ff */
[CC--:B------:R-:W-:Y:S02]  /*c4c0*/  @!P5 IADD3 R8, P0, R10.reuse, R5.reuse, RZ ;  /* 0x000000050a08d210 */ /* 0x0c0fe40007f1e0ff */
[----:B------:R-:W-:Y:S02]  /*c4d0*/  @!P1 LEA.HI.X R21, R7, c[0x0][0x204], R6, 0x2, P2 ;  /* 0x0000810007159a11 */ /* 0x000fe400010f1406 */
[----:B------:R-:W-:Y:S02]  /*c4e0*/  @!P5 LEA.HI.X.SX32 R7, R10, R4, 0x1, P0 ;  /* 0x000000040a07d211 */ /* 0x000fe400000f0eff */
[----:B------:R-:W-:Y:S01]  /*c4f0*/  IADD3 R6, R2, 0x50, RZ ;  /* 0x0000005002067810 */ /* 0x000fe20007ffe0ff */
[----:B------:R-:W-:Y:S01]  /*c500*/  @!P3 IMAD R9, R9, R0, RZ ;  /* 0x000000000909b224 */ /* 0x000fe200078e02ff */
[----:B------:R-:W-:Y:S01]  /*c510*/  @!P4 IADD3 R10, P0, R11, R5, RZ ;  /* 0x000000050b0ac210 */ /* 0x000fe20007f1e0ff */
[----:B------:R3:W-:Y:S01]  /*c520*/  @!P1 STG.E [R20.64], R18 ;  /* 0x0000001214009986 */ /* 0x0007e2000c101910 */
[----:B------:R-:W-:Y:S01]  /*c530*/  @!P3 IMAD.MOV.U32 R19, RZ, RZ, 0x7f800000 ;  /* 0x7f800000ff13b424 */ /* 0x000fe200078e00ff */
[----:B-1----:R-:W-:-:S04]  /*c540*/  @!P5 LEA R16, P2, R8, c[0x0][0x200], 0x2 ;  /* 0x000080000810da11 */ /* 0x002fc800078410ff */
[----:B------:R-:W-:Y:S02]  /*c550*/  @!P5 LEA.HI.X R17, R8, c[0x0][0x204], R7, 0x2, P2 ;  /* 0x000081000811da11 */ /* 0x000fe400010f1407 */
[----:B------:R-:W-:Y:S02]  /*c560*/  ISETP.GE.OR P2, PT, R6, R3, P6 ;  /* 0x000000030600720c */ /* 0x000fe40003746670 */
[----:B------:R-:W-:Y:S02]  /*c570*/  @!P4 LEA.HI.X.SX32 R7, R11, R4, 0x1, P0 ;  /* 0x000000040b07c211 */ /* 0x000fe400000f0eff */
[----:B--2---:R-:W-:Y:S02]  /*c580*/  @!P4 LEA R14, P0, R10, c[0x0][0x200], 0x2 ;  /* 0x000080000a0eca11 */ /* 0x004fe400078010ff */
[----:B------:R-:W-:Y:S02]  /*c590*/  IADD3 R8, R2, 0x60, RZ ;  /* 0x0000006002087810 */ /* 0x000fe40007ffe0ff */
[----:B------:R-:W-:-:S02]  /*c5a0*/  @!P4 LEA.HI.X R15, R10, c[0x0][0x204], R7, 0x2, P0 ;  /* 0x000081000a0fca11 */ /* 0x000fc400000f1407 */
[C---:B------:R-:W-:Y:S02]  /*c5b0*/  @!P3 IADD3 R7, P0, R9.reuse, R5, RZ ;  /* 0x000000050907b210 */ /* 0x040fe40007f1e0ff */
[----:B------:R-:W-:Y:S01]  /*c5c0*/  ISETP.GE.OR P1, PT, R8, R3, P6 ;  /* 0x000000030800720c */ /* 0x000fe20003726670 */
[----:B------:R-:W-:Y:S01]  /*c5d0*/  @!P2 IMAD R6, R6, R0, RZ ;  /* 0x000000000606a224 */ /* 0x000fe200078e02ff */
[----:B------:R-:W-:Y:S01]  /*c5e0*/  @!P3 LEA.HI.X.SX32 R10, R9, R4, 0x1, P0 ;  /* 0x00000004090ab211 */ /* 0x000fe200000f0eff */
[----:B------:R-:W-:Y:S01]  /*c5f0*/  @!P2 IMAD.MOV.U32 R25, RZ, RZ, 0x7f800000 ;  /* 0x7f800000ff19a424 */ /* 0x000fe200078e00ff */
[C---:B------:R-:W-:Y:S02]  /*c600*/  @!P3 LEA R12, P0, R7.reuse, c[0x0][0x200], 0x2 ;  /* 0x00008000070cba11 */ /* 0x040fe400078010ff */
[----:B------:R-:W-:Y:S02]  /*c610*/  IADD3 R2, R2, 0x70, RZ ;  /* 0x0000007002027810 */ /* 0x000fe40007ffe0ff */
[----:B------:R-:W-:-:S02]  /*c620*/  @!P3 LEA.HI.X R13, R7, c[0x0][0x204], R10, 0x2, P0 ;  /* 0x00008100070dba11 */ /* 0x000fc400000f140a */
[----:B------:R-:W-:Y:S02]  /*c630*/  @!P2 IADD3 R7, P0, R6, R5, RZ ;  /* 0x000000050607a210 */ /* 0x000fe40007f1e0ff */
[----:B------:R-:W-:Y:S01]  /*c640*/  ISETP.GE.OR P6, PT, R2, R3, P6 ;  /* 0x000000030200720c */ /* 0x000fe200037c6670 */
[----:B------:R-:W-:Y:S01]  /*c650*/  @!P1 IMAD R8, R8, R0, RZ ;  /* 0x0000000008089224 */ /* 0x000fe200078e02ff */
[----:B------:R-:W-:Y:S01]  /*c660*/  @!P2 LEA.HI.X.SX32 R6, R6, R4, 0x1, P0 ;  /* 0x000000040606a211 */ /* 0x000fe200000f0eff */
[----:B------:R-:W-:Y:S01]  /*c670*/  @!P1 IMAD.MOV.U32 R23, RZ, RZ, 0x7f800000 ;  /* 0x7f800000ff179424 */ /* 0x000fe200078e00ff */
[----:B------:R-:W-:-:S04]  /*c680*/  @!P2 LEA R10, P0, R7, c[0x0][0x200], 0x2 ;  /* 0x00008000070aaa11 */ /* 0x000fc800078010ff */
[----:B------:R-:W-:Y:S01]  /*c690*/  @!P2 LEA.HI.X R11, R7, c[0x0][0x204], R6, 0x2, P0 ;  /* 0x00008100070baa11 */ /* 0x000fe200000f1406 */
[----:B------:R-:W-:Y:S01]  /*c6a0*/  @!P5 IMAD.MOV.U32 R7, RZ, RZ, 0x7f800000 ;  /* 0x7f800000ff07d424 */ /* 0x000fe200078e00ff */
[----:B------:R-:W-:-:S04]  /*c6b0*/  @!P1 IADD3 R6, P0, R8, R5, RZ ;  /* 0x0000000508069210 */ /* 0x000fc80007f1e0ff */
[----:B------:R-:W-:Y:S01]  /*c6c0*/  @!P1 LEA.HI.X.SX32 R9, R8, R4, 0x1, P0 ;  /* 0x0000000408099211 */ /* 0x000fe200000f0eff */
[----:B------:R1:W-:Y:S01]  /*c6d0*/  @!P5 STG.E [R16.64], R7 ;  /* 0x000000071000d986 */ /* 0x0003e2000c101910 */
[----:B---3--:R-:W-:-:S04]  /*c6e0*/  @!P1 LEA R20, P0, R6, c[0x0][0x200], 0x2 ;  /* 0x0000800006149a11 */ /* 0x008fc800078010ff */
[----:B------:R-:W-:Y:S01]  /*c6f0*/  @!P1 LEA.HI.X R21, R6, c[0x0][0x204], R9, 0x2, P0 ;  /* 0x0000810006159a11 */ /* 0x000fe200000f1409 */
[----:B------:R-:W-:-:S05]  /*c700*/  @!P4 IMAD.MOV.U32 R9, RZ, RZ, 0x7f800000 ;  /* 0x7f800000ff09c424 */ /* 0x000fca00078e00ff */
[----:B------:R1:W-:Y:S04]  /*c710*/  @!P4 STG.E [R14.64], R9 ;  /* 0x000000090e00c986 */ /* 0x0003e8000c101910 */
[----:B------:R1:W-:Y:S04]  /*c720*/  @!P3 STG.E [R12.64], R19 ;  /* 0x000000130c00b986 */ /* 0x0003e8000c101910 */
[----:B------:R1:W-:Y:S04]  /*c730*/  @!P2 STG.E [R10.64], R25 ;  /* 0x000000190a00a986 */ /* 0x0003e8000c101910 */
[----:B------:R1:W-:Y:S01]  /*c740*/  @!P1 STG.E [R20.64], R23 ;  /* 0x0000001714009986 */ /* 0x0003e2000c101910 */
        /* <DEDUP_REMOVED lines=9> */
.L_x_610:
        /* <DEDUP_REMOVED lines=10> */
.L_x_1140:


//--------------------- .text._ZN5flash16flash_fwd_kernelI23Flash_fwd_kernel_traitsILi64ELi128ELi64ELi4ELb0ELb0EN7cutlass10bfloat16_tE19Flash_kernel_traitsILi64ELi128ELi64ELi4ES3_EELb1ELb1ELb0ELb0ELb0ELb1ELb0ELb0EEEvNS_16Flash_fwd_paramsE --------------------------
	.section	.text._ZN5flash16flash_fwd_kernelI23Flash_fwd_kernel_traitsILi64ELi128ELi64ELi4ELb0ELb0EN7cutlass10bfloat16_tE19Flash_kernel_traitsILi64ELi128ELi64ELi4ES3_EELb1ELb1ELb0ELb0ELb0ELb1ELb0ELb0EEEvNS_16Flash_fwd_paramsE,"ax",@progbits
	.sectioninfo	@"SHI_REGISTERS=255"
	.align	128
        .global         _ZN5flash16flash_fwd_kernelI23Flash_fwd_kernel_traitsILi64ELi128ELi64ELi4ELb0ELb0EN7cutlass10bfloat16_tE19Flash_kernel_traitsILi64ELi128ELi64ELi4ES3_EELb1ELb1ELb0ELb0ELb0ELb1ELb0ELb0EEEvNS_16Flash_fwd_paramsE
        .type           _ZN5flash16flash_fwd_kernelI23Flash_fwd_kernel_traitsILi64ELi128ELi64ELi4ELb0ELb0EN7cutlass10bfloat16_tE19Flash_kernel_traitsILi64ELi128ELi64ELi4ES3_EELb1ELb1ELb0ELb0ELb0ELb1ELb0ELb0EEEvNS_16Flash_fwd_paramsE,@function
        .size           _ZN5flash16flash_fwd_kernelI23Flash_fwd_kernel_traitsILi64ELi128ELi64ELi4ELb0ELb0EN7cutlass10bfloat16_tE19Flash_kernel_traitsILi64ELi128ELi64ELi4ES3_EELb1ELb1ELb0ELb0ELb0ELb1ELb0ELb0EEEvNS_16Flash_fwd_paramsE,(.L_x_1141 - _ZN5flash16flash_fwd_kernelI23Flash_fwd_kernel_traitsILi64ELi128ELi64ELi4ELb0ELb0EN7cutlass10bfloat16_tE19Flash_kernel_traitsILi64ELi128ELi64ELi4ES3_EELb1ELb1ELb0ELb0ELb0ELb1ELb0ELb0EEEvNS_16Flash_fwd_paramsE)
        .other          _ZN5flash16flash_fwd_kernelI23Flash_fwd_kernel_traitsILi64ELi128ELi64ELi4ELb0ELb0EN7cutlass10bfloat16_tE19Flash_kernel_traitsILi64ELi128ELi64ELi4ES3_EELb1ELb1ELb0ELb0ELb0ELb1ELb0ELb0EEEvNS_16Flash_fwd_paramsE,@"STO_CUDA_ENTRY STV_DEFAULT"
_ZN5flash16flash_fwd_kernelI23Flash_fwd_kernel_traitsILi64ELi128ELi64ELi4ELb0ELb0EN7cutlass10bfloat16_tE19Flash_kernel_traitsILi64ELi128ELi64ELi4ES3_EELb1ELb1ELb0ELb0ELb0ELb1ELb0ELb0EEEvNS_16Flash_fwd_paramsE:
.text._ZN5flash16flash_fwd_kernelI23Flash_fwd_kernel_traitsILi64ELi128ELi64ELi4ELb0ELb0EN7cutlass10bfloat16_tE19Flash_kernel_traitsILi64ELi128ELi64ELi4ES3_EELb1ELb1ELb0ELb0ELb0ELb1ELb0ELb0EEEvNS_16Flash_fwd_paramsE:
        /* <DEDUP_REMOVED lines=9> */
[----:B------:R-:W-:-:S03]  /*0090*/  IMAD.MOV.U32 R222, RZ, RZ, c[0x0][0x2f8] ;  /* 0x0000be00ffde7624 */ /* 0x000fc600078e00ff */
[----:B------:R-:W-:Y:S01]  /*00a0*/  @P1 MOV R3, R116 ;  /* 0x0000007400031202 */ /* 0x000fe20000000f00 */
[----:B------:R-:W-:-:S05]  /*00b0*/  @P1 IMAD.MOV.U32 R2, RZ, RZ, R222 ;  /* 0x000000ffff021224 */ /* 0x000fca00078e00de */
[----:B------:R1:W3:Y:S01]  /*00c0*/  @P1 LDG.E.64 R4, [R2.64] ;  /* 0x0000001602041981 */ /* 0x0002e2000c1e1b00 */
[----:B------:R-:W-:Y:S01]  /*00d0*/  ISETP.NE.U32.AND P3, PT, RZ, c[0x0][0x240], PT ;  /* 0x00009000ff007a0c */ /* 0x000fe20003f65070 */
[----:B------:R-:W-:Y:S01]  /*00e0*/  IMAD.MOV.U32 R196, RZ, RZ, -0x1 ;  /* 0xffffffffffc47424 */ /* 0x000fe200078e00ff */
[----:B------:R-:W4:Y:S01]  /*00f0*/  LDC.U8 R0, c[0x0][0x312] ;  /* 0x0000c480ff007b82 */ /* 0x000f220000000000 */
[----:B------:R-:W4:Y:S01]  /*0100*/  S2R R123, SR_CTAID.X ;  /* 0x00000000007b7919 */ /* 0x000f220000002500 */
[----:B------:R-:W-:-:S03]  /*0110*/  ISETP.NE.AND.EX P3, PT, RZ, c[0x0][0x244], PT, P3 ;  /* 0x00009100ff007a0c */ /* 0x000fc60003f65330 */
[----:B------:R-:W4:Y:S04]  /*0120*/  S2R R18, SR_CTAID.Z ;  /* 0x0000000000127919 */ /* 0x000f280000002700 */
[----:B------:R-:W4:Y:S04]  /*0130*/  S2R R126, SR_TID.X ;  /* 0x00000000007e7919 */ /* 0x000f280000002100 */
[----:B-1----:R-:W1:Y:S01]  /*0140*/  S2R R3, SR_CTAID.Y ;  /* 0x0000000000037919 */ /* 0x002e620000002600 */
[----:B----4-:R-:W-:Y:S02]  /*0150*/  ISETP.NE.AND P4, PT, R0, RZ, PT ;  /* 0x000000ff0000720c */ /* 0x010fe40003f85270 */
[----:B-1----:R-:W-:-:S04]  /*0160*/  LOP3.LUT R2, R18, R123, R3, 0xfe, !PT ;  /* 0x0000007b12027212 */ /* 0x002fc800078efe03 */
[----:B------:R-:W-:Y:S01]  /*0170*/  LOP3.LUT P2, RZ, R2, R126, RZ, 0xfc, !PT ;  /* 0x0000007e02ff7212 */ /* 0x000fe2000784fcff */
[----:B------:R-:W-:-:S12]  /*0180*/  IMAD.MOV.U32 R2, RZ, RZ, 0x4 ;  /* 0x00000004ff027424 */ /* 0x000fd800078e00ff */
[----:B------:R-:W-:Y:S02]  /*0190*/  @!P2 IMAD.MOV.U32 R8, RZ, RZ, c[0x0][0x308] ;  /* 0x0000c200ff08a624 */ /* 0x000fe400078e00ff */
[----:B------:R-:W-:Y:S01]  /*01a0*/  @!P2 IMAD.MOV.U32 R9, RZ, RZ, c[0x0][0x30c] ;  /* 0x0000c300ff09a624 */ /* 0x000fe200078e00ff */
[----:B--2---:R-:W1:Y:S08]  /*01b0*/  @P1 R2UR UR20, R6 ;  /* 0x00000000061413c2 */ /* 0x004e7000000e0000 */
[----:B------:R2:W4:Y:S01]  /*01c0*/  @P1 R2UR UR21, R7 ;  /* 0x00000000071513c2 */ /* 0x00052200000e0000 */
[----:B---3--:R-:W-:-:S05]  /*01d0*/  @P1 IADD3 R222, P0, R4, c[0x0][0x300], RZ ;  /* 0x0000c00004de1a10 */ /* 0x008fca0007f1e0ff */
[----:B------:R-:W-:Y:S01]  /*01e0*/  @P1 IMAD.X R116, RZ, RZ, R5, P0 ;  /* 0x000000ffff741224 */ /* 0x000fe200000e0605 */
[----:B------:R-:W-:Y:S02]  /*01f0*/  ISETP.NE.U32.AND P0, PT, RZ, c[0x0][0x250], PT ;  /* 0x00009400ff007a0c */ /* 0x000fe40003f05070 */
[----:B------:R-:W-:Y:S02]  /*0200*/  ISETP.EQ.U32.AND P1, PT, RZ, c[0x0][0x248], PT ;  /* 0x00009200ff007a0c */ /* 0x000fe40003f22070 */
[----:B------:R-:W-:Y:S02]  /*0210*/  ISETP.NE.AND.EX P0, PT, RZ, c[0x0][0x254], PT, P0 ;  /* 0x00009500ff007a0c */ /* 0x000fe40003f05300 */
[----:B-1----:R-:W-:Y:S02]  /*0220*/  MOV R4, UR20 ;  /* 0x0000001400047c02 */ /* 0x002fe40008000f00 */
[----:B------:R-:W-:Y:S01]  /*0230*/  ISETP.EQ.OR.EX P1, PT, RZ, c[0x0][0x24c], !P4, P1 ;  /* 0x00009300ff007a0c */ /* 0x000fe20006722710 */
[----:B--2---:R-:W-:-:S04]  /*0240*/  IMAD.WIDE R6, R3, R2, c[0x0][0x240] ;  /* 0x0000900003067625 */ /* 0x004fc800078e0202 */
[----:B----4-:R-:W-:-:S05]  /*0250*/  IMAD.U32 R5, RZ, RZ, UR21 ;  /* 0x00000015ff057e24 */ /* 0x010fca000f8e00ff */
[----:B------:R1:W-:Y:S02]  /*0260*/  @!P2 STG.E.64 [R8.64], R4 ;  /* 0x000000040800a986 */ /* 0x0003e4000c101b16 */
[----:B-1----:R-:W-:Y:S01]  /*0270*/  @!P2 IMAD.MOV.U32 R4, RZ, RZ, R222 ;  /* 0x000000ffff04a224 */ /* 0x002fe200078e00de */
[----:B------:R-:W-:-:S05]  /*0280*/  @!P2 MOV R5, R116 ;  /* 0x000000740005a202 */ /* 0x000fca0000000f00 */
[----:B------:R1:W-:Y:S04]  /*0290*/  @!P2 STG.E.64 [R8.64+0x8], R4 ;  /* 0x000008040800a986 */ /* 0x0003e8000c101b16 */
[----:B------:R2:W3:Y:S04]  /*02a0*/  @P3 LDG.E R196, [R6.64] ;  /* 0x0000001606c43981 */ /* 0x0004e8000c1e1900 */
[----:B------:R2:W3:Y:S01]  /*02b0*/  @P3 LDG.E R125, [R6.64+0x4] ;  /* 0x00000416067d3981 */ /* 0x0004e2000c1e1900 */
[----:B------:R-:W-:Y:S01]  /*02c0*/  ISETP.NE.U32.AND P2, PT, RZ, c[0x0][0x248], PT ;  /* 0x00009200ff007a0c */ /* 0x000fe20003f45070 */
[----:B------:R-:W-:-:S02]  /*02d0*/  IMAD R0, R3, c[0x0][0x1c0], R18 ;  /* 0x0000700003007a24 */ /* 0x000fc400078e0212 */
[----:B------:R-:W-:Y:S01]  /*02e0*/  IMAD.MOV.U32 R11, RZ, RZ, -0x1 ;  /* 0xffffffffff0b7424 */ /* 0x000fe200078e00ff */
[----:B------:R-:W-:Y:S01]  /*02f0*/  ISETP.NE.AND.EX P2, PT, RZ, c[0x0][0x24c], PT, P2 ;  /* 0x00009300ff007a0c */ /* 0x000fe20003f45320 */
[----:B-1----:R-:W-:Y:S02]  /*0300*/  IMAD.MOV.U32 R4, RZ, RZ, RZ ;  /* 0x000000ffff047224 */ /* 0x002fe400078e00ff */
[----:B------:R-:W-:-:S04]  /*0310*/  IMAD.WIDE R8, R3, R2, c[0x0][0x248] ;  /* 0x0000920003087625 */ /* 0x000fc800078e0202 */
[----:B--2---:R-:W-:Y:S01]  /*0320*/  @P0 IMAD.WIDE R6, R3, R2, c[0x0][0x250] ;  /* 0x0000940003060625 */ /* 0x004fe200078e0202 */
[----:B------:R1:W5:Y:S04]  /*0330*/  @!P1 LDG.E R11, [R8.64] ;  /* 0x00000016080b9981 */ /* 0x000368000c1e1900 */
[----:B------:R2:W5:Y:S01]  /*0340*/  @P0 LDG.E R4, [R6.64] ;  /* 0x0000001606040981 */ /* 0x000562000c1e1900 */
[----:B------:R-:W-:Y:S01]  /*0350*/  IMAD.SHL.U32 R0, R0, 0x20, RZ ;  /* 0x0000002000007824 */ /* 0x000fe200078e00ff */
[----:B--2---:R-:W-:-:S04]  /*0360*/  SHF.R.S32.HI R7, RZ, 0x1f, R126 ;  /* 0x0000001fff077819 */ /* 0x004fc8000001147e */
[----:B------:R-:W-:-:S04]  /*0370*/  LEA.HI R124, R7, R126, RZ, 0x5 ;  /* 0x0000007e077c7211 */ /* 0x000fc800078f28ff */
[----:B------:R-:W-:-:S04]  /*0380*/  LOP3.LUT R128, R124, 0xffffffe0, RZ, 0xc0, !PT ;  /* 0xffffffe07c807812 */ /* 0x000fc800078ec0ff */
[----:B------:R-:W-:-:S04]  /*0390*/  IADD3 R128, -R128, R126, RZ ;  /* 0x0000007e80807210 */ /* 0x000fc80007ffe1ff */
[----:B------:R-:W-:Y:S02]  /*03a0*/  IADD3 R222, P1, P0, R0, R222, R128 ;  /* 0x000000de00de7210 */ /* 0x000fe4000783e080 */
[----:B------:R-:W-:Y:S02]  /*03b0*/  SHF.R.S32.HI R0, RZ, 0x1f, R0 ;  /* 0x0000001fff007819 */ /* 0x000fe40000011400 */
[----:B------:R-:W-:-:S04]  /*03c0*/  SHF.R.S32.HI R5, RZ, 0x1f, R128 ;  /* 0x0000001fff057819 */ /* 0x000fc80000011480 */
[----:B------:R-:W-:Y:S01]  /*03d0*/  IADD3.X R116, R0, R116, R5, P1, P0 ;  /* 0x0000007400747210 */ /* 0x000fe20000fe0405 */
[----:B---3--:R-:W-:Y:S02]  /*03e0*/  @P3 IMAD.IADD R125, R125, 0x1, -R196 ;  /* 0x000000017d7d3824 */ /* 0x008fe400078e0ac4 */
[----:B------:R-:W-:Y:S01]  /*03f0*/  @!P3 IMAD.MOV.U32 R125, RZ, RZ, c[0x0][0x214] ;  /* 0x00008500ff7db624 */ /* 0x000fe200078e00ff */
[----:B------:R-:W-:Y:S05]  /*0400*/  @!P2 BRA `(.L_x_611) ;  /* 0x000000400000a947 */ /* 0x000fea0003800000 */
[----:B-1----:R-:W2:Y:S02]  /*0410*/  @P4 LDG.E R0, [R8.64+0x4] ;  /* 0x0000041608004981 */ /* 0x002ea4000c1e1900 */
[----:B--2--5:R-:W-:-:S06]  /*0420*/  @P4 IADD3 R0, R0, -R11, RZ ;  /* 0x8000000b00004210 */ /* 0x024fcc0007ffe0ff */
[----:B------:R1:W5:Y:S01]  /*0430*/  @!P4 LDG.E R0, [R8.64] ;  /* 0x000000160800c981 */ /* 0x000362000c1e1900 */
[----:B------:R-:W-:Y:S05]  /*0440*/  BRA `(.L_x_612) ;  /* 0x0000001000007947 */ /* 0x000fea0003800000 */
.L_x_611:
[----:B-1----:R-:W-:Y:S02]  /*0450*/  MOV R0, c[0x0][0x218] ;  /* 0x0000860000007a02 */ /* 0x002fe40000000f00 */
.L_x_612:
[----:B------:R-:W-:-:S04]  /*0460*/  ISETP.NE.U32.AND P2, PT, RZ, c[0x0][0x258], PT ;  /* 0x00009600ff007a0c */ /* 0x000fc80003f45070 */
[----:B------:R-:W-:-:S13]  /*0470*/  ISETP.NE.AND.EX P2, PT, RZ, c[0x0][0x25c], PT, P2 ;  /* 0x00009700ff007a0c */ /* 0x000fda0003f45320 */
[----:B-1----:R-:W-:-:S05]  /*0480*/  @P2 IMAD.WIDE R8, R3, R2, c[0x0][0x258] ;  /* 0x0000960003082625 */ /* 0x002fca00078e0202 */
[----:B------:R-:W2:Y:S01]  /*0490*/  @P2 LDG.E R122, [R8.64] ;  /* 0x00000016087a2981 */ /* 0x000ea2000c1e1900 */
        /* <DEDUP_REMOVED lines=26> */
[----:B------:R-:W-:Y:S01]  /*0640*/  @!P1 IMAD R0, R0, c[0x0][0x178], RZ ;  /* 0x00005e0000009a24 */ /* 0x000fe200078e02ff */
[----:B------:R-:W-:Y:S01]  /*0650*/  @P1 MOV R10, R8 ;  /* 0x00000008000a1202 */ /* 0x000fe20000000f00 */
[----:B------:R-:W-:-:S04]  /*0660*/  @P0 IMAD.WIDE.U32 R14, R5, c[0x0][0x198], RZ ;  /* 0x00006600050e0a25 */ /* 0x000fc800078e00ff */
[----:B------:R-:W-:Y:S01]  /*0670*/  @!P1 IMAD.WIDE.U32 R12, R3, c[0x0][0x178], RZ ;  /* 0x00005e00030c9a25 */ /* 0x000fe200078e00ff */
[----:B------:R-:W-:-:S03]  /*0680*/  @P0 MOV R6, R14 ;  /* 0x0000000e00060202 */ /* 0x000fc60000000f00 */
[----:B------:R-:W-:Y:S01]  /*0690*/  @!P1 IMAD R0, R3, c[0x0][0x17c], R0 ;  /* 0x00005f0003009a24 */ /* 0x000fe200078e0200 */
[----:B------:R-:W-:Y:S01]  /*06a0*/  @!P1 MOV R10, R12 ;  /* 0x0000000c000a9202 */ /* 0x000fe20000000f00 */
[----:B------:R-:W-:Y:S02]  /*06b0*/  @P1 IMAD R9, R196, c[0x0][0x194], R9 ;  /* 0x00006500c4091a24 */ /* 0x000fe400078e0209 */
[----:B------:R-:W-:Y:S01]  /*06c0*/  @P0 IMAD R5, R5, c[0x0][0x19c], R15 ;  /* 0x0000670005050a24 */ /* 0x000fe200078e020f */
[----:B------:R-:W-:Y:S01]  /*06d0*/  @!P1 IADD3 R9, R13, R0, RZ ;  /* 0x000000000d099210 */ /* 0x000fe20007ffe0ff */
        /* <DEDUP_REMOVED lines=11> */
[----:B------:R-:W-:Y:S02]  /*0790*/  MOV R6, R12 ;  /* 0x0000000c00067202 */ /* 0x000fe40000000f00 */
.L_x_614:
[----:B-1----:R-:W-:-:S04]  /*07a0*/  IABS R8, c[0x0][0x1c8] ;  /* 0x0000720000087a13 */ /* 0x002fc80000000000 */
        /* <DEDUP_REMOVED lines=8> */
[----:B------:R-:W-:-:S04]  /*0830*/  IMAD.HI.U32 R12, R13, R2, R12 ;  /* 0x000000020d0c7227 */ /* 0x000fc800078e000c */
[----:B------:R-:W-:-:S04]  /*0840*/  IMAD.MOV.U32 R2, RZ, RZ, R0 ;  /* 0x000000ffff027224 */ /* 0x000fc800078e0000 */
[----:B------:R-:W-:-:S04]  /*0850*/  IMAD.HI.U32 R232, R12, R2, RZ ;  /* 0x000000020ce87227 */ /* 0x000fc800078e00ff */
[----:B------:R-:W-:-:S04]  /*0860*/  IMAD.MOV R0, RZ, RZ, -R232 ;  /* 0x000000ffff007224 */ /* 0x000fc800078e0ae8 */
[----:B------:R-:W-:Y:S01]  /*0870*/  IMAD R0, R8, R0, R2 ;  /* 0x0000000008007224 */ /* 0x000fe200078e0202 */
[----:B------:R-:W-:-:S04]  /*0880*/  SHF.R.S32.HI R2, RZ, 0x1f, R18 ;  /* 0x0000001fff027819 */ /* 0x000fc80000011412 */
[----:B------:R-:W-:-:S13]  /*0890*/  ISETP.GT.U32.AND P2, PT, R8, R0, PT ;  /* 0x000000000800720c */ /* 0x000fda0003f44070 */
[-C--:B------:R-:W-:Y:S02]  /*08a0*/  @!P2 IADD3 R0, R0, -R8.reuse, RZ ;  /* 0x800000080000a210 */ /* 0x080fe40007ffe0ff */
[----:B------:R-:W-:Y:S02]  /*08b0*/  @!P2 IADD3 R232, R232, 0x1, RZ ;  /* 0x00000001e8e8a810 */ /* 0x000fe40007ffe0ff */
[----:B------:R-:W-:Y:S02]  /*08c0*/  ISETP.GE.U32.AND P3, PT, R0, R8, PT ;  /* 0x000000080000720c */ /* 0x000fe40003f66070 */
[----:B------:R-:W-:Y:S02]  /*08d0*/  LOP3.LUT R0, R18, c[0x0][0x1c8], RZ, 0x3c, !PT ;  /* 0x0000720012007a12 */ /* 0x000fe400078e3cff */
[----:B------:R-:W-:Y:S02]  /*08e0*/  ISETP.NE.AND P2, PT, RZ, c[0x0][0x1c8], PT ;  /* 0x00007200ff007a0c */ /* 0x000fe40003f45270 */
[----:B------:R-:W-:Y:S01]  /*08f0*/  ISETP.GE.AND P1, PT, R0, RZ, PT ;  /* 0x000000ff0000720c */ /* 0x000fe20003f26270 */
[----:B------:R-:W-:-:S04]  /*0900*/  @P0 IMAD.IADD R0, R4, 0x1, R11 ;  /* 0x0000000104000824 */ /* 0x000fc800078e020b */
[----:B------:R-:W-:Y:S02]  /*0910*/  @P0 IMAD.WIDE.U32 R12, R0, c[0x0][0x1a0], RZ ;  /* 0x00006800000c0a25 */ /* 0x000fe400078e00ff */
[----:B------:R-:W-:Y:S02]  /*0920*/  @P3 IADD3 R232, R232, 0x1, RZ ;  /* 0x00000001e8e83810 */ /* 0x000fe40007ffe0ff */
[----:B------:R-:W-:Y:S01]  /*0930*/  @P0 IMAD R0, R0, c[0x0][0x1a4], R13 ;  /* 0x0000690000000a24 */ /* 0x000fe200078e020d */
[----:B------:R-:W-:-:S03]  /*0940*/  @P0 MOV R8, R12 ;  /* 0x0000000c00080202 */ /* 0x000fc60000000f00 */
        /* <DEDUP_REMOVED lines=14> */
.L_x_615:
[----:B------:R-:W-:Y:S01]  /*0a30*/  LEA.HI R3, R7, R126, RZ, 0x3 ;  /* 0x0000007e07037211 */ /* 0x000fe200078f18ff */
[----:B------:R-:W-:Y:S01]  /*0a40*/  IMAD.IADD R195, R125, 0x1, -R127 ;  /* 0x000000017dc37824 */ /* 0x000fe200078e0a7f */
[----:B------:R-:W-:Y:S01]  /*0a50*/  SHF.R.S32.HI R234, RZ, 0x1f, R232 ;  /* 0x0000001fffea7819 */ /* 0x000fe200000114e8 */
[----:B------:R-:W-:Y:S01]  /*0a60*/  IMAD R2, R2, c[0x0][0x1a8], RZ ;  /* 0x00006a0002027a24 */ /* 0x000fe200078e02ff */
[----:B------:R-:W-:Y:S01]  /*0a70*/  SHF.R.S32.HI R214, RZ, 0x3, R3 ;  /* 0x00000003ffd67819 */ /* 0x000fe20000011403 */
[----:B------:R-:W-:Y:S01]  /*0a80*/  UMOV UR18, 0x6 ;  /* 0x0000000600127882 */ /* 0x000fe20000000000 */
[----:B------:R-:W-:Y:S01]  /*0a90*/  LOP3.LUT R3, R3, 0xfffffff8, RZ, 0xc0, !PT ;  /* 0xfffffff803037812 */ /* 0x000fe200078ec0ff */
[----:B------:R-:W-:Y:S01]  /*0aa0*/  IMAD R2, R18, c[0x0][0x1ac], R2 ;  /* 0x00006b0012027a24 */ /* 0x000fe200078e0202 */
[C---:B------:R-:W-:Y:S01]  /*0ab0*/  IADD3 R203, R214.reuse, 0x10, RZ ;  /* 0x00000010d6cb7810 */ /* 0x040fe20007ffe0ff */
[C---:B------:R-:W-:Y:S01]  /*0ac0*/  IMAD.SHL.U32 R204, R214.reuse, 0x40, RZ ;  /* 0x00000040d6cc7824 */ /* 0x040fe200078e00ff */
[----:B------:R-:W-:Y:S01]  /*0ad0*/  IADD3 R202, R214, 0x20, RZ ;  /* 0x00000020d6ca7810 */ /* 0x000fe20007ffe0ff */
[----:B------:R-:W-:Y:S01]  /*0ae0*/  IMAD.IADD R3, R126, 0x1, -R3 ;  /* 0x000000017e037824 */ /* 0x000fe200078e0a03 */
[-C--:B------:R-:W-:Y:S01]  /*0af0*/  ISETP.GE.AND P0, PT, R203, R195.reuse, PT ;  /* 0x000000c3cb00720c */ /* 0x080fe20003f06270 */
[----:B------:R-:W-:Y:S01]  /*0b00*/  IMAD R208, R234, c[0x0][0x1b0], RZ ;  /* 0x00006c00ead07a24 */ /* 0x000fe200078e02ff */
[--C-:B------:R-:W-:Y:S01]  /*0b10*/  SHF.R.S32.HI R215, RZ, 0x1f, R214.reuse ;  /* 0x0000001fffd77819 */ /* 0x100fe200000114d6 */
[----:B------:R-:W-:Y:S01]  /*0b20*/  IMAD.SHL.U32 R210, R3, 0x8, RZ ;  /* 0x0000000803d27824 */ /* 0x000fe200078e00ff */
[----:B------:R-:W-:Y:S01]  /*0b30*/  IADD3 R201, R214, 0x30, RZ ;  /* 0x00000030d6c97810 */ /* 0x000fe20007ffe0ff */
[----:B------:R-:W-:Y:S01]  /*0b40*/  ULDC.64 UR6, c[0x0][0x198] ;  /* 0x0000660000067ab9 */ /* 0x000fe20000000a00 */
[-C--:B------:R-:W-:Y:S01]  /*0b50*/  ISETP.GE.AND P4, PT, R202, R195.reuse, PT ;  /* 0x000000c3ca00720c */ /* 0x080fe20003f86270 */
[----:B------:R-:W-:Y:S01]  /*0b60*/  IMAD.WIDE R212, R123, 0x80, R214 ;  /* 0x000000807bd47825 */ /* 0x000fe200078e02d6 */
[----:B------:R-:W-:Y:S01]  /*0b70*/  LOP3.LUT R204, R204, 0x1c0, RZ, 0xc0, !PT ;  /* 0x000001c0cccc7812 */ /* 0x000fe200078ec0ff */
[----:B------:R-:W-:Y:S01]  /*0b80*/  USHF.L.U64.HI UR7, UR6, UR18, UR7 ;  /* 0x0000001206077299 */ /* 0x000fe20008010207 */
[----:B------:R-:W-:Y:S01]  /*0b90*/  IADD3 R10, P1, R210, R10, RZ ;  /* 0x0000000ad20a7210 */ /* 0x000fe20007f3e0ff */
[----:B------:R-:W-:Y:S01]  /*0ba0*/  IMAD R208, R232, c[0x0][0x1b4], R208 ;  /* 0x00006d00e8d07a24 */ /* 0x000fe200078e02d0 */
[--C-:B------:R-:W-:Y:S01]  /*0bb0*/  SHF.R.S32.HI R211, RZ, 0x1f, R210.reuse ;  /* 0x0000001fffd37819 */ /* 0x100fe200000114d2 */
[----:B------:R-:W-:Y:S01]  /*0bc0*/  USHF.L.U32 UR8, UR6, 0x6, URZ ;  /* 0x0000000606087899 */ /* 0x000fe2000800063f */
[-C--:B------:R-:W-:Y:S01]  /*0bd0*/  ISETP.GE.AND P3, PT, R201, R195.reuse, PT ;  /* 0x000000c3c900720c */ /* 0x080fe20003f66270 */
[----:B------:R-:W-:Y:S01]  /*0be0*/  IMAD.MOV.U32 R117, RZ, RZ, c[0x0][0x19c] ;  /* 0x00006700ff757624 */ /* 0x000fe200078e00ff */
[----:B------:R-:W-:Y:S01]  /*0bf0*/  LOP3.LUT R4, R204, 0x38, R210, 0xf8, !PT ;  /* 0x00000038cc047812 */ /* 0x000fe200078ef8d2 */
[----:B------:R-:W-:Y:S01]  /*0c00*/  IMAD.X R11, R211, 0x1, R9, P1 ;  /* 0x00000001d30b7824 */ /* 0x000fe200008e0609 */
[----:B------:R-:W-:Y:S01]  /*0c10*/  SHF.R.U32.HI R204, RZ, 0x3, R204 ;  /* 0x00000003ffcc7819 */ /* 0x000fe200000116cc */
[----:B------:R-:W-:Y:S01]  /*0c20*/  UIMAD.WIDE.U32 UR10, UR6, 0x20, URZ ;  /* 0x00000020060a78a5 */ /* 0x000fe2000f8e003f */
[----:B------:R-:W-:Y:S01]  /*0c30*/  IADD3 R200, R214, 0x40, RZ ;  /* 0x00000040d6c87810 */ /* 0x000fe20007ffe0ff */
[----:B------:R-:W-:Y:S01]  /*0c40*/  IMAD.WIDE.U32 R18, R18, c[0x0][0x1a8], R10 ;  /* 0x00006a0012127a25 */ /* 0x000fe200078e000a */
[----:B------:R-:W-:Y:S01]  /*0c50*/  @!P0 IADD3 R12, P1, R212, 0x10, RZ ;  /* 0x00000010d40c8810 */ /* 0x000fe20007f3e0ff */
[----:B------:R-:W-:Y:S01]  /*0c60*/  ULDC.64 UR4, c[0x0][0x1a0] ;  /* 0x0000680000047ab9 */ /* 0x000fe20000000a00 */
[----:B------:R-:W-:Y:S01]  /*0c70*/  LOP3.LUT R204, R4, R204, RZ, 0x3c, !PT ;  /* 0x000000cc04cc7212 */ /* 0x000fe200078e3cff */
[----:B------:R-:W-:Y:S01]  /*0c80*/  IMAD.IADD R19, R19, 0x1, R2 ;  /* 0x0000000113137824 */ /* 0x000fe200078e0202 */
[-C--:B------:R-:W-:Y:S01]  /*0c90*/  LEA.HI R4, R7, R126.reuse, RZ, 0x6 ;  /* 0x0000007e07047211 */ /* 0x080fe200078f30ff */
[--C-:B------:R-:W-:Y:S01]  /*0ca0*/  @!P0 IMAD.X R10, RZ, RZ, R213.reuse, P1 ;  /* 0x000000ffff0a8224 */ /* 0x100fe200008e06d5 */
[-C--:B------:R-:W-:Y:S01]  /*0cb0*/  ISETP.GE.AND P5, PT, R200, R195.reuse, PT ;  /* 0x000000c3c800720c */ /* 0x080fe20003fa6270 */
[----:B------:R-:W-:Y:S01]  /*0cc0*/  @!P4 IMAD.MOV.U32 R16, RZ, RZ, R18 ;  /* 0x000000ffff10c224 */ /* 0x000fe200078e0012 */
[----:B------:R-:W-:Y:S01]  /*0cd0*/  @!P4 IADD3 R26, P2, R212, 0x20, RZ ;  /* 0x00000020d41ac810 */ /* 0x000fe20007f5e0ff */
[----:B------:R-:W-:Y:S01]  /*0ce0*/  IMAD.SHL.U32 R4, R4, 0x8, RZ ;  /* 0x0000000804047824 */ /* 0x000fe200078e00ff */
[----:B------:R-:W-:Y:S01]  /*0cf0*/  ISETP.GE.AND P1, PT, R214, R195, PT ;  /* 0x000000c3d600720c */ /* 0x000fe20003f26270 */
[----:B------:R-:W-:Y:S01]  /*0d00*/  @!P0 IMAD R10, R10, c[0x0][0x190], RZ ;  /* 0x000064000a0a8a24 */ /* 0x000fe200078e02ff */
[----:B------:R-:W-:Y:S01]  /*0d10*/  @!P3 IADD3 R24, P6, R212, 0x30, RZ ;  /* 0x00000030d418b810 */ /* 0x000fe20007fde0ff */
[----:B------:R-:W-:Y:S01]  /*0d20*/  @!P4 IMAD.X R9, RZ, RZ, R213, P2 ;  /* 0x000000ffff09c224 */ /* 0x000fe200010e06d5 */
[----:B------:R-:W-:Y:S01]  /*0d30*/  LOP3.LUT R204, R204, 0xfffffe00, R4, 0xf8, !PT ;  /* 0xfffffe00cccc7812 */ /* 0x000fe200078ef804 */
[----:B------:R-:W-:Y:S01]  /*0d40*/  @!P4 IMAD.MOV.U32 R17, RZ, RZ, R19 ;  /* 0x000000ffff11c224 */ /* 0x000fe200078e0013 */
[C---:B------:R-:W-:Y:S01]  /*0d50*/  IADD3 R199, R214.reuse, 0x50, RZ ;  /* 0x00000050d6c77810 */ /* 0x040fe20007ffe0ff */
[----:B------:R-:W-:Y:S01]  /*0d60*/  @!P3 IMAD.X R4, RZ, RZ, R213, P6 ;  /* 0x000000ffff04b224 */ /* 0x000fe200030e06d5 */
[----:B------:R-:W-:Y:S01]  /*0d70*/  IADD3 R198, R214, 0x60, RZ ;  /* 0x00000060d6c67810 */ /* 0x000fe20007ffe0ff */
[----:B------:R-:W-:Y:S01]  /*0d80*/  @!P4 IMAD R9, R9, c[0x0][0x190], RZ ;  /* 0x000064000909ca24 */ /* 0x000fe200078e02ff */
[----:B------:R-:W-:Y:S01]  /*0d90*/  @!P5 IADD3 R14, P2, R212, 0x40, RZ ;  /* 0x00000040d40ed810 */ /* 0x000fe20007f5e0ff */
[----:B------:R-:W-:Y:S01]  /*0da0*/  @!P0 IMAD R10, R12, c[0x0][0x194], R10 ;  /* 0x000065000c0a8a24 */ /* 0x000fe200078e020a */
[----:B------:R-:W-:Y:S01]  /*0db0*/  IADD3 R197, R214, 0x70, RZ ;  /* 0x00000070d6c57810 */ /* 0x000fe20007ffe0ff */
[----:B------:R-:W-:Y:S01]  /*0dc0*/  @!P0 IMAD.WIDE.U32 R12, R12, c[0x0][0x190], R18 ;  /* 0x000064000c0c8a25 */ /* 0x000fe200078e0012 */
[----:B------:R-:W-:Y:S01]  /*0dd0*/  IADD3 R118, R217, -0x1, RZ ;  /* 0xffffffffd9767810 */ /* 0x000fe20007ffe0ff */
[----:B------:R-:W-:Y:S01]  /*0de0*/  USHF.L.U64.HI UR18, UR4, UR18, UR5 ;  /* 0x0000001204127299 */ /* 0x000fe20008010205 */
[----:B------:R-:W-:Y:S01]  /*0df0*/  LEA.HI R7, R7, R126, RZ, 0x4 ;  /* 0x0000007e07077211 */ /* 0x000fe200078f20ff */
[----:B------:R-:W-:Y:S01]  /*0e00*/  @!P3 IMAD R4, R4, c[0x0][0x190], RZ ;  /* 0x000064000404ba24 */ /* 0x000fe200078e02ff */
[----:B------:R-:W-:Y:S01]  /*0e10*/  USHF.L.U32 UR19, UR4, 0x6, URZ ;  /* 0x0000000604137899 */ /* 0x000fe2000800063f */
[C---:B------:R-:W-:Y:S01]  /*0e20*/  @!P4 IMAD R9, R26.reuse, c[0x0][0x194], R9 ;  /* 0x000065001a09ca24 */ /* 0x040fe200078e0209 */
[----:B------:R-:W-:Y:S01]  /*0e30*/  SHF.R.S32.HI R124, RZ, 0x5, R124 ;  /* 0x00000005ff7c7819 */ /* 0x000fe2000001147c */
[----:B------:R-:W-:Y:S01]  /*0e40*/  @!P4 IMAD.WIDE.U32 R26, R26, c[0x0][0x190], R16 ;  /* 0x000064001a1aca25 */ /* 0x000fe200078e0010 */
[----:B------:R-:W-:Y:S01]  /*0e50*/  SHF.R.S32.HI R205, RZ, 0x1f, R128 ;  /* 0x0000001fffcd7819 */ /* 0x000fe20000011480 */
[----:B------:R-:W-:-:S02]  /*0e60*/  UIADD3 UR17, UR21, 0x646e171e, URZ ;  /* 0x646e171e15117890 */ /* 0x000fc4000fffe03f */
[----:B------:R-:W-:Y:S01]  /*0e70*/  @!P1 IMAD R11, R213, c[0x0][0x190], RZ ;  /* 0x00006400d50b9a24 */ /* 0x000fe200078e02ff */
[----:B------:R-:W-:Y:S01]  /*0e80*/  LEA.HI R205, R205, R128, RZ, 0x2 ;  /* 0x00000080cdcd7211 */ /* 0x000fe200078f10ff */
[----:B------:R-:W-:Y:S02]  /*0e90*/  @!P1 IMAD.MOV.U32 R16, RZ, RZ, R18 ;  /* 0x000000ffff109224 */ /* 0x000fe400078e0012 */
[----:B------:R-:W-:Y:S01]  /*0ea0*/  @!P1 IMAD.MOV.U32 R17, RZ, RZ, R19 ;  /* 0x000000ffff119224 */ /* 0x000fe200078e0013 */
[----:B------:R-:W-:Y:S01]  /*0eb0*/  SHF.R.S32.HI R205, RZ, 0x2, R205 ;  /* 0x00000002ffcd7819 */ /* 0x000fe200000114cd */
[----:B------:R-:W-:Y:S01]  /*0ec0*/  @!P5 IMAD.X R2, RZ, RZ, R213, P2 ;  /* 0x000000ffff02d224 */ /* 0x000fe200010e06d5 */
[----:B------:R-:W-:Y:S01]  /*0ed0*/  @!P0 LEA R20, P2, R12, c[0x0][0x160], 0x1 ;  /* 0x000058000c148a11 */ /* 0x000fe200078408ff */
[----:B------:R-:W-:Y:S02]  /*0ee0*/  @!P3 IMAD R4, R24, c[0x0][0x194], R4 ;  /* 0x000065001804ba24 */ /* 0x000fe400078e0204 */
[----:B------:R-:W-:-:S02]  /*0ef0*/  @!P0 IMAD.IADD R10, R13, 0x1, R10 ;  /* 0x000000010d0a8824 */ /* 0x000fc400078e020a */
[----:B------:R-:W-:-:S03]  /*0f00*/  @!P3 IMAD.WIDE.U32 R24, R24, c[0x0][0x190], R18 ;  /* 0x000064001818ba25 */ /* 0x000fc600078e0012 */
[----:B------:R-:W-:Y:S01]  /*0f10*/  @!P0 LEA.HI.X R21, R12, c[0x0][0x164], R10, 0x1, P2 ;  /* 0x000059000c158a11 */ /* 0x000fe200010f0c0a */
[----:B------:R-:W-:Y:S01]  /*0f20*/  @!P1 IMAD R11, R212, c[0x0][0x194], R11 ;  /* 0x00006500d40b9a24 */ /* 0x000fe200078e020b */
[----:B------:R-:W-:Y:S01]  /*0f30*/  @!P3 LEA R12, P2, R24, c[0x0][0x160], 0x1 ;  /* 0x00005800180cba11 */ /* 0x000fe200078408ff */
[----:B------:R-:W-:-:S04]  /*0f40*/  @!P1 IMAD.WIDE.U32 R16, R212, c[0x0][0x190], R16 ;  /* 0x00006400d4109a25 */ /* 0x000fc800078e0010 */
[----:B------:R-:W-:Y:S01]  /*0f50*/  @!P3 IMAD.IADD R4, R25, 0x1, R4 ;  /* 0x000000011904b824 */ /* 0x000fe200078e0204 */
[----:B------:R-:W-:Y:S01]  /*0f60*/  @!P1 LEA R22, P6, R16, c[0x0][0x160], 0x1 ;  /* 0x0000580010169a11 */ /* 0x000fe200078c08ff */
[----:B------:R-:W-:Y:S02]  /*0f70*/  @!P1 IMAD.IADD R11, R17, 0x1, R11 ;  /* 0x00000001110b9824 */ /* 0x000fe400078e020b */
[----:B------:R-:W-:Y:S01]  /*0f80*/  @!P5 IMAD R2, R2, c[0x0][0x190], RZ ;  /* 0x000064000202da24 */ /* 0x000fe200078e02ff */
[----:B------:R-:W-:Y:S01]  /*0f90*/  @!P3 LEA.HI.X R13, R24, c[0x0][0x164], R4, 0x1, P2 ;  /* 0x00005900180dba11 */ /* 0x000fe200010f0c04 */
[----:B------:R-:W-:Y:S01]  /*0fa0*/  IMAD.SHL.U32 R204, R204, 0x2, RZ ;  /* 0x00000002cccc7824 */ /* 0x000fe200078e00ff */
[----:B------:R-:W-:Y:S01]  /*0fb0*/  @!P1 LEA.HI.X R23, R16, c[0x0][0x164], R11, 0x1, P6 ;  /* 0x0000590010179a11 */ /* 0x000fe200030f0c0b */
[----:B------:R-:W-:Y:S01]  /*0fc0*/  @!P5 IMAD R2, R14, c[0x0][0x194], R2 ;  /* 0x000065000e02da24 */ /* 0x000fe200078e0202 */
[-C--:B------:R-:W-:Y:S01]  /*0fd0*/  ISETP.GE.AND P2, PT, R199, R195.reuse, PT ;  /* 0x000000c3c700720c */ /* 0x080fe20003f46270 */
[----:B------:R-:W-:Y:S01]  /*0fe0*/  @!P4 IMAD.IADD R9, R27, 0x1, R9 ;  /* 0x000000011b09c824 */ /* 0x000fe200078e0209 */
[----:B------:R-:W-:Y:S01]  /*0ff0*/  @!P4 LEA R16, P6, R26, c[0x0][0x160], 0x1 ;  /* 0x000058001a10ca11 */ /* 0x000fe200078c08ff */
[----:B------:R-:W-:Y:S01]  /*1000*/  @!P5 IMAD.WIDE.U32 R14, R14, c[0x0][0x190], R18 ;  /* 0x000064000e0eda25 */ /* 0x000fe200078e0012 */
[----:B------:R-:W-:Y:S01]  /*1010*/  @!PT LDS RZ, [RZ] ;  /* 0x00000000fffff984 */ /* 0x000fe20000000800 */
[----:B------:R-:W-:Y:S01]  /*1020*/  @!PT LDS RZ, [RZ] ;  /* 0x00000000fffff984 */ /* 0x000fe20000000800 */
[----:B------:R-:W-:Y:S01]  /*1030*/  @!PT LDS RZ, [RZ] ;  /* 0x00000000fffff984 */ /* 0x000fe20000000800 */
[----:B------:R1:W-:Y:S01]  /*1040*/  @!P1 LDGSTS.E.BYPASS.LTC128B.128 [R204], [R22.64] ;  /* 0x0000000016cc9fae */ /* 0x0003e2000b901d56 */
[----:B------:R-:W-:-:S02]  /*1050*/  ISETP.GE.AND P1, PT, R198, R195, PT ;  /* 0x000000c3c600720c */ /* 0x000fc40003f26270 */
[----:B------:R-:W-:Y:S01]  /*1060*/  @!P4 LEA.HI.X R17, R26, c[0x0][0x164], R9, 0x1, P6 ;  /* 0x000059001a11ca11 */ /* 0x000fe200030f0c09 */
[----:B------:R-:W-:Y:S01]  /*1070*/  @!P5 IMAD.IADD R2, R15, 0x1, R2 ;  /* 0x000000010f02d824 */ /* 0x000fe200078e0202 */
[----:B------:R-:W-:Y:S01]  /*1080*/  @!P5 LEA R10, P6, R14, c[0x0][0x160], 0x1 ;  /* 0x000058000e0ada11 */ /* 0x000fe200078c08ff */
[----:B------:R2:W-:Y:S01]  /*1090*/  @!P0 LDGSTS.E.BYPASS.LTC128B.128 [R204+0x800], [R20.64] ;  /* 0x0080000014cc8fae */ /* 0x0005e2000b901d56 */
[----:B------:R-:W-:Y:S01]  /*10a0*/  ISETP.GE.AND P0, PT, R197, R195, PT ;  /* 0x000000c3c500720c */ /* 0x000fe20003f06270 */
[----:B------:R-:W-:Y:S01]  /*10b0*/  IMAD R234, R234, c[0x0][0x1b8], RZ ;  /* 0x00006e00eaea7a24 */ /* 0x000fe200078e02ff */
[----:B------:R-:W-:Y:S01]  /*10c0*/  @!P5 LEA.HI.X R11, R14, c[0x0][0x164], R2, 0x1, P6 ;  /* 0x000059000e0bda11 */ /* 0x000fe200030f0c02 */
[----:B------:R3:W-:Y:S01]  /*10d0*/  @!P4 LDGSTS.E.BYPASS.LTC128B.128 [R204+0x1000], [R16.64] ;  /* 0x0100000010cccfae */ /* 0x0007e2000b901d56 */
[----:B------:R-:W-:Y:S01]  /*10e0*/  @!P2 IADD3 R2, P6, R212, 0x50, RZ ;  /* 0x00000050d402a810 */ /* 0x000fe20007fde0ff */
[----:B------:R-:W-:Y:S02]  /*10f0*/  IMAD R234, R232, c[0x0][0x1bc], R234 ;  /* 0x00006f00e8ea7a24 */ /* 0x000fe400078e02ea */
[----:B------:R4:W-:Y:S01]  /*1100*/  @!P3 LDGSTS.E.BYPASS.LTC128B.128 [R204+0x1800], [R12.64] ;  /* 0x018000000cccbfae */ /* 0x0009e2000b901d56 */
[----:B------:R-:W-:-:S02]  /*1110*/  IMAD.MOV.U32 R132, RZ, RZ, c[0x0][0x1a4] ;  /* 0x00006900ff847624 */ /* 0x000fc400078e00ff */
[--C-:B------:R-:W-:Y:S01]  /*1120*/  @!P2 IMAD.X R15, RZ, RZ, R213.reuse, P6 ;  /* 0x000000ffff0fa224 */ /* 0x100fe200030e06d5 */
[----:B------:R-:W-:Y:S01]  /*1130*/  @!P1 IADD3 R14, P6, R212, 0x60, RZ ;  /* 0x00000060d40e9810 */ /* 0x000fe20007fde0ff */
[----:B------:R5:W-:Y:S01]  /*1140*/  @!P5 LDGSTS.E.BYPASS.LTC128B.128 [R204+0x2000], [R10.64] ;  /* 0x020000000accdfae */ /* 0x000be2000b901d56 */
[----:B------:R-:W-:Y:S02]  /*1150*/  IMAD.SHL.U32 R244, R126, 0x2, RZ ;  /* 0x000000027ef47824 */ /* 0x000fe400078e00ff */
[----:B------:R-:W-:Y:S02]  /*1160*/  @!P2 IMAD R15, R15, c[0x0][0x190], RZ ;  /* 0x000064000f0faa24 */ /* 0x000fe400078e02ff */
[----:B------:R-:W-:Y:S01]  /*1170*/  @!P1 IMAD.X R9, RZ, RZ, R213, P6 ;  /* 0x000000ffff099224 */ /* 0x000fe200030e06d5 */
[----:B------:R-:W-:Y:S01]  /*1180*/  @!P0 IADD3 R4, P6, R212, 0x70, RZ ;  /* 0x00000070d4048810 */ /* 0x000fe20007fde0ff */
[----:B------:R-:W-:Y:S01]  /*1190*/  @!P2 IMAD R15, R2, c[0x0][0x194], R15 ;  /* 0x00006500020faa24 */ /* 0x000fe200078e020f */
[----:B------:R-:W-:Y:S01]  /*11a0*/  LOP3.LUT R244, R244, 0x6, RZ, 0xc0, !PT ;  /* 0x00000006f4f47812 */ /* 0x000fe200078ec0ff */
[----:B------:R-:W-:-:S02]  /*11b0*/  @!P1 IMAD R9, R9, c[0x0][0x190], RZ ;  /* 0x0000640009099a24 */ /* 0x000fc400078e02ff */
[--C-:B-1----:R-:W-:Y:S02]  /*11c0*/  @!P1 IMAD.MOV.U32 R22, RZ, RZ, R18.reuse ;  /* 0x000000ffff169224 */ /* 0x102fe400078e0012 */
[--C-:B------:R-:W-:Y:S02]  /*11d0*/  @!P1 IMAD.MOV.U32 R23, RZ, RZ, R19.reuse ;  /* 0x000000ffff179224 */ /* 0x100fe400078e0013 */
[----:B--2---:R-:W-:Y:S02]  /*11e0*/  @!P2 IMAD.MOV.U32 R20, RZ, RZ, R18 ;  /* 0x000000ffff14a224 */ /* 0x004fe400078e0012 */
[----:B------:R-:W-:Y:S02]  /*11f0*/  @!P2 IMAD.MOV.U32 R21, RZ, RZ, R19 ;  /* 0x000000ffff15a224 */ /* 0x000fe400078e0013 */
[----:B------:R-:W-:Y:S02]  /*1200*/  @!P1 IMAD R9, R14, c[0x0][0x194], R9 ;  /* 0x000065000e099a24 */ /* 0x000fe400078e0209 */
[----:B------:R-:W-:Y:S01]  /*1210*/  @!P2 IMAD.WIDE.U32 R20, R2, c[0x0][0x190], R20 ;  /* 0x000064000214aa25 */ /* 0x000fe200078e0014 */
[----:B----4-:R-:W-:-:S02]  /*1220*/  SHF.R.S32.HI R13, RZ, 0x1f, R118 ;  /* 0x0000001fff0d7819 */ /* 0x010fc40000011476 */
[----:B------:R-:W-:Y:S01]  /*1230*/  SHF.R.S32.HI R12, RZ, 0x4, R7 ;  /* 0x00000004ff0c7819 */ /* 0x000fe20000011407 */
[----:B------:R-:W-:Y:S02]  /*1240*/  @!P0 IMAD.X R2, RZ, RZ, R213, P6 ;  /* 0x000000ffff028224 */ /* 0x000fe400030e06d5 */
[----:B------:R-:W-:Y:S01]  /*1250*/  @!P1 IMAD.WIDE.U32 R22, R14, c[0x0][0x190], R22 ;  /* 0x000064000e169a25 */ /* 0x000fe200078e0016 */
[----:B------:R-:W-:-:S03]  /*1260*/  @!P2 LEA R14, P6, R20, c[0x0][0x160], 0x1 ;  /* 0x00005800140eaa11 */ /* 0x000fc600078c08ff */
[----:B------:R-:W-:Y:S02]  /*1270*/  @!P2 IMAD.IADD R15, R21, 0x1, R15 ;  /* 0x00000001150fa824 */ /* 0x000fe400078e020f */
[----:B------:R-:W-:Y:S02]  /*1280*/  @!P0 IMAD R2, R2, c[0x0][0x190], RZ ;  /* 0x0000640002028a24 */ /* 0x000fe400078e02ff */
[----:B------:R-:W-:Y:S01]  /*1290*/  @!P1 IMAD.IADD R9, R23, 0x1, R9 ;  /* 0x0000000117099824 */ /* 0x000fe200078e0209 */
[----:B------:R-:W-:Y:S01]  /*12a0*/  @!P2 LEA.HI.X R15, R20, c[0x0][0x164], R15, 0x1, P6 ;  /* 0x00005900140faa11 */ /* 0x000fe200030f0c0f */
[----:B------:R-:W-:Y:S01]  /*12b0*/  @!P0 IMAD R2, R4, c[0x0][0x194], R2 ;  /* 0x0000650004028a24 */ /* 0x000fe200078e0202 */
[----:B------:R-:W-:Y:S01]  /*12c0*/  @!P1 LEA R20, P6, R22, c[0x0][0x160], 0x1 ;  /* 0x0000580016149a11 */ /* 0x000fe200078c08ff */
[----:B------:R-:W-:Y:S02]  /*12d0*/  @!P0 IMAD.WIDE.U32 R24, R4, c[0x0][0x190], R18 ;  /* 0x0000640004188a25 */ /* 0x000fe400078e0012 */
[----:B------:R1:W-:Y:S01]  /*12e0*/  @!P2 LDGSTS.E.BYPASS.LTC128B.128 [R204+0x2800], [R14.64] ;  /* 0x028000000eccafae */ /* 0x0003e2000b901d56 */
[----:B------:R-:W-:Y:S01]  /*12f0*/  @!P1 LEA.HI.X R21, R22, c[0x0][0x164], R9, 0x1, P6 ;  /* 0x0000590016159a11 */ /* 0x000fe200030f0c09 */
[----:B------:R-:W-:Y:S01]  /*1300*/  @!P0 IMAD.IADD R2, R25, 0x1, R2 ;  /* 0x0000000119028824 */ /* 0x000fe200078e0202 */
[----:B------:R-:W-:Y:S01]  /*1310*/  @!P0 LEA R18, P6, R24, c[0x0][0x160], 0x1 ;  /* 0x0000580018128a11 */ /* 0x000fe200078c08ff */
[----:B------:R-:W-:-:S02]  /*1320*/  IMAD R4, R215, c[0x0][0x198], RZ ;  /* 0x00006600d7047a24 */ /* 0x000fc400078e02ff */
[----:B------:R-:W-:Y:S01]  /*1330*/  IMAD.WIDE.U32 R22, R214, c[0x0][0x198], R210 ;  /* 0x00006600d6167a25 */ /* 0x000fe200078e00d2 */
[----:B------:R-:W-:Y:S01]  /*1340*/  @!P0 LEA.HI.X R19, R24, c[0x0][0x164], R2, 0x1, P6 ;  /* 0x0000590018138a11 */ /* 0x000fe200030f0c02 */
[----:B------:R2:W-:Y:S02]  /*1350*/  @!P1 LDGSTS.E.BYPASS.LTC128B.128 [R204+0x3000], [R20.64] ;  /* 0x0300000014cc9fae */ /* 0x0005e4000b901d56 */
[----:B------:R-:W-:Y:S01]  /*1360*/  IMAD R4, R214, c[0x0][0x19c], R4 ;  /* 0x00006700d6047a24 */ /* 0x000fe200078e0204 */
[----:B------:R-:W-:Y:S01]  /*1370*/  IADD3 R206, P6, R6, R22, RZ ;  /* 0x0000001606ce7210 */ /* 0x000fe20007fde0ff */
[----:B------:R-:W-:Y:S01]  /*1380*/  IMAD R2, R215, c[0x0][0x1a0], RZ ;  /* 0x00006800d7027a24 */ /* 0x000fe200078e02ff */
[----:B------:R4:W-:Y:S01]  /*1390*/  @!P0 LDGSTS.E.BYPASS.LTC128B.128 [R204+0x3800], [R18.64] ;  /* 0x0380000012cc8fae */ /* 0x0009e2000b901d56 */
[----:B------:R-:W-:Y:S01]  /*13a0*/  IMAD.WIDE.U32 R24, R214, c[0x0][0x1a0], R210 ;  /* 0x00006800d6187a25 */ /* 0x000fe200078e00d2 */
[----:B------:R-:W-:-:S03]  /*13b0*/  IADD3.X R207, R5, R23, R4, P6, !PT ;  /* 0x0000001705cf7210 */ /* 0x000fc600037fe404 */
[----:B------:R-:W-:Y:S01]  /*13c0*/  IMAD R5, R118, -0x40, R122 ;  /* 0xffffffc076057824 */ /* 0x000fe200078e027a */
[----:B------:R-:W-:Y:S01]  /*13d0*/  IADD3 R8, P6, R8, R24, RZ ;  /* 0x0000001808087210 */ /* 0x000fe20007fde0ff */
[----:B------:R-:W-:Y:S02]  /*13e0*/  IMAD R2, R214, c[0x0][0x1a4], R2 ;  /* 0x00006900d6027a24 */ /* 0x000fe400078e0202 */
[----:B------:R-:W-:Y:S01]  /*13f0*/  IMAD.WIDE.U32 R206, R232, c[0x0][0x1b0], R206 ;  /* 0x00006c00e8ce7a25 */ /* 0x000fe200078e00ce */
[-C--:B------:R-:W-:Y:S02]  /*1400*/  ISETP.GE.AND P4, PT, R214, R5.reuse, PT ;  /* 0x00000005d600720c */ /* 0x080fe40003f86270 */
[----:B------:R-:W-:Y:S01]  /*1410*/  ISETP.GE.AND P3, PT, R203, R5, PT ;  /* 0x00000005cb00720c */ /* 0x000fe20003f66270 */
[----:B------:R-:W-:Y:S01]  /*1420*/  IMAD.IADD R209, R207, 0x1, R208 ;  /* 0x00000001cfd17824 */ /* 0x000fe200078e02d0 */
[----:B------:R-:W-:Y:S01]  /*1430*/  IADD3.X R9, R0, R25, R2, P6, !PT ;  /* 0x0000001900097210 */ /* 0x000fe200037fe402 */
[----:B------:R-:W-:Y:S01]  /*1440*/  IMAD R2, R118, UR7, RZ ;  /* 0x0000000776027c24 */ /* 0x000fe2000f8e02ff */
[-C--:B------:R-:W-:Y:S01]  /*1450*/  ISETP.GE.AND P6, PT, R202, R5.reuse, PT ;  /* 0x00000005ca00720c */ /* 0x080fe20003fc6270 */
[----:B------:R-:W-:Y:S01]  /*1460*/  IMAD.MOV.U32 R208, RZ, RZ, R206 ;  /* 0x000000ffffd07224 */ /* 0x000fe200078e00ce */
[----:B------:R-:W-:Y:S01]  /*1470*/  ISETP.GE.AND P1, PT, R201, R5, PT ;  /* 0x00000005c900720c */ /* 0x000fe20003f26270 */
[----:B------:R-:W-:-:S02]  /*1480*/  IMAD R2, R13, UR8, R2 ;  /* 0x000000080d027c24 */ /* 0x000fc4000f8e0202 */
[----:B-----5:R-:W-:-:S04]  /*1490*/  IMAD.WIDE.U32 R10, R118, UR8, R208 ;  /* 0x00000008760a7c25 */ /* 0x020fc8000f8e00d0 */
[----:B------:R-:W-:Y:S01]  /*14a0*/  IMAD.MOV.U32 R0, RZ, RZ, c[0x0][0x198] ;  /* 0x00006600ff007624 */ /* 0x000fe200078e00ff */
[----:B---3--:R-:W-:Y:S01]  /*14b0*/  @!P4 LEA R16, P5, R10, c[0x0][0x168], 0x1 ;  /* 0x00005a000a10ca11 */ /* 0x008fe200078a08ff */
[----:B------:R-:W-:Y:S02]  /*14c0*/  IMAD.IADD R11, R11, 0x1, R2 ;  /* 0x000000010b0b7824 */ /* 0x000fe400078e0202 */
[----:B------:R-:W-:Y:S01]  /*14d0*/  IMAD.WIDE.U32 R232, R232, c[0x0][0x1b8], R8 ;  /* 0x00006e00e8e87a25 */ /* 0x000fe200078e0008 */
[----:B------:R-:W-:Y:S02]  /*14e0*/  @!P3 LEA R4, P2, R0, R10, 0x4 ;  /* 0x0000000a0004b211 */ /* 0x000fe400078420ff */
[----:B------:R-:W-:Y:S01]  /*14f0*/  @!P4 LEA.HI.X R17, R10, c[0x0][0x16c], R11, 0x1, P5 ;  /* 0x00005b000a11ca11 */ /* 0x000fe200028f0c0b */
[----:B------:R-:W-:Y:S01]  /*1500*/  IMAD.SHL.U32 R9, R3, 0x40, RZ ;  /* 0x0000004003097824 */ /* 0x000fe200078e00ff */
[----:B------:R-:W-:Y:S01]  /*1510*/  ISETP.GE.AND P5, PT, R201, R5, PT ;  /* 0x00000005c900720c */ /* 0x000fe20003fa6270 */
[----:B------:R-:W-:Y:S01]  /*1520*/  IMAD.IADD R235, R233, 0x1, R234 ;  /* 0x00000001e9eb7824 */ /* 0x000fe200078e02ea */
[----:B------:R-:W-:Y:S01]  /*1530*/  @!P3 LEA.HI.X R2, R0, R11, R117, 0x4, P2 ;  /* 0x0000000b0002b211 */ /* 0x000fe200010f2475 */
[----:B------:R3:W-:Y:S01]  /*1540*/  @!P4 LDGSTS.E.BYPASS.LTC128B.128 [R204+0x4000], [R16.64] ;  /* 0x0400000010cccfae */ /* 0x0007e2000b901d56 */
[----:B-1----:R-:W-:Y:S01]  /*1550*/  @!P3 LEA R14, P2, R4, c[0x0][0x168], 0x1 ;  /* 0x00005a00040eba11 */ /* 0x002fe200078408ff */
[----:B------:R-:W-:Y:S01]  /*1560*/  IMAD R6, R118, UR18, RZ ;  /* 0x0000001276067c24 */ /* 0x000fe2000f8e02ff */
[-C--:B------:R-:W-:Y:S01]  /*1570*/  ISETP.GE.AND P4, PT, R214, R5.reuse, PT ;  /* 0x00000005d600720c */ /* 0x080fe20003f86270 */
[----:B------:R-:W-:Y:S01]  /*1580*/  IMAD.MOV.U32 R234, RZ, RZ, R232 ;  /* 0x000000ffffea7224 */ /* 0x000fe200078e00e8 */
[----:B------:R-:W-:Y:S01]  /*1590*/  @!P3 LEA.HI.X R15, R4, c[0x0][0x16c], R2, 0x1, P2 ;  /* 0x00005b00040fba11 */ /* 0x000fe200010f0c02 */
[----:B------:R-:W-:Y:S01]  /*15a0*/  IMAD.SHL.U32 R2, R117, 0x20, RZ ;  /* 0x0000002075027824 */ /* 0x000fe200078e00ff */
[----:B------:R-:W-:Y:S01]  /*15b0*/  @!P6 IADD3 R4, P2, R10, UR10, RZ ;  /* 0x0000000a0a04ec10 */ /* 0x000fe2000ff5e0ff */
[----:B------:R-:W-:Y:S01]  /*15c0*/  IMAD R13, R13, UR19, R6 ;  /* 0x000000130d0d7c24 */ /* 0x000fe2000f8e0206 */
[----:B------:R-:W-:Y:S01]  /*15d0*/  LOP3.LUT R9, R9, 0x1c0, RZ, 0xc0, !PT ;  /* 0x000001c009097812 */ /* 0x000fe200078ec0ff */
[----:B------:R1:W-:Y:S01]  /*15e0*/  @!P3 LDGSTS.E.BYPASS.LTC128B.128 [R204+0x4800], [R14.64] ;  /* 0x048000000eccbfae */ /* 0x0003e2000b901d56 */
[----:B------:R-:W-:Y:S01]  /*15f0*/  @!P6 IADD3.X R2, R11, UR11, R2, P2, !PT ;  /* 0x0000000b0b02ec10 */ /* 0x000fe200097fe402 */
[----:B------:R-:W-:Y:S01]  /*1600*/  @!P5 IMAD.WIDE.U32 R10, R0, 0x30, R10 ;  /* 0x00000030000ad825 */ /* 0x000fe200078e000a */
[C---:B----4-:R-:W-:Y:S01]  /*1610*/  @!P6 LEA R18, P0, R4.reuse, c[0x0][0x168], 0x1 ;  /* 0x00005a000412ea11 */ /* 0x050fe200078008ff */
[----:B------:R-:W-:Y:S01]  /*1620*/  UIMAD.WIDE.U32 UR10, UR4, 0x20, URZ ;  /* 0x00000020040a78a5 */ /* 0x000fe2000f8e003f */
[-C--:B------:R-:W-:Y:S01]  /*1630*/  ISETP.GE.AND P3, PT, R203, R5.reuse, PT ;  /* 0x00000005cb00720c */ /* 0x080fe20003f66270 */
[----:B------:R-:W-:Y:S01]  /*1640*/  @!P5 IMAD R0, R117, 0x30, RZ ;  /* 0x000000307500d824 */ /* 0x000fe200078e02ff */
[----:B------:R-:W-:Y:S01]  /*1650*/  @!P6 LEA.HI.X R19, R4, c[0x0][0x16c], R2, 0x1, P0 ;  /* 0x00005b000413ea11 */ /* 0x000fe200000f0c02 */
[----:B--2---:R-:W-:Y:S01]  /*1660*/  IMAD.WIDE.U32 R20, R118, UR19, R234 ;  /* 0x0000001376147c25 */ /* 0x004fe2000f8e00ea */
[----:B------:R-:W-:-:S03]  /*1670*/  ISETP.GE.AND P2, PT, R202, R5, PT ;  /* 0x00000005ca00720c */ /* 0x000fc60003f46270 */
[----:B------:R-:W-:Y:S01]  /*1680*/  @!P5 IMAD.IADD R0, R11, 0x1, R0 ;  /* 0x000000010b00d824 */ /* 0x000fe200078e0200 */
[----:B------:R2:W-:Y:S01]  /*1690*/  @!P6 LDGSTS.E.BYPASS.LTC128B.128 [R204+0x5000], [R18.64] ;  /* 0x0500000012ccefae */ /* 0x0005e2000b901d56 */
[----:B------:R-:W-:Y:S01]  /*16a0*/  LOP3.LUT R11, R7, 0xfffffff0, RZ, 0xc0, !PT ;  /* 0xfffffff0070b7812 */ /* 0x000fe200078ec0ff */
[----:B------:R-:W-:Y:S01]  /*16b0*/  IMAD.IADD R13, R21, 0x1, R13 ;  /* 0x00000001150d7824 */ /* 0x000fe200078e020d */
[----:B------:R-:W-:Y:S01]  /*16c0*/  LEA.HI R7, R7, R12, RZ, 0x1 ;  /* 0x0000000c07077211 */ /* 0x000fe200078f08ff */
[----:B------:R-:W-:Y:S01]  /*16d0*/  IMAD.U32 R6, RZ, RZ, UR4 ;  /* 0x00000004ff067e24 */ /* 0x000fe2000f8e00ff */
[----:B---3--:R-:W-:Y:S01]  /*16e0*/  @!P5 LEA R16, P0, R10, c[0x0][0x168], 0x1 ;  /* 0x00005a000a10da11 */ /* 0x008fe200078008ff */
[----:B------:R-:W-:Y:S01]  /*16f0*/  IMAD.IADD R11, R126, 0x1, -R11 ;  /* 0x000000017e0b7824 */ /* 0x000fe200078e0a0b */
[----:B------:R-:W-:Y:S01]  /*1700*/  LOP3.LUT R7, R7, 0xfffffffe, RZ, 0xc0, !PT ;  /* 0xfffffffe07077812 */ /* 0x000fe200078ec0ff */
[----:B------:R-:W-:Y:S01]  /*1710*/  IMAD.U32 R5, RZ, RZ, UR4 ;  /* 0x00000004ff057e24 */ /* 0x000fe2000f8e00ff */
[----:B------:R-:W-:Y:S01]  /*1720*/  @!P5 LEA.HI.X R17, R10, c[0x0][0x16c], R0, 0x1, P0 ;  /* 0x00005b000a11da11 */ /* 0x000fe200000f0c00 */
[----:B------:R-:W-:Y:S01]  /*1730*/  IMAD.SHL.U32 R10, R214, 0x8, RZ ;  /* 0x00000008d60a7824 */ /* 0x000fe200078e00ff */
[----:B------:R-:W-:Y:S01]  /*1740*/  SHF.R.S32.HI R4, RZ, 0x1f, R11 ;  /* 0x0000001fff047819 */ /* 0x000fe2000001140b */
[----:B------:R-:W-:-:S02]  /*1750*/  IMAD.IADD R7, R12, 0x1, -R7 ;  /* 0x000000010c077824 */ /* 0x000fc400078e0a07 */
[----:B------:R3:W-:Y:S01]  /*1760*/  @!P5 LDGSTS.E.BYPASS.LTC128B.128 [R204+0x5800], [R16.64] ;  /* 0x0580000010ccdfae */ /* 0x0007e2000b901d56 */
[----:B------:R-:W-:Y:S01]  /*1770*/  LEA.HI R4, R4, R11, RZ, 0x3 ;  /* 0x0000000b04047211 */ /* 0x000fe200078f18ff */
[----:B------:R-:W-:Y:S01]  /*1780*/  IMAD.SHL.U32 R8, R132, 0x20, RZ ;  /* 0x0000002084087824 */ /* 0x000fe200078e00ff */
[----:B------:R-:W-:Y:S01]  /*1790*/  LOP3.LUT R10, R9, 0x8, R10, 0xf8, !PT ;  /* 0x00000008090a7812 */ /* 0x000fe200078ef80a */
[----:B------:R-:W0:Y:S01]  /*17a0*/  LDGDEPBAR ;  /* 0x00000000000079af */ /* 0x000e220000000000 */
[C---:B------:R-:W-:Y:S01]  /*17b0*/  LOP3.LUT R0, R4.reuse, 0xfffffff8, RZ, 0xc0, !PT ;  /* 0xfffffff804007812 */ /* 0x040fe200078ec0ff */
[----:B------:R-:W-:Y:S01]  /*17c0*/  IMAD.SHL.U32 R121, R4, 0x40, RZ ;  /* 0x0000004004797824 */ /* 0x000fe200078e00ff */
[----:B------:R-:W-:Y:S01]  /*17d0*/  SHF.R.U32.HI R9, RZ, 0x3, R9 ;  /* 0x00000003ff097819 */ /* 0x000fe20000011609 */
[----:B------:R-:W-:Y:S01]  /*17e0*/  @!P1 IMAD.MOV.U32 R12, RZ, RZ, R20 ;  /* 0x000000ffff0c9224 */ /* 0x000fe200078e0014 */
[----:B-1----:R-:W-:Y:S01]  /*17f0*/  @!P4 LEA R14, P0, R20, c[0x0][0x170], 0x1 ;  /* 0x00005c00140eca11 */ /* 0x002fe200078008ff */
[----:B------:R-:W-:Y:S01]  /*1800*/  IMAD.IADD R0, R11, 0x1, -R0 ;  /* 0x000000010b007824 */ /* 0x000fe200078e0a00 */
[----:B------:R-:W-:Y:S01]  /*1810*/  LOP3.LUT R9, R10, R9, RZ, 0x3c, !PT ;  /* 0x000000090a097212 */ /* 0x000fe200078e3cff */
[----:B------:R-:W-:Y:S01]  /*1820*/  IMAD.U32 R10, RZ, RZ, UR4 ;  /* 0x00000004ff0a7e24 */ /* 0x000fe2000f8e00ff */
[----:B------:R-:W-:Y:S01]  /*1830*/  @!P4 LEA.HI.X R15, R20, c[0x0][0x174], R13, 0x1, P0 ;  /* 0x00005d00140fca11 */ /* 0x000fe200000f0c0d */
[----:B------:R-:W-:Y:S01]  /*1840*/  IMAD.SHL.U32 R11, R0, 0x40, RZ ;  /* 0x00000040000b7824 */ /* 0x000fe200078e00ff */
[----:B------:R-:W-:Y:S01]  /*1850*/  @!P3 LEA R6, P0, R6, R20, 0x4 ;  /* 0x000000140606b211 */ /* 0x000fe200078020ff */
[----:B------:R-:W-:Y:S01]  /*1860*/  IMAD R193, R7, 0x200, R9 ;  /* 0x0000020007c17824 */ /* 0x000fe200078e0209 */
[----:B------:R-:W-:Y:S01]  /*1870*/  LOP3.LUT R121, R121, 0xfffffe00, RZ, 0xc0, !PT ;  /* 0xfffffe0079797812 */ /* 0x000fe200078ec0ff */
[----:B------:R-:W-:Y:S01]  /*1880*/  IMAD.SHL.U32 R7, R7, 0x8, RZ ;  /* 0x0000000807077824 */ /* 0x000fe200078e00ff */
[----:B------:R-:W-:Y:S01]  /*1890*/  LOP3.LUT R11, R11, 0x1c0, RZ, 0xc0, !PT ;  /* 0x000001c00b0b7812 */ /* 0x000fe200078ec0ff */
[----:B------:R-:W-:Y:S01]  /*18a0*/  @!P1 IMAD R9, R132, 0x30, RZ ;  /* 0x0000003084099824 */ /* 0x000fe200078e02ff */
[----:B------:R-:W-:Y:S01]  /*18b0*/  @!P3 LEA.HI.X R5, R5, R13, R132, 0x4, P0 ;  /* 0x0000000d0505b211 */ /* 0x000fe200000f2484 */
[----:B------:R-:W-:Y:S01]  /*18c0*/  IMAD R194, R124, 0x400, R121 ;  /* 0x000004007cc27824 */ /* 0x000fe200078e0279 */
[----:B------:R-:W-:Y:S01]  /*18d0*/  @!P2 IADD3 R2, P0, R20, UR10, RZ ;  /* 0x0000000a1402ac10 */ /* 0x000fe2000ff1e0ff */
[----:B------:R-:W-:Y:S01]  /*18e0*/  IMAD.SHL.U32 R193, R193, 0x2, RZ ;  /* 0x00000002c1c17824 */ /* 0x000fe200078e00ff */
[----:B------:R-:W-:Y:S01]  /*18f0*/  LOP3.LUT R7, R11, 0x8, R7, 0xf8, !PT ;  /* 0x000000080b077812 */ /* 0x000fe200078ef807 */
[----:B------:R-:W-:Y:S01]  /*1900*/  IMAD R228, R123, 0x8, R124 ;  /* 0x000000087be47824 */ /* 0x000fe200078e027c */
[----:B------:R-:W-:Y:S01]  /*1910*/  SHF.R.U32.HI R119, RZ, 0x3, R11 ;  /* 0x00000003ff777819 */ /* 0x000fe2000001160b */
[----:B------:R-:W-:-:S04]  /*1920*/  DEPBAR.LE SB0, 0x0 ;  /* 0x000080000000791a */ /* 0x000fc80000000000 */
[----:B------:R-:W-:Y:S01]  /*1930*/  BAR.SYNC.DEFER_BLOCKING 0x0 ;  /* 0x0000000000007b1d */ /* 0x000fe20000010000 */
[----:B------:R-:W-:Y:S01]  /*1940*/  @!P2 IADD3.X R8, R13, UR11, R8, P0, !PT ;  /* 0x0000000b0d08ac10 */ /* 0x000fe200087fe408 */
[----:B------:R-:W-:Y:S01]  /*1950*/  @!P1 IMAD.WIDE.U32 R12, R10, 0x30, R12 ;  /* 0x000000300a0c9825 */ /* 0x000fe200078e000c */
[----:B---3--:R-:W-:Y:S02]  /*1960*/  @!P3 LEA R16, P0, R6, c[0x0][0x170], 0x1 ;  /* 0x00005c000610ba11 */ /* 0x008fe400078008ff */
[----:B------:R-:W-:Y:S01]  /*1970*/  LOP3.LUT R119, R7, R119, RZ, 0x3c, !PT ;  /* 0x0000007707777212 */ /* 0x000fe200078e3cff */
[----:B------:R-:W-:Y:S01]  /*1980*/  @!P1 IMAD.IADD R9, R13, 0x1, R9 ;  /* 0x000000010d099824 */ /* 0x000fe200078e0209 */
[----:B------:R-:W-:Y:S01]  /*1990*/  @!P2 LEA R10, P5, R2, c[0x0][0x170], 0x1 ;  /* 0x00005c00020aaa11 */ /* 0x000fe200078a08ff */
[----:B------:R-:W-:Y:S01]  /*19a0*/  IMAD.MOV.U32 R216, RZ, RZ, R118 ;  /* 0x000000ffffd87224 */ /* 0x000fe200078e0076 */
[----:B------:R-:W-:Y:S01]  /*19b0*/  @!P3 LEA.HI.X R17, R6, c[0x0][0x174], R5, 0x1, P0 ;  /* 0x00005d000611ba11 */ /* 0x000fe200000f0c05 */
[----:B------:R-:W-:Y:S01]  /*19c0*/  IMAD.IADD R194, R119, 0x1, R194 ;  /* 0x0000000177c27824 */ /* 0x000fe200078e02c2 */
[----:B------:R-:W-:-:S02]  /*19d0*/  @!P1 LEA R6, P0, R12, c[0x0][0x170], 0x1 ;  /* 0x00005c000c069a11 */ /* 0x000fc400078008ff */
[----:B------:R-:W-:Y:S01]  /*19e0*/  @!P2 LEA.HI.X R11, R2, c[0x0][0x174], R8, 0x1, P5 ;  /* 0x00005d00020baa11 */ /* 0x000fe200028f0c08 */
[----:B------:R-:W-:Y:S01]  /*19f0*/  IMAD.SHL.U32 R194, R194, 0x2, RZ ;  /* 0x00000002c2c27824 */ /* 0x000fe200078e00ff */
[----:B------:R-:W-:Y:S01]  /*1a00*/  @!P1 LEA.HI.X R7, R12, c[0x0][0x174], R9, 0x1, P0 ;  /* 0x00005d000c079a11 */ /* 0x000fe200000f0c09 */
[----:B------:R-:W-:Y:S01]  /*1a10*/  IMAD.MOV.U32 R8, RZ, RZ, 0x20 ;  /* 0x00000020ff087424 */ /* 0x000fe200078e00ff */
[----:B------:R-:W-:Y:S01]  /*1a20*/  IADD3 R190, R193, 0x4040, RZ ;  /* 0x00004040c1be7810 */ /* 0x000fe20007ffe0ff */
        /* <DEDUP_REMOVED lines=19> */
[----:B------:R4:W-:Y:S01]  /*1b60*/  @!P1 LDGSTS.E.BYPASS.LTC128B.128 [R204+0x7800], [R6.64] ;  /* 0x0780000006cc9fae */ /* 0x0009e2000b901d56 */
[----:B------:R-:W-:Y:S01]  /*1b70*/  R2P PR, R0, 0x6 ;  /* 0x0000000600007804 */ /* 0x000fe20000000000 */
[----:B------:R-:W-:-:S02]  /*1b80*/  IMAD.MOV.U32 R0, RZ, RZ, 0x10 ;  /* 0x00000010ff007424 */ /* 0x000fc400078e00ff */
[----:B------:R-:W-:Y:S02]  /*1b90*/  LDSM.16.M88.4 R56, [R194] ;  /* 0x00000000c238783b */ /* 0x000fe40000000200 */
[----:B------:R-:W-:Y:S02]  /*1ba0*/  SEL R2, R8, 0xffffffe0, !P2 ;  /* 0xffffffe008027807 */ /* 0x000fe40005000000 */
[----:B------:R-:W-:Y:S01]  /*1bb0*/  LDSM.16.M88.4 R68, [R194+0x2000] ;  /* 0x00200000c244783b */ /* 0x000fe20000000200 */
[----:B------:R-:W-:Y:S02]  /*1bc0*/  SEL R0, R0, 0xfffffff0, !P1 ;  /* 0xfffffff000007807 */ /* 0x000fe40004800000 */
[----:B------:R-:W-:Y:S01]  /*1bd0*/  R2P PR, R3, 0x6 ;  /* 0x0000000603007804 */ /* 0x000fe20000000000 */
[----:B------:R-:W4:Y:S01]  /*1be0*/  LDSM.16.M88.4 R32, [R193+0x5800] ;  /* 0x00580000c120783b */ /* 0x000f220000000200 */
[--C-:B------:R-:W-:Y:S02]  /*1bf0*/  IMAD R191, R2, 0x2, R194.reuse ;  /* 0x0000000202bf7824 */ /* 0x100fe400078e02c2 */
[----:B------:R-:W-:Y:S01]  /*1c00*/  IMAD R192, R0, 0x2, R194 ;  /* 0x0000000200c07824 */ /* 0x000fe200078e02c2 */
[----:B------:R-:W5:Y:S01]  /*1c10*/  LDSM.16.M88.4 R92, [R193+0x4000] ;  /* 0x00400000c15c783b */ /* 0x000f620000000200 */
[----:B------:R-:W-:Y:S01]  /*1c20*/  SEL R3, R8, 0xffffffe0, !P1 ;  /* 0xffffffe008037807 */ /* 0x000fe20004800000 */
[----:B------:R-:W-:-:S02]  /*1c30*/  IMAD R189, R0, 0x2, R191 ;  /* 0x0000000200bd7824 */ /* 0x000fc400078e02bf */
[----:B------:R-:W1:Y:S02]  /*1c40*/  LDSM.16.M88.4 R84, [R193+0x4800] ;  /* 0x00480000c154783b */ /* 0x000e640000000200 */
[C---:B------:R-:W-:Y:S02]  /*1c50*/  IMAD.IADD R187, R193.reuse, 0x1, R3 ;  /* 0x00000001c1bb7824 */ /* 0x040fe400078e0203 */
[----:B------:R-:W1:Y:S04]  /*1c60*/  LDSM.16.M88.4 R76, [R193+0x5000] ;  /* 0x00500000c14c783b */ /* 0x000e680000000200 */
[----:B------:R-:W-:Y:S04]  /*1c70*/  LDSM.16.M88.4 R108, [R187+0x4000] ;  /* 0x00400000bb6c783b */ /* 0x000fe80000000200 */
[----:B------:R-:W1:Y:S04]  /*1c80*/  LDSM.16.M88.4 R112, [R192+0x2000] ;  /* 0x00200000c070783b */ /* 0x000e680000000200 */
[----:B------:R-:W1:Y:S04]  /*1c90*/  LDSM.16.M88.4 R104, [R187+0x4800] ;  /* 0x00480000bb68783b */ /* 0x000e680000000200 */
[----:B------:R-:W1:Y:S04]  /*1ca0*/  LDSM.16.M88.4 R100, [R187+0x5000] ;  /* 0x00500000bb64783b */ /* 0x000e680000000200 */
[----:B------:R-:W1:Y:S04]  /*1cb0*/  LDSM.16.M88.4 R64, [R187+0x5800] ;  /* 0x00580000bb40783b */ /* 0x000e680000000200 */
[----:B------:R-:W2:Y:S01]  /*1cc0*/  LDSM.16.M88.4 R60, [R192] ;  /* 0x00000000c03c783b */ /* 0x000ea20000000200 */
[-C--:B----4-:R-:W-:Y:S03]  /*1cd0*/  HMMA.16816.F32.BF16 R4, R68, R32.reuse, RZ ;  /* 0x000000204404723c */ /* 0x090fe600000418ff */
[----:B------:R-:W-:Y:S04]  /*1ce0*/  LDSM.16.M88.4 R48, [R191+0x2000] ;  /* 0x00200000bf30783b */ /* 0x000fe80000000200 */
[----:B------:R-:W-:Y:S01]  /*1cf0*/  LDSM.16.M88.4 R52, [R191] ;  /* 0x00000000bf34783b */ /* 0x000fe20000000200 */
[----:B------:R-:W-:Y:S03]  /*1d00*/  HMMA.16816.F32.BF16 R72, R56, R32, RZ ;  /* 0x000000203848723c */ /* 0x000fe600000418ff */
[----:B------:R-:W0:Y:S04]  /*1d10*/  LDGDEPBAR ;  /* 0x00000000000079af */ /* 0x000e280000000000 */
[----:B------:R-:W-:Y:S01]  /*1d20*/  IADD3 R32, R193, 0x4000, RZ ;  /* 0x00004000c1207810 */ /* 0x000fe20007ffe0ff */
[----:B-----5:R-:W-:Y:S03]  /*1d30*/  HMMA.16816.F32.BF16 R28, R68, R92, RZ ;  /* 0x0000005c441c723c */ /* 0x020fe600000418ff */
[----:B------:R-:W-:-:S04]  /*1d40*/  @P2 IADD3 R190, R32, -0x40, RZ ;  /* 0xffffffc020be2810 */ /* 0x000fc80007ffe0ff */
[C---:B------:R-:W-:Y:S01]  /*1d50*/  IADD3 R183, R190.reuse, 0x800, RZ ;  /* 0x00000800beb77810 */ /* 0x040fe20007ffe0ff */
[C---:B------:R-:W-:Y:S01]  /*1d60*/  HMMA.16816.F32.BF16 R24, R68.reuse, R94, RZ ;  /* 0x0000005e4418723c */ /* 0x040fe200000418ff */
[----:B------:R-:W4:Y:S01]  /*1d70*/  LDSM.16.M88.4 R44, [R190] ;  /* 0x00000000be2c783b */ /* 0x000f220000000200 */
[----:B------:R-:W-:Y:S01]  /*1d80*/  IMAD.IADD R180, R3, 0x1, R190 ;  /* 0x0000000103b47824 */ /* 0x000fe200078e02be */
[----:B------:R-:W-:Y:S01]  /*1d90*/  IADD3 R182, R190, 0x1000, RZ ;  /* 0x00001000beb67810 */ /* 0x000fe20007ffe0ff */
[----:B------:R-:W-:Y:S01]  /*1da0*/  IMAD R3, R124, 0x10, R127 ;  /* 0x000000107c037824 */ /* 0x000fe200078e027f */
[----:B------:R-:W5:Y:S01]  /*1db0*/  LDSM.16.M88.4 R40, [R190+0x800] ;  /* 0x00080000be28783b */ /* 0x000f620000000200 */
[----:B------:R-:W-:Y:S02]  /*1dc0*/  IADD3 R181, R190, 0x1800, RZ ;  /* 0x00001800beb57810 */ /* 0x000fe40007ffe0ff */
[----:B-1----:R-:W-:Y:S01]  /*1dd0*/  HMMA.16816.F32.BF16 R20, R68, R84, RZ ;  /* 0x000000544414723c */ /* 0x002fe200000418ff */
[----:B------:R-:W1:Y:S01]  /*1de0*/  LDSM.16.M88.4 R36, [R190+0x1000] ;  /* 0x00100000be24783b */ /* 0x000e620000000200 */
[----:B------:R-:W-:-:S04]  /*1df0*/  IADD3 R3, R3, 0x1, R205 ;  /* 0x0000000103037810 */ /* 0x000fc80007ffe0cd */
[----:B------:R-:W-:Y:S01]  /*1e00*/  IADD3 R237, R122, R3, -R125 ;  /* 0x000000037aed7210 */ /* 0x000fe20007ffe87d */
[----:B------:R-:W-:Y:S01]  /*1e10*/  IMAD R3, R118, 0x40, R244 ;  /* 0x0000004076037824 */ /* 0x000fe200078e02f4 */
[----:B------:R-:W-:Y:S02]  /*1e20*/  HMMA.16816.F32.BF16 R12, R68, R76, RZ ;  /* 0x0000004c440c723c */ /* 0x000fe400000418ff */
[----:B------:R-:W-:-:S04]  /*1e30*/  IADD3 R237, R237, c[0x0][0x2e8], RZ ;  /* 0x0000ba00eded7a10 */ /* 0x000fc80007ffe0ff */
[C---:B------:R-:W-:Y:S02]  /*1e40*/  IADD3 R236, R237.reuse, 0x8, RZ ;  /* 0x00000008edec7810 */ /* 0x040fe40007ffe0ff */
[C---:B--2---:R-:W-:Y:S01]  /*1e50*/  HMMA.16816.F32.BF16 R16, R68.reuse, R86, RZ ;  /* 0x000000564410723c */ /* 0x044fe200000418ff */
[C---:B------:R-:W-:Y:S02]  /*1e60*/  IADD3 R231, R237.reuse, 0x40, RZ ;  /* 0x00000040ede77810 */ /* 0x040fe40007ffe0ff */
[C---:B------:R-:W-:Y:S02]  /*1e70*/  IADD3 R229, R237.reuse, 0x48, RZ ;  /* 0x00000048ede57810 */ /* 0x040fe40007ffe0ff */
[-C--:B------:R-:W-:Y:S02]  /*1e80*/  IMNMX R237, R237, R122.reuse, PT ;  /* 0x0000007aeded7217 */ /* 0x080fe40003800200 */
[-C--:B------:R-:W-:Y:S01]  /*1e90*/  IMNMX R236, R236, R122.reuse, PT ;  /* 0x0000007aecec7217 */ /* 0x080fe20003800200 */
[----:B---3--:R-:W-:Y:S01]  /*1ea0*/  HMMA.16816.F32.BF16 R8, R68, R78, RZ ;  /* 0x0000004e4408723c */ /* 0x008fe200000418ff */
[----:B------:R-:W-:-:S02]  /*1eb0*/  IMNMX R231, R231, R122, PT ;  /* 0x0000007ae7e77217 */ /* 0x000fc40003800200 */
[----:B------:R-:W-:-:S05]  /*1ec0*/  IMNMX R229, R229, R122, PT ;  /* 0x0000007ae5e57217 */ /* 0x000fca0003800200 */
[----:B------:R-:W-:Y:S08]  /*1ed0*/  HMMA.16816.F32.BF16 R68, R68, R34, RZ ;  /* 0x000000224444723c */ /* 0x000ff000000418ff */
[C---:B------:R-:W-:Y:S08]  /*1ee0*/  HMMA.16816.F32.BF16 R96, R56.reuse, R92, RZ ;  /* 0x0000005c3860723c */ /* 0x040ff000000418ff */
[C---:B------:R-:W-:Y:S08]  /*1ef0*/  HMMA.16816.F32.BF16 R88, R56.reuse, R84, RZ ;  /* 0x000000543858723c */ /* 0x040ff000000418ff */
[C---:B------:R-:W-:Y:S08]  /*1f00*/  HMMA.16816.F32.BF16 R80, R56.reuse, R76, RZ ;  /* 0x0000004c3850723c */ /* 0x040ff000000418ff */
[C---:B------:R-:W-:Y:S08]  /*1f10*/  HMMA.16816.F32.BF16 R92, R56.reuse, R94, RZ ;  /* 0x0000005e385c723c */ /* 0x040ff000000418ff */
[C---:B------:R-:W-:Y:S08]  /*1f20*/  HMMA.16816.F32.BF16 R84, R56.reuse, R86, RZ ;  /* 0x000000563854723c */ /* 0x040ff000000418ff */
[C---:B------:R-:W-:Y:S08]  /*1f30*/  HMMA.16816.F32.BF16 R76, R56.reuse, R78, RZ ;  /* 0x0000004e384c723c */ /* 0x040ff000000418ff */
[----:B------:R-:W-:Y:S01]  /*1f40*/  HMMA.16816.F32.BF16 R56, R56, R34, RZ ;  /* 0x000000223838723c */ /* 0x000fe200000418ff */
[----:B------:R-:W2:Y:S07]  /*1f50*/  LDSM.16.M88.4 R32, [R190+0x1800] ;  /* 0x00180000be20783b */ /* 0x000eae0000000200 */
[C---:B------:R-:W-:Y:S08]  /*1f60*/  HMMA.16816.F32.BF16 R28, R112.reuse, R108, R28 ;  /* 0x0000006c701c723c */ /* 0x040ff0000004181c */
        /* <DEDUP_REMOVED lines=15> */
[----:B------:R-:W-:Y:S04]  /*2060*/  LDSM.16.M88.4 R56, [R189+0x2000] ;  /* 0x00200000bd38783b */ /* 0x000fe80000000200 */
[----:B------:R-:W3:Y:S03]  /*2070*/  LDSM.16.M88.4 R60, [R180] ;  /* 0x00000000b43c783b */ /* 0x000ee60000000200 */
[C---:B----4-:R-:W-:Y:S08]  /*2080*/  HMMA.16816.F32.BF16 R28, R48.reuse, R44, R28 ;  /* 0x0000002c301c723c */ /* 0x050ff0000004181c */
[C---:B-----5:R-:W-:Y:S08]  /*2090*/  HMMA.16816.F32.BF16 R20, R48.reuse, R40, R20 ;  /* 0x000000283014723c */ /* 0x060ff00000041814 */
[C---:B-1----:R-:W-:Y:S08]  /*20a0*/  HMMA.16816.F32.BF16 R12, R48.reuse, R36, R12 ;  /* 0x00000024300c723c */ /* 0x042ff0000004180c */
[C---:B--2---:R-:W-:Y:S08]  /*20b0*/  HMMA.16816.F32.BF16 R4, R48.reuse, R32, R4 ;  /* 0x000000203004723c */ /* 0x044ff00000041804 */
[C---:B------:R-:W-:Y:S08]  /*20c0*/  HMMA.16816.F32.BF16 R24, R48.reuse, R46, R24 ;  /* 0x0000002e3018723c */ /* 0x040ff00000041818 */
[C---:B------:R-:W-:Y:S08]  /*20d0*/  HMMA.16816.F32.BF16 R16, R48.reuse, R42, R16 ;  /* 0x0000002a3010723c */ /* 0x040ff00000041810 */
[C---:B------:R-:W-:Y:S08]  /*20e0*/  HMMA.16816.F32.BF16 R8, R48.reuse, R38, R8 ;  /* 0x000000263008723c */ /* 0x040ff00000041808 */
[----:B------:R-:W-:Y:S01]  /*20f0*/  HMMA.16816.F32.BF16 R68, R48, R34, R68 ;  /* 0x000000223044723c */ /* 0x000fe20000041844 */
[----:B------:R-:W1:Y:S07]  /*2100*/  LDSM.16.M88.4 R48, [R189] ;  /* 0x00000000bd30783b */ /* 0x000e6e0000000200 */
[C---:B------:R-:W-:Y:S08]  /*2110*/  HMMA.16816.F32.BF16 R92, R52.reuse, R46, R92 ;  /* 0x0000002e345c723c */ /* 0x040ff0000004185c */
[C---:B------:R-:W-:Y:S08]  /*2120*/  HMMA.16816.F32.BF16 R80, R52.reuse, R36, R80 ;  /* 0x000000243450723c */ /* 0x040ff00000041850 */
[----:B------:R-:W-:Y:S01]  /*2130*/  HMMA.16816.F32.BF16 R76, R52, R38, R76 ;  /* 0x00000026344c723c */ /* 0x000fe2000004184c */
[----:B------:R-:W2:Y:S07]  /*2140*/  LDSM.16.M88.4 R36, [R180+0x800] ;  /* 0x00080000b424783b */ /* 0x000eae0000000200 */
[----:B---3--:R-:W-:Y:S08]  /*2150*/  HMMA.16816.F32.BF16 R28, R56, R60, R28 ;  /* 0x0000003c381c723c */ /* 0x008ff0000004181c */
[----:B------:R-:W-:Y:S07]  /*2160*/  HMMA.16816.F32.BF16 R88, R52, R40, R88 ;  /* 0x000000283458723c */ /* 0x000fee0000041858 */
[C---:B------:R-:W-:Y:S01]  /*2170*/  IADD3 R41, R3.reuse, 0x8, RZ ;  /* 0x0000000803297810 */ /* 0x040fe20007ffe0ff */
[----:B-1----:R-:W-:Y:S01]  /*2180*/  HMMA.16816.F32.BF16 R92, R48, R62, R92 ;  /* 0x0000003e305c723c */ /* 0x002fe2000004185c */
[----:B------:R-:W-:-:S02]  /*2190*/  IADD3 R40, R3, 0x9, RZ ;  /* 0x0000000903287810 */ /* 0x000fc40007ffe0ff */
[C---:B------:R-:W-:Y:S02]  /*21a0*/  ISETP.GE.AND P3, PT, R41.reuse, R236, PT ;  /* 0x000000ec2900720c */ /* 0x040fe40003f66270 */
[C---:B------:R-:W-:Y:S02]  /*21b0*/  ISETP.GE.AND P4, PT, R41.reuse, R231, PT ;  /* 0x000000e72900720c */ /* 0x040fe40003f86270 */
[----:B------:R-:W-:Y:S01]  /*21c0*/  ISETP.GE.AND P6, PT, R41, R237, PT ;  /* 0x000000ed2900720c */ /* 0x000fe20003fc6270 */
[----:B------:R-:W-:Y:S08]  /*21d0*/  HMMA.16816.F32.BF16 R84, R52, R42, R84 ;  /* 0x0000002a3454723c */ /* 0x000ff00000041854 */
[----:B------:R-:W-:Y:S08]  /*21e0*/  HMMA.16816.F32.BF16 R24, R56, R62, R24 ;  /* 0x0000003e3818723c */ /* 0x000ff00000041818 */
[----:B------:R-:W-:Y:S01]  /*21f0*/  HMMA.16816.F32.BF16 R72, R52, R32, R72 ;  /* 0x000000203448723c */ /* 0x000fe20000041848 */
[----:B------:R-:W-:-:S02]  /*2200*/  FSEL R92, R92, -INF , !P6 ;  /* 0xff8000005c5c7808 */ /* 0x000fc40007000000 */
[----:B------:R-:W-:-:S04]  /*2210*/  ISETP.GE.AND P6, PT, R40, R236, PT ;  /* 0x000000ec2800720c */ /* 0x000fc80003fc6270 */
[----:B------:R-:W-:Y:S01]  /*2220*/  IADD3 R32, R3, 0x1, RZ ;  /* 0x0000000103207810 */ /* 0x000fe20007ffe0ff */
[----:B------:R-:W-:Y:S03]  /*2230*/  HMMA.16816.F32.BF16 R64, R52, R34, R64 ;  /* 0x000000223440723c */ /* 0x000fe60000041840 */
[C---:B------:R-:W-:Y:S02]  /*2240*/  ISETP.GE.AND P5, PT, R32.reuse, R237, PT ;  /* 0x000000ed2000720c */ /* 0x040fe40003fa6270 */
[C---:B------:R-:W-:Y:S02]  /*2250*/  ISETP.GE.AND P0, PT, R32.reuse, R236, PT ;  /* 0x000000ec2000720c */ /* 0x040fe40003f06270 */
[C---:B------:R-:W-:Y:S01]  /*2260*/  ISETP.GE.AND P2, PT, R32.reuse, R231, PT ;  /* 0x000000e72000720c */ /* 0x040fe20003f46270 */
[----:B--2---:R-:W-:Y:S01]  /*2270*/  HMMA.16816.F32.BF16 R88, R48, R36, R88 ;  /* 0x000000243058723c */ /* 0x004fe20000041858 */
[----:B------:R-:W-:-:S02]  /*2280*/  ISETP.GE.AND P1, PT, R32, R229, PT ;  /* 0x000000e52000720c */ /* 0x000fc40003f26270 */
[----:B------:R-:W1:Y:S01]  /*2290*/  LDSM.16.M88.4 R32, [R180+0x1000] ;  /* 0x00100000b420783b */ /* 0x000e620000000200 */
[----:B------:R-:W-:Y:S02]  /*22a0*/  FSEL R42, R29, -INF , !P2 ;  /* 0xff8000001d2a7808 */ /* 0x000fe40005000000 */
[----:B------:R-:W-:Y:S02]  /*22b0*/  FSEL R43, R31, -INF , !P1 ;  /* 0xff8000001f2b7808 */ /* 0x000fe40004800000 */
[----:B------:R-:W-:Y:S01]  /*22c0*/  ISETP.GE.AND P1, PT, R40, R237, PT ;  /* 0x000000ed2800720c */ /* 0x000fe20003f26270 */
        /* <DEDUP_REMOVED lines=8> */
[----:B------:R-:W-:Y:S02]  /*2350*/  ISETP.GE.AND P1, PT, R40, R229, PT ;  /* 0x000000e52800720c */ /* 0x000fe40003f26270 */
[----:B------:R-:W-:Y:S01]  /*2360*/  FSEL R45, R24, -INF , !P4 ;  /* 0xff800000182d7808 */ /* 0x000fe20006000000 */
[----:B------:R-:W-:Y:S01]  /*2370*/  HMMA.16816.F32.BF16 R16, R56, R38, R16 ;  /* 0x000000263810723c */ /* 0x000fe20000041810 */
[----:B------:R-:W-:-:S02]  /*2380*/  FSEL R44, R26, -INF , !P2 ;  /* 0xff8000001a2c7808 */ /* 0x000fc40005000000 */
[----:B------:R-:W-:Y:S02]  /*2390*/  FSEL R46, R25, -INF , !P3 ;  /* 0xff800000192e7808 */ /* 0x000fe40005800000 */
[----:B------:R-:W-:Y:S02]  /*23a0*/  IADD3 R40, R3, 0x11, RZ ;  /* 0x0000001103287810 */ /* 0x000fe40007ffe0ff */
[C---:B------:R-:W-:Y:S01]  /*23b0*/  ISETP.GE.AND P6, PT, R29.reuse, R237, PT ;  /* 0x000000ed1d00720c */ /* 0x040fe20003fc6270 */
[----:B------:R-:W-:Y:S01]  /*23c0*/  HMMA.16816.F32.BF16 R84, R48, R38, R84 ;  /* 0x000000263054723c */ /* 0x000fe20000041854 */
[C---:B------:R-:W-:Y:S02]  /*23d0*/  ISETP.GE.AND P2, PT, R29.reuse, R236, PT ;  /* 0x000000ec1d00720c */ /* 0x040fe40003f46270 */
[C---:B------:R-:W-:Y:S02]  /*23e0*/  ISETP.GE.AND P4, PT, R29.reuse, R231, PT ;  /* 0x000000e71d00720c */ /* 0x040fe40003f86270 */
[----:B------:R-:W-:-:S02]  /*23f0*/  ISETP.GE.AND P3, PT, R29, R229, PT ;  /* 0x000000e51d00720c */ /* 0x000fc40003f66270 */
[----:B------:R-:W-:Y:S01]  /*2400*/  FSEL R38, R27, -INF , !P1 ;  /* 0xff8000001b267808 */ /* 0x000fe20004800000 */
[----:B------:R-:W-:Y:S01]  /*2410*/  HMMA.16816.F32.BF16 R96, R48, R60, R96 ;  /* 0x0000003c3060723c */ /* 0x000fe20000041860 */
[----:B------:R-:W2:Y:S01]  /*2420*/  LDSM.16.M88.4 R24, [R180+0x1800] ;  /* 0x00180000b418783b */ /* 0x000ea20000000200 */
[----:B------:R-:W-:Y:S01]  /*2430*/  ISETP.GE.AND P1, PT, R40, R237, PT ;  /* 0x000000ed2800720c */ /* 0x000fe20003f26270 */
[----:B------:R-:W-:-:S04]  /*2440*/  DEPBAR.LE SB0, 0x0 ;  /* 0x000080000000791a */ /* 0x000fc80000000000 */
[----:B------:R-:W-:Y:S01]  /*2450*/  FSEL R29, R88, -INF , !P6 ;  /* 0xff800000581d7808 */ /* 0x000fe20007000000 */
[-C--:B-1----:R-:W-:Y:S01]  /*2460*/  HMMA.16816.F32.BF16 R80, R48, R32.reuse, R80 ;  /* 0x000000203050723c */ /* 0x082fe20000041850 */
[----:B------:R-:W-:Y:S02]  /*2470*/  FSEL R140, R90, -INF , !P2 ;  /* 0xff8000005a8c7808 */ /* 0x000fe40005000000 */
[----:B------:R-:W-:Y:S02]  /*2480*/  FSEL R53, R89, -INF , !P1 ;  /* 0xff80000059357808 */ /* 0x000fe40004800000 */
[C---:B------:R-:W-:Y:S02]  /*2490*/  ISETP.GE.AND P6, PT, R40.reuse, R236, PT ;  /* 0x000000ec2800720c */ /* 0x040fe40003fc6270 */
[C---:B------:R-:W-:Y:S01]  /*24a0*/  ISETP.GE.AND P2, PT, R40.reuse, R231, PT ;  /* 0x000000e72800720c */ /* 0x040fe20003f46270 */
[----:B------:R-:W-:Y:S01]  /*24b0*/  HMMA.16816.F32.BF16 R12, R56, R32, R12 ;  /* 0x00000020380c723c */ /* 0x000fe2000004180c */
[----:B------:R-:W-:-:S02]  /*24c0*/  ISETP.GE.AND P1, PT, R40, R229, PT ;  /* 0x000000e52800720c */ /* 0x000fc40003f26270 */
[C---:B------:R-:W-:Y:S02]  /*24d0*/  IADD3 R40, R3.reuse, 0x18, RZ ;  /* 0x0000001803287810 */ /* 0x040fe40007ffe0ff */
[----:B------:R-:W-:Y:S02]  /*24e0*/  IADD3 R39, R3, 0x19, RZ ;  /* 0x0000001903277810 */ /* 0x000fe40007ffe0ff */
[----:B------:R-:W-:Y:S01]  /*24f0*/  FSEL R63, R91, -INF , !P6 ;  /* 0xff8000005b3f7808 */ /* 0x000fe20007000000 */
[----:B------:R-:W-:Y:S01]  /*2500*/  HMMA.16816.F32.BF16 R8, R56, R34, R8 ;  /* 0x000000223808723c */ /* 0x000fe20000041808 */
[----:B------:R-:W-:Y:S02]  /*2510*/  FSEL R22, R22, -INF , !P3 ;  /* 0xff80000016167808 */ /* 0x000fe40005800000 */
[C---:B------:R-:W-:Y:S02]  /*2520*/  ISETP.GE.AND P6, PT, R40.reuse, R237, PT ;  /* 0x000000ed2800720c */ /* 0x040fe40003fc6270 */
[----:B------:R-:W-:-:S02]  /*2530*/  ISETP.GE.AND P3, PT, R40, R236, PT ;  /* 0x000000ec2800720c */ /* 0x000fc40003f66270 */
[----:B------:R-:W-:Y:S01]  /*2540*/  FSEL R23, R23, -INF , !P1 ;  /* 0xff80000017177808 */ /* 0x000fe20004800000 */
[----:B------:R-:W-:Y:S01]  /*2550*/  HMMA.16816.F32.BF16 R76, R48, R34, R76 ;  /* 0x00000022304c723c */ /* 0x000fe2000004184c */
[----:B------:R-:W-:Y:S02]  /*2560*/  ISETP.GE.AND P1, PT, R39, R237, PT ;  /* 0x000000ed2700720c */ /* 0x000fe40003f26270 */
[----:B------:R-:W-:Y:S02]  /*2570*/  FSEL R41, R20, -INF , !P4 ;  /* 0xff80000014297808 */ /* 0x000fe40006000000 */
[----:B------:R-:W-:Y:S02]  /*2580*/  FSEL R21, R21, -INF , !P2 ;  /* 0xff80000015157808 */ /* 0x000fe40005000000 */
[----:B------:R-:W-:Y:S02]  /*2590*/  FSEL R54, R84, -INF , !P6 ;  /* 0xff80000054367808 */ /* 0x000fe40007000000 */
[----:B------:R-:W-:Y:S01]  /*25a0*/  FSEL R165, R86, -INF , !P3 ;  /* 0xff80000056a57808 */ /* 0x000fe20005800000 */
[----:B--2---:R-:W-:Y:S01]  /*25b0*/  HMMA.16816.F32.BF16 R4, R56, R24, R4 ;  /* 0x000000183804723c */ /* 0x004fe20000041804 */
[----:B------:R-:W-:-:S02]  /*25c0*/  ISETP.GE.AND P4, PT, R40, R231, PT ;  /* 0x000000e72800720c */ /* 0x000fc40003f86270 */
[----:B------:R-:W-:Y:S02]  /*25d0*/  ISETP.GE.AND P2, PT, R40, R229, PT ;  /* 0x000000e52800720c */ /* 0x000fe40003f46270 */
[C---:B------:R-:W-:Y:S02]  /*25e0*/  ISETP.GE.AND P6, PT, R39.reuse, R236, PT ;  /* 0x000000ec2700720c */ /* 0x040fe40003fc6270 */
[----:B------:R-:W-:Y:S01]  /*25f0*/  ISETP.GE.AND P3, PT, R39, R231, PT ;  /* 0x000000e72700720c */ /* 0x000fe20003f66270 */
[----:B------:R-:W-:Y:S01]  /*2600*/  HMMA.16816.F32.BF16 R68, R56, R26, R68 ;  /* 0x0000001a3844723c */ /* 0x000fe20000041844 */
[----:B------:R-:W-:Y:S02]  /*2610*/  FSEL R168, R85, -INF , !P1 ;  /* 0xff80000055a87808 */ /* 0x000fe40004800000 */
[----:B------:R-:W-:Y:S02]  /*2620*/  IADD3 R20, R3, 0x20, RZ ;  /* 0x0000002003147810 */ /* 0x000fe40007ffe0ff */
        /* <DEDUP_REMOVED lines=8> */
[----:B------:R-:W-:Y:S01]  /*26b0*/  BAR.SYNC.DEFER_BLOCKING 0x0 ;  /* 0x0000000000007b1d */ /* 0x000fe20000010000 */
[----:B------:R-:W-:-:S02]  /*26c0*/  ISETP.GE.AND P6, PT, R20, R237, PT ;  /* 0x000000ed1400720c */ /* 0x000fc40003fc6270 */
[C---:B------:R-:W-:Y:S02]  /*26d0*/  ISETP.GE.AND P2, PT, R20.reuse, R236, PT ;  /* 0x000000ec1400720c */ /* 0x040fe40003f46270 */
[C---:B------:R-:W-:Y:S02]  /*26e0*/  ISETP.GE.AND P4, PT, R20.reuse, R231, PT ;  /* 0x000000e71400720c */ /* 0x040fe40003f86270 */
[----:B------:R-:W-:Y:S02]  /*26f0*/  ISETP.GE.AND P3, PT, R20, R229, PT ;  /* 0x000000e51400720c */ /* 0x000fe40003f66270 */
[----:B------:R-:W-:Y:S02]  /*2700*/  FSEL R20, R19, -INF , !P1 ;  /* 0xff80000013147808 */ /* 0x000fe40004800000 */
[----:B------:R-:W-:Y:S02]  /*2710*/  ISETP.GE.AND P1, PT, R32, R237, PT ;  /* 0x000000ed2000720c */ /* 0x000fe40003f26270 */
[----:B------:R-:W-:-:S02]  /*2720*/  FSEL R159, R80, -INF , !P6 ;  /* 0xff800000509f7808 */ /* 0x000fc40007000000 */
[----:B------:R-:W-:Y:S02]  /*2730*/  FSEL R148, R82, -INF , !P2 ;  /* 0xff80000052947808 */ /* 0x000fe40005000000 */
[----:B------:R-:W-:Y:S02]  /*2740*/  FSEL R156, R81, -INF , !P1 ;  /* 0xff800000519c7808 */ /* 0x000fe40004800000 */
[C---:B------:R-:W-:Y:S02]  /*2750*/  ISETP.GE.AND P6, PT, R32.reuse, R236, PT ;  /* 0x000000ec2000720c */ /* 0x040fe40003fc6270 */
[C---:B------:R-:W-:Y:S02]  /*2760*/  ISETP.GE.AND P2, PT, R32.reuse, R231, PT ;  /* 0x000000e72000720c */ /* 0x040fe40003f46270 */
[----:B------:R-:W-:Y:S02]  /*2770*/  ISETP.GE.AND P1, PT, R32, R229, PT ;  /* 0x000000e52000720c */ /* 0x000fe40003f26270 */
[----:B------:R-:W-:-:S02]  /*2780*/  IADD3 R32, R3, 0x28, RZ ;  /* 0x0000002803207810 */ /* 0x000fc40007ffe0ff */
[----:B------:R-:W-:Y:S02]  /*2790*/  FSEL R144, R12, -INF , !P4 ;  /* 0xff8000000c907808 */ /* 0x000fe40006000000 */
[----:B------:R-:W-:Y:S02]  /*27a0*/  ISETP.GE.AND P4, PT, R32, R231, PT ;  /* 0x000000e72000720c */ /* 0x000fe40003f86270 */
[C---:B------:R-:W-:Y:S02]  /*27b0*/  IADD3 R19, R3.reuse, 0x29, RZ ;  /* 0x0000002903137810 */ /* 0x040fe40007ffe0ff */
        /* <DEDUP_REMOVED lines=8> */
[----:B------:R-:W-:-:S02]  /*2840*/  FSEL R143, R13, -INF , !P2 ;  /* 0xff8000000d8f7808 */ /* 0x000fc40005000000 */
[----:B------:R-:W-:Y:S02]  /*2850*/  FSEL R160, R77, -INF , !P1 ;  /* 0xff8000004da07808 */ /* 0x000fe40004800000 */
[----:B------:R-:W-:Y:S02]  /*2860*/  FSEL R152, R4, -INF , !P4 ;  /* 0xff80000004987808 */ /* 0x000fe40006000000 */
[----:B------:R-:W-:Y:S02]  /*2870*/  ISETP.GE.AND P0, PT, R3, R231, PT ;  /* 0x000000e70300720c */ /* 0x000fe40003f06270 */
[C---:B------:R-:W-:Y:S02]  /*2880*/  ISETP.GE.AND P6, PT, R32.reuse, R237, PT ;  /* 0x000000ed2000720c */ /* 0x040fe40003fc6270 */
[C---:B------:R-:W-:Y:S02]  /*2890*/  ISETP.GE.AND P3, PT, R32.reuse, R236, PT ;  /* 0x000000ec2000720c */ /* 0x040fe40003f66270 */
[----:B------:R-:W-:-:S02]  /*28a0*/  ISETP.GE.AND P2, PT, R32, R229, PT ;  /* 0x000000e52000720c */ /* 0x000fc40003f46270 */
[----:B------:R-:W-:Y:S02]  /*28b0*/  ISETP.GE.AND P1, PT, R19, R229, PT ;  /* 0x000000e51300720c */ /* 0x000fe40003f26270 */
[C---:B------:R-:W-:Y:S02]  /*28c0*/  IADD3 R4, R3.reuse, 0x39, RZ ;  /* 0x0000003903047810 */ /* 0x040fe40007ffe0ff */
[----:B------:R-:W-:Y:S02]  /*28d0*/  IADD3 R8, R3, 0x31, RZ ;  /* 0x0000003103087810 */ /* 0x000fe40007ffe0ff */
[----:B------:R-:W-:Y:S02]  /*28e0*/  FSEL R28, R28, -INF , !P0 ;  /* 0xff8000001c1c7808 */ /* 0x000fe40004000000 */
[----:B------:R-:W-:Y:S02]  /*28f0*/  FSEL R162, R76, -INF , !P6 ;  /* 0xff8000004ca27808 */ /* 0x000fe40007000000 */
[----:B------:R-:W-:-:S02]  /*2900*/  FSEL R155, R78, -INF , !P3 ;  /* 0xff8000004e9b7808 */ /* 0x000fc40005800000 */
[----:B------:R-:W-:Y:S02]  /*2910*/  FSEL R25, R10, -INF , !P2 ;  /* 0xff8000000a197808 */ /* 0x000fe40005000000 */
[----:B------:R-:W-:Y:S02]  /*2920*/  FSEL R158, R11, -INF , !P1 ;  /* 0xff8000000b9e7808 */ /* 0x000fe40004800000 */
[----:B------:R-:W-:Y:S02]  /*2930*/  ISETP.GE.AND P0, PT, R4, R229, PT ;  /* 0x000000e50400720c */ /* 0x000fe40003f06270 */
[CC--:B------:R-:W-:Y:S02]  /*2940*/  ISETP.GE.AND P6, PT, R19.reuse, R236.reuse, PT ;  /* 0x000000ec1300720c */ /* 0x0c0fe40003fc6270 */
[----:B------:R-:W-:Y:S02]  /*2950*/  ISETP.GE.AND P3, PT, R19, R231, PT ;  /* 0x000000e71300720c */ /* 0x000fe40003f66270 */
[----:B------:R-:W-:-:S02]  /*2960*/  ISETP.GE.AND P2, PT, R12, R236, PT ;  /* 0x000000ec0c00720c */ /* 0x000fc40003f46270 */
[----:B------:R-:W-:Y:S02]  /*2970*/  ISETP.GE.AND P1, PT, R8, R237, PT ;  /* 0x000000ed0800720c */ /* 0x000fe40003f26270 */
[----:B------:R-:W-:Y:S02]  /*2980*/  FSEL R149, R71, -INF , !P0 ;  /* 0xff80000047957808 */ /* 0x000fe40004000000 */
[----:B------:R-:W-:Y:S02]  /*2990*/  FSEL R157, R79, -INF , !P6 ;  /* 0xff8000004f9d7808 */ /* 0x000fe40007000000 */
[----:B------:R-:W-:Y:S02]  /*29a0*/  FSEL R166, R9, -INF , !P3 ;  /* 0xff80000009a67808 */ /* 0x000fe40005800000 */
[----:B------:R-:W-:Y:S02]  /*29b0*/  FSEL R62, R74, -INF , !P2 ;  /* 0xff8000004a3e7808 */ /* 0x000fe40005000000 */
[----:B------:R-:W-:-:S02]  /*29c0*/  FSEL R137, R73, -INF , !P1 ;  /* 0xff80000049897808 */ /* 0x000fc40004800000 */
[----:B------:R-:W-:Y:S02]  /*29d0*/  ISETP.GE.AND P0, PT, R217, 0x2, PT ;  /* 0x00000002d900780c */ /* 0x000fe40003f06270 */
[C---:B------:R-:W-:Y:S02]  /*29e0*/  ISETP.GE.AND P6, PT, R12.reuse, R237, PT ;  /* 0x000000ed0c00720c */ /* 0x040fe40003fc6270 */
[----:B------:R-:W-:Y:S02]  /*29f0*/  ISETP.GE.AND P3, PT, R12, R229, PT ;  /* 0x000000e50c00720c */ /* 0x000fe40003f66270 */
[C---:B------:R-:W-:Y:S02]  /*2a00*/  ISETP.GE.AND P2, PT, R8.reuse, R231, PT ;  /* 0x000000e70800720c */ /* 0x040fe40003f46270 */
[----:B------:R-:W-:Y:S02]  /*2a10*/  ISETP.GE.AND P1, PT, R8, R229, PT ;  /* 0x000000e50800720c */ /* 0x000fe40003f26270 */
[----:B------:R-:W-:-:S02]  /*2a20*/  IADD3 R9, R3, 0x38, RZ ;  /* 0x0000003803097810 */ /* 0x000fc40007ffe0ff */
[----:B------:R-:W-:Y:S02]  /*2a30*/  FSEL R139, R72, -INF , !P6 ;  /* 0xff800000488b7808 */ /* 0x000fe40007000000 */
[----:B------:R-:W-:Y:S02]  /*2a40*/  FSEL R147, R6, -INF , !P3 ;  /* 0xff80000006937808 */ /* 0x000fe40005800000 */
[----:B------:R-:W-:Y:S02]  /*2a50*/  FSEL R151, R5, -INF , !P2 ;  /* 0xff80000005977808 */ /* 0x000fe40005000000 */
[----:B------:R-:W-:Y:S02]  /*2a60*/  FSEL R150, R7, -INF , !P1 ;  /* 0xff80000007967808 */ /* 0x000fe40004800000 */
[----:B------:R-:W-:Y:S02]  /*2a70*/  FSEL R97, R97, -INF , !P5 ;  /* 0xff80000061617808 */ /* 0x000fe40006800000 */
        /* <DEDUP_REMOVED lines=10> */
[C---:B------:R-:W-:Y:S02]  /*2b20*/  ISETP.GE.AND P6, PT, R9.reuse, R237, PT ;  /* 0x000000ed0900720c */ /* 0x040fe40003fc6270 */
[----:B------:R-:W-:Y:S02]  /*2b30*/  ISETP.GE.AND P4, PT, R9, R236, PT ;  /* 0x000000ec0900720c */ /* 0x000fe40003f86270 */
[----:B------:R-:W-:Y:S01]  /*2b40*/  ISETP.GE.AND P1, PT, R3, R229, PT ;  /* 0x000000e50300720c */ /* 0x000fe20003f26270 */
[----:B------:R-:W-:Y:S01]  /*2b50*/  IMAD.IADD R3, R121, 0x1, R119 ;  /* 0x0000000179037824 */ /* 0x000fe200078e0277 */
        /* <DEDUP_REMOVED lines=8> */
[----:B------:R-:W-:Y:S01]  /*2be0*/  FSEL R64, R51, -INF , !P3 ;  /* 0xff80000033407808 */ /* 0x000fe20005800000 */
[----:B------:R-:W-:Y:S05]  /*2bf0*/  @!P0 BRA `(.L_x_616) ;  /* 0x0000019000008947 */ /* 0x000fea0003800000 */
[----:B------:R-:W-:Y:S01]  /*2c00*/  IADD3 R6, R217, -0x2, RZ ;  /* 0xfffffffed9067810 */ /* 0x000fe20007ffe0ff */
[----:B------:R-:W-:-:S03]  /*2c10*/  USHF.L.U32 UR5, UR6, 0x5, URZ ;  /* 0x0000000506057899 */ /* 0x000fc6000800063f */
[----:B------:R-:W-:Y:S01]  /*2c20*/  SHF.R.S32.HI R5, RZ, 0x1f, R6 ;  /* 0x0000001fff057819 */ /* 0x000fe20000011406 */
[C---:B------:R-:W-:Y:S02]  /*2c30*/  IMAD R4, R6.reuse, UR7, RZ ;  /* 0x0000000706047c24 */ /* 0x040fe4000f8e02ff */
[----:B------:R-:W-:-:S04]  /*2c40*/  IMAD.WIDE.U32 R6, R6, UR8, R208 ;  /* 0x0000000806067c25 */ /* 0x000fc8000f8e00d0 */
[----:B------:R-:W-:Y:S01]  /*2c50*/  IMAD R5, R5, UR8, R4 ;  /* 0x0000000805057c24 */ /* 0x000fe2000f8e0204 */
[----:B------:R-:W-:Y:S01]  /*2c60*/  LEA R8, P2, R6, c[0x0][0x168], 0x1 ;  /* 0x00005a0006087a11 */ /* 0x000fe200078408ff */
[----:B------:R-:W-:Y:S02]  /*2c70*/  IMAD.U32 R4, RZ, RZ, UR6 ;  /* 0x00000006ff047e24 */ /* 0x000fe4000f8e00ff */
[----:B------:R-:W-:Y:S01]  /*2c80*/  IMAD.IADD R5, R7, 0x1, R5 ;  /* 0x0000000107057824 */ /* 0x000fe200078e0205 */
[----:B------:R-:W-:Y:S02]  /*2c90*/  IADD3 R10, P1, R8, UR5, RZ ;  /* 0x00000005080a7c10 */ /* 0x000fe4000ff3e0ff */
[----:B------:R-:W-:Y:S02]  /*2ca0*/  SHF.L.U64.HI R4, R4, 0x5, R117 ;  /* 0x0000000504047819 */ /* 0x000fe40000010275 */
[----:B------:R-:W-:Y:S02]  /*2cb0*/  LEA.HI.X R9, R6, c[0x0][0x16c], R5, 0x1, P2 ;  /* 0x00005b0006097a11 */ /* 0x000fe400010f0c05 */
[----:B------:R-:W-:-:S03]  /*2cc0*/  IADD3 R12, P2, R10, UR5, RZ ;  /* 0x000000050a0c7c10 */ /* 0x000fc6000ff5e0ff */
[----:B------:R-:W-:Y:S01]  /*2cd0*/  IMAD.X R11, R4, 0x1, R9, P1 ;  /* 0x00000001040b7824 */ /* 0x000fe200008e0609 */
[----:B------:R-:W-:Y:S01]  /*2ce0*/  IADD3 R6, P1, R12, UR5, RZ ;  /* 0x000000050c067c10 */ /* 0x000fe2000ff3e0ff */
[----:B------:R-:W-:Y:S01]  /*2cf0*/  @!PT LDS RZ, [RZ] ;  /* 0x00000000fffff984 */ /* 0x000fe20000000800 */
[----:B------:R-:W-:Y:S01]  /*2d00*/  @!PT LDS RZ, [RZ] ;  /* 0x00000000fffff984 */ /* 0x000fe20000000800 */
[----:B------:R-:W-:Y:S01]  /*2d10*/  @!PT LDS RZ, [RZ] ;  /* 0x00000000fffff984 */ /* 0x000fe20000000800 */
[----:B------:R1:W-:Y:S02]  /*2d20*/  LDGSTS.E.BYPASS.LTC128B.128 [R204+0x4000], [R8.64] ;  /* 0x0400000008cc7fae */ /* 0x0003e4000b901d56 */
[--C-:B------:R-:W-:Y:S02]  /*2d30*/  IMAD.X R13, R11, 0x1, R4.reuse, P2 ;  /* 0x000000010b0d7824 */ /* 0x100fe400010e0604 */
[----:B------:R1:W-:Y:S02]  /*2d40*/  LDGSTS.E.BYPASS.LTC128B.128 [R204+0x4800], [R10.64] ;  /* 0x048000000acc7fae */ /* 0x0003e4000b901d56 */
[----:B------:R-:W-:Y:S02]  /*2d50*/  IMAD.X R7, R13, 0x1, R4, P1 ;  /* 0x000000010d077824 */ /* 0x000fe400008e0604 */
[----:B------:R1:W-:Y:S04]  /*2d60*/  LDGSTS.E.BYPASS.LTC128B.128 [R204+0x5000], [R12.64] ;  /* 0x050000000ccc7fae */ /* 0x0003e8000b901d56 */
[----:B------:R1:W-:Y:S04]  /*2d70*/  LDGSTS.E.BYPASS.LTC128B.128 [R204+0x5800], [R6.64] ;  /* 0x0580000006cc7fae */ /* 0x0003e8000b901d56 */
[----:B------:R-:W0:Y:S02]  /*2d80*/  LDGDEPBAR ;  /* 0x00000000000079af */ /* 0x000e240000000000 */
.L_x_616:
[----:B------:R-:W-:Y:S01]  /*2d90*/  FMNMX.FTZ R4, R28, R42, !PT ;  /* 0x0000002a1c047209 */ /* 0x000fe20007810000 */
[----:B------:R-:W-:Y:S01]  /*2da0*/  IMAD.SHL.U32 R56, R216, 0x2, RZ ;  /* 0x00000002d8387824 */ /* 0x000fe200078e00ff */
[----:B-1----:R-:W-:Y:S01]  /*2db0*/  FMNMX.FTZ R11, R30, R43, !PT ;  /* 0x0000002b1e0b7209 */ /* 0x002fe20007810000 */
[----:B------:R-:W-:Y:S01]  /*2dc0*/  IMAD.WIDE.U32 R60, R222, -0x2daee0ad, RZ ;  /* 0xd2511f53de3c7825 */ /* 0x000fe200078e00ff */
[----:B------:R-:W-:Y:S01]  /*2dd0*/  FMNMX.FTZ R4, R45, R4, !PT ;  /* 0x000000042d047209 */ /* 0x000fe20007810000 */
[----:B------:R-:W-:Y:S01]  /*2de0*/  UIADD3 UR15, UR20, -0x61c88647, URZ ;  /* 0x9e3779b9140f7890 */ /* 0x000fe2000fffe03f */
[----:B------:R-:W-:Y:S01]  /*2df0*/  FMNMX.FTZ R11, R44, R11, !PT ;  /* 0x0000000b2c0b7209 */ /* 0x000fe20007810000 */
[----:B------:R-:W-:Y:S01]  /*2e00*/  IMAD.WIDE.U32 R26, R228, -0x326172a9, RZ ;  /* 0xcd9e8d57e41a7825 */ /* 0x000fe200078e00ff */
[----:B------:R-:W-:Y:S01]  /*2e10*/  FMNMX.FTZ R4, R46, R4, !PT ;  /* 0x000000042e047209 */ /* 0x000fe20007810000 */
[----:B------:R-:W-:Y:S01]  /*2e20*/  UIADD3 UR14, UR21, -0x4498517b, URZ ;  /* 0xbb67ae85150e7890 */ /* 0x000fe2000fffe03f */
        /* <DEDUP_REMOVED lines=16> */
[----:B------:R-:W-:Y:S01]  /*2f30*/  FMNMX.FTZ R11, R20, R11, !PT ;  /* 0x0000000b140b7209 */ /* 0x000fe20007810000 */
[----:B------:R-:W-:Y:S01]  /*2f40*/  IMAD.SHL.U32 R188, R3, 0x2, RZ ;  /* 0x0000000203bc7824 */ /* 0x000fe200078e00ff */
[----:B------:R-:W-:Y:S01]  /*2f50*/  FMNMX.FTZ R4, R144, R4, !PT ;  /* 0x0000000490047209 */ /* 0x000fe20007810000 */
[----:B------:R-:W-:Y:S01]  /*2f60*/  UIADD3 UR7, UR20, 0x1715609d, URZ ;  /* 0x1715609d14077890 */ /* 0x000fe2000fffe03f */
[----:B------:R-:W-:Y:S01]  /*2f70*/  FMNMX.FTZ R9, R96, R97, !PT ;  /* 0x0000006160097209 */ /* 0x000fe20007810000 */
[--C-:B------:R-:W-:Y:S01]  /*2f80*/  IMAD R185, R2, 0x2, R188.reuse ;  /* 0x0000000202b97824 */ /* 0x100fe200078e02bc */
[----:B------:R-:W-:Y:S01]  /*2f90*/  FMNMX.FTZ R4, R143, R4, !PT ;  /* 0x000000048f047209 */ /* 0x000fe20007810000 */
[----:B------:R-:W-:Y:S01]  /*2fa0*/  IMAD R186, R0, 0x2, R188 ;  /* 0x0000000200ba7824 */ /* 0x000fe200078e02bc */
[----:B------:R-:W-:Y:S01]  /*2fb0*/  FMNMX.FTZ R11, R154, R11, !PT ;  /* 0x0000000b9a0b7209 */ /* 0x000fe20007810000 */
[----:B------:R-:W-:Y:S01]  /*2fc0*/  IMAD R184, R0, 0x2, R185 ;  /* 0x0000000200b87824 */ /* 0x000fe200078e02b9 */
        /* <DEDUP_REMOVED lines=18> */
[----:B------:R-:W-:Y:S02]  /*30f0*/  IADD3 R230, R228, 0x4, RZ ;  /* 0x00000004e4e67810 */ /* 0x000fe40007ffe0ff */
[----:B------:R-:W-:Y:S02]  /*3100*/  FMNMX.FTZ R9, R53, R9, !PT ;  /* 0x0000000935097209 */ /* 0x000fe40007810000 */
[----:B------:R-:W-:Y:S01]  /*3110*/  FMNMX.FTZ R8, R140, R8, !PT ;  /* 0x000000088c087209 */ /* 0x000fe20007810000 */
[----:B------:R-:W-:Y:S01]  /*3120*/  IMAD.WIDE.U32 R170, R230, -0x326172a9, RZ ;  /* 0xcd9e8d57e6aa7825 */ /* 0x000fe200078e00ff */
[----:B------:R-:W-:Y:S02]  /*3130*/  FMNMX.FTZ R11, R147, R11, !PT ;  /* 0x0000000b930b7209 */ /* 0x000fe40007810000 */
[----:B------:R-:W-:-:S02]  /*3140*/  FMNMX.FTZ R9, R54, R9, !PT ;  /* 0x0000000936097209 */ /* 0x000fc40007810000 */
[----:B------:R-:W-:Y:S02]  /*3150*/  LOP3.LUT R223, R116, UR20, RZ, 0x3c, !PT ;  /* 0x0000001474df7c12 */ /* 0x000fe4000f8e3cff */
[----:B------:R-:W-:Y:S01]  /*3160*/  LOP3.LUT R178, R61, UR21, R56, 0x96, !PT ;  /* 0x000000153db27c12 */ /* 0x000fe2000f8e9638 */
[----:B------:R-:W-:Y:S01]  /*3170*/  LDSM.16.MT88.4 R116, [R188+0x6000] ;  /* 0x00600000bc74783b */ /* 0x000fe20000004200 */
[----:B------:R-:W-:Y:S02]  /*3180*/  FMNMX.FTZ R8, R63, R8, !PT ;  /* 0x000000083f087209 */ /* 0x000fe40007810000 */
[----:B------:R-:W-:Y:S01]  /*3190*/  FMNMX.FTZ R11, R150, R11, !PT ;  /* 0x0000000b960b7209 */ /* 0x000fe20007810000 */
[----:B------:R-:W-:Y:S01]  /*31a0*/  IMAD.WIDE.U32 R178, R178, -0x326172a9, RZ ;  /* 0xcd9e8d57b2b27825 */ /* 0x000fe200078e00ff */
[----:B------:R-:W-:Y:S02]  /*31b0*/  FMNMX.FTZ R9, R168, R9, !PT ;  /* 0x00000009a8097209 */ /* 0x000fe40007810000 */
[----:B-1----:R-:W-:-:S02]  /*31c0*/  FMNMX.FTZ R134, R4, R134, !PT ;  /* 0x0000008604867209 */ /* 0x002fc40007810000 */
[----:B------:R-:W-:Y:S02]  /*31d0*/  LOP3.LUT R238, R171, R223, RZ, 0x3c, !PT ;  /* 0x000000dfabee7212 */ /* 0x000fe400078e3cff */
[----:B------:R-:W-:Y:S01]  /*31e0*/  FMNMX.FTZ R8, R165, R8, !PT ;  /* 0x00000008a5087209 */ /* 0x000fe20007810000 */
[----:B------:R-:W1:Y:S01]  /*31f0*/  SHFL.BFLY PT, R7, R134, 0x1, 0x1f ;  /* 0x0c201f0086077f89 */ /* 0x000e6200000e0000 */
[----:B------:R-:W-:Y:S01]  /*3200*/  FMNMX.FTZ R11, R146, R11, !PT ;  /* 0x0000000b920b7209 */ /* 0x000fe20007810000 */
[----:B------:R-:W-:Y:S01]  /*3210*/  IMAD.WIDE.U32 R238, R238, -0x2daee0ad, RZ ;  /* 0xd2511f53eeee7825 */ /* 0x000fe200078e00ff */
[----:B------:R-:W-:Y:S02]  /*3220*/  FMNMX.FTZ R9, R159, R9, !PT ;  /* 0x000000099f097209 */ /* 0x000fe40007810000 */
[----:B------:R-:W-:Y:S02]  /*3230*/  FMNMX.FTZ R8, R145, R8, !PT ;  /* 0x0000000891087209 */ /* 0x000fe40007810000 */
[----:B------:R-:W-:-:S02]  /*3240*/  FMNMX.FTZ R11, R149, R11, !PT ;  /* 0x0000000b950b7209 */ /* 0x000fc40007810000 */
[----:B------:R-:W-:Y:S02]  /*3250*/  LOP3.LUT R6, R179, UR15, R26, 0x96, !PT ;  /* 0x0000000fb3067c12 */ /* 0x000fe4000f8e961a */
[----:B------:R-:W-:Y:S01]  /*3260*/  FMNMX.FTZ R9, R156, R9, !PT ;  /* 0x000000099c097209 */ /* 0x000fe20007810000 */
[----:B------:R-:W2:Y:S01]  /*3270*/  SHFL.BFLY PT, R4, R11, 0x2, 0x1f ;  /* 0x0c401f000b047f89 */ /* 0x000ea200000e0000 */
[----:B------:R-:W-:Y:S01]  /*3280*/  FMNMX.FTZ R8, R148, R8, !PT ;  /* 0x0000000894087209 */ /* 0x000fe20007810000 */
[----:B------:R-:W-:Y:S01]  /*3290*/  IMAD.WIDE.U32 R176, R6, -0x2daee0ad, RZ ;  /* 0xd2511f5306b07825 */ /* 0x000fe200078e00ff */
[----:B------:R-:W-:Y:S02]  /*32a0*/  LOP3.LUT R172, R239, UR14, R60, 0x96, !PT ;  /* 0x0000000eefac7c12 */ /* 0x000fe4000f8e963c */
[----:B------:R-:W-:Y:S02]  /*32b0*/  FMNMX.FTZ R9, R162, R9, !PT ;  /* 0x00000009a2097209 */ /* 0x000fe40007810000 */
[----:B------:R-:W-:Y:S01]  /*32c0*/  FMNMX.FTZ R6, R142, R8, !PT ;  /* 0x000000088e067209 */ /* 0x000fe20007810000 */
[----:B------:R-:W-:Y:S01]  /*32d0*/  IMAD.WIDE.U32 R172, R172, -0x326172a9, RZ ;  /* 0xcd9e8d57acac7825 */ /* 0x000fe200078e00ff */
[----:B------:R-:W-:-:S02]  /*32e0*/  LOP3.LUT R5, R179, UR15, R170, 0x96, !PT ;  /* 0x0000000fb3057c12 */ /* 0x000fc4000f8e96aa */
[----:B------:R-:W-:Y:S02]  /*32f0*/  FMNMX.FTZ R9, R160, R9, !PT ;  /* 0x00000009a0097209 */ /* 0x000fe40007810000 */
[----:B------:R-:W-:Y:S01]  /*3300*/  FMNMX.FTZ R6, R155, R6, !PT ;  /* 0x000000069b067209 */ /* 0x000fe20007810000 */
[----:B------:R-:W-:Y:S01]  /*3310*/  IMAD.WIDE.U32 R14, R5, -0x2daee0ad, RZ ;  /* 0xd2511f53050e7825 */ /* 0x000fe200078e00ff */
[----:B------:R-:W-:Y:S02]  /*3320*/  FMNMX.FTZ R9, R139, R9, !PT ;  /* 0x000000098b097209 */ /* 0x000fe40007810000 */
[----:B------:R-:W-:Y:S02]  /*3330*/  LOP3.LUT R242, R27, R223, RZ, 0x3c, !PT ;  /* 0x000000df1bf27212 */ /* 0x000fe400078e3cff */
[----:B------:R-:W-:Y:S02]  /*3340*/  LOP3.LUT R12, R173, UR13, R178, 0x96, !PT ;  /* 0x0000000dad0c7c12 */ /* 0x000fe4000f8e96b2 */
[----:B------:R-:W-:Y:S01]  /*3350*/  FMNMX.FTZ R6, R157, R6, !PT ;  /* 0x000000069d067209 */ /* 0x000fe20007810000 */
[----:B------:R-:W-:Y:S01]  /*3360*/  IMAD.WIDE.U32 R242, R242, -0x2daee0ad, RZ ;  /* 0xd2511f53f2f27825 */ /* 0x000fe200078e00ff */
[----:B------:R-:W-:-:S02]  /*3370*/  FMNMX.FTZ R9, R137, R9, !PT ;  /* 0x0000000989097209 */ /* 0x000fc40007810000 */
[----:B------:R-:W-:Y:S01]  /*3380*/  LOP3.LUT R5, R15, UR12, R238, 0x96, !PT ;  /* 0x0000000c0f057c12 */ /* 0x000fe2000f8e96ee */
[----:B------:R-:W-:Y:S01]  /*3390*/  IMAD.WIDE.U32 R12, R12, -0x2daee0ad, RZ ;  /* 0xd2511f530c0c7825 */ /* 0x000fe200078e00ff */
[----:B------:R-:W-:Y:S02]  /*33a0*/  FMNMX.FTZ R6, R62, R6, !PT ;  /* 0x000000063e067209 */ /* 0x000fe40007810000 */
[----:B-1----:R-:W-:Y:S01]  /*33b0*/  FMNMX.FTZ R134, R134, R7, !PT ;  /* 0x0000000786867209 */ /* 0x002fe20007810000 */
[----:B------:R-:W-:Y:S01]  /*33c0*/  IMAD.WIDE.U32 R32, R5, -0x326172a9, RZ ;  /* 0xcd9e8d5705207825 */ /* 0x000fe200078e00ff */
[----:B------:R-:W-:Y:S02]  /*33d0*/  FMNMX.FTZ R7, R138, R9, !PT ;  /* 0x000000098a077209 */ /* 0x000fe40007810000 */
[----:B------:R-:W-:Y:S01]  /*33e0*/  FMNMX.FTZ R6, R59, R6, !PT ;  /* 0x000000063b067209 */ /* 0x000fe20007810000 */
[----:B------:R-:W-:Y:S01]  /*33f0*/  FMUL.FTZ R164, R134, c[0x0][0x23c] ;  /* 0x00008f0086a47a20 */ /* 0x000fe20000410000 */
[----:B------:R-:W-:-:S02]  /*3400*/  LOP3.LUT R10, R13, UR10, R14, 0x96, !PT ;  /* 0x0000000a0d0a7c12 */ /* 0x000fc4000f8e960e */
[----:B------:R-:W-:Y:S02]  /*3410*/  LOP3.LUT R5, R177, UR12, R242, 0x96, !PT ;  /* 0x0000000cb1057c12 */ /* 0x000fe4000f8e96f2 */
[----:B------:R-:W-:Y:S02]  /*3420*/  FMNMX.FTZ R7, R67, R7, !PT ;  /* 0x0000000743077209 */ /* 0x000fe40007810000 */
[----:B------:R-:W-:Y:S01]  /*3430*/  FMNMX.FTZ R6, R66, R6, !PT ;  /* 0x0000000642067209 */ /* 0x000fe20007810000 */
[----:B------:R-:W-:Y:S01]  /*3440*/  IMAD.WIDE.U32 R174, R5, -0x326172a9, RZ ;  /* 0xcd9e8d5705ae7825 */ /* 0x000fe200078e00ff */
[----:B--2---:R-:W-:Y:S01]  /*3450*/  FMNMX.FTZ R4, R11, R4, !PT ;  /* 0x000000040b047209 */ /* 0x004fe20007810000 */
[----:B------:R-:W1:Y:S01]  /*3460*/  SHFL.BFLY PT, R136, R7, 0x2, 0x1f ;  /* 0x0c401f0007887f89 */ /* 0x000e6200000e0000 */
[----:B------:R-:W-:Y:S01]  /*3470*/  LOP3.LUT R8, R33, UR11, R172, 0x96, !PT ;  /* 0x0000000b21087c12 */ /* 0x000fe2000f8e96ac */
[----:B------:R-:W-:Y:S01]  /*3480*/  IMAD.WIDE.U32 R10, R10, -0x326172a9, RZ ;  /* 0xcd9e8d570a0a7825 */ /* 0x000fe200078e00ff */
[----:B------:R-:W-:Y:S01]  /*3490*/  FMNMX.FTZ R5, R64, R6, !PT ;  /* 0x0000000640057209 */ /* 0x000fe20007810000 */
[----:B------:R-:W2:Y:S01]  /*34a0*/  SHFL.BFLY PT, R133, R4, 0x1, 0x1f ;  /* 0x0c201f0004857f89 */ /* 0x000ea200000e0000 */
[----:B------:R-:W-:Y:S01]  /*34b0*/  LOP3.LUT R240, R243, UR14, R60, 0x96, !PT ;  /* 0x0000000ef3f07c12 */ /* 0x000fe2000f8e963c */
[----:B------:R-:W-:Y:S01]  /*34c0*/  IMAD.WIDE.U32 R14, R8, -0x2daee0ad, RZ ;  /* 0xd2511f53080e7825 */ /* 0x000fe200078e00ff */
[----:B------:R-:W-:Y:S01]  /*34d0*/  LOP3.LUT R8, R11, UR9, R32, 0x96, !PT ;  /* 0x000000090b087c12 */ /* 0x000fe2000f8e9620 */
[----:B------:R-:W3:Y:S01]  /*34e0*/  SHFL.BFLY PT, R135, R5, 0x2, 0x1f ;  /* 0x0c401f0005877f89 */ /* 0x000ee200000e0000 */
[----:B------:R-:W-:Y:S01]  /*34f0*/  FSETP.NEU.FTZ.AND P1, PT, R134, -INF , PT ;  /* 0xff8000008600780b */ /* 0x000fe20003f3d000 */
[----:B------:R-:W-:Y:S01]  /*3500*/  IMAD.WIDE.U32 R240, R240, -0x326172a9, RZ ;  /* 0xcd9e8d57f0f07825 */ /* 0x000fe200078e00ff */
[----:B------:R-:W-:-:S02]  /*3510*/  LOP3.LUT R12, R15, UR8, R12, 0x96, !PT ;  /* 0x000000080f0c7c12 */ /* 0x000fc4000f8e960c */
[----:B------:R-:W-:Y:S01]  /*3520*/  FSEL R164, R164, RZ, P1 ;  /* 0x000000ffa4a47208 */ /* 0x000fe20000800000 */
[----:B------:R-:W-:Y:S01]  /*3530*/  IMAD.WIDE.U32 R8, R8, -0x2daee0ad, RZ ;  /* 0xd2511f5308087825 */ /* 0x000fe200078e00ff */
[----:B------:R-:W-:-:S03]  /*3540*/  LOP3.LUT R178, R241, UR13, R178, 0x96, !PT ;  /* 0x0000000df1b27c12 */ /* 0x000fc6000f8e96b2 */
[----:B------:R-:W-:Y:S01]  /*3550*/  IMAD.WIDE.U32 R12, R12, -0x326172a9, RZ ;  /* 0xcd9e8d570c0c7825 */ /* 0x000fe200078e00ff */
[----:B------:R-:W-:Y:S02]  /*3560*/  LOP3.LUT R6, R9, UR6, R14, 0x96, !PT ;  /* 0x0000000609067c12 */ /* 0x000fe4000f8e960e */
[----:B------:R-:W-:Y:S01]  /*3570*/  LOP3.LUT R9, R175, UR11, R240, 0x96, !PT ;  /* 0x0000000baf097c12 */ /* 0x000fe2000f8e96f0 */
[--C-:B------:R-:W-:Y:S02]  /*3580*/  FFMA.FTZ R40, R28, c[0x0][0x23c], -R164.reuse ;  /* 0x00008f001c287a23 */ /* 0x100fe400000108a4 */
[----:B------:R-:W-:Y:S01]  /*3590*/  IMAD.WIDE.U32 R48, R6, -0x326172a9, RZ ;  /* 0xcd9e8d5706307825 */ /* 0x000fe200078e00ff */
[----:B-1----:R-:W-:Y:S02]  /*35a0*/  FMNMX.FTZ R136, R7, R136, !PT ;  /* 0x0000008807887209 */ /* 0x002fe40007810000 */
[----:B--2---:R-:W-:Y:S01]  /*35b0*/  FMNMX.FTZ R133, R4, R133, !PT ;  /* 0x0000008504857209 */ /* 0x004fe20007810000 */
[----:B------:R-:W-:Y:S01]  /*35c0*/  FFMA.FTZ R39, R42, c[0x0][0x23c], -R164 ;  /* 0x00008f002a277a23 */ /* 0x000fe200000108a4 */
[--C-:B------:R-:W-:Y:S01]  /*35d0*/  SHF.R.U32.HI R6, RZ, 0x10, R48.reuse ;  /* 0x00000010ff067819 */ /* 0x100fe20000011630 */
[----:B------:R-:W1:Y:S01]  /*35e0*/  SHFL.BFLY PT, R7, R136, 0x1, 0x1f ;  /* 0x0c201f0088077f89 */ /* 0x000e6200000e0000 */
[----:B------:R-:W-:Y:S01]  /*35f0*/  SHF.R.U32.HI R4, RZ, 0x18, R48 ;  /* 0x00000018ff047819 */ /* 0x000fe20000011630 */
[----:B------:R-:W-:Y:S01]  /*3600*/  IMAD.WIDE.U32 R178, R178, -0x2daee0ad, RZ ;  /* 0xd2511f53b2b27825 */ /* 0x000fe200078e00ff */
[----:B------:R-:W-:Y:S01]  /*3610*/  LOP3.LUT R6, R6, 0xff, RZ, 0xc0, !PT ;  /* 0x000000ff06067812 */ /* 0x000fe200078ec0ff */
[----:B------:R-:W-:Y:S01]  /*3620*/  MUFU.EX2 R40, R40 ;  /* 0x0000002800287308 */ /* 0x000fe20000000800 */
[----:B---3--:R-:W-:Y:S01]  /*3630*/  FMNMX.FTZ R135, R5, R135, !PT ;  /* 0x0000008705877209 */ /* 0x008fe20007810000 */
[----:B------:R-:W-:Y:S01]  /*3640*/  FMUL.FTZ R153, R133, c[0x0][0x23c] ;  /* 0x00008f0085997a20 */ /* 0x000fe20000410000 */
[----:B------:R-:W-:Y:S01]  /*3650*/  PRMT R4, R6, 0x5410, R4 ;  /* 0x0000541006047816 */ /* 0x000fe20000000004 */
[----:B------:R-:W-:Y:S01]  /*3660*/  FFMA.FTZ R34, R45, c[0x0][0x23c], -R164 ;  /* 0x00008f002d227a23 */ /* 0x000fe200000108a4 */
[----:B------:R-:W-:Y:S01]  /*3670*/  LOP3.LUT R14, R48, 0xffff, RZ, 0xc0, !PT ;  /* 0x0000ffff300e7812 */ /* 0x000fe200078ec0ff */
[----:B------:R-:W2:Y:S01]  /*3680*/  SHFL.BFLY PT, R6, R135, 0x1, 0x1f ;  /* 0x0c201f0087067f89 */ /* 0x000ea200000e0000 */
[----:B------:R-:W-:Y:S01]  /*3690*/  LOP3.LUT R12, R49, UR16, R12, 0x96, !PT ;  /* 0x00000010310c7c12 */ /* 0x000fe2000f8e960c */
[----:B------:R-:W3:Y:S01]  /*36a0*/  MUFU.EX2 R39, R39 ;  /* 0x0000002700277308 */ /* 0x000ee20000000800 */
[----:B------:R-:W-:Y:S01]  /*36b0*/  FSETP.NEU.FTZ.AND P1, PT, R133, -INF , PT ;  /* 0xff8000008500780b */ /* 0x000fe20003f3d000 */
[----:B------:R-:W-:Y:S01]  /*36c0*/  FFMA.FTZ R33, R46, c[0x0][0x23c], -R164 ;  /* 0x00008f002e217a23 */ /* 0x000fe200000108a4 */
[----:B------:R-:W-:Y:S01]  /*36d0*/  LOP3.LUT R176, R179, UR10, R176, 0x96, !PT ;  /* 0x0000000ab3b07c12 */ /* 0x000fe2000f8e96b0 */
[----:B------:R-:W-:Y:S01]  /*36e0*/  IMAD R60, R120, 0x10000, R120 ;  /* 0x00010000783c7824 */ /* 0x000fe200078e0278 */
[----:B------:R-:W-:Y:S01]  /*36f0*/  LOP3.LUT R11, R48, 0xff, RZ, 0xc0, !PT ;  /* 0x000000ff300b7812 */ /* 0x000fe200078ec0ff */
[----:B------:R-:W-:Y:S01]  /*3700*/  FFMA.FTZ R16, R16, c[0x0][0x23c], -R164 ;  /* 0x00008f0010107a23 */ /* 0x000fe200000108a4 */
[----:B------:R-:W-:Y:S01]  /*3710*/  SHF.R.U32.HI R14, RZ, 0x8, R14 ;  /* 0x00000008ff0e7819 */ /* 0x000fe2000001160e */
[----:B------:R-:W-:Y:S01]  /*3720*/  IMAD.WIDE.U32 R176, R176, -0x326172a9, RZ ;  /* 0xcd9e8d57b0b07825 */ /* 0x000fe200078e00ff */
[----:B------:R-:W-:Y:S01]  /*3730*/  LOP3.LUT R15, R12, 0xffff, RZ, 0xc0, !PT ;  /* 0x0000ffff0c0f7812 */ /* 0x000fe200078ec0ff */
[----:B------:R-:W-:Y:S01]  /*3740*/  MUFU.EX2 R34, R34 ;  /* 0x0000002200227308 */ /* 0x000fe20000000800 */
[----:B------:R-:W-:Y:S01]  /*3750*/  FSEL R153, R153, RZ, P1 ;  /* 0x000000ff99997208 */ /* 0x000fe20000800000 */
[--C-:B------:R-:W-:Y:S01]  /*3760*/  HSET2.LE.AND R4, R4, R60.reuse, PT ;  /* 0x0000003c04047233 */ /* 0x100fe20003803000 */
[----:B-1----:R-:W-:Y:S01]  /*3770*/  FMNMX.FTZ R136, R136, R7, !PT ;  /* 0x0000000788887209 */ /* 0x002fe20007810000 */
[----:B------:R-:W-:Y:S01]  /*3780*/  FFMA.FTZ R152, R152, c[0x0][0x23c], -R164 ;  /* 0x00008f0098987a23 */ /* 0x000fe200000108a4 */
[----:B------:R-:W-:Y:S01]  /*3790*/  PRMT R5, R11, 0x5410, R14 ;  /* 0x000054100b057816 */ /* 0x000fe2000000000e */
[--C-:B------:R-:W-:Y:S01]  /*37a0*/  FFMA.FTZ R32, R44, c[0x0][0x23c], -R153.reuse ;  /* 0x00008f002c207a23 */ /* 0x100fe20000010899 */
[----:B------:R-:W-:Y:S01]  /*37b0*/  LOP3.LUT R11, R12, 0xff, RZ, 0xc0, !PT ;  /* 0x000000ff0c0b7812 */ /* 0x000fe200078ec0ff */
[----:B------:R-:W-:Y:S01]  /*37c0*/  FFMA.FTZ R35, R38, c[0x0][0x23c], -R153 ;  /* 0x00008f0026237a23 */ /* 0x000fe20000010899 */
[----:B------:R-:W-:Y:S01]  /*37d0*/  SHF.R.U32.HI R15, RZ, 0x8, R15 ;  /* 0x00000008ff0f7819 */ /* 0x000fe2000001160f */
[----:B------:R-:W-:Y:S01]  /*37e0*/  FMUL.FTZ R141, R136, c[0x0][0x23c] ;  /* 0x00008f00888d7a20 */ /* 0x000fe20000410000 */
[----:B------:R-:W-:Y:S01]  /*37f0*/  SHF.R.U32.HI R14, RZ, 0x10, R12 ;  /* 0x00000010ff0e7819 */ /* 0x000fe2000001160c */
[--C-:B------:R-:W-:Y:S01]  /*3800*/  FFMA.FTZ R42, R30, c[0x0][0x23c], -R153.reuse ;  /* 0x00008f001e2a7a23 */ /* 0x100fe20000010899 */
[----:B--2---:R-:W-:Y:S01]  /*3810*/  FMNMX.FTZ R135, R135, R6, !PT ;  /* 0x0000000687877209 */ /* 0x004fe20007810000 */
[----:B------:R-:W-:Y:S01]  /*3820*/  FFMA.FTZ R43, R43, c[0x0][0x23c], -R153 ;  /* 0x00008f002b2b7a23 */ /* 0x000fe20000010899 */
[----:B------:R-:W-:Y:S01]  /*3830*/  FSETP.NEU.FTZ.AND P1, PT, R136, -INF , PT ;  /* 0xff8000008800780b */ /* 0x000fe20003f3d000 */
[----:B------:R-:W1:Y:S01]  /*3840*/  MUFU.EX2 R33, R33 ;  /* 0x0000002100217308 */ /* 0x000e620000000800 */
[----:B------:R-:W-:Y:S01]  /*3850*/  PRMT R11, R11, 0x5410, R15 ;  /* 0x000054100b0b7816 */ /* 0x000fe2000000000f */
[----:B------:R-:W-:Y:S01]  /*3860*/  FMUL.FTZ R65, R135, c[0x0][0x23c] ;  /* 0x00008f0087417a20 */ /* 0x000fe20000410000 */
[----:B------:R-:W-:Y:S01]  /*3870*/  LOP3.LUT R174, R177, UR9, R174, 0x96, !PT ;  /* 0x00000009b1ae7c12 */ /* 0x000fe2000f8e96ae */
[--C-:B------:R-:W-:Y:S01]  /*3880*/  HSET2.LE.AND R5, R5, R60.reuse, PT ;  /* 0x0000003c05057233 */ /* 0x100fe20003803000 */
[----:B------:R-:W-:Y:S01]  /*3890*/  SHF.R.U32.HI R12, RZ, 0x18, R12 ;  /* 0x00000018ff0c7819 */ /* 0x000fe2000001160c */
[----:B------:R-:W-:Y:S01]  /*38a0*/  HSET2.LE.AND R11, R11, R60, PT ;  /* 0x0000003c0b0b7233 */ /* 0x000fe20003803000 */
[----:B------:R-:W-:Y:S01]  /*38b0*/  LOP3.LUT R14, R14, 0xff, RZ, 0xc0, !PT ;  /* 0x000000ff0e0e7812 */ /* 0x000fe200078ec0ff */
[----:B------:R-:W-:Y:S01]  /*38c0*/  MUFU.EX2 R32, R32 ;  /* 0x0000002000207308 */ /* 0x000fe20000000800 */
[----:B------:R-:W-:Y:S01]  /*38d0*/  FSEL R141, R141, RZ, P1 ;  /* 0x000000ff8d8d7208 */ /* 0x000fe20000800000 */
[----:B------:R-:W-:Y:S01]  /*38e0*/  IMAD.WIDE.U32 R174, R174, -0x2daee0ad, RZ ;  /* 0xd2511f53aeae7825 */ /* 0x000fe200078e00ff */
[----:B------:R-:W-:-:S02]  /*38f0*/  FSETP.NEU.FTZ.AND P1, PT, R135, -INF , PT ;  /* 0xff8000008700780b */ /* 0x000fc40003f3d000 */
[----:B------:R-:W-:Y:S01]  /*3900*/  PRMT R3, R14, 0x5410, R12 ;  /* 0x000054100e037816 */ /* 0x000fe2000000000c */
[----:B------:R-:W-:Y:S01]  /*3910*/  IMAD.WIDE.U32 R14, R9, -0x2daee0ad, RZ ;  /* 0xd2511f53090e7825 */ /* 0x000fe200078e00ff */
[----:B---3--:R-:W-:Y:S01]  /*3920*/  F2FP.BF16.PACK_AB R0, R39, R40 ;  /* 0x000000282700723e */ /* 0x008fe200000010ff */
[----:B------:R-:W2:Y:S01]  /*3930*/  MUFU.EX2 R35, R35 ;  /* 0x0000002300237308 */ /* 0x000ea20000000800 */
[----:B------:R-:W-:Y:S01]  /*3940*/  FSEL R65, R65, RZ, P1 ;  /* 0x000000ff41417208 */ /* 0x000fe20000800000 */
[--C-:B------:R-:W-:Y:S01]  /*3950*/  FFMA.FTZ R49, R92, c[0x0][0x23c], -R141.reuse ;  /* 0x00008f005c317a23 */ /* 0x100fe2000001088d */
[----:B------:R-:W-:Y:S01]  /*3960*/  LOP3.LUT R92, R11, R0, RZ, 0xc0, !PT ;  /* 0x000000000b5c7212 */ /* 0x000fe200078ec0ff */
[----:B------:R-:W-:Y:S01]  /*3970*/  FFMA.FTZ R38, R37, c[0x0][0x23c], -R141 ;  /* 0x00008f0025267a23 */ /* 0x000fe2000001088d */
[----:B------:R-:W-:Y:S01]  /*3980*/  LOP3.LUT R0, R175, UR6, R14, 0x96, !PT ;  /* 0x00000006af007c12 */ /* 0x000fe2000f8e960e */
[--C-:B------:R-:W-:Y:S01]  /*3990*/  FFMA.FTZ R46, R36, c[0x0][0x23c], -R65.reuse ;  /* 0x00008f00242e7a23 */ /* 0x100fe20000010841 */
[----:B------:R-:W-:Y:S01]  /*39a0*/  LOP3.LUT R178, R15, UR8, R178, 0x96, !PT ;  /* 0x000000080fb27c12 */ /* 0x000fe2000f8e96b2 */
[----:B------:R-:W-:Y:S01]  /*39b0*/  MUFU.EX2 R42, R42 ;  /* 0x0000002a002a7308 */ /* 0x000fe20000000800 */
[----:B------:R-:W-:Y:S01]  /*39c0*/  FFMA.FTZ R37, R31, c[0x0][0x23c], -R65 ;  /* 0x00008f001f257a23 */ /* 0x000fe20000010841 */
[----:B-1----:R-:W-:Y:S01]  /*39d0*/  F2FP.BF16.PACK_AB R94, R33, R34 ;  /* 0x00000022215e723e */ /* 0x002fe200000010ff */
[----:B------:R-:W-:Y:S01]  /*39e0*/  IMAD.WIDE.U32 R14, R0, -0x326172a9, RZ ;  /* 0xcd9e8d57000e7825 */ /* 0x000fe200078e00ff */
[----:B------:R-:W-:Y:S01]  /*39f0*/  HSET2.LE.AND R3, R3, R60, PT ;  /* 0x0000003c03037233 */ /* 0x000fe20003803000 */
[----:B------:R-:W-:-:S02]  /*3a00*/  LOP3.LUT R9, R13, UR7, R10, 0x96, !PT ;  /* 0x000000070d097c12 */ /* 0x000fc4000f8e960a */
[----:B------:R-:W-:Y:S01]  /*3a10*/  IMAD.WIDE.U32 R178, R178, -0x326172a9, RZ ;  /* 0xcd9e8d57b2b27825 */ /* 0x000fe200078e00ff */
[----:B------:R-:W1:Y:S01]  /*3a20*/  MUFU.EX2 R43, R43 ;  /* 0x0000002b002b7308 */ /* 0x000e620000000800 */
[----:B--2---:R-:W-:Y:S02]  /*3a30*/  F2FP.BF16.PACK_AB R95, R35, R32 ;  /* 0x00000020235f723e */ /* 0x004fe400000010ff */
[--C-:B------:R-:W-:Y:S01]  /*3a40*/  FFMA.FTZ R48, R98, c[0x0][0x23c], -R65.reuse ;  /* 0x00008f0062307a23 */ /* 0x100fe20000010841 */
[----:B------:R-:W-:Y:S01]  /*3a50*/  SHF.R.U32.HI R0, RZ, 0x10, R14 ;  /* 0x00000010ff007819 */ /* 0x000fe2000001160e */
[----:B------:R-:W-:Y:S01]  /*3a60*/  FFMA.FTZ R47, R99, c[0x0][0x23c], -R65 ;  /* 0x00008f00632f7a23 */ /* 0x000fe20000010841 */
[----:B------:R-:W-:Y:S01]  /*3a70*/  LOP3.LUT R2, R15, UR16, R178, 0x96, !PT ;  /* 0x000000100f027c12 */ /* 0x000fe2000f8e96b2 */
[--C-:B------:R-:W-:Y:S01]  /*3a80*/  FFMA.FTZ R51, R96, c[0x0][0x23c], -R141.reuse ;  /* 0x00008f0060337a23 */ /* 0x100fe2000001088d */
[----:B------:R-:W-:Y:S01]  /*3a90*/  MUFU.EX2 R46, R46 ;  /* 0x0000002e002e7308 */ /* 0x000fe20000000800 */
[----:B------:R-:W-:Y:S01]  /*3aa0*/  FFMA.FTZ R50, R97, c[0x0][0x23c], -R141 ;  /* 0x00008f0061327a23 */ /* 0x000fe2000001088d */
[----:B------:R-:W-:Y:S01]  /*3ab0*/  LOP3.LUT R94, R5, R94, RZ, 0xc0, !PT ;  /* 0x0000005e055e7212 */ /* 0x000fe200078ec0ff */
[----:B------:R-:W-:Y:S01]  /*3ac0*/  FFMA.FTZ R36, R17, c[0x0][0x23c], -R164 ;  /* 0x00008f0011247a23 */ /* 0x000fe200000108a4 */
[----:B------:R-:W-:Y:S01]  /*3ad0*/  LOP3.LUT R95, R4, R95, RZ, 0xc0, !PT ;  /* 0x0000005f045f7212 */ /* 0x000fe200078ec0ff */
[--C-:B------:R-:W-:Y:S01]  /*3ae0*/  FFMA.FTZ R45, R22, c[0x0][0x23c], -R153.reuse ;  /* 0x00008f00162d7a23 */ /* 0x100fe20000010899 */
[----:B------:R-:W-:Y:S01]  /*3af0*/  LOP3.LUT R12, R14, 0xffff, RZ, 0xc0, !PT ;  /* 0x0000ffff0e0c7812 */ /* 0x000fe200078ec0ff */
[----:B------:R-:W2:Y:S01]  /*3b00*/  LDSM.16.MT88.4 R4, [R184+0x6000] ;  /* 0x00600000b804783b */ /* 0x000ea20000004200 */
[----:B------:R-:W3:Y:S01]  /*3b10*/  MUFU.EX2 R37, R37 ;  /* 0x0000002500257308 */ /* 0x000ee20000000800 */
[----:B-1----:R-:W-:Y:S01]  /*3b20*/  F2FP.BF16.PACK_AB R93, R43, R42 ;  /* 0x0000002a2b5d723e */ /* 0x002fe200000010ff */
[--C-:B------:R-:W-:Y:S01]  /*3b30*/  FFMA.FTZ R52, R23, c[0x0][0x23c], -R153.reuse ;  /* 0x00008f0017347a23 */ /* 0x100fe20000010899 */
[----:B------:R-:W-:Y:S01]  /*3b40*/  SHF.R.U32.HI R10, RZ, 0x18, R14 ;  /* 0x00000018ff0a7819 */ /* 0x000fe2000001160e */
[----:B------:R-:W-:Y:S01]  /*3b50*/  FFMA.FTZ R44, R20, c[0x0][0x23c], -R153 ;  /* 0x00008f00142c7a23 */ /* 0x000fe20000010899 */
[----:B------:R-:W-:Y:S01]  /*3b60*/  LOP3.LUT R0, R0, 0xff, RZ, 0xc0, !PT ;  /* 0x000000ff00007812 */ /* 0x000fe200078ec0ff */
[--C-:B------:R-:W-:Y:S01]  /*3b70*/  FFMA.FTZ R55, R29, c[0x0][0x23c], -R141.reuse ;  /* 0x00008f001d377a23 */ /* 0x100fe2000001088d */
[----:B------:R-:W-:Y:S01]  /*3b80*/  SHF.R.U32.HI R97, RZ, 0x10, R2 ;  /* 0x00000010ff617819 */ /* 0x000fe20000011602 */
[----:B------:R-:W-:Y:S01]  /*3b90*/  MUFU.EX2 R49, R49 ;  /* 0x0000003100317308 */ /* 0x000fe20000000800 */
[----:B------:R-:W-:Y:S01]  /*3ba0*/  LOP3.LUT R93, R3, R93, RZ, 0xc0, !PT ;  /* 0x0000005d035d7212 */ /* 0x000fe200078ec0ff */
[----:B------:R-:W-:Y:S01]  /*3bb0*/  LDSM.16.MT88.4 R28, [R184+0x6800] ;  /* 0x00680000b81c783b */ /* 0x000fe20000004200 */
[----:B------:R-:W-:Y:S01]  /*3bc0*/  LOP3.LUT R11, R14, 0xff, RZ, 0xc0, !PT ;  /* 0x000000ff0e0b7812 */ /* 0x000fe200078ec0ff */
[----:B------:R-:W-:Y:S01]  /*3bd0*/  FFMA.FTZ R54, R54, c[0x0][0x23c], -R141 ;  /* 0x00008f0036367a23 */ /* 0x000fe2000001088d */
[----:B------:R-:W-:Y:S01]  /*3be0*/  SHF.R.U32.HI R12, RZ, 0x8, R12 ;  /* 0x00000008ff0c7819 */ /* 0x000fe2000001160c */
[--C-:B------:R-:W-:Y:S01]  /*3bf0*/  FFMA.FTZ R58, R140, c[0x0][0x23c], -R65.reuse ;  /* 0x00008f008c3a7a23 */ /* 0x100fe20000010841 */
[----:B------:R-:W-:Y:S01]  /*3c00*/  LOP3.LUT R3, R2, 0xffff, RZ, 0xc0, !PT ;  /* 0x0000ffff02037812 */ /* 0x000fe200078ec0ff */
[----:B------:R-:W1:Y:S01]  /*3c10*/  MUFU.EX2 R38, R38 ;  /* 0x0000002600267308 */ /* 0x000e620000000800 */
[----:B------:R-:W-:Y:S01]  /*3c20*/  PRMT R0, R0, 0x5410, R10 ;  /* 0x0000541000007816 */ /* 0x000fe2000000000a */
[C---:B------:R-:W-:Y:S01]  /*3c30*/  HMMA.16816.F32.BF16 R124, R92.reuse, R116, RZ ;  /* 0x000000745c7c723c */ /* 0x040fe200000418ff */
[----:B------:R-:W-:Y:S01]  /*3c40*/  LOP3.LUT R96, R2, 0xff, RZ, 0xc0, !PT ;  /* 0x000000ff02607812 */ /* 0x000fe200078ec0ff */
[----:B------:R-:W-:Y:S01]  /*3c50*/  FFMA.FTZ R57, R165, c[0x0][0x23c], -R65 ;  /* 0x00008f00a5397a23 */ /* 0x000fe20000010841 */
[----:B------:R-:W-:Y:S01]  /*3c60*/  SHF.R.U32.HI R2, RZ, 0x18, R2 ;  /* 0x00000018ff027819 */ /* 0x000fe20000011602 */
[--C-:B------:R-:W-:Y:S01]  /*3c70*/  HSET2.LE.AND R99, R0, R60.reuse, PT ;  /* 0x0000003c00637233 */ /* 0x100fe20003803000 */
[----:B------:R-:W-:Y:S01]  /*3c80*/  LOP3.LUT R97, R97, 0xff, RZ, 0xc0, !PT ;  /* 0x000000ff61617812 */ /* 0x000fe200078ec0ff */
[----:B------:R-:W-:Y:S01]  /*3c90*/  MUFU.EX2 R48, R48 ;  /* 0x0000003000307308 */ /* 0x000fe20000000800 */
[----:B------:R-:W-:Y:S01]  /*3ca0*/  PRMT R98, R11, 0x5410, R12 ;  /* 0x000054100b627816 */ /* 0x000fe2000000000c */
[----:B------:R-:W-:Y:S01]  /*3cb0*/  IMAD.WIDE.U32 R12, R9, -0x2daee0ad, RZ ;  /* 0xd2511f53090c7825 */ /* 0x000fe200078e00ff */
[----:B------:R-:W-:Y:S01]  /*3cc0*/  SHF.R.U32.HI R3, RZ, 0x8, R3 ;  /* 0x00000008ff037819 */ /* 0x000fe20000011603 */
[C---:B------:R-:W-:Y:S01]  /*3cd0*/  HMMA.16816.F32.BF16 R68, R92.reuse, R108, RZ ;  /* 0x0000006c5c44723c */ /* 0x040fe200000418ff */
[----:B---3--:R-:W-:Y:S01]  /*3ce0*/  F2FP.BF16.PACK_AB R0, R37, R46 ;  /* 0x0000002e2500723e */ /* 0x008fe200000010ff */
[--C-:B------:R-:W-:Y:S01]  /*3cf0*/  HSET2.LE.AND R98, R98, R60.reuse, PT ;  /* 0x0000003c62627233 */ /* 0x100fe20003803000 */
[----:B------:R-:W-:Y:S01]  /*3d00*/  PRMT R97, R97, 0x5410, R2 ;  /* 0x0000541061617816 */ /* 0x000fe20000000002 */
[----:B------:R-:W3:Y:S01]  /*3d10*/  MUFU.EX2 R47, R47 ;  /* 0x0000002f002f7308 */ /* 0x000ee20000000800 */
[----:B------:R-:W-:Y:S01]  /*3d20*/  PRMT R96, R96, 0x5410, R3 ;  /* 0x0000541060607816 */ /* 0x000fe20000000003 */
[----:B------:R-:W-:Y:S01]  /*3d30*/  FFMA.FTZ R2, R21, c[0x0][0x23c], -R164 ;  /* 0x00008f0015027a23 */ /* 0x000fe200000108a4 */
[----:B-1----:R-:W-:Y:S01]  /*3d40*/  F2FP.BF16.PACK_AB R10, R38, R49 ;  /* 0x00000031260a723e */ /* 0x002fe200000010ff */
[--C-:B------:R-:W-:Y:S01]  /*3d50*/  HSET2.LE.AND R97, R97, R60.reuse, PT ;  /* 0x0000003c61617233 */ /* 0x100fe20003803000 */
[----:B------:R-:W-:Y:S01]  /*3d60*/  LOP3.LUT R99, R99, R0, RZ, 0xc0, !PT ;  /* 0x0000000063637212 */ /* 0x000fe200078ec0ff */
[--C-:B------:R-:W-:Y:S01]  /*3d70*/  HSET2.LE.AND R96, R96, R60.reuse, PT ;  /* 0x0000003c60607233 */ /* 0x100fe20003803000 */
[----:B------:R-:W-:Y:S01]  /*3d80*/  SHF.R.U32.HI R21, RZ, 0x10, R12 ;  /* 0x00000010ff157819 */ /* 0x000fe2000001160c */
[----:B------:R-:W-:Y:S01]  /*3d90*/  MUFU.EX2 R51, R51 ;  /* 0x0000003300337308 */ /* 0x000fe20000000800 */
[----:B------:R-:W-:Y:S01]  /*3da0*/  LOP3.LUT R98, R98, R10, RZ, 0xc0, !PT ;  /* 0x0000000a62627212 */ /* 0x000fe200078ec0ff */
[----:B------:R-:W-:Y:S01]  /*3db0*/  FFMA.FTZ R3, R41, c[0x0][0x23c], -R164 ;  /* 0x00008f0029037a23 */ /* 0x000fe200000108a4 */
[----:B------:R-:W-:Y:S01]  /*3dc0*/  SHF.R.U32.HI R9, RZ, 0x18, R12 ;  /* 0x00000018ff097819 */ /* 0x000fe2000001160c */
[----:B------:R-:W-:Y:S01]  /*3dd0*/  FFMA.FTZ R41, R18, c[0x0][0x23c], -R153 ;  /* 0x00008f0012297a23 */ /* 0x000fe20000010899 */
[----:B------:R-:W-:Y:S01]  /*3de0*/  LOP3.LUT R21, R21, 0xff, RZ, 0xc0, !PT ;  /* 0x000000ff15157812 */ /* 0x000fe200078ec0ff */
[C---:B--2---:R-:W-:Y:S01]  /*3df0*/  HMMA.16816.F32.BF16 R88, R92.reuse, R4, RZ ;  /* 0x000000045c58723c */ /* 0x044fe200000418ff */
[----:B------:R-:W-:Y:S01]  /*3e00*/  LOP3.LUT R27, R13, UR17, R8, 0x96, !PT ;  /* 0x000000110d1b7c12 */ /* 0x000fe2000f8e9608 */
[----:B------:R-:W1:Y:S01]  /*3e10*/  MUFU.EX2 R50, R50 ;  /* 0x0000003200327308 */ /* 0x000e620000000800 */
[----:B---3--:R-:W-:Y:S01]  /*3e20*/  F2FP.BF16.PACK_AB R0, R47, R48 ;  /* 0x000000302f00723e */ /* 0x008fe200000010ff */
[----:B------:R-:W-:Y:S01]  /*3e30*/  FFMA.FTZ R53, R53, c[0x0][0x23c], -R141 ;  /* 0x00008f0035357a23 */ /* 0x000fe2000001088d */
[----:B------:R-:W-:Y:S01]  /*3e40*/  PRMT R21, R21, 0x5410, R9 ;  /* 0x0000541015157816 */ /* 0x000fe20000000009 */
[----:B------:R-:W-:Y:S01]  /*3e50*/  FFMA.FTZ R63, R63, c[0x0][0x23c], -R65 ;  /* 0x00008f003f3f7a23 */ /* 0x000fe20000010841 */
[----:B------:R-:W-:Y:S01]  /*3e60*/  LOP3.LUT R97, R97, R0, RZ, 0xc0, !PT ;  /* 0x0000000061617212 */ /* 0x000fe200078ec0ff */
[C---:B------:R-:W-:Y:S01]  /*3e70*/  HMMA.16816.F32.BF16 R80, R92.reuse, R84, RZ ;  /* 0x000000545c50723c */ /* 0x040fe200000418ff */
[----:B------:R-:W-:Y:S01]  /*3e80*/  LOP3.LUT R9, R27, 0xffff, RZ, 0xc0, !PT ;  /* 0x0000ffff1b097812 */ /* 0x000fe200078ec0ff */
[----:B------:R2:W-:Y:S01]  /*3e90*/  MUFU.EX2 R0, R16 ;  /* 0x0000001000007308 */ /* 0x0005e20000000800 */
[----:B------:R-:W-:Y:S01]  /*3ea0*/  SHF.R.U32.HI R8, RZ, 0x10, R27 ;  /* 0x00000010ff087819 */ /* 0x000fe2000001161b */
[----:B------:R-:W-:Y:S01]  /*3eb0*/  FFMA.FTZ R154, R154, c[0x0][0x23c], -R153 ;  /* 0x00008f009a9a7a23 */ /* 0x000fe20000010899 */
[----:B------:R-:W-:Y:S01]  /*3ec0*/  LOP3.LUT R22, R12, 0xff, RZ, 0xc0, !PT ;  /* 0x000000ff0c167812 */ /* 0x000fe200078ec0ff */
[----:B------:R-:W-:Y:S01]  /*3ed0*/  FFMA.FTZ R155, R155, c[0x0][0x23c], -R65 ;  /* 0x00008f009b9b7a23 */ /* 0x000fe20000010841 */
[----:B------:R-:W-:Y:S01]  /*3ee0*/  LOP3.LUT R20, R27, 0xff, RZ, 0xc0, !PT ;  /* 0x000000ff1b147812 */ /* 0x000fe200078ec0ff */
[C---:B------:R-:W-:Y:S01]  /*3ef0*/  HMMA.16816.F32.BF16 R120, R92.reuse, R118, RZ ;  /* 0x000000765c78723c */ /* 0x040fe200000418ff */
[----:B------:R-:W-:Y:S01]  /*3f00*/  SHF.R.U32.HI R9, RZ, 0x8, R9 ;  /* 0x00000008ff097819 */ /* 0x000fe20000011609 */
[----:B------:R-:W3:Y:S01]  /*3f10*/  MUFU.EX2 R36, R36 ;  /* 0x0000002400247308 */ /* 0x000ee20000000800 */
[----:B-1----:R-:W-:Y:S01]  /*3f20*/  F2FP.BF16.PACK_AB R10, R50, R51 ;  /* 0x00000033320a723e */ /* 0x002fe200000010ff */
[----:B------:R-:W-:Y:S01]  /*3f30*/  FFMA.FTZ R157, R157, c[0x0][0x23c], -R65 ;  /* 0x00008f009d9d7a23 */ /* 0x000fe20000010841 */
[----:B------:R-:W-:Y:S01]  /*3f40*/  LOP3.LUT R8, R8, 0xff, RZ, 0xc0, !PT ;  /* 0x000000ff08087812 */ /* 0x000fe200078ec0ff */
[----:B------:R-:W-:Y:S01]  /*3f50*/  FFMA.FTZ R159, R159, c[0x0][0x23c], -R141 ;  /* 0x00008f009f9f7a23 */ /* 0x000fe2000001088d */
[----:B------:R-:W-:Y:S01]  /*3f60*/  LOP3.LUT R96, R96, R10, RZ, 0xc0, !PT ;  /* 0x0000000a60607212 */ /* 0x000fe200078ec0ff */
[----:B------:R-:W-:Y:S01]  /*3f70*/  HMMA.16816.F32.BF16 R72, R92, R110, RZ ;  /* 0x0000006e5c48723c */ /* 0x000fe200000418ff */
[----:B------:R-:W-:Y:S01]  /*3f80*/  LOP3.LUT R10, R12, 0xffff, RZ, 0xc0, !PT ;  /* 0x0000ffff0c0a7812 */ /* 0x000fe200078ec0ff */
[----:B------:R-:W-:Y:S01]  /*3f90*/  MUFU.EX2 R3, R3 ;  /* 0x0000000300037308 */ /* 0x000fe20000000800 */
[----:B------:R-:W-:Y:S01]  /*3fa0*/  SHF.R.U32.HI R27, RZ, 0x18, R27 ;  /* 0x00000018ff1b7819 */ /* 0x000fe2000001161b */
[----:B--2---:R-:W1:Y:S01]  /*3fb0*/  LDSM.16.MT88.4 R16, [R188+0x6800] ;  /* 0x00680000bc10783b */ /* 0x004e620000004200 */
[----:B------:R-:W-:Y:S01]  /*3fc0*/  SHF.R.U32.HI R10, RZ, 0x8, R10 ;  /* 0x00000008ff0a7819 */ /* 0x000fe2000001160a */
[----:B------:R-:W-:Y:S01]  /*3fd0*/  FFMA.FTZ R156, R156, c[0x0][0x23c], -R141 ;  /* 0x00008f009c9c7a23 */ /* 0x000fe2000001088d */
[----:B------:R-:W-:Y:S01]  /*3fe0*/  PRMT R20, R20, 0x5410, R9 ;  /* 0x0000541014147816 */ /* 0x000fe20000000009 */
[----:B------:R-:W2:Y:S01]  /*3ff0*/  LDSM.16.MT88.4 R12, [R186+0x6800] ;  /* 0x00680000ba0c783b */ /* 0x000ea20000004200 */
[----:B------:R-:W-:Y:S01]  /*4000*/  PRMT R22, R22, 0x5410, R10 ;  /* 0x0000541016167816 */ /* 0x000fe2000000000a */
[----:B------:R-:W4:Y:S01]  /*4010*/  MUFU.EX2 R2, R2 ;  /* 0x0000000200027308 */ /* 0x000f220000000800 */
[----:B------:R-:W-:Y:S01]  /*4020*/  PRMT R27, R8, 0x5410, R27 ;  /* 0x00005410081b7816 */ /* 0x000fe2000000001b */
[--C-:B------:R-:W-:Y:S01]  /*4030*/  HSET2.LE.AND R20, R20, R60.reuse, PT ;  /* 0x0000003c14147233 */ /* 0x100fe20003803000 */
[----:B------:R-:W-:Y:S01]  /*4040*/  IADD3 R177, R56, 0x1, RZ ;  /* 0x0000000138b17810 */ /* 0x000fe20007ffe0ff */
[----:B------:R-:W5:Y:S01]  /*4050*/  LDSM.16.MT88.4 R8, [R185+0x6800] ;  /* 0x00680000b908783b */ /* 0x000f620000004200 */
[----:B------:R-:W-:Y:S01]  /*4060*/  FFMA.FTZ R56, R168, c[0x0][0x23c], -R141 ;  /* 0x00008f00a8387a23 */ /* 0x000fe2000001088d */
[----:B------:R-:W-:Y:S01]  /*4070*/  LOP3.LUT R168, R179, UR7, R176, 0x96, !PT ;  /* 0x00000007b3a87c12 */ /* 0x000fe2000f8e96b0 */
[----:B------:R-:W-:Y:S01]  /*4080*/  HSET2.LE.AND R22, R22, R60, PT ;  /* 0x0000003c16167233 */ /* 0x000fe20003803000 */
[----:B------:R-:W-:Y:S01]  /*4090*/  MUFU.EX2 R45, R45 ;  /* 0x0000002d002d7308 */ /* 0x000fe20000000800 */
[----:B---3--:R-:W-:Y:S01]  /*40a0*/  F2FP.BF16.PACK_AB R23, R36, R0 ;  /* 0x000000002417723e */ /* 0x008fe200000010ff */
[----:B------:R-:W-:Y:S01]  /*40b0*/  HMMA.16816.F32.BF16 R100, R96, R4, RZ ;  /* 0x000000046064723c */ /* 0x000fe200000418ff */
[----:B------:R-:W-:Y:S01]  /*40c0*/  IMAD.WIDE.U32 R168, R168, -0x2daee0ad, RZ ;  /* 0xd2511f53a8a87825 */ /* 0x000fe200078e00ff */
[----:B------:R-:W-:-:S02]  /*40d0*/  LOP3.LUT R177, R61, UR21, R177, 0x96, !PT ;  /* 0x000000153db17c12 */ /* 0x000fc4000f8e96b1 */
[----:B------:R-:W-:Y:S01]  /*40e0*/  LOP3.LUT R22, R22, R23, RZ, 0xc0, !PT ;  /* 0x0000001716167212 */ /* 0x000fe200078ec0ff */
[--C-:B------:R-:W-:Y:S01]  /*40f0*/  HSET2.LE.AND R23, R21, R60.reuse, PT ;  /* 0x0000003c15177233 */ /* 0x100fe20003803000 */
[----:B------:R-:W3:Y:S01]  /*4100*/  MUFU.EX2 R52, R52 ;  /* 0x0000003400347308 */ /* 0x000ee20000000800 */
[----:B----4-:R-:W-:Y:S01]  /*4110*/  F2FP.BF16.PACK_AB R5, R2, R3 ;  /* 0x000000030205723e */ /* 0x010fe200000010ff */
[----:B------:R-:W-:Y:S01]  /*4120*/  HMMA.16816.F32.BF16 R104, R92, R86, RZ ;  /* 0x000000565c68723c */ /* 0x000fe200000418ff */
[----:B------:R-:W-:Y:S01]  /*4130*/  HSET2.LE.AND R21, R27, R60, PT ;  /* 0x0000003c1b157233 */ /* 0x000fe20003803000 */
[----:B------:R-:W-:Y:S01]  /*4140*/  LOP3.LUT R174, R169, UR17, R174, 0x96, !PT ;  /* 0x00000011a9ae7c12 */ /* 0x000fe2000f8e96ae */
[----:B------:R-:W-:Y:S01]  /*4150*/  IMAD.WIDE.U32 R176, R177, -0x326172a9, RZ ;  /* 0xcd9e8d57b1b07825 */ /* 0x000fe200078e00ff */
[----:B------:R-:W-:Y:S02]  /*4160*/  LOP3.LUT R20, R20, R5, RZ, 0xc0, !PT ;  /* 0x0000000514147212 */ /* 0x000fe400078ec0ff */
[----:B------:R-:W-:Y:S01]  /*4170*/  MUFU.EX2 R41, R41 ;  /* 0x0000002900297308 */ /* 0x000fe20000000800 */
[----:B------:R-:W-:Y:S01]  /*4180*/  SHF.R.U32.HI R5, RZ, 0x10, R168 ;  /* 0x00000010ff057819 */ /* 0x000fe200000116a8 */
[C---:B------:R-:W-:Y:S01]  /*4190*/  HMMA.16816.F32.BF16 R128, R96.reuse, R116, RZ ;  /* 0x000000746080723c */ /* 0x040fe200000418ff */
[--C-:B------:R-:W-:Y:S01]  /*41a0*/  FFMA.FTZ R61, R145, c[0x0][0x23c], -R65.reuse ;  /* 0x00008f00913d7a23 */ /* 0x100fe20000010841 */
[----:B------:R-:W-:Y:S01]  /*41b0*/  LOP3.LUT R170, R177, UR15, R170, 0x96, !PT ;  /* 0x0000000fb1aa7c12 */ /* 0x000fe2000f8e96aa */
[--C-:B------:R-:W-:Y:S01]  /*41c0*/  FFMA.FTZ R148, R148, c[0x0][0x23c], -R65.reuse ;  /* 0x00008f0094947a23 */ /* 0x100fe20000010841 */
[----:B------:R-:W-:Y:S01]  /*41d0*/  LOP3.LUT R5, R5, 0xff, RZ, 0xc0, !PT ;  /* 0x000000ff05057812 */ /* 0x000fe200078ec0ff */
[----:B------:R-:W-:Y:S01]  /*41e0*/  FFMA.FTZ R142, R142, c[0x0][0x23c], -R65 ;  /* 0x00008f008e8e7a23 */ /* 0x000fe20000010841 */
[----:B------:R-:W4:Y:S01]  /*41f0*/  MUFU.EX2 R44, R44 ;  /* 0x0000002c002c7308 */ /* 0x000f220000000800 */
[----:B---3--:R-:W-:Y:S01]  /*4200*/  F2FP.BF16.PACK_AB R4, R52, R45 ;  /* 0x0000002d3404723e */ /* 0x008fe200000010ff */
[----:B------:R-:W-:Y:S01]  /*4210*/  HMMA.16816.F32.BF16 R112, R96, R108, RZ ;  /* 0x0000006c6070723c */ /* 0x000fe200000418ff */
[----:B------:R-:W-:Y:S01]  /*4220*/  IMAD.WIDE.U32 R170, R170, -0x2daee0ad, RZ ;  /* 0xd2511f53aaaa7825 */ /* 0x000fe200078e00ff */
[----:B------:R-:W-:-:S02]  /*4230*/  LOP3.LUT R26, R177, UR15, R26, 0x96, !PT ;  /* 0x0000000fb11a7c12 */ /* 0x000fc4000f8e961a */
[----:B------:R-:W-:Y:S01]  /*4240*/  LOP3.LUT R21, R21, R4, RZ, 0xc0, !PT ;  /* 0x0000000415157212 */ /* 0x000fe200078ec0ff */
[--C-:B------:R-:W-:Y:S01]  /*4250*/  FFMA.FTZ R146, R146, c[0x0][0x23c], -R153.reuse ;  /* 0x00008f0092927a23 */ /* 0x100fe20000010899 */
[----:B------:R-:W-:Y:S01]  /*4260*/  MUFU.EX2 R54, R54 ;  /* 0x0000003600367308 */ /* 0x000fe20000000800 */
[----:B------:R-:W-:Y:S01]  /*4270*/  LOP3.LUT R4, R168, 0xff, RZ, 0xc0, !PT ;  /* 0x000000ffa8047812 */ /* 0x000fe200078ec0ff */
[C---:B------:R-:W-:Y:S01]  /*4280*/  HMMA.16816.F32.BF16 R76, R96.reuse, R84, RZ ;  /* 0x00000054604c723c */ /* 0x040fe200000418ff */
[--C-:B------:R-:W-:Y:S02]  /*4290*/  FFMA.FTZ R218, R149, c[0x0][0x23c], -R153.reuse ;  /* 0x00008f0095da7a23 */ /* 0x100fe40000010899 */
[--C-:B------:R-:W-:Y:S02]  /*42a0*/  FFMA.FTZ R151, R151, c[0x0][0x23c], -R164.reuse ;  /* 0x00008f0097977a23 */ /* 0x100fe400000108a4 */
[----:B------:R-:W-:Y:S01]  /*42b0*/  FFMA.FTZ R219, R163, c[0x0][0x23c], -R164 ;  /* 0x00008f00a3db7a23 */ /* 0x000fe200000108a4 */
[----:B------:R-:W3:Y:S01]  /*42c0*/  MUFU.EX2 R56, R56 ;  /* 0x0000003800387308 */ /* 0x000ee20000000800 */
[----:B----4-:R-:W-:Y:S01]  /*42d0*/  F2FP.BF16.PACK_AB R27, R44, R41 ;  /* 0x000000292c1b723e */ /* 0x010fe200000010ff */
[----:B------:R-:W-:Y:S01]  /*42e0*/  HMMA.16816.F32.BF16 R116, R96, R118, RZ ;  /* 0x000000766074723c */ /* 0x000fe200000418ff */
[----:B------:R-:W-:-:S02]  /*42f0*/  FFMA.FTZ R147, R147, c[0x0][0x23c], -R153 ;  /* 0x00008f0093937a23 */ /* 0x000fc40000010899 */
[----:B------:R-:W-:Y:S01]  /*4300*/  LOP3.LUT R23, R23, R27, RZ, 0xc0, !PT ;  /* 0x0000001b17177212 */ /* 0x000fe200078ec0ff */
[----:B------:R-:W-:Y:S01]  /*4310*/  FFMA.FTZ R150, R150, c[0x0][0x23c], -R153 ;  /* 0x00008f0096967a23 */ /* 0x000fe20000010899 */
[----:B------:R-:W-:Y:S01]  /*4320*/  LOP3.LUT R27, R174, 0xffff, RZ, 0xc0, !PT ;  /* 0x0000ffffae1b7812 */ /* 0x000fe200078ec0ff */
[----:B------:R-:W-:Y:S01]  /*4330*/  MUFU.EX2 R57, R57 ;  /* 0x0000003900397308 */ /* 0x000fe20000000800 */
[----:B------:R-:W-:Y:S01]  /*4340*/  FADD.FTZ R50, R51, R50 ;  /* 0x0000003233327221 */ /* 0x000fe20000010000 */
[C---:B------:R-:W-:Y:S01]  /*4350*/  HMMA.16816.F32.BF16 R108, R96.reuse, R110, RZ ;  /* 0x0000006e606c723c */ /* 0x040fe200000418ff */
[----:B------:R-:W-:Y:S01]  /*4360*/  SHF.R.U32.HI R140, RZ, 0x8, R27 ;  /* 0x00000008ff8c7819 */ /* 0x000fe2000001161b */
[----:B------:R-:W-:Y:S02]  /*4370*/  FADD.FTZ R47, R48, R47 ;  /* 0x0000002f302f7221 */ /* 0x000fe40000010000 */
[----:B------:R-:W-:Y:S01]  /*4380*/  FADD.FTZ R39, R40, R39 ;  /* 0x0000002728277221 */ /* 0x000fe20000010000 */
[----:B---3--:R-:W-:Y:S01]  /*4390*/  F2FP.BF16.PACK_AB R27, R56, R54 ;  /* 0x00000036381b723e */ /* 0x008fe200000010ff */
[----:B------:R-:W-:Y:S02]  /*43a0*/  MUFU.EX2 R61, R61 ;  /* 0x0000003d003d7308 */ /* 0x000fe40000000800 */
[----:B------:R-:W-:Y:S01]  /*43b0*/  HMMA.16816.F32.BF16 R84, R96, R86, RZ ;  /* 0x000000566054723c */ /* 0x000fe200000418ff */
[----:B------:R-:W-:-:S02]  /*43c0*/  FADD.FTZ R42, R42, R43 ;  /* 0x0000002b2a2a7221 */ /* 0x000fc40000010000 */
[----:B------:R-:W-:Y:S02]  /*43d0*/  FADD.FTZ R50, R49, R50 ;  /* 0x0000003231327221 */ /* 0x000fe40000010000 */
[----:B------:R-:W-:Y:S01]  /*43e0*/  FADD.FTZ R47, R46, R47 ;  /* 0x0000002f2e2f7221 */ /* 0x000fe20000010000 */
[----:B------:R-:W3:Y:S02]  /*43f0*/  MUFU.EX2 R55, R55 ;  /* 0x0000003700377308 */ /* 0x000ee40000000800 */
[-C--:B------:R-:W-:Y:S01]  /*4400*/  HMMA.16816.F32.BF16 R92, R92, R6.reuse, RZ ;  /* 0x000000065c5c723c */ /* 0x080fe200000418ff */
[----:B------:R-:W-:Y:S02]  /*4410*/  FADD.FTZ R39, R34, R39 ;  /* 0x0000002722277221 */ /* 0x000fe40000010000 */
[----:B------:R-:W-:Y:S02]  /*4420*/  FADD.FTZ R42, R32, R42 ;  /* 0x0000002a202a7221 */ /* 0x000fe40000010000 */
[----:B------:R-:W-:Y:S01]  /*4430*/  FADD.FTZ R50, R38, R50 ;  /* 0x0000003226327221 */ /* 0x000fe20000010000 */
[----:B------:R-:W-:Y:S02]  /*4440*/  MUFU.EX2 R53, R53 ;  /* 0x0000003500357308 */ /* 0x000fe40000000800 */
[----:B------:R-:W-:Y:S01]  /*4450*/  HMMA.16816.F32.BF16 R96, R96, R6, RZ ;  /* 0x000000066060723c */ /* 0x000fe200000418ff */
[----:B------:R-:W-:-:S02]  /*4460*/  FADD.FTZ R47, R37, R47 ;  /* 0x0000002f252f7221 */ /* 0x000fc40000010000 */
[----:B------:R-:W-:Y:S02]  /*4470*/  FADD.FTZ R39, R33, R39 ;  /* 0x0000002721277221 */ /* 0x000fe40000010000 */
[----:B------:R-:W-:Y:S02]  /*4480*/  FADD.FTZ R42, R35, R42 ;  /* 0x0000002a232a7221 */ /* 0x000fe40000010000 */
[----:B------:R-:W-:Y:S01]  /*4490*/  LOP3.LUT R7, R168, 0xffff, RZ, 0xc0, !PT ;  /* 0x0000ffffa8077812 */ /* 0x000fe200078ec0ff */
[----:B------:R-:W4:Y:S01]  /*44a0*/  MUFU.EX2 R58, R58 ;  /* 0x0000003a003a7308 */ /* 0x000f220000000800 */
[----:B------:R-:W-:Y:S01]  /*44b0*/  SHF.R.U32.HI R6, RZ, 0x18, R168 ;  /* 0x00000018ff067819 */ /* 0x000fe200000116a8 */
[C---:B-1----:R-:W-:Y:S01]  /*44c0*/  HMMA.16816.F32.BF16 R124, R20.reuse, R16, R124 ;  /* 0x00000010147c723c */ /* 0x042fe2000004187c */
[----:B------:R-:W-:Y:S01]  /*44d0*/  SHF.R.U32.HI R7, RZ, 0x8, R7 ;  /* 0x00000008ff077819 */ /* 0x000fe20000011607 */
[----:B---3--:R-:W-:Y:S02]  /*44e0*/  FADD.FTZ R50, R55, R50 ;  /* 0x0000003237327221 */ /* 0x008fe40000010000 */
[----:B------:R-:W-:Y:S01]  /*44f0*/  FADD.FTZ R39, R3, R39 ;  /* 0x0000002703277221 */ /* 0x000fe20000010000 */
[----:B------:R-:W-:Y:S01]  /*4500*/  PRMT R7, R4, 0x5410, R7 ;  /* 0x0000541004077816 */ /* 0x000fe20000000007 */
[----:B------:R-:W1:Y:S01]  /*4510*/  MUFU.EX2 R63, R63 ;  /* 0x0000003f003f7308 */ /* 0x000e620000000800 */
[----:B------:R-:W-:Y:S01]  /*4520*/  PRMT R4, R5, 0x5410, R6 ;  /* 0x0000541005047816 */ /* 0x000fe20000000006 */
[C---:B--2---:R-:W-:Y:S01]  /*4530*/  HMMA.16816.F32.BF16 R68, R20.reuse, R12, R68 ;  /* 0x0000000c1444723c */ /* 0x044fe20000041844 */
[--C-:B------:R-:W-:Y:S01]  /*4540*/  SHF.R.U32.HI R6, RZ, 0x10, R174.reuse ;  /* 0x00000010ff067819 */ /* 0x100fe200000116ae */
[--C-:B------:R-:W-:Y:S01]  /*4550*/  HSET2.LE.AND R7, R7, R60.reuse, PT ;  /* 0x0000003c07077233 */ /* 0x100fe20003803000 */
[----:B------:R-:W-:Y:S01]  /*4560*/  LOP3.LUT R5, R174, 0xff, RZ, 0xc0, !PT ;  /* 0x000000ffae057812 */ /* 0x000fe200078ec0ff */
[--C-:B------:R-:W-:Y:S01]  /*4570*/  HSET2.LE.AND R4, R4, R60.reuse, PT ;  /* 0x0000003c04047233 */ /* 0x100fe20003803000 */
[----:B------:R-:W-:Y:S01]  /*4580*/  SHF.R.U32.HI R174, RZ, 0x18, R174 ;  /* 0x00000018ffae7819 */ /* 0x000fe200000116ae */
[----:B------:R-:W-:Y:S01]  /*4590*/  MUFU.EX2 R154, R154 ;  /* 0x0000009a009a7308 */ /* 0x000fe20000000800 */
[----:B------:R-:W-:Y:S01]  /*45a0*/  LOP3.LUT R6, R6, 0xff, RZ, 0xc0, !PT ;  /* 0x000000ff06067812 */ /* 0x000fe200078ec0ff */
[C---:B-----5:R-:W-:Y:S01]  /*45b0*/  HMMA.16816.F32.BF16 R80, R20.reuse, R8, R80 ;  /* 0x000000081450723c */ /* 0x060fe20000041850 */
[----:B------:R-:W-:Y:S01]  /*45c0*/  PRMT R5, R5, 0x5410, R140 ;  /* 0x0000541005057816 */ /* 0x000fe2000000008c */
[----:B----4-:R-:W-:Y:S01]  /*45d0*/  FADD.FTZ R47, R58, R47 ;  /* 0x0000002f3a2f7221 */ /* 0x010fe20000010000 */
[----:B------:R-:W-:Y:S01]  /*45e0*/  PRMT R174, R6, 0x5410, R174 ;  /* 0x0000541006ae7816 */ /* 0x000fe200000000ae */
[----:B------:R-:W-:Y:S01]  /*45f0*/  FADD.FTZ R42, R45, R42 ;  /* 0x0000002a2d2a7221 */ /* 0x000fe20000010000 */
[----:B------:R-:W-:Y:S01]  /*4600*/  LOP3.LUT R6, R7, R27, RZ, 0xc0, !PT ;  /* 0x0000001b07067212 */ /* 0x000fe200078ec0ff */
[--C-:B------:R-:W-:Y:S01]  /*4610*/  HSET2.LE.AND R140, R5, R60.reuse, PT ;  /* 0x0000003c058c7233 */ /* 0x100fe20003803000 */
[----:B------:R-:W-:Y:S01]  /*4620*/  LOP3.LUT R27, R173, UR13, R176, 0x96, !PT ;  /* 0x0000000dad1b7c12 */ /* 0x000fe2000f8e96b0 */
[----:B------:R-:W-:Y:S01]  /*4630*/  HSET2.LE.AND R5, R174, R60, PT ;  /* 0x0000003cae057233 */ /* 0x000fe20003803000 */
[----:B------:R-:W-:Y:S01]  /*4640*/  HMMA.16816.F32.BF16 R88, R20, R28, R88 ;  /* 0x0000001c1458723c */ /* 0x000fe20000041858 */
[----:B------:R-:W-:Y:S01]  /*4650*/  F2FP.BF16.PACK_AB R7, R61, R57 ;  /* 0x000000393d07723e */ /* 0x000fe200000010ff */
[----:B------:R-:W-:Y:S01]  /*4660*/  MUFU.EX2 R155, R155 ;  /* 0x0000009b009b7308 */ /* 0x000fe20000000800 */
[----:B------:R-:W-:Y:S01]  /*4670*/  IMAD.WIDE.U32 R174, R27, -0x2daee0ad, RZ ;  /* 0xd2511f531bae7825 */ /* 0x000fe200078e00ff */
[----:B------:R-:W-:-:S02]  /*4680*/  F2FP.BF16.PACK_AB R165, R53, R55 ;  /* 0x0000003735a5723e */ /* 0x000fc400000010ff */
[----:B-1----:R-:W-:Y:S01]  /*4690*/  F2FP.BF16.PACK_AB R145, R63, R58 ;  /* 0x0000003a3f91723e */ /* 0x002fe200000010ff */
[----:B------:R-:W-:Y:S01]  /*46a0*/  IMAD.WIDE.U32 R26, R26, -0x2daee0ad, RZ ;  /* 0xd2511f531a1a7825 */ /* 0x000fe200078e00ff */
[C---:B------:R-:W-:Y:S01]  /*46b0*/  HMMA.16816.F32.BF16 R120, R20.reuse, R18, R120 ;  /* 0x000000121478723c */ /* 0x040fe20000041878 */
[----:B------:R-:W-:Y:S01]  /*46c0*/  LOP3.LUT R170, R175, UR10, R170, 0x96, !PT ;  /* 0x0000000aafaa7c12 */ /* 0x000fe2000f8e96aa */
[----:B------:R-:W-:Y:S01]  /*46d0*/  MUFU.EX2 R157, R157 ;  /* 0x0000009d009d7308 */ /* 0x000fe20000000800 */
[----:B------:R-:W-:Y:S01]  /*46e0*/  LOP3.LUT R7, R4, R7, RZ, 0xc0, !PT ;  /* 0x0000000704077212 */ /* 0x000fe200078ec0ff */
[----:B------:R-:W-:Y:S01]  /*46f0*/  FADD.FTZ R50, R53, R50 ;  /* 0x0000003235327221 */ /* 0x000fe20000010000 */
[----:B------:R-:W-:Y:S01]  /*4700*/  LOP3.LUT R4, R140, R165, RZ, 0xc0, !PT ;  /* 0x000000a58c047212 */ /* 0x000fe200078ec0ff */
[--C-:B------:R-:W-:Y:S01]  /*4710*/  FFMA.FTZ R140, R144, c[0x0][0x23c], -R164.reuse ;  /* 0x00008f00908c7a23 */ /* 0x100fe200000108a4 */
[----:B------:R-:W-:Y:S01]  /*4720*/  LOP3.LUT R5, R5, R145, RZ, 0xc0, !PT ;  /* 0x0000009105057212 */ /* 0x000fe200078ec0ff */
[----:B------:R-:W-:Y:S01]  /*4730*/  HMMA.16816.F32.BF16 R72, R20, R14, R72 ;  /* 0x0000000e1448723c */ /* 0x000fe20000041848 */
[----:B------:R-:W-:Y:S01]  /*4740*/  FFMA.FTZ R144, R143, c[0x0][0x23c], -R164 ;  /* 0x00008f008f907a23 */ /* 0x000fe200000108a4 */
[----:B------:R-:W-:Y:S01]  /*4750*/  LOP3.LUT R176, R241, UR13, R176, 0x96, !PT ;  /* 0x0000000df1b07c12 */ /* 0x000fe2000f8e96b0 */
[----:B------:R-:W-:Y:S01]  /*4760*/  FFMA.FTZ R145, R166, c[0x0][0x23c], -R164 ;  /* 0x00008f00a6917a23 */ /* 0x000fe200000108a4 */
[----:B------:R-:W-:Y:S01]  /*4770*/  MUFU.EX2 R140, R140 ;  /* 0x0000008c008c7308 */ /* 0x000fe20000000800 */
[----:B------:R-:W-:Y:S01]  /*4780*/  LOP3.LUT R165, R27, UR12, R242, 0x96, !PT ;  /* 0x0000000c1ba57c12 */ /* 0x000fe2000f8e96f2 */
[----:B------:R-:W-:-:S02]  /*4790*/  FFMA.FTZ R143, R167, c[0x0][0x23c], -R164 ;  /* 0x00008f00a78f7a23 */ /* 0x000fc400000108a4 */
[----:B------:R-:W-:Y:S01]  /*47a0*/  HMMA.16816.F32.BF16 R104, R20, R10, R104 ;  /* 0x0000000a1468723c */ /* 0x000fe20000041868 */
[----:B------:R-:W-:-:S03]  /*47b0*/  IMAD.WIDE.U32 R176, R176, -0x2daee0ad, RZ ;  /* 0xd2511f53b0b07825 */ /* 0x000fc600078e00ff */
[----:B------:R-:W1:Y:S01]  /*47c0*/  MUFU.EX2 R144, R144 ;  /* 0x0000009000907308 */ /* 0x000e620000000800 */
[----:B------:R-:W-:-:S03]  /*47d0*/  IMAD.WIDE.U32 R178, R165, -0x326172a9, RZ ;  /* 0xcd9e8d57a5b27825 */ /* 0x000fc600078e00ff */
[----:B------:R-:W-:Y:S01]  /*47e0*/  HMMA.16816.F32.BF16 R92, R20, R30, R92 ;  /* 0x0000001e145c723c */ /* 0x000fe2000004185c */
[----:B------:R-:W-:Y:S02]  /*47f0*/  FADD.FTZ R47, R63, R47 ;  /* 0x0000002f3f2f7221 */ /* 0x000fe40000010000 */
[----:B------:R-:W-:Y:S01]  /*4800*/  FADD.FTZ R39, R2, R39 ;  /* 0x0000002702277221 */ /* 0x000fe20000010000 */
[----:B------:R-:W-:Y:S01]  /*4810*/  MUFU.EX2 R143, R143 ;  /* 0x0000008f008f7308 */ /* 0x000fe20000000800 */
[----:B------:R-:W-:Y:S02]  /*4820*/  FADD.FTZ R42, R52, R42 ;  /* 0x0000002a342a7221 */ /* 0x000fe40000010000 */
[----:B------:R-:W-:Y:S01]  /*4830*/  LOP3.LUT R20, R171, UR12, R238, 0x96, !PT ;  /* 0x0000000cab147c12 */ /* 0x000fe2000f8e96ee */
[----:B------:R-:W-:Y:S01]  /*4840*/  IMAD.WIDE.U32 R170, R170, -0x326172a9, RZ ;  /* 0xcd9e8d57aaaa7825 */ /* 0x000fe200078e00ff */
[C---:B------:R-:W-:Y:S03]  /*4850*/  HMMA.16816.F32.BF16 R112, R4.reuse, R12, R112 ;  /* 0x0000000c0470723c */ /* 0x040fe60000041870 */
[----:B------:R-:W-:Y:S01]  /*4860*/  IMAD.WIDE.U32 R20, R20, -0x326172a9, RZ ;  /* 0xcd9e8d5714147825 */ /* 0x000fe200078e00ff */
[----:B-1----:R-:W-:Y:S01]  /*4870*/  F2FP.BF16.PACK_AB R166, R144, R140 ;  /* 0x0000008c90a6723e */ /* 0x002fe200000010ff */
[----:B------:R-:W-:Y:S02]  /*4880*/  MUFU.EX2 R145, R145 ;  /* 0x0000009100917308 */ /* 0x000fe40000000800 */
[--C-:B------:R-:W-:Y:S01]  /*4890*/  FFMA.FTZ R139, R139, c[0x0][0x23c], -R141.reuse ;  /* 0x00008f008b8b7a23 */ /* 0x100fe2000001088d */
[----:B------:R-:W-:Y:S01]  /*48a0*/  LOP3.LUT R172, R21, UR11, R172, 0x96, !PT ;  /* 0x0000000b15ac7c12 */ /* 0x000fe2000f8e96ac */
[----:B------:R-:W-:Y:S01]  /*48b0*/  HMMA.16816.F32.BF16 R76, R4, R8, R76 ;  /* 0x00000008044c723c */ /* 0x000fe2000004184c */
[----:B------:R-:W-:Y:S01]  /*48c0*/  LOP3.LUT R168, R171, UR9, R20, 0x96, !PT ;  /* 0x00000009aba87c12 */ /* 0x000fe2000f8e9614 */
[----:B------:R-:W-:-:S02]  /*48d0*/  FFMA.FTZ R137, R137, c[0x0][0x23c], -R141 ;  /* 0x00008f0089897a23 */ /* 0x000fc4000001088d */
[----:B------:R-:W-:Y:S01]  /*48e0*/  IMAD.WIDE.U32 R172, R172, -0x2daee0ad, RZ ;  /* 0xd2511f53acac7825 */ /* 0x000fe200078e00ff */
[----:B------:R-:W-:Y:S03]  /*48f0*/  MUFU.EX2 R159, R159 ;  /* 0x0000009f009f7308 */ /* 0x000fe60000000800 */
[----:B------:R-:W-:Y:S01]  /*4900*/  IMAD.WIDE.U32 R168, R168, -0x2daee0ad, RZ ;  /* 0xd2511f53a8a87825 */ /* 0x000fe200078e00ff */
[----:B------:R-:W-:Y:S01]  /*4910*/  LOP3.LUT R174, R173, UR8, R174, 0x96, !PT ;  /* 0x00000008adae7c12 */ /* 0x000fe2000f8e96ae */
[C---:B------:R-:W-:Y:S02]  /*4920*/  HMMA.16816.F32.BF16 R100, R4.reuse, R28, R100 ;  /* 0x0000001c0464723c */ /* 0x040fe40000041864 */
[----:B------:R-:W-:Y:S01]  /*4930*/  FFMA.FTZ R138, R138, c[0x0][0x23c], -R141 ;  /* 0x00008f008a8a7a23 */ /* 0x000fe2000001088d */
[----:B------:R-:W-:Y:S01]  /*4940*/  LOP3.LUT R12, R169, UR6, R172, 0x96, !PT ;  /* 0x00000006a90c7c12 */ /* 0x000fe2000f8e96ac */
[----:B------:R-:W-:Y:S01]  /*4950*/  IMAD.WIDE.U32 R174, R174, -0x326172a9, RZ ;  /* 0xcd9e8d57aeae7825 */ /* 0x000fe200078e00ff */
[----:B------:R-:W-:Y:S01]  /*4960*/  LOP3.LUT R172, R177, UR10, R26, 0x96, !PT ;  /* 0x0000000ab1ac7c12 */ /* 0x000fe2000f8e961a */
[----:B------:R-:W-:Y:S02]  /*4970*/  MUFU.EX2 R156, R156 ;  /* 0x0000009c009c7308 */ /* 0x000fe40000000800 */
[----:B------:R-:W-:Y:S01]  /*4980*/  IMAD.WIDE.U32 R20, R12, -0x326172a9, RZ ;  /* 0xcd9e8d570c147825 */ /* 0x000fe200078e00ff */
[----:B------:R-:W-:Y:S01]  /*4990*/  HMMA.16816.F32.BF16 R116, R4, R18, R116 ;  /* 0x000000120474723c */ /* 0x000fe20000041874 */
[----:B------:R-:W-:-:S02]  /*49a0*/  LOP3.LUT R170, R175, UR7, R170, 0x96, !PT ;  /* 0x00000007afaa7c12 */ /* 0x000fc4000f8e96aa */
[--C-:B------:R-:W-:Y:S01]  /*49b0*/  FFMA.FTZ R29, R158, c[0x0][0x23c], -R153.reuse ;  /* 0x00008f009e1d7a23 */ /* 0x100fe20000010899 */
[----:B------:R-:W-:Y:S01]  /*49c0*/  LOP3.LUT R9, R21, UR16, R174, 0x96, !PT ;  /* 0x0000001015097c12 */ /* 0x000fe2000f8e96ae */
[--C-:B------:R-:W-:Y:S01]  /*49d0*/  FFMA.FTZ R158, R24, c[0x0][0x23c], -R153.reuse ;  /* 0x00008f00189e7a23 */ /* 0x100fe20000010899 */
[----:B------:R-:W-:Y:S01]  /*49e0*/  LOP3.LUT R13, R20, 0xffff, RZ, 0xc0, !PT ;  /* 0x0000ffff140d7812 */ /* 0x000fe200078ec0ff */
[----:B------:R-:W-:Y:S01]  /*49f0*/  FFMA.FTZ R28, R25, c[0x0][0x23c], -R153 ;  /* 0x00008f00191c7a23 */ /* 0x000fe20000010899 */
[C---:B------:R-:W-:Y:S01]  /*4a00*/  LOP3.LUT R18, R9.reuse, 0xffff, RZ, 0xc0, !PT ;  /* 0x0000ffff09127812 */ /* 0x040fe200078ec0ff */
[----:B------:R-:W-:Y:S01]  /*4a10*/  HMMA.16816.F32.BF16 R128, R4, R16, R128 ;  /* 0x000000100480723c */ /* 0x000fe20000041880 */
[----:B------:R-:W-:Y:S01]  /*4a20*/  LOP3.LUT R26, R9, 0xff, RZ, 0xc0, !PT ;  /* 0x000000ff091a7812 */ /* 0x000fe200078ec0ff */
[----:B------:R-:W1:Y:S01]  /*4a30*/  MUFU.EX2 R158, R158 ;  /* 0x0000009e009e7308 */ /* 0x000e620000000800 */
[----:B------:R-:W-:Y:S01]  /*4a40*/  SHF.R.U32.HI R18, RZ, 0x8, R18 ;  /* 0x00000008ff127819 */ /* 0x000fe20000011612 */
[----:B------:R-:W-:Y:S01]  /*4a50*/  IMAD.WIDE.U32 R172, R172, -0x326172a9, RZ ;  /* 0xcd9e8d57acac7825 */ /* 0x000fe200078e00ff */
[----:B------:R-:W-:-:S02]  /*4a60*/  SHF.R.U32.HI R25, RZ, 0x18, R9 ;  /* 0x00000018ff197819 */ /* 0x000fc40000011609 */
[----:B------:R-:W-:Y:S01]  /*4a70*/  SHF.R.U32.HI R17, RZ, 0x8, R13 ;  /* 0x00000008ff117819 */ /* 0x000fe2000001160d */
[C---:B------:R-:W-:Y:S01]  /*4a80*/  HMMA.16816.F32.BF16 R108, R4.reuse, R14, R108 ;  /* 0x0000000e046c723c */ /* 0x040fe2000004186c */
[----:B------:R-:W-:Y:S01]  /*4a90*/  SHF.R.U32.HI R13, RZ, 0x10, R9 ;  /* 0x00000010ff0d7819 */ /* 0x000fe20000011609 */
[----:B------:R-:W-:Y:S01]  /*4aa0*/  MUFU.EX2 R28, R28 ;  /* 0x0000001c001c7308 */ /* 0x000fe20000000800 */
[----:B------:R-:W-:Y:S01]  /*4ab0*/  PRMT R26, R26, 0x5410, R18 ;  /* 0x000054101a1a7816 */ /* 0x000fe20000000012 */
[----:B------:R-:W-:Y:S01]  /*4ac0*/  IMAD.WIDE.U32 R170, R170, -0x2daee0ad, RZ ;  /* 0xd2511f53aaaa7825 */ /* 0x000fe200078e00ff */
[----:B------:R-:W-:Y:S02]  /*4ad0*/  LOP3.LUT R13, R13, 0xff, RZ, 0xc0, !PT ;  /* 0x000000ff0d0d7812 */ /* 0x000fe400078ec0ff */
[--C-:B------:R-:W-:Y:S01]  /*4ae0*/  SHF.R.U32.HI R16, RZ, 0x10, R20.reuse ;  /* 0x00000010ff107819 */ /* 0x100fe20000011614 */
[--C-:B------:R-:W-:Y:S01]  /*4af0*/  HSET2.LE.AND R24, R26, R60.reuse, PT ;  /* 0x0000003c1a187233 */ /* 0x100fe20003803000 */
[----:B------:R-:W-:Y:S01]  /*4b00*/  PRMT R25, R13, 0x5410, R25 ;  /* 0x000054100d197816 */ /* 0x000fe20000000019 */
[----:B------:R-:W2:Y:S01]  /*4b10*/  MUFU.EX2 R29, R29 ;  /* 0x0000001d001d7308 */ /* 0x000ea20000000800 */
[C---:B------:R-:W-:Y:S01]  /*4b20*/  HMMA.16816.F32.BF16 R84, R4.reuse, R10, R84 ;  /* 0x0000000a0454723c */ /* 0x040fe20000041854 */
[----:B------:R-:W-:Y:S01]  /*4b30*/  LOP3.LUT R12, R20, 0xff, RZ, 0xc0, !PT ;  /* 0x000000ff140c7812 */ /* 0x000fe200078ec0ff */
[----:B------:R-:W-:Y:S01]  /*4b40*/  FFMA.FTZ R221, R67, c[0x0][0x23c], -R141 ;  /* 0x00008f0043dd7a23 */ /* 0x000fe2000001088d */
[----:B------:R-:W-:Y:S01]  /*4b50*/  LOP3.LUT R24, R24, R166, RZ, 0xc0, !PT ;  /* 0x000000a618187212 */ /* 0x000fe200078ec0ff */
[----:B------:R-:W-:Y:S01]  /*4b60*/  HSET2.LE.AND R25, R25, R60, PT ;  /* 0x0000003c19197233 */ /* 0x000fe20003803000 */
[----:B-1----:R-:W-:Y:S01]  /*4b70*/  F2FP.BF16.PACK_AB R166, R158, R154 ;  /* 0x0000009a9ea6723e */ /* 0x002fe200000010ff */
[--C-:B------:R-:W-:Y:S01]  /*4b80*/  FFMA.FTZ R62, R62, c[0x0][0x23c], -R65.reuse ;  /* 0x00008f003e3e7a23 */ /* 0x100fe20000010841 */
[----:B------:R-:W-:Y:S01]  /*4b90*/  SHF.R.U32.HI R8, RZ, 0x18, R20 ;  /* 0x00000018ff087819 */ /* 0x000fe20000011614 */
[----:B------:R-:W-:Y:S01]  /*4ba0*/  HMMA.16816.F32.BF16 R96, R4, R30, R96 ;  /* 0x0000001e0460723c */ /* 0x000fe20000041860 */
[----:B------:R-:W-:Y:S01]  /*4bb0*/  LOP3.LUT R25, R25, R166, RZ, 0xc0, !PT ;  /* 0x000000a619197212 */ /* 0x000fe200078ec0ff */
[----:B------:R-:W1:Y:S01]  /*4bc0*/  LDSM.16.MT88.4 R20, [R188+0x7000] ;  /* 0x00700000bc14783b */ /* 0x000e620000004200 */
[----:B------:R-:W-:Y:S01]  /*4bd0*/  LOP3.LUT R166, R173, UR9, R178, 0x96, !PT ;  /* 0x00000009ada67c12 */ /* 0x000fe2000f8e96b2 */
[----:B------:R-:W-:Y:S01]  /*4be0*/  MUFU.EX2 R148, R148 ;  /* 0x0000009400947308 */ /* 0x000fe20000000800 */
[----:B------:R-:W-:Y:S01]  /*4bf0*/  LOP3.LUT R16, R16, 0xff, RZ, 0xc0, !PT ;  /* 0x000000ff10107812 */ /* 0x000fe200078ec0ff */
[----:B------:R-:W-:Y:S01]  /*4c00*/  FFMA.FTZ R66, R66, c[0x0][0x23c], -R65 ;  /* 0x00008f0042427a23 */ /* 0x000fe20000010841 */
[----:B------:R-:W-:Y:S01]  /*4c10*/  LOP3.LUT R4, R179, UR11, R240, 0x96, !PT ;  /* 0x0000000bb3047c12 */ /* 0x000fe2000f8e96f0 */
[----:B------:R-:W-:Y:S01]  /*4c20*/  IMAD.WIDE.U32 R166, R166, -0x2daee0ad, RZ ;  /* 0xd2511f53a6a67825 */ /* 0x000fe200078e00ff */
[----:B------:R-:W-:-:S02]  /*4c30*/  PRMT R9, R12, 0x5410, R17 ;  /* 0x000054100c097816 */ /* 0x000fc40000000011 */
[----:B------:R-:W-:Y:S01]  /*4c40*/  PRMT R8, R16, 0x5410, R8 ;  /* 0x0000541010087816 */ /* 0x000fe20000000008 */
[----:B------:R-:W-:Y:S01]  /*4c50*/  IMAD.WIDE.U32 R4, R4, -0x2daee0ad, RZ ;  /* 0xd2511f5304047825 */ /* 0x000fe200078e00ff */
[----:B------:R-:W3:Y:S01]  /*4c60*/  LDSM.16.MT88.4 R12, [R185+0x7000] ;  /* 0x00700000b90c783b */ /* 0x000ee20000004200 */
[--C-:B------:R-:W-:Y:S01]  /*4c70*/  HSET2.LE.AND R9, R9, R60.reuse, PT ;  /* 0x0000003c09097233 */ /* 0x100fe20003803000 */
[----:B------:R-:W-:Y:S01]  /*4c80*/  F2FP.BF16.PACK_AB R26, R145, R143 ;  /* 0x0000008f911a723e */ /* 0x000fe200000010ff */
[----:B------:R-:W-:Y:S01]  /*4c90*/  HSET2.LE.AND R8, R8, R60, PT ;  /* 0x0000003c08087233 */ /* 0x000fe20003803000 */
[----:B------:R-:W-:Y:S01]  /*4ca0*/  LOP3.LUT R4, R167, UR6, R4, 0x96, !PT ;  /* 0x00000006a7047c12 */ /* 0x000fe2000f8e9604 */
[----:B------:R-:W4:Y:S01]  /*4cb0*/  LDSM.16.MT88.4 R16, [R186+0x7000] ;  /* 0x00700000ba10783b */ /* 0x000f220000004200 */
[----:B--2---:R-:W-:Y:S01]  /*4cc0*/  F2FP.BF16.PACK_AB R27, R29, R28 ;  /* 0x0000001c1d1b723e */ /* 0x004fe200000010ff */
[--C-:B------:R-:W-:Y:S01]  /*4cd0*/  FFMA.FTZ R30, R162, c[0x0][0x23c], -R141.reuse ;  /* 0x00008f00a21e7a23 */ /* 0x100fe2000001088d */
[----:B------:R-:W-:Y:S01]  /*4ce0*/  LOP3.LUT R176, R5, UR8, R176, 0x96, !PT ;  /* 0x0000000805b07c12 */ /* 0x000fe2000f8e96b0 */
[----:B------:R-:W-:Y:S01]  /*4cf0*/  IMAD.WIDE.U32 R6, R4, -0x326172a9, RZ ;  /* 0xcd9e8d5704067825 */ /* 0x000fe200078e00ff */
[----:B------:R-:W-:Y:S01]  /*4d00*/  LOP3.LUT R26, R9, R26, RZ, 0xc0, !PT ;  /* 0x0000001a091a7212 */ /* 0x000fe200078ec0ff */
[----:B------:R-:W-:Y:S01]  /*4d10*/  MUFU.EX2 R142, R142 ;  /* 0x0000008e008e7308 */ /* 0x000fe20000000800 */
[----:B------:R-:W-:Y:S01]  /*4d20*/  LOP3.LUT R27, R8, R27, RZ, 0xc0, !PT ;  /* 0x0000001b081b7212 */ /* 0x000fe200078ec0ff */
[----:B------:R-:W-:Y:S01]  /*4d30*/  FFMA.FTZ R31, R160, c[0x0][0x23c], -R141 ;  /* 0x00008f00a01f7a23 */ /* 0x000fe2000001088d */
[----:B------:R-:W2:Y:S01]  /*4d40*/  LDSM.16.MT88.4 R8, [R184+0x7000] ;  /* 0x00700000b808783b */ /* 0x000ea20000004200 */
[----:B------:R-:W-:Y:S01]  /*4d50*/  IMAD.WIDE.U32 R176, R176, -0x326172a9, RZ ;  /* 0xcd9e8d57b0b07825 */ /* 0x000fe200078e00ff */
[----:B------:R-:W-:-:S02]  /*4d60*/  SHF.R.U32.HI R4, RZ, 0x10, R6 ;  /* 0x00000010ff047819 */ /* 0x000fc40000011606 */
[C---:B------:R-:W-:Y:S01]  /*4d70*/  LOP3.LUT R160, R6.reuse, 0xffff, RZ, 0xc0, !PT ;  /* 0x0000ffff06a07812 */ /* 0x040fe200078ec0ff */
[----:B------:R-:W-:Y:S01]  /*4d80*/  MUFU.EX2 R30, R30 ;  /* 0x0000001e001e7308 */ /* 0x000fe20000000800 */
[----:B------:R-:W-:Y:S01]  /*4d90*/  LOP3.LUT R5, R6, 0xff, RZ, 0xc0, !PT ;  /* 0x000000ff06057812 */ /* 0x000fe200078ec0ff */
[--C-:B------:R-:W-:Y:S01]  /*4da0*/  FFMA.FTZ R220, R64, c[0x0][0x23c], -R65.reuse ;  /* 0x00008f0040dc7a23 */ /* 0x100fe20000010841 */
[----:B------:R-:W-:Y:S01]  /*4db0*/  SHF.R.U32.HI R6, RZ, 0x18, R6 ;  /* 0x00000018ff067819 */ /* 0x000fe20000011606 */
[----:B------:R-:W-:Y:S01]  /*4dc0*/  FFMA.FTZ R59, R59, c[0x0][0x23c], -R65 ;  /* 0x00008f003b3b7a23 */ /* 0x000fe20000010841 */
[----:B------:R-:W-:Y:S01]  /*4dd0*/  LOP3.LUT R4, R4, 0xff, RZ, 0xc0, !PT ;  /* 0x000000ff04047812 */ /* 0x000fe200078ec0ff */
[----:B------:R-:W-:Y:S01]  /*4de0*/  FADD.FTZ R50, R54, R50 ;  /* 0x0000003236327221 */ /* 0x000fe20000010000 */
[----:B------:R-:W-:Y:S01]  /*4df0*/  LOP3.LUT R7, R7, UR16, R176, 0x96, !PT ;  /* 0x0000001007077c12 */ /* 0x000fe2000f8e96b0 */
[----:B------:R-:W5:Y:S01]  /*4e00*/  MUFU.EX2 R31, R31 ;  /* 0x0000001f001f7308 */ /* 0x000f620000000800 */
[----:B------:R-:W-:Y:S01]  /*4e10*/  SHF.R.U32.HI R160, RZ, 0x8, R160 ;  /* 0x00000008ffa07819 */ /* 0x000fe200000116a0 */
[C---:B-1----:R-:W-:Y:S01]  /*4e20*/  HMMA.16816.F32.BF16 R124, R24.reuse, R20, R124 ;  /* 0x00000014187c723c */ /* 0x042fe2000004187c */
[----:B------:R-:W-:Y:S01]  /*4e30*/  PRMT R4, R4, 0x5410, R6 ;  /* 0x0000541004047816 */ /* 0x000fe20000000006 */
[----:B------:R-:W-:Y:S01]  /*4e40*/  FADD.FTZ R47, R57, R47 ;  /* 0x0000002f392f7221 */ /* 0x000fe20000010000 */
[----:B------:R-:W-:Y:S01]  /*4e50*/  LOP3.LUT R6, R7, 0xffff, RZ, 0xc0, !PT ;  /* 0x0000ffff07067812 */ /* 0x000fe200078ec0ff */
[----:B------:R-:W-:Y:S01]  /*4e60*/  FADD.FTZ R39, R0, R39 ;  /* 0x0000002700277221 */ /* 0x000fe20000010000 */
[--C-:B------:R-:W-:Y:S01]  /*4e70*/  SHF.R.U32.HI R165, RZ, 0x10, R7.reuse ;  /* 0x00000010ffa57819 */ /* 0x100fe20000011607 */
[--C-:B------:R-:W-:Y:S01]  /*4e80*/  HSET2.LE.AND R4, R4, R60.reuse, PT ;  /* 0x0000003c04047233 */ /* 0x100fe20003803000 */
[----:B------:R-:W-:Y:S01]  /*4e90*/  PRMT R5, R5, 0x5410, R160 ;  /* 0x0000541005057816 */ /* 0x000fe200000000a0 */
[----:B------:R-:W-:Y:S01]  /*4ea0*/  MUFU.EX2 R146, R146 ;  /* 0x0000009200927308 */ /* 0x000fe20000000800 */
[----:B------:R-:W-:Y:S01]  /*4eb0*/  LOP3.LUT R160, R7, 0xff, RZ, 0xc0, !PT ;  /* 0x000000ff07a07812 */ /* 0x000fe200078ec0ff */
[C---:B------:R-:W-:Y:S01]  /*4ec0*/  HMMA.16816.F32.BF16 R120, R24.reuse, R22, R120 ;  /* 0x000000161878723c */ /* 0x040fe20000041878 */
[----:B------:R-:W-:Y:S01]  /*4ed0*/  SHF.R.U32.HI R162, RZ, 0x8, R6 ;  /* 0x00000008ffa27819 */ /* 0x000fe20000011606 */
[----:B------:R-:W-:Y:S01]  /*4ee0*/  FADD.FTZ R42, R41, R42 ;  /* 0x0000002a292a7221 */ /* 0x000fe20000010000 */
[----:B------:R-:W-:Y:S01]  /*4ef0*/  SHF.R.U32.HI R7, RZ, 0x18, R7 ;  /* 0x00000018ff077819 */ /* 0x000fe20000011607 */
[----:B------:R-:W-:Y:S01]  /*4f00*/  FADD.FTZ R50, R56, R50 ;  /* 0x0000003238327221 */ /* 0x000fe20000010000 */
[----:B------:R-:W-:Y:S01]  /*4f10*/  LOP3.LUT R6, R165, 0xff, RZ, 0xc0, !PT ;  /* 0x000000ffa5067812 */ /* 0x000fe200078ec0ff */
[--C-:B------:R-:W-:Y:S01]  /*4f20*/  HSET2.LE.AND R165, R5, R60.reuse, PT ;  /* 0x0000003c05a57233 */ /* 0x100fe20003803000 */
[----:B------:R-:W-:Y:S01]  /*4f30*/  PRMT R160, R160, 0x5410, R162 ;  /* 0x00005410a0a07816 */ /* 0x000fe200000000a2 */
[----:B------:R-:W-:Y:S01]  /*4f40*/  MUFU.EX2 R218, R218 ;  /* 0x000000da00da7308 */ /* 0x000fe20000000800 */
[----:B------:R-:W-:Y:S01]  /*4f50*/  PRMT R5, R6, 0x5410, R7 ;  /* 0x0000541006057816 */ /* 0x000fe20000000007 */
[C---:B---3--:R-:W-:Y:S01]  /*4f60*/  HMMA.16816.F32.BF16 R80, R24.reuse, R12, R80 ;  /* 0x0000000c1850723c */ /* 0x048fe20000041850 */
[----:B-----5:R-:W-:Y:S01]  /*4f70*/  F2FP.BF16.PACK_AB R167, R31, R30 ;  /* 0x0000001e1fa7723e */ /* 0x020fe200000010ff */
[--C-:B------:R-:W-:Y:S01]  /*4f80*/  HSET2.LE.AND R162, R160, R60.reuse, PT ;  /* 0x0000003ca0a27233 */ /* 0x100fe20003803000 */
[----:B------:R-:W-:Y:S01]  /*4f90*/  F2FP.BF16.PACK_AB R7, R157, R155 ;  /* 0x0000009b9d07723e */ /* 0x000fe200000010ff */
[----:B------:R-:W-:Y:S01]  /*4fa0*/  HSET2.LE.AND R5, R5, R60, PT ;  /* 0x0000003c05057233 */ /* 0x000fe20003803000 */
[----:B------:R-:W-:Y:S01]  /*4fb0*/  LOP3.LUT R6, R165, R167, RZ, 0xc0, !PT ;  /* 0x000000a7a5067212 */ /* 0x000fe200078ec0ff */
[----:B------:R-:W-:Y:S01]  /*4fc0*/  MUFU.EX2 R152, R152 ;  /* 0x0000009800987308 */ /* 0x000fe20000000800 */
[----:B------:R-:W-:Y:S01]  /*4fd0*/  F2FP.BF16.PACK_AB R165, R156, R159 ;  /* 0x0000009f9ca5723e */ /* 0x000fe200000010ff */
[C---:B----4-:R-:W-:Y:S01]  /*4fe0*/  HMMA.16816.F32.BF16 R68, R24.reuse, R16, R68 ;  /* 0x000000101844723c */ /* 0x050fe20000041844 */
[----:B------:R-:W-:Y:S01]  /*4ff0*/  F2FP.BF16.PACK_AB R160, R142, R148 ;  /* 0x000000948ea0723e */ /* 0x000fe200000010ff */
[----:B------:R-:W-:Y:S01]  /*5000*/  FADD.FTZ R47, R61, R47 ;  /* 0x0000002f3d2f7221 */ /* 0x000fe20000010000 */
[----:B------:R-:W-:Y:S01]  /*5010*/  LOP3.LUT R7, R4, R7, RZ, 0xc0, !PT ;  /* 0x0000000704077212 */ /* 0x000fe200078ec0ff */
[----:B------:R-:W-:Y:S01]  /*5020*/  FADD.FTZ R39, R36, R39 ;  /* 0x0000002724277221 */ /* 0x000fe20000010000 */
[----:B------:R-:W-:Y:S01]  /*5030*/  LOP3.LUT R4, R162, R165, RZ, 0xc0, !PT ;  /* 0x000000a5a2047212 */ /* 0x000fe200078ec0ff */
[----:B------:R-:W1:Y:S01]  /*5040*/  MUFU.EX2 R151, R151 ;  /* 0x0000009700977308 */ /* 0x000e620000000800 */
[----:B------:R-:W-:Y:S01]  /*5050*/  LOP3.LUT R5, R5, R160, RZ, 0xc0, !PT ;  /* 0x000000a005057212 */ /* 0x000fe200078ec0ff */
[----:B------:R-:W-:Y:S01]  /*5060*/  FFMA.FTZ R160, R161, c[0x0][0x23c], -R164 ;  /* 0x00008f00a1a07a23 */ /* 0x000fe200000108a4 */
[----:B------:R-:W-:Y:S01]  /*5070*/  LOP3.LUT R168, R171, UR17, R168, 0x96, !PT ;  /* 0x00000011aba87c12 */ /* 0x000fe2000f8e96a8 */
[----:B------:R-:W-:Y:S01]  /*5080*/  HMMA.16816.F32.BF16 R104, R24, R14, R104 ;  /* 0x0000000e1868723c */ /* 0x000fe20000041868 */
[----:B------:R-:W-:Y:S01]  /*5090*/  LOP3.LUT R172, R177, UR7, R172, 0x96, !PT ;  /* 0x00000007b1ac7c12 */ /* 0x000fe2000f8e96ac */
[----:B------:R-:W-:-:S02]  /*50a0*/  FADD.FTZ R42, R44, R42 ;  /* 0x0000002a2c2a7221 */ /* 0x000fc40000010000 */
[----:B------:R-:W-:Y:S01]  /*50b0*/  MUFU.EX2 R160, R160 ;  /* 0x000000a000a07308 */ /* 0x000fe20000000800 */
[----:B------:R-:W-:Y:S02]  /*50c0*/  FADD.FTZ R50, R159, R50 ;  /* 0x000000329f327221 */ /* 0x000fe40000010000 */
[----:B------:R-:W-:Y:S01]  /*50d0*/  IMAD.WIDE.U32 R172, R172, -0x2daee0ad, RZ ;  /* 0xd2511f53acac7825 */ /* 0x000fe200078e00ff */
[C---:B------:R-:W-:Y:S03]  /*50e0*/  HMMA.16816.F32.BF16 R76, R4.reuse, R12, R76 ;  /* 0x0000000c044c723c */ /* 0x040fe6000004184c */
[----:B------:R-:W-:Y:S01]  /*50f0*/  FADD.FTZ R47, R148, R47 ;  /* 0x0000002f942f7221 */ /* 0x000fe20000010000 */
[----:B------:R-:W-:Y:S01]  /*5100*/  MUFU.EX2 R219, R219 ;  /* 0x000000db00db7308 */ /* 0x000fe20000000800 */
[----:B------:R-:W-:Y:S01]  /*5110*/  LOP3.LUT R166, R173, UR17, R166, 0x96, !PT ;  /* 0x00000011ada67c12 */ /* 0x000fe2000f8e96a6 */
[----:B------:R-:W-:Y:S01]  /*5120*/  FADD.FTZ R39, R140, R39 ;  /* 0x000000278c277221 */ /* 0x000fe20000010000 */
[C---:B------:R-:W-:Y:S01]  /*5130*/  LOP3.LUT R13, R170.reuse, 0xffff, RZ, 0xc0, !PT ;  /* 0x0000ffffaa0d7812 */ /* 0x040fe200078ec0ff */
[C---:B------:R-:W-:Y:S01]  /*5140*/  HMMA.16816.F32.BF16 R112, R4.reuse, R16, R112 ;  /* 0x000000100470723c */ /* 0x040fe20000041870 */
[----:B------:R-:W-:Y:S01]  /*5150*/  LOP3.LUT R12, R170, 0xff, RZ, 0xc0, !PT ;  /* 0x000000ffaa0c7812 */ /* 0x000fe200078ec0ff */
[----:B------:R-:W-:Y:S01]  /*5160*/  FADD.FTZ R42, R154, R42 ;  /* 0x0000002a9a2a7221 */ /* 0x000fe20000010000 */
[----:B------:R-:W-:Y:S01]  /*5170*/  SHF.R.U32.HI R13, RZ, 0x8, R13 ;  /* 0x00000008ff0d7819 */ /* 0x000fe2000001160d */
[----:B------:R-:W-:Y:S01]  /*5180*/  MUFU.EX2 R147, R147 ;  /* 0x0000009300937308 */ /* 0x000fe20000000800 */
[----:B------:R-:W-:Y:S01]  /*5190*/  LOP3.LUT R65, R166, 0xffff, RZ, 0xc0, !PT ;  /* 0x0000ffffa6417812 */ /* 0x000fe200078ec0ff */
[----:B------:R-:W-:Y:S01]  /*51a0*/  FADD.FTZ R50, R156, R50 ;  /* 0x000000329c327221 */ /* 0x000fe20000010000 */
[----:B------:R-:W-:Y:S01]  /*51b0*/  SHF.R.U32.HI R16, RZ, 0x10, R170 ;  /* 0x00000010ff107819 */ /* 0x000fe200000116aa */
[----:B------:R-:W-:Y:S01]  /*51c0*/  HMMA.16816.F32.BF16 R84, R4, R14, R84 ;  /* 0x0000000e0454723c */ /* 0x000fe20000041854 */
[----:B------:R-:W-:Y:S01]  /*51d0*/  SHF.R.U32.HI R17, RZ, 0x10, R168 ;  /* 0x00000010ff117819 */ /* 0x000fe200000116a8 */
[----:B------:R-:W-:Y:S01]  /*51e0*/  FADD.FTZ R47, R142, R47 ;  /* 0x0000002f8e2f7221 */ /* 0x000fe20000010000 */
[----:B------:R-:W-:Y:S01]  /*51f0*/  LOP3.LUT R16, R16, 0xff, RZ, 0xc0, !PT ;  /* 0x000000ff10107812 */ /* 0x000fe200078ec0ff */
[----:B------:R-:W3:Y:S01]  /*5200*/  MUFU.EX2 R150, R150 ;  /* 0x0000009600967308 */ /* 0x000ee20000000800 */
[----:B------:R-:W-:Y:S01]  /*5210*/  LOP3.LUT R17, R17, 0xff, RZ, 0xc0, !PT ;  /* 0x000000ff11117812 */ /* 0x000fe200078ec0ff */
[----:B------:R-:W-:Y:S01]  /*5220*/  FADD.FTZ R39, R144, R39 ;  /* 0x0000002790277221 */ /* 0x000fe20000010000 */
[C---:B------:R-:W-:Y:S01]  /*5230*/  LOP3.LUT R15, R168.reuse, 0xffff, RZ, 0xc0, !PT ;  /* 0x0000ffffa80f7812 */ /* 0x040fe200078ec0ff */
[C---:B--2---:R-:W-:Y:S01]  /*5240*/  HMMA.16816.F32.BF16 R88, R24.reuse, R8, R88 ;  /* 0x000000081858723c */ /* 0x044fe20000041858 */
[----:B------:R-:W-:Y:S01]  /*5250*/  LOP3.LUT R14, R168, 0xff, RZ, 0xc0, !PT ;  /* 0x000000ffa80e7812 */ /* 0x000fe200078ec0ff */
[----:B------:R-:W-:Y:S01]  /*5260*/  FADD.FTZ R42, R158, R42 ;  /* 0x0000002a9e2a7221 */ /* 0x000fe20000010000 */
[----:B------:R-:W-:Y:S01]  /*5270*/  SHF.R.U32.HI R168, RZ, 0x18, R168 ;  /* 0x00000018ffa87819 */ /* 0x000fe200000116a8 */
[----:B------:R-:W2:Y:S01]  /*5280*/  MUFU.EX2 R139, R139 ;  /* 0x0000008b008b7308 */ /* 0x000ea20000000800 */
[----:B------:R-:W-:Y:S01]  /*5290*/  SHF.R.U32.HI R15, RZ, 0x8, R15 ;  /* 0x00000008ff0f7819 */ /* 0x000fe2000001160f */
[----:B------:R-:W-:Y:S01]  /*52a0*/  FADD.FTZ R50, R30, R50 ;  /* 0x000000321e327221 */ /* 0x000fe20000010000 */
[----:B------:R-:W-:Y:S01]  /*52b0*/  PRMT R12, R12, 0x5410, R13 ;  /* 0x000054100c0c7816 */ /* 0x000fe2000000000d */
[C---:B------:R-:W-:Y:S01]  /*52c0*/  HMMA.16816.F32.BF16 R72, R24.reuse, R18, R72 ;  /* 0x000000121848723c */ /* 0x040fe20000041848 */
[----:B------:R-:W-:Y:S01]  /*52d0*/  PRMT R14, R14, 0x5410, R15 ;  /* 0x000054100e0e7816 */ /* 0x000fe2000000000f */
[----:B------:R-:W-:Y:S01]  /*52e0*/  FADD.FTZ R47, R155, R47 ;  /* 0x0000002f9b2f7221 */ /* 0x000fe20000010000 */
[----:B------:R-:W-:Y:S01]  /*52f0*/  PRMT R13, R17, 0x5410, R168 ;  /* 0x00005410110d7816 */ /* 0x000fe200000000a8 */
[--C-:B------:R-:W-:Y:S01]  /*5300*/  HSET2.LE.AND R12, R12, R60.reuse, PT ;  /* 0x0000003c0c0c7233 */ /* 0x100fe20003803000 */
[----:B------:R-:W4:Y:S01]  /*5310*/  MUFU.EX2 R137, R137 ;  /* 0x0000008900897308 */ /* 0x000f220000000800 */
[--C-:B------:R-:W-:Y:S01]  /*5320*/  HSET2.LE.AND R14, R14, R60.reuse, PT ;  /* 0x0000003c0e0e7233 */ /* 0x100fe20003803000 */
[--C-:B------:R-:W-:Y:S01]  /*5330*/  SHF.R.U32.HI R67, RZ, 0x10, R166.reuse ;  /* 0x00000010ff437819 */ /* 0x100fe200000116a6 */
[----:B------:R-:W-:Y:S01]  /*5340*/  HMMA.16816.F32.BF16 R92, R24, R10, R92 ;  /* 0x0000000a185c723c */ /* 0x000fe2000004185c */
[--C-:B------:R-:W-:Y:S01]  /*5350*/  HSET2.LE.AND R13, R13, R60.reuse, PT ;  /* 0x0000003c0d0d7233 */ /* 0x100fe20003803000 */
[----:B------:R-:W-:Y:S01]  /*5360*/  LOP3.LUT R64, R166, 0xff, RZ, 0xc0, !PT ;  /* 0x000000ffa6407812 */ /* 0x000fe200078ec0ff */
[----:B------:R-:W-:Y:S01]  /*5370*/  FADD.FTZ R39, R143, R39 ;  /* 0x000000278f277221 */ /* 0x000fe20000010000 */
[----:B------:R-:W-:Y:S01]  /*5380*/  SHF.R.U32.HI R166, RZ, 0x18, R166 ;  /* 0x00000018ffa67819 */ /* 0x000fe200000116a6 */
[----:B------:R-:W-:Y:S01]  /*5390*/  MUFU.EX2 R138, R138 ;  /* 0x0000008a008a7308 */ /* 0x000fe20000000800 */
[----:B------:R-:W-:Y:S01]  /*53a0*/  SHF.R.U32.HI R65, RZ, 0x8, R65 ;  /* 0x00000008ff417819 */ /* 0x000fe20000011641 */
[----:B------:R-:W-:Y:S01]  /*53b0*/  FADD.FTZ R42, R28, R42 ;  /* 0x0000002a1c2a7221 */ /* 0x000fe20000010000 */
[----:B------:R-:W-:Y:S01]  /*53c0*/  SHF.R.U32.HI R27, RZ, 0x18, R170 ;  /* 0x00000018ff1b7819 */ /* 0x000fe200000116aa */
[C---:B------:R-:W-:Y:S01]  /*53d0*/  HMMA.16816.F32.BF16 R100, R4.reuse, R8, R100 ;  /* 0x000000080464723c */ /* 0x040fe20000041864 */
[----:B-1----:R-:W-:Y:S01]  /*53e0*/  F2FP.BF16.PACK_AB R24, R151, R152 ;  /* 0x000000989718723e */ /* 0x002fe200000010ff */
[----:B------:R-:W-:Y:S01]  /*53f0*/  FADD.FTZ R50, R31, R50 ;  /* 0x000000321f327221 */ /* 0x000fe20000010000 */
[----:B------:R-:W-:Y:S01]  /*5400*/  PRMT R27, R16, 0x5410, R27 ;  /* 0x00005410101b7816 */ /* 0x000fe2000000001b */
[----:B------:R-:W-:Y:S01]  /*5410*/  MUFU.EX2 R221, R221 ;  /* 0x000000dd00dd7308 */ /* 0x000fe20000000800 */
[----:B---3--:R-:W-:Y:S01]  /*5420*/  F2FP.BF16.PACK_AB R25, R150, R147 ;  /* 0x000000939619723e */ /* 0x008fe200000010ff */
[----:B------:R-:W-:Y:S01]  /*5430*/  FADD.FTZ R47, R157, R47 ;  /* 0x0000002f9d2f7221 */ /* 0x000fe20000010000 */
[----:B------:R-:W-:Y:S01]  /*5440*/  F2FP.BF16.PACK_AB R8, R218, R146 ;  /* 0x00000092da08723e */ /* 0x000fe200000010ff */
[----:B------:R-:W-:Y:S01]  /*5450*/  HSET2.LE.AND R27, R27, R60, PT ;  /* 0x0000003c1b1b7233 */ /* 0x000fe20003803000 */
[----:B------:R-:W-:Y:S01]  /*5460*/  F2FP.BF16.PACK_AB R26, R219, R160 ;  /* 0x000000a0db1a723e */ /* 0x000fe200000010ff */
[C---:B------:R-:W-:Y:S01]  /*5470*/  HMMA.16816.F32.BF16 R128, R4.reuse, R20, R128 ;  /* 0x000000140480723c */ /* 0x040fe20000041880 */
[----:B------:R-:W-:Y:S01]  /*5480*/  LOP3.LUT R24, R14, R24, RZ, 0xc0, !PT ;  /* 0x000000180e187212 */ /* 0x000fe200078ec0ff */
[----:B------:R-:W1:Y:S01]  /*5490*/  MUFU.EX2 R62, R62 ;  /* 0x0000003e003e7308 */ /* 0x000e620000000800 */
[----:B------:R-:W-:Y:S01]  /*54a0*/  LOP3.LUT R25, R13, R25, RZ, 0xc0, !PT ;  /* 0x000000190d197212 */ /* 0x000fe200078ec0ff */
[----:B------:R-:W-:Y:S01]  /*54b0*/  FADD.FTZ R39, R145, R39 ;  /* 0x0000002791277221 */ /* 0x000fe20000010000 */
[----:B------:R-:W-:Y:S01]  /*54c0*/  LOP3.LUT R26, R12, R26, RZ, 0xc0, !PT ;  /* 0x0000001a0c1a7212 */ /* 0x000fe200078ec0ff */
[----:B------:R-:W-:Y:S01]  /*54d0*/  FADD.FTZ R42, R29, R42 ;  /* 0x0000002a1d2a7221 */ /* 0x000fe20000010000 */
[----:B------:R-:W-:Y:S01]  /*54e0*/  LOP3.LUT R27, R27, R8, RZ, 0xc0, !PT ;  /* 0x000000081b1b7212 */ /* 0x000fe200078ec0ff */
[C---:B------:R-:W-:Y:S01]  /*54f0*/  HMMA.16816.F32.BF16 R116, R4.reuse, R22, R116 ;  /* 0x000000160474723c */ /* 0x040fe20000041874 */
[----:B------:R-:W3:Y:S01]  /*5500*/  LDSM.16.MT88.4 R20, [R188+0x7800] ;  /* 0x00780000bc14783b */ /* 0x000ee20000004200 */
[----:B------:R-:W-:Y:S01]  /*5510*/  MUFU.EX2 R66, R66 ;  /* 0x0000004200427308 */ /* 0x000fe20000000800 */
[----:B------:R-:W-:Y:S01]  /*5520*/  LOP3.LUT R67, R67, 0xff, RZ, 0xc0, !PT ;  /* 0x000000ff43437812 */ /* 0x000fe200078ec0ff */
[----:B--2---:R-:W-:Y:S01]  /*5530*/  FADD.FTZ R50, R139, R50 ;  /* 0x000000328b327221 */ /* 0x004fe20000010000 */
[----:B------:R-:W-:Y:S01]  /*5540*/  LDSM.16.MT88.4 R12, [R185+0x7800] ;  /* 0x00780000b90c783b */ /* 0x000fe20000004200 */
[----:B------:R-:W-:Y:S01]  /*5550*/  PRMT R64, R64, 0x5410, R65 ;  /* 0x0000541040407816 */ /* 0x000fe20000000041 */
[----:B------:R-:W-:Y:S01]  /*5560*/  FADD.FTZ R39, R152, R39 ;  /* 0x0000002798277221 */ /* 0x000fe20000010000 */
[----:B------:R-:W-:Y:S01]  /*5570*/  HMMA.16816.F32.BF16 R108, R4, R18, R108 ;  /* 0x00000012046c723c */ /* 0x000fe2000004186c */
[----:B------:R-:W2:Y:S01]  /*5580*/  LDSM.16.MT88.4 R16, [R186+0x7800] ;  /* 0x00780000ba10783b */ /* 0x000ea20000004200 */
[----:B------:R-:W-:Y:S01]  /*5590*/  MUFU.EX2 R220, R220 ;  /* 0x000000dc00dc7308 */ /* 0x000fe20000000800 */
[----:B----4-:R-:W-:Y:S01]  /*55a0*/  F2FP.BF16.PACK_AB R65, R137, R139 ;  /* 0x0000008b8941723e */ /* 0x010fe200000010ff */
[----:B-1----:R-:W-:-:S02]  /*55b0*/  FADD.FTZ R47, R62, R47 ;  /* 0x0000002f3e2f7221 */ /* 0x002fc40000010000 */
[----:B------:R-:W-:Y:S02]  /*55c0*/  FADD.FTZ R42, R147, R42 ;  /* 0x0000002a932a7221 */ /* 0x000fe40000010000 */
[----:B------:R-:W-:Y:S01]  /*55d0*/  HMMA.16816.F32.BF16 R96, R4, R10, R96 ;  /* 0x0000000a0460723c */ /* 0x000fe20000041860 */
[----:B------:R-:W1:Y:S01]  /*55e0*/  LDSM.16.MT88.4 R8, [R184+0x7800] ;  /* 0x00780000b808783b */ /* 0x000e620000004200 */
[----:B------:R-:W4:Y:S01]  /*55f0*/  MUFU.EX2 R59, R59 ;  /* 0x0000003b003b7308 */ /* 0x000f220000000800 */
[----:B------:R-:W-:Y:S02]  /*5600*/  FADD.FTZ R50, R137, R50 ;  /* 0x0000003289327221 */ /* 0x000fe40000010000 */
[----:B------:R-:W-:Y:S02]  /*5610*/  FADD.FTZ R39, R151, R39 ;  /* 0x0000002797277221 */ /* 0x000fe40000010000 */
[----:B------:R-:W-:Y:S01]  /*5620*/  LOP3.LUT R7, R172, 0xffff, RZ, 0xc0, !PT ;  /* 0x0000ffffac077812 */ /* 0x000fe200078ec0ff */
[----:B------:R-:W-:Y:S01]  /*5630*/  FADD.FTZ R42, R150, R42 ;  /* 0x0000002a962a7221 */ /* 0x000fe20000010000 */
        /* <DEDUP_REMOVED lines=9> */
[----:B----4-:R-:W-:Y:S01]  /*56d0*/  FADD.FTZ R47, R59, R47 ;  /* 0x0000002f3b2f7221 */ /* 0x010fe20000010000 */
[----:B------:R-:W-:Y:S01]  /*56e0*/  PRMT R4, R4, 0x5410, R7 ;  /* 0x0000541004047816 */ /* 0x000fe20000000007 */
[----:B------:R-:W-:Y:S01]  /*56f0*/  FADD.FTZ R218, R218, R42 ;  /* 0x0000002adada7221 */ /* 0x000fe20000010000 */
[----:B------:R-:W-:Y:S01]  /*5700*/  PRMT R7, R6, 0x5410, R5 ;  /* 0x0000541006077816 */ /* 0x000fe20000000005 */
[----:B------:R-:W-:Y:S01]  /*5710*/  FADD.FTZ R47, R66, R47 ;  /* 0x0000002f422f7221 */ /* 0x000fe20000010000 */
[----:B------:R-:W-:Y:S01]  /*5720*/  PRMT R5, R67, 0x5410, R166 ;  /* 0x0000541043057816 */ /* 0x000fe200000000a6 */
[--C-:B------:R-:W-:Y:S01]  /*5730*/  HSET2.LE.AND R6, R4, R60.reuse, PT ;  /* 0x0000003c04067233 */ /* 0x100fe20003803000 */
[----:B------:R-:W-:Y:S01]  /*5740*/  F2FP.BF16.PACK_AB R67, R220, R66 ;  /* 0x00000042dc43723e */ /* 0x000fe200000010ff */
[--C-:B------:R-:W-:Y:S01]  /*5750*/  HSET2.LE.AND R7, R7, R60.reuse, PT ;  /* 0x0000003c07077233 */ /* 0x100fe20003803000 */
[C---:B---3--:R-:W-:Y:S01]  /*5760*/  HMMA.16816.F32.BF16 R124, R24.reuse, R20, R124 ;  /* 0x00000014187c723c */ /* 0x048fe2000004187c */
        /* <DEDUP_REMOVED lines=30> */
[C---:B------:R-:W-:Y:S01]  /*5950*/  IMAD R0, R216.reuse, UR18, RZ ;  /* 0x00000012d8007c24 */ /* 0x040fe2000f8e02ff */
[----:B------:R-:W-:Y:S01]  /*5960*/  USHF.L.U32 UR5, UR4, 0x5, URZ ;  /* 0x0000000504057899 */ /* 0x000fe2000800063f */
[----:B------:R-:W-:Y:S01]  /*5970*/  IMAD.WIDE.U32 R4, R216, UR19, R234 ;  /* 0x00000013d8047c25 */ /* 0x000fe2000f8e00ea */
[----:B------:R-:W-:-:S03]  /*5980*/  ULDC.64 UR24, c[0x0][0x118] ;  /* 0x0000460000187ab9 */ /* 0x000fc60000000a00 */
[----:B------:R-:W-:Y:S01]  /*5990*/  IMAD R2, R2, UR19, R0 ;  /* 0x0000001302027c24 */ /* 0x000fe2000f8e0200 */
[----:B------:R-:W-:Y:S01]  /*59a0*/  BAR.SYNC.DEFER_BLOCKING 0x0 ;  /* 0x0000000000007b1d */ /* 0x000fe20000010000 */
[----:B------:R-:W-:Y:S01]  /*59b0*/  IMAD.U32 R0, RZ, RZ, UR4 ;  /* 0x00000004ff007e24 */ /* 0x000fe2000f8e00ff */
[----:B------:R-:W-:Y:S01]  /*59c0*/  LEA R6, P1, R4, c[0x0][0x170], 0x1 ;  /* 0x00005c0004067a11 */ /* 0x000fe200078208ff */
[----:B------:R-:W-:-:S03]  /*59d0*/  IMAD.IADD R2, R5, 0x1, R2 ;  /* 0x0000000105027824 */ /* 0x000fc600078e0202 */
[----:B------:R-:W-:Y:S02]  /*59e0*/  SHF.L.U64.HI R0, R0, 0x5, R132 ;  /* 0x0000000500007819 */ /* 0x000fe40000010284 */
[----:B------:R-:W-:Y:S02]  /*59f0*/  IADD3 R8, P0, R6, UR5, RZ ;  /* 0x0000000506087c10 */ /* 0x000fe4000ff1e0ff */
[----:B------:R-:W-:Y:S02]  /*5a00*/  LEA.HI.X R7, R4, c[0x0][0x174], R2, 0x1, P1 ;  /* 0x00005d0004077a11 */ /* 0x000fe400008f0c02 */
[----:B------:R-:W-:-:S03]  /*5a10*/  IADD3 R4, P1, R8, UR5, RZ ;  /* 0x0000000508047c10 */ /* 0x000fc6000ff3e0ff */
[----:B------:R-:W-:Y:S01]  /*5a20*/  IMAD.X R9, R0, 0x1, R7, P0 ;  /* 0x0000000100097824 */ /* 0x000fe200000e0607 */
[----:B------:R-:W-:-:S03]  /*5a30*/  IADD3 R2, P0, R4, UR5, RZ ;  /* 0x0000000504027c10 */ /* 0x000fc6000ff1e0ff */
[----:B------:R-:W-:-:S04]  /*5a40*/  IMAD.X R5, R9, 0x1, R0, P1 ;  /* 0x0000000109057824 */ /* 0x000fc800008e0600 */
[----:B------:R-:W-:Y:S01]  /*5a50*/  IMAD.X R3, R5, 0x1, R0, P0 ;  /* 0x0000000105037824 */ /* 0x000fe200000e0600 */
[----:B------:R-:W-:Y:S01]  /*5a60*/  @!PT LDS RZ, [RZ] ;  /* 0x00000000fffff984 */ /* 0x000fe20000000800 */
[----:B------:R-:W-:Y:S01]  /*5a70*/  @!PT LDS RZ, [RZ] ;  /* 0x00000000fffff984 */ /* 0x000fe20000000800 */
[----:B------:R-:W-:Y:S01]  /*5a80*/  @!PT LDS RZ, [RZ] ;  /* 0x00000000fffff984 */ /* 0x000fe20000000800 */
[----:B------:R1:W-:Y:S01]  /*5a90*/  LDGSTS.E.BYPASS.LTC128B.128 [R204+0x6000], [R6.64] ;  /* 0x0600000006cc7fae */ /* 0x0003e2000b901d56 */
[----:B------:R-:W-:-:S03]  /*5aa0*/  IADD3 R0, R217, -0x2, RZ ;  /* 0xfffffffed9007810 */ /* 0x000fc60007ffe0ff */
[----:B------:R2:W-:Y:S02]  /*5ab0*/  LDGSTS.E.BYPASS.LTC128B.128 [R204+0x6800], [R8.64] ;  /* 0x0680000008cc7fae */ /* 0x0005e4000b901d56 */
[----:B------:R-:W-:Y:S02]  /*5ac0*/  IMAD R0, R0, 0x40, R244 ;  /* 0x0000004000007824 */ /* 0x000fe400078e02f4 */
[----:B------:R1:W-:Y:S04]  /*5ad0*/  LDGSTS.E.BYPASS.LTC128B.128 [R204+0x7000], [R4.64] ;  /* 0x0700000004cc7fae */ /* 0x0003e8000b901d56 */
[----:B------:R3:W-:Y:S04]  /*5ae0*/  LDGSTS.E.BYPASS.LTC128B.128 [R204+0x7800], [R2.64] ;  /* 0x0780000002cc7fae */ /* 0x0007e8000b901d56 */
[----:B------:R-:W-:Y:S04]  /*5af0*/  LDSM.16.M88.4 R36, [R194+0x2000] ;  /* 0x00200000c224783b */ /* 0x000fe80000000200 */
[----:B------:R-:W-:Y:S04]  /*5b00*/  LDSM.16.M88.4 R32, [R194] ;  /* 0x00000000c220783b */ /* 0x000fe80000000200 */
[----:B------:R-:W4:Y:S04]  /*5b10*/  LDSM.16.M88.4 R64, [R193+0x4800] ;  /* 0x00480000c140783b */ /* 0x000f280000000200 */
[----:B------:R-:W5:Y:S04]  /*5b20*/  LDSM.16.M88.4 R48, [R193+0x5000] ;  /* 0x00500000c130783b */ /* 0x000f680000000200 */
[----:B------:R-:W-:Y:S04]  /*5b30*/  LDSM.16.M88.4 R160, [R193+0x5800] ;  /* 0x00580000c1a0783b */ /* 0x000fe80000000200 */
[----:B-1----:R-:W1:Y:S01]  /*5b40*/  LDSM.16.M88.4 R4, [R193+0x4000] ;  /* 0x00400000c104783b */ /* 0x002e620000000200 */
[----:B---3--:R-:W-:-:S03]  /*5b50*/  IADD3 R2, R0, 0x1, RZ ;  /* 0x0000000100027810 */ /* 0x008fc60007ffe0ff */
[----:B------:R-:W-:Y:S01]  /*5b60*/  LDSM.16.M88.4 R224, [R187+0x4000] ;  /* 0x00400000bbe0783b */ /* 0x000fe20000000200 */
[----:B------:R-:W-:Y:S02]  /*5b70*/  IADD3 R3, R0, 0x8, RZ ;  /* 0x0000000800037810 */ /* 0x000fe40007ffe0ff */
[C---:B------:R-:W-:Y:S01]  /*5b80*/  ISETP.GE.AND P4, PT, R2.reuse, R237, PT ;  /* 0x000000ed0200720c */ /* 0x040fe20003f86270 */
[----:B------:R-:W3:Y:S01]  /*5b90*/  LDSM.16.M88.4 R16, [R192] ;  /* 0x00000000c010783b */ /* 0x000ee20000000200 */
[CC--:B------:R-:W-:Y:S02]  /*5ba0*/  ISETP.GE.AND P3, PT, R2.reuse, R236.reuse, PT ;  /* 0x000000ec0200720c */ /* 0x0c0fe40003f66270 */
[C---:B------:R-:W-:Y:S01]  /*5bb0*/  ISETP.GE.AND P1, PT, R2.reuse, R231, PT ;  /* 0x000000e70200720c */ /* 0x040fe20003f26270 */
[----:B------:R-:W2:Y:S01]  /*5bc0*/  LDSM.16.M88.4 R156, [R192+0x2000] ;  /* 0x00200000c09c783b */ /* 0x000ea20000000200 */
[----:B------:R-:W-:Y:S02]  /*5bd0*/  ISETP.GE.AND P0, PT, R2, R229, PT ;  /* 0x000000e50200720c */ /* 0x000fe40003f06270 */
[C---:B------:R-:W-:Y:S01]  /*5be0*/  ISETP.GE.AND P5, PT, R3.reuse, R237, PT ;  /* 0x000000ed0300720c */ /* 0x040fe20003fa6270 */
[----:B------:R-:W3:Y:S01]  /*5bf0*/  LDSM.16.M88.4 R28, [R187+0x4800] ;  /* 0x00480000bb1c783b */ /* 0x000ee20000000200 */
[----:B------:R-:W-:-:S02]  /*5c00*/  ISETP.GE.AND P2, PT, R3, R236, PT ;  /* 0x000000ec0300720c */ /* 0x000fc40003f46270 */
[----:B------:R-:W-:Y:S01]  /*5c10*/  IADD3 R2, R0, 0x9, RZ ;  /* 0x0000000900027810 */ /* 0x000fe20007ffe0ff */
[----:B------:R-:W3:Y:S01]  /*5c20*/  LDSM.16.M88.4 R20, [R187+0x5800] ;  /* 0x00580000bb14783b */ /* 0x000ee20000000200 */
[----:B------:R-:W-:-:S03]  /*5c30*/  ISETP.GE.AND P6, PT, R3, R231, PT ;  /* 0x000000e70300720c */ /* 0x000fc60003fc6270 */
[----:B------:R-:W3:Y:S01]  /*5c40*/  LDSM.16.M88.4 R24, [R187+0x5000] ;  /* 0x00500000bb18783b */ /* 0x000ee20000000200 */
[C---:B----4-:R-:W-:Y:S03]  /*5c50*/  HMMA.16816.F32.BF16 R144, R36.reuse, R64, RZ ;  /* 0x000000402490723c */ /* 0x050fe600000418ff */
[----:B------:R-:W-:Y:S04]  /*5c60*/  LDSM.16.M88.4 R176, [R190] ;  /* 0x00000000beb0783b */ /* 0x000fe80000000200 */
[----:B------:R-:W4:Y:S01]  /*5c70*/  LDSM.16.M88.4 R172, [R191] ;  /* 0x00000000bfac783b */ /* 0x000f220000000200 */
[C---:B-----5:R-:W-:Y:S03]  /*5c80*/  HMMA.16816.F32.BF16 R56, R36.reuse, R48, RZ ;  /* 0x000000302438723c */ /* 0x060fe600000418ff */
[----:B------:R-:W5:Y:S04]  /*5c90*/  LDSM.16.M88.4 R168, [R191+0x2000] ;  /* 0x00200000bfa8783b */ /* 0x000f680000000200 */
[----:B------:R-:W3:Y:S01]  /*5ca0*/  LDSM.16.M88.4 R164, [R183] ;  /* 0x00000000b7a4783b */ /* 0x000ee20000000200 */
[C---:B-1----:R-:W-:Y:S03]  /*5cb0*/  HMMA.16816.F32.BF16 R12, R36.reuse, R4, RZ ;  /* 0x00000004240c723c */ /* 0x042fe600000418ff */
[----:B------:R-:W0:Y:S05]  /*5cc0*/  LDGDEPBAR ;  /* 0x00000000000079af */ /* 0x000e2a0000000000 */
[----:B--2---:R-:W-:Y:S08]  /*5cd0*/  HMMA.16816.F32.BF16 R8, R36, R6, RZ ;  /* 0x000000062408723c */ /* 0x004ff000000418ff */
[C---:B------:R-:W-:Y:S08]  /*5ce0*/  HMMA.16816.F32.BF16 R152, R32.reuse, R4, RZ ;  /* 0x000000042098723c */ /* 0x040ff000000418ff */
[----:B------:R-:W-:Y:S08]  /*5cf0*/  HMMA.16816.F32.BF16 R4, R32, R6, RZ ;  /* 0x000000062004723c */ /* 0x000ff000000418ff */
[C---:B------:R-:W-:Y:S08]  /*5d00*/  HMMA.16816.F32.BF16 R140, R36.reuse, R66, RZ ;  /* 0x00000042248c723c */ /* 0x040ff000000418ff */
[----:B------:R-:W-:Y:S08]  /*5d10*/  HMMA.16816.F32.BF16 R52, R36, R50, RZ ;  /* 0x000000322434723c */ /* 0x000ff000000418ff */
[C---:B------:R-:W-:Y:S08]  /*5d20*/  HMMA.16816.F32.BF16 R148, R32.reuse, R64, RZ ;  /* 0x000000402094723c */ /* 0x040ff000000418ff */
[----:B------:R-:W-:Y:S08]  /*5d30*/  HMMA.16816.F32.BF16 R60, R32, R48, RZ ;  /* 0x00000030203c723c */ /* 0x000ff000000418ff */
[----:B------:R-:W-:Y:S08]  /*5d40*/  HMMA.16816.F32.BF16 R40, R36, R160, RZ ;  /* 0x000000a02428723c */ /* 0x000ff000000418ff */
[C---:B------:R-:W-:Y:S08]  /*5d50*/  HMMA.16816.F32.BF16 R64, R32.reuse, R66, RZ ;  /* 0x000000422040723c */ /* 0x040ff000000418ff */
[C---:B------:R-:W-:Y:S08]  /*5d60*/  HMMA.16816.F32.BF16 R48, R32.reuse, R50, RZ ;  /* 0x000000322030723c */ /* 0x040ff000000418ff */
[----:B------:R-:W-:Y:S08]  /*5d70*/  HMMA.16816.F32.BF16 R44, R32, R160, RZ ;  /* 0x000000a0202c723c */ /* 0x000ff000000418ff */
[-C--:B------:R-:W-:Y:S08]  /*5d80*/  HMMA.16816.F32.BF16 R36, R36, R162.reuse, RZ ;  /* 0x000000a22424723c */ /* 0x080ff000000418ff */
[----:B------:R-:W-:Y:S01]  /*5d90*/  HMMA.16816.F32.BF16 R32, R32, R162, RZ ;  /* 0x000000a22020723c */ /* 0x000fe200000418ff */
[----:B------:R-:W-:Y:S07]  /*5da0*/  LDSM.16.M88.4 R160, [R182] ;  /* 0x00000000b6a0783b */ /* 0x000fee0000000200 */
[-C--:B---3--:R-:W-:Y:S08]  /*5db0*/  HMMA.16816.F32.BF16 R4, R16, R226.reuse, R4 ;  /* 0x000000e21004723c */ /* 0x088ff00000041804 */
[C---:B------:R-:W-:Y:S08]  /*5dc0*/  HMMA.16816.F32.BF16 R8, R156.reuse, R226, R8 ;  /* 0x000000e29c08723c */ /* 0x040ff00000041808 */
[C---:B------:R-:W-:Y:S08]  /*5dd0*/  HMMA.16816.F32.BF16 R144, R156.reuse, R28, R144 ;  /* 0x0000001c9c90723c */ /* 0x040ff00000041890 */
[C---:B------:R-:W-:Y:S08]  /*5de0*/  HMMA.16816.F32.BF16 R40, R156.reuse, R20, R40 ;  /* 0x000000149c28723c */ /* 0x040ff00000041828 */
[C---:B------:R-:W-:Y:S08]  /*5df0*/  HMMA.16816.F32.BF16 R140, R156.reuse, R30, R140 ;  /* 0x0000001e9c8c723c */ /* 0x040ff0000004188c */
[----:B------:R-:W-:Y:S08]  /*5e00*/  HMMA.16816.F32.BF16 R36, R156, R22, R36 ;  /* 0x000000169c24723c */ /* 0x000ff00000041824 */
[C---:B------:R-:W-:Y:S08]  /*5e10*/  HMMA.16816.F32.BF16 R148, R16.reuse, R28, R148 ;  /* 0x0000001c1094723c */ /* 0x040ff00000041894 */
[C---:B------:R-:W-:Y:S08]  /*5e20*/  HMMA.16816.F32.BF16 R44, R16.reuse, R20, R44 ;  /* 0x00000014102c723c */ /* 0x040ff0000004182c */
[C---:B------:R-:W-:Y:S01]  /*5e30*/  HMMA.16816.F32.BF16 R64, R16.reuse, R30, R64 ;  /* 0x0000001e1040723c */ /* 0x040fe20000041840 */
[----:B------:R-:W-:Y:S07]  /*5e40*/  LDSM.16.M88.4 R28, [R189] ;  /* 0x00000000bd1c783b */ /* 0x000fee0000000200 */
[----:B------:R-:W-:Y:S01]  /*5e50*/  HMMA.16816.F32.BF16 R32, R16, R22, R32 ;  /* 0x000000161020723c */ /* 0x000fe20000041820 */
[----:B------:R-:W1:Y:S07]  /*5e60*/  LDSM.16.M88.4 R20, [R180] ;  /* 0x00000000b414783b */ /* 0x000e6e0000000200 */
[C---:B------:R-:W-:Y:S08]  /*5e70*/  HMMA.16816.F32.BF16 R56, R156.reuse, R24, R56 ;  /* 0x000000189c38723c */ /* 0x040ff00000041838 */
[----:B------:R-:W-:Y:S08]  /*5e80*/  HMMA.16816.F32.BF16 R52, R156, R26, R52 ;  /* 0x0000001a9c34723c */ /* 0x000ff00000041834 */
[C---:B------:R-:W-:Y:S08]  /*5e90*/  HMMA.16816.F32.BF16 R60, R16.reuse, R24, R60 ;  /* 0x00000018103c723c */ /* 0x040ff0000004183c */
[----:B------:R-:W-:Y:S01]  /*5ea0*/  HMMA.16816.F32.BF16 R48, R16, R26, R48 ;  /* 0x0000001a1030723c */ /* 0x000fe20000041830 */
[----:B------:R-:W2:Y:S07]  /*5eb0*/  LDSM.16.M88.4 R24, [R189+0x2000] ;  /* 0x00200000bd18783b */ /* 0x000eae0000000200 */
[-C--:B------:R-:W-:Y:S01]  /*5ec0*/  HMMA.16816.F32.BF16 R12, R156, R224.reuse, R12 ;  /* 0x000000e09c0c723c */ /* 0x080fe2000004180c */
[----:B------:R-:W3:Y:S07]  /*5ed0*/  LDSM.16.M88.4 R156, [R181] ;  /* 0x00000000b59c783b */ /* 0x000eee0000000200 */
[----:B------:R-:W-:Y:S01]  /*5ee0*/  HMMA.16816.F32.BF16 R152, R16, R224, R152 ;  /* 0x000000e01098723c */ /* 0x000fe20000041898 */
[----:B------:R-:W2:Y:S07]  /*5ef0*/  LDSM.16.M88.4 R16, [R180+0x800] ;  /* 0x00080000b410783b */ /* 0x000eae0000000200 */
[-C--:B----4-:R-:W-:Y:S08]  /*5f00*/  HMMA.16816.F32.BF16 R4, R172, R178.reuse, R4 ;  /* 0x000000b2ac04723c */ /* 0x090ff00000041804 */
[----:B-----5:R-:W-:Y:S08]  /*5f10*/  HMMA.16816.F32.BF16 R8, R168, R178, R8 ;  /* 0x000000b2a808723c */ /* 0x020ff00000041808 */
[----:B------:R-:W-:Y:S08]  /*5f20*/  HMMA.16816.F32.BF16 R148, R172, R164, R148 ;  /* 0x000000a4ac94723c */ /* 0x000ff00000041894 */
[----:B-1----:R-:W-:Y:S08]  /*5f30*/  HMMA.16816.F32.BF16 R4, R28, R22, R4 ;  /* 0x000000161c04723c */ /* 0x002ff00000041804 */
[----:B------:R-:W-:Y:S08]  /*5f40*/  HMMA.16816.F32.BF16 R144, R168, R164, R144 ;  /* 0x000000a4a890723c */ /* 0x000ff00000041890 */
[----:B--2---:R-:W-:Y:S08]  /*5f50*/  HMMA.16816.F32.BF16 R8, R24, R22, R8 ;  /* 0x000000161808723c */ /* 0x004ff00000041808 */
[C---:B---3--:R-:W-:Y:S08]  /*5f60*/  HMMA.16816.F32.BF16 R40, R168.reuse, R156, R40 ;  /* 0x0000009ca828723c */ /* 0x048ff00000041828 */
[----:B------:R-:W-:Y:S08]  /*5f70*/  HMMA.16816.F32.BF16 R36, R168, R158, R36 ;  /* 0x0000009ea824723c */ /* 0x000ff00000041824 */
[----:B------:R-:W-:Y:S01]  /*5f80*/  HMMA.16816.F32.BF16 R44, R172, R156, R44 ;  /* 0x0000009cac2c723c */ /* 0x000fe2000004182c */
[----:B------:R-:W-:-:S02]  /*5f90*/  FSEL R8, R8, -INF , !P6 ;  /* 0xff80000008087808 */ /* 0x000fc40007000000 */
[----:B------:R-:W-:-:S04]  /*5fa0*/  ISETP.GE.AND P6, PT, R2, R237, PT ;  /* 0x000000ed0200720c */ /* 0x000fc80003fc6270 */
[----:B------:R-:W-:Y:S01]  /*5fb0*/  FSEL R224, R5, -INF , !P6 ;  /* 0xff80000005e07808 */ /* 0x000fe20007000000 */
[C---:B------:R-:W-:Y:S01]  /*5fc0*/  HMMA.16816.F32.BF16 R32, R172.reuse, R158, R32 ;  /* 0x0000009eac20723c */ /* 0x040fe20000041820 */
[----:B------:R-:W1:Y:S07]  /*5fd0*/  LDSM.16.M88.4 R156, [R180+0x1000] ;  /* 0x00100000b49c783b */ /* 0x000e6e0000000200 */
[----:B------:R-:W-:Y:S08]  /*5fe0*/  HMMA.16816.F32.BF16 R64, R172, R166, R64 ;  /* 0x000000a6ac40723c */ /* 0x000ff00000041840 */
[----:B------:R-:W-:Y:S08]  /*5ff0*/  HMMA.16816.F32.BF16 R148, R28, R16, R148 ;  /* 0x000000101c94723c */ /* 0x000ff00000041894 */
[----:B------:R-:W-:Y:S08]  /*6000*/  HMMA.16816.F32.BF16 R140, R168, R166, R140 ;  /* 0x000000a6a88c723c */ /* 0x000ff0000004188c */
[C---:B------:R-:W-:Y:S08]  /*6010*/  HMMA.16816.F32.BF16 R152, R172.reuse, R176, R152 ;  /* 0x000000b0ac98723c */ /* 0x040ff00000041898 */
[C---:B------:R-:W-:Y:S08]  /*6020*/  HMMA.16816.F32.BF16 R60, R172.reuse, R160, R60 ;  /* 0x000000a0ac3c723c */ /* 0x040ff0000004183c */
[----:B------:R-:W-:Y:S07]  /*6030*/  HMMA.16816.F32.BF16 R48, R172, R162, R48 ;  /* 0x000000a2ac30723c */ /* 0x000fee0000041830 */
[----:B------:R-:W-:Y:S01]  /*6040*/  FSEL R175, R4, -INF , !P5 ;  /* 0xff80000004af7808 */ /* 0x000fe20006800000 */
[----:B------:R-:W-:Y:S01]  /*6050*/  HMMA.16816.F32.BF16 R144, R24, R16, R144 ;  /* 0x000000101890723c */ /* 0x000fe20000041890 */
[----:B------:R-:W-:-:S02]  /*6060*/  FSEL R174, R6, -INF , !P2 ;  /* 0xff80000006ae7808 */ /* 0x000fc40005000000 */
[----:B------:R-:W-:Y:S02]  /*6070*/  ISETP.GE.AND P5, PT, R3, R229, PT ;  /* 0x000000e50300720c */ /* 0x000fe40003fa6270 */
[----:B------:R-:W-:Y:S02]  /*6080*/  ISETP.GE.AND P2, PT, R2, R231, PT ;  /* 0x000000e70200720c */ /* 0x000fe40003f46270 */
[----:B------:R-:W-:Y:S01]  /*6090*/  FSEL R10, R10, -INF , !P5 ;  /* 0xff8000000a0a7808 */ /* 0x000fe20006800000 */
[----:B------:R-:W-:Y:S01]  /*60a0*/  HMMA.16816.F32.BF16 R56, R168, R160, R56 ;  /* 0x000000a0a838723c */ /* 0x000fe20000041838 */
[----:B------:R-:W-:Y:S02]  /*60b0*/  FSEL R9, R9, -INF , !P2 ;  /* 0xff80000009097808 */ /* 0x000fe40005000000 */
[C---:B------:R-:W-:Y:S02]  /*60c0*/  ISETP.GE.AND P5, PT, R2.reuse, R229, PT ;  /* 0x000000e50200720c */ /* 0x040fe40003fa6270 */
[----:B------:R-:W-:-:S02]  /*60d0*/  ISETP.GE.AND P2, PT, R2, R236, PT ;  /* 0x000000ec0200720c */ /* 0x000fc40003f46270 */
[----:B------:R-:W-:Y:S01]  /*60e0*/  IADD3 R2, R0, 0x10, RZ ;  /* 0x0000001000027810 */ /* 0x000fe20007ffe0ff */
[-C--:B------:R-:W-:Y:S01]  /*60f0*/  HMMA.16816.F32.BF16 R64, R28, R18.reuse, R64 ;  /* 0x000000121c40723c */ /* 0x080fe20000041840 */
[----:B------:R-:W-:Y:S02]  /*6100*/  FSEL R11, R11, -INF , !P5 ;  /* 0xff8000000b0b7808 */ /* 0x000fe40006800000 */
[----:B------:R-:W-:Y:S02]  /*6110*/  ISETP.GE.AND P5, PT, R2, R237, PT ;  /* 0x000000ed0200720c */ /* 0x000fe40003fa6270 */
[----:B------:R-:W-:Y:S02]  /*6120*/  FSEL R178, R7, -INF , !P2 ;  /* 0xff80000007b27808 */ /* 0x000fe40005000000 */
[----:B------:R-:W-:Y:S01]  /*6130*/  FSEL R160, R148, -INF , !P5 ;  /* 0xff80000094a07808 */ /* 0x000fe20006800000 */
[----:B------:R-:W-:Y:S01]  /*6140*/  HMMA.16816.F32.BF16 R140, R24, R18, R140 ;  /* 0x00000012188c723c */ /* 0x000fe2000004188c */
[C---:B------:R-:W-:Y:S01]  /*6150*/  ISETP.GE.AND P2, PT, R2.reuse, R236, PT ;  /* 0x000000ec0200720c */ /* 0x040fe20003f46270 */
[----:B------:R-:W2:Y:S01]  /*6160*/  LDSM.16.M88.4 R4, [R180+0x1800] ;  /* 0x00180000b404783b */ /* 0x000ea20000000200 */
[----:B------:R-:W-:Y:S01]  /*6170*/  ISETP.GE.AND P6, PT, R2, R231, PT ;  /* 0x000000e70200720c */ /* 0x000fe20003fc6270 */
[----:B------:R-:W-:-:S04]  /*6180*/  DEPBAR.LE SB0, 0x0 ;  /* 0x000080000000791a */ /* 0x000fc80000000000 */
[----:B------:R-:W-:Y:S01]  /*6190*/  ISETP.GE.AND P5, PT, R2, R229, PT ;  /* 0x000000e50200720c */ /* 0x000fe20003fa6270 */
[----:B------:R-:W-:Y:S01]  /*61a0*/  HMMA.16816.F32.BF16 R52, R168, R162, R52 ;  /* 0x000000a2a834723c */ /* 0x000fe20000041834 */
[----:B------:R-:W-:Y:S02]  /*61b0*/  IADD3 R2, R0, 0x11, RZ ;  /* 0x0000001100027810 */ /* 0x000fe40007ffe0ff */
[----:B------:R-:W-:Y:S02]  /*61c0*/  FSEL R150, R150, -INF , !P2 ;  /* 0xff80000096967808 */ /* 0x000fe40005000000 */
[----:B------:R-:W-:Y:S02]  /*61d0*/  ISETP.GE.AND P2, PT, R2, R237, PT ;  /* 0x000000ed0200720c */ /* 0x000fe40003f46270 */
[----:B------:R-:W-:Y:S01]  /*61e0*/  IADD3 R3, R0, 0x18, RZ ;  /* 0x0000001800037810 */ /* 0x000fe20007ffe0ff */
[----:B-1----:R-:W-:Y:S01]  /*61f0*/  HMMA.16816.F32.BF16 R60, R28, R156, R60 ;  /* 0x0000009c1c3c723c */ /* 0x002fe2000004183c */
[----:B------:R-:W-:-:S02]  /*6200*/  FSEL R161, R149, -INF , !P2 ;  /* 0xff80000095a17808 */ /* 0x000fc40005000000 */
[----:B------:R-:W-:Y:S02]  /*6210*/  ISETP.GE.AND P2, PT, R2, R229, PT ;  /* 0x000000e50200720c */ /* 0x000fe40003f46270 */
[----:B------:R-:W-:Y:S02]  /*6220*/  FSEL R165, R146, -INF , !P5 ;  /* 0xff80000092a57808 */ /* 0x000fe40006800000 */
[----:B------:R-:W-:Y:S01]  /*6230*/  ISETP.GE.AND P5, PT, R2, R231, PT ;  /* 0x000000e70200720c */ /* 0x000fe20003fa6270 */
[----:B------:R-:W-:Y:S01]  /*6240*/  HMMA.16816.F32.BF16 R12, R168, R176, R12 ;  /* 0x000000b0a80c723c */ /* 0x000fe2000004180c */
[----:B------:R-:W-:Y:S02]  /*6250*/  FSEL R163, R147, -INF , !P2 ;  /* 0xff80000093a37808 */ /* 0x000fe40005000000 */
[----:B------:R-:W-:Y:S02]  /*6260*/  ISETP.GE.AND P2, PT, R3, R237, PT ;  /* 0x000000ed0300720c */ /* 0x000fe40003f46270 */
[----:B------:R-:W-:-:S02]  /*6270*/  FSEL R146, R145, -INF , !P5 ;  /* 0xff80000091927808 */ /* 0x000fc40006800000 */
[----:B------:R-:W-:Y:S01]  /*6280*/  FSEL R169, R144, -INF , !P6 ;  /* 0xff80000090a97808 */ /* 0x000fe20007000000 */
[----:B------:R-:W-:Y:S01]  /*6290*/  HMMA.16816.F32.BF16 R56, R24, R156, R56 ;  /* 0x0000009c1838723c */ /* 0x000fe20000041838 */
[-C--:B------:R-:W-:Y:S02]  /*62a0*/  ISETP.GE.AND P6, PT, R2, R236.reuse, PT ;  /* 0x000000ec0200720c */ /* 0x080fe40003fc6270 */
[C---:B------:R-:W-:Y:S02]  /*62b0*/  ISETP.GE.AND P5, PT, R3.reuse, R236, PT ;  /* 0x000000ec0300720c */ /* 0x040fe40003fa6270 */
[----:B------:R-:W-:Y:S02]  /*62c0*/  FSEL R162, R64, -INF , !P2 ;  /* 0xff80000040a27808 */ /* 0x000fe40005000000 */
[----:B------:R-:W-:Y:S01]  /*62d0*/  IADD3 R2, R0, 0x19, RZ ;  /* 0x0000001900027810 */ /* 0x000fe20007ffe0ff */
[----:B------:R-:W-:Y:S01]  /*62e0*/  HMMA.16816.F32.BF16 R48, R28, R158, R48 ;  /* 0x0000009e1c30723c */ /* 0x000fe20000041830 */
[----:B------:R-:W-:-:S02]  /*62f0*/  ISETP.GE.AND P2, PT, R3, R229, PT ;  /* 0x000000e50300720c */ /* 0x000fc40003f46270 */
[----:B------:R-:W-:Y:S02]  /*6300*/  FSEL R156, R66, -INF , !P5 ;  /* 0xff800000429c7808 */ /* 0x000fe40006800000 */
[----:B------:R-:W-:Y:S02]  /*6310*/  FSEL R151, R151, -INF , !P6 ;  /* 0xff80000097977808 */ /* 0x000fe40007000000 */
[-C--:B------:R-:W-:Y:S01]  /*6320*/  ISETP.GE.AND P5, PT, R2, R231.reuse, PT ;  /* 0x000000e70200720c */ /* 0x080fe20003fa6270 */
[----:B------:R-:W-:Y:S01]  /*6330*/  HMMA.16816.F32.BF16 R52, R24, R158, R52 ;  /* 0x0000009e1834723c */ /* 0x000fe20000041834 */
[----:B------:R-:W-:Y:S02]  /*6340*/  FSEL R166, R142, -INF , !P2 ;  /* 0xff8000008ea67808 */ /* 0x000fe40005000000 */
[----:B------:R-:W-:Y:S02]  /*6350*/  ISETP.GE.AND P6, PT, R3, R231, PT ;  /* 0x000000e70300720c */ /* 0x000fe40003fc6270 */
[----:B------:R-:W-:-:S02]  /*6360*/  ISETP.GE.AND P2, PT, R2, R229, PT ;  /* 0x000000e50200720c */ /* 0x000fc40003f46270 */
[----:B------:R-:W-:Y:S01]  /*6370*/  IADD3 R3, R0, 0x20, RZ ;  /* 0x0000002000037810 */ /* 0x000fe20007ffe0ff */
[----:B--2---:R-:W-:Y:S01]  /*6380*/  HMMA.16816.F32.BF16 R44, R28, R4, R44 ;  /* 0x000000041c2c723c */ /* 0x004fe2000004182c */
[----:B------:R-:W-:Y:S02]  /*6390*/  FSEL R147, R141, -INF , !P5 ;  /* 0xff8000008d937808 */ /* 0x000fe40006800000 */
[----:B------:R-:W-:Y:S02]  /*63a0*/  FSEL R171, R140, -INF , !P6 ;  /* 0xff8000008cab7808 */ /* 0x000fe40007000000 */
[C---:B------:R-:W-:Y:S02]  /*63b0*/  ISETP.GE.AND P5, PT, R2.reuse, R236, PT ;  /* 0x000000ec0200720c */ /* 0x040fe40003fa6270 */
[----:B------:R-:W-:Y:S01]  /*63c0*/  FSEL R167, R143, -INF , !P2 ;  /* 0xff8000008fa77808 */ /* 0x000fe20005000000 */
[----:B------:R-:W-:Y:S01]  /*63d0*/  HMMA.16816.F32.BF16 R12, R24, R20, R12 ;  /* 0x00000014180c723c */ /* 0x000fe2000004180c */
[----:B------:R-:W-:-:S02]  /*63e0*/  ISETP.GE.AND P6, PT, R2, R237, PT ;  /* 0x000000ed0200720c */ /* 0x000fc40003fc6270 */
[----:B------:R-:W-:Y:S02]  /*63f0*/  ISETP.GE.AND P2, PT, R3, R236, PT ;  /* 0x000000ec0300720c */ /* 0x000fe40003f46270 */
[----:B------:R-:W-:Y:S02]  /*6400*/  IADD3 R2, R0, 0x21, RZ ;  /* 0x0000002100027810 */ /* 0x000fe40007ffe0ff */
[----:B------:R-:W-:Y:S01]  /*6410*/  FSEL R159, R67, -INF , !P5 ;  /* 0xff800000439f7808 */ /* 0x000fe20006800000 */
[----:B------:R-:W-:Y:S01]  /*6420*/  HMMA.16816.F32.BF16 R40, R24, R4, R40 ;  /* 0x000000041828723c */ /* 0x000fe20000041828 */
[-C--:B------:R-:W-:Y:S02]  /*6430*/  ISETP.GE.AND P5, PT, R3, R237.reuse, PT ;  /* 0x000000ed0300720c */ /* 0x080fe40003fa6270 */
[----:B------:R-:W-:Y:S02]  /*6440*/  FSEL R62, R62, -INF , !P2 ;  /* 0xff8000003e3e7808 */ /* 0x000fe40005000000 */
[----:B------:R-:W-:-:S02]  /*6450*/  ISETP.GE.AND P2, PT, R2, R237, PT ;  /* 0x000000ed0200720c */ /* 0x000fc40003f46270 */
[----:B------:R-:W-:Y:S01]  /*6460*/  FSEL R60, R60, -INF , !P5 ;  /* 0xff8000003c3c7808 */ /* 0x000fe20006800000 */
[----:B------:R-:W-:Y:S01]  /*6470*/  HMMA.16816.F32.BF16 R152, R28, R20, R152 ;  /* 0x000000141c98723c */ /* 0x000fe20000041898 */
[----:B------:R-:W-:Y:S02]  /*6480*/  FSEL R164, R65, -INF , !P6 ;  /* 0xff80000041a47808 */ /* 0x000fe40007000000 */
[----:B------:R-:W-:Y:S02]  /*6490*/  ISETP.GE.AND P5, PT, R3, R229, PT ;  /* 0x000000e50300720c */ /* 0x000fe40003fa6270 */
[----:B------:R-:W-:Y:S02]  /*64a0*/  FSEL R61, R61, -INF , !P2 ;  /* 0xff8000003d3d7808 */ /* 0x000fe40005000000 */
[----:B------:R-:W-:Y:S01]  /*64b0*/  ISETP.GE.AND P6, PT, R3, R231, PT ;  /* 0x000000e70300720c */ /* 0x000fe20003fc6270 */
[----:B------:R-:W-:Y:S01]  /*64c0*/  HMMA.16816.F32.BF16 R36, R24, R6, R36 ;  /* 0x000000061824723c */ /* 0x000fe20000041824 */
[----:B------:R-:W-:-:S02]  /*64d0*/  ISETP.GE.AND P2, PT, R2, R229, PT ;  /* 0x000000e50200720c */ /* 0x000fc40003f46270 */
[----:B------:R-:W-:Y:S02]  /*64e0*/  IADD3 R3, R0, 0x28, RZ ;  /* 0x0000002800037810 */ /* 0x000fe40007ffe0ff */
[----:B------:R-:W-:Y:S02]  /*64f0*/  FSEL R140, R58, -INF , !P5 ;  /* 0xff8000003a8c7808 */ /* 0x000fe40006800000 */
[----:B------:R-:W-:Y:S01]  /*6500*/  ISETP.GE.AND P5, PT, R2, R231, PT ;  /* 0x000000e70200720c */ /* 0x000fe20003fa6270 */
[----:B------:R-:W-:Y:S01]  /*6510*/  HMMA.16816.F32.BF16 R32, R28, R6, R32 ;  /* 0x000000061c20723c */ /* 0x000fe20000041820 */
[----:B------:R-:W-:Y:S01]  /*6520*/  FSEL R144, R59, -INF , !P2 ;  /* 0xff8000003b907808 */ /* 0x000fe20005000000 */
[----:B------:R-:W-:Y:S01]  /*6530*/  BAR.SYNC.DEFER_BLOCKING 0x0 ;  /* 0x0000000000007b1d */ /* 0x000fe20000010000 */
[----:B------:R-:W-:Y:S02]  /*6540*/  ISETP.GE.AND P2, PT, R3, R237, PT ;  /* 0x000000ed0300720c */ /* 0x000fe40003f46270 */
[----:B------:R-:W-:-:S02]  /*6550*/  FSEL R145, R56, -INF , !P6 ;  /* 0xff80000038917808 */ /* 0x000fc40007000000 */
[----:B------:R-:W-:Y:S02]  /*6560*/  FSEL R149, R57, -INF , !P5 ;  /* 0xff80000039957808 */ /* 0x000fe40006800000 */
[-C--:B------:R-:W-:Y:S02]  /*6570*/  ISETP.GE.AND P6, PT, R2, R236.reuse, PT ;  /* 0x000000ec0200720c */ /* 0x080fe40003fc6270 */
[C---:B------:R-:W-:Y:S02]  /*6580*/  ISETP.GE.AND P5, PT, R3.reuse, R236, PT ;  /* 0x000000ec0300720c */ /* 0x040fe40003fa6270 */
[----:B------:R-:W-:Y:S02]  /*6590*/  FSEL R56, R48, -INF , !P2 ;  /* 0xff80000030387808 */ /* 0x000fe40005000000 */
[----:B------:R-:W-:Y:S02]  /*65a0*/  IADD3 R2, R0, 0x29, RZ ;  /* 0x0000002900027810 */ /* 0x000fe40007ffe0ff */
[----:B------:R-:W-:-:S02]  /*65b0*/  ISETP.GE.AND P2, PT, R3, R229, PT ;  /* 0x000000e50300720c */ /* 0x000fc40003f46270 */
[----:B------:R-:W-:Y:S02]  /*65c0*/  FSEL R50, R50, -INF , !P5 ;  /* 0xff80000032327808 */ /* 0x000fe40006800000 */
[----:B------:R-:W-:Y:S02]  /*65d0*/  FSEL R63, R63, -INF , !P6 ;  /* 0xff8000003f3f7808 */ /* 0x000fe40007000000 */
[-C--:B------:R-:W-:Y:S02]  /*65e0*/  ISETP.GE.AND P5, PT, R2, R231.reuse, PT ;  /* 0x000000e70200720c */ /* 0x080fe40003fa6270 */
[----:B------:R-:W-:Y:S02]  /*65f0*/  FSEL R143, R54, -INF , !P2 ;  /* 0xff800000368f7808 */ /* 0x000fe40005000000 */
[----:B------:R-:W-:Y:S02]  /*6600*/  ISETP.GE.AND P6, PT, R3, R231, PT ;  /* 0x000000e70300720c */ /* 0x000fe40003fc6270 */
[----:B------:R-:W-:-:S02]  /*6610*/  ISETP.GE.AND P2, PT, R2, R229, PT ;  /* 0x000000e50200720c */ /* 0x000fc40003f46270 */
[----:B------:R-:W-:Y:S02]  /*6620*/  IADD3 R3, R0, 0x30, RZ ;  /* 0x0000003000037810 */ /* 0x000fe40007ffe0ff */
[----:B------:R-:W-:Y:S02]  /*6630*/  FSEL R157, R53, -INF , !P5 ;  /* 0xff800000359d7808 */ /* 0x000fe40006800000 */
[----:B------:R-:W-:Y:S02]  /*6640*/  FSEL R158, R52, -INF , !P6 ;  /* 0xff800000349e7808 */ /* 0x000fe40007000000 */
[C---:B------:R-:W-:Y:S02]  /*6650*/  ISETP.GE.AND P5, PT, R2.reuse, R236, PT ;  /* 0x000000ec0200720c */ /* 0x040fe40003fa6270 */
[----:B------:R-:W-:Y:S02]  /*6660*/  FSEL R142, R55, -INF , !P2 ;  /* 0xff800000378e7808 */ /* 0x000fe40005000000 */
[----:B------:R-:W-:-:S02]  /*6670*/  ISETP.GE.AND P6, PT, R2, R237, PT ;  /* 0x000000ed0200720c */ /* 0x000fc40003fc6270 */
[----:B------:R-:W-:Y:S02]  /*6680*/  ISETP.GE.AND P2, PT, R3, R236, PT ;  /* 0x000000ec0300720c */ /* 0x000fe40003f46270 */
[----:B------:R-:W-:Y:S02]  /*6690*/  IADD3 R2, R0, 0x31, RZ ;  /* 0x0000003100027810 */ /* 0x000fe40007ffe0ff */
[----:B------:R-:W-:Y:S02]  /*66a0*/  FSEL R51, R51, -INF , !P5 ;  /* 0xff80000033337808 */ /* 0x000fe40006800000 */
[-C--:B------:R-:W-:Y:S02]  /*66b0*/  ISETP.GE.AND P5, PT, R3, R237.reuse, PT ;  /* 0x000000ed0300720c */ /* 0x080fe40003fa6270 */
[----:B------:R-:W-:Y:S02]  /*66c0*/  FSEL R46, R46, -INF , !P2 ;  /* 0xff8000002e2e7808 */ /* 0x000fe40005000000 */
[----:B------:R-:W-:-:S02]  /*66d0*/  ISETP.GE.AND P2, PT, R2, R237, PT ;  /* 0x000000ed0200720c */ /* 0x000fc40003f46270 */
[----:B------:R-:W-:Y:S02]  /*66e0*/  FSEL R44, R44, -INF , !P5 ;  /* 0xff8000002c2c7808 */ /* 0x000fe40006800000 */
[----:B------:R-:W-:Y:S02]  /*66f0*/  FSEL R15, R15, -INF , !P0 ;  /* 0xff8000000f0f7808 */ /* 0x000fe40004000000 */
[----:B------:R-:W-:Y:S02]  /*6700*/  FSEL R55, R49, -INF , !P6 ;  /* 0xff80000031377808 */ /* 0x000fe40007000000 */
[-C--:B------:R-:W-:Y:S02]  /*6710*/  ISETP.GE.AND P5, PT, R3, R229.reuse, PT ;  /* 0x000000e50300720c */ /* 0x080fe40003fa6270 */
[----:B------:R-:W-:Y:S02]  /*6720*/  FSEL R45, R45, -INF , !P2 ;  /* 0xff8000002d2d7808 */ /* 0x000fe40005000000 */
[----:B------:R-:W-:-:S02]  /*6730*/  ISETP.GE.AND P0, PT, R0, R229, PT ;  /* 0x000000e50000720c */ /* 0x000fc40003f06270 */
[----:B------:R-:W-:Y:S02]  /*6740*/  ISETP.GE.AND P6, PT, R3, R231, PT ;  /* 0x000000e70300720c */ /* 0x000fe40003fc6270 */
[----:B------:R-:W-:Y:S02]  /*6750*/  ISETP.GE.AND P2, PT, R2, R229, PT ;  /* 0x000000e50200720c */ /* 0x000fe40003f46270 */
[----:B------:R-:W-:Y:S02]  /*6760*/  FSEL R48, R42, -INF , !P5 ;  /* 0xff8000002a307808 */ /* 0x000fe40006800000 */
[----:B------:R-:W-:Y:S02]  /*6770*/  FSEL R14, R14, -INF , !P0 ;  /* 0xff8000000e0e7808 */ /* 0x000fe40004000000 */
[----:B------:R-:W-:Y:S02]  /*6780*/  FSEL R52, R40, -INF , !P6 ;  /* 0xff80000028347808 */ /* 0x000fe40007000000 */
[----:B------:R-:W-:-:S02]  /*6790*/  ISETP.GE.AND P5, PT, R2, R231, PT ;  /* 0x000000e70200720c */ /* 0x000fc40003fa6270 */
[----:B------:R-:W-:Y:S02]  /*67a0*/  FSEL R49, R43, -INF , !P2 ;  /* 0xff8000002b317808 */ /* 0x000fe40005000000 */
[----:B------:R-:W-:Y:S02]  /*67b0*/  ISETP.NE.AND P0, PT, R217, 0x2, PT ;  /* 0x00000002d900780c */ /* 0x000fe40003f05270 */
        /* <DEDUP_REMOVED lines=9> */
[----:B------:R-:W-:-:S02]  /*6850*/  IADD3 R0, R0, 0x39, RZ ;  /* 0x0000003900007810 */ /* 0x000fc40007ffe0ff */
[C---:B------:R-:W-:Y:S02]  /*6860*/  ISETP.GE.AND P3, PT, R2.reuse, R231, PT ;  /* 0x000000e70200720c */ /* 0x040fe40003f66270 */
        /* <DEDUP_REMOVED lines=21> */
[----:B------:R-:W-:Y:S02]  /*69c0*/  ULDC.64 UR4, c[0x0][0x198] ;  /* 0x0000660000047ab9 */ /* 0x000fe40000000a00 */
[----:B------:R-:W-:Y:S01]  /*69d0*/  USHF.L.U32 UR22, UR4, 0x5, URZ ;  /* 0x0000000504167899 */ /* 0x000fe2000800063f */
[----:B------:R-:W-:Y:S01]  /*69e0*/  SHF.R.S32.HI R0, RZ, 0x1f, R2 ;  /* 0x0000001fff007819 */ /* 0x000fe20000011402 */
[----:B------:R-:W-:Y:S01]  /*69f0*/  IMAD.WIDE.U32 R4, R2, c[0x0][0x198], RZ ;  /* 0x0000660002047a25 */ /* 0x000fe200078e00ff */
[----:B------:R-:W-:-:S03]  /*6a00*/  USHF.L.U64.HI UR5, UR4, 0x5, UR5 ;  /* 0x0000000504057899 */ /* 0x000fc60008010205 */
        /* <DEDUP_REMOVED lines=21> */
.L_x_618:
[----:B------:R-:W-:Y:S01]  /*6b60*/  FMNMX.FTZ R0, R134, R12, !PT ;  /* 0x0000000c86007209 */ /* 0x000fe20007810000 */
[----:B------:R-:W-:Y:S01]  /*6b70*/  IMAD.WIDE.U32 R226, R222, -0x2daee0ad, RZ ;  /* 0xd2511f53dee27825 */ /* 0x000fe200078e00ff */
[----:B-1----:R-:W-:Y:S01]  /*6b80*/  FMNMX.FTZ R5, R133, R14, !PT ;  /* 0x0000000e85057209 */ /* 0x002fe20007810000 */
[----:B------:R-:W-:Y:S01]  /*6b90*/  LDSM.16.MT88.4 R16, [R188+0x6000] ;  /* 0x00600000bc10783b */ /* 0x000fe20000004200 */
[----:B------:R-:W-:Y:S01]  /*6ba0*/  FMNMX.FTZ R0, R13, R0, !PT ;  /* 0x000000000d007209 */ /* 0x000fe20007810000 */
[----:B------:R-:W-:Y:S01]  /*6bb0*/  IMAD.SHL.U32 R179, R216, 0x2, RZ ;  /* 0x00000002d8b37824 */ /* 0x000fe200078e00ff */
[----:B------:R-:W-:Y:S01]  /*6bc0*/  FMNMX.FTZ R5, R15, R5, !PT ;  /* 0x000000050f057209 */ /* 0x000fe20007810000 */
[----:B------:R-:W-:Y:S01]  /*6bd0*/  IMAD R168, R230, -0x326172a9, RZ ;  /* 0xcd9e8d57e6a87824 */ /* 0x000fe200078e02ff */
        /* <DEDUP_REMOVED lines=29> */
[----:B------:R-:W-:Y:S01]  /*6db0*/  LOP3.LUT R64, R227, UR21, R179, 0x96, !PT ;  /* 0x00000015e3407c12 */ /* 0x000fe2000f8e96b3 */
[----:B------:R-:W1:Y:S01]  /*6dc0*/  SHFL.BFLY PT, R4, R0, 0x2, 0x1f ;  /* 0x0c401f0000047f89 */ /* 0x000e6200000e0000 */
[----:B------:R-:W-:-:S03]  /*6dd0*/  LOP3.LUT R172, R239, UR14, R226, 0x96, !PT ;  /* 0x0000000eefac7c12 */ /* 0x000fc6000f8e96e2 */
[----:B------:R-:W-:-:S04]  /*6de0*/  IMAD.WIDE.U32 R64, R64, -0x326172a9, RZ ;  /* 0xcd9e8d5740407825 */ /* 0x000fc800078e00ff */
[----:B------:R-:W-:Y:S01]  /*6df0*/  IMAD.WIDE.U32 R172, R172, -0x326172a9, RZ ;  /* 0xcd9e8d57acac7825 */ /* 0x000fe200078e00ff */
[----:B------:R-:W-:-:S04]  /*6e00*/  LOP3.LUT R2, R65, UR15, R168, 0x96, !PT ;  /* 0x0000000f41027c12 */ /* 0x000fc8000f8e96a8 */
[--C-:B------:R-:W-:Y:S01]  /*6e10*/  LOP3.LUT R26, R173, UR13, R64.reuse, 0x96, !PT ;  /* 0x0000000dad1a7c12 */ /* 0x100fe2000f8e9640 */
[----:B------:R-:W-:Y:S01]  /*6e20*/  IMAD.WIDE.U32 R152, R2, -0x2daee0ad, RZ ;  /* 0xd2511f5302987825 */ /* 0x000fe200078e00ff */
[----:B------:R-:W-:-:S03]  /*6e30*/  LOP3.LUT R64, R241, UR13, R64, 0x96, !PT ;  /* 0x0000000df1407c12 */ /* 0x000fc6000f8e9640 */
[----:B------:R-:W-:Y:S01]  /*6e40*/  IMAD.WIDE.U32 R26, R26, -0x2daee0ad, RZ ;  /* 0xd2511f531a1a7825 */ /* 0x000fe200078e00ff */
[----:B------:R-:W-:-:S04]  /*6e50*/  LOP3.LUT R2, R153, UR12, R238, 0x96, !PT ;  /* 0x0000000c99027c12 */ /* 0x000fc8000f8e96ee */
[----:B------:R-:W-:Y:S01]  /*6e60*/  LOP3.LUT R152, R27, UR10, R152, 0x96, !PT ;  /* 0x0000000a1b987c12 */ /* 0x000fe2000f8e9698 */
[----:B------:R-:W-:Y:S01]  /*6e70*/  IMAD.WIDE.U32 R24, R2, -0x326172a9, RZ ;  /* 0xcd9e8d5702187825 */ /* 0x000fe200078e00ff */
[----:B-1----:R-:W-:Y:S02]  /*6e80*/  FMNMX.FTZ R4, R0, R4, !PT ;  /* 0x0000000400047209 */ /* 0x002fe40007810000 */
[----:B------:R-:W1:Y:S01]  /*6e90*/  SHFL.BFLY PT, R0, R5, 0x2, 0x1f ;  /* 0x0c401f0005007f89 */ /* 0x000e6200000e0000 */
[----:B------:R-:W-:-:S03]  /*6ea0*/  IMAD.WIDE.U32 R152, R152, -0x326172a9, RZ ;  /* 0xcd9e8d5798987825 */ /* 0x000fc600078e00ff */
[----:B------:R-:W2:Y:S02]  /*6eb0*/  SHFL.BFLY PT, R3, R4, 0x1, 0x1f ;  /* 0x0c201f0004037f89 */ /* 0x000ea400000e0000 */
[----:B------:R-:W-:Y:S02]  /*6ec0*/  LOP3.LUT R24, R153, UR9, R24, 0x96, !PT ;  /* 0x0000000999187c12 */ /* 0x000fe4000f8e9618 */
[----:B-1----:R-:W-:Y:S02]  /*6ed0*/  FMNMX.FTZ R0, R5, R0, !PT ;  /* 0x0000000005007209 */ /* 0x002fe40007810000 */
[----:B--2---:R-:W-:-:S03]  /*6ee0*/  FMNMX.FTZ R3, R4, R3, !PT ;  /* 0x0000000304037209 */ /* 0x004fc60007810000 */
[----:B------:R-:W1:Y:S01]  /*6ef0*/  SHFL.BFLY PT, R2, R0, 0x1, 0x1f ;  /* 0x0c201f0000027f89 */ /* 0x000e6200000e0000 */
        /* <DEDUP_REMOVED lines=8> */
[----:B------:R-:W-:Y:S01]  /*6f80*/  LOP3.LUT R12, R25, UR6, R4, 0x96, !PT ;  /* 0x00000006190c7c12 */ /* 0x000fe2000f8e9604 */
[--C-:B------:R-:W-:Y:S02]  /*6f90*/  FFMA.FTZ R32, R13, c[0x0][0x23c], -R139.reuse ;  /* 0x00008f000d207a23 */ /* 0x100fe4000001088b */
[----:B------:R-:W-:Y:S02]  /*6fa0*/  IMAD.WIDE.U32 R26, R26, -0x326172a9, RZ ;  /* 0xcd9e8d571a1a7825 */ /* 0x000fe400078e00ff */
[----:B------:R-:W-:Y:S01]  /*6fb0*/  MUFU.EX2 R33, R33 ;  /* 0x0000002100217308 */ /* 0x000fe20000000800 */
[----:B-1----:R-:W-:Y:S01]  /*6fc0*/  FMNMX.FTZ R2, R0, R2, !PT ;  /* 0x0000000200027209 */ /* 0x002fe20007810000 */
[----:B------:R-:W-:Y:S01]  /*6fd0*/  IMAD.WIDE.U32 R12, R12, -0x326172a9, RZ ;  /* 0xcd9e8d570c0c7825 */ /* 0x000fe200078e00ff */
[----:B------:R-:W1:Y:S02]  /*6fe0*/  LDC.U8 R0, c[0x0][0x2d8] ;  /* 0x0000b600ff007b82 */ /* 0x000e640000000000 */
[C---:B------:R-:W-:Y:S01]  /*6ff0*/  FSETP.NEU.FTZ.AND P0, PT, R2.reuse, -INF , PT ;  /* 0xff8000000200780b */ /* 0x040fe20003f1d000 */
[----:B------:R-:W-:Y:S01]  /*7000*/  FMUL.FTZ R54, R2, c[0x0][0x23c] ;  /* 0x00008f0002367a20 */ /* 0x000fe20000410000 */
[----:B------:R-:W-:Y:S01]  /*7010*/  SHF.R.U32.HI R7, RZ, 0x10, R12 ;  /* 0x00000010ff077819 */ /* 0x000fe2000001160c */
[--C-:B------:R-:W-:Y:S01]  /*7020*/  FFMA.FTZ R31, R8, c[0x0][0x23c], -R139.reuse ;  /* 0x00008f00081f7a23 */ /* 0x100fe2000001088b */
[----:B------:R-:W-:Y:S01]  /*7030*/  LOP3.LUT R8, R12, 0xffff, RZ, 0xc0, !PT ;  /* 0x0000ffff0c087812 */ /* 0x000fe200078ec0ff */
[--C-:B------:R-:W-:Y:S01]  /*7040*/  FFMA.FTZ R30, R9, c[0x0][0x23c], -R139.reuse ;  /* 0x00008f00091e7a23 */ /* 0x100fe2000001088b */
[----:B------:R-:W-:Y:S01]  /*7050*/  FSEL R54, R54, RZ, P0 ;  /* 0x000000ff36367208 */ /* 0x000fe20000000000 */
[----:B------:R-:W-:Y:S01]  /*7060*/  MUFU.EX2 R32, R32 ;  /* 0x0000002000207308 */ /* 0x000fe20000000800 */
[----:B------:R-:W-:Y:S01]  /*7070*/  LOP3.LUT R6, R13, UR16, R26, 0x96, !PT ;  /* 0x000000100d067c12 */ /* 0x000fe2000f8e961a */
[--C-:B------:R-:W-:Y:S01]  /*7080*/  FFMA.FTZ R146, R146, c[0x0][0x23c], -R139.reuse ;  /* 0x00008f0092927a23 */ /* 0x100fe2000001088b */
[----:B------:R-:W-:Y:S01]  /*7090*/  LOP3.LUT R5, R12, 0xff, RZ, 0xc0, !PT ;  /* 0x000000ff0c057812 */ /* 0x000fe200078ec0ff */
[----:B------:R-:W-:Y:S01]  /*70a0*/  FFMA.FTZ R29, R10, c[0x0][0x23c], -R54 ;  /* 0x00008f000a1d7a23 */ /* 0x000fe20000010836 */
[----:B------:R-:W-:Y:S01]  /*70b0*/  SHF.R.U32.HI R8, RZ, 0x8, R8 ;  /* 0x00000008ff087819 */ /* 0x000fe20000011608 */
[----:B------:R-:W-:Y:S01]  /*70c0*/  FFMA.FTZ R28, R11, c[0x0][0x23c], -R54 ;  /* 0x00008f000b1c7a23 */ /* 0x000fe20000010836 */
[----:B------:R-:W-:Y:S01]  /*70d0*/  SHF.R.U32.HI R4, RZ, 0x18, R12 ;  /* 0x00000018ff047819 */ /* 0x000fe2000001160c */
[--C-:B------:R-:W-:Y:S01]  /*70e0*/  FFMA.FTZ R36, R14, c[0x0][0x23c], -R54.reuse ;  /* 0x00008f000e247a23 */ /* 0x100fe20000010836 */
[----:B------:R-:W-:Y:S01]  /*70f0*/  LOP3.LUT R7, R7, 0xff, RZ, 0xc0, !PT ;  /* 0x000000ff07077812 */ /* 0x000fe200078ec0ff */
[----:B------:R-:W-:Y:S01]  /*7100*/  FFMA.FTZ R35, R15, c[0x0][0x23c], -R54 ;  /* 0x00008f000f237a23 */ /* 0x000fe20000010836 */
[----:B------:R-:W-:Y:S01]  /*7110*/  SHF.R.U32.HI R21, RZ, 0x10, R6 ;  /* 0x00000010ff157819 */ /* 0x000fe20000011606 */
[----:B------:R-:W-:Y:S01]  /*7120*/  MUFU.EX2 R31, R31 ;  /* 0x0000001f001f7308 */ /* 0x000fe20000000800 */
[----:B------:R-:W-:Y:S01]  /*7130*/  PRMT R5, R5, 0x5410, R8 ;  /* 0x0000541005057816 */ /* 0x000fe20000000008 */
[----:B------:R-:W2:Y:S01]  /*7140*/  LDSM.16.MT88.4 R12, [R186+0x6000] ;  /* 0x00600000ba0c783b */ /* 0x000ea20000004200 */
[----:B------:R-:W-:Y:S01]  /*7150*/  PRMT R4, R7, 0x5410, R4 ;  /* 0x0000541007047816 */ /* 0x000fe20000000004 */
[--C-:B------:R-:W-:Y:S01]  /*7160*/  FFMA.FTZ R163, R163, c[0x0][0x23c], -R54.reuse ;  /* 0x00008f00a3a37a23 */ /* 0x100fe20000010836 */
[C---:B------:R-:W-:Y:S01]  /*7170*/  LOP3.LUT R8, R6.reuse, 0xffff, RZ, 0xc0, !PT ;  /* 0x0000ffff06087812 */ /* 0x040fe200078ec0ff */
[----:B------:R-:W-:Y:S01]  /*7180*/  FFMA.FTZ R153, R167, c[0x0][0x23c], -R54 ;  /* 0x00008f00a7997a23 */ /* 0x000fe20000010836 */
[----:B------:R-:W-:Y:S01]  /*7190*/  LOP3.LUT R20, R6, 0xff, RZ, 0xc0, !PT ;  /* 0x000000ff06147812 */ /* 0x000fe200078ec0ff */
[----:B------:R-:W3:Y:S01]  /*71a0*/  MUFU.EX2 R30, R30 ;  /* 0x0000001e001e7308 */ /* 0x000ee20000000800 */
        /* <DEDUP_REMOVED lines=10> */
[----:B------:R-:W-:Y:S01]  /*7250*/  FMNMX.FTZ R7, R135, R154, !PT ;  /* 0x0000009a87077209 */ /* 0x000fe20007810000 */
[--C-:B------:R-:W-:Y:S01]  /*7260*/  FFMA.FTZ R158, R158, c[0x0][0x23c], -R139.reuse ;  /* 0x00008f009e9e7a23 */ /* 0x100fe2000001088b */
[----:B------:R-:W-:Y:S01]  /*7270*/  PRMT R20, R20, 0x5410, R8 ;  /* 0x0000541014147816 */ /* 0x000fe20000000008 */
[----:B------:R-:W-:Y:S01]  /*7280*/  FMUL.FTZ R6, R6, c[0x0][0x23c] ;  /* 0x00008f0006067a20 */ /* 0x000fe20000410000 */
[----:B------:R-:W-:Y:S01]  /*7290*/  FMNMX.FTZ R8, R136, R59, !PT ;  /* 0x0000003b88087209 */ /* 0x000fe20007810000 */
[----:B------:R-:W4:Y:S01]  /*72a0*/  MUFU.EX2 R28, R28 ;  /* 0x0000001c001c7308 */ /* 0x000f220000000800 */
[----:B------:R-:W-:Y:S01]  /*72b0*/  FMNMX.FTZ R7, R155, R7, !PT ;  /* 0x000000079b077209 */ /* 0x000fe20007810000 */
[--C-:B------:R-:W-:Y:S01]  /*72c0*/  FFMA.FTZ R157, R157, c[0x0][0x23c], -R139.reuse ;  /* 0x00008f009d9d7a23 */ /* 0x100fe2000001088b */
[----:B-1----:R-:W-:Y:S01]  /*72d0*/  PRMT R41, R0, 0x7054, R0 ;  /* 0x0000705400297816 */ /* 0x002fe20000000000 */
[--C-:B------:R-:W-:Y:S01]  /*72e0*/  FFMA.FTZ R143, R143, c[0x0][0x23c], -R54.reuse ;  /* 0x00008f008f8f7a23 */ /* 0x100fe20000010836 */
[----:B------:R-:W-:Y:S01]  /*72f0*/  FMNMX.FTZ R8, R58, R8, !PT ;  /* 0x000000083a087209 */ /* 0x000fe20007810000 */
[--C-:B------:R-:W-:Y:S01]  /*7300*/  FFMA.FTZ R142, R142, c[0x0][0x23c], -R54.reuse ;  /* 0x00008f008e8e7a23 */ /* 0x100fe20000010836 */
[----:B------:R-:W-:Y:S01]  /*7310*/  FMNMX.FTZ R7, R174, R7, !PT ;  /* 0x00000007ae077209 */ /* 0x000fe20007810000 */
[----:B------:R-:W-:Y:S01]  /*7320*/  MUFU.EX2 R36, R36 ;  /* 0x0000002400247308 */ /* 0x000fe20000000800 */
[--C-:B------:R-:W-:Y:S01]  /*7330*/  HSET2.LE.AND R5, R5, R41.reuse, PT ;  /* 0x0000002905057233 */ /* 0x100fe20003803000 */
[----:B------:R-:W-:Y:S01]  /*7340*/  FMNMX.FTZ R8, R175, R8, !PT ;  /* 0x00000008af087209 */ /* 0x000fe20007810000 */
[--C-:B------:R-:W-:Y:S01]  /*7350*/  HSET2.LE.AND R4, R4, R41.reuse, PT ;  /* 0x0000002904047233 */ /* 0x100fe20003803000 */
[----:B------:R-:W-:Y:S01]  /*7360*/  FMNMX.FTZ R66, R178, R7, !PT ;  /* 0x00000007b2427209 */ /* 0x000fe20007810000 */
[--C-:B------:R-:W-:Y:S01]  /*7370*/  HSET2.LE.AND R20, R20, R41.reuse, PT ;  /* 0x0000002914147233 */ /* 0x100fe20003803000 */
[----:B---3--:R-:W-:Y:S01]  /*7380*/  F2FP.BF16.PACK_AB R22, R30, R31 ;  /* 0x0000001f1e16723e */ /* 0x008fe200000010ff */
[----:B------:R-:W-:Y:S01]  /*7390*/  HSET2.LE.AND R21, R21, R41, PT ;  /* 0x0000002915157233 */ /* 0x000fe20003803000 */
[----:B------:R-:W1:Y:S01]  /*73a0*/  MUFU.EX2 R35, R35 ;  /* 0x0000002300237308 */ /* 0x000e620000000800 */
[----:B----4-:R-:W-:Y:S01]  /*73b0*/  F2FP.BF16.PACK_AB R23, R28, R29 ;  /* 0x0000001d1c17723e */ /* 0x010fe200000010ff */
[--C-:B------:R-:W-:Y:S01]  /*73c0*/  FFMA.FTZ R140, R140, c[0x0][0x23c], -R54.reuse ;  /* 0x00008f008c8c7a23 */ /* 0x100fe20000010836 */
[----:B------:R-:W-:Y:S01]  /*73d0*/  FMNMX.FTZ R8, R224, R8, !PT ;  /* 0x00000008e0087209 */ /* 0x000fe20007810000 */
[--C-:B------:R-:W-:Y:S01]  /*73e0*/  FFMA.FTZ R144, R144, c[0x0][0x23c], -R54.reuse ;  /* 0x00008f0090907a23 */ /* 0x100fe20000010836 */
[----:B------:R-:W-:Y:S01]  /*73f0*/  FMNMX.FTZ R66, R150, R66, !PT ;  /* 0x0000004296427209 */ /* 0x000fe20007810000 */
[--C-:B------:R-:W-:Y:S01]  /*7400*/  FFMA.FTZ R43, R43, c[0x0][0x23c], -R54.reuse ;  /* 0x00008f002b2b7a23 */ /* 0x100fe20000010836 */
[----:B------:R-:W-:Y:S01]  /*7410*/  LOP3.LUT R22, R5, R22, RZ, 0xc0, !PT ;  /* 0x0000001605167212 */ /* 0x000fe200078ec0ff */
[----:B------:R3:W4:Y:S01]  /*7420*/  MUFU.EX2 R38, R6 ;  /* 0x0000000600267308 */ /* 0x0007220000000800 */
[----:B------:R-:W-:Y:S01]  /*7430*/  LOP3.LUT R23, R4, R23, RZ, 0xc0, !PT ;  /* 0x0000001704177212 */ /* 0x000fe200078ec0ff */
[--C-:B------:R-:W-:Y:S01]  /*7440*/  FFMA.FTZ R53, R53, c[0x0][0x23c], -R54.reuse ;  /* 0x00008f0035357a23 */ /* 0x100fe20000010836 */
[----:B------:R-:W-:Y:S01]  /*7450*/  F2FP.BF16.PACK_AB R5, R32, R33 ;  /* 0x000000212005723e */ /* 0x000fe200000010ff */
[----:B------:R-:W-:Y:S01]  /*7460*/  FFMA.FTZ R137, R137, c[0x0][0x23c], -R139 ;  /* 0x00008f0089897a23 */ /* 0x000fe2000001088b */
[----:B------:R-:W-:Y:S01]  /*7470*/  FMNMX.FTZ R25, R160, R8, !PT ;  /* 0x00000008a0197209 */ /* 0x000fe20007810000 */
[--C-:B------:R-:W-:Y:S01]  /*7480*/  FFMA.FTZ R48, R48, c[0x0][0x23c], -R54.reuse ;  /* 0x00008f0030307a23 */ /* 0x100fe20000010836 */
[----:B------:R-:W-:Y:S01]  /*7490*/  FMNMX.FTZ R66, R151, R66, !PT ;  /* 0x0000004297427209 */ /* 0x000fe20007810000 */
[----:B------:R-:W-:Y:S01]  /*74a0*/  LDSM.16.MT88.4 R8, [R185+0x6000] ;  /* 0x00600000b908783b */ /* 0x000fe20000004200 */
[----:B-1----:R-:W-:Y:S01]  /*74b0*/  F2FP.BF16.PACK_AB R4, R35, R36 ;  /* 0x000000242304723e */ /* 0x002fe200000010ff */
[----:B------:R-:W-:Y:S01]  /*74c0*/  MUFU.EX2 R146, R146 ;  /* 0x0000009200927308 */ /* 0x000fe20000000800 */
[----:B------:R-:W-:Y:S01]  /*74d0*/  LOP3.LUT R20, R20, R5, RZ, 0xc0, !PT ;  /* 0x0000000514147212 */ /* 0x000fe200078ec0ff */
[----:B------:R-:W-:Y:S01]  /*74e0*/  FFMA.FTZ R49, R49, c[0x0][0x23c], -R54 ;  /* 0x00008f0031317a23 */ /* 0x000fe20000010836 */
[----:B------:R-:W-:-:S02]  /*74f0*/  LOP3.LUT R21, R21, R4, RZ, 0xc0, !PT ;  /* 0x0000000415157212 */ /* 0x000fc400078ec0ff */
[----:B------:R-:W-:Y:S01]  /*7500*/  FMNMX.FTZ R25, R161, R25, !PT ;  /* 0x00000019a1197209 */ /* 0x000fe20007810000 */
[----:B---3--:R-:W-:Y:S01]  /*7510*/  LDSM.16.MT88.4 R4, [R184+0x6000] ;  /* 0x00600000b804783b */ /* 0x008fe20000004200 */
[----:B------:R-:W-:Y:S01]  /*7520*/  FMNMX.FTZ R66, R156, R66, !PT ;  /* 0x000000429c427209 */ /* 0x000fe20007810000 */
[-C--:B----4-:R-:W-:Y:S01]  /*7530*/  FMUL.FTZ R124, R124, R38.reuse ;  /* 0x000000267c7c7220 */ /* 0x090fe20000410000 */
[----:B------:R-:W-:Y:S01]  /*7540*/  FSEL R37, R2, RZ, P0 ;  /* 0x000000ff02257208 */ /* 0x000fe20000000000 */
[-C--:B------:R-:W-:Y:S01]  /*7550*/  FMUL.FTZ R125, R125, R38.reuse ;  /* 0x000000267d7d7220 */ /* 0x080fe20000410000 */
        /* <DEDUP_REMOVED lines=8> */
[----:B------:R-:W-:Y:S01]  /*75e0*/  FMNMX.FTZ R25, R60, R25, !PT ;  /* 0x000000193c197209 */ /* 0x000fe20007810000 */
[----:B------:R-:W-:Y:S01]  /*75f0*/  FMUL.FTZ R68, R68, R38 ;  /* 0x0000002644447220 */ /* 0x000fe20000410000 */
[----:B------:R-:W-:Y:S01]  /*7600*/  FMNMX.FTZ R66, R63, R66, !PT ;  /* 0x000000423f427209 */ /* 0x000fe20007810000 */
[----:B------:R-:W-:Y:S01]  /*7610*/  FMUL.FTZ R69, R69, R38 ;  /* 0x0000002645457220 */ /* 0x000fe20000410000 */
[----:B------:R-:W-:Y:S01]  /*7620*/  FMNMX.FTZ R25, R61, R25, !PT ;  /* 0x000000193d197209 */ /* 0x000fe20007810000 */
[----:B------:R-:W1:Y:S01]  /*7630*/  MUFU.EX2 R37, R37 ;  /* 0x0000002500257308 */ /* 0x000e620000000800 */
[----:B------:R-:W-:Y:S01]  /*7640*/  FMNMX.FTZ R66, R50, R66, !PT ;  /* 0x0000004232427209 */ /* 0x000fe20007810000 */
[-C--:B------:R-:W-:Y:S01]  /*7650*/  FMUL.FTZ R72, R72, R38.reuse ;  /* 0x0000002648487220 */ /* 0x080fe20000410000 */
[----:B------:R-:W-:Y:S01]  /*7660*/  FMNMX.FTZ R25, R56, R25, !PT ;  /* 0x0000001938197209 */ /* 0x000fe20007810000 */
[----:B------:R-:W-:Y:S01]  /*7670*/  FMUL.FTZ R73, R73, R38 ;  /* 0x0000002649497220 */ /* 0x000fe20000410000 */
        /* <DEDUP_REMOVED lines=9> */
[----:B------:R-:W-:Y:S01]  /*7710*/  FMUL.FTZ R88, R88, R38 ;  /* 0x0000002658587220 */ /* 0x000fe20000410000 */
[----:B------:R-:W-:Y:S01]  /*7720*/  FMNMX.FTZ R25, R45, R25, !PT ;  /* 0x000000192d197209 */ /* 0x000fe20007810000 */
[-C--:B-1----:R-:W-:Y:S01]  /*7730*/  FMUL.FTZ R126, R126, R37.reuse ;  /* 0x000000257e7e7220 */ /* 0x082fe20000410000 */
        /* <DEDUP_REMOVED lines=8> */
[----:B------:R-:W-:Y:S01]  /*77c0*/  HMMA.16816.F32.BF16 R124, R20, R16, R124 ;  /* 0x00000010147c723c */ /* 0x000fe2000004187c */
[-C--:B------:R-:W-:Y:S01]  /*77d0*/  FMUL.FTZ R71, R71, R37.reuse ;  /* 0x0000002547477220 */ /* 0x080fe20000410000 */
[----:B------:R-:W-:Y:S01]  /*77e0*/  MUFU.EX2 R163, R163 ;  /* 0x000000a300a37308 */ /* 0x000fe20000000800 */
[-C--:B------:R-:W-:Y:S01]  /*77f0*/  FMUL.FTZ R74, R74, R37.reuse ;  /* 0x000000254a4a7220 */ /* 0x080fe20000410000 */
[----:B------:R-:W1:Y:S01]  /*7800*/  SHFL.BFLY PT, R26, R25, 0x2, 0x1f ;  /* 0x0c401f00191a7f89 */ /* 0x000e6200000e0000 */
[----:B------:R-:W-:-:S02]  /*7810*/  FMUL.FTZ R75, R75, R37 ;  /* 0x000000254b4b7220 */ /* 0x000fc40000410000 */
[-C--:B------:R-:W-:Y:S01]  /*7820*/  FMUL.FTZ R82, R82, R37.reuse ;  /* 0x0000002552527220 */ /* 0x080fe20000410000 */
[C---:B------:R-:W-:Y:S01]  /*7830*/  HMMA.16816.F32.BF16 R120, R20.reuse, R18, R120 ;  /* 0x000000121478723c */ /* 0x040fe20000041878 */
[-C--:B------:R-:W-:Y:S01]  /*7840*/  FMUL.FTZ R83, R83, R37.reuse ;  /* 0x0000002553537220 */ /* 0x080fe20000410000 */
[----:B------:R-:W-:Y:S01]  /*7850*/  MUFU.EX2 R153, R153 ;  /* 0x0000009900997308 */ /* 0x000fe20000000800 */
[-C--:B------:R-:W-:Y:S02]  /*7860*/  FMUL.FTZ R106, R106, R37.reuse ;  /* 0x000000256a6a7220 */ /* 0x080fe40000410000 */
[-C--:B------:R-:W-:Y:S02]  /*7870*/  FMUL.FTZ R107, R107, R37.reuse ;  /* 0x000000256b6b7220 */ /* 0x080fe40000410000 */
[----:B------:R-:W-:Y:S01]  /*7880*/  FMUL.FTZ R89, R89, R38 ;  /* 0x0000002659597220 */ /* 0x000fe20000410000 */
[----:B--2---:R-:W-:Y:S01]  /*7890*/  HMMA.16816.F32.BF16 R68, R20, R12, R68 ;  /* 0x0000000c1444723c */ /* 0x004fe20000041844 */
[-C--:B------:R-:W-:Y:S01]  /*78a0*/  FMUL.FTZ R90, R90, R37.reuse ;  /* 0x000000255a5a7220 */ /* 0x080fe20000410000 */
[----:B------:R-:W-:Y:S01]  /*78b0*/  MUFU.EX2 R145, R145 ;  /* 0x0000009100917308 */ /* 0x000fe20000000800 */
[----:B------:R-:W-:-:S02]  /*78c0*/  FMUL.FTZ R91, R91, R37 ;  /* 0x000000255b5b7220 */ /* 0x000fc40000410000 */
[-C--:B------:R-:W-:Y:S02]  /*78d0*/  FMUL.FTZ R92, R92, R38.reuse ;  /* 0x000000265c5c7220 */ /* 0x080fe40000410000 */
[----:B------:R-:W-:Y:S01]  /*78e0*/  FMUL.FTZ R93, R93, R38 ;  /* 0x000000265d5d7220 */ /* 0x000fe20000410000 */
[C---:B------:R-:W-:Y:S01]  /*78f0*/  HMMA.16816.F32.BF16 R72, R20.reuse, R14, R72 ;  /* 0x0000000e1448723c */ /* 0x040fe20000041848 */
[-C--:B------:R-:W-:Y:S01]  /*7900*/  FMUL.FTZ R94, R94, R37.reuse ;  /* 0x000000255e5e7220 */ /* 0x080fe20000410000 */
[----:B------:R-:W-:Y:S01]  /*7910*/  MUFU.EX2 R149, R149 ;  /* 0x0000009500957308 */ /* 0x000fe20000000800 */
[-C--:B------:R-:W-:Y:S01]  /*7920*/  FMUL.FTZ R95, R95, R37.reuse ;  /* 0x000000255f5f7220 */ /* 0x080fe20000410000 */
[----:B-1----:R-:W-:Y:S01]  /*7930*/  FMNMX.FTZ R26, R25, R26, !PT ;  /* 0x0000001a191a7209 */ /* 0x002fe20007810000 */
[----:B------:R-:W-:Y:S02]  /*7940*/  FFMA.FTZ R33, R219, R38, R33 ;  /* 0x00000026db217223 */ /* 0x000fe40000010021 */
[----:B------:R-:W-:Y:S01]  /*7950*/  FFMA.FTZ R36, R218, R37, R36 ;  /* 0x00000025da247223 */ /* 0x000fe20000010024 */
[----:B------:R-:W-:Y:S01]  /*7960*/  HMMA.16816.F32.BF16 R80, R20, R8, R80 ;  /* 0x000000081450723c */ /* 0x000fe20000041850 */
[----:B------:R-:W1:Y:S01]  /*7970*/  SHFL.BFLY PT, R177, R26, 0x1, 0x1f ;  /* 0x0c201f001ab17f89 */ /* 0x000e6200000e0000 */
[----:B------:R-:W-:Y:S01]  /*7980*/  MUFU.EX2 R158, R158 ;  /* 0x0000009e009e7308 */ /* 0x000fe20000000800 */
[----:B------:R-:W-:-:S02]  /*7990*/  FADD.FTZ R33, R32, R33 ;  /* 0x0000002120217221 */ /* 0x000fc40000010000 */
[----:B------:R-:W-:Y:S02]  /*79a0*/  FADD.FTZ R36, R35, R36 ;  /* 0x0000002423247221 */ /* 0x000fe40000010000 */
[----:B------:R-:W-:Y:S01]  /*79b0*/  FADD.FTZ R33, R31, R33 ;  /* 0x000000211f217221 */ /* 0x000fe20000010000 */
[----:B------:R-:W-:Y:S01]  /*79c0*/  HMMA.16816.F32.BF16 R104, R20, R10, R104 ;  /* 0x0000000a1468723c */ /* 0x000fe20000041868 */
[----:B------:R-:W-:Y:S01]  /*79d0*/  FADD.FTZ R36, R29, R36 ;  /* 0x000000241d247221 */ /* 0x000fe20000010000 */
[----:B------:R-:W-:Y:S01]  /*79e0*/  MUFU.EX2 R157, R157 ;  /* 0x0000009d009d7308 */ /* 0x000fe20000000800 */
[----:B------:R-:W-:Y:S02]  /*79f0*/  FADD.FTZ R33, R30, R33 ;  /* 0x000000211e217221 */ /* 0x000fe40000010000 */
[----:B------:R-:W-:-:S03]  /*7a00*/  FADD.FTZ R36, R28, R36 ;  /* 0x000000241c247221 */ /* 0x000fc60000010000 */
[C---:B------:R-:W-:Y:S02]  /*7a10*/  HMMA.16816.F32.BF16 R88, R20.reuse, R4, R88 ;  /* 0x000000041458723c */ /* 0x040fe40000041858 */
[----:B------:R-:W-:Y:S06]  /*7a20*/  MUFU.EX2 R143, R143 ;  /* 0x0000008f008f7308 */ /* 0x000fec0000000800 */
[----:B------:R-:W-:Y:S01]  /*7a30*/  HMMA.16816.F32.BF16 R92, R20, R6, R92 ;  /* 0x00000006145c723c */ /* 0x000fe2000004185c */
[----:B------:R-:W2:Y:S01]  /*7a40*/  SHFL.BFLY PT, R20, R66, 0x2, 0x1f ;  /* 0x0c401f0042147f89 */ /* 0x000ea200000e0000 */
[----:B-1----:R-:W-:Y:S01]  /*7a50*/  FMNMX.FTZ R177, R26, R177, !PT ;  /* 0x000000b11ab17209 */ /* 0x002fe20007810000 */
[----:B------:R-:W-:Y:S03]  /*7a60*/  MUFU.EX2 R142, R142 ;  /* 0x0000008e008e7308 */ /* 0x000fe60000000800 */
[C---:B------:R-:W-:Y:S01]  /*7a70*/  FSETP.NEU.FTZ.AND P1, PT, R177.reuse, -INF , PT ;  /* 0xff800000b100780b */ /* 0x040fe20003f3d000 */
[----:B------:R-:W-:Y:S01]  /*7a80*/  FMUL.FTZ R148, R177, c[0x0][0x23c] ;  /* 0x00008f00b1947a20 */ /* 0x000fe20000410000 */
[----:B------:R-:W-:Y:S01]  /*7a90*/  LOP3.LUT R21, R65, UR15, R170, 0x96, !PT ;  /* 0x0000000f41157c12 */ /* 0x000fe2000f8e96aa */
[----:B------:R-:W-:-:S02]  /*7aa0*/  IMAD.WIDE.U32 R64, R64, -0x2daee0ad, RZ ;  /* 0xd2511f5340407825 */ /* 0x000fc400078e00ff */
[----:B------:R-:W-:Y:S01]  /*7ab0*/  MUFU.EX2 R140, R140 ;  /* 0x0000008c008c7308 */ /* 0x000fe20000000800 */
[----:B------:R-:W-:Y:S01]  /*7ac0*/  FSEL R148, R148, RZ, P1 ;  /* 0x000000ff94947208 */ /* 0x000fe20000800000 */
[----:B------:R-:W-:-:S04]  /*7ad0*/  IMAD.WIDE.U32 R250, R21, -0x2daee0ad, RZ ;  /* 0xd2511f5315fa7825 */ /* 0x000fc800078e00ff */
[----:B------:R-:W-:Y:S01]  /*7ae0*/  FFMA.FTZ R132, R59, c[0x0][0x23c], -R148 ;  /* 0x00008f003b847a23 */ /* 0x000fe20000010894 */
[----:B------:R-:W-:Y:S01]  /*7af0*/  LOP3.LUT R21, R251, UR12, R242, 0x96, !PT ;  /* 0x0000000cfb157c12 */ /* 0x000fe2000f8e96f2 */
[----:B------:R-:W-:Y:S01]  /*7b00*/  FFMA.FTZ R67, R58, c[0x0][0x23c], -R148 ;  /* 0x00008f003a437a23 */ /* 0x000fe20000010894 */
[----:B------:R-:W-:Y:S01]  /*7b10*/  LOP3.LUT R250, R65, UR10, R250, 0x96, !PT ;  /* 0x0000000a41fa7c12 */ /* 0x000fe2000f8e96fa */
[----:B------:R-:W-:Y:S01]  /*7b20*/  FFMA.FTZ R65, R224, c[0x0][0x23c], -R148 ;  /* 0x00008f00e0417a23 */ /* 0x000fe20000010894 */
[----:B------:R-:W-:Y:S01]  /*7b30*/  MUFU.EX2 R144, R144 ;  /* 0x0000009000907308 */ /* 0x000fe20000000800 */
[----:B------:R-:W-:Y:S01]  /*7b40*/  IMAD.WIDE.U32 R246, R21, -0x326172a9, RZ ;  /* 0xcd9e8d5715f67825 */ /* 0x000fe200078e00ff */
[----:B--2---:R-:W-:-:S03]  /*7b50*/  FMNMX.FTZ R66, R66, R20, !PT ;  /* 0x0000001442427209 */ /* 0x004fc60007810000 */
[----:B------:R-:W-:Y:S01]  /*7b60*/  IMAD.WIDE.U32 R250, R250, -0x326172a9, RZ ;  /* 0xcd9e8d57fafa7825 */ /* 0x000fe200078e00ff */
[----:B------:R-:W-:Y:S01]  /*7b70*/  LOP3.LUT R21, R247, UR11, R240, 0x96, !PT ;  /* 0x0000000bf7157c12 */ /* 0x000fe2000f8e96f0 */
[----:B------:R-:W1:Y:S01]  /*7b80*/  SHFL.BFLY PT, R176, R66, 0x1, 0x1f ;  /* 0x0c201f0042b07f89 */ /* 0x000e6200000e0000 */
[----:B------:R-:W-:Y:S02]  /*7b90*/  MUFU.EX2 R65, R65 ;  /* 0x0000004100417308 */ /* 0x000fe40000000800 */
[----:B------:R-:W-:Y:S01]  /*7ba0*/  LOP3.LUT R246, R251, UR9, R246, 0x96, !PT ;  /* 0x00000009fbf67c12 */ /* 0x000fe2000f8e96f6 */
[----:B------:R-:W-:-:S04]  /*7bb0*/  IMAD.WIDE.U32 R20, R21, -0x2daee0ad, RZ ;  /* 0xd2511f5315147825 */ /* 0x000fc800078e00ff */
[----:B------:R-:W-:Y:S01]  /*7bc0*/  IMAD.WIDE.U32 R246, R246, -0x2daee0ad, RZ ;  /* 0xd2511f53f6f67825 */ /* 0x000fe200078e00ff */
[----:B------:R-:W-:Y:S01]  /*7bd0*/  LOP3.LUT R248, R21, UR8, R64, 0x96, !PT ;  /* 0x0000000815f87c12 */ /* 0x000fe2000f8e9640 */
[----:B------:R-:W-:Y:S02]  /*7be0*/  MUFU.EX2 R132, R132 ;  /* 0x0000008400847308 */ /* 0x000fe40000000800 */
[----:B------:R-:W-:Y:S01]  /*7bf0*/  FFMA.FTZ R160, R160, c[0x0][0x23c], -R148 ;  /* 0x00008f00a0a07a23 */ /* 0x000fe20000010894 */
[----:B------:R-:W-:Y:S01]  /*7c00*/  LOP3.LUT R20, R247, UR6, R20, 0x96, !PT ;  /* 0x00000006f7147c12 */ /* 0x000fe2000f8e9614 */
[----:B------:R-:W-:-:S04]  /*7c10*/  IMAD.WIDE.U32 R248, R248, -0x326172a9, RZ ;  /* 0xcd9e8d57f8f87825 */ /* 0x000fc800078e00ff */
[----:B------:R-:W-:Y:S01]  /*7c20*/  IMAD.WIDE.U32 R22, R20, -0x326172a9, RZ ;  /* 0xcd9e8d5714167825 */ /* 0x000fe200078e00ff */
[----:B------:R-:W-:Y:S03]  /*7c30*/  MUFU.EX2 R67, R67 ;  /* 0x0000004300437308 */ /* 0x000fe60000000800 */
[--C-:B------:R-:W-:Y:S01]  /*7c40*/  FFMA.FTZ R56, R56, c[0x0][0x23c], -R148.reuse ;  /* 0x00008f0038387a23 */ /* 0x100fe20000010894 */
[C---:B------:R-:W-:Y:S01]  /*7c50*/  LOP3.LUT R20, R22.reuse, 0xffff, RZ, 0xc0, !PT ;  /* 0x0000ffff16147812 */ /* 0x040fe200078ec0ff */
[--C-:B------:R-:W-:Y:S01]  /*7c60*/  FFMA.FTZ R55, R55, c[0x0][0x23c], -R148.reuse ;  /* 0x00008f0037377a23 */ /* 0x100fe20000010894 */
[----:B------:R-:W-:Y:S01]  /*7c70*/  LOP3.LUT R21, R22, 0xff, RZ, 0xc0, !PT ;  /* 0x000000ff16157812 */ /* 0x000fe200078ec0ff */
[----:B------:R-:W-:Y:S01]  /*7c80*/  FFMA.FTZ R60, R60, c[0x0][0x23c], -R148 ;  /* 0x00008f003c3c7a23 */ /* 0x000fe20000010894 */
[----:B------:R-:W-:Y:S01]  /*7c90*/  SHF.R.U32.HI R20, RZ, 0x8, R20 ;  /* 0x00000008ff147819 */ /* 0x000fe20000011614 */
[----:B------:R-:W-:Y:S01]  /*7ca0*/  MUFU.EX2 R160, R160 ;  /* 0x000000a000a07308 */ /* 0x000fe20000000800 */
[----:B-1----:R-:W-:Y:S01]  /*7cb0*/  FMNMX.FTZ R176, R66, R176, !PT ;  /* 0x000000b042b07209 */ /* 0x002fe20007810000 */
[----:B------:R-:W-:Y:S01]  /*7cc0*/  FFMA.FTZ R66, R175, c[0x0][0x23c], -R148 ;  /* 0x00008f00af427a23 */ /* 0x000fe20000010894 */
[----:B------:R-:W-:Y:S01]  /*7cd0*/  PRMT R21, R21, 0x5410, R20 ;  /* 0x0000541015157816 */ /* 0x000fe20000000014 */
[----:B------:R-:W-:Y:S01]  /*7ce0*/  FFMA.FTZ R61, R61, c[0x0][0x23c], -R148 ;  /* 0x00008f003d3d7a23 */ /* 0x000fe20000010894 */
[--C-:B------:R-:W-:Y:S01]  /*7cf0*/  SHF.R.U32.HI R20, RZ, 0x10, R22.reuse ;  /* 0x00000010ff147819 */ /* 0x100fe20000011616 */
[----:B------:R-:W-:Y:S01]  /*7d00*/  FMUL.FTZ R141, R176, c[0x0][0x23c] ;  /* 0x00008f00b08d7a20 */ /* 0x000fe20000410000 */
[----:B------:R-:W-:Y:S01]  /*7d10*/  SHF.R.U32.HI R22, RZ, 0x18, R22 ;  /* 0x00000018ff167819 */ /* 0x000fe20000011616 */
[----:B------:R-:W1:Y:S01]  /*7d20*/  MUFU.EX2 R66, R66 ;  /* 0x0000004200427308 */ /* 0x000e620000000800 */
[----:B------:R-:W-:Y:S01]  /*7d30*/  LOP3.LUT R20, R20, 0xff, RZ, 0xc0, !PT ;  /* 0x000000ff14147812 */ /* 0x000fe200078ec0ff */
[--C-:B------:R-:W-:Y:S01]  /*7d40*/  HSET2.LE.AND R21, R21, R41.reuse, PT ;  /* 0x0000002915157233 */ /* 0x100fe20003803000 */
[----:B------:R-:W-:Y:S01]  /*7d50*/  FSETP.NEU.FTZ.AND P0, PT, R176, -INF , PT ;  /* 0xff800000b000780b */ /* 0x000fe20003f1d000 */
[----:B------:R-:W-:Y:S01]  /*7d60*/  FFMA.FTZ R44, R44, c[0x0][0x23c], -R148 ;  /* 0x00008f002c2c7a23 */ /* 0x000fe20000010894 */
[----:B------:R-:W-:Y:S01]  /*7d70*/  PRMT R20, R20, 0x5410, R22 ;  /* 0x0000541014147816 */ /* 0x000fe20000000016 */
[----:B------:R-:W-:Y:S01]  /*7d80*/  FFMA.FTZ R45, R45, c[0x0][0x23c], -R148 ;  /* 0x00008f002d2d7a23 */ /* 0x000fe20000010894 */
[----:B------:R-:W-:Y:S01]  /*7d90*/  LOP3.LUT R22, R23, UR16, R248, 0x96, !PT ;  /* 0x0000001017167c12 */ /* 0x000fe2000f8e96f8 */
[----:B------:R-:W-:Y:S01]  /*7da0*/  MUFU.EX2 R56, R56 ;  /* 0x0000003800387308 */ /* 0x000fe20000000800 */
[----:B------:R-:W-:Y:S01]  /*7db0*/  FSEL R141, R141, RZ, P0 ;  /* 0x000000ff8d8d7208 */ /* 0x000fe20000000000 */
[----:B------:R-:W-:Y:S01]  /*7dc0*/  HSET2.LE.AND R20, R20, R41, PT ;  /* 0x0000002914147233 */ /* 0x000fe20003803000 */
[----:B------:R-:W-:Y:S01]  /*7dd0*/  LOP3.LUT R25, R22, 0xffff, RZ, 0xc0, !PT ;  /* 0x0000ffff16197812 */ /* 0x000fe200078ec0ff */
[----:B------:R-:W-:Y:S01]  /*7de0*/  FFMA.FTZ R40, R40, c[0x0][0x23c], -R148 ;  /* 0x00008f0028287a23 */ /* 0x000fe20000010894 */
[----:B------:R-:W-:Y:S01]  /*7df0*/  LOP3.LUT R23, R22, 0xff, RZ, 0xc0, !PT ;  /* 0x000000ff16177812 */ /* 0x000fe200078ec0ff */
[----:B------:R-:W-:Y:S01]  /*7e00*/  FFMA.FTZ R59, R174, c[0x0][0x23c], -R141 ;  /* 0x00008f00ae3b7a23 */ /* 0x000fe2000001088d */
[----:B------:R-:W-:Y:S01]  /*7e10*/  SHF.R.U32.HI R25, RZ, 0x8, R25 ;  /* 0x00000008ff197819 */ /* 0x000fe20000011619 */
[--C-:B------:R-:W-:Y:S01]  /*7e20*/  FFMA.FTZ R58, R178, c[0x0][0x23c], -R141.reuse ;  /* 0x00008f00b23a7a23 */ /* 0x100fe2000001088d */
[--C-:B------:R-:W-:Y:S01]  /*7e30*/  SHF.R.U32.HI R26, RZ, 0x18, R22.reuse ;  /* 0x00000018ff1a7819 */ /* 0x100fe20000011616 */
[----:B------:R-:W-:Y:S01]  /*7e40*/  FFMA.FTZ R64, R154, c[0x0][0x23c], -R141 ;  /* 0x00008f009a407a23 */ /* 0x000fe2000001088d */
[----:B------:R-:W-:Y:S01]  /*7e50*/  PRMT R25, R23, 0x5410, R25 ;  /* 0x0000541017197816 */ /* 0x000fe20000000019 */
[----:B------:R-:W-:Y:S01]  /*7e60*/  MUFU.EX2 R59, R59 ;  /* 0x0000003b003b7308 */ /* 0x000fe20000000800 */
[----:B------:R-:W-:Y:S01]  /*7e70*/  SHF.R.U32.HI R23, RZ, 0x10, R22 ;  /* 0x00000010ff177819 */ /* 0x000fe20000011616 */
[----:B------:R-:W-:Y:S01]  /*7e80*/  FFMA.FTZ R133, R155, c[0x0][0x23c], -R141 ;  /* 0x00008f009b857a23 */ /* 0x000fe2000001088d */
[----:B------:R-:W-:Y:S01]  /*7e90*/  FSEL R22, R177, RZ, P1 ;  /* 0x000000ffb1167208 */ /* 0x000fe20000800000 */
[--C-:B------:R-:W-:Y:S01]  /*7ea0*/  FFMA.FTZ R155, R165, c[0x0][0x23c], -R54.reuse ;  /* 0x00008f00a59b7a23 */ /* 0x100fe20000010836 */
[----:B------:R-:W-:Y:S01]  /*7eb0*/  LOP3.LUT R23, R23, 0xff, RZ, 0xc0, !PT ;  /* 0x000000ff17177812 */ /* 0x000fe200078ec0ff */
[----:B------:R-:W-:Y:S01]  /*7ec0*/  FFMA.FTZ R154, R166, c[0x0][0x23c], -R54 ;  /* 0x00008f00a69a7a23 */ /* 0x000fe20000010836 */
[----:B------:R-:W-:Y:S01]  /*7ed0*/  LOP3.LUT R248, R249, UR7, R250, 0x96, !PT ;  /* 0x00000007f9f87c12 */ /* 0x000fe2000f8e96fa */
[----:B------:R-:W2:Y:S01]  /*7ee0*/  MUFU.EX2 R58, R58 ;  /* 0x0000003a003a7308 */ /* 0x000ea20000000800 */
[----:B------:R-:W-:Y:S01]  /*7ef0*/  PRMT R26, R23, 0x5410, R26 ;  /* 0x00005410171a7816 */ /* 0x000fe2000000001a */
[----:B------:R-:W-:Y:S01]  /*7f00*/  FADD.FTZ R22, R136, -R22 ;  /* 0x8000001688167221 */ /* 0x000fe20000010000 */
[----:B------:R-:W-:Y:S01]  /*7f10*/  FSEL R23, R176, RZ, P0 ;  /* 0x000000ffb0177208 */ /* 0x000fe20000000000 */
[----:B------:R-:W-:Y:S01]  /*7f20*/  FFMA.FTZ R136, R169, c[0x0][0x23c], -R139 ;  /* 0x00008f00a9887a23 */ /* 0x000fe2000001088b */
[----:B------:R-:W-:Y:S01]  /*7f30*/  IADD3 R174, R179, 0x1, RZ ;  /* 0x00000001b3ae7810 */ /* 0x000fe20007ffe0ff */
[----:B------:R-:W-:Y:S01]  /*7f40*/  FFMA.FTZ R165, R161, c[0x0][0x23c], -R148 ;  /* 0x00008f00a1a57a23 */ /* 0x000fe20000010894 */
[----:B------:R-:W-:Y:S01]  /*7f50*/  ISETP.GE.AND P0, PT, R217, 0x3, PT ;  /* 0x00000003d900780c */ /* 0x000fe20003f06270 */
[----:B------:R-:W-:Y:S01]  /*7f60*/  FADD.FTZ R23, R135, -R23 ;  /* 0x8000001787177221 */ /* 0x000fe20000010000 */
[----:B------:R-:W-:Y:S01]  /*7f70*/  MUFU.EX2 R64, R64 ;  /* 0x0000004000407308 */ /* 0x000fe20000000800 */
[----:B------:R-:W-:Y:S01]  /*7f80*/  FMUL.FTZ R135, R22, c[0x0][0x23c] ;  /* 0x00008f0016877a20 */ /* 0x000fe20000410000 */
[----:B-1----:R-:W-:Y:S01]  /*7f90*/  F2FP.BF16.PACK_AB R22, R65, R66 ;  /* 0x000000424116723e */ /* 0x002fe200000010ff */
[----:B------:R-:W-:Y:S01]  /*7fa0*/  FMUL.FTZ R134, R23, c[0x0][0x23c] ;  /* 0x00008f0017867a20 */ /* 0x000fe20000410000 */
[----:B------:R-:W-:Y:S01]  /*7fb0*/  LOP3.LUT R174, R227, UR21, R174, 0x96, !PT ;  /* 0x00000015e3ae7c12 */ /* 0x000fe2000f8e96ae */
[--C-:B------:R-:W-:Y:S01]  /*7fc0*/  FFMA.FTZ R161, R162, c[0x0][0x23c], -R148.reuse ;  /* 0x00008f00a2a17a23 */ /* 0x100fe20000010894 */
[----:B------:R-:W-:Y:S01]  /*7fd0*/  LOP3.LUT R22, R21, R22, RZ, 0xc0, !PT ;  /* 0x0000001615167212 */ /* 0x000fe200078ec0ff */
[----:B------:R-:W-:Y:S01]  /*7fe0*/  FFMA.FTZ R162, R164, c[0x0][0x23c], -R148 ;  /* 0x00008f00a4a27a23 */ /* 0x000fe20000010894 */
[----:B------:R-:W1:Y:S01]  /*7ff0*/  MUFU.EX2 R133, R133 ;  /* 0x0000008500857308 */ /* 0x000e620000000800 */
[----:B--2---:R-:W-:Y:S01]  /*8000*/  F2FP.BF16.PACK_AB R23, R58, R59 ;  /* 0x0000003b3a17723e */ /* 0x004fe200000010ff */
[----:B------:R-:W-:Y:S01]  /*8010*/  IMAD.WIDE.U32 R248, R248, -0x2daee0ad, RZ ;  /* 0xd2511f53f8f87825 */ /* 0x000fe200078e00ff */
[----:B------:R-:W-:-:S02]  /*8020*/  F2FP.BF16.PACK_AB R21, R67, R132 ;  /* 0x000000844315723e */ /* 0x000fc400000010ff */
[----:B------:R-:W-:Y:S01]  /*8030*/  LOP3.LUT R23, R20, R23, RZ, 0xc0, !PT ;  /* 0x0000001714177212 */ /* 0x000fe200078ec0ff */
[--C-:B------:R-:W-:Y:S01]  /*8040*/  HSET2.LE.AND R20, R25, R41.reuse, PT ;  /* 0x0000002919147233 */ /* 0x100fe20003803000 */
[--C-:B------:R-:W-:Y:S01]  /*8050*/  FFMA.FTZ R156, R156, c[0x0][0x23c], -R141.reuse ;  /* 0x00008f009c9c7a23 */ /* 0x100fe2000001088d */
[----:B------:R-:W2:Y:S01]  /*8060*/  MUFU.EX2 R135, R135 ;  /* 0x0000008700877308 */ /* 0x000ea20000000800 */
[--C-:B------:R-:W-:Y:S01]  /*8070*/  FFMA.FTZ R159, R159, c[0x0][0x23c], -R141.reuse ;  /* 0x00008f009f9f7a23 */ /* 0x100fe2000001088d */
[----:B------:R-:W-:Y:S01]  /*8080*/  LOP3.LUT R246, R249, UR17, R246, 0x96, !PT ;  /* 0x00000011f9f67c12 */ /* 0x000fe2000f8e96f6 */
[----:B------:R-:W-:Y:S01]  /*8090*/  FFMA.FTZ R150, R150, c[0x0][0x23c], -R141 ;  /* 0x00008f0096967a23 */ /* 0x000fe2000001088d */
[----:B------:R-:W-:Y:S01]  /*80a0*/  LOP3.LUT R20, R20, R21, RZ, 0xc0, !PT ;  /* 0x0000001514147212 */ /* 0x000fe200078ec0ff */
[----:B------:R-:W-:Y:S01]  /*80b0*/  HSET2.LE.AND R21, R26, R41, PT ;  /* 0x000000291a157233 */ /* 0x000fe20003803000 */
[----:B------:R-:W-:Y:S01]  /*80c0*/  LOP3.LUT R26, R27, UR7, R152, 0x96, !PT ;  /* 0x000000071b1a7c12 */ /* 0x000fe2000f8e9698 */
[----:B------:R-:W-:Y:S01]  /*80d0*/  FFMA.FTZ R152, R147, c[0x0][0x23c], -R139 ;  /* 0x00008f0093987a23 */ /* 0x000fe2000001088b */
[----:B------:R-:W3:Y:S01]  /*80e0*/  MUFU.EX2 R134, R134 ;  /* 0x0000008600867308 */ /* 0x000ee20000000800 */
[----:B-1----:R-:W-:Y:S01]  /*80f0*/  F2FP.BF16.PACK_AB R25, R133, R64 ;  /* 0x000000408519723e */ /* 0x002fe200000010ff */
[----:B------:R-:W-:Y:S01]  /*8100*/  FFMA.FTZ R151, R151, c[0x0][0x23c], -R141 ;  /* 0x00008f0097977a23 */ /* 0x000fe2000001088d */
[----:B------:R-:W-:Y:S01]  /*8110*/  LOP3.LUT R166, R246, 0xffff, RZ, 0xc0, !PT ;  /* 0x0000fffff6a67812 */ /* 0x000fe200078ec0ff */
[----:B------:R-:W-:Y:S01]  /*8120*/  IMAD.WIDE.U32 R26, R26, -0x2daee0ad, RZ ;  /* 0xd2511f531a1a7825 */ /* 0x000fe200078e00ff */
[----:B------:R-:W-:-:S02]  /*8130*/  LOP3.LUT R21, R21, R25, RZ, 0xc0, !PT ;  /* 0x0000001915157212 */ /* 0x000fc400078ec0ff */
[----:B------:R-:W-:Y:S01]  /*8140*/  SHF.R.U32.HI R164, RZ, 0x10, R246 ;  /* 0x00000010ffa47819 */ /* 0x000fe200000116f6 */
[-C--:B--2---:R-:W-:Y:S01]  /*8150*/  FMUL.FTZ R108, R108, R135.reuse ;  /* 0x000000876c6c7220 */ /* 0x084fe20000410000 */
[----:B------:R-:W-:Y:S01]  /*8160*/  MUFU.EX2 R136, R136 ;  /* 0x0000008800887308 */ /* 0x000fe20000000800 */
[-C--:B------:R-:W-:Y:S01]  /*8170*/  FMUL.FTZ R109, R109, R135.reuse ;  /* 0x000000876d6d7220 */ /* 0x080fe20000410000 */
[----:B------:R-:W-:Y:S01]  /*8180*/  SHF.R.U32.HI R166, RZ, 0x8, R166 ;  /* 0x00000008ffa67819 */ /* 0x000fe200000116a6 */
[-C--:B------:R-:W-:Y:S01]  /*8190*/  FMUL.FTZ R112, R112, R135.reuse ;  /* 0x0000008770707220 */ /* 0x080fe20000410000 */
[----:B------:R-:W-:Y:S01]  /*81a0*/  LOP3.LUT R164, R164, 0xff, RZ, 0xc0, !PT ;  /* 0x000000ffa4a47812 */ /* 0x000fe200078ec0ff */
[----:B------:R-:W-:Y:S02]  /*81b0*/  FMUL.FTZ R113, R113, R135 ;  /* 0x0000008771717220 */ /* 0x000fe40000410000 */
[-C--:B---3--:R-:W-:Y:S01]  /*81c0*/  FMUL.FTZ R110, R110, R134.reuse ;  /* 0x000000866e6e7220 */ /* 0x088fe20000410000 */
[----:B------:R-:W-:Y:S01]  /*81d0*/  MUFU.EX2 R155, R155 ;  /* 0x0000009b009b7308 */ /* 0x000fe20000000800 */
[----:B------:R-:W-:-:S02]  /*81e0*/  FMUL.FTZ R111, R111, R134 ;  /* 0x000000866f6f7220 */ /* 0x000fc40000410000 */
[-C--:B------:R-:W-:Y:S02]  /*81f0*/  FMUL.FTZ R114, R114, R134.reuse ;  /* 0x0000008672727220 */ /* 0x080fe40000410000 */
[-C--:B------:R-:W-:Y:S02]  /*8200*/  FMUL.FTZ R115, R115, R134.reuse ;  /* 0x0000008673737220 */ /* 0x080fe40000410000 */
[-C--:B------:R-:W-:Y:S01]  /*8210*/  FMUL.FTZ R84, R84, R135.reuse ;  /* 0x0000008754547220 */ /* 0x080fe20000410000 */
[----:B------:R-:W-:Y:S01]  /*8220*/  HMMA.16816.F32.BF16 R108, R20, R14, R108 ;  /* 0x0000000e146c723c */ /* 0x000fe2000004186c */
[----:B------:R-:W-:Y:S01]  /*8230*/  FMUL.FTZ R85, R85, R135 ;  /* 0x0000008755557220 */ /* 0x000fe20000410000 */
[----:B------:R-:W-:Y:S01]  /*8240*/  MUFU.EX2 R147, R171 ;  /* 0x000000ab00937308 */ /* 0x000fe20000000800 */
[-C--:B------:R-:W-:Y:S02]  /*8250*/  FMUL.FTZ R86, R86, R134.reuse ;  /* 0x0000008656567220 */ /* 0x080fe40000410000 */
[----:B------:R-:W-:-:S02]  /*8260*/  FMUL.FTZ R87, R87, R134 ;  /* 0x0000008657577220 */ /* 0x000fc40000410000 */
[-C--:B------:R-:W-:Y:S01]  /*8270*/  FMUL.FTZ R76, R76, R135.reuse ;  /* 0x000000874c4c7220 */ /* 0x080fe20000410000 */
[C---:B------:R-:W-:Y:S01]  /*8280*/  HMMA.16816.F32.BF16 R112, R20.reuse, R12, R112 ;  /* 0x0000000c1470723c */ /* 0x040fe20000041870 */
[-C--:B------:R-:W-:Y:S01]  /*8290*/  FMUL.FTZ R77, R77, R135.reuse ;  /* 0x000000874d4d7220 */ /* 0x080fe20000410000 */
[----:B------:R-:W-:Y:S01]  /*82a0*/  LOP3.LUT R14, R26, 0xffff, RZ, 0xc0, !PT ;  /* 0x0000ffff1a0e7812 */ /* 0x000fe200078ec0ff */
[-C--:B------:R-:W-:Y:S01]  /*82b0*/  FMUL.FTZ R78, R78, R134.reuse ;  /* 0x000000864e4e7220 */ /* 0x080fe20000410000 */
[----:B------:R-:W1:Y:S01]  /*82c0*/  MUFU.EX2 R152, R152 ;  /* 0x0000009800987308 */ /* 0x000e620000000800 */
[----:B------:R-:W-:Y:S02]  /*82d0*/  FMUL.FTZ R79, R79, R134 ;  /* 0x000000864f4f7220 */ /* 0x000fe40000410000 */
[----:B------:R-:W-:Y:S01]  /*82e0*/  LOP3.LUT R12, R27, UR17, R24, 0x96, !PT ;  /* 0x000000111b0c7c12 */ /* 0x000fe2000f8e9618 */
[----:B------:R-:W-:Y:S01]  /*82f0*/  HMMA.16816.F32.BF16 R84, R20, R10, R84 ;  /* 0x0000000a1454723c */ /* 0x000fe20000041854 */
[----:B------:R-:W-:Y:S01]  /*8300*/  SHF.R.U32.HI R13, RZ, 0x10, R26 ;  /* 0x00000010ff0d7819 */ /* 0x000fe2000001161a */
[-C--:B------:R-:W-:Y:S01]  /*8310*/  FMUL.FTZ R100, R100, R135.reuse ;  /* 0x0000008764647220 */ /* 0x080fe20000410000 */
[----:B------:R-:W-:Y:S01]  /*8320*/  SHF.R.U32.HI R15, RZ, 0x10, R12 ;  /* 0x00000010ff0f7819 */ /* 0x000fe2000001160c */
[----:B------:R-:W2:Y:S01]  /*8330*/  MUFU.EX2 R154, R154 ;  /* 0x0000009a009a7308 */ /* 0x000ea20000000800 */
[----:B------:R-:W-:-:S02]  /*8340*/  FMUL.FTZ R101, R101, R135 ;  /* 0x0000008765657220 */ /* 0x000fc40000410000 */
[----:B------:R-:W-:Y:S01]  /*8350*/  SHF.R.U32.HI R10, RZ, 0x8, R14 ;  /* 0x00000008ff0a7819 */ /* 0x000fe2000001160e */
[C---:B------:R-:W-:Y:S01]  /*8360*/  HMMA.16816.F32.BF16 R76, R20.reuse, R8, R76 ;  /* 0x00000008144c723c */ /* 0x040fe2000004184c */
[----:B------:R-:W-:Y:S01]  /*8370*/  LOP3.LUT R14, R12, 0xffff, RZ, 0xc0, !PT ;  /* 0x0000ffff0c0e7812 */ /* 0x000fe200078ec0ff */
[-C--:B------:R-:W-:Y:S01]  /*8380*/  FMUL.FTZ R102, R102, R134.reuse ;  /* 0x0000008666667220 */ /* 0x080fe20000410000 */
[----:B------:R-:W-:Y:S01]  /*8390*/  LOP3.LUT R11, R13, 0xff, RZ, 0xc0, !PT ;  /* 0x000000ff0d0b7812 */ /* 0x000fe200078ec0ff */
[-C--:B------:R-:W-:Y:S01]  /*83a0*/  FMUL.FTZ R103, R103, R134.reuse ;  /* 0x0000008667677220 */ /* 0x080fe20000410000 */
[----:B------:R-:W-:Y:S01]  /*83b0*/  LOP3.LUT R13, R12, 0xff, RZ, 0xc0, !PT ;  /* 0x000000ff0c0d7812 */ /* 0x000fe200078ec0ff */
[-C--:B------:R-:W-:Y:S01]  /*83c0*/  FMUL.FTZ R128, R128, R135.reuse ;  /* 0x0000008780807220 */ /* 0x080fe20000410000 */
[----:B------:R-:W-:Y:S01]  /*83d0*/  LOP3.LUT R9, R26, 0xff, RZ, 0xc0, !PT ;  /* 0x000000ff1a097812 */ /* 0x000fe200078ec0ff */
[-C--:B------:R-:W-:Y:S01]  /*83e0*/  FMUL.FTZ R129, R129, R135.reuse ;  /* 0x0000008781817220 */ /* 0x080fe20000410000 */
[----:B------:R-:W-:Y:S01]  /*83f0*/  SHF.R.U32.HI R8, RZ, 0x18, R26 ;  /* 0x00000018ff087819 */ /* 0x000fe2000001161a */
[-C--:B------:R-:W-:Y:S01]  /*8400*/  FMUL.FTZ R130, R130, R134.reuse ;  /* 0x0000008682827220 */ /* 0x080fe20000410000 */
[----:B------:R-:W-:Y:S01]  /*8410*/  SHF.R.U32.HI R12, RZ, 0x18, R12 ;  /* 0x00000018ff0c7819 */ /* 0x000fe2000001160c */
[-C--:B------:R-:W-:Y:S01]  /*8420*/  FMUL.FTZ R131, R131, R134.reuse ;  /* 0x0000008683837220 */ /* 0x080fe20000410000 */
[----:B------:R-:W-:Y:S01]  /*8430*/  SHF.R.U32.HI R14, RZ, 0x8, R14 ;  /* 0x00000008ff0e7819 */ /* 0x000fe2000001160e */
[-C--:B------:R-:W-:Y:S01]  /*8440*/  FMUL.FTZ R116, R116, R135.reuse ;  /* 0x0000008774747220 */ /* 0x080fe20000410000 */
[----:B------:R-:W-:Y:S01]  /*8450*/  LOP3.LUT R15, R15, 0xff, RZ, 0xc0, !PT ;  /* 0x000000ff0f0f7812 */ /* 0x000fe200078ec0ff */
[-C--:B------:R-:W-:Y:S01]  /*8460*/  FMUL.FTZ R117, R117, R135.reuse ;  /* 0x0000008775757220 */ /* 0x080fe20000410000 */
[----:B------:R-:W-:Y:S01]  /*8470*/  PRMT R10, R9, 0x5410, R10 ;  /* 0x00005410090a7816 */ /* 0x000fe2000000000a */
[-C--:B------:R-:W-:Y:S01]  /*8480*/  FMUL.FTZ R118, R118, R134.reuse ;  /* 0x0000008676767220 */ /* 0x080fe20000410000 */
[----:B------:R-:W-:Y:S01]  /*8490*/  PRMT R11, R11, 0x5410, R8 ;  /* 0x000054100b0b7816 */ /* 0x000fe20000000008 */
[-C--:B------:R-:W-:Y:S01]  /*84a0*/  FMUL.FTZ R119, R119, R134.reuse ;  /* 0x0000008677777220 */ /* 0x080fe20000410000 */
[----:B------:R-:W-:Y:S01]  /*84b0*/  PRMT R9, R13, 0x5410, R14 ;  /* 0x000054100d097816 */ /* 0x000fe2000000000e */
[-C--:B------:R-:W-:Y:S01]  /*84c0*/  FMUL.FTZ R96, R96, R135.reuse ;  /* 0x0000008760607220 */ /* 0x080fe20000410000 */
[----:B------:R-:W-:Y:S01]  /*84d0*/  PRMT R8, R15, 0x5410, R12 ;  /* 0x000054100f087816 */ /* 0x000fe2000000000c */
[----:B------:R-:W-:Y:S01]  /*84e0*/  FMUL.FTZ R97, R97, R135 ;  /* 0x0000008761617220 */ /* 0x000fe20000410000 */
[C---:B------:R-:W-:Y:S01]  /*84f0*/  HMMA.16816.F32.BF16 R100, R20.reuse, R4, R100 ;  /* 0x000000041464723c */ /* 0x040fe20000041864 */
[-C--:B------:R-:W-:Y:S01]  /*8500*/  FMUL.FTZ R98, R98, R134.reuse ;  /* 0x0000008662627220 */ /* 0x080fe20000410000 */
[--C-:B------:R-:W-:Y:S01]  /*8510*/  HSET2.LE.AND R10, R10, R41.reuse, PT ;  /* 0x000000290a0a7233 */ /* 0x100fe20003803000 */
[----:B------:R-:W-:Y:S01]  /*8520*/  FMUL.FTZ R99, R99, R134 ;  /* 0x0000008663637220 */ /* 0x000fe20000410000 */
[--C-:B------:R-:W-:Y:S01]  /*8530*/  HSET2.LE.AND R11, R11, R41.reuse, PT ;  /* 0x000000290b0b7233 */ /* 0x100fe20003803000 */
[----:B-1----:R-:W-:Y:S01]  /*8540*/  F2FP.BF16.PACK_AB R26, R152, R147 ;  /* 0x00000093981a723e */ /* 0x002fe200000010ff */
[--C-:B------:R-:W-:Y:S01]  /*8550*/  HSET2.LE.AND R24, R9, R41.reuse, PT ;  /* 0x0000002909187233 */ /* 0x100fe20003803000 */
[----:B------:R-:W-:Y:S01]  /*8560*/  F2FP.BF16.PACK_AB R5, R146, R136 ;  /* 0x000000889205723e */ /* 0x000fe200000010ff */
[----:B------:R-:W-:Y:S01]  /*8570*/  HSET2.LE.AND R25, R8, R41, PT ;  /* 0x0000002908197233 */ /* 0x000fe20003803000 */
[----:B------:R-:W-:Y:S01]  /*8580*/  F2FP.BF16.PACK_AB R4, R163, R155 ;  /* 0x0000009ba304723e */ /* 0x000fe200000010ff */
[C---:B------:R-:W-:Y:S01]  /*8590*/  HMMA.16816.F32.BF16 R128, R20.reuse, R16, R128 ;  /* 0x000000101480723c */ /* 0x040fe20000041880 */
[----:B--2---:R-:W-:Y:S01]  /*85a0*/  F2FP.BF16.PACK_AB R27, R153, R154 ;  /* 0x0000009a991b723e */ /* 0x004fe200000010ff */
[----:B------:R-:W1:Y:S01]  /*85b0*/  LDSM.16.MT88.4 R12, [R186+0x6800] ;  /* 0x00680000ba0c783b */ /* 0x000e620000004200 */
[----:B------:R-:W-:Y:S01]  /*85c0*/  LOP3.LUT R26, R10, R26, RZ, 0xc0, !PT ;  /* 0x0000001a0a1a7212 */ /* 0x000fe200078ec0ff */
[----:B------:R-:W-:Y:S01]  /*85d0*/  MUFU.EX2 R161, R161 ;  /* 0x000000a100a17308 */ /* 0x000fe20000000800 */
[----:B------:R-:W-:Y:S01]  /*85e0*/  LOP3.LUT R27, R11, R27, RZ, 0xc0, !PT ;  /* 0x0000001b0b1b7212 */ /* 0x000fe200078ec0ff */
[----:B------:R-:W-:Y:S01]  /*85f0*/  IMAD.WIDE.U32 R174, R174, -0x326172a9, RZ ;  /* 0xcd9e8d57aeae7825 */ /* 0x000fe200078e00ff */
[----:B------:R-:W-:Y:S01]  /*8600*/  LOP3.LUT R24, R24, R5, RZ, 0xc0, !PT ;  /* 0x0000000518187212 */ /* 0x000fe200078ec0ff */
[C---:B------:R-:W-:Y:S01]  /*8610*/  HMMA.16816.F32.BF16 R116, R20.reuse, R18, R116 ;  /* 0x000000121474723c */ /* 0x040fe20000041874 */
[----:B------:R-:W-:Y:S01]  /*8620*/  LOP3.LUT R25, R25, R4, RZ, 0xc0, !PT ;  /* 0x0000000419197212 */ /* 0x000fe200078ec0ff */
[----:B------:R-:W2:Y:S01]  /*8630*/  LDSM.16.MT88.4 R16, [R188+0x6800] ;  /* 0x00680000bc10783b */ /* 0x000ea20000004200 */
[C---:B------:R-:W-:Y:S01]  /*8640*/  LOP3.LUT R168, R175.reuse, UR15, R168, 0x96, !PT ;  /* 0x0000000fafa87c12 */ /* 0x040fe2000f8e96a8 */
[----:B------:R-:W3:Y:S01]  /*8650*/  MUFU.EX2 R162, R162 ;  /* 0x000000a200a27308 */ /* 0x000ee20000000800 */
[----:B------:R-:W-:Y:S01]  /*8660*/  LOP3.LUT R170, R175, UR15, R170, 0x96, !PT ;  /* 0x0000000fafaa7c12 */ /* 0x000fe2000f8e96aa */
[----:B------:R-:W4:Y:S01]  /*8670*/  LDSM.16.MT88.4 R8, [R185+0x6800] ;  /* 0x00680000b908783b */ /* 0x000f220000004200 */
[----:B------:R-:W-:Y:S01]  /*8680*/  LOP3.LUT R178, R241, UR13, R174, 0x96, !PT ;  /* 0x0000000df1b27c12 */ /* 0x000fe2000f8e96ae */
[----:B------:R-:W-:Y:S01]  /*8690*/  HMMA.16816.F32.BF16 R96, R20, R6, R96 ;  /* 0x000000061460723c */ /* 0x000fe20000041860 */
[----:B------:R-:W-:Y:S01]  /*86a0*/  IMAD.WIDE.U32 R168, R168, -0x2daee0ad, RZ ;  /* 0xd2511f53a8a87825 */ /* 0x000fe200078e00ff */
[----:B------:R-:W5:Y:S02]  /*86b0*/  LDSM.16.MT88.4 R4, [R184+0x6800] ;  /* 0x00680000b804783b */ /* 0x000f640000004200 */
[----:B------:R-:W-:Y:S01]  /*86c0*/  MUFU.EX2 R156, R156 ;  /* 0x0000009c009c7308 */ /* 0x000fe20000000800 */
[----:B------:R-:W-:-:S02]  /*86d0*/  IMAD.WIDE.U32 R170, R170, -0x2daee0ad, RZ ;  /* 0xd2511f53aaaa7825 */ /* 0x000fc400078e00ff */
[C---:B------:R-:W-:Y:S02]  /*86e0*/  LOP3.LUT R22, R248.reuse, 0xffff, RZ, 0xc0, !PT ;  /* 0x0000fffff8167812 */ /* 0x040fe400078ec0ff */
[----:B------:R-:W-:Y:S01]  /*86f0*/  LOP3.LUT R23, R248, 0xff, RZ, 0xc0, !PT ;  /* 0x000000fff8177812 */ /* 0x000fe200078ec0ff */
[----:B------:R-:W-:Y:S01]  /*8700*/  IMAD.WIDE.U32 R178, R178, -0x2daee0ad, RZ ;  /* 0xd2511f53b2b27825 */ /* 0x000fe200078e00ff */
[----:B------:R-:W-:Y:S01]  /*8710*/  SHF.R.U32.HI R22, RZ, 0x8, R22 ;  /* 0x00000008ff167819 */ /* 0x000fe20000011616 */
[----:B------:R-:W2:Y:S01]  /*8720*/  MUFU.EX2 R159, R159 ;  /* 0x0000009f009f7308 */ /* 0x000ea20000000800 */
[----:B------:R-:W-:Y:S01]  /*8730*/  SHF.R.U32.HI R20, RZ, 0x10, R248 ;  /* 0x00000010ff147819 */ /* 0x000fe200000116f8 */
[--C-:B------:R-:W-:Y:S01]  /*8740*/  FFMA.FTZ R62, R62, c[0x0][0x23c], -R141.reuse ;  /* 0x00008f003e3e7a23 */ /* 0x100fe2000001088d */
[----:B------:R-:W-:Y:S01]  /*8750*/  PRMT R23, R23, 0x5410, R22 ;  /* 0x0000541017177816 */ /* 0x000fe20000000016 */
[----:B------:R-:W-:Y:S01]  /*8760*/  FFMA.FTZ R63, R63, c[0x0][0x23c], -R141 ;  /* 0x00008f003f3f7a23 */ /* 0x000fe2000001088d */
[----:B------:R-:W-:Y:S01]  /*8770*/  SHF.R.U32.HI R21, RZ, 0x18, R248 ;  /* 0x00000018ff157819 */ /* 0x000fe200000116f8 */
[----:B------:R-:W-:Y:S01]  /*8780*/  FFMA.FTZ R132, R221, R135, R132 ;  /* 0x00000087dd847223 */ /* 0x000fe20000010084 */
[----:B------:R-:W-:Y:S01]  /*8790*/  LOP3.LUT R20, R20, 0xff, RZ, 0xc0, !PT ;  /* 0x000000ff14147812 */ /* 0x000fe200078ec0ff */
[----:B------:R-:W4:Y:S01]  /*87a0*/  MUFU.EX2 R165, R165 ;  /* 0x000000a500a57308 */ /* 0x000f220000000800 */
[----:B------:R-:W-:Y:S01]  /*87b0*/  LOP3.LUT R22, R246, 0xff, RZ, 0xc0, !PT ;  /* 0x000000fff6167812 */ /* 0x000fe200078ec0ff */
[--C-:B------:R-:W-:Y:S01]  /*87c0*/  HSET2.LE.AND R23, R23, R41.reuse, PT ;  /* 0x0000002917177233 */ /* 0x100fe20003803000 */
[----:B------:R-:W-:Y:S01]  /*87d0*/  SHF.R.U32.HI R246, RZ, 0x18, R246 ;  /* 0x00000018fff67819 */ /* 0x000fe200000116f6 */
[----:B------:R-:W-:Y:S01]  /*87e0*/  FFMA.FTZ R64, R220, R134, R64 ;  /* 0x00000086dc407223 */ /* 0x000fe20000010040 */
[----:B------:R-:W-:Y:S01]  /*87f0*/  PRMT R20, R20, 0x5410, R21 ;  /* 0x0000541014147816 */ /* 0x000fe20000000015 */
[C---:B-1----:R-:W-:Y:S01]  /*8800*/  HMMA.16816.F32.BF16 R68, R24.reuse, R12, R68 ;  /* 0x0000000c1844723c */ /* 0x042fe20000041844 */
[----:B---3--:R-:W-:Y:S01]  /*8810*/  F2FP.BF16.PACK_AB R167, R162, R161 ;  /* 0x000000a1a2a7723e */ /* 0x008fe200000010ff */
[----:B------:R-:W-:Y:S01]  /*8820*/  MUFU.EX2 R150, R150 ;  /* 0x0000009600967308 */ /* 0x000fe20000000800 */
[----:B------:R-:W-:Y:S01]  /*8830*/  PRMT R166, R22, 0x5410, R166 ;  /* 0x0000541016a67816 */ /* 0x000fe200000000a6 */
[--C-:B------:R-:W-:Y:S01]  /*8840*/  HSET2.LE.AND R20, R20, R41.reuse, PT ;  /* 0x0000002914147233 */ /* 0x100fe20003803000 */
[----:B------:R-:W-:Y:S01]  /*8850*/  PRMT R164, R164, 0x5410, R246 ;  /* 0x00005410a4a47816 */ /* 0x000fe200000000f6 */
[----:B------:R-:W-:Y:S01]  /*8860*/  FADD.FTZ R132, R67, R132 ;  /* 0x0000008443847221 */ /* 0x000fe20000010000 */
[----:B------:R-:W-:Y:S01]  /*8870*/  LOP3.LUT R22, R23, R167, RZ, 0xc0, !PT ;  /* 0x000000a717167212 */ /* 0x000fe200078ec0ff */
[--C-:B------:R-:W-:Y:S01]  /*8880*/  HSET2.LE.AND R166, R166, R41.reuse, PT ;  /* 0x00000029a6a67233 */ /* 0x100fe20003803000 */
[----:B--2---:R-:W-:Y:S01]  /*8890*/  F2FP.BF16.PACK_AB R23, R159, R156 ;  /* 0x0000009c9f17723e */ /* 0x004fe200000010ff */
[----:B------:R-:W1:Y:S01]  /*88a0*/  MUFU.EX2 R151, R151 ;  /* 0x0000009700977308 */ /* 0x000e620000000800 */
[----:B------:R-:W-:Y:S01]  /*88b0*/  HSET2.LE.AND R21, R164, R41, PT ;  /* 0x00000029a4157233 */ /* 0x000fe20003803000 */
[----:B----4-:R-:W-:Y:S01]  /*88c0*/  F2FP.BF16.PACK_AB R167, R165, R160 ;  /* 0x000000a0a5a7723e */ /* 0x010fe200000010ff */
[----:B------:R-:W-:Y:S01]  /*88d0*/  HMMA.16816.F32.BF16 R124, R24, R16, R124 ;  /* 0x00000010187c723c */ /* 0x000fe2000004187c */
[----:B------:R-:W-:Y:S01]  /*88e0*/  LOP3.LUT R23, R20, R23, RZ, 0xc0, !PT ;  /* 0x0000001714177212 */ /* 0x000fe200078ec0ff */
[----:B------:R-:W-:Y:S01]  /*88f0*/  FADD.FTZ R64, R133, R64 ;  /* 0x0000004085407221 */ /* 0x000fe20000010000 */
[----:B------:R-:W-:Y:S01]  /*8900*/  LOP3.LUT R20, R166, R167, RZ, 0xc0, !PT ;  /* 0x000000a7a6147212 */ /* 0x000fe200078ec0ff */
[----:B------:R-:W-:Y:S01]  /*8910*/  FADD.FTZ R132, R66, R132 ;  /* 0x0000008442847221 */ /* 0x000fe20000010000 */
[----:B------:R-:W-:Y:S01]  /*8920*/  MUFU.EX2 R55, R55 ;  /* 0x0000003700377308 */ /* 0x000fe20000000800 */
[----:B------:R-:W-:-:S02]  /*8930*/  FADD.FTZ R64, R59, R64 ;  /* 0x000000403b407221 */ /* 0x000fc40000010000 */
[C---:B------:R-:W-:Y:S01]  /*8940*/  HMMA.16816.F32.BF16 R120, R24.reuse, R18, R120 ;  /* 0x000000121878723c */ /* 0x040fe20000041878 */
[----:B------:R-:W-:Y:S02]  /*8950*/  FADD.FTZ R132, R65, R132 ;  /* 0x0000008441847221 */ /* 0x000fe40000010000 */
[----:B------:R-:W-:Y:S01]  /*8960*/  FADD.FTZ R64, R58, R64 ;  /* 0x000000403a407221 */ /* 0x000fe20000010000 */
[----:B-1----:R-:W-:Y:S01]  /*8970*/  F2FP.BF16.PACK_AB R164, R151, R150 ;  /* 0x0000009697a4723e */ /* 0x002fe200000010ff */
[----:B------:R-:W1:Y:S01]  /*8980*/  MUFU.EX2 R60, R60 ;  /* 0x0000003c003c7308 */ /* 0x000e620000000800 */
[----:B------:R-:W-:Y:S02]  /*8990*/  FADD.FTZ R132, R160, R132 ;  /* 0x00000084a0847221 */ /* 0x000fe40000010000 */
[----:B------:R-:W-:Y:S01]  /*89a0*/  HMMA.16816.F32.BF16 R72, R24, R14, R72 ;  /* 0x0000000e1848723c */ /* 0x000fe20000041848 */
[----:B------:R-:W-:Y:S01]  /*89b0*/  LOP3.LUT R21, R21, R164, RZ, 0xc0, !PT ;  /* 0x000000a415157212 */ /* 0x000fe200078ec0ff */
[----:B------:R-:W-:-:S02]  /*89c0*/  FADD.FTZ R64, R150, R64 ;  /* 0x0000004096407221 */ /* 0x000fc40000010000 */
[----:B------:R-:W-:Y:S01]  /*89d0*/  FADD.FTZ R33, R136, R33 ;  /* 0x0000002188217221 */ /* 0x000fe20000010000 */
[----:B------:R-:W-:Y:S01]  /*89e0*/  MUFU.EX2 R61, R61 ;  /* 0x0000003d003d7308 */ /* 0x000fe20000000800 */
[----:B------:R-:W-:Y:S02]  /*89f0*/  FADD.FTZ R36, R155, R36 ;  /* 0x000000249b247221 */ /* 0x000fe40000010000 */
[C---:B------:R-:W-:Y:S01]  /*8a00*/  HMMA.16816.F32.BF16 R80, R24.reuse, R8, R80 ;  /* 0x000000081850723c */ /* 0x040fe20000041850 */
[----:B------:R-:W-:Y:S02]  /*8a10*/  FADD.FTZ R132, R165, R132 ;  /* 0x00000084a5847221 */ /* 0x000fe40000010000 */
[----:B------:R-:W-:Y:S02]  /*8a20*/  FADD.FTZ R64, R151, R64 ;  /* 0x0000004097407221 */ /* 0x000fe40000010000 */
[----:B------:R-:W-:Y:S01]  /*8a30*/  FADD.FTZ R33, R146, R33 ;  /* 0x0000002192217221 */ /* 0x000fe20000010000 */
[----:B------:R-:W2:Y:S01]  /*8a40*/  MUFU.EX2 R62, R62 ;  /* 0x0000003e003e7308 */ /* 0x000ea20000000800 */
[----:B------:R-:W-:Y:S01]  /*8a50*/  FADD.FTZ R36, R163, R36 ;  /* 0x00000024a3247221 */ /* 0x000fe20000010000 */
[----:B------:R-:W-:Y:S01]  /*8a60*/  HMMA.16816.F32.BF16 R104, R24, R10, R104 ;  /* 0x0000000a1868723c */ /* 0x000fe20000041868 */
[----:B------:R-:W-:-:S02]  /*8a70*/  FFMA.FTZ R42, R42, c[0x0][0x23c], -R148 ;  /* 0x00008f002a2a7a23 */ /* 0x000fc40000010894 */
[--C-:B------:R-:W-:Y:S02]  /*8a80*/  FFMA.FTZ R46, R46, c[0x0][0x23c], -R141.reuse ;  /* 0x00008f002e2e7a23 */ /* 0x100fe4000001088d */
[--C-:B------:R-:W-:Y:S01]  /*8a90*/  FFMA.FTZ R34, R34, c[0x0][0x23c], -R141.reuse ;  /* 0x00008f0022227a23 */ /* 0x100fe2000001088d */
[----:B------:R-:W3:Y:S01]  /*8aa0*/  MUFU.EX2 R63, R63 ;  /* 0x0000003f003f7308 */ /* 0x000ee20000000800 */
[--C-:B------:R-:W-:Y:S01]  /*8ab0*/  FFMA.FTZ R39, R39, c[0x0][0x23c], -R141.reuse ;  /* 0x00008f0027277a23 */ /* 0x100fe2000001088d */
[C---:B-----5:R-:W-:Y:S01]  /*8ac0*/  HMMA.16816.F32.BF16 R88, R24.reuse, R4, R88 ;  /* 0x000000041858723c */ /* 0x060fe20000041858 */
[----:B------:R-:W-:Y:S02]  /*8ad0*/  FFMA.FTZ R47, R47, c[0x0][0x23c], -R141 ;  /* 0x00008f002f2f7a23 */ /* 0x000fe4000001088d */
[----:B------:R-:W-:Y:S02]  /*8ae0*/  FADD.FTZ R132, R161, R132 ;  /* 0x00000084a1847221 */ /* 0x000fe40000010000 */
[----:B------:R-:W-:Y:S01]  /*8af0*/  FADD.FTZ R64, R156, R64 ;  /* 0x000000409c407221 */ /* 0x000fe20000010000 */
[----:B------:R-:W-:Y:S01]  /*8b00*/  MUFU.EX2 R43, R43 ;  /* 0x0000002b002b7308 */ /* 0x000fe20000000800 */
[----:B------:R-:W-:Y:S01]  /*8b10*/  FADD.FTZ R33, R147, R33 ;  /* 0x0000002193217221 */ /* 0x000fe20000010000 */
[----:B------:R-:W-:Y:S01]  /*8b20*/  HMMA.16816.F32.BF16 R92, R24, R6, R92 ;  /* 0x00000006185c723c */ /* 0x000fe2000004185c */
[----:B------:R-:W-:-:S02]  /*8b30*/  FADD.FTZ R36, R154, R36 ;  /* 0x000000249a247221 */ /* 0x000fc40000010000 */
[----:B------:R-:W-:Y:S02]  /*8b40*/  FADD.FTZ R132, R162, R132 ;  /* 0x00000084a2847221 */ /* 0x000fe40000010000 */
[----:B------:R-:W-:Y:S01]  /*8b50*/  FADD.FTZ R64, R159, R64 ;  /* 0x000000409f407221 */ /* 0x000fe20000010000 */
[----:B------:R-:W-:Y:S01]  /*8b60*/  MUFU.EX2 R53, R53 ;  /* 0x0000003500357308 */ /* 0x000fe20000000800 */
[----:B------:R-:W-:Y:S01]  /*8b70*/  LOP3.LUT R24, R173, UR13, R174, 0x96, !PT ;  /* 0x0000000dad187c12 */ /* 0x000fe2000f8e96ae */
[C---:B------:R-:W-:Y:S01]  /*8b80*/  HMMA.16816.F32.BF16 R128, R20.reuse, R16, R128 ;  /* 0x000000101480723c */ /* 0x040fe20000041880 */
[----:B------:R-:W-:Y:S01]  /*8b90*/  LOP3.LUT R174, R179, UR10, R170, 0x96, !PT ;  /* 0x0000000ab3ae7c12 */ /* 0x000fe2000f8e96aa */
[----:B------:R-:W-:Y:S02]  /*8ba0*/  FADD.FTZ R33, R152, R33 ;  /* 0x0000002198217221 */ /* 0x000fe40000010000 */
[----:B------:R-:W-:Y:S02]  /*8bb0*/  IMAD.WIDE.U32 R24, R24, -0x2daee0ad, RZ ;  /* 0xd2511f5318187825 */ /* 0x000fe400078e00ff */
[----:B------:R-:W-:Y:S01]  /*8bc0*/  MUFU.EX2 R137, R137 ;  /* 0x0000008900897308 */ /* 0x000fe20000000800 */
[----:B------:R-:W-:Y:S01]  /*8bd0*/  LOP3.LUT R16, R169, UR12, R238, 0x96, !PT ;  /* 0x0000000ca9107c12 */ /* 0x000fe2000f8e96ee */
[----:B------:R-:W-:Y:S01]  /*8be0*/  HMMA.16816.F32.BF16 R112, R20, R12, R112 ;  /* 0x0000000c1470723c */ /* 0x000fe20000041870 */
[----:B------:R-:W-:Y:S01]  /*8bf0*/  LOP3.LUT R168, R25, UR10, R168, 0x96, !PT ;  /* 0x0000000a19a87c12 */ /* 0x000fe2000f8e96a8 */
[----:B------:R-:W-:-:S04]  /*8c00*/  IMAD.WIDE.U32 R174, R174, -0x326172a9, RZ ;  /* 0xcd9e8d57aeae7825 */ /* 0x000fc800078e00ff */
[----:B------:R-:W-:Y:S01]  /*8c10*/  IMAD.WIDE.U32 R16, R16, -0x326172a9, RZ ;  /* 0xcd9e8d5710107825 */ /* 0x000fe200078e00ff */
[----:B------:R-:W-:Y:S01]  /*8c20*/  MUFU.EX2 R48, R48 ;  /* 0x0000003000307308 */ /* 0x000fe20000000800 */
[----:B------:R-:W-:Y:S02]  /*8c30*/  HMMA.16816.F32.BF16 R108, R20, R14, R108 ;  /* 0x0000000e146c723c */ /* 0x000fe4000004186c */
[----:B------:R-:W-:Y:S01]  /*8c40*/  IMAD.WIDE.U32 R168, R168, -0x326172a9, RZ ;  /* 0xcd9e8d57a8a87825 */ /* 0x000fe200078e00ff */
[----:B------:R-:W-:-:S03]  /*8c50*/  LOP3.LUT R172, R17, UR11, R172, 0x96, !PT ;  /* 0x0000000b11ac7c12 */ /* 0x000fc6000f8e96ac */
[----:B------:R-:W-:Y:S01]  /*8c60*/  FADD.FTZ R36, R153, R36 ;  /* 0x0000002499247221 */ /* 0x000fe20000010000 */
[----:B------:R-:W-:Y:S01]  /*8c70*/  LOP3.LUT R166, R169, UR9, R16, 0x96, !PT ;  /* 0x00000009a9a67c12 */ /* 0x000fe2000f8e9610 */
[----:B------:R-:W-:Y:S01]  /*8c80*/  IMAD.WIDE.U32 R12, R172, -0x2daee0ad, RZ ;  /* 0xd2511f53ac0c7825 */ /* 0x000fe200078e00ff */
[----:B------:R-:W-:Y:S01]  /*8c90*/  HMMA.16816.F32.BF16 R84, R20, R10, R84 ;  /* 0x0000000a1454723c */ /* 0x000fe20000041854 */
[----:B------:R-:W-:Y:S02]  /*8ca0*/  MUFU.EX2 R49, R49 ;  /* 0x0000003100317308 */ /* 0x000fe40000000800 */
[----:B------:R-:W-:Y:S01]  /*8cb0*/  IMAD.WIDE.U32 R166, R166, -0x2daee0ad, RZ ;  /* 0xd2511f53a6a67825 */ /* 0x000fe200078e00ff */
[----:B------:R-:W-:-:S03]  /*8cc0*/  LOP3.LUT R172, R13, UR8, R24, 0x96, !PT ;  /* 0x000000080dac7c12 */ /* 0x000fc6000f8e9618 */
[----:B-1----:R-:W-:Y:S01]  /*8cd0*/  FADD.FTZ R132, R60, R132 ;  /* 0x000000843c847221 */ /* 0x002fe20000010000 */
[----:B------:R-:W-:Y:S01]  /*8ce0*/  LOP3.LUT R12, R167, UR6, R12, 0x96, !PT ;  /* 0x00000006a70c7c12 */ /* 0x000fe2000f8e960c */
[----:B------:R-:W-:Y:S01]  /*8cf0*/  IMAD.WIDE.U32 R172, R172, -0x326172a9, RZ ;  /* 0xcd9e8d57acac7825 */ /* 0x000fe200078e00ff */
[----:B------:R-:W-:Y:S01]  /*8d00*/  HMMA.16816.F32.BF16 R76, R20, R8, R76 ;  /* 0x00000008144c723c */ /* 0x000fe2000004184c */
[----:B------:R-:W-:Y:S01]  /*8d10*/  F2FP.BF16.PACK_AB R167, R144, R140 ;  /* 0x0000008c90a7723e */ /* 0x000fe200000010ff */
[----:B------:R-:W-:Y:S01]  /*8d20*/  MUFU.EX2 R44, R44 ;  /* 0x0000002c002c7308 */ /* 0x000fe20000000800 */
[----:B------:R-:W-:Y:S01]  /*8d30*/  IMAD.WIDE.U32 R14, R12, -0x326172a9, RZ ;  /* 0xcd9e8d570c0e7825 */ /* 0x000fe200078e00ff */
[----:B------:R-:W-:-:S03]  /*8d40*/  LOP3.LUT R168, R173, UR7, R168, 0x96, !PT ;  /* 0x00000007ada87c12 */ /* 0x000fc6000f8e96a8 */
[----:B--2---:R-:W-:Y:S01]  /*8d50*/  FADD.FTZ R64, R62, R64 ;  /* 0x000000403e407221 */ /* 0x004fe20000010000 */
[----:B------:R-:W-:Y:S01]  /*8d60*/  LOP3.LUT R24, R15, UR16, R172, 0x96, !PT ;  /* 0x000000100f187c12 */ /* 0x000fe2000f8e96ac */
[C---:B------:R-:W-:Y:S01]  /*8d70*/  HMMA.16816.F32.BF16 R100, R20.reuse, R4, R100 ;  /* 0x000000041464723c */ /* 0x040fe20000041864 */
[----:B------:R-:W-:Y:S01]  /*8d80*/  LOP3.LUT R27, R14, 0xffff, RZ, 0xc0, !PT ;  /* 0x0000ffff0e1b7812 */ /* 0x000fe200078ec0ff */
[----:B------:R-:W-:Y:S01]  /*8d90*/  IMAD.WIDE.U32 R168, R168, -0x2daee0ad, RZ ;  /* 0xd2511f53a8a87825 */ /* 0x000fe200078e00ff */
[----:B------:R-:W-:Y:S01]  /*8da0*/  SHF.R.U32.HI R10, RZ, 0x10, R24 ;  /* 0x00000010ff0a7819 */ /* 0x000fe20000011618 */
[----:B------:R-:W-:Y:S01]  /*8db0*/  MUFU.EX2 R45, R45 ;  /* 0x0000002d002d7308 */ /* 0x000fe20000000800 */
[C---:B------:R-:W-:Y:S01]  /*8dc0*/  LOP3.LUT R12, R24.reuse, 0xffff, RZ, 0xc0, !PT ;  /* 0x0000ffff180c7812 */ /* 0x040fe200078ec0ff */
[----:B------:R-:W-:Y:S01]  /*8dd0*/  FADD.FTZ R33, R145, R33 ;  /* 0x0000002191217221 */ /* 0x000fe20000010000 */
[----:B------:R-:W-:Y:S01]  /*8de0*/  SHF.R.U32.HI R25, RZ, 0x10, R14 ;  /* 0x00000010ff197819 */ /* 0x000fe2000001160e */
[C---:B------:R-:W-:Y:S01]  /*8df0*/  HMMA.16816.F32.BF16 R116, R20.reuse, R18, R116 ;  /* 0x000000121474723c */ /* 0x040fe20000041874 */
[----:B------:R-:W-:Y:S01]  /*8e00*/  LOP3.LUT R8, R24, 0xff, RZ, 0xc0, !PT ;  /* 0x000000ff18087812 */ /* 0x000fe200078ec0ff */
[----:B------:R-:W1:Y:S01]  /*8e10*/  LDSM.16.MT88.4 R16, [R188+0x7000] ;  /* 0x00700000bc10783b */ /* 0x000e620000004200 */
[----:B------:R-:W-:Y:S01]  /*8e20*/  SHF.R.U32.HI R11, RZ, 0x8, R27 ;  /* 0x00000008ff0b7819 */ /* 0x000fe2000001161b */
[----:B------:R-:W-:Y:S01]  /*8e30*/  MUFU.EX2 R40, R40 ;  /* 0x0000002800287308 */ /* 0x000fe20000000800 */
[----:B------:R-:W-:Y:S01]  /*8e40*/  SHF.R.U32.HI R24, RZ, 0x18, R24 ;  /* 0x00000018ff187819 */ /* 0x000fe20000011618 */
[----:B------:R-:W-:Y:S01]  /*8e50*/  FADD.FTZ R36, R140, R36 ;  /* 0x000000248c247221 */ /* 0x000fe20000010000 */
[----:B------:R-:W-:Y:S01]  /*8e60*/  LOP3.LUT R27, R10, 0xff, RZ, 0xc0, !PT ;  /* 0x000000ff0a1b7812 */ /* 0x000fe200078ec0ff */
[----:B------:R-:W-:Y:S01]  /*8e70*/  HMMA.16816.F32.BF16 R96, R20, R6, R96 ;  /* 0x000000061460723c */ /* 0x000fe20000041860 */
[----:B------:R-:W-:Y:S01]  /*8e80*/  SHF.R.U32.HI R12, RZ, 0x8, R12 ;  /* 0x00000008ff0c7819 */ /* 0x000fe2000001160c */
[----:B------:R-:W-:Y:S01]  /*8e90*/  FADD.FTZ R132, R61, R132 ;  /* 0x000000843d847221 */ /* 0x000fe20000010000 */
[----:B------:R-:W-:Y:S01]  /*8ea0*/  LOP3.LUT R26, R14, 0xff, RZ, 0xc0, !PT ;  /* 0x000000ff0e1a7812 */ /* 0x000fe200078ec0ff */
[----:B------:R-:W-:Y:S01]  /*8eb0*/  MUFU.EX2 R42, R42 ;  /* 0x0000002a002a7308 */ /* 0x000fe20000000800 */
[----:B------:R-:W-:Y:S01]  /*8ec0*/  SHF.R.U32.HI R9, RZ, 0x18, R14 ;  /* 0x00000018ff097819 */ /* 0x000fe2000001160e */
[----:B---3--:R-:W-:Y:S01]  /*8ed0*/  FADD.FTZ R64, R63, R64 ;  /* 0x000000403f407221 */ /* 0x008fe20000010000 */
[----:B------:R-:W-:Y:S01]  /*8ee0*/  LOP3.LUT R25, R25, 0xff, RZ, 0xc0, !PT ;  /* 0x000000ff19197812 */ /* 0x000fe200078ec0ff */
[----:B------:R-:W-:Y:S01]  /*8ef0*/  FADD.FTZ R33, R149, R33 ;  /* 0x0000002195217221 */ /* 0x000fe20000010000 */
[----:B------:R-:W-:Y:S01]  /*8f00*/  PRMT R27, R27, 0x5410, R24 ;  /* 0x000054101b1b7816 */ /* 0x000fe20000000018 */
[----:B------:R-:W-:Y:S01]  /*8f10*/  FADD.FTZ R36, R144, R36 ;  /* 0x0000002490247221 */ /* 0x000fe20000010000 */
[----:B------:R-:W-:Y:S01]  /*8f20*/  PRMT R8, R8, 0x5410, R12 ;  /* 0x0000541008087816 */ /* 0x000fe2000000000c */
[----:B------:R-:W-:Y:S01]  /*8f30*/  MUFU.EX2 R46, R46 ;  /* 0x0000002e002e7308 */ /* 0x000fe20000000800 */
        /* <DEDUP_REMOVED lines=9> */
[----:B------:R-:W2:Y:S01]  /*8fd0*/  LDSM.16.MT88.4 R12, [R186+0x7000] ;  /* 0x00700000ba0c783b */ /* 0x000ea20000004200 */
[----:B------:R-:W-:Y:S01]  /*8fe0*/  LOP3.LUT R24, R8, R10, RZ, 0xc0, !PT ;  /* 0x0000000a08187212 */ /* 0x000fe200078ec0ff */
[----:B------:R-:W-:Y:S01]  /*8ff0*/  MUFU.EX2 R34, R34 ;  /* 0x0000002200227308 */ /* 0x000fe20000000800 */
[----:B------:R-:W-:Y:S01]  /*9000*/  LOP3.LUT R26, R26, R5, RZ, 0xc0, !PT ;  /* 0x000000051a1a7212 */ /* 0x000fe200078ec0ff */
[----:B------:R-:W3:Y:S01]  /*9010*/  LDSM.16.MT88.4 R8, [R185+0x7000] ;  /* 0x00700000b908783b */ /* 0x000ee20000004200 */
[----:B------:R-:W-:Y:S01]  /*9020*/  LOP3.LUT R27, R27, R4, RZ, 0xc0, !PT ;  /* 0x000000041b1b7212 */ /* 0x000fe200078ec0ff */
[----:B------:R-:W-:Y:S01]  /*9030*/  FADD.FTZ R132, R56, R132 ;  /* 0x0000008438847221 */ /* 0x000fe20000010000 */
[----:B------:R-:W-:Y:S01]  /*9040*/  LOP3.LUT R20, R171, UR12, R242, 0x96, !PT ;  /* 0x0000000cab147c12 */ /* 0x000fe2000f8e96f2 */
[----:B------:R-:W4:Y:S01]  /*9050*/  LDSM.16.MT88.4 R4, [R184+0x7000] ;  /* 0x00700000b804783b */ /* 0x000f220000004200 */
[----:B------:R-:W-:Y:S01]  /*9060*/  LOP3.LUT R25, R164, R167, RZ, 0xc0, !PT ;  /* 0x000000a7a4197212 */ /* 0x000fe200078ec0ff */
[--C-:B------:R-:W-:Y:S01]  /*9070*/  FFMA.FTZ R164, R50, c[0x0][0x23c], -R141.reuse ;  /* 0x00008f0032a47a23 */ /* 0x100fe2000001088d */
[----:B------:R-:W-:Y:S01]  /*9080*/  LOP3.LUT R166, R169, UR17, R166, 0x96, !PT ;  /* 0x00000011a9a67c12 */ /* 0x000fe2000f8e96a6 */
[----:B------:R-:W-:Y:S01]  /*9090*/  IMAD.WIDE.U32 R170, R20, -0x326172a9, RZ ;  /* 0xcd9e8d5714aa7825 */ /* 0x000fe200078e00ff */
[----:B------:R-:W-:Y:S03]  /*90a0*/  MUFU.EX2 R39, R39 ;  /* 0x0000002700277308 */ /* 0x000fe60000000800 */
[----:B------:R-:W-:Y:S01]  /*90b0*/  FFMA.FTZ R50, R51, c[0x0][0x23c], -R141 ;  /* 0x00008f0033327a23 */ /* 0x000fe2000001088d */
[----:B------:R-:W-:Y:S01]  /*90c0*/  LOP3.LUT R20, R171, UR11, R240, 0x96, !PT ;  /* 0x0000000bab147c12 */ /* 0x000fe2000f8e96f0 */
[----:B-1----:R-:W-:Y:S01]  /*90d0*/  HMMA.16816.F32.BF16 R124, R24, R16, R124 ;  /* 0x00000010187c723c */ /* 0x002fe2000004187c */
[----:B------:R-:W-:Y:S01]  /*90e0*/  LOP3.LUT R170, R175, UR9, R170, 0x96, !PT ;  /* 0x00000009afaa7c12 */ /* 0x000fe2000f8e96aa */
[----:B------:R-:W-:Y:S01]  /*90f0*/  FFMA.FTZ R51, R52, c[0x0][0x23c], -R139 ;  /* 0x00008f0034337a23 */ /* 0x000fe2000001088b */
[----:B------:R-:W1:Y:S01]  /*9100*/  MUFU.EX2 R164, R164 ;  /* 0x000000a400a47308 */ /* 0x000e620000000800 */
[----:B------:R-:W-:-:S04]  /*9110*/  IMAD.WIDE.U32 R20, R20, -0x2daee0ad, RZ ;  /* 0xd2511f5314147825 */ /* 0x000fc800078e00ff */
[----:B------:R-:W-:Y:S01]  /*9120*/  IMAD.WIDE.U32 R170, R170, -0x2daee0ad, RZ ;  /* 0xd2511f53aaaa7825 */ /* 0x000fe200078e00ff */
[----:B------:R-:W-:Y:S01]  /*9130*/  LOP3.LUT R178, R21, UR8, R178, 0x96, !PT ;  /* 0x0000000815b27c12 */ /* 0x000fe2000f8e96b2 */
[----:B------:R-:W-:Y:S01]  /*9140*/  HMMA.16816.F32.BF16 R120, R24, R18, R120 ;  /* 0x000000121878723c */ /* 0x000fe20000041878 */
[----:B------:R-:W5:Y:S01]  /*9150*/  MUFU.EX2 R50, R50 ;  /* 0x0000003200327308 */ /* 0x000f620000000800 */
[----:B------:R-:W-:Y:S01]  /*9160*/  FFMA.FTZ R52, R57, c[0x0][0x23c], -R139 ;  /* 0x00008f0039347a23 */ /* 0x000fe2000001088b */
[----:B------:R-:W-:Y:S01]  /*9170*/  LOP3.LUT R20, R171, UR6, R20, 0x96, !PT ;  /* 0x00000006ab147c12 */ /* 0x000fe2000f8e9614 */
[----:B------:R-:W-:-:S04]  /*9180*/  IMAD.WIDE.U32 R178, R178, -0x326172a9, RZ ;  /* 0xcd9e8d57b2b27825 */ /* 0x000fc800078e00ff */
[----:B------:R-:W-:Y:S01]  /*9190*/  IMAD.WIDE.U32 R224, R20, -0x326172a9, RZ ;  /* 0xcd9e8d5714e07825 */ /* 0x000fe200078e00ff */
[----:B------:R-:W3:Y:S01]  /*91a0*/  MUFU.EX2 R51, R51 ;  /* 0x0000003300337308 */ /* 0x000ee20000000800 */
[----:B------:R-:W-:Y:S01]  /*91b0*/  LOP3.LUT R174, R179, UR7, R174, 0x96, !PT ;  /* 0x00000007b3ae7c12 */ /* 0x000fe2000f8e96ae */
[C---:B--2---:R-:W-:Y:S02]  /*91c0*/  HMMA.16816.F32.BF16 R68, R24.reuse, R12, R68 ;  /* 0x0000000c1844723c */ /* 0x044fe40000041844 */
[----:B------:R-:W-:Y:S01]  /*91d0*/  LOP3.LUT R23, R224, 0xffff, RZ, 0xc0, !PT ;  /* 0x0000ffffe0177812 */ /* 0x000fe200078ec0ff */
[----:B------:R-:W-:Y:S01]  /*91e0*/  FFMA.FTZ R57, R138, c[0x0][0x23c], -R139 ;  /* 0x00008f008a397a23 */ /* 0x000fe2000001088b */
[----:B------:R-:W-:Y:S01]  /*91f0*/  SHF.R.U32.HI R21, RZ, 0x10, R224 ;  /* 0x00000010ff157819 */ /* 0x000fe200000116e0 */
[----:B------:R-:W-:Y:S01]  /*9200*/  IMAD.WIDE.U32 R174, R174, -0x2daee0ad, RZ ;  /* 0xd2511f53aeae7825 */ /* 0x000fe200078e00ff */
[----:B------:R-:W-:Y:S01]  /*9210*/  LOP3.LUT R22, R224, 0xff, RZ, 0xc0, !PT ;  /* 0x000000ffe0167812 */ /* 0x000fe200078ec0ff */
[----:B------:R-:W-:Y:S01]  /*9220*/  MUFU.EX2 R52, R52 ;  /* 0x0000003400347308 */ /* 0x000fe20000000800 */
[----:B------:R-:W-:Y:S01]  /*9230*/  SHF.R.U32.HI R23, RZ, 0x8, R23 ;  /* 0x00000008ff177819 */ /* 0x000fe20000011617 */
[C---:B------:R-:W-:Y:S01]  /*9240*/  HMMA.16816.F32.BF16 R72, R24.reuse, R14, R72 ;  /* 0x0000000e1848723c */ /* 0x040fe20000041848 */
[----:B------:R-:W-:Y:S01]  /*9250*/  LOP3.LUT R21, R21, 0xff, RZ, 0xc0, !PT ;  /* 0x000000ff15157812 */ /* 0x000fe200078ec0ff */
[----:B-1----:R-:W-:Y:S01]  /*9260*/  FADD.FTZ R64, R164, R64 ;  /* 0x00000040a4407221 */ /* 0x002fe20000010000 */
[----:B------:R-:W-:Y:S01]  /*9270*/  SHF.R.U32.HI R20, RZ, 0x18, R224 ;  /* 0x00000018ff147819 */ /* 0x000fe200000116e0 */
[----:B------:R-:W-:Y:S01]  /*9280*/  FADD.FTZ R33, R158, R33 ;  /* 0x000000219e217221 */ /* 0x000fe20000010000 */
[----:B------:R-:W-:Y:S01]  /*9290*/  PRMT R22, R22, 0x5410, R23 ;  /* 0x0000541016167816 */ /* 0x000fe20000000017 */
[----:B------:R-:W-:Y:S01]  /*92a0*/  MUFU.EX2 R57, R57 ;  /* 0x0000003900397308 */ /* 0x000fe20000000800 */
[----:B------:R-:W-:Y:S01]  /*92b0*/  PRMT R21, R21, 0x5410, R20 ;  /* 0x0000541015157816 */ /* 0x000fe20000000014 */
[C---:B---3--:R-:W-:Y:S01]  /*92c0*/  HMMA.16816.F32.BF16 R80, R24.reuse, R8, R80 ;  /* 0x000000081850723c */ /* 0x048fe20000041850 */
[----:B------:R-:W-:Y:S01]  /*92d0*/  LOP3.LUT R170, R175, UR17, R170, 0x96, !PT ;  /* 0x00000011afaa7c12 */ /* 0x000fe2000f8e96aa */
[--C-:B------:R-:W-:Y:S01]  /*92e0*/  HSET2.LE.AND R22, R22, R41.reuse, PT ;  /* 0x0000002916167233 */ /* 0x100fe20003803000 */
[----:B------:R-:W-:Y:S01]  /*92f0*/  FADD.FTZ R36, R143, R36 ;  /* 0x000000248f247221 */ /* 0x000fe20000010000 */
[----:B------:R-:W-:Y:S01]  /*9300*/  HSET2.LE.AND R21, R21, R41, PT ;  /* 0x0000002915157233 */ /* 0x000fe20003803000 */
[C---:B------:R-:W-:Y:S01]  /*9310*/  LOP3.LUT R138, R170.reuse, 0xffff, RZ, 0xc0, !PT ;  /* 0x0000ffffaa8a7812 */ /* 0x040fe200078ec0ff */
[----:B------:R-:W1:Y:S01]  /*9320*/  MUFU.EX2 R47, R47 ;  /* 0x0000002f002f7308 */ /* 0x000e620000000800 */
[----:B------:R-:W-:Y:S01]  /*9330*/  SHF.R.U32.HI R139, RZ, 0x10, R170 ;  /* 0x00000010ff8b7819 */ /* 0x000fe200000116aa */
[C---:B------:R-:W-:Y:S01]  /*9340*/  HMMA.16816.F32.BF16 R104, R24.reuse, R10, R104 ;  /* 0x0000000a1868723c */ /* 0x040fe20000041868 */
[----:B------:R-:W-:Y:S01]  /*9350*/  LOP3.LUT R54, R170, 0xff, RZ, 0xc0, !PT ;  /* 0x000000ffaa367812 */ /* 0x000fe200078ec0ff */
[----:B------:R-:W-:Y:S01]  /*9360*/  FADD.FTZ R132, R55, R132 ;  /* 0x0000008437847221 */ /* 0x000fe20000010000 */
[----:B------:R-:W-:Y:S01]  /*9370*/  SHF.R.U32.HI R170, RZ, 0x18, R170 ;  /* 0x00000018ffaa7819 */ /* 0x000fe200000116aa */
[----:B-----5:R-:W-:Y:S01]  /*9380*/  FADD.FTZ R64, R50, R64 ;  /* 0x0000004032407221 */ /* 0x020fe20000010000 */
[----:B------:R-:W-:Y:S01]  /*9390*/  SHF.R.U32.HI R138, RZ, 0x8, R138 ;  /* 0x00000008ff8a7819 */ /* 0x000fe2000001168a */
[----:B------:R-:W-:Y:S01]  /*93a0*/  FADD.FTZ R33, R157, R33 ;  /* 0x000000219d217221 */ /* 0x000fe20000010000 */
[----:B------:R-:W-:Y:S01]  /*93b0*/  LOP3.LUT R139, R139, 0xff, RZ, 0xc0, !PT ;  /* 0x000000ff8b8b7812 */ /* 0x000fe200078ec0ff */
[----:B----4-:R-:W-:Y:S01]  /*93c0*/  HMMA.16816.F32.BF16 R88, R24, R4, R88 ;  /* 0x000000041858723c */ /* 0x010fe20000041858 */
[----:B------:R-:W-:Y:S01]  /*93d0*/  PRMT R54, R54, 0x5410, R138 ;  /* 0x0000541036367816 */ /* 0x000fe2000000008a */
[----:B------:R-:W-:Y:S01]  /*93e0*/  FADD.FTZ R36, R142, R36 ;  /* 0x000000248e247221 */ /* 0x000fe20000010000 */
[----:B------:R-:W-:Y:S01]  /*93f0*/  F2FP.BF16.PACK_AB R138, R45, R44 ;  /* 0x0000002c2d8a723e */ /* 0x000fe200000010ff */
[----:B------:R-:W-:-:S02]  /*9400*/  FADD.FTZ R132, R44, R132 ;  /* 0x000000842c847221 */ /* 0x000fc40000010000 */
[----:B------:R-:W-:Y:S02]  /*9410*/  FADD.FTZ R64, R46, R64 ;  /* 0x000000402e407221 */ /* 0x000fe40000010000 */
[----:B------:R-:W-:Y:S01]  /*9420*/  HMMA.16816.F32.BF16 R92, R24, R6, R92 ;  /* 0x00000006185c723c */ /* 0x000fe2000004185c */
[----:B------:R-:W-:Y:S02]  /*9430*/  FADD.FTZ R33, R51, R33 ;  /* 0x0000002133217221 */ /* 0x000fe40000010000 */
[----:B------:R-:W-:Y:S02]  /*9440*/  FADD.FTZ R36, R48, R36 ;  /* 0x0000002430247221 */ /* 0x000fe40000010000 */
[----:B------:R-:W-:Y:S02]  /*9450*/  FADD.FTZ R132, R45, R132 ;  /* 0x000000842d847221 */ /* 0x000fe40000010000 */
[----:B------:R-:W-:Y:S01]  /*9460*/  LOP3.LUT R24, R225, UR16, R178, 0x96, !PT ;  /* 0x00000010e1187c12 */ /* 0x000fe2000f8e96b2 */
[----:B-1----:R-:W-:Y:S01]  /*9470*/  FADD.FTZ R64, R47, R64 ;  /* 0x000000402f407221 */ /* 0x002fe20000010000 */
[----:B------:R-:W-:Y:S01]  /*9480*/  SHF.R.U32.HI R27, RZ, 0x18, R168 ;  /* 0x00000018ff1b7819 */ /* 0x000fe200000116a8 */
[----:B------:R-:W-:Y:S01]  /*9490*/  FADD.FTZ R33, R52, R33 ;  /* 0x0000002134217221 */ /* 0x000fe20000010000 */
[----:B------:R-:W-:Y:S01]  /*94a0*/  SHF.R.U32.HI R23, RZ, 0x10, R24 ;  /* 0x00000010ff177819 */ /* 0x000fe20000011618 */
[----:B------:R-:W-:Y:S01]  /*94b0*/  FADD.FTZ R36, R49, R36 ;  /* 0x0000002431247221 */ /* 0x000fe20000010000 */
[----:B------:R-:W-:Y:S01]  /*94c0*/  LOP3.LUT R25, R24, 0xffff, RZ, 0xc0, !PT ;  /* 0x0000ffff18197812 */ /* 0x000fe200078ec0ff */
[----:B------:R-:W-:Y:S01]  /*94d0*/  FADD.FTZ R132, R40, R132 ;  /* 0x0000008428847221 */ /* 0x000fe20000010000 */
        /* <DEDUP_REMOVED lines=8> */
[----:B------:R-:W-:Y:S01]  /*9560*/  PRMT R24, R23, 0x5410, R24 ;  /* 0x0000541017187816 */ /* 0x000fe20000000018 */
[----:B------:R-:W-:Y:S01]  /*9570*/  FADD.FTZ R220, R39, R64 ;  /* 0x0000004027dc7221 */ /* 0x000fe20000010000 */
[----:B------:R-:W-:Y:S01]  /*9580*/  PRMT R20, R20, 0x5410, R25 ;  /* 0x0000541014147816 */ /* 0x000fe20000000019 */
[----:B------:R-:W-:Y:S01]  /*9590*/  FADD.FTZ R219, R137, R33 ;  /* 0x0000002189db7221 */ /* 0x000fe20000010000 */
[----:B------:R-:W-:Y:S01]  /*95a0*/  F2FP.BF16.PACK_AB R23, R50, R164 ;  /* 0x000000a43217723e */ /* 0x000fe200000010ff */
[----:B------:R-:W-:Y:S01]  /*95b0*/  FADD.FTZ R218, R53, R36 ;  /* 0x0000002435da7221 */ /* 0x000fe20000010000 */
[----:B------:R-:W-:Y:S01]  /*95c0*/  F2FP.BF16.PACK_AB R25, R55, R56 ;  /* 0x000000383719723e */ /* 0x000fe200000010ff */
[--C-:B------:R-:W-:Y:S01]  /*95d0*/  HSET2.LE.AND R20, R20, R41.reuse, PT ;  /* 0x0000002914147233 */ /* 0x100fe20003803000 */
[----:B------:R-:W-:Y:S01]  /*95e0*/  LOP3.LUT R23, R21, R23, RZ, 0xc0, !PT ;  /* 0x0000001715177212 */ /* 0x000fe200078ec0ff */
[----:B------:R-:W-:Y:S01]  /*95f0*/  HSET2.LE.AND R21, R24, R41, PT ;  /* 0x0000002918157233 */ /* 0x000fe20003803000 */
[----:B------:R-:W-:Y:S01]  /*9600*/  LOP3.LUT R22, R22, R25, RZ, 0xc0, !PT ;  /* 0x0000001916167212 */ /* 0x000fe200078ec0ff */
[----:B------:R-:W-:Y:S01]  /*9610*/  IMAD.MOV.U32 R135, RZ, RZ, R176 ;  /* 0x000000ffff877224 */ /* 0x000fe200078e00b0 */
[----:B------:R-:W-:Y:S01]  /*9620*/  F2FP.BF16.PACK_AB R25, R61, R60 ;  /* 0x0000003c3d19723e */ /* 0x000fe200000010ff */
[----:B------:R-:W-:Y:S01]  /*9630*/  IMAD.MOV.U32 R136, RZ, RZ, R177 ;  /* 0x000000ffff887224 */ /* 0x000fe200078e00b1 */
[----:B------:R-:W-:Y:S01]  /*9640*/  F2FP.BF16.PACK_AB R24, R63, R62 ;  /* 0x0000003e3f18723e */ /* 0x000fe200000010ff */
[----:B------:R-:W-:Y:S01]  /*9650*/  IMAD.MOV.U32 R133, RZ, RZ, R2 ;  /* 0x000000ffff857224 */ /* 0x000fe200078e0002 */
[----:B------:R-:W-:Y:S01]  /*9660*/  LOP3.LUT R20, R20, R25, RZ, 0xc0, !PT ;  /* 0x0000001914147212 */ /* 0x000fe200078ec0ff */
[----:B------:R-:W-:Y:S01]  /*9670*/  IMAD.MOV.U32 R134, RZ, RZ, R3 ;  /* 0x000000ffff867224 */ /* 0x000fe200078e0003 */
[----:B------:R-:W-:-:S02]  /*9680*/  LOP3.LUT R21, R21, R24, RZ, 0xc0, !PT ;  /* 0x0000001815157212 */ /* 0x000fc400078ec0ff */
[----:B------:R-:W-:Y:S02]  /*9690*/  F2FP.BF16.PACK_AB R24, R52, R51 ;  /* 0x000000333418723e */ /* 0x000fe400000010ff */
[----:B------:R-:W-:Y:S02]  /*96a0*/  F2FP.BF16.PACK_AB R25, R49, R48 ;  /* 0x000000303119723e */ /* 0x000fe400000010ff */
[----:B------:R-:W-:Y:S01]  /*96b0*/  F2FP.BF16.PACK_AB R26, R137, R57 ;  /* 0x00000039891a723e */ /* 0x000fe200000010ff */
[C---:B------:R-:W-:Y:S07]  /*96c0*/  HMMA.16816.F32.BF16 R76, R20.reuse, R8, R76 ;  /* 0x00000008144c723c */ /* 0x040fee000004184c */
[----:B------:R-:W-:Y:S01]  /*96d0*/  SHF.R.U32.HI R9, RZ, 0x10, R168 ;  /* 0x00000010ff097819 */ /* 0x000fe200000116a8 */
[----:B------:R-:W-:Y:S01]  /*96e0*/  HMMA.16816.F32.BF16 R112, R20, R12, R112 ;  /* 0x0000000c1470723c */ /* 0x000fe20000041870 */
[----:B------:R-:W-:-:S02]  /*96f0*/  LOP3.LUT R8, R168, 0xff, RZ, 0xc0, !PT ;  /* 0x000000ffa8087812 */ /* 0x000fc400078ec0ff */
[----:B------:R-:W-:-:S04]  /*9700*/  LOP3.LUT R9, R9, 0xff, RZ, 0xc0, !PT ;  /* 0x000000ff09097812 */ /* 0x000fc800078ec0ff */
[----:B------:R-:W-:Y:S01]  /*9710*/  LOP3.LUT R12, R168, 0xffff, RZ, 0xc0, !PT ;  /* 0x0000ffffa80c7812 */ /* 0x000fe200078ec0ff */
[C---:B------:R-:W-:Y:S01]  /*9720*/  HMMA.16816.F32.BF16 R84, R20.reuse, R10, R84 ;  /* 0x0000000a1454723c */ /* 0x040fe20000041854 */
[C---:B------:R-:W-:Y:S02]  /*9730*/  LOP3.LUT R13, R166.reuse, 0xffff, RZ, 0xc0, !PT ;  /* 0x0000ffffa60d7812 */ /* 0x040fe400078ec0ff */
[----:B------:R-:W-:Y:S02]  /*9740*/  SHF.R.U32.HI R12, RZ, 0x8, R12 ;  /* 0x00000008ff0c7819 */ /* 0x000fe4000001160c */
[----:B------:R-:W-:Y:S02]  /*9750*/  SHF.R.U32.HI R13, RZ, 0x8, R13 ;  /* 0x00000008ff0d7819 */ /* 0x000fe4000001160d */
[----:B------:R-:W-:Y:S01]  /*9760*/  SHF.R.U32.HI R11, RZ, 0x10, R166 ;  /* 0x00000010ff0b7819 */ /* 0x000fe200000116a6 */
[----:B------:R-:W-:Y:S01]  /*9770*/  HMMA.16816.F32.BF16 R100, R20, R4, R100 ;  /* 0x000000041464723c */ /* 0x000fe20000041864 */
[----:B------:R-:W-:-:S02]  /*9780*/  LOP3.LUT R10, R166, 0xff, RZ, 0xc0, !PT ;  /* 0x000000ffa60a7812 */ /* 0x000fc400078ec0ff */
[----:B------:R-:W-:Y:S02]  /*9790*/  SHF.R.U32.HI R166, RZ, 0x18, R166 ;  /* 0x00000018ffa67819 */ /* 0x000fe400000116a6 */
[----:B------:R-:W-:Y:S02]  /*97a0*/  LOP3.LUT R11, R11, 0xff, RZ, 0xc0, !PT ;  /* 0x000000ff0b0b7812 */ /* 0x000fe400078ec0ff */
[----:B------:R-:W-:Y:S01]  /*97b0*/  PRMT R27, R9, 0x5410, R27 ;  /* 0x00005410091b7816 */ /* 0x000fe2000000001b */
[C---:B------:R-:W-:Y:S01]  /*97c0*/  HMMA.16816.F32.BF16 R128, R20.reuse, R16, R128 ;  /* 0x000000101480723c */ /* 0x040fe20000041880 */
[----:B------:R-:W-:Y:S02]  /*97d0*/  PRMT R8, R8, 0x5410, R12 ;  /* 0x0000541008087816 */ /* 0x000fe4000000000c */
[----:B------:R-:W-:Y:S01]  /*97e0*/  PRMT R10, R10, 0x5410, R13 ;  /* 0x000054100a0a7816 */ /* 0x000fe2000000000d */
[--C-:B------:R-:W-:Y:S01]  /*97f0*/  HSET2.LE.AND R27, R27, R41.reuse, PT ;  /* 0x000000291b1b7233 */ /* 0x100fe20003803000 */
[----:B------:R-:W-:Y:S01]  /*9800*/  PRMT R9, R11, 0x5410, R166 ;  /* 0x000054100b097816 */ /* 0x000fe200000000a6 */
[--C-:B------:R-:W-:Y:S01]  /*9810*/  HSET2.LE.AND R8, R8, R41.reuse, PT ;  /* 0x0000002908087233 */ /* 0x100fe20003803000 */
[----:B------:R-:W-:Y:S01]  /*9820*/  F2FP.BF16.PACK_AB R4, R53, R43 ;  /* 0x0000002b3504723e */ /* 0x000fe200000010ff */
[--C-:B------:R-:W-:Y:S01]  /*9830*/  HSET2.LE.AND R10, R10, R41.reuse, PT ;  /* 0x000000290a0a7233 */ /* 0x100fe20003803000 */
[----:B------:R-:W-:Y:S01]  /*9840*/  HMMA.16816.F32.BF16 R116, R20, R18, R116 ;  /* 0x000000121474723c */ /* 0x000fe20000041874 */
[----:B------:R-:W-:Y:S01]  /*9850*/  HSET2.LE.AND R9, R9, R41, PT ;  /* 0x0000002909097233 */ /* 0x000fe20003803000 */
[----:B------:R-:W-:Y:S01]  /*9860*/  LOP3.LUT R26, R8, R26, RZ, 0xc0, !PT ;  /* 0x0000001a081a7212 */ /* 0x000fe200078ec0ff */
[----:B------:R-:W1:Y:S01]  /*9870*/  LDSM.16.MT88.4 R16, [R188+0x7800] ;  /* 0x00780000bc10783b */ /* 0x000e620000004200 */
[----:B------:R-:W-:-:S02]  /*9880*/  LOP3.LUT R24, R10, R24, RZ, 0xc0, !PT ;  /* 0x000000180a187212 */ /* 0x000fc400078ec0ff */
[----:B------:R-:W-:Y:S02]  /*9890*/  LOP3.LUT R25, R9, R25, RZ, 0xc0, !PT ;  /* 0x0000001909197212 */ /* 0x000fe400078ec0ff */
[C---:B------:R-:W-:Y:S01]  /*98a0*/  HMMA.16816.F32.BF16 R108, R20.reuse, R14, R108 ;  /* 0x0000000e146c723c */ /* 0x040fe2000004186c */
[----:B------:R-:W-:Y:S01]  /*98b0*/  LOP3.LUT R27, R27, R4, RZ, 0xc0, !PT ;  /* 0x000000041b1b7212 */ /* 0x000fe200078ec0ff */
[----:B------:R-:W2:Y:S04]  /*98c0*/  LDSM.16.MT88.4 R12, [R186+0x7800] ;  /* 0x00780000ba0c783b */ /* 0x000ea80000004200 */
[----:B------:R-:W3:Y:S02]  /*98d0*/  LDSM.16.MT88.4 R8, [R185+0x7800] ;  /* 0x00780000b908783b */ /* 0x000ee40000004200 */
[----:B------:R-:W-:Y:S02]  /*98e0*/  HMMA.16816.F32.BF16 R96, R20, R6, R96 ;  /* 0x000000061460723c */ /* 0x000fe40000041860 */
[----:B------:R-:W4:Y:S05]  /*98f0*/  LDSM.16.MT88.4 R4, [R184+0x7800] ;  /* 0x00780000b804783b */ /* 0x000f2a0000004200 */
        /* <DEDUP_REMOVED lines=10> */
[----:B------:R-:W-:Y:S01]  /*99a0*/  F2FP.BF16.PACK_AB R139, R39, R34 ;  /* 0x00000022278b723e */ /* 0x000fe200000010ff */
[--C-:B------:R-:W-:Y:S01]  /*99b0*/  HSET2.LE.AND R23, R23, R41.reuse, PT ;  /* 0x0000002917177233 */ /* 0x100fe20003803000 */
[----:B-1----:R-:W-:Y:S01]  /*99c0*/  HMMA.16816.F32.BF16 R124, R24, R16, R124 ;  /* 0x00000010187c723c */ /* 0x002fe2000004187c */
[--C-:B------:R-:W-:Y:S01]  /*99d0*/  HSET2.LE.AND R20, R54, R41.reuse, PT ;  /* 0x0000002936147233 */ /* 0x100fe20003803000 */
[----:B------:R-:W-:Y:S01]  /*99e0*/  F2FP.BF16.PACK_AB R54, R42, R40 ;  /* 0x000000282a36723e */ /* 0x000fe200000010ff */
[----:B------:R-:W-:Y:S01]  /*99f0*/  HSET2.LE.AND R21, R21, R41, PT ;  /* 0x0000002915157233 */ /* 0x000fe20003803000 */
[----:B------:R-:W-:-:S02]  /*9a00*/  F2FP.BF16.PACK_AB R41, R47, R46 ;  /* 0x0000002e2f29723e */ /* 0x000fc400000010ff */
[----:B------:R-:W-:Y:S02]  /*9a10*/  LOP3.LUT R22, R22, R54, RZ, 0xc0, !PT ;  /* 0x0000003616167212 */ /* 0x000fe400078ec0ff */
[----:B------:R-:W-:Y:S01]  /*9a20*/  LOP3.LUT R23, R23, R139, RZ, 0xc0, !PT ;  /* 0x0000008b17177212 */ /* 0x000fe200078ec0ff */
[----:B------:R-:W-:Y:S01]  /*9a30*/  HMMA.16816.F32.BF16 R120, R24, R18, R120 ;  /* 0x000000121878723c */ /* 0x000fe20000041878 */
[----:B------:R-:W-:Y:S02]  /*9a40*/  LOP3.LUT R20, R20, R138, RZ, 0xc0, !PT ;  /* 0x0000008a14147212 */ /* 0x000fe400078ec0ff */
[----:B------:R-:W-:-:S05]  /*9a50*/  LOP3.LUT R21, R21, R41, RZ, 0xc0, !PT ;  /* 0x0000002915157212 */ /* 0x000fca00078ec0ff */
[C---:B--2---:R-:W-:Y:S08]  /*9a60*/  HMMA.16816.F32.BF16 R68, R24.reuse, R12, R68 ;  /* 0x0000000c1844723c */ /* 0x044ff00000041844 */
[C---:B------:R-:W-:Y:S08]  /*9a70*/  HMMA.16816.F32.BF16 R72, R24.reuse, R14, R72 ;  /* 0x0000000e1848723c */ /* 0x040ff00000041848 */
[C---:B---3--:R-:W-:Y:S08]  /*9a80*/  HMMA.16816.F32.BF16 R80, R24.reuse, R8, R80 ;  /* 0x000000081850723c */ /* 0x048ff00000041850 */
        /* <DEDUP_REMOVED lines=16> */
[----:B------:R-:W-:Y:S01]  /*9b90*/  IMAD.WIDE.U32 R6, R216, c[0x0][0x1a0], RZ ;  /* 0x00006800d8067a25 */ /* 0x000fe200078e00ff */
[----:B------:R-:W-:Y:S02]  /*9ba0*/  ULDC.64 UR4, c[0x0][0x1a0] ;  /* 0x0000680000047ab9 */ /* 0x000fe40000000a00 */
[----:B------:R-:W-:Y:S01]  /*9bb0*/  USHF.L.U32 UR22, UR4, 0x5, URZ ;  /* 0x0000000504167899 */ /* 0x000fe2000800063f */
[----:B------:R-:W-:Y:S01]  /*9bc0*/  IMAD R4, R4, c[0x0][0x1a0], RZ ;  /* 0x0000680004047a24 */ /* 0x000fe200078e02ff */
[----:B------:R-:W-:Y:S01]  /*9bd0*/  BAR.SYNC.DEFER_BLOCKING 0x0 ;  /* 0x0000000000007b1d */ /* 0x000fe20000010000 */
[----:B------:R-:W-:Y:S02]  /*9be0*/  LEA R5, P0, R6, R232, 0x6 ;  /* 0x000000e806057211 */ /* 0x000fe400078030ff */
[----:B------:R-:W-:Y:S02]  /*9bf0*/  IMAD R4, R216, c[0x0][0x1a4], R4 ;  /* 0x00006900d8047a24 */ /* 0x000fe400078e0204 */
[----:B------:R-:W-:Y:S01]  /*9c00*/  LEA R8, P1, R5, c[0x0][0x170], 0x1 ;  /* 0x00005c0005087a11 */ /* 0x000fe200078208ff */
[----:B------:R-:W-:Y:S01]  /*9c10*/  UMOV UR23, 0x5 ;  /* 0x0000000500177882 */ /* 0x000fe20000000000 */
[----:B------:R-:W-:Y:S01]  /*9c20*/  IMAD.IADD R4, R7, 0x1, R4 ;  /* 0x0000000107047824 */ /* 0x000fe200078e0204 */
[----:B------:R-:W-:-:S04]  /*9c30*/  USHF.L.U64.HI UR5, UR4, UR23, UR5 ;  /* 0x0000001704057299 */ /* 0x000fc80008010205 */
[----:B------:R-:W-:Y:S02]  /*9c40*/  LEA.HI.X R4, R6, R235, R4, 0x6, P0 ;  /* 0x000000eb06047211 */ /* 0x000fe400000f3404 */
[----:B------:R-:W-:Y:S02]  /*9c50*/  IADD3 R6, P0, R8, UR22, RZ ;  /* 0x0000001608067c10 */ /* 0x000fe4000ff1e0ff */
[----:B------:R-:W-:Y:S02]  /*9c60*/  LEA.HI.X R9, R5, c[0x0][0x174], R4, 0x1, P1 ;  /* 0x00005d0005097a11 */ /* 0x000fe400008f0c04 */
[----:B------:R-:W-:Y:S02]  /*9c70*/  IADD3 R10, P1, R6, UR22, RZ ;  /* 0x00000016060a7c10 */ /* 0x000fe4000ff3e0ff */
[----:B------:R-:W-:Y:S02]  /*9c80*/  IADD3.X R7, R9, UR5, RZ, P0, !PT ;  /* 0x0000000509077c10 */ /* 0x000fe400087fe4ff */
[----:B------:R-:W-:-:S02]  /*9c90*/  IADD3 R4, P0, R10, UR22, RZ ;  /* 0x000000160a047c10 */ /* 0x000fc4000ff1e0ff */
[----:B------:R-:W-:Y:S01]  /*9ca0*/  IADD3.X R11, R7, UR5, RZ, P1, !PT ;  /* 0x00000005070b7c10 */ /* 0x000fe20008ffe4ff */
[----:B------:R-:W-:Y:S01]  /*9cb0*/  @!PT LDS RZ, [RZ] ;  /* 0x00000000fffff984 */ /* 0x000fe20000000800 */
[----:B------:R-:W-:Y:S01]  /*9cc0*/  @!PT LDS RZ, [RZ] ;  /* 0x00000000fffff984 */ /* 0x000fe20000000800 */
[----:B------:R-:W-:Y:S01]  /*9cd0*/  @!PT LDS RZ, [RZ] ;  /* 0x00000000fffff984 */ /* 0x000fe20000000800 */
[----:B------:R1:W-:Y:S03]  /*9ce0*/  LDGSTS.E.BYPASS.LTC128B.128 [R204+0x6000], [R8.64] ;  /* 0x0600000008cc7fae */ /* 0x0003e6000b901d58 */
[----:B------:R-:W-:Y:S01]  /*9cf0*/  IADD3.X R5, R11, UR5, RZ, P0, !PT ;  /* 0x000000050b057c10 */ /* 0x000fe200087fe4ff */
[----:B------:R2:W-:Y:S04]  /*9d00*/  LDGSTS.E.BYPASS.LTC128B.128 [R204+0x6800], [R6.64] ;  /* 0x0680000006cc7fae */ /* 0x0005e8000b901d58 */
[----:B------:R1:W-:Y:S04]  /*9d10*/  LDGSTS.E.BYPASS.LTC128B.128 [R204+0x7000], [R10.64] ;  /* 0x070000000acc7fae */ /* 0x0003e8000b901d58 */
[----:B------:R2:W-:Y:S04]  /*9d20*/  LDGSTS.E.BYPASS.LTC128B.128 [R204+0x7800], [R4.64] ;  /* 0x0780000004cc7fae */ /* 0x0005e8000b901d58 */
[----:B------:R-:W-:Y:S04]  /*9d30*/  LDSM.16.M88.4 R60, [R193+0x4000] ;  /* 0x00400000c13c783b */ /* 0x000fe80000000200 */
[----:B------:R-:W3:Y:S04]  /*9d40*/  LDSM.16.M88.4 R16, [R194+0x2000] ;  /* 0x00200000c210783b */ /* 0x000ee80000000200 */
[----:B------:R-:W4:Y:S04]  /*9d50*/  LDSM.16.M88.4 R44, [R193+0x4800] ;  /* 0x00480000c12c783b */ /* 0x000f280000000200 */
[----:B------:R-:W5:Y:S04]  /*9d60*/  LDSM.16.M88.4 R28, [R193+0x5000] ;  /* 0x00500000c11c783b */ /* 0x000f680000000200 */
[----:B------:R-:W4:Y:S04]  /*9d70*/  LDSM.16.M88.4 R144, [R193+0x5800] ;  /* 0x00580000c190783b */ /* 0x000f280000000200 */
[----:B------:R-:W4:Y:S04]  /*9d80*/  LDSM.16.M88.4 R164, [R194] ;  /* 0x00000000c2a4783b */ /* 0x000f280000000200 */
[----:B------:R-:W-:Y:S04]  /*9d90*/  LDSM.16.M88.4 R12, [R187+0x4000] ;  /* 0x00400000bb0c783b */ /* 0x000fe80000000200 */
[----:B------:R-:W5:Y:S04]  /*9da0*/  LDSM.16.M88.4 R140, [R192+0x2000] ;  /* 0x00200000c08c783b */ /* 0x000f680000000200 */
[----:B-1----:R-:W1:Y:S04]  /*9db0*/  LDSM.16.M88.4 R8, [R187+0x4800] ;  /* 0x00480000bb08783b */ /* 0x002e680000000200 */
[----:B--2---:R-:W2:Y:S04]  /*9dc0*/  LDSM.16.M88.4 R4, [R187+0x5000] ;  /* 0x00500000bb04783b */ /* 0x004ea80000000200 */
[----:B------:R-:W1:Y:S01]  /*9dd0*/  LDSM.16.M88.4 R172, [R187+0x5800] ;  /* 0x00580000bbac783b */ /* 0x000e620000000200 */
[C---:B---3--:R-:W-:Y:S03]  /*9de0*/  HMMA.16816.F32.BF16 R132, R16.reuse, R60, RZ ;  /* 0x0000003c1084723c */ /* 0x048fe600000418ff */
[----:B------:R-:W3:Y:S04]  /*9df0*/  LDSM.16.M88.4 R168, [R192] ;  /* 0x00000000c0a8783b */ /* 0x000ee80000000200 */
[----:B------:R-:W-:Y:S01]  /*9e00*/  LDSM.16.M88.4 R160, [R191] ;  /* 0x00000000bfa0783b */ /* 0x000fe20000000200 */
[C---:B------:R-:W-:Y:S03]  /*9e10*/  HMMA.16816.F32.BF16 R64, R16.reuse, R62, RZ ;  /* 0x0000003e1040723c */ /* 0x040fe600000418ff */
[----:B------:R-:W-:Y:S04]  /*9e20*/  LDSM.16.M88.4 R156, [R191+0x2000] ;  /* 0x00200000bf9c783b */ /* 0x000fe80000000200 */
[----:B------:R-:W-:Y:S01]  /*9e30*/  LDSM.16.M88.4 R152, [R190] ;  /* 0x00000000be98783b */ /* 0x000fe20000000200 */
[C---:B----4-:R-:W-:Y:S03]  /*9e40*/  HMMA.16816.F32.BF16 R52, R16.reuse, R44, RZ ;  /* 0x0000002c1034723c */ /* 0x050fe600000418ff */
[----:B------:R-:W-:Y:S04]  /*9e50*/  LDSM.16.M88.4 R148, [R183] ;  /* 0x00000000b794783b */ /* 0x000fe80000000200 */
[----:B------:R-:W0:Y:S01]  /*9e60*/  LDGDEPBAR ;  /* 0x00000000000079af */ /* 0x000e220000000000 */
        /* <DEDUP_REMOVED lines=16> */
[C---:B-1----:R-:W-:Y:S08]  /*9f70*/  HMMA.16816.F32.BF16 R52, R140.reuse, R8, R52 ;  /* 0x000000088c34723c */ /* 0x042ff00000041834 */
[C---:B------:R-:W-:Y:S08]  /*9f80*/  HMMA.16816.F32.BF16 R48, R140.reuse, R10, R48 ;  /* 0x0000000a8c30723c */ /* 0x040ff00000041830 */
[C---:B--2---:R-:W-:Y:S08]  /*9f90*/  HMMA.16816.F32.BF16 R36, R140.reuse, R4, R36 ;  /* 0x000000048c24723c */ /* 0x044ff00000041824 */
[C---:B------:R-:W-:Y:S08]  /*9fa0*/  HMMA.16816.F32.BF16 R32, R140.reuse, R6, R32 ;  /* 0x000000068c20723c */ /* 0x040ff00000041820 */
[C---:B------:R-:W-:Y:S08]  /*9fb0*/  HMMA.16816.F32.BF16 R20, R140.reuse, R172, R20 ;  /* 0x000000ac8c14723c */ /* 0x040ff00000041814 */
[----:B------:R-:W-:Y:S01]  /*9fc0*/  HMMA.16816.F32.BF16 R16, R140, R174, R16 ;  /* 0x000000ae8c10723c */ /* 0x000fe20000041810 */
[----:B------:R-:W1:Y:S07]  /*9fd0*/  LDSM.16.M88.4 R140, [R181] ;  /* 0x00000000b58c783b */ /* 0x000e6e0000000200 */
[C---:B---3--:R-:W-:Y:S08]  /*9fe0*/  HMMA.16816.F32.BF16 R24, R168.reuse, R172, R24 ;  /* 0x000000aca818723c */ /* 0x048ff00000041818 */
[C---:B------:R-:W-:Y:S08]  /*9ff0*/  HMMA.16816.F32.BF16 R164, R168.reuse, R174, R164 ;  /* 0x000000aea8a4723c */ /* 0x040ff000000418a4 */
[C---:B------:R-:W-:Y:S08]  /*a000*/  HMMA.16816.F32.BF16 R136, R168.reuse, R12, R136 ;  /* 0x0000000ca888723c */ /* 0x040ff00000041888 */
[C---:B------:R-:W-:Y:S01]  /*a010*/  HMMA.16816.F32.BF16 R60, R168.reuse, R14, R60 ;  /* 0x0000000ea83c723c */ /* 0x040fe2000004183c */
[----:B------:R-:W-:Y:S07]  /*a020*/  LDSM.16.M88.4 R12, [R189] ;  /* 0x00000000bd0c783b */ /* 0x000fee0000000200 */
[C---:B------:R-:W-:Y:S08]  /*a030*/  HMMA.16816.F32.BF16 R40, R168.reuse, R4, R40 ;  /* 0x00000004a828723c */ /* 0x040ff00000041828 */
[C---:B------:R-:W-:Y:S01]  /*a040*/  HMMA.16816.F32.BF16 R28, R168.reuse, R6, R28 ;  /* 0x00000006a81c723c */ /* 0x040fe2000004181c */
[----:B------:R-:W2:Y:S07]  /*a050*/  LDSM.16.M88.4 R4, [R180] ;  /* 0x00000000b404783b */ /* 0x000eae0000000200 */
[C---:B------:R-:W-:Y:S08]  /*a060*/  HMMA.16816.F32.BF16 R56, R168.reuse, R8, R56 ;  /* 0x00000008a838723c */ /* 0x040ff00000041838 */
[----:B------:R-:W-:Y:S01]  /*a070*/  HMMA.16816.F32.BF16 R44, R168, R10, R44 ;  /* 0x0000000aa82c723c */ /* 0x000fe2000004182c */
[----:B------:R-:W3:Y:S07]  /*a080*/  LDSM.16.M88.4 R8, [R189+0x2000] ;  /* 0x00200000bd08783b */ /* 0x000eee0000000200 */
[C---:B-1----:R-:W-:Y:S08]  /*a090*/  HMMA.16816.F32.BF16 R20, R156.reuse, R140, R20 ;  /* 0x0000008c9c14723c */ /* 0x042ff00000041814 */
[----:B------:R-:W-:Y:S08]  /*a0a0*/  HMMA.16816.F32.BF16 R16, R156, R142, R16 ;  /* 0x0000008e9c10723c */ /* 0x000ff00000041810 */
[C---:B------:R-:W-:Y:S08]  /*a0b0*/  HMMA.16816.F32.BF16 R24, R160.reuse, R140, R24 ;  /* 0x0000008ca018723c */ /* 0x040ff00000041818 */
[C---:B------:R-:W-:Y:S01]  /*a0c0*/  HMMA.16816.F32.BF16 R164, R160.reuse, R142, R164 ;  /* 0x0000008ea0a4723c */ /* 0x040fe200000418a4 */
[----:B------:R-:W1:Y:S07]  /*a0d0*/  LDSM.16.M88.4 R140, [R180+0x800] ;  /* 0x00080000b48c783b */ /* 0x000e6e0000000200 */
[-C--:B------:R-:W-:Y:S08]  /*a0e0*/  HMMA.16816.F32.BF16 R136, R160, R152.reuse, R136 ;  /* 0x00000098a088723c */ /* 0x080ff00000041888 */
[C---:B------:R-:W-:Y:S08]  /*a0f0*/  HMMA.16816.F32.BF16 R132, R156.reuse, R152, R132 ;  /* 0x000000989c84723c */ /* 0x040ff00000041884 */
[-C--:B------:R-:W-:Y:S08]  /*a100*/  HMMA.16816.F32.BF16 R64, R156, R154.reuse, R64 ;  /* 0x0000009a9c40723c */ /* 0x080ff00000041840 */
[C---:B------:R-:W-:Y:S08]  /*a110*/  HMMA.16816.F32.BF16 R60, R160.reuse, R154, R60 ;  /* 0x0000009aa03c723c */ /* 0x040ff0000004183c */
[-C--:B------:R-:W-:Y:S08]  /*a120*/  HMMA.16816.F32.BF16 R56, R160, R148.reuse, R56 ;  /* 0x00000094a038723c */ /* 0x080ff00000041838 */
[----:B------:R-:W-:Y:S08]  /*a130*/  HMMA.16816.F32.BF16 R52, R156, R148, R52 ;  /* 0x000000949c34723c */ /* 0x000ff00000041834 */
[----:B--2---:R-:W-:Y:S08]  /*a140*/  HMMA.16816.F32.BF16 R136, R12, R4, R136 ;  /* 0x000000040c88723c */ /* 0x004ff00000041888 */
[-C--:B------:R-:W-:Y:S08]  /*a150*/  HMMA.16816.F32.BF16 R36, R156, R144.reuse, R36 ;  /* 0x000000909c24723c */ /* 0x080ff00000041824 */
[----:B------:R-:W-:Y:S07]  /*a160*/  HMMA.16816.F32.BF16 R40, R160, R144, R40 ;  /* 0x00000090a028723c */ /* 0x000fee0000041828 */
[----:B------:R-:W-:Y:S01]  /*a170*/  IADD3 R144, R217, -0x3, RZ ;  /* 0xfffffffdd9907810 */ /* 0x000fe20007ffe0ff */
[----:B---3--:R-:W-:Y:S04]  /*a180*/  HMMA.16816.F32.BF16 R132, R8, R4, R132 ;  /* 0x000000040884723c */ /* 0x008fe80000041884 */
[----:B------:R-:W-:-:S04]  /*a190*/  IMAD R244, R144, 0x40, R244 ;  /* 0x0000004090f47824 */ /* 0x000fc800078e02f4 */
[-C--:B------:R-:W-:Y:S01]  /*a1a0*/  HMMA.16816.F32.BF16 R64, R8, R6.reuse, R64 ;  /* 0x000000060840723c */ /* 0x080fe20000041840 */
[C---:B------:R-:W-:Y:S02]  /*a1b0*/  IADD3 R4, R244.reuse, 0x1, RZ ;  /* 0x00000001f4047810 */ /* 0x040fe40007ffe0ff */
[-C--:B------:R-:W-:Y:S02]  /*a1c0*/  ISETP.GE.AND P1, PT, R244, R236.reuse, PT ;  /* 0x000000ecf400720c */ /* 0x080fe40003f26270 */
[C---:B------:R-:W-:Y:S02]  /*a1d0*/  ISETP.GE.AND P2, PT, R4.reuse, R237, PT ;  /* 0x000000ed0400720c */ /* 0x040fe40003f46270 */
[C---:B------:R-:W-:Y:S01]  /*a1e0*/  ISETP.GE.AND P0, PT, R4.reuse, R236, PT ;  /* 0x000000ec0400720c */ /* 0x040fe20003f06270 */
[----:B------:R-:W-:Y:S01]  /*a1f0*/  HMMA.16816.F32.BF16 R60, R12, R6, R60 ;  /* 0x000000060c3c723c */ /* 0x000fe2000004183c */
[C---:B------:R-:W-:Y:S02]  /*a200*/  ISETP.GE.AND P5, PT, R4.reuse, R231, PT ;  /* 0x000000e70400720c */ /* 0x040fe40003fa6270 */
[----:B------:R-:W-:-:S02]  /*a210*/  ISETP.GE.AND P3, PT, R4, R229, PT ;  /* 0x000000e50400720c */ /* 0x000fc40003f66270 */
[C---:B------:R-:W-:Y:S02]  /*a220*/  IADD3 R4, R244.reuse, 0x8, RZ ;  /* 0x00000008f4047810 */ /* 0x040fe40007ffe0ff */
[-C--:B------:R-:W-:Y:S01]  /*a230*/  ISETP.GE.AND P4, PT, R244, R237.reuse, PT ;  /* 0x000000edf400720c */ /* 0x080fe20003f86270 */
[-C--:B-1----:R-:W-:Y:S01]  /*a240*/  HMMA.16816.F32.BF16 R56, R12, R140.reuse, R56 ;  /* 0x0000008c0c38723c */ /* 0x082fe20000041838 */
[----:B------:R-:W-:Y:S02]  /*a250*/  ISETP.GE.AND P6, PT, R4, R236, PT ;  /* 0x000000ec0400720c */ /* 0x000fe40003fc6270 */
[----:B------:R-:W-:Y:S02]  /*a260*/  FSEL R154, R136, -INF , !P4 ;  /* 0xff800000889a7808 */ /* 0x000fe40006000000 */
[----:B------:R-:W-:Y:S02]  /*a270*/  ISETP.GE.AND P4, PT, R4, R237, PT ;  /* 0x000000ed0400720c */ /* 0x000fe40003f86270 */
[----:B------:R-:W-:Y:S01]  /*a280*/  FSEL R135, R135, -INF , !P3 ;  /* 0xff80000087877808 */ /* 0x000fe20005800000 */
[----:B------:R-:W-:Y:S01]  /*a290*/  HMMA.16816.F32.BF16 R52, R8, R140, R52 ;  /* 0x0000008c0834723c */ /* 0x000fe20000041834 */
[----:B------:R-:W-:-:S07]  /*a2a0*/  FSEL R133, R133, -INF , !P5 ;  /* 0xff80000085857808 */ /* 0x000fce0006800000 */
[----:B------:R-:W-:Y:S01]  /*a2b0*/  HMMA.16816.F32.BF16 R44, R160, R150, R44 ;  /* 0x00000096a02c723c */ /* 0x000fe2000004182c */
[----:B------:R-:W-:Y:S02]  /*a2c0*/  FSEL R60, R60, -INF , !P4 ;  /* 0xff8000003c3c7808 */ /* 0x000fe40006000000 */
[----:B------:R-:W-:-:S05]  /*a2d0*/  FSEL R62, R62, -INF , !P6 ;  /* 0xff8000003e3e7808 */ /* 0x000fca0007000000 */
[-C--:B------:R-:W-:Y:S07]  /*a2e0*/  HMMA.16816.F32.BF16 R28, R160, R146.reuse, R28 ;  /* 0x00000092a01c723c */ /* 0x080fee000004181c */
[----:B------:R-:W-:Y:S01]  /*a2f0*/  FSEL R162, R138, -INF , !P1 ;  /* 0xff8000008aa27808 */ /* 0x000fe20004800000 */
[----:B------:R-:W-:Y:S01]  /*a300*/  HMMA.16816.F32.BF16 R32, R156, R146, R32 ;  /* 0x000000929c20723c */ /* 0x000fe20000041820 */
[----:B------:R-:W-:Y:S02]  /*a310*/  FSEL R161, R139, -INF , !P0 ;  /* 0xff8000008ba17808 */ /* 0x000fe40004000000 */
[----:B------:R-:W-:-:S02]  /*a320*/  FSEL R163, R137, -INF , !P2 ;  /* 0xff80000089a37808 */ /* 0x000fc40005000000 */
[-C--:B------:R-:W-:Y:S02]  /*a330*/  ISETP.GE.AND P1, PT, R244, R231.reuse, PT ;  /* 0x000000e7f400720c */ /* 0x080fe40003f26270 */
[----:B------:R-:W-:Y:S01]  /*a340*/  ISETP.GE.AND P0, PT, R4, R231, PT ;  /* 0x000000e70400720c */ /* 0x000fe20003f06270 */
[----:B------:R-:W-:Y:S01]  /*a350*/  HMMA.16816.F32.BF16 R48, R156, R150, R48 ;  /* 0x000000969c30723c */ /* 0x000fe20000041830 */
[----:B------:R-:W-:Y:S02]  /*a360*/  IADD3 R137, R244, 0x9, RZ ;  /* 0x00000009f4897810 */ /* 0x000fe40007ffe0ff */
[----:B------:R-:W-:Y:S02]  /*a370*/  FSEL R139, R132, -INF , !P1 ;  /* 0xff800000848b7808 */ /* 0x000fe40004800000 */
[----:B------:R-:W-:Y:S02]  /*a380*/  FSEL R147, R64, -INF , !P0 ;  /* 0xff80000040937808 */ /* 0x000fe40004000000 */
[-C--:B------:R-:W-:Y:S01]  /*a390*/  ISETP.GE.AND P2, PT, R4, R229.reuse, PT ;  /* 0x000000e50400720c */ /* 0x080fe20003f46270 */
[----:B------:R-:W-:Y:S01]  /*a3a0*/  HMMA.16816.F32.BF16 R44, R12, R142, R44 ;  /* 0x0000008e0c2c723c */ /* 0x000fe2000004182c */
[----:B------:R-:W-:Y:S01]  /*a3b0*/  ISETP.GE.AND P1, PT, R244, R229, PT ;  /* 0x000000e5f400720c */ /* 0x000fe20003f26270 */
[----:B------:R-:W1:Y:S01]  /*a3c0*/  LDSM.16.M88.4 R4, [R180+0x1000] ;  /* 0x00100000b404783b */ /* 0x000e620000000200 */
[----:B------:R-:W-:-:S02]  /*a3d0*/  ISETP.GE.AND P0, PT, R137, R237, PT ;  /* 0x000000ed8900720c */ /* 0x000fc40003f06270 */
[----:B------:R-:W-:Y:S02]  /*a3e0*/  IADD3 R64, R244, 0x10, RZ ;  /* 0x00000010f4407810 */ /* 0x000fe40007ffe0ff */
[----:B------:R-:W-:Y:S02]  /*a3f0*/  FSEL R136, R134, -INF , !P1 ;  /* 0xff80000086887808 */ /* 0x000fe40004800000 */
[----:B------:R-:W-:Y:S02]  /*a400*/  FSEL R61, R61, -INF , !P0 ;  /* 0xff8000003d3d7808 */ /* 0x000fe40004000000 */
[----:B------:R-:W-:Y:S02]  /*a410*/  FSEL R168, R66, -INF , !P2 ;  /* 0xff80000042a87808 */ /* 0x000fe40005000000 */
[----:B------:R-:W-:Y:S02]  /*a420*/  ISETP.GE.AND P1, PT, R137, R229, PT ;  /* 0x000000e58900720c */ /* 0x000fe40003f26270 */
[C---:B------:R-:W-:Y:S01]  /*a430*/  ISETP.GE.AND P3, PT, R64.reuse, R237, PT ;  /* 0x000000ed4000720c */ /* 0x040fe20003f66270 */
[----:B------:R-:W-:Y:S01]  /*a440*/  HMMA.16816.F32.BF16 R48, R8, R142, R48 ;  /* 0x0000008e0830723c */ /* 0x000fe20000041830 */
[----:B------:R-:W-:-:S02]  /*a450*/  ISETP.GE.AND P4, PT, R64, R236, PT ;  /* 0x000000ec4000720c */ /* 0x000fc40003f86270 */
[C---:B------:R-:W-:Y:S02]  /*a460*/  ISETP.GE.AND P0, PT, R64.reuse, R231, PT ;  /* 0x000000e74000720c */ /* 0x040fe40003f06270 */
[----:B------:R-:W-:Y:S02]  /*a470*/  ISETP.GE.AND P2, PT, R64, R229, PT ;  /* 0x000000e54000720c */ /* 0x000fe40003f46270 */
[----:B------:R-:W-:Y:S02]  /*a480*/  IADD3 R64, R244, 0x11, RZ ;  /* 0x00000011f4407810 */ /* 0x000fe40007ffe0ff */
[----:B------:R-:W-:Y:S02]  /*a490*/  FSEL R67, R67, -INF , !P1 ;  /* 0xff80000043437808 */ /* 0x000fe40004800000 */
[----:B------:R-:W-:Y:S02]  /*a4a0*/  FSEL R252, R56, -INF , !P3 ;  /* 0xff80000038fc7808 */ /* 0x000fe40005800000 */
[----:B------:R-:W-:-:S02]  /*a4b0*/  ISETP.GE.AND P6, PT, R64, R237, PT ;  /* 0x000000ed4000720c */ /* 0x000fc40003fc6270 */
[----:B------:R-:W-:Y:S02]  /*a4c0*/  ISETP.GE.AND P1, PT, R64, R236, PT ;  /* 0x000000ec4000720c */ /* 0x000fe40003f26270 */
[----:B------:R-:W-:Y:S02]  /*a4d0*/  IADD3 R56, R244, 0x18, RZ ;  /* 0x00000018f4387810 */ /* 0x000fe40007ffe0ff */
[----:B------:R-:W-:Y:S02]  /*a4e0*/  FSEL R152, R57, -INF , !P6 ;  /* 0xff80000039987808 */ /* 0x000fe40007000000 */
[----:B------:R-:W-:Y:S02]  /*a4f0*/  FSEL R245, R58, -INF , !P4 ;  /* 0xff8000003af57808 */ /* 0x000fe40006000000 */
[----:B------:R-:W-:Y:S02]  /*a500*/  FSEL R226, R59, -INF , !P1 ;  /* 0xff8000003be27808 */ /* 0x000fe40004800000 */
[----:B------:R-:W-:Y:S01]  /*a510*/  FSEL R66, R52, -INF , !P0 ;  /* 0xff80000034427808 */ /* 0x000fe20004000000 */
[----:B-1----:R-:W-:Y:S01]  /*a520*/  HMMA.16816.F32.BF16 R40, R12, R4, R40 ;  /* 0x000000040c28723c */ /* 0x002fe20000041828 */
[----:B------:R-:W-:-:S02]  /*a530*/  ISETP.GE.AND P4, PT, R56, R237, PT ;  /* 0x000000ed3800720c */ /* 0x000fc40003f86270 */
[C---:B------:R-:W-:Y:S02]  /*a540*/  ISETP.GE.AND P6, PT, R56.reuse, R236, PT ;  /* 0x000000ec3800720c */ /* 0x040fe40003fc6270 */
[C---:B------:R-:W-:Y:S02]  /*a550*/  ISETP.GE.AND P1, PT, R56.reuse, R231, PT ;  /* 0x000000e73800720c */ /* 0x040fe40003f26270 */
[----:B------:R-:W-:Y:S01]  /*a560*/  ISETP.GE.AND P0, PT, R56, R229, PT ;  /* 0x000000e53800720c */ /* 0x000fe20003f06270 */
[----:B------:R-:W-:Y:S01]  /*a570*/  HMMA.16816.F32.BF16 R36, R8, R4, R36 ;  /* 0x000000040824723c */ /* 0x000fe20000041824 */
[----:B------:R-:W1:Y:S01]  /*a580*/  LDSM.16.M88.4 R56, [R180+0x1800] ;  /* 0x00180000b438783b */ /* 0x000e620000000200 */
[----:B------:R-:W-:Y:S01]  /*a590*/  ISETP.GE.AND P5, PT, R137, R231, PT ;  /* 0x000000e78900720c */ /* 0x000fe20003fa6270 */
[----:B------:R-:W-:-:S04]  /*a5a0*/  DEPBAR.LE SB0, 0x0 ;  /* 0x000080000000791a */ /* 0x000fc80000000000 */
[----:B------:R-:W-:Y:S01]  /*a5b0*/  FSEL R146, R65, -INF , !P5 ;  /* 0xff80000041927808 */ /* 0x000fe20006800000 */
[-C--:B------:R-:W-:Y:S01]  /*a5c0*/  HMMA.16816.F32.BF16 R32, R8, R6.reuse, R32 ;  /* 0x000000060820723c */ /* 0x080fe20000041820 */
[----:B------:R-:W-:Y:S02]  /*a5d0*/  ISETP.GE.AND P5, PT, R137, R236, PT ;  /* 0x000000ec8900720c */ /* 0x000fe40003fa6270 */
[----:B------:R-:W-:Y:S02]  /*a5e0*/  IADD3 R132, R244, 0x19, RZ ;  /* 0x00000019f4847810 */ /* 0x000fe40007ffe0ff */
[----:B------:R-:W-:Y:S02]  /*a5f0*/  FSEL R63, R63, -INF , !P5 ;  /* 0xff8000003f3f7808 */ /* 0x000fe40006800000 */
[C---:B------:R-:W-:Y:S01]  /*a600*/  ISETP.GE.AND P5, PT, R64.reuse, R231, PT ;  /* 0x000000e74000720c */ /* 0x040fe20003fa6270 */
[----:B------:R-:W-:Y:S01]  /*a610*/  HMMA.16816.F32.BF16 R28, R12, R6, R28 ;  /* 0x000000060c1c723c */ /* 0x000fe2000004181c */
[----:B------:R-:W-:-:S02]  /*a620*/  ISETP.GE.AND P3, PT, R64, R229, PT ;  /* 0x000000e54000720c */ /* 0x000fc40003f66270 */
[----:B------:R-:W-:Y:S02]  /*a630*/  FSEL R65, R53, -INF , !P5 ;  /* 0xff80000035417808 */ /* 0x000fe40006800000 */
[----:B------:R-:W-:Y:S02]  /*a640*/  ISETP.GE.AND P5, PT, R132, R231, PT ;  /* 0x000000e78400720c */ /* 0x000fe40003fa6270 */
[----:B------:R-:W-:Y:S02]  /*a650*/  FSEL R64, R48, -INF , !P1 ;  /* 0xff80000030407808 */ /* 0x000fe40004800000 */
[----:B------:R-:W-:Y:S02]  /*a660*/  IADD3 R48, R244, 0x20, RZ ;  /* 0x00000020f4307810 */ /* 0x000fe40007ffe0ff */
[----:B------:R-:W-:Y:S02]  /*a670*/  FSEL R227, R49, -INF , !P5 ;  /* 0xff80000031e37808 */ /* 0x000fe40006800000 */
[----:B------:R-:W-:-:S02]  /*a680*/  FSEL R175, R54, -INF , !P2 ;  /* 0xff80000036af7808 */ /* 0x000fc40005000000 */
[----:B------:R-:W-:Y:S02]  /*a690*/  FSEL R144, R55, -INF , !P3 ;  /* 0xff80000037907808 */ /* 0x000fe40005800000 */
[C---:B------:R-:W-:Y:S02]  /*a6a0*/  ISETP.GE.AND P5, PT, R132.reuse, R236, PT ;  /* 0x000000ec8400720c */ /* 0x040fe40003fa6270 */
[----:B------:R-:W-:Y:S02]  /*a6b0*/  ISETP.GE.AND P2, PT, R132, R229, PT ;  /* 0x000000e58400720c */ /* 0x000fe40003f46270 */
        /* <DEDUP_REMOVED lines=9> */
[----:B------:R-:W-:Y:S02]  /*a750*/  ISETP.GE.AND P0, PT, R48, R229, PT ;  /* 0x000000e53000720c */ /* 0x000fe40003f06270 */
[----:B------:R-:W-:-:S02]  /*a760*/  ISETP.GE.AND P6, PT, R4, R237, PT ;  /* 0x000000ed0400720c */ /* 0x000fc40003fc6270 */
[C---:B------:R-:W-:Y:S01]  /*a770*/  ISETP.GE.AND P2, PT, R4.reuse, R236, PT ;  /* 0x000000ec0400720c */ /* 0x040fe20003f46270 */
[----:B------:R-:W-:Y:S01]  /*a780*/  HMMA.16816.F32.BF16 R20, R8, R56, R20 ;  /* 0x000000380814723c */ /* 0x000fe20000041814 */
[C---:B------:R-:W-:Y:S02]  /*a790*/  ISETP.GE.AND P5, PT, R4.reuse, R231, PT ;  /* 0x000000e70400720c */ /* 0x040fe40003fa6270 */
[----:B------:R-:W-:Y:S02]  /*a7a0*/  ISETP.GE.AND P3, PT, R4, R229, PT ;  /* 0x000000e50400720c */ /* 0x000fe40003f66270 */
[----:B------:R-:W-:Y:S02]  /*a7b0*/  ISETP.GE.AND P1, PT, R132, R237, PT ;  /* 0x000000ed8400720c */ /* 0x000fe40003f26270 */
[----:B------:R-:W-:Y:S01]  /*a7c0*/  IADD3 R4, R244, 0x29, RZ ;  /* 0x00000029f4047810 */ /* 0x000fe20007ffe0ff */
[----:B------:R-:W-:Y:S01]  /*a7d0*/  HMMA.16816.F32.BF16 R164, R12, R58, R164 ;  /* 0x0000003a0ca4723c */ /* 0x000fe200000418a4 */
[----:B------:R-:W-:-:S02]  /*a7e0*/  FSEL R173, R44, -INF , !P4 ;  /* 0xff8000002cad7808 */ /* 0x000fc40006000000 */
[----:B------:R-:W-:Y:S02]  /*a7f0*/  FSEL R247, R38, -INF , !P0 ;  /* 0xff80000026f77808 */ /* 0x000fe40004000000 */
[----:B------:R-:W-:Y:S02]  /*a800*/  FSEL R172, R45, -INF , !P1 ;  /* 0xff8000002dac7808 */ /* 0x000fe40004800000 */
[----:B------:R-:W-:Y:S02]  /*a810*/  ISETP.GE.AND P4, PT, R48, R236, PT ;  /* 0x000000ec3000720c */ /* 0x000fe40003f86270 */
[----:B------:R-:W-:Y:S02]  /*a820*/  ISETP.GE.AND P0, PT, R4, R229, PT ;  /* 0x000000e50400720c */ /* 0x000fe40003f06270 */
[----:B------:R-:W-:Y:S02]  /*a830*/  ISETP.GE.AND P1, PT, R48, R231, PT ;  /* 0x000000e73000720c */ /* 0x000fe40003f26270 */
[----:B------:R-:W-:-:S02]  /*a840*/  IADD3 R5, R244, 0x28, RZ ;  /* 0x00000028f4057810 */ /* 0x000fc40007ffe0ff */
[----:B------:R-:W-:Y:S02]  /*a850*/  IADD3 R6, R244, 0x31, RZ ;  /* 0x00000031f4067810 */ /* 0x000fe40007ffe0ff */
[----:B------:R-:W-:Y:S02]  /*a860*/  FSEL R174, R41, -INF , !P6 ;  /* 0xff80000029ae7808 */ /* 0x000fe40007000000 */
[----:B------:R-:W-:Y:S02]  /*a870*/  FSEL R150, R42, -INF , !P4 ;  /* 0xff8000002a967808 */ /* 0x000fe40006000000 */
[----:B------:R-:W-:Y:S02]  /*a880*/  FSEL R148, R43, -INF , !P2 ;  /* 0xff8000002b947808 */ /* 0x000fe40005000000 */
[----:B------:R-:W-:Y:S02]  /*a890*/  FSEL R251, R37, -INF , !P5 ;  /* 0xff80000025fb7808 */ /* 0x000fe40006800000 */
[----:B------:R-:W-:-:S02]  /*a8a0*/  FSEL R52, R35, -INF , !P0 ;  /* 0xff80000023347808 */ /* 0x000fc40004000000 */
[C---:B------:R-:W-:Y:S02]  /*a8b0*/  ISETP.GE.AND P6, PT, R5.reuse, R237, PT ;  /* 0x000000ed0500720c */ /* 0x040fe40003fc6270 */
[CC--:B------:R-:W-:Y:S02]  /*a8c0*/  ISETP.GE.AND P4, PT, R5.reuse, R236.reuse, PT ;  /* 0x000000ec0500720c */ /* 0x0c0fe40003f86270 */
[C---:B------:R-:W-:Y:S02]  /*a8d0*/  ISETP.GE.AND P2, PT, R5.reuse, R231, PT ;  /* 0x000000e70500720c */ /* 0x040fe40003f46270 */
[----:B------:R-:W-:Y:S02]  /*a8e0*/  FSEL R250, R36, -INF , !P1 ;  /* 0xff80000024fa7808 */ /* 0x000fe40004800000 */
[----:B------:R-:W-:Y:S02]  /*a8f0*/  ISETP.GE.AND P5, PT, R5, R229, PT ;  /* 0x000000e50500720c */ /* 0x000fe40003fa6270 */
[----:B------:R-:W-:-:S02]  /*a900*/  ISETP.GE.AND P0, PT, R6, R236, PT ;  /* 0x000000ec0600720c */ /* 0x000fc40003f06270 */
[-C--:B------:R-:W-:Y:S02]  /*a910*/  ISETP.GE.AND P1, PT, R4, R231.reuse, PT ;  /* 0x000000e70400720c */ /* 0x080fe40003f26270 */
[----:B------:R-:W-:Y:S02]  /*a920*/  IADD3 R5, R244, 0x38, RZ ;  /* 0x00000038f4057810 */ /* 0x000fe40007ffe0ff */
[----:B------:R-:W-:Y:S02]  /*a930*/  FSEL R137, R27, -INF , !P0 ;  /* 0xff8000001b897808 */ /* 0x000fe40004000000 */
[----:B------:R-:W-:Y:S02]  /*a940*/  FSEL R248, R32, -INF , !P2 ;  /* 0xff80000020f87808 */ /* 0x000fe40005000000 */
[----:B------:R-:W-:Y:S01]  /*a950*/  FSEL R246, R33, -INF , !P1 ;  /* 0xff80000021f67808 */ /* 0x000fe20004800000 */
[----:B------:R-:W-:Y:S01]  /*a960*/  BAR.SYNC.DEFER_BLOCKING 0x0 ;  /* 0x0000000000007b1d */ /* 0x000fe20000010000 */
[----:B------:R-:W-:-:S02]  /*a970*/  ISETP.GE.AND P0, PT, R5, R231, PT ;  /* 0x000000e70500720c */ /* 0x000fc40003f06270 */
[C---:B------:R-:W-:Y:S02]  /*a980*/  ISETP.GE.AND P2, PT, R4.reuse, R237, PT ;  /* 0x000000ed0400720c */ /* 0x040fe40003f46270 */
[----:B------:R-:W-:Y:S02]  /*a990*/  ISETP.GE.AND P1, PT, R4, R236, PT ;  /* 0x000000ec0400720c */ /* 0x000fe40003f26270 */
[----:B------:R-:W-:Y:S02]  /*a9a0*/  IADD3 R7, R244, 0x30, RZ ;  /* 0x00000030f4077810 */ /* 0x000fe40007ffe0ff */
[----:B------:R-:W-:Y:S02]  /*a9b0*/  FSEL R158, R16, -INF , !P0 ;  /* 0xff800000109e7808 */ /* 0x000fe40004000000 */
[----:B------:R-:W-:Y:S02]  /*a9c0*/  FSEL R224, R29, -INF , !P2 ;  /* 0xff8000001de07808 */ /* 0x000fe40005000000 */
[----:B------:R-:W-:-:S02]  /*a9d0*/  FSEL R178, R31, -INF , !P1 ;  /* 0xff8000001fb27808 */ /* 0x000fc40004800000 */
[C---:B------:R-:W-:Y:S02]  /*a9e0*/  ISETP.GE.AND P0, PT, R6.reuse, R229, PT ;  /* 0x000000e50600720c */ /* 0x040fe40003f06270 */
[----:B------:R-:W-:Y:S02]  /*a9f0*/  ISETP.GE.AND P2, PT, R6, R237, PT ;  /* 0x000000ed0600720c */ /* 0x000fe40003f46270 */
[----:B------:R-:W-:Y:S02]  /*aa00*/  ISETP.GE.AND P1, PT, R7, R236, PT ;  /* 0x000000ec0700720c */ /* 0x000fe40003f26270 */
[----:B------:R-:W-:Y:S02]  /*aa10*/  FSEL R153, R23, -INF , !P0 ;  /* 0xff80000017997808 */ /* 0x000fe40004000000 */
[----:B------:R-:W-:Y:S02]  /*aa20*/  FSEL R145, R25, -INF , !P2 ;  /* 0xff80000019917808 */ /* 0x000fe40005000000 */
[----:B------:R-:W-:-:S02]  /*aa30*/  FSEL R132, R26, -INF , !P1 ;  /* 0xff8000001a847808 */ /* 0x000fc40004800000 */
[----:B------:R-:W-:Y:S02]  /*aa40*/  ISETP.NE.AND P0, PT, R217, 0x3, PT ;  /* 0x00000003d900780c */ /* 0x000fe40003f05270 */
[-C--:B------:R-:W-:Y:S02]  /*aa50*/  ISETP.GE.AND P2, PT, R7, R231.reuse, PT ;  /* 0x000000e70700720c */ /* 0x080fe40003f46270 */
        /* <DEDUP_REMOVED lines=8> */
[----:B------:R-:W-:Y:S02]  /*aae0*/  FSEL R225, R28, -INF , !P6 ;  /* 0xff8000001ce17808 */ /* 0x000fe40007000000 */
[----:B------:R-:W-:-:S02]  /*aaf0*/  FSEL R244, R34, -INF , !P5 ;  /* 0xff80000022f47808 */ /* 0x000fc40006800000 */
[----:B------:R-:W-:Y:S02]  /*ab00*/  FSEL R179, R30, -INF , !P4 ;  /* 0xff8000001eb37808 */ /* 0x000fe40006000000 */
[----:B------:R-:W-:Y:S02]  /*ab10*/  FSEL R138, R24, -INF , !P3 ;  /* 0xff800000188a7808 */ /* 0x000fe40005800000 */
[----:B------:R-:W-:Y:S02]  /*ab20*/  FSEL R156, R17, -INF , !P2 ;  /* 0xff800000119c7808 */ /* 0x000fe40005000000 */
[----:B------:R-:W-:Y:S02]  /*ab30*/  FSEL R155, R22, -INF , !P1 ;  /* 0xff800000169b7808 */ /* 0x000fe40004800000 */
[-C--:B------:R-:W-:Y:S02]  /*ab40*/  ISETP.GE.AND P6, PT, R5, R237.reuse, PT ;  /* 0x000000ed0500720c */ /* 0x080fe40003fc6270 */
[----:B------:R-:W-:-:S02]  /*ab50*/  ISETP.GE.AND P5, PT, R4, R237, PT ;  /* 0x000000ed0400720c */ /* 0x000fc40003fa6270 */
[CC--:B------:R-:W-:Y:S02]  /*ab60*/  ISETP.GE.AND P4, PT, R5.reuse, R236.reuse, PT ;  /* 0x000000ec0500720c */ /* 0x0c0fe40003f86270 */
[C---:B------:R-:W-:Y:S02]  /*ab70*/  ISETP.GE.AND P3, PT, R4.reuse, R236, PT ;  /* 0x000000ec0400720c */ /* 0x040fe40003f66270 */
[-C--:B------:R-:W-:Y:S02]  /*ab80*/  ISETP.GE.AND P2, PT, R5, R229.reuse, PT ;  /* 0x000000e50500720c */ /* 0x080fe40003f46270 */
        /* <DEDUP_REMOVED lines=13> */
[----:B------:R-:W-:-:S02]  /*ac60*/  UMOV UR22, 0x5 ;  /* 0x0000000500167882 */ /* 0x000fc40000000000 */
[----:B------:R-:W-:Y:S01]  /*ac70*/  USHF.L.U64.HI UR5, UR4, UR22, UR5 ;  /* 0x0000001604057299 */ /* 0x000fe20008010205 */
        /* <DEDUP_REMOVED lines=9> */
[----:B------:R-:W-:Y:S02]  /*ad10*/  IADD3.X R7, R9, UR5, RZ, P0, !PT ;  /* 0x0000000509077c10 */ /* 0x000fe400087fe4ff */
[----:B------:R-:W-:Y:S01]  /*ad20*/  IADD3 R4, P0, R10, UR23, RZ ;  /* 0x000000170a047c10 */ /* 0x000fe2000ff1e0ff */
[----:B------:R-:W-:Y:S01]  /*ad30*/  ULDC.64 UR22, c[0x0][0x118] ;  /* 0x0000460000167ab9 */ /* 0x000fe20000000a00 */
        /* <DEDUP_REMOVED lines=9> */
[----:B------:R-:W0:Y:S02]  /*add0*/  LDGDEPBAR ;  /* 0x00000000000079af */ /* 0x000e240000000000 */
.L_x_619:
[----:B-1----:R-:W-:Y:S01]  /*ade0*/  FMNMX.FTZ R4, R3, R139, !PT ;  /* 0x0000008b03047209 */ /* 0x002fe20007810000 */
[----:B------:R-:W-:Y:S01]  /*adf0*/  IMAD.MOV.U32 R231, RZ, RZ, R144 ;  /* 0x000000ffffe77224 */ /* 0x000fe200078e0090 */
[----:B------:R-:W-:Y:S01]  /*ae00*/  FMNMX.FTZ R10, R2, R136, !PT ;  /* 0x00000088020a7209 */ /* 0x000fe20007810000 */
[----:B------:R-:W-:Y:S01]  /*ae10*/  IMAD.MOV.U32 R229, RZ, RZ, R134 ;  /* 0x000000ffffe57224 */ /* 0x000fe200078e0086 */
[----:B------:R-:W-:Y:S01]  /*ae20*/  FMNMX.FTZ R4, R133, R4, !PT ;  /* 0x0000000485047209 */ /* 0x000fe20007810000 */
[----:B------:R-:W-:Y:S01]  /*ae30*/  IMAD.SHL.U32 R5, R216, 0x2, RZ ;  /* 0x00000002d8057824 */ /* 0x000fe200078e00ff */
[----:B------:R-:W-:Y:S01]  /*ae40*/  FMNMX.FTZ R10, R135, R10, !PT ;  /* 0x0000000a870a7209 */ /* 0x000fe20007810000 */
[----:B------:R-:W-:Y:S01]  /*ae50*/  IMAD.WIDE.U32 R8, R222, -0x2daee0ad, RZ ;  /* 0xd2511f53de087825 */ /* 0x000fe200078e00ff */
[----:B------:R-:W-:-:S02]  /*ae60*/  FMNMX.FTZ R4, R147, R4, !PT ;  /* 0x0000000493047209 */ /* 0x000fc40007810000 */
[----:B------:R-:W-:Y:S01]  /*ae70*/  FMNMX.FTZ R10, R168, R10, !PT ;  /* 0x0000000aa80a7209 */ /* 0x000fe20007810000 */
[----:B------:R-:W-:Y:S01]  /*ae80*/  IMAD R6, R230, -0x326172a9, RZ ;  /* 0xcd9e8d57e6067824 */ /* 0x000fe200078e02ff */
[----:B------:R-:W-:Y:S01]  /*ae90*/  FMNMX.FTZ R4, R146, R4, !PT ;  /* 0x0000000492047209 */ /* 0x000fe20007810000 */
[----:B------:R-:W-:Y:S01]  /*aea0*/  IMAD.MOV.U32 R29, RZ, RZ, R152 ;  /* 0x000000ffff1d7224 */ /* 0x000fe200078e0098 */
        /* <DEDUP_REMOVED lines=25> */
[----:B------:R-:W-:Y:S01]  /*b040*/  LOP3.LUT R34, R9, UR21, R5, 0x96, !PT ;  /* 0x0000001509227c12 */ /* 0x000fe2000f8e9605 */
[----:B------:R-:W1:Y:S01]  /*b050*/  SHFL.BFLY PT, R7, R4, 0x2, 0x1f ;  /* 0x0c401f0004077f89 */ /* 0x000e6200000e0000 */
[----:B------:R-:W-:-:S03]  /*b060*/  FMNMX.FTZ R12, R177, R154, !PT ;  /* 0x0000009ab10c7209 */ /* 0x000fc60007810000 */
[----:B------:R-:W2:Y:S01]  /*b070*/  SHFL.BFLY PT, R5, R10, 0x2, 0x1f ;  /* 0x0c401f000a057f89 */ /* 0x000ea200000e0000 */
[----:B------:R-:W-:Y:S01]  /*b080*/  IMAD.WIDE.U32 R34, R34, -0x326172a9, RZ ;  /* 0xcd9e8d5722227825 */ /* 0x000fe200078e00ff */
[----:B------:R-:W-:-:S04]  /*b090*/  FMNMX.FTZ R12, R163, R12, !PT ;  /* 0x0000000ca30c7209 */ /* 0x000fc80007810000 */
[----:B------:R-:W-:-:S04]  /*b0a0*/  FMNMX.FTZ R12, R60, R12, !PT ;  /* 0x0000000c3c0c7209 */ /* 0x000fc80007810000 */
[----:B------:R-:W-:-:S04]  /*b0b0*/  FMNMX.FTZ R12, R61, R12, !PT ;  /* 0x0000000c3d0c7209 */ /* 0x000fc80007810000 */
[----:B------:R-:W-:-:S04]  /*b0c0*/  FMNMX.FTZ R12, R252, R12, !PT ;  /* 0x0000000cfc0c7209 */ /* 0x000fc80007810000 */
[----:B------:R-:W-:Y:S02]  /*b0d0*/  FMNMX.FTZ R12, R29, R12, !PT ;  /* 0x0000000c1d0c7209 */ /* 0x000fe40007810000 */
[----:B-1----:R-:W-:Y:S02]  /*b0e0*/  FMNMX.FTZ R7, R4, R7, !PT ;  /* 0x0000000704077209 */ /* 0x002fe40007810000 */
[----:B------:R-:W-:Y:S01]  /*b0f0*/  LOP3.LUT R4, R239, UR14, R8, 0x96, !PT ;  /* 0x0000000eef047c12 */ /* 0x000fe2000f8e9608 */
[----:B------:R-:W-:Y:S01]  /*b100*/  IMAD.MOV.U32 R239, RZ, RZ, R175 ;  /* 0x000000ffffef7224 */ /* 0x000fe200078e00af */
[----:B--2---:R-:W-:Y:S01]  /*b110*/  FMNMX.FTZ R5, R10, R5, !PT ;  /* 0x000000050a057209 */ /* 0x004fe20007810000 */
[----:B------:R-:W1:Y:S01]  /*b120*/  SHFL.BFLY PT, R134, R7, 0x1, 0x1f ;  /* 0x0c201f0007867f89 */ /* 0x000e6200000e0000 */
[----:B------:R-:W-:Y:S01]  /*b130*/  FMNMX.FTZ R12, R173, R12, !PT ;  /* 0x0000000cad0c7209 */ /* 0x000fe20007810000 */
[----:B------:R-:W-:Y:S01]  /*b140*/  IMAD.WIDE.U32 R20, R4, -0x326172a9, RZ ;  /* 0xcd9e8d5704147825 */ /* 0x000fe200078e00ff */
[----:B------:R-:W-:-:S02]  /*b150*/  LOP3.LUT R4, R35, UR15, R6, 0x96, !PT ;  /* 0x0000000f23047c12 */ /* 0x000fc4000f8e9606 */
[----:B------:R-:W-:Y:S02]  /*b160*/  FMNMX.FTZ R12, R172, R12, !PT ;  /* 0x0000000cac0c7209 */ /* 0x000fe40007810000 */
[----:B------:R-:W-:Y:S01]  /*b170*/  LOP3.LUT R8, R21, UR13, R34, 0x96, !PT ;  /* 0x0000000d15087c12 */ /* 0x000fe2000f8e9622 */
[----:B------:R-:W-:Y:S01]  /*b180*/  IMAD.WIDE.U32 R14, R4, -0x2daee0ad, RZ ;  /* 0xd2511f53040e7825 */ /* 0x000fe200078e00ff */
[----:B------:R-:W-:-:S03]  /*b190*/  FMNMX.FTZ R12, R160, R12, !PT ;  /* 0x0000000ca00c7209 */ /* 0x000fc60007810000 */
[----:B------:R-:W-:Y:S01]  /*b1a0*/  IMAD.WIDE.U32 R8, R8, -0x2daee0ad, RZ ;  /* 0xd2511f5308087825 */ /* 0x000fe200078e00ff */
[----:B------:R-:W-:Y:S02]  /*b1b0*/  FMNMX.FTZ R12, R174, R12, !PT ;  /* 0x0000000cae0c7209 */ /* 0x000fe40007810000 */
[----:B------:R-:W-:Y:S02]  /*b1c0*/  LOP3.LUT R6, R15, UR12, R238, 0x96, !PT ;  /* 0x0000000c0f067c12 */ /* 0x000fe4000f8e96ee */
[----:B------:R-:W-:Y:S02]  /*b1d0*/  LOP3.LUT R4, R9, UR10, R14, 0x96, !PT ;  /* 0x0000000a09047c12 */ /* 0x000fe4000f8e960e */
[----:B------:R-:W-:Y:S01]  /*b1e0*/  FMNMX.FTZ R14, R176, R162, !PT ;  /* 0x000000a2b00e7209 */ /* 0x000fe20007810000 */
[----:B------:R-:W-:Y:S01]  /*b1f0*/  IMAD.WIDE.U32 R236, R6, -0x326172a9, RZ ;  /* 0xcd9e8d5706ec7825 */ /* 0x000fe200078e00ff */
[----:B------:R-:W-:Y:S02]  /*b200*/  FMNMX.FTZ R12, R225, R12, !PT ;  /* 0x0000000ce10c7209 */ /* 0x000fe40007810000 */
[----:B------:R-:W-:Y:S01]  /*b210*/  FMNMX.FTZ R14, R161, R14, !PT ;  /* 0x0000000ea10e7209 */ /* 0x000fe20007810000 */
[----:B------:R-:W-:Y:S01]  /*b220*/  IMAD.WIDE.U32 R38, R4, -0x326172a9, RZ ;  /* 0xcd9e8d5704267825 */ /* 0x000fe200078e00ff */
[----:B-1----:R-:W-:Y:S01]  /*b230*/  FMNMX.FTZ R134, R7, R134, !PT ;  /* 0x0000008607867209 */ /* 0x002fe20007810000 */
[----:B------:R-:W1:Y:S01]  /*b240*/  SHFL.BFLY PT, R4, R5, 0x1, 0x1f ;  /* 0x0c201f0005047f89 */ /* 0x000e6200000e0000 */
[----:B------:R-:W-:-:S02]  /*b250*/  FMNMX.FTZ R14, R62, R14, !PT ;  /* 0x0000000e3e0e7209 */ /* 0x000fc40007810000 */
[C---:B------:R-:W-:Y:S01]  /*b260*/  FSETP.NEU.FTZ.AND P1, PT, R134.reuse, -INF , PT ;  /* 0xff8000008600780b */ /* 0x040fe20003f3d000 */
[----:B------:R-:W-:Y:S01]  /*b270*/  FMUL.FTZ R175, R134, c[0x0][0x23c] ;  /* 0x00008f0086af7a20 */ /* 0x000fe20000410000 */
[----:B------:R-:W-:Y:S02]  /*b280*/  FMNMX.FTZ R14, R63, R14, !PT ;  /* 0x0000000e3f0e7209 */ /* 0x000fe40007810000 */
[----:B------:R-:W-:Y:S02]  /*b290*/  FMNMX.FTZ R12, R224, R12, !PT ;  /* 0x0000000ce00c7209 */ /* 0x000fe40007810000 */
[----:B------:R-:W-:Y:S02]  /*b2a0*/  FMNMX.FTZ R14, R245, R14, !PT ;  /* 0x0000000ef50e7209 */ /* 0x000fe40007810000 */
[----:B------:R-:W-:Y:S02]  /*b2b0*/  FSEL R175, R175, RZ, P1 ;  /* 0x000000ffafaf7208 */ /* 0x000fe40000800000 */
[----:B------:R-:W-:-:S02]  /*b2c0*/  FMNMX.FTZ R14, R226, R14, !PT ;  /* 0x0000000ee20e7209 */ /* 0x000fc40007810000 */
[----:B------:R-:W-:Y:S01]  /*b2d0*/  FMNMX.FTZ R12, R138, R12, !PT ;  /* 0x0000000c8a0c7209 */ /* 0x000fe20007810000 */
[--C-:B------:R-:W-:Y:S01]  /*b2e0*/  FFMA.FTZ R143, R133, c[0x0][0x23c], -R175.reuse ;  /* 0x00008f00858f7a23 */ /* 0x100fe200000108af */
[----:B------:R-:W-:Y:S01]  /*b2f0*/  FMNMX.FTZ R14, R171, R14, !PT ;  /* 0x0000000eab0e7209 */ /* 0x000fe20007810000 */
[--C-:B------:R-:W-:Y:S01]  /*b300*/  FFMA.FTZ R144, R139, c[0x0][0x23c], -R175.reuse ;  /* 0x00008f008b907a23 */ /* 0x100fe200000108af */
[----:B------:R-:W-:Y:S01]  /*b310*/  FMNMX.FTZ R12, R145, R12, !PT ;  /* 0x0000000c910c7209 */ /* 0x000fe20007810000 */
[--C-:B------:R-:W-:Y:S01]  /*b320*/  FFMA.FTZ R141, R146, c[0x0][0x23c], -R175.reuse ;  /* 0x00008f00928d7a23 */ /* 0x100fe200000108af */
[----:B------:R-:W-:Y:S01]  /*b330*/  LOP3.LUT R6, R237, UR11, R20, 0x96, !PT ;  /* 0x0000000bed067c12 */ /* 0x000fe2000f8e9614 */
[----:B------:R-:W-:Y:S01]  /*b340*/  FFMA.FTZ R142, R147, c[0x0][0x23c], -R175 ;  /* 0x00008f00938e7a23 */ /* 0x000fe200000108af */
[----:B------:R-:W-:Y:S01]  /*b350*/  FMNMX.FTZ R14, R169, R14, !PT ;  /* 0x0000000ea90e7209 */ /* 0x000fe20007810000 */
[----:B------:R-:W-:Y:S01]  /*b360*/  MUFU.EX2 R144, R144 ;  /* 0x0000009000907308 */ /* 0x000fe20000000800 */
[----:B-1----:R-:W-:Y:S01]  /*b370*/  FMNMX.FTZ R133, R5, R4, !PT ;  /* 0x0000000405857209 */ /* 0x002fe20007810000 */
[----:B------:R-:W-:Y:S01]  /*b380*/  IMAD.WIDE.U32 R6, R6, -0x2daee0ad, RZ ;  /* 0xd2511f5306067825 */ /* 0x000fe200078e00ff */
[----:B------:R-:W-:-:S02]  /*b390*/  LOP3.LUT R236, R39, UR9, R236, 0x96, !PT ;  /* 0x0000000927ec7c12 */ /* 0x000fc4000f8e96ec */
[C---:B------:R-:W-:Y:S01]  /*b3a0*/  FSETP.NEU.FTZ.AND P0, PT, R133.reuse, -INF , PT ;  /* 0xff8000008500780b */ /* 0x040fe20003f1d000 */
[----:B------:R-:W-:Y:S01]  /*b3b0*/  FMUL.FTZ R152, R133, c[0x0][0x23c] ;  /* 0x00008f0085987a20 */ /* 0x000fe20000410000 */
[----:B------:R-:W-:Y:S01]  /*b3c0*/  FMNMX.FTZ R12, R164, R12, !PT ;  /* 0x0000000ca40c7209 */ /* 0x000fe20007810000 */
[----:B------:R-:W-:Y:S01]  /*b3d0*/  IMAD.WIDE.U32 R236, R236, -0x2daee0ad, RZ ;  /* 0xd2511f53ecec7825 */ /* 0x000fe200078e00ff */
[----:B------:R-:W-:Y:S01]  /*b3e0*/  FMNMX.FTZ R14, R150, R14, !PT ;  /* 0x0000000e960e7209 */ /* 0x000fe20007810000 */
[----:B------:R-:W-:Y:S01]  /*b3f0*/  MUFU.EX2 R143, R143 ;  /* 0x0000008f008f7308 */ /* 0x000fe20000000800 */
[----:B------:R-:W-:Y:S01]  /*b400*/  FSEL R152, R152, RZ, P0 ;  /* 0x000000ff98987208 */ /* 0x000fe20000000000 */
[--C-:B------:R-:W-:Y:S01]  /*b410*/  FFMA.FTZ R227, R227, c[0x0][0x23c], -R175.reuse ;  /* 0x00008f00e3e37a23 */ /* 0x100fe200000108af */
[----:B------:R-:W-:Y:S01]  /*b420*/  FMNMX.FTZ R12, R165, R12, !PT ;  /* 0x0000000ca50c7209 */ /* 0x000fe20007810000 */
[----:B------:R-:W-:Y:S01]  /*b430*/  FFMA.FTZ R248, R248, c[0x0][0x23c], -R175 ;  /* 0x00008f00f8f87a23 */ /* 0x000fe200000108af */
[----:B------:R-:W-:Y:S01]  /*b440*/  FMNMX.FTZ R14, R148, R14, !PT ;  /* 0x0000000e940e7209 */ /* 0x000fe20007810000 */
[----:B------:R-:W-:Y:S01]  /*b450*/  FFMA.FTZ R140, R136, c[0x0][0x23c], -R152 ;  /* 0x00008f00888c7a23 */ /* 0x000fe20000010898 */
[----:B------:R-:W-:Y:S01]  /*b460*/  LOP3.LUT R7, R7, UR8, R8, 0x96, !PT ;  /* 0x0000000807077c12 */ /* 0x000fe2000f8e9608 */
[----:B------:R-:W1:Y:S01]  /*b470*/  SHFL.BFLY PT, R136, R12, 0x2, 0x1f ;  /* 0x0c401f000c887f89 */ /* 0x000e6200000e0000 */
[----:B------:R-:W-:Y:S01]  /*b480*/  LOP3.LUT R6, R237, UR6, R6, 0x96, !PT ;  /* 0x00000006ed067c12 */ /* 0x000fe2000f8e9606 */
[----:B------:R-:W-:Y:S01]  /*b490*/  FFMA.FTZ R139, R135, c[0x0][0x23c], -R152 ;  /* 0x00008f00878b7a23 */ /* 0x000fe20000010898 */
[----:B------:R-:W-:Y:S01]  /*b4a0*/  FSEL R13, R134, RZ, P1 ;  /* 0x000000ff860d7208 */ /* 0x000fe20000800000 */
[----:B------:R-:W-:Y:S01]  /*b4b0*/  IMAD.WIDE.U32 R40, R7, -0x326172a9, RZ ;  /* 0xcd9e8d5707287825 */ /* 0x000fe200078e00ff */
[----:B------:R-:W-:Y:S01]  /*b4c0*/  FSEL R16, R133, RZ, P0 ;  /* 0x000000ff85107208 */ /* 0x000fe20000000000 */
[----:B------:R-:W-:Y:S01]  /*b4d0*/  MUFU.EX2 R142, R142 ;  /* 0x0000008e008e7308 */ /* 0x000fe20000000800 */
[----:B------:R-:W-:Y:S01]  /*b4e0*/  FMNMX.FTZ R14, R179, R14, !PT ;  /* 0x0000000eb30e7209 */ /* 0x000fe20007810000 */
[----:B------:R-:W-:Y:S01]  /*b4f0*/  IMAD.WIDE.U32 R6, R6, -0x326172a9, RZ ;  /* 0xcd9e8d5706067825 */ /* 0x000fe200078e00ff */
[----:B------:R-:W-:-:S02]  /*b500*/  PRMT R147, R0, 0x7054, R0 ;  /* 0x0000705400937816 */ /* 0x000fc40000000000 */
[----:B------:R-:W-:Y:S01]  /*b510*/  FMNMX.FTZ R14, R178, R14, !PT ;  /* 0x0000000eb20e7209 */ /* 0x000fe20007810000 */
[----:B------:R-:W-:Y:S01]  /*b520*/  FADD.FTZ R13, R3, -R13 ;  /* 0x8000000d030d7221 */ /* 0x000fe20000010000 */
[----:B------:R-:W-:Y:S01]  /*b530*/  LOP3.LUT R10, R7, UR16, R40, 0x96, !PT ;  /* 0x00000010070a7c12 */ /* 0x000fe2000f8e9628 */
[----:B------:R-:W-:Y:S01]  /*b540*/  FADD.FTZ R16, R2, -R16 ;  /* 0x8000001002107221 */ /* 0x000fe20000010000 */
[----:B------:R-:W-:Y:S01]  /*b550*/  FMNMX.FTZ R14, R132, R14, !PT ;  /* 0x0000000e840e7209 */ /* 0x000fe20007810000 */
[--C-:B------:R-:W-:Y:S01]  /*b560*/  FFMA.FTZ R146, R168, c[0x0][0x23c], -R152.reuse ;  /* 0x00008f00a8927a23 */ /* 0x100fe20000010898 */
[----:B------:R-:W2:Y:S01]  /*b570*/  MUFU.EX2 R141, R141 ;  /* 0x0000008d008d7308 */ /* 0x000ea20000000800 */
[----:B------:R-:W-:Y:S01]  /*b580*/  FFMA.FTZ R3, R67, c[0x0][0x23c], -R152 ;  /* 0x00008f0043037a23 */ /* 0x000fe20000010898 */
[----:B------:R-:W-:Y:S01]  /*b590*/  FMNMX.FTZ R32, R137, R14, !PT ;  /* 0x0000000e89207209 */ /* 0x000fe20007810000 */
[----:B------:R-:W-:Y:S01]  /*b5a0*/  FMUL.FTZ R0, R16, c[0x0][0x23c] ;  /* 0x00008f0010007a20 */ /* 0x000fe20000410000 */
[----:B------:R-:W-:Y:S01]  /*b5b0*/  LOP3.LUT R5, R6, 0xffff, RZ, 0xc0, !PT ;  /* 0x0000ffff06057812 */ /* 0x000fe200078ec0ff */
[----:B------:R-:W-:Y:S01]  /*b5c0*/  FMUL.FTZ R13, R13, c[0x0][0x23c] ;  /* 0x00008f000d0d7a20 */ /* 0x000fe20000410000 */
[----:B------:R-:W-:Y:S01]  /*b5d0*/  SHF.R.U32.HI R4, RZ, 0x10, R6 ;  /* 0x00000010ff047819 */ /* 0x000fe20000011606 */
[--C-:B------:R-:W-:Y:S01]  /*b5e0*/  FFMA.FTZ R231, R231, c[0x0][0x23c], -R152.reuse ;  /* 0x00008f00e7e77a23 */ /* 0x100fe20000010898 */
[----:B------:R-:W-:Y:S01]  /*b5f0*/  MUFU.EX2 R140, R140 ;  /* 0x0000008c008c7308 */ /* 0x000fe20000000800 */
[----:B------:R-:W-:Y:S01]  /*b600*/  LOP3.LUT R17, R10, 0xffff, RZ, 0xc0, !PT ;  /* 0x0000ffff0a117812 */ /* 0x000fe200078ec0ff */
[----:B------:R-:W-:Y:S01]  /*b610*/  FFMA.FTZ R244, R244, c[0x0][0x23c], -R152 ;  /* 0x00008f00f4f47a23 */ /* 0x000fe20000010898 */
[----:B------:R-:W-:Y:S01]  /*b620*/  SHF.R.U32.HI R15, RZ, 0x10, R10 ;  /* 0x00000010ff0f7819 */ /* 0x000fe2000001160a */
[--C-:B------:R-:W-:Y:S01]  /*b630*/  FFMA.FTZ R158, R158, c[0x0][0x23c], -R175.reuse ;  /* 0x00008f009e9e7a23 */ /* 0x100fe200000108af */
[----:B------:R-:W-:Y:S01]  /*b640*/  LOP3.LUT R11, R10, 0xff, RZ, 0xc0, !PT ;  /* 0x000000ff0a0b7812 */ /* 0x000fe200078ec0ff */
[--C-:B------:R-:W-:Y:S01]  /*b650*/  FFMA.FTZ R156, R156, c[0x0][0x23c], -R175.reuse ;  /* 0x00008f009c9c7a23 */ /* 0x100fe200000108af */
[----:B------:R-:W-:Y:S01]  /*b660*/  FMNMX.FTZ R32, R166, R32, !PT ;  /* 0x00000020a6207209 */ /* 0x000fe20007810000 */
[----:B------:R-:W3:Y:S01]  /*b670*/  MUFU.EX2 R139, R139 ;  /* 0x0000008b008b7308 */ /* 0x000ee20000000800 */
[----:B------:R-:W-:Y:S01]  /*b680*/  LOP3.LUT R8, R6, 0xff, RZ, 0xc0, !PT ;  /* 0x000000ff06087812 */ /* 0x000fe200078ec0ff */
[----:B------:R-:W-:Y:S01]  /*b690*/  FFMA.FTZ R159, R159, c[0x0][0x23c], -R175 ;  /* 0x00008f009f9f7a23 */ /* 0x000fe200000108af */
[----:B------:R-:W-:Y:S01]  /*b6a0*/  SHF.R.U32.HI R5, RZ, 0x8, R5 ;  /* 0x00000008ff057819 */ /* 0x000fe20000011605 */
[----:B------:R-:W-:Y:S01]  /*b6b0*/  FFMA.FTZ R157, R157, c[0x0][0x23c], -R175 ;  /* 0x00008f009d9d7a23 */ /* 0x000fe200000108af */
[----:B------:R-:W-:Y:S01]  /*b6c0*/  SHF.R.U32.HI R9, RZ, 0x18, R6 ;  /* 0x00000018ff097819 */ /* 0x000fe20000011606 */
[----:B------:R-:W-:Y:S01]  /*b6d0*/  FFMA.FTZ R155, R155, c[0x0][0x23c], -R152 ;  /* 0x00008f009b9b7a23 */ /* 0x000fe20000010898 */
[----:B------:R-:W-:Y:S01]  /*b6e0*/  LOP3.LUT R4, R4, 0xff, RZ, 0xc0, !PT ;  /* 0x000000ff04047812 */ /* 0x000fe200078ec0ff */
[----:B------:R-:W-:Y:S01]  /*b6f0*/  MUFU.EX2 R146, R146 ;  /* 0x0000009200927308 */ /* 0x000fe20000000800 */
[----:B------:R-:W-:Y:S01]  /*b700*/  SHF.R.U32.HI R10, RZ, 0x18, R10 ;  /* 0x00000018ff0a7819 */ /* 0x000fe2000001160a */
[----:B------:R-:W-:Y:S01]  /*b710*/  FFMA.FTZ R151, R151, c[0x0][0x23c], -R152 ;  /* 0x00008f0097977a23 */ /* 0x000fe20000010898 */
[----:B------:R-:W-:-:S02]  /*b720*/  SHF.R.U32.HI R17, RZ, 0x8, R17 ;  /* 0x00000008ff117819 */ /* 0x000fc40000011611 */
[----:B------:R-:W-:Y:S02]  /*b730*/  LOP3.LUT R15, R15, 0xff, RZ, 0xc0, !PT ;  /* 0x000000ff0f0f7812 */ /* 0x000fe400078ec0ff */
[----:B------:R-:W-:Y:S01]  /*b740*/  FMNMX.FTZ R32, R167, R32, !PT ;  /* 0x00000020a7207209 */ /* 0x000fe20007810000 */
[----:B------:R-:W4:Y:S01]  /*b750*/  MUFU.EX2 R3, R3 ;  /* 0x0000000300037308 */ /* 0x000f220000000800 */
[----:B------:R-:W-:Y:S02]  /*b760*/  PRMT R8, R8, 0x5410, R5 ;  /* 0x0000541008087816 */ /* 0x000fe40000000005 */
[----:B------:R-:W-:Y:S01]  /*b770*/  PRMT R9, R4, 0x5410, R9 ;  /* 0x0000541004097816 */ /* 0x000fe20000000009 */
[----:B------:R-:W5:Y:S01]  /*b780*/  SHFL.BFLY PT, R135, R32, 0x2, 0x1f ;  /* 0x0c401f0020877f89 */ /* 0x000f6200000e0000 */
[----:B------:R-:W-:Y:S01]  /*b790*/  PRMT R11, R11, 0x5410, R17 ;  /* 0x000054100b0b7816 */ /* 0x000fe20000000011 */
[--C-:B------:R-:W-:Y:S01]  /*b7a0*/  HSET2.LE.AND R8, R8, R147.reuse, PT ;  /* 0x0000009308087233 */ /* 0x100fe20003803000 */
[----:B------:R-:W-:Y:S01]  /*b7b0*/  PRMT R10, R15, 0x5410, R10 ;  /* 0x000054100f0a7816 */ /* 0x000fe2000000000a */
[----:B------:R-:W5:Y:S01]  /*b7c0*/  MUFU.EX2 R0, R0 ;  /* 0x0000000000007308 */ /* 0x000f620000000800 */
[----:B-1----:R-:W-:Y:S01]  /*b7d0*/  FMNMX.FTZ R136, R12, R136, !PT ;  /* 0x000000880c887209 */ /* 0x002fe20007810000 */
[--C-:B------:R-:W-:Y:S01]  /*b7e0*/  HSET2.LE.AND R9, R9, R147.reuse, PT ;  /* 0x0000009309097233 */ /* 0x100fe20003803000 */
[----:B--2---:R-:W-:Y:S01]  /*b7f0*/  F2FP.BF16.PACK_AB R50, R141, R142 ;  /* 0x0000008e8d32723e */ /* 0x004fe200000010ff */
[--C-:B------:R-:W-:Y:S01]  /*b800*/  HSET2.LE.AND R11, R11, R147.reuse, PT ;  /* 0x000000930b0b7233 */ /* 0x100fe20003803000 */
[----:B------:R-:W-:Y:S01]  /*b810*/  F2FP.BF16.PACK_AB R48, R143, R144 ;  /* 0x000000908f30723e */ /* 0x000fe200000010ff */
[----:B------:R-:W-:Y:S01]  /*b820*/  HSET2.LE.AND R10, R10, R147, PT ;  /* 0x000000930a0a7233 */ /* 0x000fe20003803000 */
[----:B---3--:R-:W-:Y:S01]  /*b830*/  F2FP.BF16.PACK_AB R49, R139, R140 ;  /* 0x0000008c8b31723e */ /* 0x008fe200000010ff */
[----:B------:R1:W2:Y:S01]  /*b840*/  MUFU.EX2 R2, R13 ;  /* 0x0000000d00027308 */ /* 0x0002a20000000800 */
[----:B----4-:R-:W-:Y:S01]  /*b850*/  F2FP.BF16.PACK_AB R51, R3, R146 ;  /* 0x000000920333723e */ /* 0x010fe200000010ff */
[----:B------:R-:W3:Y:S01]  /*b860*/  SHFL.BFLY PT, R36, R136, 0x1, 0x1f ;  /* 0x0c201f0088247f89 */ /* 0x000ee200000e0000 */
[----:B------:R-:W-:-:S02]  /*b870*/  LOP3.LUT R50, R8, R50, RZ, 0xc0, !PT ;  /* 0x0000003208327212 */ /* 0x000fc400078ec0ff */
[----:B------:R-:W-:Y:S01]  /*b880*/  LOP3.LUT R51, R9, R51, RZ, 0xc0, !PT ;  /* 0x0000003309337212 */ /* 0x000fe200078ec0ff */
[----:B------:R-:W-:Y:S01]  /*b890*/  LDSM.16.MT88.4 R4, [R188+0x6000] ;  /* 0x00600000bc04783b */ /* 0x000fe20000004200 */
[----:B------:R-:W-:Y:S01]  /*b8a0*/  LOP3.LUT R48, R11, R48, RZ, 0xc0, !PT ;  /* 0x000000300b307212 */ /* 0x000fe200078ec0ff */
[-C--:B-----5:R-:W-:Y:S01]  /*b8b0*/  FMUL.FTZ R18, R126, R0.reuse ;  /* 0x000000007e127220 */ /* 0x0a0fe20000410000 */
[----:B------:R-:W-:Y:S01]  /*b8c0*/  LOP3.LUT R49, R10, R49, RZ, 0xc0, !PT ;  /* 0x000000310a317212 */ /* 0x000fe200078ec0ff */
[----:B------:R-:W-:Y:S01]  /*b8d0*/  FMUL.FTZ R19, R127, R0 ;  /* 0x000000007f137220 */ /* 0x000fe20000410000 */
[----:B------:R-:W-:Y:S01]  /*b8e0*/  LDSM.16.MT88.4 R8, [R185+0x6000] ;  /* 0x00600000b908783b */ /* 0x000fe20000004200 */
[----:B------:R-:W-:Y:S01]  /*b8f0*/  IMAD.MOV.U32 R126, RZ, RZ, R20 ;  /* 0x000000ffff7e7224 */ /* 0x000fe200078e0014 */
[----:B------:R-:W-:Y:S01]  /*b900*/  FMNMX.FTZ R135, R32, R135, !PT ;  /* 0x0000008720877209 */ /* 0x000fe20007810000 */
[----:B------:R-:W-:Y:S01]  /*b910*/  IMAD.MOV.U32 R127, RZ, RZ, R21 ;  /* 0x000000ffff7f7224 */ /* 0x000fe200078e0015 */
[----:B------:R-:W-:Y:S01]  /*b920*/  MUFU.EX2 R227, R227 ;  /* 0x000000e300e37308 */ /* 0x000fe20000000800 */
[----:B-1----:R-:W-:Y:S01]  /*b930*/  LDSM.16.MT88.4 R12, [R186+0x6000] ;  /* 0x00600000ba0c783b */ /* 0x002fe20000004200 */
[----:B--2---:R-:W-:-:S02]  /*b940*/  FMUL.FTZ R24, R120, R2 ;  /* 0x0000000278187220 */ /* 0x004fc40000410000 */
[----:B------:R-:W-:Y:S01]  /*b950*/  IMAD R120, R228, -0x326172a9, RZ ;  /* 0xcd9e8d57e4787824 */ /* 0x000fe200078e02ff */
[----:B------:R-:W1:Y:S01]  /*b960*/  LDSM.16.MT88.4 R20, [R184+0x6000] ;  /* 0x00600000b814783b */ /* 0x000e620000004200 */
[----:B------:R-:W-:Y:S02]  /*b970*/  FMUL.FTZ R16, R124, R2 ;  /* 0x000000027c107220 */ /* 0x000fe40000410000 */
[----:B------:R-:W-:Y:S01]  /*b980*/  IMAD.MOV.U32 R124, RZ, RZ, R52 ;  /* 0x000000ffff7c7224 */ /* 0x000fe200078e0034 */
[----:B------:R-:W-:Y:S01]  /*b990*/  LOP3.LUT R37, R35, UR15, R120, 0x96, !PT ;  /* 0x0000000f23257c12 */ /* 0x000fe2000f8e9678 */
[----:B------:R-:W-:Y:S01]  /*b9a0*/  FMUL.FTZ R30, R70, R0 ;  /* 0x00000000461e7220 */ /* 0x000fe20000410000 */
[----:B------:R-:W-:Y:S01]  /*b9b0*/  LOP3.LUT R52, R241, UR13, R34, 0x96, !PT ;  /* 0x0000000df1347c12 */ /* 0x000fe2000f8e9622 */
[----:B------:R-:W-:Y:S01]  /*b9c0*/  IMAD.MOV.U32 R70, RZ, RZ, R40 ;  /* 0x000000ffff467224 */ /* 0x000fe200078e0028 */
[----:B---3--:R-:W-:Y:S01]  /*b9d0*/  FMNMX.FTZ R136, R136, R36, !PT ;  /* 0x0000002488887209 */ /* 0x008fe20007810000 */
[----:B------:R-:W-:Y:S01]  /*b9e0*/  IMAD.WIDE.U32 R46, R37, -0x2daee0ad, RZ ;  /* 0xd2511f53252e7825 */ /* 0x000fe200078e00ff */
[----:B------:R-:W-:Y:S02]  /*b9f0*/  MUFU.EX2 R231, R231 ;  /* 0x000000e700e77308 */ /* 0x000fe40000000800 */
[----:B------:R-:W-:Y:S01]  /*ba00*/  FSETP.NEU.FTZ.AND P1, PT, R136, -INF , PT ;  /* 0xff8000008800780b */ /* 0x000fe20003f3d000 */
[----:B------:R-:W-:Y:S01]  /*ba10*/  IMAD.WIDE.U32 R52, R52, -0x2daee0ad, RZ ;  /* 0xd2511f5334347825 */ /* 0x000fe200078e00ff */
[----:B------:R-:W-:-:S03]  /*ba20*/  LOP3.LUT R54, R47, UR12, R242, 0x96, !PT ;  /* 0x0000000c2f367c12 */ /* 0x000fc6000f8e96f2 */
[----:B------:R-:W-:Y:S01]  /*ba30*/  FMUL.FTZ R44, R136, c[0x0][0x23c] ;  /* 0x00008f00882c7a20 */ /* 0x000fe20000410000 */
[----:B------:R-:W-:Y:S01]  /*ba40*/  LOP3.LUT R55, R53, UR10, R46, 0x96, !PT ;  /* 0x0000000a35377c12 */ /* 0x000fe2000f8e962e */
[-C--:B------:R-:W-:Y:S01]  /*ba50*/  FMUL.FTZ R40, R104, R2.reuse ;  /* 0x0000000268287220 */ /* 0x080fe20000410000 */
[----:B------:R-:W2:Y:S01]  /*ba60*/  SHFL.BFLY PT, R53, R135, 0x1, 0x1f ;  /* 0x0c201f0087357f89 */ /* 0x000ea200000e0000 */
[----:B------:R-:W-:Y:S01]  /*ba70*/  FMUL.FTZ R28, R68, R2 ;  /* 0x00000002441c7220 */ /* 0x000fe20000410000 */
[----:B------:R-:W-:Y:S01]  /*ba80*/  FSEL R104, R44, RZ, P1 ;  /* 0x000000ff2c687208 */ /* 0x000fe20000800000 */
[----:B------:R-:W-:Y:S01]  /*ba90*/  FMUL.FTZ R31, R71, R0 ;  /* 0x00000000471f7220 */ /* 0x000fe20000410000 */
[----:B------:R-:W-:Y:S01]  /*baa0*/  MUFU.EX2 R244, R244 ;  /* 0x000000f400f47308 */ /* 0x000fe20000000800 */
[-C--:B------:R-:W-:Y:S02]  /*bab0*/  FMUL.FTZ R32, R72, R2.reuse ;  /* 0x0000000248207220 */ /* 0x080fe40000410000 */
[----:B------:R-:W-:-:S02]  /*bac0*/  FMUL.FTZ R33, R73, R2 ;  /* 0x0000000249217220 */ /* 0x000fc40000410000 */
[-C--:B------:R-:W-:Y:S02]  /*bad0*/  FMUL.FTZ R44, R88, R2.reuse ;  /* 0x00000002582c7220 */ /* 0x080fe40000410000 */
[----:B------:R-:W-:Y:S01]  /*bae0*/  FMUL.FTZ R45, R89, R2 ;  /* 0x00000002592d7220 */ /* 0x000fe20000410000 */
[----:B------:R-:W-:Y:S01]  /*baf0*/  MUFU.EX2 R158, R158 ;  /* 0x0000009e009e7308 */ /* 0x000fe20000000800 */
[-C--:B------:R-:W-:Y:S02]  /*bb00*/  FMUL.FTZ R46, R90, R0.reuse ;  /* 0x000000005a2e7220 */ /* 0x080fe40000410000 */
[----:B------:R-:W-:Y:S02]  /*bb10*/  FMUL.FTZ R47, R91, R0 ;  /* 0x000000005b2f7220 */ /* 0x000fe40000410000 */
[----:B------:R-:W-:Y:S02]  /*bb20*/  IMAD.MOV.U32 R68, RZ, RZ, R29 ;  /* 0x000000ffff447224 */ /* 0x000fe400078e001d */
[----:B------:R-:W-:Y:S01]  /*bb30*/  IMAD.MOV.U32 R71, RZ, RZ, R41 ;  /* 0x000000ffff477224 */ /* 0x000fe200078e0029 */
[----:B------:R-:W-:Y:S01]  /*bb40*/  MUFU.EX2 R156, R156 ;  /* 0x0000009c009c7308 */ /* 0x000fe20000000800 */
[----:B------:R-:W-:Y:S01]  /*bb50*/  IMAD.MOV.U32 R72, RZ, RZ, R38 ;  /* 0x000000ffff487224 */ /* 0x000fe200078e0026 */
[----:B-1----:R-:W-:Y:S01]  /*bb60*/  HMMA.16816.F32.BF16 R44, R48, R20, R44 ;  /* 0x00000014302c723c */ /* 0x002fe2000004182c */
[----:B------:R-:W-:Y:S01]  /*bb70*/  IMAD.MOV.U32 R73, RZ, RZ, R39 ;  /* 0x000000ffff497224 */ /* 0x000fe200078e0027 */
[----:B--2---:R-:W-:Y:S01]  /*bb80*/  FMNMX.FTZ R135, R135, R53, !PT ;  /* 0x0000003587877209 */ /* 0x004fe20007810000 */
[----:B------:R-:W-:Y:S01]  /*bb90*/  IMAD.WIDE.U32 R90, R54, -0x326172a9, RZ ;  /* 0xcd9e8d57365a7825 */ /* 0x000fe200078e00ff */
[----:B------:R-:W-:-:S02]  /*bba0*/  LOP3.LUT R67, R71, UR7, R72, 0x96, !PT ;  /* 0x0000000747437c12 */ /* 0x000fc4000f8e9648 */
[----:B------:R-:W-:Y:S01]  /*bbb0*/  FSETP.NEU.FTZ.AND P0, PT, R135, -INF , PT ;  /* 0xff8000008700780b */ /* 0x000fe20003f1d000 */
[----:B------:R-:W-:Y:S01]  /*bbc0*/  IMAD.WIDE.U32 R88, R55, -0x326172a9, RZ ;  /* 0xcd9e8d5737587825 */ /* 0x000fe200078e00ff */
[----:B------:R-:W-:Y:S01]  /*bbd0*/  LOP3.LUT R54, R91, UR11, R240, 0x96, !PT ;  /* 0x0000000b5b367c12 */ /* 0x000fe2000f8e96f0 */
[----:B------:R-:W-:Y:S01]  /*bbe0*/  MUFU.EX2 R159, R159 ;  /* 0x0000009f009f7308 */ /* 0x000fe20000000800 */
[----:B------:R-:W-:Y:S01]  /*bbf0*/  FSEL R59, R135, RZ, P0 ;  /* 0x000000ff873b7208 */ /* 0x000fe20000000000 */
[-C--:B------:R-:W-:Y:S01]  /*bc00*/  FMUL.FTZ R17, R125, R2.reuse ;  /* 0x000000027d117220 */ /* 0x080fe20000410000 */
[----:B------:R-:W-:Y:S01]  /*bc10*/  LOP3.LUT R90, R89, UR9, R90, 0x96, !PT ;  /* 0x00000009595a7c12 */ /* 0x000fe2000f8e965a */
[----:B------:R-:W-:Y:S02]  /*bc20*/  FMUL.FTZ R25, R121, R2 ;  /* 0x0000000279197220 */ /* 0x000fe40000410000 */
[-C--:B------:R-:W-:Y:S02]  /*bc30*/  FMUL.FTZ R26, R122, R0.reuse ;  /* 0x000000007a1a7220 */ /* 0x080fe40000410000 */
[----:B------:R-:W-:Y:S01]  /*bc40*/  FMUL.FTZ R27, R123, R0 ;  /* 0x000000007b1b7220 */ /* 0x000fe20000410000 */
[----:B------:R-:W-:Y:S01]  /*bc50*/  HMMA.16816.F32.BF16 R16, R48, R4, R16 ;  /* 0x000000043010723c */ /* 0x000fe20000041810 */
[----:B------:R-:W-:Y:S01]  /*bc60*/  FMUL.FTZ R29, R69, R2 ;  /* 0x00000002451d7220 */ /* 0x000fe20000410000 */
[----:B------:R-:W-:Y:S01]  /*bc70*/  MUFU.EX2 R157, R157 ;  /* 0x0000009d009d7308 */ /* 0x000fe20000000800 */
[----:B------:R-:W-:-:S02]  /*bc80*/  FMUL.FTZ R34, R74, R0 ;  /* 0x000000004a227220 */ /* 0x000fc40000410000 */
[----:B------:R-:W-:Y:S02]  /*bc90*/  FMUL.FTZ R35, R75, R0 ;  /* 0x000000004b237220 */ /* 0x000fe40000410000 */
[-C--:B------:R-:W-:Y:S01]  /*bca0*/  FMUL.FTZ R36, R80, R2.reuse ;  /* 0x0000000250247220 */ /* 0x080fe20000410000 */
[C---:B------:R-:W-:Y:S01]  /*bcb0*/  HMMA.16816.F32.BF16 R24, R48.reuse, R6, R24 ;  /* 0x000000063018723c */ /* 0x040fe20000041818 */
[----:B------:R-:W-:Y:S02]  /*bcc0*/  FMUL.FTZ R37, R81, R2 ;  /* 0x0000000251257220 */ /* 0x000fe40000410000 */
[-C--:B------:R-:W-:Y:S02]  /*bcd0*/  FMUL.FTZ R38, R82, R0.reuse ;  /* 0x0000000052267220 */ /* 0x080fe40000410000 */
[----:B------:R-:W-:Y:S02]  /*bce0*/  FMUL.FTZ R39, R83, R0 ;  /* 0x0000000053277220 */ /* 0x000fe40000410000 */
[----:B------:R-:W-:Y:S01]  /*bcf0*/  FMUL.FTZ R41, R105, R2 ;  /* 0x0000000269297220 */ /* 0x000fe20000410000 */
[----:B------:R-:W-:Y:S01]  /*bd00*/  HMMA.16816.F32.BF16 R28, R48, R12, R28 ;  /* 0x0000000c301c723c */ /* 0x000fe2000004181c */
[----:B------:R-:W-:-:S02]  /*bd10*/  FMUL.FTZ R42, R106, R0 ;  /* 0x000000006a2a7220 */ /* 0x000fc40000410000 */
[----:B------:R-:W-:Y:S02]  /*bd20*/  FMUL.FTZ R43, R107, R0 ;  /* 0x000000006b2b7220 */ /* 0x000fe40000410000 */
[-C--:B------:R-:W-:Y:S02]  /*bd30*/  FMUL.FTZ R92, R92, R2.reuse ;  /* 0x000000025c5c7220 */ /* 0x080fe40000410000 */
[----:B------:R-:W-:Y:S01]  /*bd40*/  FMUL.FTZ R93, R93, R2 ;  /* 0x000000025d5d7220 */ /* 0x000fe20000410000 */
[----:B------:R-:W-:Y:S01]  /*bd50*/  HMMA.16816.F32.BF16 R32, R48, R14, R32 ;  /* 0x0000000e3020723c */ /* 0x000fe20000041820 */
[-C--:B------:R-:W-:Y:S02]  /*bd60*/  FMUL.FTZ R94, R94, R0.reuse ;  /* 0x000000005e5e7220 */ /* 0x080fe40000410000 */
[----:B------:R-:W-:Y:S02]  /*bd70*/  FMUL.FTZ R95, R95, R0 ;  /* 0x000000005f5f7220 */ /* 0x000fe40000410000 */
[----:B------:R-:W-:-:S03]  /*bd80*/  IMAD.WIDE.U32 R90, R90, -0x2daee0ad, RZ ;  /* 0xd2511f535a5a7825 */ /* 0x000fc600078e00ff */
[C---:B------:R-:W-:Y:S01]  /*bd90*/  HMMA.16816.F32.BF16 R36, R48.reuse, R8, R36 ;  /* 0x000000083024723c */ /* 0x040fe20000041824 */
[----:B------:R-:W-:Y:S02]  /*bda0*/  FMUL.FTZ R105, R135, c[0x0][0x23c] ;  /* 0x00008f0087697a20 */ /* 0x000fe40000410000 */
[----:B------:R-:W-:Y:S02]  /*bdb0*/  IMAD.MOV.U32 R69, RZ, RZ, R170 ;  /* 0x000000ffff457224 */ /* 0x000fe400078e00aa */
[----:B------:R-:W-:Y:S01]  /*bdc0*/  FFMA.FTZ R170, R163, c[0x0][0x23c], -R104 ;  /* 0x00008f00a3aa7a23 */ /* 0x000fe20000010868 */
[----:B------:R-:W-:Y:S01]  /*bdd0*/  FSEL R105, R105, RZ, P0 ;  /* 0x000000ff69697208 */ /* 0x000fe20000000000 */
[----:B------:R-:W-:Y:S01]  /*bde0*/  IMAD.MOV.U32 R125, RZ, RZ, R169 ;  /* 0x000000ffff7d7224 */ /* 0x000fe200078e00a9 */
[----:B------:R-:W-:Y:S01]  /*bdf0*/  HMMA.16816.F32.BF16 R40, R48, R10, R40 ;  /* 0x0000000a3028723c */ /* 0x000fe20000041828 */
[----:B------:R-:W-:Y:S01]  /*be00*/  IMAD.MOV.U32 R121, RZ, RZ, R171 ;  /* 0x000000ffff797224 */ /* 0x000fe200078e00ab */
[----:B------:R-:W-:Y:S01]  /*be10*/  ISETP.GE.AND P0, PT, R217, 0x4, PT ;  /* 0x00000004d900780c */ /* 0x000fe20003f06270 */
[--C-:B------:R-:W-:Y:S01]  /*be20*/  FFMA.FTZ R163, R162, c[0x0][0x23c], -R105.reuse ;  /* 0x00008f00a2a37a23 */ /* 0x100fe20000010869 */
[----:B------:R-:W-:Y:S01]  /*be30*/  MUFU.EX2 R170, R170 ;  /* 0x000000aa00aa7308 */ /* 0x000fe20000000800 */
[----:B------:R-:W-:-:S02]  /*be40*/  FFMA.FTZ R162, R161, c[0x0][0x23c], -R105 ;  /* 0x00008f00a1a27a23 */ /* 0x000fc40000010869 */
[--C-:B------:R-:W-:Y:S01]  /*be50*/  FFMA.FTZ R169, R60, c[0x0][0x23c], -R104.reuse ;  /* 0x00008f003ca97a23 */ /* 0x100fe20000010868 */
[----:B------:R-:W-:Y:S01]  /*be60*/  HMMA.16816.F32.BF16 R48, R48, R22, R92 ;  /* 0x000000163030723c */ /* 0x000fe2000004185c */
[----:B------:R-:W-:Y:S02]  /*be70*/  FFMA.FTZ R168, R61, c[0x0][0x23c], -R104 ;  /* 0x00008f003da87a23 */ /* 0x000fe40000010868 */
[--C-:B------:R-:W-:Y:S01]  /*be80*/  FFMA.FTZ R161, R62, c[0x0][0x23c], -R105.reuse ;  /* 0x00008f003ea17a23 */ /* 0x100fe20000010869 */
[----:B------:R-:W-:Y:S01]  /*be90*/  MUFU.EX2 R163, R163 ;  /* 0x000000a300a37308 */ /* 0x000fe20000000800 */
[----:B------:R-:W-:Y:S02]  /*bea0*/  FFMA.FTZ R171, R63, c[0x0][0x23c], -R105 ;  /* 0x00008f003fab7a23 */ /* 0x000fe40000010869 */
[----:B------:R-:W-:Y:S01]  /*beb0*/  IMAD.WIDE.U32 R92, R54, -0x2daee0ad, RZ ;  /* 0xd2511f53365c7825 */ /* 0x000fe200078e00ff */
[----:B------:R-:W-:-:S03]  /*bec0*/  @P0 IADD3 R217, R217, -0x4, RZ ;  /* 0xfffffffcd9d90810 */ /* 0x000fc60007ffe0ff */
[----:B------:R-:W-:Y:S01]  /*bed0*/  FFMA.FTZ R154, R154, c[0x0][0x23c], -R104 ;  /* 0x00008f009a9a7a23 */ /* 0x000fe20000010868 */
[----:B------:R-:W-:Y:S01]  /*bee0*/  LOP3.LUT R53, R91, UR6, R92, 0x96, !PT ;  /* 0x000000065b357c12 */ /* 0x000fe2000f8e965c */
[----:B------:R-:W-:Y:S01]  /*bef0*/  MUFU.EX2 R169, R169 ;  /* 0x000000a900a97308 */ /* 0x000fe20000000800 */
[----:B------:R-:W-:Y:S01]  /*bf00*/  LOP3.LUT R92, R93, UR8, R52, 0x96, !PT ;  /* 0x000000085d5c7c12 */ /* 0x000fe2000f8e9634 */
[----:B------:R-:W-:Y:S02]  /*bf10*/  FADD.FTZ R59, R176, -R59 ;  /* 0x8000003bb03b7221 */ /* 0x000fe40000010000 */
[----:B------:R-:W-:-:S04]  /*bf20*/  IMAD.WIDE.U32 R54, R53, -0x326172a9, RZ ;  /* 0xcd9e8d5735367825 */ /* 0x000fc800078e00ff */
[----:B------:R-:W-:Y:S01]  /*bf30*/  IMAD.WIDE.U32 R92, R92, -0x326172a9, RZ ;  /* 0xcd9e8d575c5c7825 */ /* 0x000fe200078e00ff */
[C---:B------:R-:W-:Y:S01]  /*bf40*/  LOP3.LUT R53, R54.reuse, 0xffff, RZ, 0xc0, !PT ;  /* 0x0000ffff36357812 */ /* 0x040fe200078ec0ff */
[----:B------:R-:W1:Y:S01]  /*bf50*/  MUFU.EX2 R168, R168 ;  /* 0x000000a800a87308 */ /* 0x000e620000000800 */
[----:B------:R-:W-:Y:S01]  /*bf60*/  LOP3.LUT R52, R54, 0xff, RZ, 0xc0, !PT ;  /* 0x000000ff36347812 */ /* 0x000fe200078ec0ff */
[----:B------:R-:W-:Y:S01]  /*bf70*/  FMUL.FTZ R59, R59, c[0x0][0x23c] ;  /* 0x00008f003b3b7a20 */ /* 0x000fe20000410000 */
[----:B------:R-:W-:Y:S01]  /*bf80*/  SHF.R.U32.HI R53, RZ, 0x8, R53 ;  /* 0x00000008ff357819 */ /* 0x000fe20000011635 */
[----:B------:R-:W-:Y:S01]  /*bf90*/  IMAD.MOV.U32 R122, RZ, RZ, R172 ;  /* 0x000000ffff7a7224 */ /* 0x000fe200078e00ac */
[--C-:B------:R-:W-:Y:S01]  /*bfa0*/  SHF.R.U32.HI R56, RZ, 0x18, R54.reuse ;  /* 0x00000018ff387819 */ /* 0x100fe20000011636 */
[----:B------:R-:W-:Y:S01]  /*bfb0*/  IMAD.MOV.U32 R123, RZ, RZ, R173 ;  /* 0x000000ffff7b7224 */ /* 0x000fe200078e00ad */
[----:B------:R-:W-:Y:S01]  /*bfc0*/  PRMT R52, R52, 0x5410, R53 ;  /* 0x0000541034347816 */ /* 0x000fe20000000035 */
[----:B------:R-:W-:Y:S01]  /*bfd0*/  MUFU.EX2 R161, R161 ;  /* 0x000000a100a17308 */ /* 0x000fe20000000800 */
[----:B------:R-:W-:Y:S01]  /*bfe0*/  SHF.R.U32.HI R53, RZ, 0x10, R54 ;  /* 0x00000010ff357819 */ /* 0x000fe20000011636 */
[----:B------:R-:W-:Y:S01]  /*bff0*/  IMAD.MOV.U32 R75, RZ, RZ, R239 ;  /* 0x000000ffff4b7224 */ /* 0x000fe200078e00ef */
[----:B------:R-:W-:Y:S01]  /*c000*/  LOP3.LUT R54, R55, UR16, R92, 0x96, !PT ;  /* 0x0000001037367c12 */ /* 0x000fe2000f8e965c */
[----:B------:R-:W-:Y:S01]  /*c010*/  IMAD.MOV.U32 R239, RZ, RZ, R229 ;  /* 0x000000ffffef7224 */ /* 0x000fe200078e00e5 */
[----:B------:R-:W-:Y:S01]  /*c020*/  FSEL R55, R136, RZ, P1 ;  /* 0x000000ff88377208 */ /* 0x000fe20000800000 */
[----:B------:R-:W-:Y:S01]  /*c030*/  FFMA.FTZ R229, R64, c[0x0][0x23c], -R175 ;  /* 0x00008f0040e57a23 */ /* 0x000fe200000108af */
[----:B------:R-:W-:Y:S01]  /*c040*/  LOP3.LUT R53, R53, 0xff, RZ, 0xc0, !PT ;  /* 0x000000ff35357812 */ /* 0x000fe200078ec0ff */
[----:B------:R-:W-:Y:S01]  /*c050*/  MUFU.EX2 R171, R171 ;  /* 0x000000ab00ab7308 */ /* 0x000fe20000000800 */
[C---:B------:R-:W-:Y:S01]  /*c060*/  LOP3.LUT R58, R54.reuse, 0xffff, RZ, 0xc0, !PT ;  /* 0x0000ffff363a7812 */ /* 0x040fe200078ec0ff */
[----:B------:R-:W-:Y:S01]  /*c070*/  FADD.FTZ R55, R177, -R55 ;  /* 0x80000037b1377221 */ /* 0x000fe20000010000 */
[----:B------:R-:W-:Y:S01]  /*c080*/  PRMT R53, R53, 0x5410, R56 ;  /* 0x0000541035357816 */ /* 0x000fe20000000038 */
[--C-:B------:R-:W-:Y:S01]  /*c090*/  HSET2.LE.AND R52, R52, R147.reuse, PT ;  /* 0x0000009334347233 */ /* 0x100fe20003803000 */
[--C-:B------:R-:W-:Y:S01]  /*c0a0*/  SHF.R.U32.HI R56, RZ, 0x10, R54.reuse ;  /* 0x00000010ff387819 */ /* 0x100fe20000011636 */
[----:B------:R-:W-:Y:S01]  /*c0b0*/  FMUL.FTZ R55, R55, c[0x0][0x23c] ;  /* 0x00008f0037377a20 */ /* 0x000fe20000410000 */
[----:B------:R-:W-:Y:S01]  /*c0c0*/  LOP3.LUT R57, R54, 0xff, RZ, 0xc0, !PT ;  /* 0x000000ff36397812 */ /* 0x000fe200078ec0ff */
[----:B------:R-:W2:Y:S01]  /*c0d0*/  MUFU.EX2 R154, R154 ;  /* 0x0000009a009a7308 */ /* 0x000ea20000000800 */
[----:B------:R-:W-:Y:S01]  /*c0e0*/  SHF.R.U32.HI R54, RZ, 0x18, R54 ;  /* 0x00000018ff367819 */ /* 0x000fe20000011636 */
[--C-:B------:R-:W-:Y:S01]  /*c0f0*/  HSET2.LE.AND R53, R53, R147.reuse, PT ;  /* 0x0000009335357233 */ /* 0x100fe20003803000 */
[----:B------:R-:W-:Y:S01]  /*c100*/  LOP3.LUT R56, R56, 0xff, RZ, 0xc0, !PT ;  /* 0x000000ff38387812 */ /* 0x000fe200078ec0ff */
[----:B------:R-:W-:Y:S01]  /*c110*/  IMAD.MOV.U32 R73, RZ, RZ, R69 ;  /* 0x000000ffff497224 */ /* 0x000fe200078e0045 */
[----:B------:R-:W-:Y:S01]  /*c120*/  SHF.R.U32.HI R58, RZ, 0x8, R58 ;  /* 0x00000008ff3a7819 */ /* 0x000fe2000001163a */
[----:B------:R-:W-:Y:S01]  /*c130*/  IMAD.WIDE.U32 R70, R67, -0x2daee0ad, RZ ;  /* 0xd2511f5343467825 */ /* 0x000fe200078e00ff */
[----:B------:R-:W-:Y:S01]  /*c140*/  PRMT R56, R56, 0x5410, R54 ;  /* 0x0000541038387816 */ /* 0x000fe20000000036 */
[----:B------:R-:W-:Y:S01]  /*c150*/  MUFU.EX2 R162, R162 ;  /* 0x000000a200a27308 */ /* 0x000fe20000000800 */
[----:B------:R-:W-:Y:S01]  /*c160*/  PRMT R57, R57, 0x5410, R58 ;  /* 0x0000541039397816 */ /* 0x000fe2000000003a */
[--C-:B------:R-:W-:Y:S01]  /*c170*/  FFMA.FTZ R239, R239, c[0x0][0x23c], -R152.reuse ;  /* 0x00008f00efef7a23 */ /* 0x100fe20000010898 */
[----:B-1----:R-:W-:Y:S01]  /*c180*/  F2FP.BF16.PACK_AB R54, R168, R169 ;  /* 0x000000a9a836723e */ /* 0x002fe200000010ff */
[----:B------:R-:W-:Y:S01]  /*c190*/  FFMA.FTZ R237, R73, c[0x0][0x23c], -R152 ;  /* 0x00008f0049ed7a23 */ /* 0x000fe20000010898 */
[----:B------:R-:W-:Y:S01]  /*c1a0*/  LOP3.LUT R69, R70, 0xffff, RZ, 0xc0, !PT ;  /* 0x0000ffff46457812 */ /* 0x000fe200078ec0ff */
[--C-:B------:R-:W-:Y:S01]  /*c1b0*/  FFMA.FTZ R177, R66, c[0x0][0x23c], -R175.reuse ;  /* 0x00008f0042b17a23 */ /* 0x100fe200000108af */
[----:B------:R-:W-:Y:S01]  /*c1c0*/  LOP3.LUT R54, R52, R54, RZ, 0xc0, !PT ;  /* 0x0000003634367212 */ /* 0x000fe200078ec0ff */
[----:B------:R1:W3:Y:S01]  /*c1d0*/  MUFU.EX2 R173, R55 ;  /* 0x0000003700ad7308 */ /* 0x0002e20000000800 */
[--C-:B------:R-:W-:Y:S01]  /*c1e0*/  HSET2.LE.AND R52, R57, R147.reuse, PT ;  /* 0x0000009339347233 */ /* 0x100fe20003803000 */
[----:B--2---:R-:W-:Y:S01]  /*c1f0*/  F2FP.BF16.PACK_AB R57, R170, R154 ;  /* 0x0000009aaa39723e */ /* 0x004fe200000010ff */
[----:B------:R-:W-:Y:S01]  /*c200*/  FFMA.FTZ R176, R65, c[0x0][0x23c], -R175 ;  /* 0x00008f0041b07a23 */ /* 0x000fe200000108af */
[----:B------:R-:W-:Y:S01]  /*c210*/  LOP3.LUT R82, R70, 0xff, RZ, 0xc0, !PT ;  /* 0x000000ff46527812 */ /* 0x000fe200078ec0ff */
[----:B------:R-:W-:Y:S01]  /*c220*/  IMAD.MOV.U32 R74, RZ, RZ, R68 ;  /* 0x000000ffff4a7224 */ /* 0x000fe200078e0044 */
[----:B------:R-:W-:Y:S01]  /*c230*/  LOP3.LUT R52, R52, R57, RZ, 0xc0, !PT ;  /* 0x0000003934347212 */ /* 0x000fe200078ec0ff */
[----:B------:R-:W-:Y:S01]  /*c240*/  IMAD.SHL.U32 R106, R216, 0x2, RZ ;  /* 0x00000002d86a7824 */ /* 0x000fe200078e00ff */
[----:B------:R-:W2:Y:S01]  /*c250*/  MUFU.EX2 R172, R59 ;  /* 0x0000003b00ac7308 */ /* 0x000ea20000000800 */
[----:B------:R-:W-:Y:S01]  /*c260*/  SHF.R.U32.HI R69, RZ, 0x8, R69 ;  /* 0x00000008ff457819 */ /* 0x000fe20000011645 */
[----:B------:R-:W-:Y:S01]  /*c270*/  IMAD.MOV.U32 R243, RZ, RZ, R74 ;  /* 0x000000fffff37224 */ /* 0x000fe200078e004a */
[----:B------:R-:W-:Y:S01]  /*c280*/  SHF.R.U32.HI R68, RZ, 0x10, R70 ;  /* 0x00000010ff447819 */ /* 0x000fe20000011646 */
[----:B------:R-:W-:Y:S01]  /*c290*/  FFMA.FTZ R252, R252, c[0x0][0x23c], -R104 ;  /* 0x00008f00fcfc7a23 */ /* 0x000fe20000010868 */
[----:B------:R-:W-:Y:S01]  /*c2a0*/  LOP3.LUT R236, R71, UR17, R236, 0x96, !PT ;  /* 0x0000001147ec7c12 */ /* 0x000fe2000f8e96ec */
[----:B------:R-:W-:Y:S01]  /*c2b0*/  FFMA.FTZ R71, R75, c[0x0][0x23c], -R152 ;  /* 0x00008f004b477a23 */ /* 0x000fe20000010898 */
[----:B------:R-:W-:Y:S01]  /*c2c0*/  PRMT R82, R82, 0x5410, R69 ;  /* 0x0000541052527816 */ /* 0x000fe20000000045 */
[----:B------:R-:W4:Y:S01]  /*c2d0*/  MUFU.EX2 R229, R229 ;  /* 0x000000e500e57308 */ /* 0x000f220000000800 */
[----:B-1----:R-:W-:Y:S01]  /*c2e0*/  F2FP.BF16.PACK_AB R55, R171, R161 ;  /* 0x000000a1ab37723e */ /* 0x002fe200000010ff */
[-C--:B---3--:R-:W-:Y:S01]  /*c2f0*/  FMUL.FTZ R64, R76, R173.reuse ;  /* 0x000000ad4c407220 */ /* 0x088fe20000410000 */
[----:B------:R-:W-:Y:S01]  /*c300*/  SHF.R.U32.HI R83, RZ, 0x18, R70 ;  /* 0x00000018ff537819 */ /* 0x000fe20000011646 */
[----:B------:R-:W-:Y:S01]  /*c310*/  FMUL.FTZ R65, R77, R173 ;  /* 0x000000ad4d417220 */ /* 0x000fe20000410000 */
[----:B------:R-:W-:Y:S01]  /*c320*/  LOP3.LUT R55, R53, R55, RZ, 0xc0, !PT ;  /* 0x0000003735377212 */ /* 0x000fe200078ec0ff */
[--C-:B------:R-:W-:Y:S01]  /*c330*/  HSET2.LE.AND R53, R56, R147.reuse, PT ;  /* 0x0000009338357233 */ /* 0x100fe20003803000 */
[----:B------:R-:W-:Y:S01]  /*c340*/  F2FP.BF16.PACK_AB R56, R162, R163 ;  /* 0x000000a3a238723e */ /* 0x000fe200000010ff */
[----:B------:R-:W-:Y:S01]  /*c350*/  MUFU.EX2 R239, R239 ;  /* 0x000000ef00ef7308 */ /* 0x000fe20000000800 */
[-C--:B--2---:R-:W-:Y:S01]  /*c360*/  FMUL.FTZ R66, R78, R172.reuse ;  /* 0x000000ac4e427220 */ /* 0x084fe20000410000 */
[----:B------:R-:W-:Y:S01]  /*c370*/  LOP3.LUT R69, R68, 0xff, RZ, 0xc0, !PT ;  /* 0x000000ff44457812 */ /* 0x000fe200078ec0ff */
[----:B------:R-:W-:Y:S01]  /*c380*/  FMUL.FTZ R67, R79, R172 ;  /* 0x000000ac4f437220 */ /* 0x000fe20000410000 */
[----:B------:R-:W-:Y:S01]  /*c390*/  LOP3.LUT R53, R53, R56, RZ, 0xc0, !PT ;  /* 0x0000003835357212 */ /* 0x000fe200078ec0ff */
[-C--:B------:R-:W-:Y:S01]  /*c3a0*/  FMUL.FTZ R76, R100, R173.reuse ;  /* 0x000000ad644c7220 */ /* 0x080fe20000410000 */
[----:B------:R-:W-:Y:S01]  /*c3b0*/  LOP3.LUT R70, R236, 0xffff, RZ, 0xc0, !PT ;  /* 0x0000ffffec467812 */ /* 0x000fe200078ec0ff */
[-C--:B------:R-:W-:Y:S01]  /*c3c0*/  FMUL.FTZ R77, R101, R173.reuse ;  /* 0x000000ad654d7220 */ /* 0x080fe20000410000 */
[----:B------:R-:W1:Y:S01]  /*c3d0*/  MUFU.EX2 R237, R237 ;  /* 0x000000ed00ed7308 */ /* 0x000e620000000800 */
[-C--:B------:R-:W-:Y:S01]  /*c3e0*/  FMUL.FTZ R78, R102, R172.reuse ;  /* 0x000000ac664e7220 */ /* 0x080fe20000410000 */
[----:B------:R-:W-:Y:S01]  /*c3f0*/  LOP3.LUT R72, R236, 0xff, RZ, 0xc0, !PT ;  /* 0x000000ffec487812 */ /* 0x000fe200078ec0ff */
[-C--:B------:R-:W-:Y:S01]  /*c400*/  FMUL.FTZ R79, R103, R172.reuse ;  /* 0x000000ac674f7220 */ /* 0x080fe20000410000 */
[C---:B------:R-:W-:Y:S01]  /*c410*/  HMMA.16816.F32.BF16 R64, R52.reuse, R8, R64 ;  /* 0x000000083440723c */ /* 0x040fe20000041840 */
[----:B------:R-:W-:Y:S01]  /*c420*/  PRMT R83, R69, 0x5410, R83 ;  /* 0x0000541045537816 */ /* 0x000fe20000000053 */
[--C-:B------:R-:W-:Y:S01]  /*c430*/  HSET2.LE.AND R82, R82, R147.reuse, PT ;  /* 0x0000009352527233 */ /* 0x100fe20003803000 */
[-C--:B------:R-:W-:Y:S01]  /*c440*/  FMUL.FTZ R60, R112, R173.reuse ;  /* 0x000000ad703c7220 */ /* 0x080fe20000410000 */
[----:B------:R-:W-:Y:S01]  /*c450*/  MUFU.EX2 R177, R177 ;  /* 0x000000b100b17308 */ /* 0x000fe20000000800 */
[-C--:B------:R-:W-:Y:S01]  /*c460*/  FMUL.FTZ R61, R113, R173.reuse ;  /* 0x000000ad713d7220 */ /* 0x080fe20000410000 */
[--C-:B------:R-:W-:Y:S01]  /*c470*/  HSET2.LE.AND R83, R83, R147.reuse, PT ;  /* 0x0000009353537233 */ /* 0x100fe20003803000 */
[--C-:B------:R-:W-:Y:S01]  /*c480*/  SHF.R.U32.HI R8, RZ, 0x10, R236.reuse ;  /* 0x00000010ff087819 */ /* 0x100fe200000116ec */
[C---:B------:R-:W-:Y:S01]  /*c490*/  HMMA.16816.F32.BF16 R76, R52.reuse, R20, R76 ;  /* 0x00000014344c723c */ /* 0x040fe2000004184c */
[----:B------:R-:W-:Y:S01]  /*c4a0*/  SHF.R.U32.HI R9, RZ, 0x18, R236 ;  /* 0x00000018ff097819 */ /* 0x000fe200000116ec */
[-C--:B------:R-:W-:Y:S01]  /*c4b0*/  FMUL.FTZ R62, R114, R172.reuse ;  /* 0x000000ac723e7220 */ /* 0x080fe20000410000 */
[----:B------:R-:W-:Y:S01]  /*c4c0*/  SHF.R.U32.HI R68, RZ, 0x8, R70 ;  /* 0x00000008ff447819 */ /* 0x000fe20000011646 */
[----:B------:R2:W-:Y:S01]  /*c4d0*/  MUFU.EX2 R236, R71 ;  /* 0x0000004700ec7308 */ /* 0x0005e20000000800 */
[-C--:B------:R-:W-:Y:S01]  /*c4e0*/  FMUL.FTZ R63, R115, R172.reuse ;  /* 0x000000ac733f7220 */ /* 0x080fe20000410000 */
[----:B------:R-:W-:Y:S01]  /*c4f0*/  LOP3.LUT R8, R8, 0xff, RZ, 0xc0, !PT ;  /* 0x000000ff08087812 */ /* 0x000fe200078ec0ff */
[----:B------:R-:W-:Y:S01]  /*c500*/  FMUL.FTZ R108, R108, R173 ;  /* 0x000000ad6c6c7220 */ /* 0x000fe20000410000 */
[----:B----4-:R-:W-:Y:S01]  /*c510*/  F2FP.BF16.PACK_AB R20, R227, R229 ;  /* 0x000000e5e314723e */ /* 0x010fe200000010ff */
[----:B------:R-:W-:Y:S01]  /*c520*/  FMUL.FTZ R109, R109, R173 ;  /* 0x000000ad6d6d7220 */ /* 0x000fe20000410000 */
[----:B------:R-:W-:Y:S01]  /*c530*/  PRMT R72, R72, 0x5410, R68 ;  /* 0x0000541048487816 */ /* 0x000fe20000000044 */
[----:B------:R-:W-:Y:S01]  /*c540*/  FMUL.FTZ R110, R110, R172 ;  /* 0x000000ac6e6e7220 */ /* 0x000fe20000410000 */
[----:B------:R-:W3:Y:S01]  /*c550*/  MUFU.EX2 R176, R176 ;  /* 0x000000b000b07308 */ /* 0x000ee20000000800 */
[----:B------:R-:W-:Y:S01]  /*c560*/  LOP3.LUT R82, R82, R20, RZ, 0xc0, !PT ;  /* 0x0000001452527212 */ /* 0x000fe200078ec0ff */
[----:B------:R-:W-:Y:S01]  /*c570*/  FMUL.FTZ R111, R111, R172 ;  /* 0x000000ac6f6f7220 */ /* 0x000fe20000410000 */
[----:B-1----:R-:W-:Y:S01]  /*c580*/  F2FP.BF16.PACK_AB R20, R237, R239 ;  /* 0x000000efed14723e */ /* 0x002fe200000010ff */
[-C--:B------:R-:W-:Y:S01]  /*c590*/  FMUL.FTZ R84, R84, R173.reuse ;  /* 0x000000ad54547220 */ /* 0x080fe20000410000 */
[----:B------:R-:W-:Y:S01]  /*c5a0*/  PRMT R81, R8, 0x5410, R9 ;  /* 0x0000541008517816 */ /* 0x000fe20000000009 */
[-C--:B------:R-:W-:Y:S01]  /*c5b0*/  FMUL.FTZ R85, R85, R173.reuse ;  /* 0x000000ad55557220 */ /* 0x080fe20000410000 */
[----:B------:R-:W-:Y:S01]  /*c5c0*/  LOP3.LUT R83, R83, R20, RZ, 0xc0, !PT ;  /* 0x0000001453537212 */ /* 0x000fe200078ec0ff */
[-C--:B------:R-:W-:Y:S01]  /*c5d0*/  FMUL.FTZ R86, R86, R172.reuse ;  /* 0x000000ac56567220 */ /* 0x080fe20000410000 */
[C---:B------:R-:W-:Y:S01]  /*c5e0*/  HMMA.16816.F32.BF16 R60, R52.reuse, R12, R60 ;  /* 0x0000000c343c723c */ /* 0x040fe2000004183c */
[-C--:B------:R-:W-:Y:S01]  /*c5f0*/  FMUL.FTZ R87, R87, R172.reuse ;  /* 0x000000ac57577220 */ /* 0x080fe20000410000 */
[--C-:B------:R-:W-:Y:S01]  /*c600*/  HSET2.LE.AND R72, R72, R147.reuse, PT ;  /* 0x0000009348487233 */ /* 0x100fe20003803000 */
[----:B------:R-:W-:Y:S01]  /*c610*/  FFMA.FTZ R20, R123, c[0x0][0x23c], -R104 ;  /* 0x00008f007b147a23 */ /* 0x000fe20000010868 */
[----:B------:R-:W-:Y:S01]  /*c620*/  HSET2.LE.AND R81, R81, R147, PT ;  /* 0x0000009351517233 */ /* 0x000fe20003803000 */
[-C--:B------:R-:W-:Y:S01]  /*c630*/  FMUL.FTZ R56, R128, R173.reuse ;  /* 0x000000ad80387220 */ /* 0x080fe20000410000 */
[----:B--2---:R-:W1:Y:S01]  /*c640*/  LDSM.16.MT88.4 R68, [R188+0x6800] ;  /* 0x00680000bc44783b */ /* 0x004e620000004200 */
[----:B------:R-:W-:Y:S01]  /*c650*/  FMUL.FTZ R57, R129, R173 ;  /* 0x000000ad81397220 */ /* 0x000fe20000410000 */
[C---:B------:R-:W-:Y:S01]  /*c660*/  HMMA.16816.F32.BF16 R12, R52.reuse, R14, R108 ;  /* 0x0000000e340c723c */ /* 0x040fe2000004186c */
[-C--:B------:R-:W-:Y:S01]  /*c670*/  FMUL.FTZ R58, R130, R172.reuse ;  /* 0x000000ac823a7220 */ /* 0x080fe20000410000 */
[----:B------:R2:W-:Y:S01]  /*c680*/  MUFU.EX2 R108, R20 ;  /* 0x00000014006c7308 */ /* 0x0005e20000000800 */
[-C--:B------:R-:W-:Y:S01]  /*c690*/  FMUL.FTZ R59, R131, R172.reuse ;  /* 0x000000ac833b7220 */ /* 0x080fe20000410000 */
[----:B---3--:R-:W-:Y:S01]  /*c6a0*/  F2FP.BF16.PACK_AB R80, R176, R177 ;  /* 0x000000b1b050723e */ /* 0x008fe200000010ff */
[-C--:B------:R-:W-:Y:S01]  /*c6b0*/  FMUL.FTZ R116, R116, R173.reuse ;  /* 0x000000ad74747220 */ /* 0x080fe20000410000 */
[----:B------:R-:W-:Y:S01]  /*c6c0*/  LOP3.LUT R88, R93, UR7, R88, 0x96, !PT ;  /* 0x000000075d587c12 */ /* 0x000fe2000f8e9658 */
[-C--:B------:R-:W-:Y:S01]  /*c6d0*/  FMUL.FTZ R117, R117, R173.reuse ;  /* 0x000000ad75757220 */ /* 0x080fe20000410000 */
[C---:B------:R-:W-:Y:S01]  /*c6e0*/  HMMA.16816.F32.BF16 R8, R52.reuse, R10, R84 ;  /* 0x0000000a3408723c */ /* 0x040fe20000041854 */
[----:B------:R-:W-:Y:S01]  /*c6f0*/  FMUL.FTZ R118, R118, R172 ;  /* 0x000000ac76767220 */ /* 0x000fe20000410000 */
[----:B------:R-:W-:Y:S01]  /*c700*/  LOP3.LUT R80, R72, R80, RZ, 0xc0, !PT ;  /* 0x0000005048507212 */ /* 0x000fe200078ec0ff */
[----:B------:R-:W-:Y:S01]  /*c710*/  FMUL.FTZ R119, R119, R172 ;  /* 0x000000ac77777220 */ /* 0x000fe20000410000 */
[----:B------:R-:W3:Y:S01]  /*c720*/  LDSM.16.MT88.4 R72, [R186+0x6800] ;  /* 0x00680000ba48783b */ /* 0x000ee20000004200 */
[-C--:B------:R-:W-:Y:S01]  /*c730*/  FMUL.FTZ R96, R96, R173.reuse ;  /* 0x000000ad60607220 */ /* 0x080fe20000410000 */
[----:B------:R-:W-:Y:S01]  /*c740*/  IADD3 R89, R106, 0x1, RZ ;  /* 0x000000016a597810 */ /* 0x000fe20007ffe0ff */
[----:B------:R-:W-:Y:S01]  /*c750*/  FMUL.FTZ R97, R97, R173 ;  /* 0x000000ad61617220 */ /* 0x000fe20000410000 */
[----:B------:R-:W-:Y:S01]  /*c760*/  F2FP.BF16.PACK_AB R84, R231, R236 ;  /* 0x000000ece754723e */ /* 0x000fe200000010ff */
[-C--:B------:R-:W-:Y:S01]  /*c770*/  FMUL.FTZ R98, R98, R172.reuse ;  /* 0x000000ac62627220 */ /* 0x080fe20000410000 */
[C---:B------:R-:W-:Y:S01]  /*c780*/  HMMA.16816.F32.BF16 R56, R52.reuse, R4, R56 ;  /* 0x000000043438723c */ /* 0x040fe20000041838 */
[----:B------:R-:W-:Y:S01]  /*c790*/  FMUL.FTZ R99, R99, R172 ;  /* 0x000000ac63637220 */ /* 0x000fe20000410000 */
[----:B------:R-:W-:Y:S01]  /*c7a0*/  LOP3.LUT R81, R81, R84, RZ, 0xc0, !PT ;  /* 0x0000005451517212 */ /* 0x000fe200078ec0ff */
[--C-:B--2---:R-:W-:Y:S01]  /*c7b0*/  FFMA.FTZ R20, R122, c[0x0][0x23c], -R104.reuse ;  /* 0x00008f007a147a23 */ /* 0x104fe20000010868 */
[----:B------:R-:W2:Y:S01]  /*c7c0*/  LDSM.16.MT88.4 R84, [R185+0x6800] ;  /* 0x00680000b954783b */ /* 0x000ea20000004200 */
[----:B------:R-:W-:Y:S01]  /*c7d0*/  IMAD.WIDE.U32 R122, R222, -0x2daee0ad, RZ ;  /* 0xd2511f53de7a7825 */ /* 0x000fe200078e00ff */
[----:B------:R-:W-:Y:S02]  /*c7e0*/  MUFU.EX2 R252, R252 ;  /* 0x000000fc00fc7308 */ /* 0x000fe40000000800 */
[----:B------:R-:W-:Y:S01]  /*c7f0*/  HMMA.16816.F32.BF16 R4, R52, R6, R116 ;  /* 0x000000063404723c */ /* 0x000fe20000041874 */
[----:B------:R-:W-:Y:S01]  /*c800*/  FFMA.FTZ R243, R243, c[0x0][0x23c], -R104 ;  /* 0x00008f00f3f37a23 */ /* 0x000fe20000010868 */
[----:B------:R-:W-:Y:S01]  /*c810*/  LDSM.16.MT88.4 R116, [R188+0x7800] ;  /* 0x00780000bc74783b */ /* 0x000fe20000004200 */
[----:B------:R-:W-:-:S02]  /*c820*/  FFMA.FTZ R245, R245, c[0x0][0x23c], -R105 ;  /* 0x00008f00f5f57a23 */ /* 0x000fc40000010869 */
[--C-:B------:R-:W-:Y:S01]  /*c830*/  FFMA.FTZ R226, R226, c[0x0][0x23c], -R105.reuse ;  /* 0x00008f00e2e27a23 */ /* 0x100fe20000010869 */
[----:B------:R4:W5:Y:S01]  /*c840*/  MUFU.EX2 R107, R20 ;  /* 0x00000014006b7308 */ /* 0x0009620000000800 */
[----:B------:R-:W-:Y:S01]  /*c850*/  FFMA.FTZ R94, R125, c[0x0][0x23c], -R105 ;  /* 0x00008f007d5e7a23 */ /* 0x000fe20000010869 */
[----:B------:R-:W-:Y:S01]  /*c860*/  HMMA.16816.F32.BF16 R52, R52, R22, R96 ;  /* 0x000000163434723c */ /* 0x000fe20000041860 */
[----:B------:R-:W-:Y:S02]  /*c870*/  IMAD R125, R230, -0x326172a9, RZ ;  /* 0xcd9e8d57e67d7824 */ /* 0x000fe400078e02ff */
[--C-:B------:R-:W-:Y:S02]  /*c880*/  FFMA.FTZ R225, R225, c[0x0][0x23c], -R104.reuse ;  /* 0x00008f00e1e17a23 */ /* 0x100fe40000010868 */
[--C-:B------:R-:W-:Y:S01]  /*c890*/  FFMA.FTZ R224, R224, c[0x0][0x23c], -R104.reuse ;  /* 0x00008f00e0e07a23 */ /* 0x100fe20000010868 */
[----:B------:R2:W-:Y:S01]  /*c8a0*/  MUFU.EX2 R109, R94 ;  /* 0x0000005e006d7308 */ /* 0x0005e20000000800 */
[----:B------:R-:W-:Y:S01]  /*c8b0*/  IMAD.WIDE.U32 R96, R88, -0x2daee0ad, RZ ;  /* 0xd2511f5358607825 */ /* 0x000fe200078e00ff */
[----:B------:R-:W-:Y:S01]  /*c8c0*/  LOP3.LUT R88, R123, UR21, R89, 0x96, !PT ;  /* 0x000000157b587c12 */ /* 0x000fe2000f8e9659 */
[C---:B-1----:R-:W-:Y:S02]  /*c8d0*/  HMMA.16816.F32.BF16 R16, R80.reuse, R68, R16 ;  /* 0x000000445010723c */ /* 0x042fe40000041810 */
[----:B------:R-:W-:Y:S01]  /*c8e0*/  FFMA.FTZ R89, R121, c[0x0][0x23c], -R105 ;  /* 0x00008f0079597a23 */ /* 0x000fe20000010869 */
[----:B------:R-:W-:Y:S01]  /*c8f0*/  LOP3.LUT R91, R96, 0xffff, RZ, 0xc0, !PT ;  /* 0x0000ffff605b7812 */ /* 0x000fe200078ec0ff */
[----:B------:R-:W-:Y:S01]  /*c900*/  FFMA.FTZ R160, R160, c[0x0][0x23c], -R104 ;  /* 0x00008f00a0a07a23 */ /* 0x000fe20000010868 */
[----:B----4-:R-:W1:Y:S01]  /*c910*/  LDSM.16.MT88.4 R20, [R184+0x6800] ;  /* 0x00680000b814783b */ /* 0x010e620000004200 */
[----:B------:R-:W-:Y:S01]  /*c920*/  LOP3.LUT R92, R97, UR17, R90, 0x96, !PT ;  /* 0x00000011615c7c12 */ /* 0x000fe2000f8e965a */
[----:B------:R4:W4:Y:S01]  /*c930*/  MUFU.EX2 R106, R89 ;  /* 0x00000059006a7308 */ /* 0x0009220000000800 */
[----:B------:R-:W-:Y:S01]  /*c940*/  LOP3.LUT R93, R96, 0xff, RZ, 0xc0, !PT ;  /* 0x000000ff605d7812 */ /* 0x000fe200078ec0ff */
[C---:B------:R-:W-:Y:S01]  /*c950*/  HMMA.16816.F32.BF16 R24, R80.reuse, R70, R24 ;  /* 0x000000465018723c */ /* 0x040fe20000041818 */
[----:B------:R-:W-:Y:S01]  /*c960*/  SHF.R.U32.HI R91, RZ, 0x8, R91 ;  /* 0x00000008ff5b7819 */ /* 0x000fe2000001165b */
[----:B------:R-:W-:Y:S01]  /*c970*/  FFMA.FTZ R174, R174, c[0x0][0x23c], -R104 ;  /* 0x00008f00aeae7a23 */ /* 0x000fe20000010868 */
[----:B------:R-:W-:Y:S01]  /*c980*/  SHF.R.U32.HI R90, RZ, 0x18, R96 ;  /* 0x00000018ff5a7819 */ /* 0x000fe20000011660 */
[----:B------:R-:W-:Y:S01]  /*c990*/  FFMA.FTZ R179, R179, c[0x0][0x23c], -R105 ;  /* 0x00008f00b3b37a23 */ /* 0x000fe20000010869 */
[----:B------:R-:W-:Y:S01]  /*c9a0*/  PRMT R93, R93, 0x5410, R91 ;  /* 0x000054105d5d7816 */ /* 0x000fe2000000005b */
[----:B------:R-:W1:Y:S01]  /*c9b0*/  MUFU.EX2 R243, R243 ;  /* 0x000000f300f37308 */ /* 0x000e620000000800 */
[C---:B------:R-:W-:Y:S01]  /*c9c0*/  LOP3.LUT R95, R92.reuse, 0xffff, RZ, 0xc0, !PT ;  /* 0x0000ffff5c5f7812 */ /* 0x040fe200078ec0ff */
[C---:B---3--:R-:W-:Y:S01]  /*c9d0*/  HMMA.16816.F32.BF16 R28, R80.reuse, R72, R28 ;  /* 0x00000048501c723c */ /* 0x048fe2000004181c */
[----:B------:R-:W-:Y:S01]  /*c9e0*/  LOP3.LUT R91, R92, 0xff, RZ, 0xc0, !PT ;  /* 0x000000ff5c5b7812 */ /* 0x000fe200078ec0ff */
[--C-:B------:R-:W-:Y:S01]  /*c9f0*/  HSET2.LE.AND R93, R93, R147.reuse, PT ;  /* 0x000000935d5d7233 */ /* 0x100fe20003803000 */
[----:B--2---:R-:W-:Y:S01]  /*ca00*/  SHF.R.U32.HI R94, RZ, 0x18, R92 ;  /* 0x00000018ff5e7819 */ /* 0x004fe2000001165c */
[----:B------:R-:W-:Y:S01]  /*ca10*/  FFMA.FTZ R178, R178, c[0x0][0x23c], -R105 ;  /* 0x00008f00b2b27a23 */ /* 0x000fe20000010869 */
[----:B------:R-:W-:Y:S01]  /*ca20*/  SHF.R.U32.HI R95, RZ, 0x8, R95 ;  /* 0x00000008ff5f7819 */ /* 0x000fe2000001165f */
[----:B------:R-:W-:Y:S01]  /*ca30*/  MUFU.EX2 R245, R245 ;  /* 0x000000f500f57308 */ /* 0x000fe20000000800 */
[----:B----4-:R-:W-:Y:S01]  /*ca40*/  SHF.R.U32.HI R89, RZ, 0x10, R96 ;  /* 0x00000010ff597819 */ /* 0x010fe20000011660 */
[C---:B------:R-:W-:Y:S01]  /*ca50*/  HMMA.16816.F32.BF16 R32, R80.reuse, R74, R32 ;  /* 0x0000004a5020723c */ /* 0x040fe20000041820 */
[----:B------:R-:W-:Y:S01]  /*ca60*/  SHF.R.U32.HI R96, RZ, 0x10, R92 ;  /* 0x00000010ff607819 */ /* 0x000fe2000001165c */
[--C-:B------:R-:W-:Y:S01]  /*ca70*/  FFMA.FTZ R150, R150, c[0x0][0x23c], -R105.reuse ;  /* 0x00008f0096967a23 */ /* 0x100fe20000010869 */
[----:B------:R-:W-:Y:S01]  /*ca80*/  LOP3.LUT R89, R89, 0xff, RZ, 0xc0, !PT ;  /* 0x000000ff59597812 */ /* 0x000fe200078ec0ff */
[----:B------:R-:W-:Y:S01]  /*ca90*/  FFMA.FTZ R148, R148, c[0x0][0x23c], -R105 ;  /* 0x00008f0094947a23 */ /* 0x000fe20000010869 */
[----:B------:R-:W-:Y:S01]  /*caa0*/  LOP3.LUT R92, R96, 0xff, RZ, 0xc0, !PT ;  /* 0x000000ff605c7812 */ /* 0x000fe200078ec0ff */
[----:B------:R-:W2:Y:S01]  /*cab0*/  MUFU.EX2 R226, R226 ;  /* 0x000000e200e27308 */ /* 0x000ea20000000800 */
[----:B-----5:R-:W-:Y:S01]  /*cac0*/  F2FP.BF16.PACK_AB R96, R107, R108 ;  /* 0x0000006c6b60723e */ /* 0x020fe200000010ff */
[C---:B------:R-:W-:Y:S01]  /*cad0*/  HMMA.16816.F32.BF16 R36, R80.reuse, R84, R36 ;  /* 0x000000545024723c */ /* 0x040fe20000041824 */
[----:B------:R-:W-:Y:S01]  /*cae0*/  PRMT R89, R89, 0x5410, R90 ;  /* 0x0000541059597816 */ /* 0x000fe2000000005a */
[----:B------:R-:W-:Y:S01]  /*caf0*/  FFMA.FTZ R154, R221, R173, R154 ;  /* 0x000000addd9a7223 */ /* 0x000fe2000001009a */
[----:B------:R-:W-:Y:S01]  /*cb00*/  PRMT R91, R91, 0x5410, R95 ;  /* 0x000054105b5b7816 */ /* 0x000fe2000000005f */
[----:B------:R-:W-:Y:S01]  /*cb10*/  FFMA.FTZ R163, R220, R172, R163 ;  /* 0x000000acdca37223 */ /* 0x000fe200000100a3 */
[----:B------:R-:W-:Y:S01]  /*cb20*/  PRMT R94, R92, 0x5410, R94 ;  /* 0x000054105c5e7816 */ /* 0x000fe2000000005e */
[--C-:B------:R-:W-:Y:S01]  /*cb30*/  HSET2.LE.AND R89, R89, R147.reuse, PT ;  /* 0x0000009359597233 */ /* 0x100fe20003803000 */
[----:B------:R-:W-:Y:S01]  /*cb40*/  LOP3.LUT R90, R93, R96, RZ, 0xc0, !PT ;  /* 0x000000605d5a7212 */ /* 0x000fe200078ec0ff */
[----:B------:R-:W-:Y:S01]  /*cb50*/  IMAD.WIDE.U32 R92, R88, -0x326172a9, RZ ;  /* 0xcd9e8d57585c7825 */ /* 0x000fe200078e00ff */
[--C-:B------:R-:W-:Y:S01]  /*cb60*/  HSET2.LE.AND R88, R91, R147.reuse, PT ;  /* 0x000000935b587233 */ /* 0x100fe20003803000 */
[----:B------:R-:W-:Y:S01]  /*cb70*/  F2FP.BF16.PACK_AB R91, R109, R106 ;  /* 0x0000006a6d5b723e */ /* 0x000fe200000010ff */
[----:B------:R-:W-:Y:S01]  /*cb80*/  HSET2.LE.AND R94, R94, R147, PT ;  /* 0x000000935e5e7233 */ /* 0x000fe20003803000 */
[C---:B------:R-:W-:Y:S01]  /*cb90*/  HMMA.16816.F32.BF16 R40, R80.reuse, R86, R40 ;  /* 0x000000565028723c */ /* 0x040fe20000041828 */
[----:B-1----:R-:W-:Y:S01]  /*cba0*/  F2FP.BF16.PACK_AB R96, R243, R252 ;  /* 0x000000fcf360723e */ /* 0x002fe200000010ff */
[----:B------:R-:W-:Y:S01]  /*cbb0*/  MUFU.EX2 R225, R225 ;  /* 0x000000e100e17308 */ /* 0x000fe20000000800 */
[----:B--2---:R-:W-:Y:S01]  /*cbc0*/  F2FP.BF16.PACK_AB R95, R226, R245 ;  /* 0x000000f5e25f723e */ /* 0x004fe200000010ff */
[----:B------:R-:W-:Y:S01]  /*cbd0*/  FFMA.FTZ R2, R219, R2, R144 ;  /* 0x00000002db027223 */ /* 0x000fe20000010090 */
[----:B------:R-:W-:Y:S01]  /*cbe0*/  LOP3.LUT R91, R89, R91, RZ, 0xc0, !PT ;  /* 0x0000005b595b7212 */ /* 0x000fe200078ec0ff */
[----:B------:R-:W-:Y:S01]  /*cbf0*/  FFMA.FTZ R0, R218, R0, R140 ;  /* 0x00000000da007223 */ /* 0x000fe2000001008c */
[----:B------:R-:W-:Y:S01]  /*cc00*/  LOP3.LUT R88, R88, R96, RZ, 0xc0, !PT ;  /* 0x0000006058587212 */ /* 0x000fe200078ec0ff */
[----:B------:R-:W-:Y:S01]  /*cc10*/  HMMA.16816.F32.BF16 R44, R80, R20, R44 ;  /* 0x00000014502c723c */ /* 0x000fe2000004182c */
[----:B------:R-:W-:Y:S01]  /*cc20*/  LOP3.LUT R89, R94, R95, RZ, 0xc0, !PT ;  /* 0x0000005f5e597212 */ /* 0x000fe200078ec0ff */
[----:B------:R-:W-:Y:S01]  /*cc30*/  MUFU.EX2 R224, R224 ;  /* 0x000000e000e07308 */ /* 0x000fe20000000800 */
[----:B------:R-:W-:Y:S01]  /*cc40*/  LOP3.LUT R120, R93, UR15, R120, 0x96, !PT ;  /* 0x0000000f5d787c12 */ /* 0x000fe2000f8e9678 */
[----:B------:R-:W-:Y:S01]  /*cc50*/  FADD.FTZ R154, R170, R154 ;  /* 0x0000009aaa9a7221 */ /* 0x000fe20000010000 */
[----:B------:R-:W-:Y:S01]  /*cc60*/  LOP3.LUT R102, R241, UR13, R92, 0x96, !PT ;  /* 0x0000000df1667c12 */ /* 0x000fe2000f8e965c */
[----:B------:R-:W-:-:S02]  /*cc70*/  FADD.FTZ R163, R162, R163 ;  /* 0x000000a3a2a37221 */ /* 0x000fc40000010000 */
[----:B------:R-:W-:Y:S01]  /*cc80*/  HMMA.16816.F32.BF16 R48, R80, R22, R48 ;  /* 0x000000165030723c */ /* 0x000fe20000041830 */
[----:B------:R-:W-:Y:S01]  /*cc90*/  IMAD.WIDE.U32 R120, R120, -0x2daee0ad, RZ ;  /* 0xd2511f5378787825 */ /* 0x000fe200078e00ff */
[----:B------:R-:W-:Y:S03]  /*cca0*/  MUFU.EX2 R241, R248 ;  /* 0x000000f800f17308 */ /* 0x000fe60000000800 */
[----:B------:R-:W-:Y:S02]  /*ccb0*/  IMAD.WIDE.U32 R102, R102, -0x2daee0ad, RZ ;  /* 0xd2511f5366667825 */ /* 0x000fe400078e00ff */
[----:B------:R-:W-:Y:S01]  /*ccc0*/  LOP3.LUT R81, R93, UR15, R125, 0x96, !PT ;  /* 0x0000000f5d517c12 */ /* 0x000fe2000f8e967d */
[----:B------:R-:W-:Y:S01]  /*ccd0*/  HMMA.16816.F32.BF16 R56, R88, R68, R56 ;  /* 0x000000445838723c */ /* 0x000fe20000041838 */
[----:B------:R-:W-:Y:S01]  /*cce0*/  LOP3.LUT R80, R127, UR13, R92, 0x96, !PT ;  /* 0x0000000d7f507c12 */ /* 0x000fe2000f8e965c */
[----:B------:R-:W-:Y:S01]  /*ccf0*/  MUFU.EX2 R160, R160 ;  /* 0x000000a000a07308 */ /* 0x000fe20000000800 */
        /* <DEDUP_REMOVED lines=9> */
[----:B------:R-:W-:-:S03]  /*cd90*/  LOP3.LUT R81, R103, UR10, R120, 0x96, !PT ;  /* 0x0000000a67517c12 */ /* 0x000fc6000f8e9678 */
[----:B------:R-:W-:Y:S01]  /*cda0*/  IMAD.WIDE.U32 R96, R96, -0x326172a9, RZ ;  /* 0xcd9e8d5760607825 */ /* 0x000fe200078e00ff */
[----:B------:R-:W-:Y:S01]  /*cdb0*/  LOP3.LUT R68, R99, UR11, R126, 0x96, !PT ;  /* 0x0000000b63447c12 */ /* 0x000fe2000f8e967e */
[----:B------:R-:W1:Y:S01]  /*cdc0*/  MUFU.EX2 R242, R242 ;  /* 0x000000f200f27308 */ /* 0x000e620000000800 */
[----:B------:R-:W-:Y:S01]  /*cdd0*/  HMMA.16816.F32.BF16 R12, R88, R74, R12 ;  /* 0x0000004a580c723c */ /* 0x000fe2000004180c */
[----:B------:R-:W-:Y:S01]  /*cde0*/  FFMA.FTZ R238, R250, c[0x0][0x23c], -R175 ;  /* 0x00008f00faee7a23 */ /* 0x000fe200000108af */
[----:B------:R-:W-:Y:S01]  /*cdf0*/  LOP3.LUT R98, R97, UR9, R98, 0x96, !PT ;  /* 0x0000000961627c12 */ /* 0x000fe2000f8e9662 */
[----:B------:R-:W-:-:S04]  /*ce00*/  IMAD.WIDE.U32 R68, R68, -0x2daee0ad, RZ ;  /* 0xd2511f5344447825 */ /* 0x000fc800078e00ff */
        /* <DEDUP_REMOVED lines=8> */
[C---:B------:R-:W-:Y:S01]  /*ce90*/  HMMA.16816.F32.BF16 R64, R88.reuse, R84, R64 ;  /* 0x000000545840723c */ /* 0x040fe20000041840 */
[----:B-1----:R-:W-:Y:S01]  /*cea0*/  F2FP.BF16.PACK_AB R94, R242, R241 ;  /* 0x000000f1f25e723e */ /* 0x002fe200000010ff */
[----:B------:R-:W-:Y:S01]  /*ceb0*/  IMAD.WIDE.U32 R68, R68, -0x326172a9, RZ ;  /* 0xcd9e8d5744447825 */ /* 0x000fe200078e00ff */
[----:B------:R-:W-:Y:S01]  /*cec0*/  MUFU.EX2 R179, R179 ;  /* 0x000000b300b37308 */ /* 0x000fe20000000800 */
[----:B------:R-:W-:Y:S02]  /*ced0*/  LOP3.LUT R96, R101, UR7, R96, 0x96, !PT ;  /* 0x0000000765607c12 */ /* 0x000fe4000f8e9660 */
[----:B------:R-:W-:Y:S01]  /*cee0*/  FFMA.FTZ R250, R251, c[0x0][0x23c], -R175 ;  /* 0x00008f00fbfa7a23 */ /* 0x000fe200000108af */
[C---:B------:R-:W-:Y:S01]  /*cef0*/  LOP3.LUT R73, R68.reuse, 0xffff, RZ, 0xc0, !PT ;  /* 0x0000ffff44497812 */ /* 0x040fe200078ec0ff */
[----:B------:R-:W-:Y:S01]  /*cf00*/  FFMA.FTZ R240, R247, c[0x0][0x23c], -R152 ;  /* 0x00008f00f7f07a23 */ /* 0x000fe20000010898 */
[----:B------:R-:W-:Y:S01]  /*cf10*/  LOP3.LUT R74, R69, UR16, R100, 0x96, !PT ;  /* 0x00000010454a7c12 */ /* 0x000fe2000f8e9664 */
[--C-:B------:R-:W-:Y:S01]  /*cf20*/  FFMA.FTZ R246, R249, c[0x0][0x23c], -R152.reuse ;  /* 0x00008f00f9f67a23 */ /* 0x100fe20000010898 */
[C---:B------:R-:W-:Y:S01]  /*cf30*/  HMMA.16816.F32.BF16 R8, R88.reuse, R86, R8 ;  /* 0x000000565808723c */ /* 0x040fe20000041808 */
[----:B------:R-:W1:Y:S01]  /*cf40*/  MUFU.EX2 R250, R250 ;  /* 0x000000fa00fa7308 */ /* 0x000e620000000800 */
[----:B------:R-:W-:Y:S01]  /*cf50*/  LOP3.LUT R84, R68, 0xff, RZ, 0xc0, !PT ;  /* 0x000000ff44547812 */ /* 0x000fe200078ec0ff */
[----:B------:R-:W-:Y:S01]  /*cf60*/  FFMA.FTZ R247, R124, c[0x0][0x23c], -R152 ;  /* 0x00008f007cf77a23 */ /* 0x000fe20000010898 */
[----:B------:R-:W-:Y:S01]  /*cf70*/  SHF.R.U32.HI R92, RZ, 0x8, R73 ;  /* 0x00000008ff5c7819 */ /* 0x000fe20000011649 */
[----:B------:R-:W-:Y:S01]  /*cf80*/  IMAD.MOV.U32 R248, RZ, RZ, R107 ;  /* 0x000000fffff87224 */ /* 0x000fe200078e006b */
[----:B------:R-:W-:Y:S01]  /*cf90*/  SHF.R.U32.HI R72, RZ, 0x10, R68 ;  /* 0x00000010ff487819 */ /* 0x000fe20000011644 */
[----:B------:R-:W-:Y:S01]  /*cfa0*/  IMAD.MOV.U32 R249, RZ, RZ, R106 ;  /* 0x000000fffff97224 */ /* 0x000fe200078e006a */
[----:B------:R-:W-:Y:S01]  /*cfb0*/  HMMA.16816.F32.BF16 R76, R88, R20, R76 ;  /* 0x00000014584c723c */ /* 0x000fe2000004184c */
[----:B------:R-:W-:Y:S01]  /*cfc0*/  LOP3.LUT R87, R74, 0xffff, RZ, 0xc0, !PT ;  /* 0x0000ffff4a577812 */ /* 0x000fe200078ec0ff */
[----:B------:R-:W-:Y:S01]  /*cfd0*/  MUFU.EX2 R240, R240 ;  /* 0x000000f000f07308 */ /* 0x000fe20000000800 */
[----:B------:R-:W-:Y:S01]  /*cfe0*/  PRMT R84, R84, 0x5410, R92 ;  /* 0x0000541054547816 */ /* 0x000fe2000000005c */
[----:B------:R-:W-:Y:S01]  /*cff0*/  IMAD.WIDE.U32 R106, R80, -0x2daee0ad, RZ ;  /* 0xd2511f53506a7825 */ /* 0x000fe200078e00ff */
[----:B------:R-:W-:-:S02]  /*d000*/  LOP3.LUT R86, R74, 0xff, RZ, 0xc0, !PT ;  /* 0x000000ff4a567812 */ /* 0x000fc400078ec0ff */
[----:B------:R-:W-:Y:S01]  /*d010*/  SHF.R.U32.HI R73, RZ, 0x8, R87 ;  /* 0x00000008ff497819 */ /* 0x000fe20000011657 */
[----:B------:R-:W-:Y:S01]  /*d020*/  HMMA.16816.F32.BF16 R52, R88, R22, R52 ;  /* 0x000000165834723c */ /* 0x000fe20000041834 */
[--C-:B------:R-:W-:Y:S01]  /*d030*/  SHF.R.U32.HI R75, RZ, 0x10, R74.reuse ;  /* 0x00000010ff4b7819 */ /* 0x100fe2000001164a */
[----:B------:R-:W2:Y:S01]  /*d040*/  MUFU.EX2 R246, R246 ;  /* 0x000000f600f67308 */ /* 0x000ea20000000800 */
[----:B------:R-:W-:Y:S01]  /*d050*/  SHF.R.U32.HI R85, RZ, 0x18, R74 ;  /* 0x00000018ff557819 */ /* 0x000fe2000001164a */
[--C-:B------:R-:W-:Y:S01]  /*d060*/  HSET2.LE.AND R84, R84, R147.reuse, PT ;  /* 0x0000009354547233 */ /* 0x100fe20003803000 */
[----:B------:R-:W-:Y:S01]  /*d070*/  LOP3.LUT R74, R72, 0xff, RZ, 0xc0, !PT ;  /* 0x000000ff484a7812 */ /* 0x000fe200078ec0ff */
[----:B------:R-:W3:Y:S01]  /*d080*/  LDSM.16.MT88.4 R20, [R185+0x7000] ;  /* 0x00700000b914783b */ /* 0x000ee20000004200 */
[----:B------:R-:W-:Y:S01]  /*d090*/  IMAD.WIDE.U32 R90, R81, -0x326172a9, RZ ;  /* 0xcd9e8d57515a7825 */ /* 0x000fe200078e00ff */
[----:B------:R-:W-:Y:S02]  /*d0a0*/  PRMT R86, R86, 0x5410, R73 ;  /* 0x0000541056567816 */ /* 0x000fe40000000049 */
[----:B------:R-:W-:Y:S01]  /*d0b0*/  LOP3.LUT R72, R75, 0xff, RZ, 0xc0, !PT ;  /* 0x000000ff4b487812 */ /* 0x000fe200078ec0ff */
[----:B------:R-:W4:Y:S01]  /*d0c0*/  MUFU.EX2 R247, R247 ;  /* 0x000000f700f77308 */ /* 0x000f220000000800 */
[----:B------:R-:W-:Y:S01]  /*d0d0*/  LOP3.LUT R88, R91, UR9, R82, 0x96, !PT ;  /* 0x000000095b587c12 */ /* 0x000fe2000f8e9652 */
[--C-:B------:R-:W-:Y:S01]  /*d0e0*/  HSET2.LE.AND R86, R86, R147.reuse, PT ;  /* 0x0000009356567233 */ /* 0x100fe20003803000 */
[----:B------:R-:W-:Y:S01]  /*d0f0*/  PRMT R85, R72, 0x5410, R85 ;  /* 0x0000541048557816 */ /* 0x000fe20000000055 */
[----:B------:R-:W-:Y:S01]  /*d100*/  IMAD.MOV.U32 R251, RZ, RZ, R109 ;  /* 0x000000fffffb7224 */ /* 0x000fe200078e006d */
[----:B------:R-:W-:Y:S01]  /*d110*/  LOP3.LUT R94, R84, R94, RZ, 0xc0, !PT ;  /* 0x0000005e545e7212 */ /* 0x000fe200078ec0ff */
[----:B------:R-:W-:Y:S01]  /*d120*/  IMAD.WIDE.U32 R88, R88, -0x2daee0ad, RZ ;  /* 0xd2511f5358587825 */ /* 0x000fe200078e00ff */
[----:B-1----:R-:W-:Y:S01]  /*d130*/  F2FP.BF16.PACK_AB R92, R250, R238 ;  /* 0x000000eefa5c723e */ /* 0x002fe200000010ff */
[--C-:B------:R-:W-:Y:S01]  /*d140*/  HSET2.LE.AND R85, R85, R147.reuse, PT ;  /* 0x0000009355557233 */ /* 0x100fe20003803000 */
[----:B------:R-:W-:Y:S01]  /*d150*/  SHF.R.U32.HI R83, RZ, 0x18, R68 ;  /* 0x00000018ff537819 */ /* 0x000fe20000011644 */
[----:B------:R-:W1:Y:S01]  /*d160*/  MUFU.EX2 R178, R178 ;  /* 0x000000b200b27308 */ /* 0x000e620000000800 */
[----:B------:R-:W-:Y:S01]  /*d170*/  LOP3.LUT R84, R89, UR6, R106, 0x96, !PT ;  /* 0x0000000659547c12 */ /* 0x000fe2000f8e966a */
[----:B------:R-:W5:Y:S01]  /*d180*/  LDSM.16.MT88.4 R68, [R188+0x7000] ;  /* 0x00700000bc44783b */ /* 0x000f620000004200 */
[----:B------:R-:W-:Y:S01]  /*d190*/  LOP3.LUT R92, R86, R92, RZ, 0xc0, !PT ;  /* 0x0000005c565c7212 */ /* 0x000fe200078ec0ff */
[----:B------:R-:W-:Y:S01]  /*d1a0*/  IMAD.MOV.U32 R175, RZ, RZ, R108 ;  /* 0x000000ffffaf7224 */ /* 0x000fe200078e006c */
[----:B--2---:R-:W-:Y:S01]  /*d1b0*/  F2FP.BF16.PACK_AB R93, R246, R240 ;  /* 0x000000f0f65d723e */ /* 0x004fe200000010ff */
[----:B------:R-:W-:Y:S01]  /*d1c0*/  IMAD.WIDE.U32 R86, R84, -0x326172a9, RZ ;  /* 0xcd9e8d5754567825 */ /* 0x000fe200078e00ff */
[----:B------:R-:W-:Y:S01]  /*d1d0*/  PRMT R83, R74, 0x5410, R83 ;  /* 0x000054104a537816 */ /* 0x000fe20000000053 */
[----:B------:R-:W-:Y:S01]  /*d1e0*/  MUFU.EX2 R150, R150 ;  /* 0x0000009600967308 */ /* 0x000fe20000000800 */
[----:B------:R-:W-:Y:S01]  /*d1f0*/  LOP3.LUT R106, R107, UR8, R102, 0x96, !PT ;  /* 0x000000086b6a7c12 */ /* 0x000fe2000f8e9666 */
[----:B------:R-:W2:Y:S01]  /*d200*/  LDSM.16.MT88.4 R72, [R186+0x7000] ;  /* 0x00700000ba48783b */ /* 0x000ea20000004200 */
[----:B------:R-:W-:Y:S01]  /*d210*/  LOP3.LUT R93, R85, R93, RZ, 0xc0, !PT ;  /* 0x0000005d555d7212 */ /* 0x000fe200078ec0ff */
[--C-:B------:R-:W-:Y:S01]  /*d220*/  HSET2.LE.AND R83, R83, R147.reuse, PT ;  /* 0x0000009353537233 */ /* 0x100fe20003803000 */
[----:B------:R-:W-:Y:S01]  /*d230*/  LOP3.LUT R85, R86, 0xffff, RZ, 0xc0, !PT ;  /* 0x0000ffff56557812 */ /* 0x000fe200078ec0ff */
[----:B------:R-:W-:Y:S01]  /*d240*/  IMAD.WIDE.U32 R106, R106, -0x326172a9, RZ ;  /* 0xcd9e8d576a6a7825 */ /* 0x000fe200078e00ff */
[----:B------:R-:W-:Y:S01]  /*d250*/  LOP3.LUT R84, R86, 0xff, RZ, 0xc0, !PT ;  /* 0x000000ff56547812 */ /* 0x000fe200078ec0ff */
[----:B------:R-:W1:Y:S01]  /*d260*/  MUFU.EX2 R148, R148 ;  /* 0x0000009400947308 */ /* 0x000e620000000800 */
[----:B------:R-:W-:Y:S01]  /*d270*/  SHF.R.U32.HI R85, RZ, 0x8, R85 ;  /* 0x00000008ff557819 */ /* 0x000fe20000011655 */
[----:B------:R-:W-:Y:S01]  /*d280*/  LDSM.16.MT88.4 R108, [R186+0x7800] ;  /* 0x00780000ba6c783b */ /* 0x000fe20000004200 */
[----:B------:R-:W-:Y:S01]  /*d290*/  SHF.R.U32.HI R89, RZ, 0x10, R86 ;  /* 0x00000010ff597819 */ /* 0x000fe20000011656 */
[----:B------:R-:W-:Y:S01]  /*d2a0*/  FADD.FTZ R2, R143, R2 ;  /* 0x000000028f027221 */ /* 0x000fe20000010000 */
[----:B----4-:R-:W-:Y:S01]  /*d2b0*/  F2FP.BF16.PACK_AB R95, R247, R244 ;  /* 0x000000f4f75f723e */ /* 0x010fe200000010ff */
[----:B------:R-:W-:Y:S01]  /*d2c0*/  FADD.FTZ R0, R139, R0 ;  /* 0x000000008b007221 */ /* 0x000fe20000010000 */
[----:B------:R-:W-:Y:S01]  /*d2d0*/  LOP3.LUT R87, R87, UR16, R106, 0x96, !PT ;  /* 0x0000001057577c12 */ /* 0x000fe2000f8e966a */
[----:B------:R-:W-:Y:S01]  /*d2e0*/  FADD.FTZ R154, R169, R154 ;  /* 0x0000009aa99a7221 */ /* 0x000fe20000010000 */
[----:B------:R-:W-:Y:S01]  /*d2f0*/  PRMT R84, R84, 0x5410, R85 ;  /* 0x0000541054547816 */ /* 0x000fe20000000055 */
[----:B------:R-:W-:Y:S01]  /*d300*/  FADD.FTZ R163, R161, R163 ;  /* 0x000000a3a1a37221 */ /* 0x000fe20000010000 */
[----:B------:R-:W-:Y:S01]  /*d310*/  LOP3.LUT R85, R89, 0xff, RZ, 0xc0, !PT ;  /* 0x000000ff59557812 */ /* 0x000fe200078ec0ff */
[----:B------:R-:W-:Y:S01]  /*d320*/  FADD.FTZ R2, R142, R2 ;  /* 0x000000028e027221 */ /* 0x000fe20000010000 */
[----:B------:R-:W-:Y:S01]  /*d330*/  LOP3.LUT R95, R83, R95, RZ, 0xc0, !PT ;  /* 0x0000005f535f7212 */ /* 0x000fe200078ec0ff */
[--C-:B------:R-:W-:Y:S01]  /*d340*/  HSET2.LE.AND R84, R84, R147.reuse, PT ;  /* 0x0000009354547233 */ /* 0x100fe20003803000 */
[C---:B------:R-:W-:Y:S01]  /*d350*/  LOP3.LUT R89, R87.reuse, 0xffff, RZ, 0xc0, !PT ;  /* 0x0000ffff57597812 */ /* 0x040fe200078ec0ff */
[----:B------:R-:W4:Y:S01]  /*d360*/  LDSM.16.MT88.4 R80, [R184+0x7000] ;  /* 0x00700000b850783b */ /* 0x000f220000004200 */
[----:B------:R-:W-:Y:S01]  /*d370*/  SHF.R.U32.HI R99, RZ, 0x10, R87 ;  /* 0x00000010ff637819 */ /* 0x000fe20000011657 */
[----:B------:R-:W-:Y:S01]  /*d380*/  FADD.FTZ R0, R146, R0 ;  /* 0x0000000092007221 */ /* 0x000fe20000010000 */
[----:B------:R-:W-:Y:S01]  /*d390*/  SHF.R.U32.HI R86, RZ, 0x18, R86 ;  /* 0x00000018ff567819 */ /* 0x000fe20000011656 */
[C---:B---3--:R-:W-:Y:S01]  /*d3a0*/  HMMA.16816.F32.BF16 R36, R92.reuse, R20, R36 ;  /* 0x000000145c24723c */ /* 0x048fe20000041824 */
[----:B------:R-:W-:Y:S01]  /*d3b0*/  LOP3.LUT R91, R87, 0xff, RZ, 0xc0, !PT ;  /* 0x000000ff575b7812 */ /* 0x000fe200078ec0ff */
[----:B------:R-:W-:Y:S01]  /*d3c0*/  FADD.FTZ R154, R168, R154 ;  /* 0x0000009aa89a7221 */ /* 0x000fe20000010000 */
[----:B------:R-:W-:Y:S01]  /*d3d0*/  SHF.R.U32.HI R97, RZ, 0x8, R89 ;  /* 0x00000008ff617819 */ /* 0x000fe20000011659 */
[----:B------:R-:W-:Y:S01]  /*d3e0*/  FADD.FTZ R163, R171, R163 ;  /* 0x000000a3aba37221 */ /* 0x000fe20000010000 */
[----:B------:R-:W-:Y:S01]  /*d3f0*/  SHF.R.U32.HI R87, RZ, 0x18, R87 ;  /* 0x00000018ff577819 */ /* 0x000fe20000011657 */
[----:B------:R-:W-:Y:S01]  /*d400*/  FADD.FTZ R2, R141, R2 ;  /* 0x000000028d027221 */ /* 0x000fe20000010000 */
[----:B------:R-:W-:Y:S01]  /*d410*/  LOP3.LUT R89, R99, 0xff, RZ, 0xc0, !PT ;  /* 0x000000ff63597812 */ /* 0x000fe200078ec0ff */
[C---:B-----5:R-:W-:Y:S01]  /*d420*/  HMMA.16816.F32.BF16 R24, R92.reuse, R70, R24 ;  /* 0x000000465c18723c */ /* 0x060fe20000041818 */
        /* <DEDUP_REMOVED lines=10> */
[----:B-1----:R-:W-:Y:S01]  /*d4d0*/  F2FP.BF16.PACK_AB R99, R178, R179 ;  /* 0x000000b3b263723e */ /* 0x002fe200000010ff */
[----:B------:R-:W-:Y:S01]  /*d4e0*/  HSET2.LE.AND R89, R87, R147, PT ;  /* 0x0000009357597233 */ /* 0x000fe20003803000 */
[----:B------:R-:W-:Y:S01]  /*d4f0*/  F2FP.BF16.PACK_AB R97, R174, R160 ;  /* 0x000000a0ae61723e */ /* 0x000fe200000010ff */
[C---:B--2---:R-:W-:Y:S01]  /*d500*/  HMMA.16816.F32.BF16 R28, R92.reuse, R72, R28 ;  /* 0x000000485c1c723c */ /* 0x044fe2000004181c */
[----:B------:R-:W-:Y:S01]  /*d510*/  F2FP.BF16.PACK_AB R91, R148, R150 ;  /* 0x00000096945b723e */ /* 0x000fe200000010ff */
[----:B------:R-:W-:Y:S01]  /*d520*/  FADD.FTZ R2, R177, R2 ;  /* 0x00000002b1027221 */ /* 0x000fe20000010000 */
[----:B------:R-:W-:Y:S01]  /*d530*/  LOP3.LUT R87, R85, R99, RZ, 0xc0, !PT ;  /* 0x0000006355577212 */ /* 0x000fe200078ec0ff */
[----:B------:R-:W-:Y:S01]  /*d540*/  FADD.FTZ R0, R236, R0 ;  /* 0x00000000ec007221 */ /* 0x000fe20000010000 */
[----:B------:R-:W-:Y:S01]  /*d550*/  LOP3.LUT R84, R84, R97, RZ, 0xc0, !PT ;  /* 0x0000006154547212 */ /* 0x000fe200078ec0ff */
[----:B------:R-:W-:Y:S01]  /*d560*/  IMAD.WIDE.U32 R96, R96, -0x2daee0ad, RZ ;  /* 0xd2511f5360607825 */ /* 0x000fe200078e00ff */
[----:B------:R-:W-:Y:S01]  /*d570*/  LOP3.LUT R85, R89, R91, RZ, 0xc0, !PT ;  /* 0x0000005b59557212 */ /* 0x000fe200078ec0ff */
[----:B------:R-:W-:Y:S01]  /*d580*/  HMMA.16816.F32.BF16 R16, R92, R68, R16 ;  /* 0x000000445c10723c */ /* 0x000fe20000041810 */
[----:B------:R-:W-:Y:S01]  /*d590*/  LOP3.LUT R90, R107, UR7, R90, 0x96, !PT ;  /* 0x000000076b5a7c12 */ /* 0x000fe2000f8e965a */
[----:B------:R-:W-:Y:S01]  /*d5a0*/  FADD.FTZ R154, R243, R154 ;  /* 0x0000009af39a7221 */ /* 0x000fe20000010000 */
[----:B------:R-:W-:Y:S01]  /*d5b0*/  LOP3.LUT R98, R97, UR17, R98, 0x96, !PT ;  /* 0x0000001161627c12 */ /* 0x000fe2000f8e9662 */
[----:B------:R-:W-:-:S02]  /*d5c0*/  FADD.FTZ R163, R226, R163 ;  /* 0x000000a3e2a37221 */ /* 0x000fc40000010000 */
[----:B------:R-:W-:Y:S02]  /*d5d0*/  FADD.FTZ R2, R176, R2 ;  /* 0x00000002b0027221 */ /* 0x000fe40000010000 */
[C---:B------:R-:W-:Y:S01]  /*d5e0*/  HMMA.16816.F32.BF16 R4, R84.reuse, R70, R4 ;  /* 0x000000465404723c */ /* 0x040fe20000041804 */
[----:B------:R-:W-:Y:S02]  /*d5f0*/  FADD.FTZ R0, R231, R0 ;  /* 0x00000000e7007221 */ /* 0x000fe40000010000 */
[--C-:B------:R-:W-:Y:S02]  /*d600*/  FFMA.FTZ R138, R138, c[0x0][0x23c], -R104.reuse ;  /* 0x00008f008a8a7a23 */ /* 0x100fe40000010868 */
[----:B------:R-:W-:Y:S02]  /*d610*/  FFMA.FTZ R145, R145, c[0x0][0x23c], -R104 ;  /* 0x00008f0091917a23 */ /* 0x000fe40000010868 */
[----:B------:R-:W-:Y:S01]  /*d620*/  LOP3.LUT R70, R96, 0xffff, RZ, 0xc0, !PT ;  /* 0x0000ffff60467812 */ /* 0x000fe200078ec0ff */
[----:B------:R-:W-:Y:S01]  /*d630*/  HMMA.16816.F32.BF16 R60, R84, R72, R60 ;  /* 0x00000048543c723c */ /* 0x000fe2000004183c */
[----:B------:R-:W-:Y:S01]  /*d640*/  SHF.R.U32.HI R71, RZ, 0x10, R98 ;  /* 0x00000010ff477819 */ /* 0x000fe20000011662 */
[----:B------:R-:W-:Y:S01]  /*d650*/  FFMA.FTZ R166, R166, c[0x0][0x23c], -R105 ;  /* 0x00008f00a6a67a23 */ /* 0x000fe20000010869 */
[----:B------:R-:W-:Y:S01]  /*d660*/  SHF.R.U32.HI R70, RZ, 0x8, R70 ;  /* 0x00000008ff467819 */ /* 0x000fe20000011646 */
[----:B------:R-:W-:Y:S01]  /*d670*/  FADD.FTZ R154, R175, R154 ;  /* 0x0000009aaf9a7221 */ /* 0x000fe20000010000 */
[----:B------:R-:W-:Y:S01]  /*d680*/  LOP3.LUT R71, R71, 0xff, RZ, 0xc0, !PT ;  /* 0x000000ff47477812 */ /* 0x000fe200078ec0ff */
[----:B------:R-:W-:Y:S01]  /*d690*/  FADD.FTZ R163, R249, R163 ;  /* 0x000000a3f9a37221 */ /* 0x000fe20000010000 */
[----:B------:R-:W-:Y:S01]  /*d6a0*/  LOP3.LUT R72, R98, 0xffff, RZ, 0xc0, !PT ;  /* 0x0000ffff62487812 */ /* 0x000fe200078ec0ff */
[----:B------:R-:W-:Y:S01]  /*d6b0*/  HMMA.16816.F32.BF16 R40, R92, R22, R40 ;  /* 0x000000165c28723c */ /* 0x000fe20000041828 */
[----:B------:R-:W-:Y:S01]  /*d6c0*/  FADD.FTZ R2, R229, R2 ;  /* 0x00000002e5027221 */ /* 0x000fe20000010000 */
[----:B------:R-:W-:Y:S01]  /*d6d0*/  MUFU.EX2 R138, R138 ;  /* 0x0000008a008a7308 */ /* 0x000fe20000000800 */
[----:B------:R-:W-:Y:S01]  /*d6e0*/  SHF.R.U32.HI R72, RZ, 0x8, R72 ;  /* 0x00000008ff487819 */ /* 0x000fe20000011648 */
[----:B------:R-:W-:-:S02]  /*d6f0*/  FADD.FTZ R0, R239, R0 ;  /* 0x00000000ef007221 */ /* 0x000fc40000010000 */
[----:B------:R-:W-:Y:S02]  /*d700*/  FADD.FTZ R154, R248, R154 ;  /* 0x0000009af89a7221 */ /* 0x000fe40000010000 */
[C---:B------:R-:W-:Y:S01]  /*d710*/  HMMA.16816.F32.BF16 R56, R84.reuse, R68, R56 ;  /* 0x000000445438723c */ /* 0x040fe20000041838 */
[----:B------:R-:W-:Y:S01]  /*d720*/  FADD.FTZ R163, R251, R163 ;  /* 0x000000a3fba37221 */ /* 0x000fe20000010000 */
[----:B------:R-:W-:Y:S01]  /*d730*/  MUFU.EX2 R145, R145 ;  /* 0x0000009100917308 */ /* 0x000fe20000000800 */
[----:B------:R-:W-:Y:S02]  /*d740*/  FADD.FTZ R2, R227, R2 ;  /* 0x00000002e3027221 */ /* 0x000fe40000010000 */
[----:B------:R-:W-:Y:S02]  /*d750*/  FADD.FTZ R0, R237, R0 ;  /* 0x00000000ed007221 */ /* 0x000fe40000010000 */
[----:B------:R-:W-:Y:S01]  /*d760*/  LOP3.LUT R68, R96, 0xff, RZ, 0xc0, !PT ;  /* 0x000000ff60447812 */ /* 0x000fe200078ec0ff */
[----:B------:R-:W-:Y:S01]  /*d770*/  HMMA.16816.F32.BF16 R64, R84, R20, R64 ;  /* 0x000000145440723c */ /* 0x000fe20000041840 */
[----:B------:R-:W-:Y:S01]  /*d780*/  SHF.R.U32.HI R69, RZ, 0x10, R96 ;  /* 0x00000010ff457819 */ /* 0x000fe20000011660 */
[----:B------:R-:W-:Y:S01]  /*d790*/  MUFU.EX2 R20, R155 ;  /* 0x0000009b00147308 */ /* 0x000fe20000000800 */
[----:B------:R-:W-:Y:S01]  /*d7a0*/  PRMT R68, R68, 0x5410, R70 ;  /* 0x0000541044447816 */ /* 0x000fe20000000046 */
[----:B------:R-:W-:Y:S01]  /*d7b0*/  FADD.FTZ R154, R160, R154 ;  /* 0x0000009aa09a7221 */ /* 0x000fe20000010000 */
[----:B------:R-:W-:Y:S01]  /*d7c0*/  LOP3.LUT R69, R69, 0xff, RZ, 0xc0, !PT ;  /* 0x000000ff45457812 */ /* 0x000fe200078ec0ff */
[----:B------:R-:W-:-:S02]  /*d7d0*/  FADD.FTZ R163, R150, R163 ;  /* 0x000000a396a37221 */ /* 0x000fc40000010000 */
[----:B------:R-:W-:Y:S01]  /*d7e0*/  HMMA.16816.F32.BF16 R8, R84, R22, R8 ;  /* 0x000000165408723c */ /* 0x000fe20000041808 */
[----:B------:R-:W-:Y:S01]  /*d7f0*/  FFMA.FTZ R21, R153, c[0x0][0x23c], -R152 ;  /* 0x00008f0099157a23 */ /* 0x000fe20000010898 */
[----:B------:R-:W-:Y:S01]  /*d800*/  HSET2.LE.AND R68, R68, R147, PT ;  /* 0x0000009344447233 */ /* 0x000fe20003803000 */
[----:B------:R-:W-:Y:S02]  /*d810*/  FADD.FTZ R2, R238, R2 ;  /* 0x00000002ee027221 */ /* 0x000fe40000010000 */
[----:B------:R-:W-:Y:S02]  /*d820*/  FADD.FTZ R0, R240, R0 ;  /* 0x00000000f0007221 */ /* 0x000fe40000010000 */
[----:B------:R-:W-:Y:S01]  /*d830*/  LOP3.LUT R23, R98, 0xff, RZ, 0xc0, !PT ;  /* 0x000000ff62177812 */ /* 0x000fe200078ec0ff */
[----:B------:R-:W-:Y:S01]  /*d840*/  FFMA.FTZ R22, R149, c[0x0][0x23c], -R152 ;  /* 0x00008f0095167a23 */ /* 0x000fe20000010898 */
[----:B------:R-:W1:Y:S01]  /*d850*/  MUFU.EX2 R21, R21 ;  /* 0x0000001500157308 */ /* 0x000e620000000800 */
[----:B------:R-:W-:Y:S01]  /*d860*/  HMMA.16816.F32.BF16 R32, R92, R74, R32 ;  /* 0x0000004a5c20723c */ /* 0x000fe20000041820 */
[----:B------:R-:W-:Y:S01]  /*d870*/  PRMT R70, R23, 0x5410, R72 ;  /* 0x0000541017467816 */ /* 0x000fe20000000048 */
[----:B------:R-:W-:Y:S01]  /*d880*/  FFMA.FTZ R149, R164, c[0x0][0x23c], -R104 ;  /* 0x00008f00a4957a23 */ /* 0x000fe20000010868 */
[----:B------:R-:W-:Y:S01]  /*d890*/  SHF.R.U32.HI R98, RZ, 0x18, R98 ;  /* 0x00000018ff627819 */ /* 0x000fe20000011662 */
[----:B------:R-:W-:-:S02]  /*d8a0*/  FADD.FTZ R154, R174, R154 ;  /* 0x0000009aae9a7221 */ /* 0x000fc40000010000 */
[----:B------:R-:W-:Y:S01]  /*d8b0*/  HSET2.LE.AND R70, R70, R147, PT ;  /* 0x0000009346467233 */ /* 0x000fe20003803000 */
[----:B------:R-:W-:Y:S01]  /*d8c0*/  MUFU.EX2 R22, R22 ;  /* 0x0000001600167308 */ /* 0x000fe20000000800 */
[C---:B----4-:R-:W-:Y:S01]  /*d8d0*/  HMMA.16816.F32.BF16 R44, R92.reuse, R80, R44 ;  /* 0x000000505c2c723c */ /* 0x050fe2000004182c */
[----:B------:R-:W-:Y:S02]  /*d8e0*/  FADD.FTZ R163, R148, R163 ;  /* 0x000000a394a37221 */ /* 0x000fe40000010000 */
[----:B------:R-:W-:Y:S02]  /*d8f0*/  FADD.FTZ R2, R250, R2 ;  /* 0x00000002fa027221 */ /* 0x000fe40000010000 */
[----:B------:R-:W-:Y:S02]  /*d900*/  FADD.FTZ R0, R246, R0 ;  /* 0x00000000f6007221 */ /* 0x000fe40000010000 */
[----:B------:R-:W2:Y:S01]  /*d910*/  MUFU.EX2 R23, R151 ;  /* 0x0000009700177308 */ /* 0x000ea20000000800 */
[----:B------:R-:W-:Y:S01]  /*d920*/  HMMA.16816.F32.BF16 R48, R92, R82, R48 ;  /* 0x000000525c30723c */ /* 0x000fe20000041830 */
[----:B------:R-:W-:-:S02]  /*d930*/  FADD.FTZ R154, R225, R154 ;  /* 0x0000009ae19a7221 */ /* 0x000fc40000010000 */
[----:B------:R-:W-:Y:S02]  /*d940*/  FADD.FTZ R163, R179, R163 ;  /* 0x000000a3b3a37221 */ /* 0x000fe40000010000 */
[----:B------:R-:W-:Y:S02]  /*d950*/  FADD.FTZ R2, R241, R2 ;  /* 0x00000002f1027221 */ /* 0x000fe40000010000 */
[----:B------:R-:W-:Y:S01]  /*d960*/  SHF.R.U32.HI R95, RZ, 0x18, R96 ;  /* 0x00000018ff5f7819 */ /* 0x000fe20000011660 */
[C---:B------:R-:W-:Y:S01]  /*d970*/  HMMA.16816.F32.BF16 R12, R84.reuse, R74, R12 ;  /* 0x0000004a540c723c */ /* 0x040fe2000004180c */
[----:B------:R-:W-:Y:S01]  /*d980*/  F2FP.BF16.PACK_AB R94, R156, R158 ;  /* 0x0000009e9c5e723e */ /* 0x000fe200000010ff */
[----:B------:R-:W3:Y:S01]  /*d990*/  MUFU.EX2 R149, R149 ;  /* 0x0000009500957308 */ /* 0x000ee20000000800 */
[----:B------:R-:W-:Y:S01]  /*d9a0*/  PRMT R95, R69, 0x5410, R95 ;  /* 0x00005410455f7816 */ /* 0x000fe2000000005f */
[----:B------:R-:W-:Y:S01]  /*d9b0*/  FADD.FTZ R0, R244, R0 ;  /* 0x00000000f4007221 */ /* 0x000fe20000010000 */
[----:B------:R-:W-:Y:S01]  /*d9c0*/  PRMT R69, R71, 0x5410, R98 ;  /* 0x0000541047457816 */ /* 0x000fe20000000062 */
[----:B------:R-:W-:Y:S01]  /*d9d0*/  FADD.FTZ R154, R224, R154 ;  /* 0x0000009ae09a7221 */ /* 0x000fe20000010000 */
[----:B------:R-:W-:Y:S01]  /*d9e0*/  LOP3.LUT R94, R68, R94, RZ, 0xc0, !PT ;  /* 0x0000005e445e7212 */ /* 0x000fe200078ec0ff */
[--C-:B------:R-:W-:Y:S01]  /*d9f0*/  HSET2.LE.AND R95, R95, R147.reuse, PT ;  /* 0x000000935f5f7233 */ /* 0x100fe20003803000 */
[----:B------:R-:W-:Y:S01]  /*da00*/  F2FP.BF16.PACK_AB R92, R157, R159 ;  /* 0x0000009f9d5c723e */ /* 0x000fe200000010ff */
[----:B------:R-:W-:Y:S01]  /*da10*/  HSET2.LE.AND R69, R69, R147, PT ;  /* 0x0000009345457233 */ /* 0x000fe20003803000 */
[----:B-1----:R-:W-:Y:S01]  /*da20*/  F2FP.BF16.PACK_AB R93, R21, R20 ;  /* 0x00000014155d723e */ /* 0x002fe200000010ff */
[C---:B------:R-:W-:Y:S01]  /*da30*/  HMMA.16816.F32.BF16 R100, R84.reuse, R80, R76 ;  /* 0x000000505464723c */ /* 0x040fe2000004184c */
[----:B--2---:R-:W-:Y:S01]  /*da40*/  F2FP.BF16.PACK_AB R68, R23, R22 ;  /* 0x000000161744723e */ /* 0x004fe200000010ff */
[----:B------:R-:W-:Y:S01]  /*da50*/  LDSM.16.MT88.4 R96, [R184+0x7800] ;  /* 0x00780000b860783b */ /* 0x000fe20000004200 */
[----:B------:R-:W-:Y:S01]  /*da60*/  LOP3.LUT R92, R70, R92, RZ, 0xc0, !PT ;  /* 0x0000005c465c7212 */ /* 0x000fe200078ec0ff */
[----:B------:R-:W-:Y:S01]  /*da70*/  FFMA.FTZ R151, R165, c[0x0][0x23c], -R104 ;  /* 0x00008f00a5977a23 */ /* 0x000fe20000010868 */
[----:B------:R-:W-:Y:S01]  /*da80*/  LOP3.LUT R93, R69, R93, RZ, 0xc0, !PT ;  /* 0x0000005d455d7212 */ /* 0x000fe200078ec0ff */
[----:B------:R-:W-:Y:S01]  /*da90*/  FADD.FTZ R163, R178, R163 ;  /* 0x000000a3b2a37221 */ /* 0x000fe20000010000 */
[----:B------:R-:W-:Y:S01]  /*daa0*/  LOP3.LUT R95, R95, R68, RZ, 0xc0, !PT ;  /* 0x000000445f5f7212 */ /* 0x000fe200078ec0ff */
[----:B------:R-:W-:Y:S01]  /*dab0*/  HMMA.16816.F32.BF16 R52, R84, R82, R52 ;  /* 0x000000525434723c */ /* 0x000fe20000041834 */
[----:B------:R-:W1:Y:S01]  /*dac0*/  LDSM.16.MT88.4 R84, [R185+0x7800] ;  /* 0x00780000b954783b */ /* 0x000e620000004200 */
[----:B------:R-:W-:Y:S01]  /*dad0*/  MUFU.EX2 R151, R151 ;  /* 0x0000009700977308 */ /* 0x000fe20000000800 */
[----:B------:R-:W-:-:S02]  /*dae0*/  FADD.FTZ R2, R242, R2 ;  /* 0x00000002f2027221 */ /* 0x000fc40000010000 */
[----:B------:R-:W-:Y:S02]  /*daf0*/  FADD.FTZ R0, R247, R0 ;  /* 0x00000000f7007221 */ /* 0x000fe40000010000 */
[----:B------:R-:W-:Y:S01]  /*db00*/  FADD.FTZ R154, R138, R154 ;  /* 0x0000009a8a9a7221 */ /* 0x000fe20000010000 */
[C---:B------:R-:W-:Y:S01]  /*db10*/  HMMA.16816.F32.BF16 R120, R92.reuse, R118, R24 ;  /* 0x000000765c78723c */ /* 0x040fe20000041818 */
[----:B------:R-:W-:Y:S02]  /*db20*/  FADD.FTZ R2, R159, R2 ;  /* 0x000000029f027221 */ /* 0x000fe40000010000 */
[----:B------:R-:W-:Y:S02]  /*db30*/  FADD.FTZ R0, R20, R0 ;  /* 0x0000000014007221 */ /* 0x000fe40000010000 */
[----:B------:R-:W-:Y:S02]  /*db40*/  FADD.FTZ R154, R145, R154 ;  /* 0x0000009a919a7221 */ /* 0x000fe40000010000 */
[----:B------:R-:W-:Y:S01]  /*db50*/  IMAD.WIDE.U32 R26, R90, -0x2daee0ad, RZ ;  /* 0xd2511f535a1a7825 */ /* 0x000fe200078e00ff */
[----:B------:R-:W-:Y:S03]  /*db60*/  HMMA.16816.F32.BF16 R124, R92, R116, R16 ;  /* 0x000000745c7c723c */ /* 0x000fe60000041810 */
[--C-:B------:R-:W-:Y:S01]  /*db70*/  FFMA.FTZ R24, R132, c[0x0][0x23c], -R105.reuse ;  /* 0x00008f0084187a23 */ /* 0x100fe20000010869 */
[----:B------:R-:W-:Y:S01]  /*db80*/  LOP3.LUT R88, R27, UR17, R88, 0x96, !PT ;  /* 0x000000111b587c12 */ /* 0x000fe2000f8e9658 */
[----:B------:R-:W-:-:S02]  /*db90*/  FFMA.FTZ R25, R137, c[0x0][0x23c], -R105 ;  /* 0x00008f0089197a23 */ /* 0x000fc40000010869 */
[----:B------:R-:W-:Y:S01]  /*dba0*/  LOP3.LUT R19, R26, 0xffff, RZ, 0xc0, !PT ;  /* 0x0000ffff1a137812 */ /* 0x000fe200078ec0ff */
[----:B------:R-:W-:Y:S01]  /*dbb0*/  FFMA.FTZ R105, R167, c[0x0][0x23c], -R105 ;  /* 0x00008f00a7697a23 */ /* 0x000fe20000010869 */
[----:B------:R-:W-:Y:S01]  /*dbc0*/  LOP3.LUT R27, R88, 0xffff, RZ, 0xc0, !PT ;  /* 0x0000ffff581b7812 */ /* 0x000fe200078ec0ff */
[C---:B------:R-:W-:Y:S01]  /*dbd0*/  HMMA.16816.F32.BF16 R68, R92.reuse, R108, R28 ;  /* 0x0000006c5c44723c */ /* 0x040fe2000004181c */
[----:B------:R-:W-:Y:S01]  /*dbe0*/  LOP3.LUT R16, R26, 0xff, RZ, 0xc0, !PT ;  /* 0x000000ff1a107812 */ /* 0x000fe200078ec0ff */
[----:B------:R-:W2:Y:S01]  /*dbf0*/  MUFU.EX2 R24, R24 ;  /* 0x0000001800187308 */ /* 0x000ea20000000800 */
[----:B------:R-:W-:Y:S01]  /*dc00*/  SHF.R.U32.HI R18, RZ, 0x10, R26 ;  /* 0x00000010ff127819 */ /* 0x000fe2000001161a */
[----:B------:R-:W-:Y:S01]  /*dc10*/  FADD.FTZ R2, R157, R2 ;  /* 0x000000029d027221 */ /* 0x000fe20000010000 */
[----:B------:R-:W-:Y:S01]  /*dc20*/  SHF.R.U32.HI R17, RZ, 0x18, R26 ;  /* 0x00000018ff117819 */ /* 0x000fe2000001161a */
[----:B------:R-:W-:Y:S01]  /*dc30*/  FADD.FTZ R0, R21, R0 ;  /* 0x0000000015007221 */ /* 0x000fe20000010000 */
[----:B------:R-:W-:Y:S01]  /*dc40*/  SHF.R.U32.HI R30, RZ, 0x8, R19 ;  /* 0x00000008ff1e7819 */ /* 0x000fe20000011613 */
[C---:B------:R-:W-:Y:S01]  /*dc50*/  HMMA.16816.F32.BF16 R72, R92.reuse, R110, R32 ;  /* 0x0000006e5c48723c */ /* 0x040fe20000041820 */
[----:B------:R-:W-:Y:S01]  /*dc60*/  SHF.R.U32.HI R19, RZ, 0x8, R27 ;  /* 0x00000008ff137819 */ /* 0x000fe2000001161b */
[----:B------:R-:W4:Y:S01]  /*dc70*/  MUFU.EX2 R25, R25 ;  /* 0x0000001900197308 */ /* 0x000f220000000800 */
[----:B------:R-:W-:Y:S01]  /*dc80*/  SHF.R.U32.HI R29, RZ, 0x10, R88 ;  /* 0x00000010ff1d7819 */ /* 0x000fe20000011658 */
[----:B---3--:R-:W-:Y:S01]  /*dc90*/  FADD.FTZ R154, R149, R154 ;  /* 0x0000009a959a7221 */ /* 0x008fe20000010000 */
[----:B------:R-:W-:Y:S01]  /*dca0*/  LOP3.LUT R28, R88, 0xff, RZ, 0xc0, !PT ;  /* 0x000000ff581c7812 */ /* 0x000fe200078ec0ff */
[----:B------:R-:W-:Y:S01]  /*dcb0*/  FADD.FTZ R2, R158, R2 ;  /* 0x000000029e027221 */ /* 0x000fe20000010000 */
[----:B------:R-:W-:Y:S01]  /*dcc0*/  LOP3.LUT R18, R18, 0xff, RZ, 0xc0, !PT ;  /* 0x000000ff12127812 */ /* 0x000fe200078ec0ff */
[C---:B-1----:R-:W-:Y:S01]  /*dcd0*/  HMMA.16816.F32.BF16 R80, R92.reuse, R84, R36 ;  /* 0x000000545c50723c */ /* 0x042fe20000041824 */
[----:B------:R-:W-:Y:S01]  /*dce0*/  SHF.R.U32.HI R88, RZ, 0x18, R88 ;  /* 0x00000018ff587819 */ /* 0x000fe20000011658 */
[----:B------:R-:W1:Y:S01]  /*dcf0*/  MUFU.EX2 R26, R166 ;  /* 0x000000a6001a7308 */ /* 0x000e620000000800 */
[----:B------:R-:W-:Y:S01]  /*dd00*/  LOP3.LUT R29, R29, 0xff, RZ, 0xc0, !PT ;  /* 0x000000ff1d1d7812 */ /* 0x000fe200078ec0ff */
[----:B--2---:R-:W-:Y:S01]  /*dd10*/  FADD.FTZ R163, R24, R163 ;  /* 0x000000a318a37221 */ /* 0x004fe20000010000 */
[----:B------:R-:W-:Y:S01]  /*dd20*/  PRMT R16, R16, 0x5410, R30 ;  /* 0x0000541010107816 */ /* 0x000fe2000000001e */
[----:B------:R-:W-:Y:S01]  /*dd30*/  FADD.FTZ R0, R22, R0 ;  /* 0x0000000016007221 */ /* 0x000fe20000010000 */
[----:B------:R-:W-:Y:S01]  /*dd40*/  PRMT R17, R18, 0x5410, R17 ;  /* 0x0000541012117816 */ /* 0x000fe20000000011 */
[----:B------:R-:W-:Y:S01]  /*dd50*/  FADD.FTZ R221, R151, R154 ;  /* 0x0000009a97dd7221 */ /* 0x000fe20000010000 */
[----:B------:R-:W-:Y:S01]  /*dd60*/  PRMT R28, R28, 0x5410, R19 ;  /* 0x000054101c1c7816 */ /* 0x000fe20000000013 */
[----:B------:R-:W2:Y:S01]  /*dd70*/  MUFU.EX2 R27, R105 ;  /* 0x00000069001b7308 */ /* 0x000ea20000000800 */
[----:B------:R-:W-:Y:S01]  /*dd80*/  PRMT R29, R29, 0x5410, R88 ;  /* 0x000054101d1d7816 */ /* 0x000fe20000000058 */
[--C-:B------:R-:W-:Y:S01]  /*dd90*/  HSET2.LE.AND R18, R16, R147.reuse, PT ;  /* 0x0000009310127233 */ /* 0x100fe20003803000 */
[----:B----4-:R-:W-:Y:S01]  /*dda0*/  F2FP.BF16.PACK_AB R30, R25, R24 ;  /* 0x00000018191e723e */ /* 0x010fe200000010ff */
[--C-:B------:R-:W-:Y:S01]  /*ddb0*/  HSET2.LE.AND R19, R17, R147.reuse, PT ;  /* 0x0000009311137233 */ /* 0x100fe20003803000 */
[----:B------:R-:W-:Y:S01]  /*ddc0*/  F2FP.BF16.PACK_AB R17, R145, R138 ;  /* 0x0000008a9111723e */ /* 0x000fe200000010ff */
[--C-:B------:R-:W-:Y:S01]  /*ddd0*/  HSET2.LE.AND R16, R28, R147.reuse, PT ;  /* 0x000000931c107233 */ /* 0x100fe20003803000 */
[----:B------:R-:W-:Y:S01]  /*dde0*/  FADD.FTZ R163, R25, R163 ;  /* 0x000000a319a37221 */ /* 0x000fe20000010000 */
[----:B------:R-:W-:Y:S01]  /*ddf0*/  HSET2.LE.AND R147, R29, R147, PT ;  /* 0x000000931d937233 */ /* 0x000fe20003803000 */
[----:B------:R-:W-:Y:S01]  /*de00*/  F2FP.BF16.PACK_AB R29, R151, R149 ;  /* 0x00000095971d723e */ /* 0x000fe200000010ff */
[C---:B------:R-:W-:Y:S01]  /*de10*/  HMMA.16816.F32.BF16 R88, R92.reuse, R96, R44 ;  /* 0x000000605c58723c */ /* 0x040fe2000004182c */
[----:B------:R-:W-:Y:S01]  /*de20*/  LOP3.LUT R16, R16, R17, RZ, 0xc0, !PT ;  /* 0x0000001110107212 */ /* 0x000fe200078ec0ff */
[----:B-1----:R-:W-:Y:S01]  /*de30*/  FADD.FTZ R163, R26, R163 ;  /* 0x000000a31aa37221 */ /* 0x002fe20000010000 */
[----:B------:R-:W-:Y:S01]  /*de40*/  LOP3.LUT R17, R147, R30, RZ, 0xc0, !PT ;  /* 0x0000001e93117212 */ /* 0x000fe200078ec0ff */
[----:B------:R-:W-:Y:S01]  /*de50*/  FADD.FTZ R219, R156, R2 ;  /* 0x000000029cdb7221 */ /* 0x000fe20000010000 */
[----:B------:R-:W-:Y:S01]  /*de60*/  LOP3.LUT R18, R18, R29, RZ, 0xc0, !PT ;  /* 0x0000001d12127212 */ /* 0x000fe200078ec0ff */
[C---:B--2---:R-:W-:Y:S01]  /*de70*/  FADD.FTZ R220, R27.reuse, R163 ;  /* 0x000000a31bdc7221 */ /* 0x044fe20000010000 */
[----:B------:R-:W-:Y:S01]  /*de80*/  F2FP.BF16.PACK_AB R28, R27, R26 ;  /* 0x0000001a1b1c723e */ /* 0x000fe200000010ff */
[----:B------:R-:W-:Y:S01]  /*de90*/  HMMA.16816.F32.BF16 R104, R92, R86, R40 ;  /* 0x000000565c68723c */ /* 0x000fe20000041828 */
[----:B------:R-:W-:-:S02]  /*dea0*/  FADD.FTZ R218, R23, R0 ;  /* 0x0000000017da7221 */ /* 0x000fc40000010000 */
[----:B------:R-:W-:-:S05]  /*deb0*/  LOP3.LUT R19, R19, R28, RZ, 0xc0, !PT ;  /* 0x0000001c13137212 */ /* 0x000fca00078ec0ff */
        /* <DEDUP_REMOVED lines=11> */
.L_x_617:
[----:B------:R-:W-:-:S07]  /*df70*/  IADD3 R217, R216, -0x1, RZ ;  /* 0xffffffffd8d97810 */ /* 0x000fce0007ffe0ff */
.L_x_620:
[----:B------:R-:W-:Y:S01]  /*df80*/  ISETP.GE.AND P0, PT, R217, RZ, PT ;  /* 0x000000ffd900720c */ /* 0x000fe20003f06270 */
[----:B------:R-:W-:-:S12]  /*df90*/  ULDC.64 UR24, c[0x0][0x118] ;  /* 0x0000460000187ab9 */ /* 0x000fd80000000a00 */
[----:B------:R-:W-:Y:S05]  /*dfa0*/  @!P0 BRA `(.L_x_621) ;  /* 0x000039a000008947 */ /* 0x000fea0003800000 */
[----:B------:R-:W1:Y:S01]  /*dfb0*/  LDC.U8 R216, c[0x0][0x2d8] ;  /* 0x0000b600ffd87b82 */ /* 0x000e620000000000 */
[----:B------:R-:W-:Y:S01]  /*dfc0*/  IMAD.WIDE.U32 R228, R228, -0x326172a9, RZ ;  /* 0xcd9e8d57e4e47825 */ /* 0x000fe200078e00ff */
[----:B------:R-:W-:Y:S01]  /*dfd0*/  UMOV UR22, 0x5 ;  /* 0x0000000500167882 */ /* 0x000fe20000000000 */
[----:B------:R-:W-:Y:S01]  /*dfe0*/  MOV R3, R135 ;  /* 0x0000008700037202 */ /* 0x000fe20000000f00 */
[----:B------:R-:W-:Y:S01]  /*dff0*/  ULDC.64 UR4, c[0x0][0x1a0] ;  /* 0x0000680000047ab9 */ /* 0x000fe20000000a00 */
[----:B------:R-:W-:Y:S01]  /*e000*/  IMAD.WIDE.U32 R224, R230, -0x326172a9, RZ ;  /* 0xcd9e8d57e6e07825 */ /* 0x000fe200078e00ff */
[-C--:B------:R-:W-:Y:S01]  /*e010*/  LOP3.LUT R226, R229, R223.reuse, RZ, 0x3c, !PT ;  /* 0x000000dfe5e27212 */ /* 0x080fe200078e3cff */
[----:B------:R-:W-:Y:S01]  /*e020*/  USHF.L.U64.HI UR23, UR4, UR22, UR5 ;  /* 0x0000001604177299 */ /* 0x000fe20008010205 */
[----:B------:R-:W-:Y:S01]  /*e030*/  MOV R132, R136 ;  /* 0x0000008800847202 */ /* 0x000fe20000000f00 */
[----:B------:R-:W-:Y:S01]  /*e040*/  USHF.L.U32 UR26, UR4, 0x5, URZ ;  /* 0x00000005041a7899 */ /* 0x000fe2000800063f */
[----:B------:R-:W-:Y:S01]  /*e050*/  LOP3.LUT R223, R225, R223, RZ, 0x3c, !PT ;  /* 0x000000dfe1df7212 */ /* 0x000fe200078e3cff */
[----:B------:R-:W-:Y:S01]  /*e060*/  IMAD.WIDE.U32 R230, R222, -0x2daee0ad, RZ ;  /* 0xd2511f53dee67825 */ /* 0x000fe200078e00ff */
[----:B------:R-:W-:Y:S01]  /*e070*/  ULDC.64 UR4, c[0x0][0x198] ;  /* 0x0000660000047ab9 */ /* 0x000fe20000000a00 */
[----:B------:R-:W-:Y:S01]  /*e080*/  MOV R0, R133 ;  /* 0x0000008500007202 */ /* 0x000fe20000000f00 */
[----:B------:R-:W-:Y:S01]  /*e090*/  USHF.L.U64.HI UR5, UR4, UR22, UR5 ;  /* 0x0000001604057299 */ /* 0x000fe20008010205 */
[----:B------:R-:W-:Y:S01]  /*e0a0*/  MOV R2, R134 ;  /* 0x0000008600027202 */ /* 0x000fe20000000f00 */
[----:B------:R-:W-:Y:S01]  /*e0b0*/  IMAD.WIDE.U32 R226, R226, -0x2daee0ad, RZ ;  /* 0xd2511f53e2e27825 */ /* 0x000fe200078e00ff */
[----:B------:R-:W-:Y:S01]  /*e0c0*/  MOV R233, R235 ;  /* 0x000000eb00e97202 */ /* 0x000fe20000000f00 */
[----:B------:R-:W-:-:S02]  /*e0d0*/  USHF.L.U32 UR4, UR4, 0x5, URZ ;  /* 0x0000000504047899 */ /* 0x000fc4000800063f */
[----:B------:R-:W-:Y:S01]  /*e0e0*/  IMAD.WIDE.U32 R222, R223, -0x2daee0ad, RZ ;  /* 0xd2511f53dfde7825 */ /* 0x000fe200078e00ff */
[----:B-1----:R-:W-:Y:S01]  /*e0f0*/  PRMT R216, R216, 0x7054, R216 ;  /* 0x00007054d8d87816 */ /* 0x002fe200000000d8 */
[----:B------:R-:W-:Y:S05]  /*e100*/  BRA `(.L_x_622) ;  /* 0x0000019000007947 */ /* 0x000fea0003800000 */
.L_x_624:
        /* <DEDUP_REMOVED lines=25> */
.L_x_622:
        /* <DEDUP_REMOVED lines=24> */
[----:B------:R-:W2:Y:S07]  /*e420*/  LDSM.16.M88.4 R16, [R193+0x4000] ;  /* 0x00400000c110783b */ /* 0x000eae0000000200 */
        /* <DEDUP_REMOVED lines=8> */
[----:B------:R-:W1:Y:S03]  /*e4b0*/  LDSM.16.M88.4 R144, [R187+0x4000] ;  /* 0x00400000bb90783b */ /* 0x000e660000000200 */
        /* <DEDUP_REMOVED lines=81> */
.L_x_623:
        /* <DEDUP_REMOVED lines=105> */
[----:B------:R-:W-:Y:S01]  /*f060*/  FFMA.FTZ R152, R19, c[0x0][0x23c], -R173 ;  /* 0x00008f0013987a23 */ /* 0x000fe200000108ad */
        /* <DEDUP_REMOVED lines=88> */
[--C-:B------:R-:W-:Y:S01]  /*f5f0*/  FFMA.FTZ R243, R64, c[0x0][0x23c], -R175.reuse ;  /* 0x00008f0040f37a23 */ /* 0x100fe200000108af */
[----:B------:R-:W-:Y:S01]  /*f600*/  PRMT R142, R142, 0x5410, R12 ;  /* 0x000054108e8e7816 */ /* 0x000fe2000000000c */
[----:B------:R-:W-:Y:S01]  /*f610*/  FFMA.FTZ R247, R52, c[0x0][0x23c], -R175 ;  /* 0x00008f0034f77a23 */ /* 0x000fe200000108af */
[----:B------:R-:W-:Y:S01]  /*f620*/  SHF.R.U32.HI R151, RZ, 0x18, R14 ;  /* 0x00000018ff977819 */ /* 0x000fe2000001160e */
[----:B------:R-:W-:Y:S01]  /*f630*/  FFMA.FTZ R248, R54, c[0x0][0x23c], -R173 ;  /* 0x00008f0036f87a23 */ /* 0x000fe200000108ad */
[----:B------:R-:W-:Y:S01]  /*f640*/  PRMT R150, R150, 0x5410, R8 ;  /* 0x0000541096967816 */ /* 0x000fe20000000008 */
[--C-:B------:R-:W-:Y:S01]  /*f650*/  HSET2.LE.AND R142, R142, R216.reuse, PT ;  /* 0x000000d88e8e7233 */ /* 0x100fe20003803000 */
[----:B------:R-:W-:Y:S01]  /*f660*/  PRMT R151, R7, 0x5410, R151 ;  /* 0x0000541007977816 */ /* 0x000fe20000000097 */
[----:B------:R-:W-:Y:S01]  /*f670*/  FMUL.FTZ R8, R2, R124 ;  /* 0x0000007c02087220 */ /* 0x000fe20000410000 */
        /* <DEDUP_REMOVED lines=27> */
[----:B------:R-:W-:Y:S01]  /*f830*/  FFMA.FTZ R20, R20, c[0x0][0x23c], -R175 ;  /* 0x00008f0014147a23 */ /* 0x000fe200000108af */
[----:B------:R-:W-:Y:S01]  /*f840*/  PRMT R141, R141, 0x5410, R4 ;  /* 0x000054108d8d7816 */ /* 0x000fe20000000004 */
[----:B------:R-:W1:Y:S01]  /*f850*/  MUFU.EX2 R132, R132 ;  /* 0x0000008400847308 */ /* 0x000e620000000800 */
[----:B------:R-:W-:Y:S01]  /*f860*/  SHF.R.U32.HI R6, RZ, 0x8, R6 ;  /* 0x00000008ff067819 */ /* 0x000fe20000011606 */
[C---:B------:R-:W-:Y:S01]  /*f870*/  FMUL.FTZ R68, R2.reuse, R68 ;  /* 0x0000004402447220 */ /* 0x040fe20000410000 */
        /* <DEDUP_REMOVED lines=9> */
[----:B------:R-:W-:Y:S01]  /*f910*/  FMUL.FTZ R73, R2, R73 ;  /* 0x0000004902497220 */ /* 0x000fe20000410000 */
[----:B------:R-:W-:Y:S01]  /*f920*/  PRMT R149, R149, 0x5410, R5 ;  /* 0x0000541095957816 */ /* 0x000fe20000000005 */
[C---:B------:R-:W-:Y:S01]  /*f930*/  FMUL.FTZ R78, R3.reuse, R78 ;  /* 0x0000004e034e7220 */ /* 0x040fe20000410000 */
[----:B------:R-:W-:Y:S01]  /*f940*/  LOP3.LUT R142, R142, R4, RZ, 0xc0, !PT ;  /* 0x000000048e8e7212 */ /* 0x000fe200078ec0ff */
[--C-:B------:R-:W-:Y:S01]  /*f950*/  HSET2.LE.AND R148, R148, R216.reuse, PT ;  /* 0x000000d894947233 */ /* 0x100fe20003803000 */
[----:B------:R-:W-:Y:S01]  /*f960*/  F2FP.BF16.PACK_AB R6, R154, R153 ;  /* 0x000000999a06723e */ /* 0x000fe200000010ff */
[--C-:B------:R-:W-:Y:S01]  /*f970*/  HSET2.LE.AND R149, R149, R216.reuse, PT ;  /* 0x000000d895957233 */ /* 0x100fe20003803000 */
[----:B------:R-:W-:Y:S01]  /*f980*/  F2FP.BF16.PACK_AB R5, R156, R155 ;  /* 0x0000009b9c05723e */ /* 0x000fe200000010ff */
[----:B------:R-:W-:Y:S01]  /*f990*/  FMUL.FTZ R79, R3, R79 ;  /* 0x0000004f034f7220 */ /* 0x000fe20000410000 */
        /* <DEDUP_REMOVED lines=22> */
[----:B------:R-:W-:Y:S01]  /*fb00*/  FFMA.FTZ R242, R46, c[0x0][0x23c], -R167 ;  /* 0x00008f002ef27a23 */ /* 0x000fe200000108a7 */
[----:B------:R-:W-:Y:S01]  /*fb10*/  LOP3.LUT R120, R235, UR7, R170, 0x96, !PT ;  /* 0x00000007eb787c12 */ /* 0x000fe2000f8e96aa */
[--C-:B------:R-:W-:Y:S01]  /*fb20*/  FFMA.FTZ R245, R66, c[0x0][0x23c], -R173.reuse ;  /* 0x00008f0042f57a23 */ /* 0x100fe200000108ad */
[----:B------:R-:W-:Y:S01]  /*fb30*/  MUFU.EX2 R165, R165 ;  /* 0x000000a500a57308 */ /* 0x000fe20000000800 */
[-C--:B------:R-:W-:Y:S01]  /*fb40*/  HMMA.16816.F32.BF16 R4, R140, R144.reuse, R4 ;  /* 0x000000908c04723c */ /* 0x080fe20000041804 */
[C---:B------:R-:W-:Y:S02]  /*fb50*/  FMUL.FTZ R11, R0.reuse, R127 ;  /* 0x0000007f000b7220 */ /* 0x040fe40000410000 */
[--C-:B------:R-:W-:Y:S02]  /*fb60*/  FFMA.FTZ R170, R23, c[0x0][0x23c], -R173.reuse ;  /* 0x00008f0017aa7a23 */ /* 0x100fe400000108ad */
[----:B------:R-:W-:Y:S02]  /*fb70*/  FMUL.FTZ R23, R3, R111 ;  /* 0x0000006f03177220 */ /* 0x000fe40000410000 */
[C---:B------:R-:W-:Y:S01]  /*fb80*/  FMUL.FTZ R94, R0.reuse, R94 ;  /* 0x0000005e005e7220 */ /* 0x040fe20000410000 */
[C---:B------:R-:W-:Y:S01]  /*fb90*/  HMMA.16816.F32.BF16 R8, R148.reuse, R144, R8 ;  /* 0x000000909408723c */ /* 0x040fe20000041808 */
[----:B------:R2:W-:Y:S03]  /*fba0*/  MUFU.EX2 R144, R34 ;  /* 0x0000002200907308 */ /* 0x0005e60000000800 */
[C---:B------:R-:W-:Y:S02]  /*fbb0*/  FMUL.FTZ R14, R0.reuse, R122 ;  /* 0x0000007a000e7220 */ /* 0x040fe40000410000 */
[C---:B------:R-:W-:Y:S02]  /*fbc0*/  FMUL.FTZ R15, R0.reuse, R123 ;  /* 0x0000007b000f7220 */ /* 0x040fe40000410000 */
[----:B------:R-:W-:Y:S03]  /*fbd0*/  FFMA.FTZ R145, R35, c[0x0][0x23c], -R173 ;  /* 0x00008f0023917a23 */ /* 0x000fe600000108ad */
[----:B------:R-:W-:Y:S01]  /*fbe0*/  MUFU.EX2 R242, R242 ;  /* 0x000000f200f27308 */ /* 0x000fe20000000800 */
[C---:B------:R-:W-:Y:S01]  /*fbf0*/  FMUL.FTZ R35, R3.reuse, R115 ;  /* 0x0000007303237220 */ /* 0x040fe20000410000 */
[-C--:B------:R-:W-:Y:S01]  /*fc00*/  HMMA.16816.F32.BF16 R12, R148, R146.reuse, R12 ;  /* 0x00000092940c723c */ /* 0x080fe2000004180c */
[C---:B------:R-:W-:Y:S02]  /*fc10*/  FMUL.FTZ R95, R0.reuse, R95 ;  /* 0x0000005f005f7220 */ /* 0x040fe40000410000 */
        /* <DEDUP_REMOVED lines=12> */
[----:B------:R-:W-:Y:S02]  /*fce0*/  FMUL.FTZ R81, R2, R81 ;  /* 0x0000005102517220 */ /* 0x000fe40000410000 */
[C---:B------:R-:W-:Y:S02]  /*fcf0*/  FMUL.FTZ R82, R0.reuse, R82 ;  /* 0x0000005200527220 */ /* 0x040fe40000410000 */
[----:B------:R-:W-:Y:S01]  /*fd00*/  FMUL.FTZ R83, R0, R83 ;  /* 0x0000005300537220 */ /* 0x000fe20000410000 */
[C---:B------:R-:W-:Y:S01]  /*fd10*/  HMMA.16816.F32.BF16 R68, R148.reuse, R128, R68 ;  /* 0x000000809444723c */ /* 0x040fe20000041844 */
[----:B------:R-:W-:Y:S03]  /*fd20*/  IMAD.WIDE.U32 R120, R120, -0x2daee0ad, RZ ;  /* 0xd2511f5378787825 */ /* 0x000fe600078e00ff */
[----:B------:R-:W4:Y:S01]  /*fd30*/  MUFU.EX2 R145, R145 ;  /* 0x0000009100917308 */ /* 0x000f220000000800 */
[----:B------:R-:W-:Y:S01]  /*fd40*/  FFMA.FTZ R172, R25, c[0x0][0x23c], -R168 ;  /* 0x00008f0019ac7a23 */ /* 0x000fe200000108a8 */
[----:B------:R-:W-:Y:S01]  /*fd50*/  LOP3.LUT R118, R121, UR17, R176, 0x96, !PT ;  /* 0x0000001179767c12 */ /* 0x000fe2000f8e96b0 */
[----:B------:R-:W-:Y:S01]  /*fd60*/  FMUL.FTZ R25, R2, R105 ;  /* 0x0000006902197220 */ /* 0x000fe20000410000 */
[-C--:B------:R-:W-:Y:S01]  /*fd70*/  HMMA.16816.F32.BF16 R72, R148, R130.reuse, R72 ;  /* 0x000000829448723c */ /* 0x080fe20000041848 */
[----:B---3--:R-:W-:Y:S03]  /*fd80*/  FMUL.FTZ R20, R132, R108 ;  /* 0x0000006c84147220 */ /* 0x008fe60000410000 */
[--C-:B------:R-:W-:Y:S01]  /*fd90*/  FFMA.FTZ R174, R26, c[0x0][0x23c], -R167.reuse ;  /* 0x00008f001aae7a23 */ /* 0x100fe200000108a7 */
[----:B------:R-:W-:Y:S01]  /*fda0*/  SHF.R.U32.HI R119, RZ, 0x10, R120 ;  /* 0x00000010ff777819 */ /* 0x000fe20000011678 */
[----:B------:R-:W-:Y:S01]  /*fdb0*/  FMUL.FTZ R26, R0, R106 ;  /* 0x0000006a001a7220 */ /* 0x000fe20000410000 */
[----:B------:R-:W-:Y:S01]  /*fdc0*/  MUFU.EX2 R172, R172 ;  /* 0x000000ac00ac7308 */ /* 0x000fe20000000800 */
[C---:B------:R-:W-:Y:S01]  /*fdd0*/  HMMA.16816.F32.BF16 R20, R140.reuse, R130, R20 ;  /* 0x000000828c14723c */ /* 0x040fe20000041814 */
[----:B------:R-:W-:Y:S03]  /*fde0*/  FMUL.FTZ R77, R132, R77 ;  /* 0x0000004d844d7220 */ /* 0x000fe60000410000 */
[----:B------:R-:W-:Y:S04]  /*fdf0*/  IMAD.WIDE.U32 R116, R116, -0x2daee0ad, RZ ;  /* 0xd2511f5374747825 */ /* 0x000fe800078e00ff */
[----:B------:R-:W-:Y:S01]  /*fe00*/  FFMA.FTZ R177, R28, c[0x0][0x23c], -R168 ;  /* 0x00008f001cb17a23 */ /* 0x000fe200000108a8 */
[----:B------:R-:W-:Y:S01]  /*fe10*/  LOP3.LUT R108, R116, 0xffff, RZ, 0xc0, !PT ;  /* 0x0000ffff746c7812 */ /* 0x000fe200078ec0ff */
[----:B------:R-:W-:Y:S01]  /*fe20*/  MUFU.EX2 R174, R174 ;  /* 0x000000ae00ae7308 */ /* 0x000fe20000000800 */
[-C--:B--2---:R-:W-:Y:S01]  /*fe30*/  HMMA.16816.F32.BF16 R76, R140, R112.reuse, R76 ;  /* 0x000000708c4c723c */ /* 0x084fe2000004184c */
[----:B------:R-:W-:Y:S01]  /*fe40*/  SHF.R.U32.HI R109, RZ, 0x10, R116 ;  /* 0x00000010ff6d7819 */ /* 0x000fe20000011674 */
[----:B------:R-:W-:Y:S01]  /*fe50*/  FMUL.FTZ R28, R132, R100 ;  /* 0x00000064841c7220 */ /* 0x000fe20000410000 */
[----:B------:R-:W-:Y:S01]  /*fe60*/  SHF.R.U32.HI R108, RZ, 0x8, R108 ;  /* 0x00000008ff6c7819 */ /* 0x000fe2000001166c */
[C---:B------:R-:W-:Y:S01]  /*fe70*/  FMUL.FTZ R88, R2.reuse, R88 ;  /* 0x0000005802587220 */ /* 0x040fe20000410000 */
[----:B------:R-:W-:Y:S01]  /*fe80*/  LOP3.LUT R109, R109, 0xff, RZ, 0xc0, !PT ;  /* 0x000000ff6d6d7812 */ /* 0x000fe200078ec0ff */
[----:B------:R-:W-:Y:S01]  /*fe90*/  FMUL.FTZ R89, R2, R89 ;  /* 0x0000005902597220 */ /* 0x000fe20000410000 */
[----:B------:R-:W-:Y:S01]  /*fea0*/  LOP3.LUT R178, R117, UR17, R178, 0x96, !PT ;  /* 0x0000001175b27c12 */ /* 0x000fe2000f8e96b2 */
[C---:B------:R-:W-:Y:S01]  /*feb0*/  HMMA.16816.F32.BF16 R80, R148.reuse, R112, R80 ;  /* 0x000000709450723c */ /* 0x040fe20000041850 */
[----:B------:R-:W-:Y:S01]  /*fec0*/  FFMA.FTZ R171, R24, c[0x0][0x23c], -R168 ;  /* 0x00008f0018ab7a23 */ /* 0x000fe200000108a8 */
[----:B------:R-:W-:Y:S02]  /*fed0*/  MUFU.EX2 R147, R147 ;  /* 0x0000009300937308 */ /* 0x000fe40000000800 */
[----:B------:R-:W-:Y:S01]  /*fee0*/  LOP3.LUT R24, R120, 0xffff, RZ, 0xc0, !PT ;  /* 0x0000ffff78187812 */ /* 0x000fe200078ec0ff */
[--C-:B------:R-:W-:Y:S01]  /*fef0*/  FFMA.FTZ R176, R27, c[0x0][0x23c], -R167.reuse ;  /* 0x00008f001bb07a23 */ /* 0x100fe200000108a7 */
[----:B------:R-:W-:Y:S01]  /*ff00*/  LOP3.LUT R117, R116, 0xff, RZ, 0xc0, !PT ;  /* 0x000000ff74757812 */ /* 0x000fe200078ec0ff */
[----:B------:R-:W-:Y:S01]  /*ff10*/  FMUL.FTZ R27, R0, R107 ;  /* 0x0000006b001b7220 */ /* 0x000fe20000410000 */
[----:B------:R-:W-:Y:S01]  /*ff20*/  SHF.R.U32.HI R113, RZ, 0x8, R24 ;  /* 0x00000008ff717819 */ /* 0x000fe20000011618 */
[----:B------:R-:W-:Y:S03]  /*ff30*/  FMUL.FTZ R24, R2, R104 ;  /* 0x0000006802187220 */ /* 0x000fe60000410000 */
[----:B------:R-:W-:Y:S01]  /*ff40*/  PRMT R117, R117, 0x5410, R108 ;  /* 0x0000541075757816 */ /* 0x000fe2000000006c */
[----:B------:R-:W2:Y:S01]  /*ff50*/  MUFU.EX2 R171, R171 ;  /* 0x000000ab00ab7308 */ /* 0x000ea20000000800 */
[----:B------:R-:W-:Y:S01]  /*ff60*/  LOP3.LUT R106, R178, 0xff, RZ, 0xc0, !PT ;  /* 0x000000ffb26a7812 */ /* 0x000fe200078ec0ff */
[----:B------:R-:W-:Y:S01]  /*ff70*/  FMUL.FTZ R90, R0, R90 ;  /* 0x0000005a005a7220 */ /* 0x000fe20000410000 */
[-C--:B------:R-:W-:Y:S01]  /*ff80*/  HMMA.16816.F32.BF16 R24, R148, R114.reuse, R24 ;  /* 0x000000729418723c */ /* 0x080fe20000041818 */
[C---:B------:R-:W-:Y:S01]  /*ff90*/  FMUL.FTZ R84, R132.reuse, R84 ;  /* 0x0000005484547220 */ /* 0x040fe20000410000 */
[----:B------:R-:W-:Y:S01]  /*ffa0*/  SHF.R.U32.HI R116, RZ, 0x18, R116 ;  /* 0x00000018ff747819 */ /* 0x000fe20000011674 */
[----:B------:R-:W-:Y:S01]  /*ffb0*/  FMUL.FTZ R85, R132, R85 ;  /* 0x0000005584557220 */ /* 0x000fe20000410000 */
[----:B------:R-:W-:Y:S01]  /*ffc0*/  LOP3.LUT R121, R120, 0xff, RZ, 0xc0, !PT ;  /* 0x000000ff78797812 */ /* 0x000fe200078ec0ff */
[C---:B------:R-:W-:Y:S01]  /*ffd0*/  FMUL.FTZ R86, R3.reuse, R86 ;  /* 0x0000005603567220 */ /* 0x040fe20000410000 */
[----:B------:R-:W-:Y:S01]  /*ffe0*/  SHF.R.U32.HI R120, RZ, 0x18, R120 ;  /* 0x00000018ff787819 */ /* 0x000fe20000011678 */
[----:B------:R-:W-:Y:S01]  /*fff0*/  FMUL.FTZ R87, R3, R87 ;  /* 0x0000005703577220 */ /* 0x000fe20000410000 */
[----:B------:R-:W-:Y:S01]  /*10000*/  PRMT R116, R109, 0x5410, R116 ;  /* 0x000054106d747816 */ /* 0x000fe20000000074 */
[----:B------:R-:W3:Y:S01]  /*10010*/  MUFU.EX2 R176, R176 ;  /* 0x000000b000b07308 */ /* 0x000ee20000000800 */
[----:B------:R-:W5:Y:S02]  /*10020*/  LDSM.16.MT88.4 R108, [R184+0x6000] ;  /* 0x00600000b86c783b */ /* 0x000f640000004200 */
[----:B------:R-:W-:Y:S01]  /*10030*/  SHF.R.U32.HI R105, RZ, 0x18, R178 ;  /* 0x00000018ff697819 */ /* 0x000fe200000116b2 */
[----:B------:R-:W-:Y:S01]  /*10040*/  FMUL.FTZ R91, R0, R91 ;  /* 0x0000005b005b7220 */ /* 0x000fe20000410000 */
[C---:B------:R-:W-:Y:S01]  /*10050*/  HMMA.16816.F32.BF16 R84, R140.reuse, R114, R84 ;  /* 0x000000728c54723c */ /* 0x040fe20000041854 */
[----:B------:R-:W-:Y:S01]  /*10060*/  LOP3.LUT R112, R119, 0xff, RZ, 0xc0, !PT ;  /* 0x000000ff77707812 */ /* 0x000fe200078ec0ff */
[----:B------:R-:W-:Y:S01]  /*10070*/  FFMA.FTZ R29, R29, c[0x0][0x23c], -R168 ;  /* 0x00008f001d1d7a23 */ /* 0x000fe200000108a8 */
[----:B------:R-:W-:Y:S01]  /*10080*/  SHF.R.U32.HI R107, RZ, 0x10, R118 ;  /* 0x00000010ff6b7819 */ /* 0x000fe20000011676 */
[--C-:B------:R-:W-:Y:S01]  /*10090*/  FFMA.FTZ R179, R30, c[0x0][0x23c], -R167.reuse ;  /* 0x00008f001eb37a23 */ /* 0x100fe200000108a7 */
[----:B------:R-:W-:Y:S01]  /*100a0*/  PRMT R112, R112, 0x5410, R120 ;  /* 0x0000541070707816 */ /* 0x000fe20000000078 */
[----:B------:R-:W-:Y:S01]  /*100b0*/  FMUL.FTZ R30, R3, R102 ;  /* 0x00000066031e7220 */ /* 0x000fe20000410000 */
[----:B------:R-:W-:Y:S01]  /*100c0*/  SHF.R.U32.HI R120, RZ, 0x10, R178 ;  /* 0x00000010ff787819 */ /* 0x000fe200000116b2 */
[----:B------:R-:W-:Y:S01]  /*100d0*/  FFMA.FTZ R234, R31, c[0x0][0x23c], -R167 ;  /* 0x00008f001fea7a23 */ /* 0x000fe200000108a7 */
[----:B------:R-:W-:Y:S01]  /*100e0*/  LOP3.LUT R114, R178, 0xffff, RZ, 0xc0, !PT ;  /* 0x0000ffffb2727812 */ /* 0x000fe200078ec0ff */
[----:B------:R-:W-:Y:S02]  /*100f0*/  MUFU.EX2 R169, R169 ;  /* 0x000000a900a97308 */ /* 0x000fe40000000800 */
[C---:B------:R-:W-:Y:S01]  /*10100*/  LOP3.LUT R119, R118.reuse, 0xffff, RZ, 0xc0, !PT ;  /* 0x0000ffff76777812 */ /* 0x040fe200078ec0ff */
[----:B------:R-:W-:Y:S01]  /*10110*/  FMUL.FTZ R31, R3, R103 ;  /* 0x00000067031f7220 */ /* 0x000fe20000410000 */
[----:B------:R-:W-:Y:S01]  /*10120*/  LOP3.LUT R104, R118, 0xff, RZ, 0xc0, !PT ;  /* 0x000000ff76687812 */ /* 0x000fe200078ec0ff */
[--C-:B------:R-:W-:Y:S01]  /*10130*/  HSET2.LE.AND R102, R117, R216.reuse, PT ;  /* 0x000000d875667233 */ /* 0x100fe20003803000 */
[----:B------:R-:W-:Y:S01]  /*10140*/  LOP3.LUT R107, R107, 0xff, RZ, 0xc0, !PT ;  /* 0x000000ff6b6b7812 */ /* 0x000fe200078ec0ff */
[--C-:B------:R-:W-:Y:S01]  /*10150*/  HSET2.LE.AND R103, R116, R216.reuse, PT ;  /* 0x000000d874677233 */ /* 0x100fe20003803000 */
[----:B------:R-:W-:Y:S01]  /*10160*/  SHF.R.U32.HI R115, RZ, 0x18, R118 ;  /* 0x00000018ff737819 */ /* 0x000fe20000011676 */
[--C-:B------:R-:W-:Y:S01]  /*10170*/  FFMA.FTZ R235, R48, c[0x0][0x23c], -R175.reuse ;  /* 0x00008f0030eb7a23 */ /* 0x100fe200000108af */
[----:B------:R5:W-:Y:S01]  /*10180*/  MUFU.EX2 R178, R29 ;  /* 0x0000001d00b27308 */ /* 0x000be20000000800 */
[----:B------:R-:W-:Y:S01]  /*10190*/  SHF.R.U32.HI R114, RZ, 0x8, R114 ;  /* 0x00000008ff727819 */ /* 0x000fe20000011672 */
[----:B------:R-:W-:Y:S01]  /*101a0*/  FFMA.FTZ R236, R49, c[0x0][0x23c], -R175 ;  /* 0x00008f0031ec7a23 */ /* 0x000fe200000108af */
[----:B------:R-:W-:Y:S01]  /*101b0*/  SHF.R.U32.HI R118, RZ, 0x8, R119 ;  /* 0x00000008ff767819 */ /* 0x000fe20000011677 */
[--C-:B------:R-:W-:Y:S01]  /*101c0*/  FFMA.FTZ R116, R50, c[0x0][0x23c], -R173.reuse ;  /* 0x00008f0032747a23 */ /* 0x100fe200000108ad */
[----:B------:R-:W-:Y:S01]  /*101d0*/  PRMT R100, R106, 0x5410, R114 ;  /* 0x000054106a647816 */ /* 0x000fe20000000072 */
[----:B------:R-:W-:Y:S01]  /*101e0*/  FMUL.FTZ R50, R3, R98 ;  /* 0x0000006203327220 */ /* 0x000fe20000410000 */
[----:B------:R-:W-:Y:S01]  /*101f0*/  PRMT R118, R104, 0x5410, R118 ;  /* 0x0000541068767816 */ /* 0x000fe20000000076 */
[----:B------:R-:W-:Y:S01]  /*10200*/  FFMA.FTZ R114, R51, c[0x0][0x23c], -R173 ;  /* 0x00008f0033727a23 */ /* 0x000fe200000108ad */
[----:B------:R-:W-:Y:S01]  /*10210*/  PRMT R115, R107, 0x5410, R115 ;  /* 0x000054106b737816 */ /* 0x000fe20000000073 */
[----:B------:R-:W5:Y:S01]  /*10220*/  MUFU.EX2 R170, R170 ;  /* 0x000000aa00aa7308 */ /* 0x000f620000000800 */
[----:B-1----:R-:W-:Y:S01]  /*10230*/  F2FP.BF16.PACK_AB R49, R166, R165 ;  /* 0x000000a5a631723e */ /* 0x002fe200000010ff */
[----:B------:R-:W-:Y:S01]  /*10240*/  FMUL.FTZ R51, R3, R99 ;  /* 0x0000006303337220 */ /* 0x000fe20000410000 */
[----:B----4-:R-:W-:Y:S01]  /*10250*/  F2FP.BF16.PACK_AB R48, R145, R144 ;  /* 0x000000909130723e */ /* 0x010fe200000010ff */
[--C-:B------:R-:W-:Y:S01]  /*10260*/  HSET2.LE.AND R100, R100, R216.reuse, PT ;  /* 0x000000d864647233 */ /* 0x100fe20003803000 */
[----:B------:R-:W-:Y:S01]  /*10270*/  LOP3.LUT R102, R102, R49, RZ, 0xc0, !PT ;  /* 0x0000003166667212 */ /* 0x000fe200078ec0ff */
[C---:B------:R-:W-:Y:S01]  /*10280*/  FMUL.FTZ R49, R132.reuse, R97 ;  /* 0x0000006184317220 */ /* 0x040fe20000410000 */
[----:B------:R-:W-:Y:S01]  /*10290*/  LOP3.LUT R103, R103, R48, RZ, 0xc0, !PT ;  /* 0x0000003067677212 */ /* 0x000fe200078ec0ff */
[----:B------:R-:W-:Y:S01]  /*102a0*/  FMUL.FTZ R48, R132, R96 ;  /* 0x0000006084307220 */ /* 0x000fe20000410000 */
[----:B--2---:R-:W-:Y:S01]  /*102b0*/  F2FP.BF16.PACK_AB R96, R172, R171 ;  /* 0x000000abac60723e */ /* 0x004fe200000010ff */
[----:B------:R-:W1:Y:S01]  /*102c0*/  MUFU.EX2 R177, R177 ;  /* 0x000000b100b17308 */ /* 0x000e620000000800 */
[----:B---3--:R-:W-:Y:S01]  /*102d0*/  F2FP.BF16.PACK_AB R97, R176, R174 ;  /* 0x000000aeb061723e */ /* 0x008fe200000010ff */
[--C-:B------:R-:W-:Y:S01]  /*102e0*/  FFMA.FTZ R62, R62, c[0x0][0x23c], -R167.reuse ;  /* 0x00008f003e3e7a23 */ /* 0x100fe200000108a7 */
[----:B------:R-:W-:Y:S01]  /*102f0*/  F2FP.BF16.PACK_AB R99, R147, R146 ;  /* 0x000000929363723e */ /* 0x000fe200000010ff */
[----:B-----5:R-:W-:Y:S01]  /*10300*/  FMUL.FTZ R29, R132, R101 ;  /* 0x00000065841d7220 */ /* 0x020fe20000410000 */
[----:B------:R-:W-:Y:S01]  /*10310*/  LOP3.LUT R101, R120, 0xff, RZ, 0xc0, !PT ;  /* 0x000000ff78657812 */ /* 0x000fe200078ec0ff */
[----:B------:R-:W-:Y:S01]  /*10320*/  FFMA.FTZ R58, R58, c[0x0][0x23c], -R167 ;  /* 0x00008f003a3a7a23 */ /* 0x000fe200000108a7 */
[----:B------:R-:W-:Y:S01]  /*10330*/  PRMT R113, R121, 0x5410, R113 ;  /* 0x0000541079717816 */ /* 0x000fe20000000071 */
[----:B------:R-:W-:Y:S01]  /*10340*/  FFMA.FTZ R59, R59, c[0x0][0x23c], -R167 ;  /* 0x00008f003b3b7a23 */ /* 0x000fe200000108a7 */
[----:B------:R-:W-:Y:S01]  /*10350*/  PRMT R101, R101, 0x5410, R105 ;  /* 0x0000541065657816 */ /* 0x000fe20000000069 */
[----:B------:R-:W-:Y:S01]  /*10360*/  MUFU.EX2 R179, R179 ;  /* 0x000000b300b37308 */ /* 0x000fe20000000800 */
[-C--:B------:R-:W-:Y:S01]  /*10370*/  HMMA.16816.F32.BF16 R28, R140, R108.reuse, R28 ;  /* 0x0000006c8c1c723c */ /* 0x080fe2000004181c */
[----:B------:R-:W2:Y:S01]  /*10380*/  LDSM.16.MT88.4 R104, [R188+0x6800] ;  /* 0x00680000bc68783b */ /* 0x000ea20000004200 */
[----:B------:R-:W-:Y:S01]  /*10390*/  LOP3.LUT R100, R100, R99, RZ, 0xc0, !PT ;  /* 0x0000006364647212 */ /* 0x000fe200078ec0ff */
[--C-:B------:R-:W-:Y:S01]  /*103a0*/  HSET2.LE.AND R99, R112, R216.reuse, PT ;  /* 0x000000d870637233 */ /* 0x100fe20003803000 */
[----:B------:R-:W-:Y:S01]  /*103b0*/  F2FP.BF16.PACK_AB R98, R170, R169 ;  /* 0x000000a9aa62723e */ /* 0x000fe200000010ff */
[--C-:B------:R-:W-:Y:S01]  /*103c0*/  HSET2.LE.AND R101, R101, R216.reuse, PT ;  /* 0x000000d865657233 */ /* 0x100fe20003803000 */
[--C-:B------:R-:W-:Y:S02]  /*103d0*/  FFMA.FTZ R56, R56, c[0x0][0x23c], -R168.reuse ;  /* 0x00008f0038387a23 */ /* 0x100fe400000108a8 */
[C---:B------:R-:W-:Y:S01]  /*103e0*/  HMMA.16816.F32.BF16 R88, R148.reuse, R108, R88 ;  /* 0x0000006c9458723c */ /* 0x040fe20000041858 */
[----:B------:R-:W3:Y:S03]  /*103f0*/  MUFU.EX2 R234, R234 ;  /* 0x000000ea00ea7308 */ /* 0x000ee60000000800 */
[----:B------:R-:W-:Y:S01]  /*10400*/  LOP3.LUT R101, R101, R98, RZ, 0xc0, !PT ;  /* 0x0000006265657212 */ /* 0x000fe200078ec0ff */
[--C-:B------:R-:W-:Y:S01]  /*10410*/  HSET2.LE.AND R98, R113, R216.reuse, PT ;  /* 0x000000d871627233 */ /* 0x100fe20003803000 */
[----:B-1----:R-:W-:Y:S01]  /*10420*/  F2FP.BF16.PACK_AB R113, R178, R177 ;  /* 0x000000b1b271723e */ /* 0x002fe200000010ff */
[--C-:B------:R-:W-:Y:S01]  /*10430*/  HSET2.LE.AND R109, R118, R216.reuse, PT ;  /* 0x000000d8766d7233 */ /* 0x100fe20003803000 */
[-C--:B------:R-:W-:Y:S01]  /*10440*/  HMMA.16816.F32.BF16 R92, R148, R110.reuse, R92 ;  /* 0x0000006e945c723c */ /* 0x080fe2000004185c */
[--C-:B------:R-:W-:Y:S02]  /*10450*/  HSET2.LE.AND R108, R115, R216.reuse, PT ;  /* 0x000000d8736c7233 */ /* 0x100fe40003803000 */
[----:B------:R1:W-:Y:S01]  /*10460*/  MUFU.EX2 R148, R116 ;  /* 0x0000007400947308 */ /* 0x0003e20000000800 */
[----:B------:R-:W-:Y:S01]  /*10470*/  LOP3.LUT R96, R109, R96, RZ, 0xc0, !PT ;  /* 0x000000606d607212 */ /* 0x000fe200078ec0ff */
[--C-:B------:R-:W-:Y:S01]  /*10480*/  FFMA.FTZ R57, R57, c[0x0][0x23c], -R168.reuse ;  /* 0x00008f0039397a23 */ /* 0x100fe200000108a8 */
[----:B------:R-:W-:Y:S01]  /*10490*/  LOP3.LUT R97, R108, R97, RZ, 0xc0, !PT ;  /* 0x000000616c617212 */ /* 0x000fe200078ec0ff */
[----:B------:R-:W-:Y:S01]  /*104a0*/  FFMA.FTZ R149, R39, c[0x0][0x23c], -R173 ;  /* 0x00008f0027957a23 */ /* 0x000fe200000108ad */
[----:B------:R-:W-:Y:S01]  /*104b0*/  HMMA.16816.F32.BF16 R48, R140, R110, R48 ;  /* 0x0000006e8c30723c */ /* 0x000fe20000041830 */
[----:B------:R-:W4:Y:S03]  /*104c0*/  LDSM.16.MT88.4 R108, [R186+0x6800] ;  /* 0x00680000ba6c783b */ /* 0x000f260000004200 */
[----:B------:R-:W-:Y:S01]  /*104d0*/  LOP3.LUT R98, R98, R113, RZ, 0xc0, !PT ;  /* 0x0000007162627212 */ /* 0x000fe200078ec0ff */
[--C-:B------:R-:W-:Y:S01]  /*104e0*/  FFMA.FTZ R151, R41, c[0x0][0x23c], -R168.reuse ;  /* 0x00008f0029977a23 */ /* 0x100fe200000108a8 */
[----:B------:R-:W-:Y:S01]  /*104f0*/  MUFU.EX2 R140, R114 ;  /* 0x00000072008c7308 */ /* 0x000fe20000000800 */
[----:B------:R-:W-:Y:S01]  /*10500*/  FFMA.FTZ R141, R36, c[0x0][0x23c], -R175 ;  /* 0x00008f00248d7a23 */ /* 0x000fe200000108af */
[----:B---3--:R-:W-:Y:S01]  /*10510*/  F2FP.BF16.PACK_AB R112, R234, R179 ;  /* 0x000000b3ea70723e */ /* 0x008fe200000010ff */
[----:B------:R-:W-:Y:S03]  /*10520*/  FFMA.FTZ R143, R38, c[0x0][0x23c], -R173 ;  /* 0x00008f00268f7a23 */ /* 0x000fe600000108ad */
[----:B------:R-:W-:Y:S01]  /*10530*/  LOP3.LUT R99, R99, R112, RZ, 0xc0, !PT ;  /* 0x0000007063637212 */ /* 0x000fe200078ec0ff */
[--C-:B------:R-:W-:Y:S03]  /*10540*/  FFMA.FTZ R142, R37, c[0x0][0x23c], -R175.reuse ;  /* 0x00008f00258e7a23 */ /* 0x100fe600000108af */
[----:B------:R-:W-:Y:S01]  /*10550*/  MUFU.EX2 R141, R141 ;  /* 0x0000008d008d7308 */ /* 0x000fe20000000800 */
[-C--:B--2---:R-:W-:Y:S01]  /*10560*/  HMMA.16816.F32.BF16 R4, R100, R104.reuse, R4 ;  /* 0x000000686404723c */ /* 0x084fe20000041804 */
[----:B------:R-:W-:Y:S02]  /*10570*/  FFMA.FTZ R175, R53, c[0x0][0x23c], -R175 ;  /* 0x00008f0035af7a23 */ /* 0x000fe400000108af */
[--C-:B------:R-:W-:Y:S02]  /*10580*/  FFMA.FTZ R150, R40, c[0x0][0x23c], -R168.reuse ;  /* 0x00008f0028967a23 */ /* 0x100fe400000108a8 */
[----:B------:R-:W-:Y:S02]  /*10590*/  FFMA.FTZ R173, R55, c[0x0][0x23c], -R173 ;  /* 0x00008f0037ad7a23 */ /* 0x000fe400000108ad */
[----:B------:R-:W-:Y:S01]  /*105a0*/  FFMA.FTZ R60, R60, c[0x0][0x23c], -R168 ;  /* 0x00008f003c3c7a23 */ /* 0x000fe200000108a8 */
[C---:B------:R-:W-:Y:S01]  /*105b0*/  HMMA.16816.F32.BF16 R8, R96.reuse, R104, R8 ;  /* 0x000000686008723c */ /* 0x040fe20000041808 */
[----:B------:R-:W2:Y:S03]  /*105c0*/  MUFU.EX2 R142, R142 ;  /* 0x0000008e008e7308 */ /* 0x000ea60000000800 */
[----:B------:R-:W-:Y:S02]  /*105d0*/  FFMA.FTZ R153, R132, R221, R153 ;  /* 0x000000dd84997223 */ /* 0x000fe40000010099 */
[----:B------:R-:W-:Y:S02]  /*105e0*/  FFMA.FTZ R155, R3, R220, R155 ;  /* 0x000000dc039b7223 */ /* 0x000fe4000001009b */
[-C--:B------:R-:W-:Y:S01]  /*105f0*/  HMMA.16816.F32.BF16 R12, R96, R106.reuse, R12 ;  /* 0x0000006a600c723c */ /* 0x080fe2000004180c */
[----:B------:R-:W-:Y:S02]  /*10600*/  IMAD.WIDE.U32 R104, R237, -0x326172a9, RZ ;  /* 0xcd9e8d57ed687825 */ /* 0x000fe400078e00ff */
[----:B------:R-:W-:Y:S02]  /*10610*/  MUFU.EX2 R235, R235 ;  /* 0x000000eb00eb7308 */ /* 0x000fe40000000800 */
[----:B------:R-:W-:Y:S01]  /*10620*/  FFMA.FTZ R237, R42, c[0x0][0x23c], -R167 ;  /* 0x00008f002aed7a23 */ /* 0x000fe200000108a7 */
[----:B-1----:R-:W-:Y:S01]  /*10630*/  LOP3.LUT R116, R105, UR15, R228, 0x96, !PT ;  /* 0x0000000f69747c12 */ /* 0x002fe2000f8e96e4 */
[----:B------:R-:W-:Y:S01]  /*10640*/  FFMA.FTZ R161, R2, R219, R161 ;  /* 0x000000db02a17223 */ /* 0x000fe200000100a1 */
[C---:B------:R-:W-:Y:S01]  /*10650*/  HMMA.16816.F32.BF16 R16, R100.reuse, R106, R16 ;  /* 0x0000006a6410723c */ /* 0x040fe20000041810 */
[----:B------:R-:W-:Y:S03]  /*10660*/  LOP3.LUT R36, R241, UR13, R104, 0x96, !PT ;  /* 0x0000000df1247c12 */ /* 0x000fe6000f8e9668 */
[----:B------:R-:W-:Y:S01]  /*10670*/  LOP3.LUT R112, R105, UR15, R224, 0x96, !PT ;  /* 0x0000000f69707c12 */ /* 0x000fe2000f8e96e0 */
[----:B------:R-:W-:Y:S01]  /*10680*/  IMAD.WIDE.U32 R116, R116, -0x2daee0ad, RZ ;  /* 0xd2511f5374747825 */ /* 0x000fe200078e00ff */
[----:B------:R-:W-:Y:S01]  /*10690*/  LOP3.LUT R38, R239, UR13, R104, 0x96, !PT ;  /* 0x0000000def267c12 */ /* 0x000fe2000f8e9668 */
[----:B------:R-:W-:Y:S01]  /*106a0*/  MUFU.EX2 R237, R237 ;  /* 0x000000ed00ed7308 */ /* 0x000fe20000000800 */
[-C--:B----4-:R-:W-:Y:S01]  /*106b0*/  HMMA.16816.F32.BF16 R32, R100, R108.reuse, R32 ;  /* 0x0000006c6420723c */ /* 0x090fe20000041820 */
[----:B------:R-:W1:Y:S03]  /*106c0*/  LDSM.16.MT88.4 R104, [R185+0x6800] ;  /* 0x00680000b968783b */ /* 0x000e660000004200 */
[----:B------:R-:W-:Y:S01]  /*106d0*/  IMAD.WIDE.U32 R36, R36, -0x2daee0ad, RZ ;  /* 0xd2511f5324247825 */ /* 0x000fe200078e00ff */
[----:B------:R-:W-:Y:S02]  /*106e0*/  LOP3.LUT R113, R117, UR12, R226, 0x96, !PT ;  /* 0x0000000c75717c12 */ /* 0x000fe4000f8e96e2 */
[----:B--2---:R-:W-:Y:S01]  /*106f0*/  F2FP.BF16.PACK_AB R64, R142, R141 ;  /* 0x0000008d8e40723e */ /* 0x004fe200000010ff */
[C---:B------:R-:W-:Y:S01]  /*10700*/  HMMA.16816.F32.BF16 R68, R96.reuse, R108, R68 ;  /* 0x0000006c6044723c */ /* 0x040fe20000041844 */
[----:B------:R-:W-:Y:S01]  /*10710*/  IMAD.WIDE.U32 R118, R112, -0x2daee0ad, RZ ;  /* 0xd2511f5370767825 */ /* 0x000fe200078e00ff */
[----:B------:R-:W2:Y:S02]  /*10720*/  MUFU.EX2 R236, R236 ;  /* 0x000000ec00ec7308 */ /* 0x000ea40000000800 */
[----:B------:R-:W-:Y:S01]  /*10730*/  LOP3.LUT R116, R37, UR10, R116, 0x96, !PT ;  /* 0x0000000a25747c12 */ /* 0x000fe2000f8e9674 */
[----:B------:R-:W-:Y:S01]  /*10740*/  IMAD.WIDE.U32 R38, R38, -0x2daee0ad, RZ ;  /* 0xd2511f5326267825 */ /* 0x000fe200078e00ff */
[----:B------:R-:W-:Y:S02]  /*10750*/  LOP3.LUT R37, R119, UR12, R222, 0x96, !PT ;  /* 0x0000000c77257c12 */ /* 0x000fe4000f8e96de */
[-C--:B------:R-:W-:Y:S01]  /*10760*/  HMMA.16816.F32.BF16 R72, R96, R110.reuse, R72 ;  /* 0x0000006e6048723c */ /* 0x080fe20000041848 */
[----:B------:R-:W-:Y:S03]  /*10770*/  IMAD.WIDE.U32 R116, R116, -0x326172a9, RZ ;  /* 0xcd9e8d5774747825 */ /* 0x000fe600078e00ff */
[----:B------:R-:W-:Y:S01]  /*10780*/  LOP3.LUT R112, R39, UR10, R118, 0x96, !PT ;  /* 0x0000000a27707c12 */ /* 0x000fe2000f8e9676 */
[----:B------:R-:W-:Y:S01]  /*10790*/  IMAD.WIDE.U32 R114, R113, -0x326172a9, RZ ;  /* 0xcd9e8d5771727825 */ /* 0x000fe200078e00ff */
[----:B------:R-:W-:Y:S02]  /*107a0*/  MUFU.EX2 R150, R150 ;  /* 0x0000009600967308 */ /* 0x000fe40000000800 */
[C---:B------:R-:W-:Y:S01]  /*107b0*/  HMMA.16816.F32.BF16 R20, R100.reuse, R110, R20 ;  /* 0x0000006e6414723c */ /* 0x040fe20000041814 */
[----:B------:R-:W-:Y:S03]  /*107c0*/  IMAD.WIDE.U32 R118, R37, -0x326172a9, RZ ;  /* 0xcd9e8d5725767825 */ /* 0x000fe600078e00ff */
[----:B------:R-:W-:Y:S01]  /*107d0*/  LOP3.LUT R114, R117, UR9, R114, 0x96, !PT ;  /* 0x0000000975727c12 */ /* 0x000fe2000f8e9672 */
[----:B------:R-:W-:Y:S01]  /*107e0*/  IMAD.WIDE.U32 R112, R112, -0x326172a9, RZ ;  /* 0xcd9e8d5770707825 */ /* 0x000fe200078e00ff */
[----:B------:R-:W-:Y:S02]  /*107f0*/  LOP3.LUT R240, R115, UR11, R240, 0x96, !PT ;  /* 0x0000000b73f07c12 */ /* 0x000fe4000f8e96f0 */
[----:B------:R-:W-:Y:S01]  /*10800*/  LOP3.LUT R238, R119, UR11, R238, 0x96, !PT ;  /* 0x0000000b77ee7c12 */ /* 0x000fe2000f8e96ee */
[----:B------:R-:W-:Y:S01]  /*10810*/  IMAD.WIDE.U32 R114, R114, -0x2daee0ad, RZ ;  /* 0xd2511f5372727825 */ /* 0x000fe200078e00ff */
[----:B------:R-:W3:Y:S02]  /*10820*/  MUFU.EX2 R151, R151 ;  /* 0x0000009700977308 */ /* 0x000ee40000000800 */
[----:B------:R-:W-:Y:S01]  /*10830*/  LOP3.LUT R108, R113, UR9, R118, 0x96, !PT ;  /* 0x00000009716c7c12 */ /* 0x000fe2000f8e9676 */
[----:B------:R-:W-:Y:S01]  /*10840*/  IMAD.WIDE.U32 R240, R240, -0x2daee0ad, RZ ;  /* 0xd2511f53f0f07825 */ /* 0x000fe200078e00ff */
[-C--:B-1----:R-:W-:Y:S04]  /*10850*/  HMMA.16816.F32.BF16 R76, R100, R104.reuse, R76 ;  /* 0x00000068644c723c */ /* 0x082fe8000004184c */
[----:B------:R-:W-:Y:S01]  /*10860*/  LOP3.LUT R40, R241, UR8, R36, 0x96, !PT ;  /* 0x00000008f1287c12 */ /* 0x000fe2000f8e9624 */
[----:B------:R-:W-:Y:S01]  /*10870*/  IMAD.WIDE.U32 R238, R238, -0x2daee0ad, RZ ;  /* 0xd2511f53eeee7825 */ /* 0x000fe200078e00ff */
[----:B------:R-:W-:Y:S01]  /*10880*/  LOP3.LUT R36, R115, UR6, R240, 0x96, !PT ;  /* 0x0000000673247c12 */ /* 0x000fe2000f8e96f0 */
[----:B------:R-:W-:Y:S02]  /*10890*/  MUFU.EX2 R143, R143 ;  /* 0x0000008f008f7308 */ /* 0x000fe40000000800 */
[----:B------:R-:W-:Y:S03]  /*108a0*/  IMAD.WIDE.U32 R108, R108, -0x2daee0ad, RZ ;  /* 0xd2511f536c6c7825 */ /* 0x000fe600078e00ff */
[----:B------:R-:W-:Y:S01]  /*108b0*/  LOP3.LUT R41, R239, UR8, R38, 0x96, !PT ;  /* 0x00000008ef297c12 */ /* 0x000fe2000f8e9626 */
[C---:B------:R-:W-:Y:S01]  /*108c0*/  HMMA.16816.F32.BF16 R80, R96.reuse, R104, R80 ;  /* 0x000000686050723c */ /* 0x040fe20000041850 */
[----:B------:R-:W-:Y:S01]  /*108d0*/  IMAD.WIDE.U32 R120, R36, -0x326172a9, RZ ;  /* 0xcd9e8d5724787825 */ /* 0x000fe200078e00ff */
[----:B------:R-:W-:Y:S01]  /*108e0*/  LOP3.LUT R42, R109, UR6, R238, 0x96, !PT ;  /* 0x000000066d2a7c12 */ /* 0x000fe2000f8e96ee */
[----:B------:R-:W1:Y:S01]  /*108f0*/  LDSM.16.MT88.4 R36, [R184+0x6800] ;  /* 0x00680000b824783b */ /* 0x000e620000004200 */
[----:B------:R-:W4:Y:S04]  /*10900*/  MUFU.EX2 R149, R149 ;  /* 0x0000009500957308 */ /* 0x000f280000000800 */
[-C--:B------:R-:W-:Y:S01]  /*10910*/  HMMA.16816.F32.BF16 R24, R96, R106.reuse, R24 ;  /* 0x0000006a6018723c */ /* 0x080fe20000041818 */
[----:B------:R-:W-:Y:S03]  /*10920*/  IMAD.WIDE.U32 R110, R40, -0x326172a9, RZ ;  /* 0xcd9e8d57286e7825 */ /* 0x000fe600078e00ff */
[----:B------:R-:W-:Y:S01]  /*10930*/  LOP3.LUT R115, R120, 0xffff, RZ, 0xc0, !PT ;  /* 0x0000ffff78737812 */ /* 0x000fe200078ec0ff */
[----:B------:R-:W-:Y:S01]  /*10940*/  IMAD.WIDE.U32 R118, R42, -0x326172a9, RZ ;  /* 0xcd9e8d572a767825 */ /* 0x000fe200078e00ff */
[----:B------:R-:W-:Y:S02]  /*10950*/  LOP3.LUT R40, R121, UR16, R110, 0x96, !PT ;  /* 0x0000001079287c12 */ /* 0x000fe4000f8e966e */
[C---:B------:R-:W-:Y:S01]  /*10960*/  HMMA.16816.F32.BF16 R84, R100.reuse, R106, R84 ;  /* 0x0000006a6454723c */ /* 0x040fe20000041854 */
[----:B------:R-:W-:Y:S01]  /*10970*/  IMAD.WIDE.U32 R104, R41, -0x326172a9, RZ ;  /* 0xcd9e8d5729687825 */ /* 0x000fe200078e00ff */
[----:B------:R-:W-:Y:S02]  /*10980*/  MUFU.EX2 R243, R243 ;  /* 0x000000f300f37308 */ /* 0x000fe40000000800 */
[----:B------:R-:W-:Y:S01]  /*10990*/  SHF.R.U32.HI R117, RZ, 0x10, R118 ;  /* 0x00000010ff757819 */ /* 0x000fe20000011676 */
[--C-:B------:R-:W-:Y:S01]  /*109a0*/  FFMA.FTZ R239, R44, c[0x0][0x23c], -R168.reuse ;  /* 0x00008f002cef7a23 */ /* 0x100fe200000108a8 */
[C---:B------:R-:W-:Y:S01]  /*109b0*/  LOP3.LUT R110, R118.reuse, 0xffff, RZ, 0xc0, !PT ;  /* 0x0000ffff766e7812 */ /* 0x040fe200078ec0ff */
[----:B------:R-:W-:Y:S01]  /*109c0*/  FFMA.FTZ R240, R45, c[0x0][0x23c], -R168 ;  /* 0x00008f002df07a23 */ /* 0x000fe200000108a8 */
[----:B------:R-:W-:Y:S01]  /*109d0*/  SHF.R.U32.HI R44, RZ, 0x18, R118 ;  /* 0x00000018ff2c7819 */ /* 0x000fe20000011676 */
[--C-:B------:R-:W-:Y:S03]  /*109e0*/  FFMA.FTZ R238, R43, c[0x0][0x23c], -R167.reuse ;  /* 0x00008f002bee7a23 */ /* 0x100fe600000108a7 */
[----:B------:R-:W-:Y:S01]  /*109f0*/  LOP3.LUT R41, R119, UR16, R104, 0x96, !PT ;  /* 0x0000001077297c12 */ /* 0x000fe2000f8e9668 */
[--C-:B------:R-:W-:Y:S01]  /*10a00*/  FFMA.FTZ R241, R47, c[0x0][0x23c], -R167.reuse ;  /* 0x00008f002ff17a23 */ /* 0x100fe200000108a7 */
[----:B------:R-:W-:Y:S01]  /*10a10*/  LOP3.LUT R104, R117, 0xff, RZ, 0xc0, !PT ;  /* 0x000000ff75687812 */ /* 0x000fe200078ec0ff */
[----:B------:R-:W-:Y:S01]  /*10a20*/  MUFU.EX2 R239, R239 ;  /* 0x000000ef00ef7308 */ /* 0x000fe20000000800 */
[----:B------:R-:W-:Y:S01]  /*10a30*/  SHF.R.U32.HI R113, RZ, 0x10, R120 ;  /* 0x00000010ff717819 */ /* 0x000fe20000011678 */
[----:B------:R-:W-:Y:S01]  /*10a40*/  FFMA.FTZ R167, R63, c[0x0][0x23c], -R167 ;  /* 0x00008f003fa77a23 */ /* 0x000fe200000108a7 */
[----:B------:R-:W-:Y:S01]  /*10a50*/  LOP3.LUT R109, R118, 0xff, RZ, 0xc0, !PT ;  /* 0x000000ff766d7812 */ /* 0x000fe200078ec0ff */
[----:B------:R-:W-:Y:S01]  /*10a60*/  FFMA.FTZ R168, R61, c[0x0][0x23c], -R168 ;  /* 0x00008f003da87a23 */ /* 0x000fe200000108a8 */
[----:B------:R-:W-:Y:S01]  /*10a70*/  LOP3.LUT R45, R40, 0xffff, RZ, 0xc0, !PT ;  /* 0x0000ffff282d7812 */ /* 0x000fe200078ec0ff */
[----:B------:R-:W-:Y:S01]  /*10a80*/  FFMA.FTZ R163, R0, R218, R163 ;  /* 0x000000da00a37223 */ /* 0x000fe200000100a3 */
[----:B------:R-:W-:Y:S01]  /*10a90*/  SHF.R.U32.HI R110, RZ, 0x8, R110 ;  /* 0x00000008ff6e7819 */ /* 0x000fe2000001166e */
[----:B------:R-:W-:Y:S01]  /*10aa0*/  FADD.FTZ R153, R154, R153 ;  /* 0x000000999a997221 */ /* 0x000fe20000010000 */
[----:B------:R-:W-:Y:S01]  /*10ab0*/  PRMT R104, R104, 0x5410, R44 ;  /* 0x0000541068687816 */ /* 0x000fe2000000002c */
[----:B------:R-:W-:Y:S01]  /*10ac0*/  MUFU.EX2 R240, R240 ;  /* 0x000000f000f07308 */ /* 0x000fe20000000800 */
[----:B------:R-:W-:Y:S01]  /*10ad0*/  SHF.R.U32.HI R44, RZ, 0x10, R40 ;  /* 0x00000010ff2c7819 */ /* 0x000fe20000011628 */
[----:B------:R-:W-:Y:S01]  /*10ae0*/  FADD.FTZ R155, R156, R155 ;  /* 0x0000009b9c9b7221 */ /* 0x000fe20000010000 */
[----:B------:R-:W-:Y:S01]  /*10af0*/  SHF.R.U32.HI R115, RZ, 0x8, R115 ;  /* 0x00000008ff737819 */ /* 0x000fe20000011673 */
[----:B------:R-:W-:Y:S01]  /*10b00*/  FADD.FTZ R161, R162, R161 ;  /* 0x000000a1a2a17221 */ /* 0x000fe20000010000 */
[-C--:B-1----:R-:W-:Y:S01]  /*10b10*/  HMMA.16816.F32.BF16 R28, R100, R36.reuse, R28 ;  /* 0x00000024641c723c */ /* 0x082fe2000004181c */
[----:B------:R-:W-:Y:S01]  /*10b20*/  LOP3.LUT R113, R113, 0xff, RZ, 0xc0, !PT ;  /* 0x000000ff71717812 */ /* 0x000fe200078ec0ff */
[----:B------:R-:W-:Y:S01]  /*10b30*/  FADD.FTZ R163, R164, R163 ;  /* 0x000000a3a4a37221 */ /* 0x000fe20000010000 */
[----:B------:R-:W-:Y:S01]  /*10b40*/  LOP3.LUT R42, R120, 0xff, RZ, 0xc0, !PT ;  /* 0x000000ff782a7812 */ /* 0x000fe200078ec0ff */
[----:B------:R-:W-:Y:S01]  /*10b50*/  FADD.FTZ R153, R137, R153 ;  /* 0x0000009989997221 */ /* 0x000fe20000010000 */
[----:B------:R-:W-:Y:S01]  /*10b60*/  SHF.R.U32.HI R43, RZ, 0x18, R120 ;  /* 0x00000018ff2b7819 */ /* 0x000fe20000011678 */
[----:B------:R-:W1:Y:S01]  /*10b70*/  MUFU.EX2 R238, R238 ;  /* 0x000000ee00ee7308 */ /* 0x000e620000000800 */
[----:B------:R-:W-:Y:S01]  /*10b80*/  PRMT R109, R109, 0x5410, R110 ;  /* 0x000054106d6d7816 */ /* 0x000fe2000000006e */
[C---:B------:R-:W-:Y:S01]  /*10b90*/  HMMA.16816.F32.BF16 R88, R96.reuse, R36, R88 ;  /* 0x000000246058723c */ /* 0x040fe20000041858 */
[----:B------:R-:W-:Y:S03]  /*10ba0*/  LOP3.LUT R117, R40, 0xff, RZ, 0xc0, !PT ;  /* 0x000000ff28757812 */ /* 0x000fe600078ec0ff */
[----:B------:R-:W-:Y:S01]  /*10bb0*/  SHF.R.U32.HI R106, RZ, 0x10, R41 ;  /* 0x00000010ff6a7819 */ /* 0x000fe20000011629 */
[----:B------:R-:W-:Y:S01]  /*10bc0*/  FADD.FTZ R155, R139, R155 ;  /* 0x0000009b8b9b7221 */ /* 0x000fe20000010000 */
[----:B------:R-:W-:Y:S01]  /*10bd0*/  LOP3.LUT R107, R41, 0xff, RZ, 0xc0, !PT ;  /* 0x000000ff296b7812 */ /* 0x000fe200078ec0ff */
[----:B------:R-:W-:Y:S01]  /*10be0*/  FADD.FTZ R161, R157, R161 ;  /* 0x000000a19da17221 */ /* 0x000fe20000010000 */
[-C--:B------:R-:W-:Y:S01]  /*10bf0*/  HMMA.16816.F32.BF16 R92, R96, R38.reuse, R92 ;  /* 0x00000026605c723c */ /* 0x080fe2000004185c */
[----:B------:R-:W-:Y:S01]  /*10c00*/  SHF.R.U32.HI R110, RZ, 0x18, R41 ;  /* 0x00000018ff6e7819 */ /* 0x000fe20000011629 */
[----:B------:R-:W5:Y:S02]  /*10c10*/  MUFU.EX2 R241, R241 ;  /* 0x000000f100f17308 */ /* 0x000f640000000800 */
[----:B------:R-:W-:Y:S01]  /*10c20*/  PRMT R42, R42, 0x5410, R115 ;  /* 0x000054102a2a7816 */ /* 0x000fe20000000073 */
[----:B------:R-:W-:Y:S01]  /*10c30*/  FADD.FTZ R163, R159, R163 ;  /* 0x000000a39fa37221 */ /* 0x000fe20000010000 */
[----:B------:R-:W-:Y:S01]  /*10c40*/  SHF.R.U32.HI R115, RZ, 0x18, R40 ;  /* 0x00000018ff737819 */ /* 0x000fe20000011628 */
[----:B------:R-:W-:Y:S01]  /*10c50*/  FADD.FTZ R153, R138, R153 ;  /* 0x000000998a997221 */ /* 0x000fe20000010000 */
[----:B------:R-:W-:Y:S01]  /*10c60*/  HMMA.16816.F32.BF16 R48, R100, R38, R48 ;  /* 0x000000266430723c */ /* 0x000fe20000041830 */
[----:B------:R-:W-:Y:S03]  /*10c70*/  SHF.R.U32.HI R40, RZ, 0x8, R45 ;  /* 0x00000008ff287819 */ /* 0x000fe6000001162d */
[----:B------:R-:W-:Y:S01]  /*10c80*/  PRMT R43, R113, 0x5410, R43 ;  /* 0x00005410712b7816 */ /* 0x000fe2000000002b */
[--C-:B------:R-:W-:Y:S01]  /*10c90*/  HSET2.LE.AND R42, R42, R216.reuse, PT ;  /* 0x000000d82a2a7233 */ /* 0x100fe20003803000 */
[----:B------:R-:W-:Y:S01]  /*10ca0*/  LOP3.LUT R113, R41, 0xffff, RZ, 0xc0, !PT ;  /* 0x0000ffff29717812 */ /* 0x000fe200078ec0ff */
[--C-:B------:R-:W-:Y:S01]  /*10cb0*/  HSET2.LE.AND R38, R109, R216.reuse, PT ;  /* 0x000000d86d267233 */ /* 0x100fe20003803000 */
[----:B------:R-:W-:Y:S01]  /*10cc0*/  LOP3.LUT R41, R44, 0xff, RZ, 0xc0, !PT ;  /* 0x000000ff2c297812 */ /* 0x000fe200078ec0ff */
[--C-:B------:R-:W-:Y:S01]  /*10cd0*/  HSET2.LE.AND R43, R43, R216.reuse, PT ;  /* 0x000000d82b2b7233 */ /* 0x100fe20003803000 */
[----:B------:R-:W5:Y:S01]  /*10ce0*/  LDSM.16.MT88.4 R44, [R188+0x7000] ;  /* 0x00700000bc2c783b */ /* 0x000f620000004200 */
[----:B------:R-:W1:Y:S01]  /*10cf0*/  MUFU.EX2 R244, R244 ;  /* 0x000000f400f47308 */ /* 0x000e620000000800 */
[----:B------:R-:W-:Y:S01]  /*10d00*/  SHF.R.U32.HI R113, RZ, 0x8, R113 ;  /* 0x00000008ff717819 */ /* 0x000fe20000011671 */
[--C-:B------:R-:W-:Y:S01]  /*10d10*/  HSET2.LE.AND R39, R104, R216.reuse, PT ;  /* 0x000000d868277233 */ /* 0x100fe20003803000 */
[----:B------:R-:W-:Y:S01]  /*10d20*/  PRMT R40, R117, 0x5410, R40 ;  /* 0x0000541075287816 */ /* 0x000fe20000000028 */
[----:B------:R-:W-:Y:S01]  /*10d30*/  FADD.FTZ R155, R152, R155 ;  /* 0x0000009b989b7221 */ /* 0x000fe20000010000 */
[----:B------:R-:W-:Y:S01]  /*10d40*/  PRMT R107, R107, 0x5410, R113 ;  /* 0x000054106b6b7816 */ /* 0x000fe20000000071 */
[----:B------:R-:W-:Y:S01]  /*10d50*/  FADD.FTZ R161, R158, R161 ;  /* 0x000000a19ea17221 */ /* 0x000fe20000010000 */
[----:B------:R-:W-:Y:S01]  /*10d60*/  LOP3.LUT R106, R106, 0xff, RZ, 0xc0, !PT ;  /* 0x000000ff6a6a7812 */ /* 0x000fe200078ec0ff */
[--C-:B------:R-:W-:Y:S01]  /*10d70*/  HSET2.LE.AND R40, R40, R216.reuse, PT ;  /* 0x000000d828287233 */ /* 0x100fe20003803000 */
[----:B------:R-:W-:Y:S01]  /*10d80*/  F2FP.BF16.PACK_AB R36, R140, R148 ;  /* 0x000000948c24723e */ /* 0x000fe200000010ff */
[----:B------:R-:W-:Y:S01]  /*10d90*/  MUFU.EX2 R245, R245 ;  /* 0x000000f500f57308 */ /* 0x000fe20000000800 */
[----:B------:R-:W-:Y:S01]  /*10da0*/  PRMT R41, R41, 0x5410, R115 ;  /* 0x0000541029297816 */ /* 0x000fe20000000073 */
[----:B------:R-:W-:Y:S01]  /*10db0*/  FADD.FTZ R163, R160, R163 ;  /* 0x000000a3a0a37221 */ /* 0x000fe20000010000 */
[----:B--2---:R-:W-:Y:S01]  /*10dc0*/  F2FP.BF16.PACK_AB R37, R236, R235 ;  /* 0x000000ebec25723e */ /* 0x004fe200000010ff */
[----:B------:R-:W-:Y:S01]  /*10dd0*/  FADD.FTZ R153, R146, R153 ;  /* 0x0000009992997221 */ /* 0x000fe20000010000 */
[----:B------:R-:W-:Y:S01]  /*10de0*/  PRMT R106, R106, 0x5410, R110 ;  /* 0x000054106a6a7816 */ /* 0x000fe2000000006e */
[--C-:B------:R-:W-:Y:S01]  /*10df0*/  HSET2.LE.AND R41, R41, R216.reuse, PT ;  /* 0x000000d829297233 */ /* 0x100fe20003803000 */
[----:B------:R-:W-:Y:S01]  /*10e00*/  LOP3.LUT R43, R43, R36, RZ, 0xc0, !PT ;  /* 0x000000242b2b7212 */ /* 0x000fe200078ec0ff */
[--C-:B------:R-:W-:Y:S01]  /*10e10*/  HSET2.LE.AND R36, R107, R216.reuse, PT ;  /* 0x000000d86b247233 */ /* 0x100fe20003803000 */
[----:B------:R-:W-:Y:S01]  /*10e20*/  LOP3.LUT R42, R42, R37, RZ, 0xc0, !PT ;  /* 0x000000252a2a7212 */ /* 0x000fe200078ec0ff */
[----:B------:R-:W2:Y:S01]  /*10e30*/  MUFU.EX2 R246, R246 ;  /* 0x000000f600f67308 */ /* 0x000ea20000000800 */
[----:B---3--:R-:W-:Y:S01]  /*10e40*/  F2FP.BF16.PACK_AB R37, R151, R150 ;  /* 0x000000969725723e */ /* 0x008fe200000010ff */
[----:B------:R-:W-:Y:S01]  /*10e50*/  FADD.FTZ R155, R169, R155 ;  /* 0x0000009ba99b7221 */ /* 0x000fe20000010000 */
[----:B----4-:R-:W-:Y:S01]  /*10e60*/  F2FP.BF16.PACK_AB R96, R149, R143 ;  /* 0x0000008f9560723e */ /* 0x010fe200000010ff */
[----:B------:R-:W-:Y:S01]  /*10e70*/  FADD.FTZ R161, R171, R161 ;  /* 0x000000a1aba17221 */ /* 0x000fe20000010000 */
[----:B------:R-:W-:Y:S01]  /*10e80*/  LOP3.LUT R40, R40, R64, RZ, 0xc0, !PT ;  /* 0x0000004028287212 */ /* 0x000fe200078ec0ff */
[----:B------:R-:W-:Y:S01]  /*10e90*/  FADD.FTZ R163, R174, R163 ;  /* 0x000000a3aea37221 */ /* 0x000fe20000010000 */
[----:B------:R-:W3:Y:S01]  /*10ea0*/  LDSM.16.MT88.4 R64, [R186+0x7000] ;  /* 0x00700000ba40783b */ /* 0x000ee20000004200 */
[----:B------:R-:W-:Y:S01]  /*10eb0*/  LOP3.LUT R36, R36, R37, RZ, 0xc0, !PT ;  /* 0x0000002524247212 */ /* 0x000fe200078ec0ff */
[--C-:B------:R-:W-:Y:S01]  /*10ec0*/  HSET2.LE.AND R37, R106, R216.reuse, PT ;  /* 0x000000d86a257233 */ /* 0x100fe20003803000 */
[----:B------:R-:W-:Y:S01]  /*10ed0*/  LOP3.LUT R41, R41, R96, RZ, 0xc0, !PT ;  /* 0x0000006029297212 */ /* 0x000fe200078ec0ff */
[----:B------:R-:W4:Y:S01]  /*10ee0*/  MUFU.EX2 R247, R247 ;  /* 0x000000f700f77308 */ /* 0x000f220000000800 */
[----:B-1----:R-:W-:Y:S01]  /*10ef0*/  F2FP.BF16.PACK_AB R96, R238, R237 ;  /* 0x000000edee60723e */ /* 0x002fe200000010ff */
[----:B------:R-:W-:Y:S01]  /*10f00*/  FADD.FTZ R153, R147, R153 ;  /* 0x0000009993997221 */ /* 0x000fe20000010000 */
[----:B------:R-:W-:Y:S01]  /*10f10*/  F2FP.BF16.PACK_AB R97, R240, R239 ;  /* 0x000000eff061723e */ /* 0x000fe200000010ff */
[----:B------:R-:W-:Y:S01]  /*10f20*/  FADD.FTZ R155, R170, R155 ;  /* 0x0000009baa9b7221 */ /* 0x000fe20000010000 */
[----:B------:R-:W-:Y:S01]  /*10f30*/  LOP3.LUT R37, R37, R96, RZ, 0xc0, !PT ;  /* 0x0000006025257212 */ /* 0x000fe200078ec0ff */
[----:B------:R-:W-:Y:S01]  /*10f40*/  FADD.FTZ R161, R172, R161 ;  /* 0x000000a1aca17221 */ /* 0x000fe20000010000 */
[----:B-----5:R-:W-:Y:S01]  /*10f50*/  F2FP.BF16.PACK_AB R96, R241, R242 ;  /* 0x000000f2f160723e */ /* 0x020fe200000010ff */
[-C--:B------:R-:W-:Y:S01]  /*10f60*/  HMMA.16816.F32.BF16 R4, R40, R44.reuse, R4 ;  /* 0x0000002c2804723c */ /* 0x080fe20000041804 */
[----:B------:R-:W-:Y:S01]  /*10f70*/  LOP3.LUT R38, R38, R97, RZ, 0xc0, !PT ;  /* 0x0000006126267212 */ /* 0x000fe200078ec0ff */
[----:B------:R-:W1:Y:S01]  /*10f80*/  MUFU.EX2 R175, R175 ;  /* 0x000000af00af7308 */ /* 0x000e620000000800 */
[----:B------:R-:W-:Y:S01]  /*10f90*/  LOP3.LUT R39, R39, R96, RZ, 0xc0, !PT ;  /* 0x0000006027277212 */ /* 0x000fe200078ec0ff */
[----:B------:R-:W-:Y:S01]  /*10fa0*/  FADD.FTZ R163, R176, R163 ;  /* 0x000000a3b0a37221 */ /* 0x000fe20000010000 */
[----:B------:R-:W5:Y:S01]  /*10fb0*/  LDSM.16.MT88.4 R96, [R185+0x7000] ;  /* 0x00700000b960783b */ /* 0x000f620000004200 */
[----:B------:R-:W-:Y:S01]  /*10fc0*/  LOP3.LUT R110, R111, UR7, R116, 0x96, !PT ;  /* 0x000000076f6e7c12 */ /* 0x000fe2000f8e9674 */
[----:B------:R-:W-:Y:S01]  /*10fd0*/  FADD.FTZ R153, R165, R153 ;  /* 0x00000099a5997221 */ /* 0x000fe20000010000 */
[----:B------:R-:W-:Y:S01]  /*10fe0*/  LOP3.LUT R100, R105, UR7, R112, 0x96, !PT ;  /* 0x0000000769647c12 */ /* 0x000fe2000f8e9670 */
[----:B------:R-:W-:Y:S01]  /*10ff0*/  FADD.FTZ R155, R144, R155 ;  /* 0x0000009b909b7221 */ /* 0x000fe20000010000 */
[C---:B------:R-:W-:Y:S02]  /*11000*/  HMMA.16816.F32.BF16 R8, R36.reuse, R44, R8 ;  /* 0x0000002c2408723c */ /* 0x040fe40000041808 */
[----:B------:R-:W-:Y:S01]  /*11010*/  IMAD.WIDE.U32 R110, R110, -0x2daee0ad, RZ ;  /* 0xd2511f536e6e7825 */ /* 0x000fe200078e00ff */
[----:B------:R-:W-:Y:S01]  /*11020*/  LDSM.16.MT88.4 R116, [R188+0x7800] ;  /* 0x00780000bc74783b */ /* 0x000fe20000004200 */
[----:B------:R-:W1:Y:S02]  /*11030*/  MUFU.EX2 R248, R248 ;  /* 0x000000f800f87308 */ /* 0x000e640000000800 */
[----:B------:R-:W-:Y:S01]  /*11040*/  IMAD.WIDE.U32 R100, R100, -0x2daee0ad, RZ ;  /* 0xd2511f5364647825 */ /* 0x000fe200078e00ff */
[C---:B------:R-:W-:Y:S01]  /*11050*/  LOP3.LUT R54, R110.reuse, 0xffff, RZ, 0xc0, !PT ;  /* 0x0000ffff6e367812 */ /* 0x040fe200078ec0ff */
[-C--:B------:R-:W-:Y:S01]  /*11060*/  HMMA.16816.F32.BF16 R12, R36, R46.reuse, R12 ;  /* 0x0000002e240c723c */ /* 0x080fe2000004180c */
[----:B------:R-:W-:Y:S03]  /*11070*/  LOP3.LUT R114, R111, UR17, R114, 0x96, !PT ;  /* 0x000000116f727c12 */ /* 0x000fe6000f8e9672 */
[----:B------:R-:W-:Y:S01]  /*11080*/  LOP3.LUT R52, R101, UR17, R108, 0x96, !PT ;  /* 0x0000001165347c12 */ /* 0x000fe2000f8e966c */
[----:B------:R-:W-:Y:S01]  /*11090*/  FADD.FTZ R161, R177, R161 ;  /* 0x000000a1b1a17221 */ /* 0x000fe20000010000 */
[----:B------:R-:W-:Y:S01]  /*110a0*/  LOP3.LUT R53, R110, 0xff, RZ, 0xc0, !PT ;  /* 0x000000ff6e357812 */ /* 0x000fe200078ec0ff */
[----:B------:R-:W-:Y:S01]  /*110b0*/  MUFU.EX2 R173, R173 ;  /* 0x000000ad00ad7308 */ /* 0x000fe20000000800 */
[C---:B------:R-:W-:Y:S01]  /*110c0*/  HMMA.16816.F32.BF16 R16, R40.reuse, R46, R16 ;  /* 0x0000002e2810723c */ /* 0x040fe20000041810 */
[----:B------:R-:W1:Y:S03]  /*110d0*/  LDSM.16.MT88.4 R44, [R184+0x7000] ;  /* 0x00700000b82c783b */ /* 0x000e660000004200 */
[----:B------:R-:W-:Y:S01]  /*110e0*/  LOP3.LUT R63, R52, 0xff, RZ, 0xc0, !PT ;  /* 0x000000ff343f7812 */ /* 0x000fe200078ec0ff */
[----:B------:R-:W-:Y:S01]  /*110f0*/  FADD.FTZ R163, R179, R163 ;  /* 0x000000a3b3a37221 */ /* 0x000fe20000010000 */
[----:B------:R-:W-:Y:S01]  /*11100*/  LOP3.LUT R55, R100, 0xffff, RZ, 0xc0, !PT ;  /* 0x0000ffff64377812 */ /* 0x000fe200078ec0ff */
[----:B------:R-:W-:Y:S01]  /*11110*/  FADD.FTZ R153, R166, R153 ;  /* 0x00000099a6997221 */ /* 0x000fe20000010000 */
[-C--:B---3--:R-:W-:Y:S01]  /*11120*/  HMMA.16816.F32.BF16 R32, R40, R64.reuse, R32 ;  /* 0x000000402820723c */ /* 0x088fe20000041820 */
[----:B------:R-:W3:Y:S03]  /*11130*/  MUFU.EX2 R56, R56 ;  /* 0x0000003800387308 */ /* 0x000ee60000000800 */
[----:B------:R-:W-:Y:S01]  /*11140*/  SHF.R.U32.HI R55, RZ, 0x8, R55 ;  /* 0x00000008ff377819 */ /* 0x000fe20000011637 */
[----:B------:R-:W-:Y:S02]  /*11150*/  FADD.FTZ R155, R145, R155 ;  /* 0x0000009b919b7221 */ /* 0x000fe40000010000 */
[----:B------:R-:W-:Y:S01]  /*11160*/  FADD.FTZ R161, R178, R161 ;  /* 0x000000a1b2a17221 */ /* 0x000fe20000010000 */
[C---:B------:R-:W-:Y:S01]  /*11170*/  HMMA.16816.F32.BF16 R68, R36.reuse, R64, R68 ;  /* 0x000000402444723c */ /* 0x040fe20000041844 */
[----:B------:R-:W-:Y:S02]  /*11180*/  FADD.FTZ R163, R234, R163 ;  /* 0x000000a3eaa37221 */ /* 0x000fe40000010000 */
[----:B------:R-:W-:Y:S01]  /*11190*/  MUFU.EX2 R57, R57 ;  /* 0x0000003900397308 */ /* 0x000fe20000000800 */
[----:B------:R-:W-:Y:S02]  /*111a0*/  FADD.FTZ R153, R141, R153 ;  /* 0x000000998d997221 */ /* 0x000fe40000010000 */
[----:B------:R-:W-:Y:S01]  /*111b0*/  FADD.FTZ R155, R143, R155 ;  /* 0x0000009b8f9b7221 */ /* 0x000fe20000010000 */
[--C-:B------:R-:W-:Y:S01]  /*111c0*/  SHF.R.U32.HI R64, RZ, 0x10, R110.reuse ;  /* 0x00000010ff407819 */ /* 0x100fe2000001166e */
[-C--:B------:R-:W-:Y:S01]  /*111d0*/  HMMA.16816.F32.BF16 R72, R36, R66.reuse, R72 ;  /* 0x000000422448723c */ /* 0x080fe20000041848 */
[----:B------:R-:W-:Y:S02]  /*111e0*/  SHF.R.U32.HI R65, RZ, 0x18, R110 ;  /* 0x00000018ff417819 */ /* 0x000fe4000001166e */
[----:B------:R-:W1:Y:S01]  /*111f0*/  LDSM.16.MT88.4 R108, [R186+0x7800] ;  /* 0x00780000ba6c783b */ /* 0x000e620000004200 */
[----:B------:R-:W-:Y:S01]  /*11200*/  FADD.FTZ R161, R150, R161 ;  /* 0x000000a196a17221 */ /* 0x000fe20000010000 */
[----:B------:R-:W1:Y:S01]  /*11210*/  MUFU.EX2 R58, R58 ;  /* 0x0000003a003a7308 */ /* 0x000e620000000800 */
[----:B------:R-:W-:Y:S02]  /*11220*/  FADD.FTZ R163, R237, R163 ;  /* 0x000000a3eda37221 */ /* 0x000fe40000010000 */
[C---:B------:R-:W-:Y:S01]  /*11230*/  HMMA.16816.F32.BF16 R20, R40.reuse, R66, R20 ;  /* 0x000000422814723c */ /* 0x040fe20000041814 */
[----:B------:R-:W-:Y:S03]  /*11240*/  FADD.FTZ R153, R142, R153 ;  /* 0x000000998e997221 */ /* 0x000fe60000010000 */
[----:B------:R-:W-:Y:S02]  /*11250*/  FADD.FTZ R155, R149, R155 ;  /* 0x0000009b959b7221 */ /* 0x000fe40000010000 */
[----:B------:R-:W-:Y:S01]  /*11260*/  FADD.FTZ R161, R151, R161 ;  /* 0x000000a197a17221 */ /* 0x000fe20000010000 */
[----:B------:R-:W-:Y:S01]  /*11270*/  LOP3.LUT R67, R64, 0xff, RZ, 0xc0, !PT ;  /* 0x000000ff40437812 */ /* 0x000fe200078ec0ff */
[-C--:B-----5:R-:W-:Y:S01]  /*11280*/  HMMA.16816.F32.BF16 R76, R40, R96.reuse, R76 ;  /* 0x00000060284c723c */ /* 0x0a0fe2000004184c */
[----:B------:R-:W-:Y:S01]  /*11290*/  LOP3.LUT R64, R100, 0xff, RZ, 0xc0, !PT ;  /* 0x000000ff64407812 */ /* 0x000fe200078ec0ff */
[----:B------:R-:W5:Y:S02]  /*112a0*/  MUFU.EX2 R59, R59 ;  /* 0x0000003b003b7308 */ /* 0x000f640000000800 */
[----:B------:R-:W-:Y:S01]  /*112b0*/  PRMT R65, R67, 0x5410, R65 ;  /* 0x0000541043417816 */ /* 0x000fe20000000041 */
[----:B------:R-:W-:Y:S01]  /*112c0*/  FADD.FTZ R163, R238, R163 ;  /* 0x000000a3eea37221 */ /* 0x000fe20000010000 */
[----:B------:R-:W-:Y:S01]  /*112d0*/  PRMT R64, R64, 0x5410, R55 ;  /* 0x0000541040407816 */ /* 0x000fe20000000037 */
[----:B------:R-:W-:Y:S01]  /*112e0*/  FADD.FTZ R153, R235, R153 ;  /* 0x00000099eb997221 */ /* 0x000fe20000010000 */
[C---:B------:R-:W-:Y:S01]  /*112f0*/  HMMA.16816.F32.BF16 R80, R36.reuse, R96, R80 ;  /* 0x000000602450723c */ /* 0x040fe20000041850 */
[----:B------:R-:W-:Y:S03]  /*11300*/  SHF.R.U32.HI R66, RZ, 0x10, R100 ;  /* 0x00000010ff427819 */ /* 0x000fe60000011664 */
[----:B------:R-:W-:Y:S01]  /*11310*/  MUFU.EX2 R60, R60 ;  /* 0x0000003c003c7308 */ /* 0x000fe20000000800 */
[----:B------:R-:W-:Y:S01]  /*11320*/  LOP3.LUT R61, R66, 0xff, RZ, 0xc0, !PT ;  /* 0x000000ff423d7812 */ /* 0x000fe200078ec0ff */
[----:B------:R-:W-:Y:S01]  /*11330*/  FADD.FTZ R155, R148, R155 ;  /* 0x0000009b949b7221 */ /* 0x000fe20000010000 */
[----:B------:R-:W-:Y:S01]  /*11340*/  SHF.R.U32.HI R96, RZ, 0x8, R54 ;  /* 0x00000008ff607819 */ /* 0x000fe20000011636 */
[-C--:B------:R-:W-:Y:S01]  /*11350*/  HMMA.16816.F32.BF16 R24, R36, R98.reuse, R24 ;  /* 0x000000622418723c */ /* 0x080fe20000041818 */
[----:B------:R-:W-:Y:S03]  /*11360*/  SHF.R.U32.HI R54, RZ, 0x18, R100 ;  /* 0x00000018ff367819 */ /* 0x000fe60000011664 */
[----:B------:R-:W-:Y:S01]  /*11370*/  PRMT R53, R53, 0x5410, R96 ;  /* 0x0000541035357816 */ /* 0x000fe20000000060 */
[----:B------:R-:W-:Y:S01]  /*11380*/  FADD.FTZ R161, R239, R161 ;  /* 0x000000a1efa17221 */ /* 0x000fe20000010000 */
[----:B------:R-:W-:Y:S01]  /*11390*/  PRMT R61, R61, 0x5410, R54 ;  /* 0x000054103d3d7816 */ /* 0x000fe20000000036 */
[----:B------:R-:W2:Y:S01]  /*113a0*/  MUFU.EX2 R168, R168 ;  /* 0x000000a800a87308 */ /* 0x000ea20000000800 */
[C---:B------:R-:W-:Y:S01]  /*113b0*/  HMMA.16816.F32.BF16 R84, R40.reuse, R98, R84 ;  /* 0x000000622854723c */ /* 0x040fe20000041854 */
[----:B------:R-:W-:Y:S03]  /*113c0*/  LOP3.LUT R54, R52, 0xffff, RZ, 0xc0, !PT ;  /* 0x0000ffff34367812 */ /* 0x000fe600078ec0ff */
[----:B------:R-:W-:Y:S01]  /*113d0*/  LOP3.LUT R96, R114, 0xff, RZ, 0xc0, !PT ;  /* 0x000000ff72607812 */ /* 0x000fe200078ec0ff */
[----:B------:R-:W-:Y:S01]  /*113e0*/  FADD.FTZ R163, R242, R163 ;  /* 0x000000a3f2a37221 */ /* 0x000fe20000010000 */
[----:B------:R-:W-:Y:S01]  /*113f0*/  SHF.R.U32.HI R54, RZ, 0x8, R54 ;  /* 0x00000008ff367819 */ /* 0x000fe20000011636 */
[--C-:B------:R-:W-:Y:S01]  /*11400*/  HSET2.LE.AND R98, R53, R216.reuse, PT ;  /* 0x000000d835627233 */ /* 0x100fe20003803000 */
[-C--:B-1----:R-:W-:Y:S01]  /*11410*/  HMMA.16816.F32.BF16 R28, R40, R44.reuse, R28 ;  /* 0x0000002c281c723c */ /* 0x082fe2000004181c */
[--C-:B------:R-:W-:Y:S01]  /*11420*/  HSET2.LE.AND R99, R65, R216.reuse, PT ;  /* 0x000000d841637233 */ /* 0x100fe20003803000 */
[----:B------:R-:W-:Y:S02]  /*11430*/  MUFU.EX2 R167, R167 ;  /* 0x000000a700a77308 */ /* 0x000fe40000000800 */
[----:B------:R-:W-:Y:S01]  /*11440*/  PRMT R63, R63, 0x5410, R54 ;  /* 0x000054103f3f7816 */ /* 0x000fe20000000036 */
[----:B------:R-:W-:Y:S01]  /*11450*/  FADD.FTZ R153, R236, R153 ;  /* 0x00000099ec997221 */ /* 0x000fe20000010000 */
[----:B------:R-:W-:Y:S01]  /*11460*/  LOP3.LUT R66, R114, 0xffff, RZ, 0xc0, !PT ;  /* 0x0000ffff72427812 */ /* 0x000fe200078ec0ff */
[----:B------:R-:W-:Y:S01]  /*11470*/  FADD.FTZ R155, R140, R155 ;  /* 0x0000009b8c9b7221 */ /* 0x000fe20000010000 */
[C---:B------:R-:W-:Y:S01]  /*11480*/  HMMA.16816.F32.BF16 R88, R36.reuse, R44, R88 ;  /* 0x0000002c2458723c */ /* 0x040fe20000041858 */
[--C-:B------:R-:W-:Y:S03]  /*11490*/  SHF.R.U32.HI R97, RZ, 0x10, R114.reuse ;  /* 0x00000010ff617819 */ /* 0x100fe60000011672 */
[----:B------:R1:W1:Y:S01]  /*114a0*/  MUFU.EX2 R45, R62 ;  /* 0x0000003e002d7308 */ /* 0x0002620000000800 */
[----:B------:R-:W-:Y:S01]  /*114b0*/  SHF.R.U32.HI R114, RZ, 0x18, R114 ;  /* 0x00000018ff727819 */ /* 0x000fe20000011672 */
[----:B------:R-:W-:Y:S01]  /*114c0*/  FADD.FTZ R161, R240, R161 ;  /* 0x000000a1f0a17221 */ /* 0x000fe20000010000 */
[----:B------:R-:W-:Y:S01]  /*114d0*/  SHF.R.U32.HI R66, RZ, 0x8, R66 ;  /* 0x00000008ff427819 */ /* 0x000fe20000011642 */
[-C--:B------:R-:W-:Y:S01]  /*114e0*/  HMMA.16816.F32.BF16 R92, R36, R46.reuse, R92 ;  /* 0x0000002e245c723c */ /* 0x080fe2000004185c */
[----:B------:R-:W-:Y:S03]  /*114f0*/  LOP3.LUT R97, R97, 0xff, RZ, 0xc0, !PT ;  /* 0x000000ff61617812 */ /* 0x000fe600078ec0ff */
[----:B------:R-:W-:Y:S01]  /*11500*/  PRMT R96, R96, 0x5410, R66 ;  /* 0x0000541060607816 */ /* 0x000fe20000000042 */
[----:B------:R-:W-:Y:S01]  /*11510*/  FADD.FTZ R163, R241, R163 ;  /* 0x000000a3f1a37221 */ /* 0x000fe20000010000 */
[----:B------:R-:W-:Y:S01]  /*11520*/  PRMT R97, R97, 0x5410, R114 ;  /* 0x0000541061617816 */ /* 0x000fe20000000072 */
[--C-:B------:R-:W-:Y:S01]  /*11530*/  HSET2.LE.AND R36, R63, R216.reuse, PT ;  /* 0x000000d83f247233 */ /* 0x100fe20003803000 */
[----:B------:R-:W-:Y:S01]  /*11540*/  HMMA.16816.F32.BF16 R48, R40, R46, R48 ;  /* 0x0000002e2830723c */ /* 0x000fe20000041830 */
[----:B------:R-:W-:Y:S03]  /*11550*/  F2FP.BF16.PACK_AB R44, R244, R243 ;  /* 0x000000f3f42c723e */ /* 0x000fe600000010ff */
[--C-:B------:R-:W-:Y:S01]  /*11560*/  HSET2.LE.AND R96, R96, R216.reuse, PT ;  /* 0x000000d860607233 */ /* 0x100fe20003803000 */
[----:B------:R-:W-:Y:S01]  /*11570*/  LOP3.LUT R98, R98, R44, RZ, 0xc0, !PT ;  /* 0x0000002c62627212 */ /* 0x000fe200078ec0ff */
[--C-:B------:R-:W-:Y:S01]  /*11580*/  HSET2.LE.AND R97, R97, R216.reuse, PT ;  /* 0x000000d861617233 */ /* 0x100fe20003803000 */
[----:B--2---:R-:W-:Y:S01]  /*11590*/  F2FP.BF16.PACK_AB R44, R246, R245 ;  /* 0x000000f5f62c723e */ /* 0x004fe200000010ff */
[----:B----4-:R-:W-:Y:S01]  /*115a0*/  FADD.FTZ R153, R247, R153 ;  /* 0x00000099f7997221 */ /* 0x010fe20000010000 */
[----:B------:R-:W-:Y:S03]  /*115b0*/  F2FP.BF16.PACK_AB R39, R175, R247 ;  /* 0x000000f7af27723e */ /* 0x000fe600000010ff */
[--C-:B-1----:R-:W-:Y:S01]  /*115c0*/  SHF.R.U32.HI R62, RZ, 0x10, R52.reuse ;  /* 0x00000010ff3e7819 */ /* 0x102fe20000011634 */
[----:B------:R-:W-:Y:S01]  /*115d0*/  FADD.FTZ R155, R248, R155 ;  /* 0x0000009bf89b7221 */ /* 0x000fe20000010000 */
[----:B------:R-:W-:Y:S01]  /*115e0*/  SHF.R.U32.HI R52, RZ, 0x18, R52 ;  /* 0x00000018ff347819 */ /* 0x000fe20000011634 */
[----:B---3--:R-:W-:Y:S01]  /*115f0*/  FADD.FTZ R161, R56, R161 ;  /* 0x000000a138a17221 */ /* 0x008fe20000010000 */
[----:B------:R-:W-:Y:S01]  /*11600*/  LOP3.LUT R62, R62, 0xff, RZ, 0xc0, !PT ;  /* 0x000000ff3e3e7812 */ /* 0x000fe200078ec0ff */
[----:B------:R-:W-:Y:S01]  /*11610*/  FADD.FTZ R163, R58, R163 ;  /* 0x000000a33aa37221 */ /* 0x000fe20000010000 */
[----:B------:R-:W-:Y:S01]  /*11620*/  F2FP.BF16.PACK_AB R38, R173, R248 ;  /* 0x000000f8ad26723e */ /* 0x000fe200000010ff */
[----:B------:R-:W-:Y:S01]  /*11630*/  FADD.FTZ R153, R175, R153 ;  /* 0x00000099af997221 */ /* 0x000fe20000010000 */
[----:B------:R-:W-:Y:S01]  /*11640*/  PRMT R62, R62, 0x5410, R52 ;  /* 0x000054103e3e7816 */ /* 0x000fe20000000034 */
[----:B------:R-:W-:Y:S01]  /*11650*/  FADD.FTZ R155, R173, R155 ;  /* 0x0000009bad9b7221 */ /* 0x000fe20000010000 */
[----:B------:R-:W-:Y:S01]  /*11660*/  F2FP.BF16.PACK_AB R37, R57, R56 ;  /* 0x000000383925723e */ /* 0x000fe200000010ff */
[----:B------:R-:W1:Y:S01]  /*11670*/  LDSM.16.MT88.4 R52, [R185+0x7800] ;  /* 0x00780000b934783b */ /* 0x000e620000004200 */
        /* <DEDUP_REMOVED lines=8> */
[C---:B-----5:R-:W-:Y:S01]  /*11700*/  F2FP.BF16.PACK_AB R42, R59.reuse, R58 ;  /* 0x0000003a3b2a723e */ /* 0x060fe200000010ff */
[----:B------:R-:W-:Y:S01]  /*11710*/  FADD.FTZ R163, R59, R163 ;  /* 0x000000a33ba37221 */ /* 0x000fe20000010000 */
[----:B------:R-:W-:Y:S01]  /*11720*/  F2FP.BF16.PACK_AB R41, R168, R60 ;  /* 0x0000003ca829723e */ /* 0x000fe200000010ff */
        /* <DEDUP_REMOVED lines=16> */
[----:B------:R-:W-:Y:S03]  /*11830*/  IMAD.MOV.U32 R0, RZ, RZ, R133 ;  /* 0x000000ffff007224 */ /* 0x000fe600078e0085 */
[----:B------:R-:W-:Y:S02]  /*11840*/  IMAD.MOV.U32 R3, RZ, RZ, R135 ;  /* 0x000000ffff037224 */ /* 0x000fe400078e0087 */
[----:B------:R-:W-:Y:S02]  /*11850*/  IMAD.MOV.U32 R132, RZ, RZ, R136 ;  /* 0x000000ffff847224 */ /* 0x000fe400078e0088 */
[C---:B------:R-:W-:Y:S01]  /*11860*/  HMMA.16816.F32.BF16 R116, R96.reuse, R118, R16 ;  /* 0x000000766074723c */ /* 0x040fe20000041810 */
[----:B------:R-:W-:Y:S07]  /*11870*/  IMAD.MOV.U32 R2, RZ, RZ, R134 ;  /* 0x000000ffff027224 */ /* 0x000fee00078e0086 */
        /* <DEDUP_REMOVED lines=13> */
.L_x_621:
[----:B------:R-:W1:Y:S01]  /*11950*/  SHFL.BFLY PT, R0, R220, 0x2, 0x1f ;  /* 0x0c401f00dc007f89 */ /* 0x000e6200000e0000 */
[C---:B------:R-:W-:Y:S01]  /*11960*/  ISETP.NE.AND P0, PT, R196.reuse, -0x1, PT ;  /* 0xffffffffc400780c */ /* 0x040fe20003f05270 */
[----:B------:R-:W-:Y:S01]  /*11970*/  IMAD.MOV.U32 R12, RZ, RZ, 0x3f800000 ;  /* 0x3f800000ff0c7424 */ /* 0x000fe200078e00ff */
[----:B------:R-:W-:Y:S01]  /*11980*/  MOV R14, 0x3f800000 ;  /* 0x3f800000000e7802 */ /* 0x000fe20000000f00 */
[----:B------:R-:W2:Y:S01]  /*11990*/  SHFL.BFLY PT, R2, R221, 0x2, 0x1f ;  /* 0x0c401f00dd027f89 */ /* 0x000ea200000e0000 */
[----:B------:R-:W-:Y:S01]  /*119a0*/  MOV R13, 0x3f800000 ;  /* 0x3f800000000d7802 */ /* 0x000fe20000000f00 */
[----:B------:R-:W3:Y:S01]  /*119b0*/  LDC.U8 R20, c[0x0][0x328] ;  /* 0x0000ca00ff147b82 */ /* 0x000ee20000000000 */
[----:B------:R-:W-:Y:S01]  /*119c0*/  BSSY B0, `(.L_x_625) ;  /* 0x0000127000007945 */ /* 0x000fe20003800000 */
[----:B------:R-:W4:Y:S04]  /*119d0*/  SHFL.BFLY PT, R4, R219, 0x2, 0x1f ;  /* 0x0c401f00db047f89 */ /* 0x000f2800000e0000 */
[----:B------:R-:W5:Y:S02]  /*119e0*/  SHFL.BFLY PT, R3, R218, 0x2, 0x1f ;  /* 0x0c401f00da037f89 */ /* 0x000f6400000e0000 */
[----:B------:R-:W-:-:S04]  /*119f0*/  @P0 IMAD.WIDE.U32 R16, R196, c[0x0][0x1e8], RZ ;  /* 0x00007a00c4100a25 */ /* 0x000fc800078e00ff */
[----:B------:R-:W-:Y:S01]  /*11a00*/  @P0 IMAD R7, R196, c[0x0][0x1ec], R17 ;  /* 0x00007b00c4070a24 */ /* 0x000fe200078e0211 */
[----:B------:R-:W-:Y:S02]  /*11a10*/  @P0 MOV R8, R16 ;  /* 0x0000001000080202 */ /* 0x000fe40000000f00 */
[----:B------:R-:W-:Y:S01]  /*11a20*/  MOV R17, 0x20 ;  /* 0x0000002000117802 */ /* 0x000fe20000000f00 */
[----:B-1----:R-:W-:Y:S02]  /*11a30*/  FADD.FTZ R220, R0, R220 ;  /* 0x000000dc00dc7221 */ /* 0x002fe40000010000 */
[----:B------:R-:W1:Y:S01]  /*11a40*/  S2R R0, SR_TID.X ;  /* 0x0000000000007919 */ /* 0x000e620000002100 */
[----:B--2---:R-:W-:-:S03]  /*11a50*/  FADD.FTZ R221, R2, R221 ;  /* 0x000000dd02dd7221 */ /* 0x004fc60000010000 */
[----:B------:R-:W2:Y:S01]  /*11a60*/  SHFL.BFLY PT, R6, R220, 0x1, 0x1f ;  /* 0x0c201f00dc067f89 */ /* 0x000ea200000e0000 */
[----:B----4-:R-:W-:-:S03]  /*11a70*/  FADD.FTZ R219, R4, R219 ;  /* 0x000000db04db7221 */ /* 0x010fc60000010000 */
[----:B------:R-:W4:Y:S01]  /*11a80*/  SHFL.BFLY PT, R2, R221, 0x1, 0x1f ;  /* 0x0c201f00dd027f89 */ /* 0x000f2200000e0000 */
[----:B-----5:R-:W-:-:S03]  /*11a90*/  FADD.FTZ R218, R3, R218 ;  /* 0x000000da03da7221 */ /* 0x020fc60000010000 */
[----:B------:R-:W5:Y:S04]  /*11aa0*/  SHFL.BFLY PT, R5, R219, 0x1, 0x1f ;  /* 0x0c201f00db057f89 */ /* 0x000f6800000e0000 */
[----:B------:R-:W3:Y:S01]  /*11ab0*/  SHFL.BFLY PT, R4, R218, 0x1, 0x1f ;  /* 0x0c201f00da047f89 */ /* 0x000ee200000e0000 */
[----:B-1----:R-:W-:-:S04]  /*11ac0*/  SHF.R.S32.HI R3, RZ, 0x1f, R0 ;  /* 0x0000001fff037819 */ /* 0x002fc80000011400 */
[CC--:B------:R-:W-:Y:S01]  /*11ad0*/  LEA.HI R10, R3.reuse, R0.reuse, RZ, 0x2 ;  /* 0x00000000030a7211 */ /* 0x0c0fe200078f10ff */
[----:B--2---:R-:W-:Y:S01]  /*11ae0*/  FADD.FTZ R6, R220, R6 ;  /* 0x00000006dc067221 */ /* 0x004fe20000010000 */
[----:B------:R-:W-:Y:S02]  /*11af0*/  LEA.HI R16, R3, R0, RZ, 0x5 ;  /* 0x0000000003107211 */ /* 0x000fe400078f28ff */
[----:B------:R-:W-:Y:S01]  /*11b00*/  SHF.R.S32.HI R11, RZ, 0x2, R10 ;  /* 0x00000002ff0b7819 */ /* 0x000fe2000001140a */
[----:B----4-:R-:W-:Y:S01]  /*11b10*/  FADD.FTZ R2, R221, R2 ;  /* 0x00000002dd027221 */ /* 0x010fe20000010000 */
[----:B------:R-:W-:Y:S01]  /*11b20*/  SHF.R.S32.HI R9, RZ, 0x1f, R10 ;  /* 0x0000001fff097819 */ /* 0x000fe2000001140a */
[----:B-----5:R-:W-:Y:S01]  /*11b30*/  FADD.FTZ R5, R219, R5 ;  /* 0x00000005db057221 */ /* 0x020fe20000010000 */
[----:B------:R-:W-:Y:S02]  /*11b40*/  FSETP.NE.FTZ.AND P5, PT, R6, RZ, PT ;  /* 0x000000ff0600720b */ /* 0x000fe40003fb5000 */
[----:B------:R-:W-:Y:S01]  /*11b50*/  LEA.HI R9, R9, R11, RZ, 0x3 ;  /* 0x0000000b09097211 */ /* 0x000fe200078f18ff */
[----:B---3--:R-:W-:Y:S01]  /*11b60*/  FADD.FTZ R4, R218, R4 ;  /* 0x00000004da047221 */ /* 0x008fe20000010000 */
[----:B------:R-:W-:-:S02]  /*11b70*/  FSETP.NE.FTZ.AND P6, PT, R2, RZ, PT ;  /* 0x000000ff0200720b */ /* 0x000fc40003fd5000 */
[----:B------:R-:W-:Y:S02]  /*11b80*/  LOP3.LUT R9, R9, 0xfffffff8, RZ, 0xc0, !PT ;  /* 0xfffffff809097812 */ /* 0x000fe400078ec0ff */
[----:B------:R-:W-:Y:S02]  /*11b90*/  FSETP.NE.FTZ.AND P4, PT, R5, RZ, PT ;  /* 0x000000ff0500720b */ /* 0x000fe40003f95000 */
[----:B------:R-:W-:Y:S02]  /*11ba0*/  IADD3 R9, R11, -R9, RZ ;  /* 0x800000090b097210 */ /* 0x000fe40007ffe0ff */
[----:B------:R-:W-:Y:S01]  /*11bb0*/  FSETP.NE.FTZ.AND P3, PT, R4, RZ, PT ;  /* 0x000000ff0400720b */ /* 0x000fe20003f75000 */
[----:B------:R-:W1:Y:S01]  /*11bc0*/  @P5 MUFU.RCP R13, R6 ;  /* 0x00000006000d5308 */ /* 0x000e620000001000 */
[----:B------:R-:W-:Y:S02]  /*11bd0*/  LOP3.LUT R15, R9, 0x1, RZ, 0xc0, !PT ;  /* 0x00000001090f7812 */ /* 0x000fe400078ec0ff */
[----:B------:R-:W-:-:S02]  /*11be0*/  MOV R11, 0x3f800000 ;  /* 0x3f800000000b7802 */ /* 0x000fc40000000f00 */
[----:B------:R-:W-:Y:S02]  /*11bf0*/  ISETP.NE.U32.AND P1, PT, R15, 0x1, PT ;  /* 0x000000010f00780c */ /* 0x000fe40003f25070 */
[----:B------:R-:W-:Y:S01]  /*11c00*/  MOV R15, 0xfffffff0 ;  /* 0xfffffff0000f7802 */ /* 0x000fe20000000f00 */
[----:B------:R-:W2:Y:S01]  /*11c10*/  @P6 MUFU.RCP R14, R2 ;  /* 0x00000002000e6308 */ /* 0x000ea20000001000 */
[----:B------:R-:W-:Y:S02]  /*11c20*/  LOP3.LUT R10, R10, 0x3ffffffc, RZ, 0xc0, !PT ;  /* 0x3ffffffc0a0a7812 */ /* 0x000fe400078ec0ff */
[----:B------:R-:W-:Y:S02]  /*11c30*/  SEL R15, R15, 0x10, !P1 ;  /* 0x000000100f0f7807 */ /* 0x000fe40004800000 */
[C---:B------:R-:W-:Y:S02]  /*11c40*/  R2P PR, R9.reuse, 0x6 ;  /* 0x0000000609007804 */ /* 0x040fe40000000000 */
[----:B------:R-:W-:Y:S01]  /*11c50*/  SHF.L.U32 R9, R9, 0x6, RZ ;  /* 0x0000000609097819 */ /* 0x000fe200000006ff */
[----:B------:R-:W3:Y:S01]  /*11c60*/  @P4 MUFU.RCP R11, R5 ;  /* 0x00000005000b4308 */ /* 0x000ee20000001000 */
[----:B------:R-:W-:Y:S01]  /*11c70*/  SHF.R.S32.HI R3, RZ, 0x5, R16 ;  /* 0x00000005ff037819 */ /* 0x000fe20000011410 */
[----:B-1----:R-:W-:Y:S01]  /*11c80*/  FMUL.FTZ R13, R13, c[0x0][0x2dc] ;  /* 0x0000b7000d0d7a20 */ /* 0x002fe20000410000 */
[----:B------:R-:W-:-:S02]  /*11c90*/  IADD3 R10, -R10, R0, RZ ;  /* 0x000000000a0a7210 */ /* 0x000fc40007ffe1ff */
[----:B------:R-:W-:Y:S01]  /*11ca0*/  LOP3.LUT R9, R9, 0x1c0, RZ, 0xc0, !PT ;  /* 0x000001c009097812 */ /* 0x000fe200078ec0ff */
[----:B------:R-:W-:Y:S01]  /*11cb0*/  FMUL.FTZ R130, R13, R130 ;  /* 0x000000820d827220 */ /* 0x000fe20000410000 */
[----:B------:R-:W-:Y:S01]  /*11cc0*/  LEA R10, R3, R10, 0x9 ;  /* 0x0000000a030a7211 */ /* 0x000fe200078e48ff */
[----:B------:R-:W1:Y:S01]  /*11cd0*/  @P3 MUFU.RCP R12, R4 ;  /* 0x00000004000c3308 */ /* 0x000e620000001000 */
[----:B------:R-:W-:Y:S01]  /*11ce0*/  LEA.HI R9, R9, R9, RZ, 0x1d ;  /* 0x0000000909097211 */ /* 0x000fe200078fe8ff */
[----:B--2---:R-:W-:Y:S01]  /*11cf0*/  FMUL.FTZ R14, R14, c[0x0][0x2dc] ;  /* 0x0000b7000e0e7a20 */ /* 0x004fe20000410000 */
[----:B------:R-:W-:Y:S01]  /*11d00*/  SEL R18, R17, 0xffffffe0, !P1 ;  /* 0xffffffe011127807 */ /* 0x000fe20004800000 */
[----:B------:R-:W-:Y:S01]  /*11d10*/  FMUL.FTZ R131, R13, R131 ;  /* 0x000000830d837220 */ /* 0x000fe20000410000 */
[----:B------:R-:W-:Y:S01]  /*11d20*/  LOP3.LUT R46, R16, 0xffffffe0, RZ, 0xc0, !PT ;  /* 0xffffffe0102e7812 */ /* 0x000fe200078ec0ff */
[----:B------:R-:W-:Y:S02]  /*11d30*/  IMAD.U32 R9, R10, 0x2, R9 ;  /* 0x000000020a097824 */ /* 0x000fe400078e0009 */
[----:B---3--:R-:W-:Y:S01]  /*11d40*/  FMUL.FTZ R11, R11, c[0x0][0x2dc] ;  /* 0x0000b7000b0b7a20 */ /* 0x008fe20000410000 */
[----:B------:R-:W-:Y:S01]  /*11d50*/  F2FP.BF16.PACK_AB R130, R131, R130 ;  /* 0x000000828382723e */ /* 0x000fe200000010ff */
[C---:B------:R-:W-:Y:S01]  /*11d60*/  FMUL.FTZ R128, R14.reuse, R128 ;  /* 0x000000800e807220 */ /* 0x040fe20000410000 */
[----:B------:R-:W-:Y:S01]  /*11d70*/  SHF.L.U32 R9, R9, 0x1, RZ ;  /* 0x0000000109097819 */ /* 0x000fe200000006ff */
[C---:B------:R-:W-:Y:S01]  /*11d80*/  FMUL.FTZ R129, R14.reuse, R129 ;  /* 0x000000810e817220 */ /* 0x040fe20000410000 */
[----:B------:R2:W3:Y:S01]  /*11d90*/  @P6 MUFU.LG2 R45, R2 ;  /* 0x00000002002d6308 */ /* 0x0004e20000000c00 */
[----:B------:R-:W-:Y:S01]  /*11da0*/  FMUL.FTZ R116, R14, R116 ;  /* 0x000000740e747220 */ /* 0x000fe20000410000 */
[----:B------:R-:W-:Y:S01]  /*11db0*/  IADD3 R10, R9, R15, RZ ;  /* 0x0000000f090a7210 */ /* 0x000fe20007ffe0ff */
[----:B-1----:R-:W-:Y:S01]  /*11dc0*/  FMUL.FTZ R12, R12, c[0x0][0x2dc] ;  /* 0x0000b7000c0c7a20 */ /* 0x002fe20000410000 */
[----:B------:R-:W-:Y:S01]  /*11dd0*/  F2FP.BF16.PACK_AB R128, R129, R128 ;  /* 0x000000808180723e */ /* 0x000fe200000010ff */
[----:B------:R-:W-:Y:S01]  /*11de0*/  FMUL.FTZ R117, R14, R117 ;  /* 0x000000750e757220 */ /* 0x000fe20000410000 */
[----:B------:R-:W-:Y:S01]  /*11df0*/  STS [R9+0x400], R130 ;  /* 0x0004008209007388 */ /* 0x000fe20000000800 */
[----:B------:R-:W-:Y:S01]  /*11e00*/  FMUL.FTZ R118, R13, R118 ;  /* 0x000000760d767220 */ /* 0x000fe20000410000 */
[----:B------:R-:W-:Y:S01]  /*11e10*/  IADD3 R17, R9, 0x40, RZ ;  /* 0x0000004009117810 */ /* 0x000fe20007ffe0ff */
[----:B------:R-:W-:Y:S01]  /*11e20*/  FMUL.FTZ R119, R13, R119 ;  /* 0x000000770d777220 */ /* 0x000fe20000410000 */
[----:B------:R-:W-:Y:S01]  /*11e30*/  F2FP.BF16.PACK_AB R116, R117, R116 ;  /* 0x000000747574723e */ /* 0x000fe200000010ff */
[C---:B------:R-:W-:Y:S01]  /*11e40*/  FMUL.FTZ R124, R11.reuse, R124 ;  /* 0x0000007c0b7c7220 */ /* 0x040fe20000410000 */
[----:B------:R-:W-:Y:S01]  /*11e50*/  STS [R9], R128 ;  /* 0x0000008009007388 */ /* 0x000fe20000000800 */
        /* <DEDUP_REMOVED lines=11> */
[----:B------:R-:W-:Y:S01]  /*11f10*/  @P2 IADD3 R17, R9, -0x40, RZ ;  /* 0xffffffc009112810 */ /* 0x000fe20007ffe0ff */
[----:B------:R-:W-:Y:S01]  /*11f20*/  FMUL.FTZ R123, R12, R123 ;  /* 0x0000007b0c7b7220 */ /* 0x000fe20000410000 */
[----:B------:R-:W-:Y:S01]  /*11f30*/  F2FP.BF16.PACK_AB R120, R121, R120 ;  /* 0x000000787978723e */ /* 0x000fe200000010ff */
[C---:B------:R-:W-:Y:S01]  /*11f40*/  FMUL.FTZ R112, R14.reuse, R112 ;  /* 0x000000700e707220 */ /* 0x040fe20000410000 */
[----:B------:R-:W-:Y:S01]  /*11f50*/  STS [R9+0x2000], R124 ;  /* 0x0020007c09007388 */ /* 0x000fe20000000800 */
[C---:B------:R-:W-:Y:S01]  /*11f60*/  FMUL.FTZ R113, R14.reuse, R113 ;  /* 0x000000710e717220 */ /* 0x040fe20000410000 */
[----:B------:R-:W-:Y:S01]  /*11f70*/  F2FP.BF16.PACK_AB R122, R123, R122 ;  /* 0x0000007a7b7a723e */ /* 0x000fe200000010ff */
[----:B------:R-:W-:Y:S01]  /*11f80*/  FMUL.FTZ R114, R13, R114 ;  /* 0x000000720d727220 */ /* 0x000fe20000410000 */
[----:B------:R-:W-:Y:S01]  /*11f90*/  IADD3 R19, R9, R18, RZ ;  /* 0x0000001209137210 */ /* 0x000fe20007ffe0ff */
[----:B------:R-:W-:Y:S01]  /*11fa0*/  FMUL.FTZ R115, R13, R115 ;  /* 0x000000730d737220 */ /* 0x000fe20000410000 */
        /* <DEDUP_REMOVED lines=22> */
[----:B--2---:R-:W2:Y:S01]  /*12110*/  S2R R2, SR_CTAID.X ;  /* 0x0000000000027919 */ /* 0x004ea20000002500 */
[----:B------:R-:W-:Y:S01]  /*12120*/  FMUL.FTZ R105, R11, R105 ;  /* 0x000000690b697220 */ /* 0x000fe20000410000 */
[----:B------:R-:W-:Y:S01]  /*12130*/  F2FP.BF16.PACK_AB R80, R81, R80 ;  /* 0x000000505150723e */ /* 0x000fe200000010ff */
[C---:B------:R-:W-:Y:S01]  /*12140*/  FMUL.FTZ R88, R11.reuse, R88 ;  /* 0x000000580b587220 */ /* 0x040fe20000410000 */
[----:B------:R-:W-:Y:S01]  /*12150*/  @P3 MUFU.LG2 R4, R4 ;  /* 0x0000000400043308 */ /* 0x000fe20000000c00 */
[C---:B------:R-:W-:Y:S01]  /*12160*/  FMUL.FTZ R89, R11.reuse, R89 ;  /* 0x000000590b597220 */ /* 0x040fe20000410000 */
[----:B-1----:R-:W-:Y:S01]  /*12170*/  IADD3 R9, R10, R18, RZ ;  /* 0x000000120a097210 */ /* 0x002fe20007ffe0ff */
[----:B------:R-:W-:Y:S01]  /*12180*/  FMUL.FTZ R92, R11, R92 ;  /* 0x0000005c0b5c7220 */ /* 0x000fe20000410000 */
[----:B------:R-:W-:Y:S01]  /*12190*/  F2FP.BF16.PACK_AB R104, R105, R104 ;  /* 0x000000686968723e */ /* 0x000fe200000010ff */
[C---:B------:R-:W-:Y:S01]  /*121a0*/  FMUL.FTZ R70, R12.reuse, R70 ;  /* 0x000000460c467220 */ /* 0x040fe20000410000 */
[----:B------:R-:W-:Y:S01]  /*121b0*/  F2FP.BF16.PACK_AB R88, R89, R88 ;  /* 0x000000585958723e */ /* 0x000fe200000010ff */
[----:B------:R-:W-:Y:S01]  /*121c0*/  FMUL.FTZ R71, R12, R71 ;  /* 0x000000470c477220 */ /* 0x000fe20000410000 */
[----:B------:R-:W-:Y:S01]  /*121d0*/  STS [R9], R108 ;  /* 0x0000006c09007388 */ /* 0x000fe20000000800 */
[----:B------:R-:W-:Y:S01]  /*121e0*/  FMUL.FTZ R11, R11, R93 ;  /* 0x0000005d0b0b7220 */ /* 0x000fe20000410000 */
[----:B----4-:R-:W-:Y:S01]  /*121f0*/  IADD3 R10, R18, 0x400, R17 ;  /* 0x00000400120a7810 */ /* 0x010fe20007ffe011 */
[C---:B------:R-:W-:Y:S01]  /*12200*/  FMUL.FTZ R74, R12.reuse, R74 ;  /* 0x0000004a0c4a7220 */ /* 0x040fe20000410000 */
[----:B------:R-:W-:Y:S01]  /*12210*/  F2FP.BF16.PACK_AB R70, R71, R70 ;  /* 0x000000464746723e */ /* 0x000fe200000010ff */
[----:B------:R-:W-:Y:S01]  /*12220*/  FMUL.FTZ R75, R12, R75 ;  /* 0x0000004b0c4b7220 */ /* 0x000fe20000410000 */
[----:B------:R-:W-:Y:S01]  /*12230*/  F2FP.BF16.PACK_AB R92, R11, R92 ;  /* 0x0000005c0b5c723e */ /* 0x000fe200000010ff */
[C---:B------:R-:W-:Y:S01]  /*12240*/  FMUL.FTZ R76, R14.reuse, R76 ;  /* 0x0000004c0e4c7220 */ /* 0x040fe20000410000 */
[----:B------:R-:W1:Y:S01]  /*12250*/  LDC.U8 R11, c[0x0][0x329] ;  /* 0x0000ca40ff0b7b82 */ /* 0x000e620000000000 */
[C---:B------:R-:W-:Y:S01]  /*12260*/  FMUL.FTZ R77, R14.reuse, R77 ;  /* 0x0000004d0e4d7220 */ /* 0x040fe20000410000 */
[----:B------:R-:W-:Y:S01]  /*12270*/  STS [R9+0x400], R110 ;  /* 0x0004006e09007388 */ /* 0x000fe20000000800 */
[----:B------:R-:W-:Y:S01]  /*12280*/  FMUL.FTZ R78, R13, R78 ;  /* 0x0000004e0d4e7220 */ /* 0x000fe20000410000 */
[----:B------:R-:W-:Y:S01]  /*12290*/  F2FP.BF16.PACK_AB R74, R75, R74 ;  /* 0x0000004a4b4a723e */ /* 0x000fe200000010ff */
[----:B------:R-:W-:Y:S01]  /*122a0*/  FMUL.FTZ R79, R13, R79 ;  /* 0x0000004f0d4f7220 */ /* 0x000fe20000410000 */
[----:B------:R-:W-:Y:S01]  /*122b0*/  STS [R19+0x2000], R68 ;  /* 0x0020004413007388 */ /* 0x000fe20000000800 */
[C---:B------:R-:W-:Y:S01]  /*122c0*/  FMUL.FTZ R84, R14.reuse, R84 ;  /* 0x000000540e547220 */ /* 0x040fe20000410000 */
[----:B------:R-:W-:Y:S01]  /*122d0*/  F2FP.BF16.PACK_AB R76, R77, R76 ;  /* 0x0000004c4d4c723e */ /* 0x000fe200000010ff */
[----:B------:R-:W-:Y:S01]  /*122e0*/  FMUL.FTZ R85, R14, R85 ;  /* 0x000000550e557220 */ /* 0x000fe20000410000 */
[----:B------:R4:W-:Y:S01]  /*122f0*/  STS [R19+0x2400], R70 ;  /* 0x0024004613007388 */ /* 0x0009e20000000800 */
[----:B------:R-:W-:Y:S01]  /*12300*/  FMUL.FTZ R86, R13, R86 ;  /* 0x000000560d567220 */ /* 0x000fe20000410000 */
[----:B------:R-:W-:Y:S01]  /*12310*/  F2FP.BF16.PACK_AB R78, R79, R78 ;  /* 0x0000004e4f4e723e */ /* 0x000fe200000010ff */
        /* <DEDUP_REMOVED lines=19> */
[----:B-1----:R-:W-:Y:S01]  /*12450*/  ISETP.NE.AND P2, PT, R11, RZ, PT ;  /* 0x000000ff0b00720c */ /* 0x002fe20003f45270 */
[----:B------:R-:W-:Y:S01]  /*12460*/  FMUL.FTZ R14, R14, R97 ;  /* 0x000000610e0e7220 */ /* 0x000fe20000410000 */
[----:B------:R-:W1:Y:S01]  /*12470*/  @P5 MUFU.LG2 R6, R6 ;  /* 0x0000000600065308 */ /* 0x000e620000000c00 */
[C---:B----4-:R-:W-:Y:S01]  /*12480*/  IMAD.IADD R19, R15.reuse, 0x1, R10 ;  /* 0x000000010f137824 */ /* 0x050fe200078e020a */
[----:B------:R-:W-:Y:S01]  /*12490*/  IADD3 R15, R15, R17, RZ ;  /* 0x000000110f0f7210 */ /* 0x000fe20007ffe0ff */
        /* <DEDUP_REMOVED lines=12> */
[----:B------:R-:W-:Y:S01]  /*12560*/  @P2 IMAD.MOV.U32 R44, RZ, RZ, 0x1 ;  /* 0x00000001ff2c2424 */ /* 0x000fe200078e00ff */
[----:B------:R-:W-:Y:S01]  /*12570*/  STS [R17+0x2000], R80 ;  /* 0x0020005011007388 */ /* 0x000fe20000000800 */
[----:B------:R-:W-:Y:S01]  /*12580*/  @P2 MOV R10, c[0x0][0x210] ;  /* 0x00008400000a2a02 */ /* 0x000fe20000000f00 */
[----:B------:R-:W4:Y:S01]  /*12590*/  @P4 MUFU.LG2 R5, R5 ;  /* 0x0000000500054308 */ /* 0x000f220000000c00 */
[----:B------:R-:W-:Y:S01]  /*125a0*/  F2FP.BF16.PACK_AB R12, R12, R94 ;  /* 0x0000005e0c0c723e */ /* 0x000fe200000010ff */
[----:B------:R4:W-:Y:S01]  /*125b0*/  STS [R17+0x2400], R82 ;  /* 0x0024005211007388 */ /* 0x0009e20000000800 */
[----:B------:R-:W-:Y:S01]  /*125c0*/  @!P2 ISETP.NE.AND P1, PT, R20, RZ, PT ;  /* 0x000000ff1400a20c */ /* 0x000fe20003f25270 */
[----:B------:R-:W-:Y:S01]  /*125d0*/  @P2 IMAD R10, R10, c[0x0][0x214], RZ ;  /* 0x000085000a0a2a24 */ /* 0x000fe200078e02ff */
[----:B------:R-:W-:Y:S01]  /*125e0*/  IADD3 R46, -R46, R0, RZ ;  /* 0x000000002e2e7210 */ /* 0x000fe20007ffe1ff */
[----:B-----5:R-:W5:Y:S01]  /*125f0*/  S2R R9, SR_CTAID.Y ;  /* 0x0000000000097919 */ /* 0x020f620000002600 */
[----:B------:R-:W-:Y:S01]  /*12600*/  @P2 MOV R0, c[0x0][0x210] ;  /* 0x0000840000002a02 */ /* 0x000fe20000000f00 */
[----:B------:R-:W-:-:S02]  /*12610*/  @!P2 IMAD.MOV.U32 R0, RZ, RZ, 0x1 ;  /* 0x00000001ff00a424 */ /* 0x000fc400078e00ff */
[----:B------:R-:W-:Y:S01]  /*12620*/  STS [R15+0x2000], R104 ;  /* 0x002000680f007388 */ /* 0x000fe20000000800 */
[----:B---3--:R-:W-:Y:S02]  /*12630*/  @P6 FMUL.FTZ R45, R45, 0.69314718246459960938 ;  /* 0x3f3172182d2d6820 */ /* 0x008fe40000410000 */
[----:B--2---:R-:W-:Y:S01]  /*12640*/  IMAD R2, R2, R0, RZ ;  /* 0x0000000002027224 */ /* 0x004fe200078e02ff */
[----:B------:R2:W-:Y:S01]  /*12650*/  STS [R15+0x2400], R106 ;  /* 0x0024006a0f007388 */ /* 0x0005e20000000800 */
[----:B-1----:R-:W-:Y:S02]  /*12660*/  @P5 FMUL.FTZ R6, R6, 0.69314718246459960938 ;  /* 0x3f31721806065820 */ /* 0x002fe40000410000 */
[----:B----4-:R-:W-:Y:S01]  /*12670*/  @P4 FMUL.FTZ R5, R5, 0.69314718246459960938 ;  /* 0x3f31721805054820 */ /* 0x010fe20000410000 */
[----:B------:R-:W-:Y:S02]  /*12680*/  SHF.L.U32 R2, R2, 0x7, RZ ;  /* 0x0000000702027819 */ /* 0x000fe400000006ff */
[----:B------:R-:W-:-:S02]  /*12690*/  IADD3 R17, R18, R17, RZ ;  /* 0x0000001112117210 */ /* 0x000fc40007ffe0ff */
[----:B------:R-:W-:Y:S01]  /*126a0*/  IADD3 R18, R18, R15, RZ ;  /* 0x0000000f12127210 */ /* 0x000fe20007ffe0ff */
[----:B-----5:R-:W-:Y:S02]  /*126b0*/  @!P0 IMAD.WIDE.U32 R48, R9, c[0x0][0x1e0], RZ ;  /* 0x0000780009308a25 */ /* 0x020fe400078e00ff */
[----:B------:R-:W-:Y:S03]  /*126c0*/  STS [R17], R100 ;  /* 0x0000006411007388 */ /* 0x000fe60000000800 */
[----:B------:R-:W-:Y:S01]  /*126d0*/  @!P0 MOV R8, R48 ;  /* 0x0000003000088202 */ /* 0x000fe20000000f00 */
[----:B------:R-:W-:Y:S01]  /*126e0*/  STS [R17+0x400], R102 ;  /* 0x0004006611007388 */ /* 0x000fe20000000800 */
[----:B--2---:R-:W-:-:S03]  /*126f0*/  @!P2 MOV R15, c[0x0][0x214] ;  /* 0x00008500000faa02 */ /* 0x004fc60000000f00 */
[----:B------:R-:W-:Y:S01]  /*12700*/  STS [R18], R14 ;  /* 0x0000000e12007388 */ /* 0x000fe20000000800 */
[----:B------:R-:W-:-:S03]  /*12710*/  @!P2 SEL R10, R15, c[0x0][0x234], !P1 ;  /* 0x00008d000f0aaa07 */ /* 0x000fc60004800000 */
[----:B------:R1:W-:Y:S01]  /*12720*/  STS [R19], R13 ;  /* 0x0000000d13007388 */ /* 0x0003e20000000800 */
[----:B------:R-:W-:-:S03]  /*12730*/  ISETP.NE.AND P1, PT, R20, RZ, PT ;  /* 0x000000ff1400720c */ /* 0x000fc60003f25270 */
[----:B------:R2:W-:Y:S01]  /*12740*/  STS [R17+0x2000], R88 ;  /* 0x0020005811007388 */ /* 0x0005e20000000800 */
[----:B------:R-:W-:Y:S01]  /*12750*/  ISETP.EQ.AND P1, PT, R11, RZ, P1 ;  /* 0x000000ff0b00720c */ /* 0x000fe20000f22270 */
[----:B------:R-:W-:Y:S02]  /*12760*/  @!P2 IMAD R44, R10, c[0x0][0x1c0], RZ ;  /* 0x000070000a2caa24 */ /* 0x000fe400078e02ff */
[----:B------:R2:W-:Y:S02]  /*12770*/  STS [R17+0x2400], R90 ;  /* 0x0024005a11007388 */ /* 0x0005e40000000800 */
[C---:B------:R-:W-:Y:S02]  /*12780*/  IMAD R44, R9.reuse, R44, RZ ;  /* 0x0000002c092c7224 */ /* 0x040fe400078e02ff */
[----:B------:R2:W-:Y:S03]  /*12790*/  STS [R18+0x2000], R92 ;  /* 0x0020005c12007388 */ /* 0x0005e60000000800 */
[----:B------:R-:W-:Y:S01]  /*127a0*/  SEL R44, R44, RZ, !P1 ;  /* 0x000000ff2c2c7207 */ /* 0x000fe20004800000 */
[----:B------:R2:W-:Y:S02]  /*127b0*/  STS [R19+0x2000], R12 ;  /* 0x0020000c13007388 */ /* 0x0005e40000000800 */
[----:B------:R-:W-:Y:S01]  /*127c0*/  @P1 IMAD R48, R9, c[0x0][0x214], RZ ;  /* 0x0000850009301a24 */ /* 0x000fe200078e02ff */
[----:B------:R-:W-:Y:S01]  /*127d0*/  @!P1 CS2R R50, SRZ ;  /* 0x0000000000329805 */ /* 0x000fe2000001ff00 */
[----:B------:R-:W-:Y:S03]  /*127e0*/  BAR.SYNC.DEFER_BLOCKING 0x0 ;  /* 0x0000000000007b1d */ /* 0x000fe60000010000 */
[----:B------:R-:W-:-:S02]  /*127f0*/  @P1 SEL R48, R48, R196, !P0 ;  /* 0x000000c430301207 */ /* 0x000fc40004000000 */
[----:B-1----:R-:W-:Y:S01]  /*12800*/  @!P0 SHF.R.S32.HI R13, RZ, 0x1f, R9 ;  /* 0x0000001fff0d8819 */ /* 0x002fe20000011409 */
[----:B------:R-:W1:Y:S01]  /*12810*/  S2R R11, SR_CTAID.Z ;  /* 0x00000000000b7919 */ /* 0x000e620000002700 */
[----:B------:R-:W-:Y:S02]  /*12820*/  @P1 MOV R50, R48 ;  /* 0x0000003000321202 */ /* 0x000fe40000000f00 */
[----:B------:R-:W-:Y:S01]  /*12830*/  @P1 SHF.R.S32.HI R51, RZ, 0x1f, R48 ;  /* 0x0000001fff331819 */ /* 0x000fe20000011430 */
[----:B------:R-:W-:-:S04]  /*12840*/  @!P0 IMAD R13, R13, c[0x0][0x1e0], RZ ;  /* 0x000078000d0d8a24 */ /* 0x000fc800078e02ff */
[----:B------:R-:W-:Y:S01]  /*12850*/  @!P0 IMAD R47, R9, c[0x0][0x1e4], R13 ;  /* 0x00007900092f8a24 */ /* 0x000fe200078e020d */
[----:B------:R-:W-:Y:S01]  /*12860*/  MOV R9, 0x7f800000 ;  /* 0x7f80000000097802 */ /* 0x000fe20000000f00 */
[----:B------:R-:W-:Y:S01]  /*12870*/  @P6 FFMA.FTZ R9, R136, c[0x0][0x238], R45 ;  /* 0x00008e0088096a23 */ /* 0x000fe2000001002d */
[----:B------:R-:W-:Y:S02]  /*12880*/  MOV R45, 0x7f800000 ;  /* 0x7f800000002d7802 */ /* 0x000fe40000000f00 */
[----:B------:R-:W-:Y:S01]  /*12890*/  @!P0 IADD3 R7, R49, R47, RZ ;  /* 0x0000002f31078210 */ /* 0x000fe20007ffe0ff */
[----:B------:R-:W-:Y:S01]  /*128a0*/  @P3 FMUL.FTZ R47, R4, 0.69314718246459960938 ;  /* 0x3f317218042f3820 */ /* 0x000fe20000410000 */
[----:B------:R-:W-:Y:S02]  /*128b0*/  LOP3.LUT P0, RZ, R46, 0x3, RZ, 0xc0, !PT ;  /* 0x000000032eff7812 */ /* 0x000fe4000780c0ff */
[----:B------:R-:W-:Y:S01]  /*128c0*/  MOV R46, 0x7f800000 ;  /* 0x7f800000002e7802 */ /* 0x000fe20000000f00 */
[----:B------:R2:W3:Y:S01]  /*128d0*/  LDS.128 R36, [R204] ;  /* 0x00000000cc247984 */ /* 0x0004e20000000c00 */
[----:B------:R-:W-:-:S02]  /*128e0*/  @P5 FFMA.FTZ R46, R135, c[0x0][0x238], R6 ;  /* 0x00008e00872e5a23 */ /* 0x000fc40000010006 */
[----:B------:R-:W-:Y:S01]  /*128f0*/  @P3 FFMA.FTZ R45, R133, c[0x0][0x238], R47 ;  /* 0x00008e00852d3a23 */ /* 0x000fe2000001002f */
[----:B------:R2:W4:Y:S01]  /*12900*/  LDS.128 R32, [R204+0x800] ;  /* 0x00080000cc207984 */ /* 0x0005220000000c00 */
[----:B-1----:R-:W-:Y:S01]  /*12910*/  IMAD R44, R11, R10, R44 ;  /* 0x0000000a0b2c7224 */ /* 0x002fe200078e022c */
[----:B------:R-:W-:Y:S02]  /*12920*/  MOV R10, 0x7f800000 ;  /* 0x7f800000000a7802 */ /* 0x000fe40000000f00 */
[----:B------:R2:W1:Y:S01]  /*12930*/  LDS.128 R28, [R204+0x1000] ;  /* 0x00100000cc1c7984 */ /* 0x0004620000000c00 */
[----:B------:R-:W-:Y:S01]  /*12940*/  @P4 FFMA.FTZ R10, R134, c[0x0][0x238], R5 ;  /* 0x00008e00860a4a23 */ /* 0x000fe20000010005 */
[----:B------:R-:W-:Y:S02]  /*12950*/  IADD3 R4, P2, P1, R2, R50, R44 ;  /* 0x0000003202047210 */ /* 0x000fe4000795e02c */
[----:B------:R2:W1:Y:S01]  /*12960*/  LDS.128 R24, [R204+0x1800] ;  /* 0x00180000cc187984 */ /* 0x0004620000000c00 */
[----:B------:R-:W-:-:S02]  /*12970*/  SHF.R.S32.HI R2, RZ, 0x1f, R2 ;  /* 0x0000001fff027819 */ /* 0x000fc40000011402 */
[----:B------:R-:W-:Y:S01]  /*12980*/  SHF.R.S32.HI R44, RZ, 0x1f, R44 ;  /* 0x0000001fff2c7819 */ /* 0x000fe2000001142c */
[----:B------:R2:W1:Y:S03]  /*12990*/  LDS.128 R20, [R204+0x2000] ;  /* 0x00200000cc147984 */ /* 0x0004660000000c00 */
[----:B------:R-:W-:Y:S01]  /*129a0*/  IADD3.X R2, R2, R51, R44, P2, P1 ;  /* 0x0000003302027210 */ /* 0x000fe200017e242c */
[----:B------:R2:W1:Y:S04]  /*129b0*/  LDS.128 R16, [R204+0x2800] ;  /* 0x00280000cc107984 */ /* 0x0004680000000c00 */
[----:B------:R2:W1:Y:S04]  /*129c0*/  LDS.128 R12, [R204+0x3000] ;  /* 0x00300000cc0c7984 */ /* 0x0004680000000c00 */
        /* <DEDUP_REMOVED lines=38> */
.L_x_626:
[----:B------:R-:W-:Y:S05]  /*12c30*/  BSYNC B0 ;  /* 0x0000000000007941 */ /* 0x000fea0003800000 */
.L_x_625:
[----:B------:R-:W-:Y:S01]  /*12c40*/  IADD3 R4, P0, R210, R8, RZ ;  /* 0x00000008d2047210 */ /* 0x000fe20007f1e0ff */
[----:B------:R-:W-:Y:S01]  /*12c50*/  BSSY B0, `(.L_x_627) ;  /* 0x0000011000007945 */ /* 0x000fe20003800000 */
[----:B------:R-:W-:-:S02]  /*12c60*/  SHF.R.S32.HI R0, RZ, 0x1f, R11 ;  /* 0x0000001fff007819 */ /* 0x000fc4000001140b */
[----:B------:R-:W-:Y:S02]  /*12c70*/  IADD3.X R5, R211, R7, RZ, P0, !PT ;  /* 0x00000007d3057210 */ /* 0x000fe400007fe4ff */
[----:B------:R-:W-:Y:S01]  /*12c80*/  ISETP.GE.AND P0, PT, R214, R195, PT ;  /* 0x000000c3d600720c */ /* 0x000fe20003f06270 */
[----:B------:R-:W-:Y:S02]  /*12c90*/  IMAD R0, R0, c[0x0][0x1f0], RZ ;  /* 0x00007c0000007a24 */ /* 0x000fe400078e02ff */
[----:B------:R-:W-:-:S04]  /*12ca0*/  IMAD.WIDE.U32 R4, R11, c[0x0][0x1f0], R4 ;  /* 0x00007c000b047a25 */ /* 0x000fc800078e0004 */
[----:B------:R-:W-:-:S05]  /*12cb0*/  IMAD R0, R11, c[0x0][0x1f4], R0 ;  /* 0x00007d000b007a24 */ /* 0x000fca00078e0200 */
[----:B------:R-:W-:Y:S01]  /*12cc0*/  IADD3 R7, R5, R0, RZ ;  /* 0x0000000005077210 */ /* 0x000fe20007ffe0ff */
[----:B------:R-:W-:Y:S05]  /*12cd0*/  @P0 BRA `(.L_x_628) ;  /* 0x0000008000000947 */ /* 0x000fea0003800000 */
[----:B------:R-:W-:Y:S01]  /*12ce0*/  MOV R6, R4 ;  /* 0x0000000400067202 */ /* 0x000fe20000000f00 */
[----:B------:R-:W-:-:S04]  /*12cf0*/  IMAD R0, R213, c[0x0][0x1e8], RZ ;  /* 0x00007a00d5007a24 */ /* 0x000fc800078e02ff */
[----:B------:R-:W-:-:S04]  /*12d00*/  IMAD.WIDE.U32 R2, R212, c[0x0][0x1e8], R6 ;  /* 0x00007a00d4027a25 */ /* 0x000fc800078e0006 */
[----:B------:R-:W-:Y:S01]  /*12d10*/  IMAD R0, R212, c[0x0][0x1ec], R0 ;  /* 0x00007b00d4007a24 */ /* 0x000fe200078e0200 */
[----:B------:R-:W-:-:S04]  /*12d20*/  LEA R8, P0, R2, c[0x0][0x1d0], 0x1 ;  /* 0x0000740002087a11 */ /* 0x000fc800078008ff */
[----:B------:R-:W-:-:S04]  /*12d30*/  IADD3 R0, R3, R0, RZ ;  /* 0x0000000003007210 */ /* 0x000fc80007ffe0ff */
[----:B--2---:R-:W-:-:S05]  /*12d40*/  LEA.HI.X R9, R2, c[0x0][0x1d4], R0, 0x1, P0 ;  /* 0x0000750002097a11 */ /* 0x004fca00000f0c00 */
[----:B---3--:R2:W-:Y:S02]  /*12d50*/  STG.E.128 [R8.64], R36 ;  /* 0x0000002408007986 */ /* 0x0085e4000c101d18 */
.L_x_628:
[----:B------:R-:W-:Y:S05]  /*12d60*/  BSYNC B0 ;  /* 0x0000000000007941 */ /* 0x000fea0003800000 */
.L_x_627:
[----:B------:R-:W-:Y:S01]  /*12d70*/  ISETP.GE.AND P0, PT, R203, R195, PT ;  /* 0x000000c3cb00720c */ /* 0x000fe20003f06270 */
[----:B------:R-:W-:-:S12]  /*12d80*/  BSSY B0, `(.L_x_629) ;  /* 0x000000d000007945 */ /* 0x000fd80003800000 */
[----:B------:R-:W-:Y:S05]  /*12d90*/  @P0 BRA `(.L_x_630) ;  /* 0x000000b000000947 */ /* 0x000fea0003800000 */
[----:B------:R-:W-:Y:S01]  /*12da0*/  IADD3 R2, P0, R212, 0x10, RZ ;  /* 0x00000010d4027810 */ /* 0x000fe20007f1e0ff */
[----:B--2---:R-:W-:Y:S01]  /*12db0*/  IMAD.MOV.U32 R8, RZ, RZ, R4 ;  /* 0x000000ffff087224 */ /* 0x004fe200078e0004 */
        /* <DEDUP_REMOVED lines=8> */
[----:B----4-:R2:W-:Y:S02]  /*12e40*/  STG.E.128 [R2.64], R32 ;  /* 0x0000002002007986 */ /* 0x0105e4000c101d18 */
.L_x_630:
[----:B------:R-:W-:Y:S05]  /*12e50*/  BSYNC B0 ;  /* 0x0000000000007941 */ /* 0x000fea0003800000 */
.L_x_629:
[----:B------:R-:W-:Y:S01]  /*12e60*/  ISETP.GE.AND P0, PT, R202, R195, PT ;  /* 0x000000c3ca00720c */ /* 0x000fe20003f06270 */
        /* <DEDUP_REMOVED lines=13> */
.L_x_632:
[----:B------:R-:W-:Y:S05]  /*12f40*/  BSYNC B0 ;  /* 0x0000000000007941 */ /* 0x000fea0003800000 */
.L_x_631:
[----:B------:R-:W-:Y:S01]  /*12f50*/  ISETP.GE.AND P0, PT, R201, R195, PT ;  /* 0x000000c3c900720c */ /* 0x000fe20003f06270 */
        /* <DEDUP_REMOVED lines=13> */
.L_x_634:
[----:B------:R-:W-:Y:S05]  /*13030*/  BSYNC B0 ;  /* 0x0000000000007941 */ /* 0x000fea0003800000 */
.L_x_633:
        /* <DEDUP_REMOVED lines=14> */
.L_x_636:
[----:B------:R-:W-:Y:S05]  /*13120*/  BSYNC B0 ;  /* 0x0000000000007941 */ /* 0x000fea0003800000 */
.L_x_635:
        /* <DEDUP_REMOVED lines=14> */
.L_x_638:
[----:B------:R-:W-:Y:S05]  /*13210*/  BSYNC B0 ;  /* 0x0000000000007941 */ /* 0x000fea0003800000 */
.L_x_637:
        /* <DEDUP_REMOVED lines=14> */
.L_x_640:
[----:B------:R-:W-:Y:S05]  /*13300*/  BSYNC B0 ;  /* 0x0000000000007941 */ /* 0x000fea0003800000 */
.L_x_639:
[----:B------:R-:W-:-:S13]  /*13310*/  ISETP.GE.AND P0, PT, R197, R195, PT ;  /* 0x000000c3c500720c */ /* 0x000fda0003f06270 */
[----:B------:R-:W-:Y:S05]  /*13320*/  @P0 EXIT ;  /* 0x000000000000094d */ /* 0x000fea0003800000 */
[----:B------:R-:W-:Y:S01]  /*13330*/  IADD3 R0, P0, R212, 0x70, RZ ;  /* 0x00000070d4007810 */ /* 0x000fe20007f1e0ff */
[----:B-12---:R-:W-:Y:S01]  /*13340*/  IMAD.MOV.U32 R2, RZ, RZ, R4 ;  /* 0x000000ffff027224 */ /* 0x006fe200078e0004 */
        /* <DEDUP_REMOVED lines=8> */
[----:B------:R-:W-:Y:S01]  /*133d0*/  STG.E.128 [R4.64], R40 ;  /* 0x0000002804007986 */ /* 0x000fe2000c101d18 */
[----:B------:R-:W-:Y:S05]  /*133e0*/  EXIT ;  /* 0x000000000000794d */ /* 0x000fea0003800000 */
.L_x_613:
[----:B------:R-:W1:Y:S01]  /*133f0*/  LDC.U8 R2, c[0x0][0x329] ;  /* 0x0000ca40ff027b82 */ /* 0x000e620000000000 */
[----:B------:R-:W-:Y:S01]  /*13400*/  ISETP.NE.AND P4, PT, R196, -0x1, PT ;  /* 0xffffffffc400780c */ /* 0x000fe20003f85270 */
[----:B------:R-:W-:Y:S01]  /*13410*/  ULDC.64 UR4, c[0x0][0x118] ;  /* 0x0000460000047ab9 */ /* 0x000fe20000000a00 */
[----:B------:R-:W-:Y:S01]  /*13420*/  IADD3 R125, -R127, R125, RZ ;  /* 0x0000007d7f7d7210 */ /* 0x000fe20007ffe1ff */
[----:B------:R-:W-:Y:S01]  /*13430*/  BSSY B0, `(.L_x_641) ;  /* 0x000003c000007945 */ /* 0x000fe20003800000 */
[----:B------:R-:W-:-:S03]  /*13440*/  SHF.R.S32.HI R16, RZ, 0x1f, R18 ;  /* 0x0000001fff107819 */ /* 0x000fc60000011412 */
[----:B------:R-:W2:Y:S02]  /*13450*/  LDC.U8 R5, c[0x0][0x328] ;  /* 0x0000ca00ff057b82 */ /* 0x000ea40000000000 */
[----:B------:R-:W-:-:S04]  /*13460*/  IMAD R16, R16, c[0x0][0x1f0], RZ ;  /* 0x00007c0010107a24 */ /* 0x000fc800078e02ff */
[----:B------:R-:W-:-:S04]  /*13470*/  @P4 IMAD.WIDE.U32 R8, R196, c[0x0][0x1e8], RZ ;  /* 0x00007a00c4084a25 */ /* 0x000fc800078e00ff */
[----:B------:R-:W-:Y:S01]  /*13480*/  @P4 IMAD.MOV.U32 R4, RZ, RZ, R8 ;  /* 0x000000ffff044224 */ /* 0x000fe200078e0008 */
[----:B------:R-:W-:Y:S01]  /*13490*/  @!P4 SHF.R.S32.HI R8, RZ, 0x1f, R3 ;  /* 0x0000001fff08c819 */ /* 0x000fe20000011403 */
[----:B------:R-:W-:Y:S01]  /*134a0*/  @!P4 IMAD.WIDE.U32 R10, R3, c[0x0][0x1e0], RZ ;  /* 0x00007800030aca25 */ /* 0x000fe200078e00ff */
[----:B-1----:R-:W-:-:S03]  /*134b0*/  ISETP.NE.AND P3, PT, R2, RZ, PT ;  /* 0x000000ff0200720c */ /* 0x002fc60003f65270 */
[----:B------:R-:W-:Y:S02]  /*134c0*/  @!P4 IMAD R8, R8, c[0x0][0x1e0], RZ ;  /* 0x000078000808ca24 */ /* 0x000fe400078e02ff */
[----:B------:R-:W-:Y:S02]  /*134d0*/  @!P4 IMAD.MOV.U32 R4, RZ, RZ, R10 ;  /* 0x000000ffff04c224 */ /* 0x000fe400078e000a */
[----:B------:R-:W-:Y:S02]  /*134e0*/  @!P4 IMAD R8, R3, c[0x0][0x1e4], R8 ;  /* 0x000079000308ca24 */ /* 0x000fe400078e0208 */
[----:B------:R-:W-:Y:S01]  /*134f0*/  @P4 IMAD R0, R196, c[0x0][0x1ec], R9 ;  /* 0x00007b00c4004a24 */ /* 0x000fe200078e0209 */
[----:B--2---:R-:W-:Y:S01]  /*13500*/  ISETP.NE.AND P2, PT, R5, RZ, PT ;  /* 0x000000ff0500720c */ /* 0x004fe20003f45270 */
[----:B------:R-:W-:Y:S02]  /*13510*/  @!P4 IMAD.IADD R0, R11, 0x1, R8 ;  /* 0x000000010b00c824 */ /* 0x000fe400078e0208 */
[----:B------:R-:W-:Y:S01]  /*13520*/  IMAD R16, R18, c[0x0][0x1f4], R16 ;  /* 0x00007d0012107a24 */ /* 0x000fe200078e0210 */
[----:B------:R-:W-:Y:S01]  /*13530*/  ISETP.EQ.AND P2, PT, R2, RZ, P2 ;  /* 0x000000ff0200720c */ /* 0x000fe20001742270 */
[----:B------:R-:W-:Y:S01]  /*13540*/  @P3 IMAD.MOV.U32 R6, RZ, RZ, c[0x0][0x210] ;  /* 0x00008400ff063624 */ /* 0x000fe200078e00ff */
[----:B------:R-:W-:Y:S01]  /*13550*/  LEA.HI R2, R7, R126, RZ, 0x3 ;  /* 0x0000007e07027211 */ /* 0x000fe200078f18ff */
[----:B------:R-:W-:Y:S01]  /*13560*/  @!P3 IMAD.MOV.U32 R7, RZ, RZ, c[0x0][0x214] ;  /* 0x00008500ff07b624 */ /* 0x000fe200078e00ff */
[----:B------:R-:W-:Y:S01]  /*13570*/  @!P3 ISETP.NE.AND P1, PT, R5, RZ, PT ;  /* 0x000000ff0500b20c */ /* 0x000fe20003f25270 */
[----:B------:R-:W-:Y:S01]  /*13580*/  @P3 IMAD R6, R6, c[0x0][0x214], RZ ;  /* 0x0000850006063a24 */ /* 0x000fe200078e02ff */
[----:B------:R-:W-:-:S02]  /*13590*/  ISETP.NE.OR P0, PT, R196, -0x1, !P2 ;  /* 0xffffffffc400780c */ /* 0x000fc40005705670 */
[----:B------:R-:W-:Y:S02]  /*135a0*/  LOP3.LUT R5, R2, 0x1ffffff8, RZ, 0xc0, !PT ;  /* 0x1ffffff802057812 */ /* 0x000fe400078ec0ff */
[----:B------:R-:W-:Y:S02]  /*135b0*/  @!P3 SEL R6, R7, c[0x0][0x234], !P1 ;  /* 0x00008d000706ba07 */ /* 0x000fe40004800000 */
[----:B------:R-:W-:Y:S01]  /*135c0*/  IADD3 R5, -R5, R126, RZ ;  /* 0x0000007e05057210 */ /* 0x000fe20007ffe1ff */
[----:B------:R-:W-:Y:S01]  /*135d0*/  @!P2 CS2R R8, SRZ ;  /* 0x000000000008a805 */ /* 0x000fe2000001ff00 */
[----:B------:R-:W-:Y:S01]  /*135e0*/  @P3 MOV R7, 0x1 ;  /* 0x0000000100073802 */ /* 0x000fe20000000f00 */
[----:B------:R-:W-:Y:S01]  /*135f0*/  @!P3 IMAD R7, R6, c[0x0][0x1c0], RZ ;  /* 0x000070000607ba24 */ /* 0x000fe200078e02ff */
[----:B------:R-:W-:Y:S01]  /*13600*/  SHF.R.S32.HI R2, RZ, 0x3, R2 ;  /* 0x00000003ff027819 */ /* 0x000fe20000011402 */
[----:B------:R-:W-:Y:S02]  /*13610*/  IMAD.SHL.U32 R5, R5, 0x8, RZ ;  /* 0x0000000805057824 */ /* 0x000fe400078e00ff */
[----:B------:R-:W-:-:S02]  /*13620*/  @!P0 IMAD R196, R3, c[0x0][0x214], RZ ;  /* 0x0000850003c48a24 */ /* 0x000fc400078e02ff */
[----:B------:R-:W-:Y:S01]  /*13630*/  IMAD R3, R3, R7, RZ ;  /* 0x0000000703037224 */ /* 0x000fe200078e02ff */
[C---:B------:R-:W-:Y:S01]  /*13640*/  IADD3 R4, P1, R5.reuse, R4, RZ ;  /* 0x0000000405047210 */ /* 0x040fe20007f3e0ff */
[--C-:B------:R-:W-:Y:S01]  /*13650*/  @P2 IMAD.MOV.U32 R8, RZ, RZ, R196.reuse ;  /* 0x000000ffff082224 */ /* 0x100fe200078e00c4 */
[----:B------:R-:W-:Y:S02]  /*13660*/  @P2 SHF.R.S32.HI R9, RZ, 0x1f, R196 ;  /* 0x0000001fff092819 */ /* 0x000fe400000114c4 */
[----:B------:R-:W-:Y:S01]  /*13670*/  LEA.HI.X.SX32 R5, R5, R0, 0x1, P1 ;  /* 0x0000000005057211 */ /* 0x000fe200008f0eff */
[----:B------:R-:W-:Y:S01]  /*13680*/  @P3 IMAD.MOV.U32 R0, RZ, RZ, c[0x0][0x210] ;  /* 0x00008400ff003624 */ /* 0x000fe200078e00ff */
[----:B------:R-:W-:Y:S01]  /*13690*/  SEL R3, R3, RZ, !P2 ;  /* 0x000000ff03037207 */ /* 0x000fe20005000000 */
[----:B------:R-:W-:Y:S01]  /*136a0*/  @!P3 IMAD.MOV.U32 R0, RZ, RZ, 0x1 ;  /* 0x00000001ff00b424 */ /* 0x000fe200078e00ff */
[----:B------:R-:W-:Y:S01]  /*136b0*/  ISETP.GE.AND P2, PT, R2, R125, PT ;  /* 0x0000007d0200720c */ /* 0x000fe20003f46270 */
[----:B------:R-:W-:-:S04]  /*136c0*/  IMAD.WIDE.U32 R4, R18, c[0x0][0x1f0], R4 ;  /* 0x00007c0012047a25 */ /* 0x000fc800078e0004 */
[----:B------:R-:W-:Y:S01]  /*136d0*/  IMAD R127, R127, R0, RZ ;  /* 0x000000007f7f7224 */ /* 0x000fe200078e02ff */
[----:B------:R-:W-:Y:S01]  /*136e0*/  IADD3 R17, R16, R5, RZ ;  /* 0x0000000510117210 */ /* 0x000fe20007ffe0ff */
[----:B------:R-:W-:Y:S01]  /*136f0*/  IMAD R7, R18, R6, R3 ;  /* 0x0000000612077224 */ /* 0x000fe200078e0203 */
[--C-:B------:R-:W-:Y:S02]  /*13700*/  SHF.R.S32.HI R3, RZ, 0x1f, R2.reuse ;  /* 0x0000001fff037819 */ /* 0x100fe40000011402 */
[----:B------:R-:W-:Y:S02]  /*13710*/  SHF.R.S32.HI R15, RZ, 0x1f, R127 ;  /* 0x0000001fff0f7819 */ /* 0x000fe4000001147f */
[----:B------:R-:W-:Y:S01]  /*13720*/  IADD3 R6, P1, P0, R127, R8, R7 ;  /* 0x000000087f067210 */ /* 0x000fe2000783e007 */
[----:B------:R-:W-:Y:S01]  /*13730*/  IMAD.WIDE R18, R123, 0x80, R2 ;  /* 0x000000807b127825 */ /* 0x000fe200078e0202 */
[----:B------:R-:W-:-:S04]  /*13740*/  SHF.R.S32.HI R7, RZ, 0x1f, R7 ;  /* 0x0000001fff077819 */ /* 0x000fc80000011407 */
        /* <DEDUP_REMOVED lines=10> */
.L_x_642:
[----:B------:R-:W-:Y:S05]  /*137f0*/  BSYNC B0 ;  /* 0x0000000000007941 */ /* 0x000fea0003800000 */
.L_x_641:
[----:B------:R-:W-:Y:S01]  /*13800*/  IADD3 R14, R2, 0x10, RZ ;  /* 0x00000010020e7810 */ /* 0x000fe20007ffe0ff */
[----:B------:R-:W-:Y:S03]  /*13810*/  BSSY B0, `(.L_x_643) ;  /* 0x000000e000007945 */ /* 0x000fe60003800000 */
[----:B------:R-:W-:-:S13]  /*13820*/  ISETP.GE.AND P0, PT, R14, R125, PT ;  /* 0x0000007d0e00720c */ /* 0x000fda0003f06270 */
[----:B------:R-:W-:Y:S05]  /*13830*/  @P0 BRA `(.L_x_644) ;  /* 0x000000b000000947 */ /* 0x000fea0003800000 */
[----:B------:R-:W-:Y:S01]  /*13840*/  IADD3 R8, P0, R18, 0x10, RZ ;  /* 0x0000001012087810 */ /* 0x000fe20007f1e0ff */
[----:B-1----:R-:W-:Y:S01]  /*13850*/  IMAD.MOV.U32 R10, RZ, RZ, R4 ;  /* 0x000000ffff0a7224 */ /* 0x002fe200078e0004 */
        /* <DEDUP_REMOVED lines=8> */
[----:B------:R1:W-:Y:S02]  /*138e0*/  STG.E.128 [R8.64], RZ ;  /* 0x000000ff08007986 */ /* 0x0003e4000c101d04 */
.L_x_644:
[----:B------:R-:W-:Y:S05]  /*138f0*/  BSYNC B0 ;  /* 0x0000000000007941 */ /* 0x000fea0003800000 */
.L_x_643:
[----:B------:R-:W-:Y:S01]  /*13900*/  IADD3 R13, R2, 0x20, RZ ;  /* 0x00000020020d7810 */ /* 0x000fe20007ffe0ff */
[----:B------:R-:W-:Y:S03]  /*13910*/  BSSY B0, `(.L_x_645) ;  /* 0x000000e000007945 */ /* 0x000fe60003800000 */
[----:B------:R-:W-:-:S13]  /*13920*/  ISETP.GE.AND P0, PT, R13, R125, PT ;  /* 0x0000007d0d00720c */ /* 0x000fda0003f06270 */
[----:B------:R-:W-:Y:S05]  /*13930*/  @P0 BRA `(.L_x_646) ;  /* 0x000000b000000947 */ /* 0x000fea0003800000 */
[----:B-1----:R-:W-:Y:S01]  /*13940*/  IADD3 R8, P0, R18, 0x20, RZ ;  /* 0x0000002012087810 */ /* 0x002fe20007f1e0ff */
        /* <DEDUP_REMOVED lines=10> */
.L_x_646:
[----:B------:R-:W-:Y:S05]  /*139f0*/  BSYNC B0 ;  /* 0x0000000000007941 */ /* 0x000fea0003800000 */
.L_x_645:
        /* <DEDUP_REMOVED lines=15> */
.L_x_648:
[----:B------:R-:W-:Y:S05]  /*13af0*/  BSYNC B0 ;  /* 0x0000000000007941 */ /* 0x000fea0003800000 */
.L_x_647:
[----:B-1----:R-:W-:Y:S01]  /*13b00*/  IADD3 R11, R2, 0x40, RZ ;  /* 0x00000040020b7810 */ /* 0x002fe20007ffe0ff */
[----:B------:R-:W-:Y:S03]  /*13b10*/  BSSY B0, `(.L_x_649) ;  /* 0x000000e000007945 */ /* 0x000fe60003800000 */
[----:B------:R-:W-:-:S13]  /*13b20*/  ISETP.GE.AND P0, PT, R11, R125, PT ;  /* 0x0000007d0b00720c */ /* 0x000fda0003f06270 */
        /* <DEDUP_REMOVED lines=12> */
.L_x_650:
[----:B------:R-:W-:Y:S05]  /*13bf0*/  BSYNC B0 ;  /* 0x0000000000007941 */ /* 0x000fea0003800000 */
.L_x_649:
        /* <DEDUP_REMOVED lines=15> */
.L_x_652:
[----:B------:R-:W-:Y:S05]  /*13cf0*/  BSYNC B0 ;  /* 0x0000000000007941 */ /* 0x000fea0003800000 */
.L_x_651:
        /* <DEDUP_REMOVED lines=15> */
.L_x_654:
[----:B------:R-:W-:Y:S05]  /*13df0*/  BSYNC B0 ;  /* 0x0000000000007941 */ /* 0x000fea0003800000 */
.L_x_653:
[----:B------:R-:W-:Y:S01]  /*13e00*/  IADD3 R8, R2, 0x70, RZ ;  /* 0x0000007002087810 */ /* 0x000fe20007ffe0ff */
[----:B------:R-:W-:Y:S03]  /*13e10*/  BSSY B0, `(.L_x_655) ;  /* 0x000000d000007945 */ /* 0x000fe60003800000 */
[----:B------:R-:W-:-:S13]  /*13e20*/  ISETP.GE.AND P0, PT, R8, R125, PT ;  /* 0x0000007d0800720c */ /* 0x000fda0003f06270 */
        /* <DEDUP_REMOVED lines=10> */
[----:B------:R2:W-:Y:S02]  /*13ed0*/  STG.E.128 [R4.64], RZ ;  /* 0x000000ff04007986 */ /* 0x0005e4000c101d04 */
.L_x_656:
[----:B------:R-:W-:Y:S05]  /*13ee0*/  BSYNC B0 ;  /* 0x0000000000007941 */ /* 0x000fea0003800000 */
.L_x_655:
[----:B------:R-:W-:-:S04]  /*13ef0*/  LOP3.LUT P6, RZ, R126, 0x7, RZ, 0xc0, !PT ;  /* 0x000000077eff7812 */ /* 0x000fc800078cc0ff */
[-C--:B------:R-:W-:Y:S02]  /*13f00*/  ISETP.GE.OR P2, PT, R2, R125.reuse, P6 ;  /* 0x0000007d0200720c */ /* 0x080fe40003746670 */
[-C--:B------:R-:W-:Y:S02]  /*13f10*/  ISETP.GE.OR P1, PT, R14, R125.reuse, P6 ;  /* 0x0000007d0e00720c */ /* 0x080fe40003726670 */
[-C--:B------:R-:W-:Y:S02]  /*13f20*/  ISETP.GE.OR P5, PT, R13, R125.reuse, P6 ;  /* 0x0000007d0d00720c */ /* 0x080fe400037a6670 */
[-C--:B------:R-:W-:Y:S02]  /*13f30*/  ISETP.GE.OR P4, PT, R12, R125.reuse, P6 ;  /* 0x0000007d0c00720c */ /* 0x080fe40003786670 */
[----:B------:R-:W-:-:S05]  /*13f40*/  ISETP.GE.OR P3, PT, R11, R125, P6 ;  /* 0x0000007d0b00720c */ /* 0x000fca0003766670 */
[-C--:B------:R-:W-:Y:S02]  /*13f50*/  @!P2 IMAD R2, R2, R0.reuse, RZ ;  /* 0x000000000202a224 */ /* 0x080fe400078e02ff */
[-C--:B------:R-:W-:Y:S02]  /*13f60*/  @!P1 IMAD R14, R14, R0.reuse, RZ ;  /* 0x000000000e0e9224 */ /* 0x080fe400078e02ff */
[----:B------:R-:W-:Y:S01]  /*13f70*/  @!P5 IMAD R13, R13, R0, RZ ;  /* 0x000000000d0dd224 */ /* 0x000fe200078e02ff */
[----:B------:R-:W-:Y:S01]  /*13f80*/  @!P2 IADD3 R3, P0, R2, R6, RZ ;  /* 0x000000060203a210 */ /* 0x000fe20007f1e0ff */
[-C--:B------:R-:W-:Y:S02]  /*13f90*/  @!P4 IMAD R12, R12, R0.reuse, RZ ;  /* 0x000000000c0cc224 */ /* 0x080fe400078e02ff */
[----:B------:R-:W-:Y:S01]  /*13fa0*/  @!P3 IMAD R11, R11, R0, RZ ;  /* 0x000000000b0bb224 */ /* 0x000fe200078e02ff */
[----:B------:R-:W-:Y:S02]  /*13fb0*/  @!P2 LEA.HI.X.SX32 R2, R2, R15, 0x1, P0 ;  /* 0x0000000f0202a211 */ /* 0x000fe400000f0eff */
[----:B--2---:R-:W-:-:S04]  /*13fc0*/  @!P2 LEA R4, P0, R3, c[0x0][0x200], 0x2 ;  /* 0x000080000304aa11 */ /* 0x004fc800078010ff */
[----:B------:R-:W-:Y:S01]  /*13fd0*/  @!P2 LEA.HI.X R5, R3, c[0x0][0x204], R2, 0x2, P0 ;  /* 0x000081000305aa11 */ /* 0x000fe200000f1402 */
[----:B------:R-:W-:Y:S01]  /*13fe0*/  @!P2 IMAD.MOV.U32 R2, RZ, RZ, 0x7f800000 ;  /* 0x7f800000ff02a424 */ /* 0x000fe200078e00ff */
[----:B------:R-:W-:-:S04]  /*13ff0*/  @!P1 IADD3 R3, P0, R14, R6, RZ ;  /* 0x000000060e039210 */ /* 0x000fc80007f1e0ff */
[----:B------:R2:W-:Y:S01]  /*14000*/  @!P2 STG.E [R4.64], R2 ;  /* 0x000000020400a986 */ /* 0x0005e2000c101904 */
[-C--:B------:R-:W-:Y:S02]  /*14010*/  @!P1 LEA.HI.X.SX32 R14, R14, R15.reuse, 0x1, P0 ;  /* 0x0000000f0e0e9211 */ /* 0x080fe400000f0eff */
[----:B--2---:R-:W-:Y:S02]  /*14020*/  @!P1 LEA R4, P2, R3, c[0x0][0x200], 0x2 ;  /* 0x0000800003049a11 */ /* 0x004fe400078410ff */
[----:B------:R-:W-:Y:S02]  /*14030*/  @!P5 IADD3 R2, P0, R13, R6, RZ ;  /* 0x000000060d02d210 */ /* 0x000fe40007f1e0ff */
[----:B------:R-:W-:Y:S02]  /*14040*/  @!P1 LEA.HI.X R5, R3, c[0x0][0x204], R14, 0x2, P2 ;  /* 0x0000810003059a11 */ /* 0x000fe400010f140e */
[----:B------:R-:W-:Y:S02]  /*14050*/  @!P5 LEA.HI.X.SX32 R13, R13, R15, 0x1, P0 ;  /* 0x0000000f0d0dd211 */ /* 0x000fe400000f0eff */
[----:B------:R-:W-:-:S02]  /*14060*/  @!P5 LEA R16, P2, R2, c[0x0][0x200], 0x2 ;  /* 0x000080000210da11 */ /* 0x000fc400078410ff */
[----:B------:R-:W-:Y:S02]  /*14070*/  @!P4 IADD3 R3, P0, R12, R6, RZ ;  /* 0x000000060c03c210 */ /* 0x000fe40007f1e0ff */
[----:B------:R-:W-:Y:S01]  /*14080*/  @!P5 LEA.HI.X R17, R2, c[0x0][0x204], R13, 0x2, P2 ;  /* 0x000081000211da11 */ /* 0x000fe200010f140d */
[----:B------:R-:W-:Y:S01]  /*14090*/  @!P1 IMAD.MOV.U32 R2, RZ, RZ, 0x7f800000 ;  /* 0x7f800000ff029424 */ /* 0x000fe200078e00ff */
[----:B------:R-:W-:Y:S02]  /*140a0*/  ISETP.GE.OR P2, PT, R10, R125, P6 ;  /* 0x0000007d0a00720c */ /* 0x000fe40003746670 */
[----:B------:R-:W-:Y:S02]  /*140b0*/  @!P4 LEA.HI.X.SX32 R12, R12, R15, 0x1, P0 ;  /* 0x0000000f0c0cc211 */ /* 0x000fe400000f0eff */
[----:B------:R-:W-:Y:S01]  /*140c0*/  @!P4 LEA R18, P0, R3, c[0x0][0x200], 0x2 ;  /* 0x000080000312ca11 */ /* 0x000fe200078010ff */
[----:B------:R2:W-:Y:S01]  /*140d0*/  @!P1 STG.E [R4.64], R2 ;  /* 0x0000000204009986 */ /* 0x0005e2000c101904 */
[----:B------:R-:W-:-:S02]  /*140e0*/  ISETP.GE.OR P1, PT, R9, R125, P6 ;  /* 0x0000007d0900720c */ /* 0x000fc40003726670 */
[----:B------:R-:W-:Y:S01]  /*140f0*/  @!P4 LEA.HI.X R19, R3, c[0x0][0x204], R12, 0x2, P0 ;  /* 0x000081000313ca11 */ /* 0x000fe200000f140c */
[----:B------:R-:W-:Y:S01]  /*14100*/  @!P5 IMAD.MOV.U32 R3, RZ, RZ, 0x7f800000 ;  /* 0x7f800000ff03d424 */ /* 0x000fe200078e00ff */
[----:B------:R-:W-:-:S03]  /*14110*/  ISETP.GE.OR P6, PT, R8, R125, P6 ;  /* 0x0000007d0800720c */ /* 0x000fc600037c6670 */
[----:B------:R-:W-:Y:S01]  /*14120*/  @!P2 IMAD R10, R10, R0, RZ ;  /* 0x000000000a0aa224 */ /* 0x000fe200078e02ff */
[----:B------:R3:W-:Y:S01]  /*14130*/  @!P5 STG.E [R16.64], R3 ;  /* 0x000000031000d986 */ /* 0x0007e2000c101904 */
[----:B------:R-:W-:-:S04]  /*14140*/  @!P2 IMAD.MOV.U32 R7, RZ, RZ, 0x7f800000 ;  /* 0x7f800000ff07a424 */ /* 0x000fc800078e00ff */
[----:B------:R-:W-:Y:S01]  /*14150*/  @!P1 IMAD R9, R9, R0, RZ ;  /* 0x0000000009099224 */ /* 0x000fe200078e02ff */
[----:B--2---:R-:W-:-:S04]  /*14160*/  @!P3 IADD3 R2, P0, R11, R6, RZ ;  /* 0x000000060b02b210 */ /* 0x004fc80007f1e0ff */
[----:B------:R-:W-:Y:S02]  /*14170*/  @!P3 LEA.HI.X.SX32 R11, R11, R15, 0x1, P0 ;  /* 0x0000000f0b0bb211 */ /* 0x000fe400000f0eff */
[----:B------:R-:W-:Y:S01]  /*14180*/  @!P3 LEA R4, P0, R2, c[0x0][0x200], 0x2 ;  /* 0x000080000204ba11 */ /* 0x000fe200078010ff */
[----:B---3--:R-:W-:-:S03]  /*14190*/  @!P3 IMAD.MOV.U32 R3, RZ, RZ, 0x7f800000 ;  /* 0x7f800000ff03b424 */ /* 0x008fc600078e00ff */
[----:B------:R-:W-:Y:S02]  /*141a0*/  @!P3 LEA.HI.X R5, R2, c[0x0][0x204], R11, 0x2, P0 ;  /* 0x000081000205ba11 */ /* 0x000fe400000f140b */
        /* <DEDUP_REMOVED lines=8> */
[----:B------:R-:W-:-:S05]  /*14230*/  @!P4 IMAD.MOV.U32 R2, RZ, RZ, 0x7f800000 ;  /* 0x7f800000ff02c424 */ /* 0x000fca00078e00ff */
[----:B------:R2:W-:Y:S04]  /*14240*/  @!P4 STG.E [R18.64], R2 ;  /* 0x000000021200c986 */ /* 0x0005e8000c101904 */
[----:B------:R3:W-:Y:S04]  /*14250*/  @!P3 STG.E [R4.64], R3 ;  /* 0x000000030400b986 */ /* 0x0007e8000c101904 */
[----:B------:R3:W-:Y:S01]  /*14260*/  @!P2 STG.E [R12.64], R7 ;  /* 0x000000070c00a986 */ /* 0x0007e2000c101904 */
[----:B--2---:R-:W-:-:S05]  /*14270*/  @!P1 IMAD.MOV.U32 R2, RZ, RZ, 0x7f800000 ;  /* 0x7f800000ff029424 */ /* 0x004fca00078e00ff */
[----:B------:R3:W-:Y:S01]  /*14280*/  @!P1 STG.E [R10.64], R2 ;  /* 0x000000020a009986 */ /* 0x0007e2000c101904 */
[----:B------:R-:W-:Y:S05]  /*14290*/  @P6 EXIT ;  /* 0x000000000000694d */ /* 0x000fea0003800000 */
[----:B------:R-:W-:-:S05]  /*142a0*/  IMAD R0, R8, R0, RZ ;  /* 0x0000000008007224 */ /* 0x000fca00078e02ff */
[----:B------:R-:W-:-:S04]  /*142b0*/  IADD3 R6, P0, R0, R6, RZ ;  /* 0x0000000600067210 */ /* 0x000fc80007f1e0ff */
[----:B------:R-:W-:Y:S02]  /*142c0*/  LEA.HI.X.SX32 R0, R0, R15, 0x1, P0 ;  /* 0x0000000f00007211 */ /* 0x000fe400000f0eff */
[----:B---3--:R-:W-:-:S04]  /*142d0*/  LEA R2, P0, R6, c[0x0][0x200], 0x2 ;  /* 0x0000800006027a11 */ /* 0x008fc800078010ff */
[----:B------:R-:W-:Y:S01]  /*142e0*/  LEA.HI.X R3, R6, c[0x0][0x204], R0, 0x2, P0 ;  /* 0x0000810006037a11 */ /* 0x000fe200000f1400 */
[----:B------:R-:W-:-:S05]  /*142f0*/  IMAD.MOV.U32 R0, RZ, RZ, 0x7f800000 ;  /* 0x7f800000ff007424 */ /* 0x000fca00078e00ff */
[----:B------:R-:W-:Y:S01]  /*14300*/  STG.E [R2.64], R0 ;  /* 0x0000000002007986 */ /* 0x000fe2000c101904 */
[----:B------:R-:W-:Y:S05]  /*14310*/  EXIT ;  /* 0x000000000000794d */ /* 0x000fea0003800000 */
.L_x_657:
        /* <DEDUP_REMOVED lines=14> */
.L_x_1141:


//--------------------- .text._ZN5flash16flash_fwd_kernelI23Flash_fwd_kernel_traitsILi64ELi128ELi64ELi4ELb0ELb0EN7cutlass10bfloat16_tE19Flash_kernel_traitsILi64ELi128ELi64ELi4ES3_EELb0ELb1ELb0ELb0ELb0ELb1ELb1ELb0EEEvNS_16Flash_fwd_paramsE --------------------------
	.section	.text._ZN5flash16flash_fwd_kernelI23Flash_fwd_kernel_traitsILi64ELi128ELi64ELi4ELb0ELb0EN7cutlass10bfloat16_tE19Flash_kernel_traitsILi64ELi128ELi64ELi4ES3_EELb0ELb1ELb0ELb0ELb0ELb1ELb1ELb0EEEvNS_16Flash_fwd_paramsE,"ax",@progbits
	.sectioninfo	@"SHI_REGISTERS=255"
	.align	128
        .global         _ZN5flash16flash_fwd_kernelI23Flash_fwd_kernel_traitsILi64ELi128ELi64ELi4ELb0ELb0EN7cutlass10bfloat16_tE19Flash_kernel_traitsILi64ELi128ELi64ELi4ES3_EELb0ELb1ELb0ELb0ELb0ELb1ELb1ELb0EEEvNS_16Flash_fwd_paramsE
        .type           _ZN5flash16flash_fwd_kernelI23Flash_fwd_kernel_traitsILi64ELi128ELi64ELi4ELb0ELb0EN7cutlass10bfloat16_tE19Flash_kernel_traitsILi64ELi128ELi64ELi4ES3_EELb0ELb1ELb0ELb0ELb0ELb1ELb1ELb0EEEvNS_16Flash_fwd_paramsE,@function
        .size           _ZN5flash16flash_fwd_kernelI23Flash_fwd_kernel_traitsILi64ELi128ELi64ELi4ELb0ELb0EN7cutlass10bfloat16_tE19Flash_kernel_traitsILi64ELi128ELi64ELi4ES3_EELb0ELb1ELb0ELb0ELb0ELb1ELb1ELb0EEEvNS_16Flash_fwd_paramsE,(.L_x_1142 - _ZN5flash16flash_fwd_kernelI23Flash_fwd_kernel_traitsILi64ELi128ELi64ELi4ELb0ELb0EN7cutlass10bfloat16_tE19Flash_kernel_traitsILi64ELi128ELi64ELi4ES3_EELb0ELb1ELb0ELb0ELb0ELb1ELb1ELb0EEEvNS_16Flash_fwd_paramsE)
        .other          _ZN5flash16flash_fwd_kernelI23Flash_fwd_kernel_traitsILi64ELi128ELi64ELi4ELb0ELb0EN7cutlass10bfloat16_tE19Flash_kernel_traitsILi64ELi128ELi64ELi4ES3_EELb0ELb1ELb0ELb0ELb0ELb1ELb1ELb0EEEvNS_16Flash_fwd_paramsE,@"STO_CUDA_ENTRY STV_DEFAULT"
_ZN5flash16flash_fwd_kernelI23Flash_fwd_kernel_traitsILi64ELi128ELi64ELi4ELb0ELb0EN7cutlass10bfloat16_tE19Flash_kernel_traitsILi64ELi128ELi64ELi4ES3_EELb0ELb1ELb0ELb0ELb0ELb1ELb1ELb0EEEvNS_16Flash_fwd_paramsE:
.text._ZN5flash16flash_fwd_kernelI23Flash_fwd_kernel_traitsILi64ELi128ELi64ELi4ELb0ELb0EN7cutlass10bfloat16_tE19Flash_kernel_traitsILi64ELi128ELi64ELi4ES3_EELb0ELb1ELb0ELb0ELb0ELb1ELb1ELb0EEEvNS_16Flash_fwd_paramsE:
[----:B------:R-:W-:Y:S02]  /*0000*/  MOV R1, c[0x0][0x28] ;  /* 0x00000a0000017a02 */ /* 0x000fe40000000f00 */
[----:B------:R-:W1:Y:S01]  /*0010*/  LDC.U8 R3, c[0x0][0x312] ;  /* 0x0000c480ff037b82 */ /* 0x000e620000000000 */
[----:B------:R-:W2:Y:S01]  /*0020*/  S2R R2, SR_CTAID.Y ;  /* 0x0000000000027919 */ /* 0x000ea20000002600 */
[----:B------:R-:W-:Y:S01]  /*0030*/  ISETP.NE.U32.AND P2, PT, RZ, c[0x0][0x240], PT ;  /* 0x00009000ff007a0c */ /* 0x000fe20003f45070 */
[----:B------:R-:W-:Y:S01]  /*0040*/  IMAD.MOV.U32 R0, RZ, RZ, 0x4 ;  /* 0x00000004ff007424 */ /* 0x000fe200078e00ff */
[----:B------:R-:W-:Y:S01]  /*0050*/  ISETP.EQ.U32.AND P1, PT, RZ, c[0x0][0x248], PT ;  /* 0x00009200ff007a0c */ /* 0x000fe20003f22070 */
[----:B------:R-:W-:Y:S01]  /*0060*/  IMAD.MOV.U32 R202, RZ, RZ, -0x1 ;  /* 0xffffffffffca7424 */ /* 0x000fe200078e00ff */
[----:B------:R-:W-:Y:S01]  /*0070*/  ISETP.NE.AND.EX P2, PT, RZ, c[0x0][0x244], PT, P2 ;  /* 0x00009100ff007a0c */ /* 0x000fe20003f45320 */
[----:B------:R-:W-:Y:S01]  /*0080*/  ULDC.64 UR4, c[0x0][0x118] ;  /* 0x0000460000047ab9 */ /* 0x000fe20000000a00 */
[----:B------:R-:W-:Y:S01]  /*0090*/  IMAD.MOV.U32 R9, RZ, RZ, -0x1 ;  /* 0xffffffffff097424 */ /* 0x000fe200078e00ff */
[----:B------:R-:W-:-:S04]  /*00a0*/  ISETP.NE.U32.AND P0, PT, RZ, c[0x0][0x250], PT ;  /* 0x00009400ff007a0c */ /* 0x000fc80003f05070 */
[----:B------:R-:W-:Y:S02]  /*00b0*/  ISETP.NE.AND.EX P0, PT, RZ, c[0x0][0x254], PT, P0 ;  /* 0x00009500ff007a0c */ /* 0x000fe40003f05300 */
[----:B-1----:R-:W-:Y:S01]  /*00c0*/  ISETP.NE.AND P3, PT, R3, RZ, PT ;  /* 0x000000ff0300720c */ /* 0x002fe20003f65270 */
[----:B--2---:R-:W-:-:S03]  /*00d0*/  IMAD.WIDE R130, R2, R0, c[0x0][0x240] ;  /* 0x0000900002827625 */ /* 0x004fc600078e0200 */
[----:B------:R-:W-:Y:S01]  /*00e0*/  ISETP.EQ.OR.EX P1, PT, RZ, c[0x0][0x24c], !P3, P1 ;  /* 0x00009300ff007a0c */ /* 0x000fe20005f22710 */
[----:B------:R-:W-:Y:S01]  /*00f0*/  IMAD.WIDE R6, R2, R0, c[0x0][0x248] ;  /* 0x0000920002067625 */ /* 0x000fe200078e0200 */
[----:B------:R1:W2:Y:S11]  /*0100*/  @P2 LDG.E R202, [R130.64] ;  /* 0x0000000482ca2981 */ /* 0x0002b6000c1e1900 */
[----:B------:R3:W5:Y:S04]  /*0110*/  @!P1 LDG.E R9, [R6.64] ;  /* 0x0000000406099981 */ /* 0x000768000c1e1900 */
[----:B-1----:R-:W2:Y:S01]  /*0120*/  @P2 LDG.E R130, [R130.64+0x4] ;  /* 0x0000040482822981 */ /* 0x002ea2000c1e1900 */
[----:B------:R-:W-:-:S02]  /*0130*/  IMAD.MOV.U32 R4, RZ, RZ, RZ ;  /* 0x000000ffff047224 */ /* 0x000fc400078e00ff */
[----:B------:R-:W-:Y:S01]  /*0140*/  @P0 IMAD.WIDE R10, R2, R0, c[0x0][0x250] ;  /* 0x00009400020a0625 */ /* 0x000fe200078e0200 */
[----:B------:R-:W1:Y:S04]  /*0150*/  S2R R218, SR_CTAID.X ;  /* 0x0000000000da7919 */ /* 0x000e680000002500 */
[----:B------:R3:W5:Y:S01]  /*0160*/  @P0 LDG.E R4, [R10.64] ;  /* 0x000000040a040981 */ /* 0x000762000c1e1900 */
[----:B------:R-:W-:-:S03]  /*0170*/  ISETP.NE.U32.AND P0, PT, RZ, c[0x0][0x248], PT ;  /* 0x00009200ff007a0c */ /* 0x000fc60003f05070 */
[----:B------:R-:W4:Y:S01]  /*0180*/  S2R R16, SR_CTAID.Z ;  /* 0x0000000000107919 */ /* 0x000f220000002700 */
[----:B------:R-:W-:Y:S01]  /*0190*/  ISETP.NE.AND.EX P0, PT, RZ, c[0x0][0x24c], PT, P0 ;  /* 0x00009300ff007a0c */ /* 0x000fe20003f05300 */
[----:B--2---:R-:W-:Y:S02]  /*01a0*/  @P2 IMAD.IADD R130, R130, 0x1, -R202 ;  /* 0x0000000182822824 */ /* 0x004fe400078e0aca */
[----:B------:R-:W-:-:S10]  /*01b0*/  @!P2 IMAD.MOV.U32 R130, RZ, RZ, c[0x0][0x214] ;  /* 0x00008500ff82a624 */ /* 0x000fd400078e00ff */
[----:B------:R-:W-:Y:S05]  /*01c0*/  @!P0 BRA `(.L_x_658) ;  /* 0x0000004000008947 */ /* 0x000fea0003800000 */
[----:B-1-34-:R-:W2:Y:S02]  /*01d0*/  @P3 LDG.E R3, [R6.64+0x4] ;  /* 0x0000040406033981 */ /* 0x01aea4000c1e1900 */
[----:B--2--5:R-:W-:-:S06]  /*01e0*/  @P3 IADD3 R3, R3, -R9, RZ ;  /* 0x8000000903033210 */ /* 0x024fcc0007ffe0ff */
[----:B------:R1:W5:Y:S01]  /*01f0*/  @!P3 LDG.E R3, [R6.64] ;  /* 0x000000040603b981 */ /* 0x000362000c1e1900 */
[----:B------:R-:W-:Y:S05]  /*0200*/  BRA `(.L_x_659) ;  /* 0x0000001000007947 */ /* 0x000fea0003800000 */
.L_x_658:
[----:B-1-34-:R-:W-:Y:S02]  /*0210*/  MOV R3, c[0x0][0x218] ;  /* 0x0000860000037a02 */ /* 0x01afe40000000f00 */
.L_x_659:
        /* <DEDUP_REMOVED lines=12> */
[----:B------:R-:W-:Y:S01]  /*02e0*/  IADD3 R5, -R130, 0xbf, R132 ;  /* 0x000000bf82057810 */ /* 0x000fe20007ffe184 */
[----:B------:R-:W1:Y:S01]  /*02f0*/  S2R R129, SR_TID.X ;  /* 0x0000000000817919 */ /* 0x000e620000002100 */
        /* <DEDUP_REMOVED lines=11> */
[----:B-1----:R-:W-:Y:S02]  /*03b0*/  ISETP.NE.AND P1, PT, R202, -0x1, PT ;  /* 0xffffffffca00780c */ /* 0x002fe40003f25270 */
[----:B------:R-:W-:-:S11]  /*03c0*/  ISETP.NE.AND P0, PT, R9, -0x1, PT ;  /* 0xffffffff0900780c */ /* 0x000fd60003f05270 */
[----:B------:R-:W-:Y:S01]  /*03d0*/  @!P1 SHF.R.S32.HI R0, RZ, 0x1f, R2 ;  /* 0x0000001fff009819 */ /* 0x000fe20000011402 */
[----:B------:R-:W-:Y:S01]  /*03e0*/  @P1 IMAD.WIDE.U32 R6, R202, c[0x0][0x190], RZ ;  /* 0x00006400ca061a25 */ /* 0x000fe200078e00ff */
[----:B------:R-:W-:-:S03]  /*03f0*/  @P0 IADD3 R3, R4, R9, RZ ;  /* 0x0000000904030210 */ /* 0x000fc60007ffe0ff */
[----:B------:R-:W-:Y:S01]  /*0400*/  @!P1 IMAD R0, R0, c[0x0][0x178], RZ ;  /* 0x00005e0000009a24 */ /* 0x000fe200078e02ff */
[----:B------:R-:W-:Y:S01]  /*0410*/  @P1 MOV R8, R6 ;  /* 0x0000000600081202 */ /* 0x000fe20000000f00 */
[----:B------:R-:W-:Y:S02]  /*0420*/  @P1 IMAD R5, R202, c[0x0][0x194], R7 ;  /* 0x00006500ca051a24 */ /* 0x000fe400078e0207 */
[----:B------:R-:W-:-:S04]  /*0430*/  @!P1 IMAD.WIDE.U32 R6, R2, c[0x0][0x178], RZ ;  /* 0x00005e0002069a25 */ /* 0x000fc800078e00ff */
[----:B------:R-:W-:Y:S01]  /*0440*/  @!P1 IMAD R0, R2, c[0x0][0x17c], R0 ;  /* 0x00005f0002009a24 */ /* 0x000fe200078e0200 */
[----:B------:R-:W-:Y:S01]  /*0450*/  @!P1 MOV R8, R6 ;  /* 0x0000000600089202 */ /* 0x000fe20000000f00 */
[----:B------:R-:W-:-:S03]  /*0460*/  @P0 IMAD.WIDE.U32 R212, R3, c[0x0][0x198], RZ ;  /* 0x0000660003d40a25 */ /* 0x000fc600078e00ff */
[----:B------:R-:W-:Y:S01]  /*0470*/  @!P1 IADD3 R5, R7, R0, RZ ;  /* 0x0000000007059210 */ /* 0x000fe20007ffe0ff */
[----:B------:R-:W-:Y:S01]  /*0480*/  @P0 IMAD R3, R3, c[0x0][0x19c], R213 ;  /* 0x0000670003030a24 */ /* 0x000fe200078e02d5 */
        /* <DEDUP_REMOVED lines=12> */
.L_x_661:
[----:B------:R-:W-:-:S04]  /*0550*/  IABS R7, c[0x0][0x1c8] ;  /* 0x0000720000077a13 */ /* 0x000fc80000000000 */
        /* <DEDUP_REMOVED lines=10> */
[----:B------:R-:W-:-:S05]  /*0600*/  IMAD.HI.U32 R154, R10, R6, RZ ;  /* 0x000000060a9a7227 */ /* 0x000fca00078e00ff */
[----:B------:R-:W-:-:S05]  /*0610*/  IADD3 R0, -R154, RZ, RZ ;  /* 0x000000ff9a007210 */ /* 0x000fca0007ffe1ff */
[----:B------:R-:W-:Y:S02]  /*0620*/  IMAD R0, R7, R0, R6 ;  /* 0x0000000007007224 */ /* 0x000fe400078e0206 */
[----:B------:R-:W-:-:S03]  /*0630*/  @P0 IMAD.IADD R6, R4, 0x1, R9 ;  /* 0x0000000104060824 */ /* 0x000fc600078e0209 */
[----:B------:R-:W-:Y:S01]  /*0640*/  ISETP.GT.U32.AND P2, PT, R7, R0, PT ;  /* 0x000000000700720c */ /* 0x000fe20003f44070 */
[----:B------:R-:W-:-:S04]  /*0650*/  @P0 IMAD.WIDE.U32 R14, R6, c[0x0][0x1a0], RZ ;  /* 0x00006800060e0a25 */ /* 0x000fc800078e00ff */
[----:B------:R-:W-:-:S08]  /*0660*/  @P0 IMAD R6, R6, c[0x0][0x1a4], R15 ;  /* 0x0000690006060a24 */ /* 0x000fd000078e020f */
[----:B------:R-:W-:Y:S01]  /*0670*/  @!P2 IMAD.IADD R0, R0, 0x1, -R7 ;  /* 0x000000010000a824 */ /* 0x000fe200078e0a07 */
[----:B------:R-:W-:Y:S02]  /*0680*/  @!P2 IADD3 R154, R154, 0x1, RZ ;  /* 0x000000019a9aa810 */ /* 0x000fe40007ffe0ff */
[----:B------:R-:W-:Y:S02]  /*0690*/  ISETP.NE.AND P2, PT, RZ, c[0x0][0x1c8], PT ;  /* 0x00007200ff007a0c */ /* 0x000fe40003f45270 */
[----:B------:R-:W-:Y:S02]  /*06a0*/  ISETP.GE.U32.AND P3, PT, R0, R7, PT ;  /* 0x000000070000720c */ /* 0x000fe40003f66070 */
[----:B------:R-:W-:-:S04]  /*06b0*/  LOP3.LUT R0, R16, c[0x0][0x1c8], RZ, 0x3c, !PT ;  /* 0x0000720010007a12 */ /* 0x000fc800078e3cff */
[----:B------:R-:W-:Y:S02]  /*06c0*/  ISETP.GE.AND P1, PT, R0, RZ, PT ;  /* 0x000000ff0000720c */ /* 0x000fe40003f26270 */
[----:B------:R-:W-:-:S05]  /*06d0*/  SHF.R.S32.HI R0, RZ, 0x1f, R16 ;  /* 0x0000001fff007819 */ /* 0x000fca0000011410 */
[----:B------:R-:W-:-:S06]  /*06e0*/  @P3 IADD3 R154, R154, 0x1, RZ ;  /* 0x000000019a9a3810 */ /* 0x000fcc0007ffe0ff */
[----:B------:R-:W-:Y:S02]  /*06f0*/  @!P1 IADD3 R154, -R154, RZ, RZ ;  /* 0x000000ff9a9a9210 */ /* 0x000fe40007ffe1ff */
        /* <DEDUP_REMOVED lines=13> */
.L_x_662:
[----:B------:R-:W-:Y:S01]  /*07d0*/  SHF.R.S32.HI R133, RZ, 0x1f, R129 ;  /* 0x0000001fff857819 */ /* 0x000fe20000011481 */
[----:B------:R-:W-:Y:S01]  /*07e0*/  IMAD.IADD R199, R130, 0x1, -R132 ;  /* 0x0000000182c77824 */ /* 0x000fe200078e0a84 */
[----:B------:R-:W-:Y:S01]  /*07f0*/  SHF.R.S32.HI R158, RZ, 0x1f, R154 ;  /* 0x0000001fff9e7819 */ /* 0x000fe2000001149a */
[----:B------:R-:W-:Y:S01]  /*0800*/  IMAD R0, R0, c[0x0][0x1a8], RZ ;  /* 0x00006a0000007a24 */ /* 0x000fe200078e02ff */
[----:B------:R-:W-:Y:S01]  /*0810*/  LEA.HI R2, R133, R129, RZ, 0x3 ;  /* 0x0000008185027211 */ /* 0x000fe200078f18ff */
[----:B------:R-:W-:Y:S01]  /*0820*/  IMAD.MOV.U32 R152, RZ, RZ, c[0x0][0x198] ;  /* 0x00006600ff987624 */ /* 0x000fe200078e00ff */
[----:B------:R-:W-:Y:S01]  /*0830*/  IADD3 R126, R160, -0x1, RZ ;  /* 0xffffffffa07e7810 */ /* 0x000fe20007ffe0ff */
[----:B------:R-:W-:Y:S01]  /*0840*/  IMAD R0, R16, c[0x0][0x1ac], R0 ;  /* 0x00006b0010007a24 */ /* 0x000fe200078e0200 */
[----:B------:R-:W-:Y:S01]  /*0850*/  SHF.R.S32.HI R220, RZ, 0x3, R2 ;  /* 0x00000003ffdc7819 */ /* 0x000fe20000011402 */
[----:B------:R-:W-:Y:S01]  /*0860*/  IMAD.MOV.U32 R200, RZ, RZ, 0x6 ;  /* 0x00000006ffc87424 */ /* 0x000fe200078e00ff */
[----:B------:R-:W-:Y:S01]  /*0870*/  LOP3.LUT R2, R2, 0xfffffff8, RZ, 0xc0, !PT ;  /* 0xfffffff802027812 */ /* 0x000fe200078ec0ff */
[----:B------:R-:W-:Y:S01]  /*0880*/  IMAD R214, R158, c[0x0][0x1b0], RZ ;  /* 0x00006c009ed67a24 */ /* 0x000fe200078e02ff */
[C---:B------:R-:W-:Y:S01]  /*0890*/  IADD3 R208, R220.reuse, 0x20, RZ ;  /* 0x00000020dcd07810 */ /* 0x040fe20007ffe0ff */
[C---:B------:R-:W-:Y:S01]  /*08a0*/  IMAD.SHL.U32 R210, R220.reuse, 0x40, RZ ;  /* 0x00000040dcd27824 */ /* 0x040fe200078e00ff */
[----:B------:R-:W-:Y:S01]  /*08b0*/  IADD3 R209, R220, 0x10, RZ ;  /* 0x00000010dcd17810 */ /* 0x000fe20007ffe0ff */
[----:B------:R-:W-:Y:S01]  /*08c0*/  IMAD.IADD R2, R129, 0x1, -R2 ;  /* 0x0000000181027824 */ /* 0x000fe200078e0a02 */
[-C--:B------:R-:W-:Y:S01]  /*08d0*/  ISETP.GE.AND P0, PT, R208, R199.reuse, PT ;  /* 0x000000c7d000720c */ /* 0x080fe20003f06270 */
[----:B------:R-:W-:Y:S01]  /*08e0*/  IMAD R214, R154, c[0x0][0x1b4], R214 ;  /* 0x00006d009ad67a24 */ /* 0x000fe200078e02d6 */
[----:B------:R-:W-:Y:S01]  /*08f0*/  LOP3.LUT R210, R210, 0x1c0, RZ, 0xc0, !PT ;  /* 0x000001c0d2d27812 */ /* 0x000fe200078ec0ff */
[----:B------:R-:W-:Y:S01]  /*0900*/  IMAD.SHL.U32 R216, R2, 0x8, RZ ;  /* 0x0000000802d87824 */ /* 0x000fe200078e00ff */
[----:B------:R-:W-:Y:S01]  /*0910*/  ISETP.GE.AND P1, PT, R209, R199, PT ;  /* 0x000000c7d100720c */ /* 0x000fe20003f26270 */
[----:B------:R-:W-:Y:S01]  /*0920*/  IMAD.SHL.U32 R125, R152, 0x40, RZ ;  /* 0x00000040987d7824 */ /* 0x000fe200078e00ff */
[----:B------:R-:W-:Y:S01]  /*0930*/  SHF.R.S32.HI R221, RZ, 0x1f, R220 ;  /* 0x0000001fffdd7819 */ /* 0x000fe200000114dc */
[----:B------:R-:W-:Y:S01]  /*0940*/  IMAD.MOV.U32 R153, RZ, RZ, c[0x0][0x19c] ;  /* 0x00006700ff997624 */ /* 0x000fe200078e00ff */
[----:B------:R-:W-:Y:S01]  /*0950*/  LOP3.LUT R4, R210, 0x38, R216, 0xf8, !PT ;  /* 0x00000038d2047812 */ /* 0x000fe200078ef8d8 */
[----:B------:R-:W-:Y:S01]  /*0960*/  IMAD.MOV.U32 R156, RZ, RZ, c[0x0][0x1a0] ;  /* 0x00006800ff9c7624 */ /* 0x000fe200078e00ff */
[----:B------:R-:W-:Y:S01]  /*0970*/  SHF.R.U32.HI R210, RZ, 0x3, R210 ;  /* 0x00000003ffd27819 */ /* 0x000fe200000116d2 */
[----:B------:R-:W-:Y:S01]  /*0980*/  IMAD.WIDE R218, R218, 0x80, R220 ;  /* 0x00000080dada7825 */ /* 0x000fe200078e02dc */
[----:B------:R-:W-:-:S02]  /*0990*/  IADD3 R8, P3, R216, R8, RZ ;  /* 0x00000008d8087210 */ /* 0x000fc40007f7e0ff */
[----:B------:R-:W-:Y:S01]  /*09a0*/  SHF.R.S32.HI R217, RZ, 0x1f, R216 ;  /* 0x0000001fffd97819 */ /* 0x000fe200000114d8 */
[----:B------:R-:W-:Y:S01]  /*09b0*/  IMAD.SHL.U32 R197, R2, 0x40, RZ ;  /* 0x0000004002c57824 */ /* 0x000fe200078e00ff */
[----:B------:R-:W-:Y:S01]  /*09c0*/  IADD3 R207, R220, 0x30, RZ ;  /* 0x00000030dccf7810 */ /* 0x000fe20007ffe0ff */
[----:B------:R-:W-:Y:S01]  /*09d0*/  IMAD.SHL.U32 R201, R156, 0x40, RZ ;  /* 0x000000409cc97824 */ /* 0x000fe200078e00ff */
[----:B------:R-:W-:Y:S01]  /*09e0*/  LOP3.LUT R210, R4, R210, RZ, 0x3c, !PT ;  /* 0x000000d204d27212 */ /* 0x000fe200078e3cff */
[----:B------:R-:W-:Y:S01]  /*09f0*/  IMAD.X R9, R217, 0x1, R5, P3 ;  /* 0x00000001d9097824 */ /* 0x000fe200018e0605 */
[----:B------:R-:W-:Y:S01]  /*0a00*/  ISETP.GE.AND P2, PT, R220, R199, PT ;  /* 0x000000c7dc00720c */ /* 0x000fe20003f46270 */
[----:B------:R-:W-:Y:S01]  /*0a10*/  IMAD R158, R158, c[0x0][0x1b8], RZ ;  /* 0x00006e009e9e7a24 */ /* 0x000fe200078e02ff */
[----:B------:R-:W-:Y:S01]  /*0a20*/  LEA.HI R4, R133, R129, RZ, 0x6 ;  /* 0x0000008185047211 */ /* 0x000fe200078f30ff */
[----:B------:R-:W-:Y:S01]  /*0a30*/  IMAD.WIDE.U32 R16, R16, c[0x0][0x1a8], R8 ;  /* 0x00006a0010107a25 */ /* 0x000fe200078e0008 */
[----:B------:R-:W-:-:S02]  /*0a40*/  ISETP.GE.AND P5, PT, R207, R199, PT ;  /* 0x000000c7cf00720c */ /* 0x000fc40003fa6270 */
[----:B------:R-:W-:Y:S01]  /*0a50*/  @!P0 IADD3 R20, P4, R218, 0x20, RZ ;  /* 0x00000020da148810 */ /* 0x000fe20007f9e0ff */
[----:B------:R-:W-:Y:S01]  /*0a60*/  IMAD.SHL.U32 R4, R4, 0x8, RZ ;  /* 0x0000000804047824 */ /* 0x000fe200078e00ff */
[----:B------:R-:W-:Y:S01]  /*0a70*/  @!P1 IADD3 R22, P3, R218, 0x10, RZ ;  /* 0x00000010da169810 */ /* 0x000fe20007f7e0ff */
[----:B------:R-:W-:Y:S01]  /*0a80*/  IMAD.IADD R17, R17, 0x1, R0 ;  /* 0x0000000111117824 */ /* 0x000fe200078e0200 */
[----:B------:R-:W-:Y:S01]  /*0a90*/  IADD3 R206, R220, 0x40, RZ ;  /* 0x00000040dcce7810 */ /* 0x000fe20007ffe0ff */
[----:B------:R-:W-:Y:S01]  /*0aa0*/  @!P0 IMAD.MOV.U32 R10, RZ, RZ, R16 ;  /* 0x000000ffff0a8224 */ /* 0x000fe200078e0010 */
[----:B------:R-:W-:Y:S01]  /*0ab0*/  LOP3.LUT R210, R210, 0xfffffe00, R4, 0xf8, !PT ;  /* 0xfffffe00d2d27812 */ /* 0x000fe200078ef804 */
[--C-:B------:R-:W-:Y:S01]  /*0ac0*/  @!P0 IMAD.X R4, RZ, RZ, R219.reuse, P4 ;  /* 0x000000ffff048224 */ /* 0x100fe200020e06db */
[C---:B------:R-:W-:Y:S01]  /*0ad0*/  IADD3 R205, R220.reuse, 0x50, RZ ;  /* 0x00000050dccd7810 */ /* 0x040fe20007ffe0ff */
[----:B------:R-:W-:Y:S01]  /*0ae0*/  @!P1 IMAD.X R5, RZ, RZ, R219, P3 ;  /* 0x000000ffff059224 */ /* 0x000fe200018e06db */
[----:B------:R-:W-:Y:S01]  /*0af0*/  IADD3 R204, R220, 0x60, RZ ;  /* 0x00000060dccc7810 */ /* 0x000fe20007ffe0ff */
[----:B------:R-:W-:Y:S01]  /*0b00*/  @!P2 IMAD R7, R219, c[0x0][0x190], RZ ;  /* 0x00006400db07aa24 */ /* 0x000fe200078e02ff */
[----:B------:R-:W-:Y:S01]  /*0b10*/  @!P5 IADD3 R18, P3, R218, 0x30, RZ ;  /* 0x00000030da12d810 */ /* 0x000fe20007f7e0ff */
[----:B------:R-:W-:Y:S01]  /*0b20*/  @!P2 IMAD.MOV.U32 R8, RZ, RZ, R16 ;  /* 0x000000ffff08a224 */ /* 0x000fe200078e0010 */
[----:B------:R-:W-:Y:S01]  /*0b30*/  IADD3 R203, R220, 0x70, RZ ;  /* 0x00000070dccb7810 */ /* 0x000fe20007ffe0ff */
[----:B------:R-:W-:Y:S01]  /*0b40*/  @!P2 IMAD.MOV.U32 R9, RZ, RZ, R17 ;  /* 0x000000ffff09a224 */ /* 0x000fe200078e0011 */
[-C--:B------:R-:W-:Y:S01]  /*0b50*/  SHF.L.U64.HI R124, R152, R200.reuse, c[0x0][0x19c] ;  /* 0x00006700987c7619 */ /* 0x080fe200000102c8 */
[----:B------:R-:W-:Y:S01]  /*0b60*/  @!P0 IMAD R4, R4, c[0x0][0x190], RZ ;  /* 0x0000640004048a24 */ /* 0x000fe200078e02ff */
[----:B------:R-:W-:Y:S01]  /*0b70*/  SHF.L.U64.HI R200, R156, R200, c[0x0][0x1a4] ;  /* 0x000069009cc87619 */ /* 0x000fe200000102c8 */
[----:B------:R-:W-:Y:S01]  /*0b80*/  @!P1 IMAD R5, R5, c[0x0][0x190], RZ ;  /* 0x0000640005059a24 */ /* 0x000fe200078e02ff */
[----:B------:R-:W-:Y:S01]  /*0b90*/  LOP3.LUT R197, R197, 0x1c0, RZ, 0xc0, !PT ;  /* 0x000001c0c5c57812 */ /* 0x000fe200078ec0ff */
[----:B------:R-:W-:-:S02]  /*0ba0*/  @!P2 IMAD R7, R218, c[0x0][0x194], R7 ;  /* 0x00006500da07aa24 */ /* 0x000fc400078e0207 */
[----:B------:R-:W-:-:S04]  /*0bb0*/  @!P2 IMAD.WIDE.U32 R8, R218, c[0x0][0x190], R8 ;  /* 0x00006400da08aa25 */ /* 0x000fc800078e0008 */
[----:B------:R-:W-:Y:S02]  /*0bc0*/  @!P0 IMAD.MOV.U32 R11, RZ, RZ, R17 ;  /* 0x000000ffff0b8224 */ /* 0x000fe400078e0011 */
[----:B------:R-:W-:Y:S02]  /*0bd0*/  @!P0 IMAD R4, R20, c[0x0][0x194], R4 ;  /* 0x0000650014048a24 */ /* 0x000fe400078e0204 */
[----:B------:R-:W-:Y:S02]  /*0be0*/  @!P1 IMAD R5, R22, c[0x0][0x194], R5 ;  /* 0x0000650016059a24 */ /* 0x000fe400078e0205 */
[----:B------:R-:W-:Y:S02]  /*0bf0*/  @!P5 IMAD.X R0, RZ, RZ, R219, P3 ;  /* 0x000000ffff00d224 */ /* 0x000fe400018e06db */
[----:B------:R-:W-:Y:S01]  /*0c00*/  @!P0 IMAD.WIDE.U32 R20, R20, c[0x0][0x190], R10 ;  /* 0x0000640014148a25 */ /* 0x000fe200078e000a */
[----:B------:R-:W-:-:S03]  /*0c10*/  @!P2 LEA R10, P3, R8, c[0x0][0x160], 0x1 ;  /* 0x00005800080aaa11 */ /* 0x000fc600078608ff */
[----:B------:R-:W-:Y:S02]  /*0c20*/  @!P2 IMAD.IADD R7, R9, 0x1, R7 ;  /* 0x000000010907a824 */ /* 0x000fe400078e0207 */
[----:B------:R-:W-:-:S03]  /*0c30*/  @!P1 IMAD.WIDE.U32 R22, R22, c[0x0][0x190], R16 ;  /* 0x0000640016169a25 */ /* 0x000fc600078e0010 */
[----:B------:R-:W-:Y:S01]  /*0c40*/  @!P2 LEA.HI.X R11, R8, c[0x0][0x164], R7, 0x1, P3 ;  /* 0x00005900080baa11 */ /* 0x000fe200018f0c07 */
[----:B------:R-:W-:Y:S01]  /*0c50*/  @!P5 IMAD R0, R0, c[0x0][0x190], RZ ;  /* 0x000064000000da24 */ /* 0x000fe200078e02ff */
[----:B------:R-:W-:Y:S01]  /*0c60*/  @!P1 LEA R8, P4, R22, c[0x0][0x160], 0x1 ;  /* 0x0000580016089a11 */ /* 0x000fe200078808ff */
[----:B------:R-:W-:Y:S02]  /*0c70*/  @!P5 IMAD.MOV.U32 R12, RZ, RZ, R16 ;  /* 0x000000ffff0cd224 */ /* 0x000fe400078e0010 */
[----:B------:R-:W-:Y:S02]  /*0c80*/  @!P5 IMAD.MOV.U32 R13, RZ, RZ, R17 ;  /* 0x000000ffff0dd224 */ /* 0x000fe400078e0011 */
[----:B------:R-:W-:Y:S02]  /*0c90*/  @!P1 IMAD.IADD R5, R23, 0x1, R5 ;  /* 0x0000000117059824 */ /* 0x000fe400078e0205 */
[C---:B------:R-:W-:Y:S02]  /*0ca0*/  @!P5 IMAD R0, R18.reuse, c[0x0][0x194], R0 ;  /* 0x000065001200da24 */ /* 0x040fe400078e0200 */
[----:B------:R-:W-:Y:S01]  /*0cb0*/  @!P5 IMAD.WIDE.U32 R18, R18, c[0x0][0x190], R12 ;  /* 0x000064001212da25 */ /* 0x000fe200078e000c */
[----:B------:R-:W-:-:S02]  /*0cc0*/  @!P0 LEA R12, P3, R20, c[0x0][0x160], 0x1 ;  /* 0x00005800140c8a11 */ /* 0x000fc400078608ff */
[----:B------:R-:W-:Y:S01]  /*0cd0*/  @!P1 LEA.HI.X R9, R22, c[0x0][0x164], R5, 0x1, P4 ;  /* 0x0000590016099a11 */ /* 0x000fe200020f0c05 */
[----:B------:R-:W-:Y:S01]  /*0ce0*/  @!P0 IMAD.IADD R4, R21, 0x1, R4 ;  /* 0x0000000115048824 */ /* 0x000fe200078e0204 */
[-C--:B------:R-:W-:Y:S01]  /*0cf0*/  ISETP.GE.AND P4, PT, R206, R199.reuse, PT ;  /* 0x000000c7ce00720c */ /* 0x080fe20003f86270 */
[----:B------:R-:W-:Y:S02]  /*0d00*/  IMAD.SHL.U32 R210, R210, 0x2, RZ ;  /* 0x00000002d2d27824 */ /* 0x000fe400078e00ff */
[----:B------:R-:W-:Y:S01]  /*0d10*/  @!P5 IMAD.IADD R0, R19, 0x1, R0 ;  /* 0x000000011300d824 */ /* 0x000fe200078e0200 */
[----:B------:R-:W-:Y:S01]  /*0d20*/  @!P0 LEA.HI.X R13, R20, c[0x0][0x164], R4, 0x1, P3 ;  /* 0x00005900140d8a11 */ /* 0x000fe200018f0c04 */
[----:B------:R-:W-:Y:S01]  /*0d30*/  IMAD R158, R154, c[0x0][0x1bc], R158 ;  /* 0x00006f009a9e7a24 */ /* 0x000fe200078e029e */
[-C--:B------:R-:W-:Y:S01]  /*0d40*/  ISETP.GE.AND P3, PT, R205, R199.reuse, PT ;  /* 0x000000c7cd00720c */ /* 0x080fe20003f66270 */
[----:B------:R-:W-:Y:S01]  /*0d50*/  @!PT LDS RZ, [RZ] ;  /* 0x00000000fffff984 */ /* 0x000fe20000000800 */
[----:B------:R-:W-:Y:S01]  /*0d60*/  @!PT LDS RZ, [RZ] ;  /* 0x00000000fffff984 */ /* 0x000fe20000000800 */
[----:B------:R-:W-:Y:S01]  /*0d70*/  @!PT LDS RZ, [RZ] ;  /* 0x00000000fffff984 */ /* 0x000fe20000000800 */
[----:B------:R1:W-:Y:S01]  /*0d80*/  @!P2 LDGSTS.E.BYPASS.LTC128B.128 [R210], [R10.64] ;  /* 0x000000000ad2afae */ /* 0x0003e2000b901d44 */
[----:B------:R-:W-:Y:S01]  /*0d90*/  ISETP.GE.AND P2, PT, R204, R199, PT ;  /* 0x000000c7cc00720c */ /* 0x000fe20003f46270 */
[----:B------:R-:W-:-:S02]  /*0da0*/  IMAD.MOV.U32 R157, RZ, RZ, c[0x0][0x1a4] ;  /* 0x00006900ff9d7624 */ /* 0x000fc400078e00ff */
[----:B------:R2:W-:Y:S01]  /*0db0*/  @!P1 LDGSTS.E.BYPASS.LTC128B.128 [R210+0x800], [R8.64] ;  /* 0x0080000008d29fae */ /* 0x0005e2000b901d44 */
[----:B------:R-:W-:Y:S02]  /*0dc0*/  IMAD.SHL.U32 R165, R129, 0x2, RZ ;  /* 0x0000000281a57824 */ /* 0x000fe400078e00ff */
[--C-:B------:R-:W-:Y:S01]  /*0dd0*/  @!P4 IMAD.MOV.U32 R19, RZ, RZ, R17.reuse ;  /* 0x000000ffff13c224 */ /* 0x100fe200078e0011 */
[----:B------:R3:W-:Y:S02]  /*0de0*/  @!P0 LDGSTS.E.BYPASS.LTC128B.128 [R210+0x1000], [R12.64] ;  /* 0x010000000cd28fae */ /* 0x0007e4000b901d44 */
[----:B------:R-:W-:Y:S02]  /*0df0*/  LOP3.LUT R165, R165, 0x6, RZ, 0xc0, !PT ;  /* 0x00000006a5a57812 */ /* 0x000fe400078ec0ff */
[----:B------:R-:W-:Y:S02]  /*0e00*/  @!P3 IMAD.MOV.U32 R22, RZ, RZ, R16 ;  /* 0x000000ffff16b224 */ /* 0x000fe400078e0010 */
[----:B------:R-:W-:Y:S01]  /*0e10*/  @!P3 IMAD.MOV.U32 R23, RZ, RZ, R17 ;  /* 0x000000ffff17b224 */ /* 0x000fe200078e0011 */
[----:B-1----:R-:W-:-:S04]  /*0e20*/  @!P5 LEA R10, P6, R18, c[0x0][0x160], 0x1 ;  /* 0x00005800120ada11 */ /* 0x002fc800078c08ff */
[----:B------:R-:W-:Y:S01]  /*0e30*/  @!P5 LEA.HI.X R11, R18, c[0x0][0x164], R0, 0x1, P6 ;  /* 0x00005900120bda11 */ /* 0x000fe200030f0c00 */
[----:B------:R-:W-:Y:S01]  /*0e40*/  @!P4 IMAD.MOV.U32 R18, RZ, RZ, R16 ;  /* 0x000000ffff12c224 */ /* 0x000fe200078e0010 */
[C---:B------:R-:W-:Y:S02]  /*0e50*/  @!P4 IADD3 R7, P6, R218.reuse, 0x40, RZ ;  /* 0x00000040da07c810 */ /* 0x040fe40007fde0ff */
[----:B--2---:R-:W-:Y:S01]  /*0e60*/  @!P3 IADD3 R8, P1, R218, 0x50, RZ ;  /* 0x00000050da08b810 */ /* 0x004fe20007f3e0ff */
[----:B---3--:R-:W-:Y:S01]  /*0e70*/  IMAD.WIDE.U32 R12, R220, c[0x0][0x1a0], R216 ;  /* 0x00006800dc0c7a25 */ /* 0x008fe200078e00d8 */
[----:B------:R1:W-:Y:S03]  /*0e80*/  @!P5 LDGSTS.E.BYPASS.LTC128B.128 [R210+0x1800], [R10.64] ;  /* 0x018000000ad2dfae */ /* 0x0003e6000b901d44 */
[--C-:B------:R-:W-:Y:S01]  /*0e90*/  @!P4 IMAD.X R5, RZ, RZ, R219.reuse, P6 ;  /* 0x000000ffff05c224 */ /* 0x100fe200030e06db */
[----:B------:R-:W-:Y:S01]  /*0ea0*/  @!P2 IADD3 R4, P6, R218, 0x60, RZ ;  /* 0x00000060da04a810 */ /* 0x000fe20007fde0ff */
[----:B------:R-:W-:Y:S01]  /*0eb0*/  @!P3 IMAD.X R9, RZ, RZ, R219, P1 ;  /* 0x000000ffff09b224 */ /* 0x000fe200008e06db */
[----:B------:R-:W-:Y:S01]  /*0ec0*/  ISETP.GE.AND P1, PT, R203, R199, PT ;  /* 0x000000c7cb00720c */ /* 0x000fe20003f26270 */
[----:B------:R-:W-:-:S02]  /*0ed0*/  @!P4 IMAD R5, R5, c[0x0][0x190], RZ ;  /* 0x000064000505ca24 */ /* 0x000fc400078e02ff */
[----:B------:R-:W-:-:S04]  /*0ee0*/  @!P4 IMAD.WIDE.U32 R18, R7, c[0x0][0x190], R18 ;  /* 0x000064000712ca25 */ /* 0x000fc800078e0012 */
[----:B------:R-:W-:Y:S02]  /*0ef0*/  @!P4 IMAD R5, R7, c[0x0][0x194], R5 ;  /* 0x000065000705ca24 */ /* 0x000fe400078e0205 */
[----:B------:R-:W-:Y:S01]  /*0f00*/  @!P2 IMAD.X R0, RZ, RZ, R219, P6 ;  /* 0x000000ffff00a224 */ /* 0x000fe200030e06db */
[----:B------:R-:W-:Y:S01]  /*0f10*/  @!P4 LEA R20, P6, R18, c[0x0][0x160], 0x1 ;  /* 0x000058001214ca11 */ /* 0x000fe200078c08ff */
[----:B------:R-:W-:Y:S02]  /*0f20*/  @!P4 IMAD.IADD R5, R19, 0x1, R5 ;  /* 0x000000011305c824 */ /* 0x000fe400078e0205 */
[----:B------:R-:W-:Y:S02]  /*0f30*/  @!P3 IMAD R7, R9, c[0x0][0x190], RZ ;  /* 0x000064000907ba24 */ /* 0x000fe400078e02ff */
[----:B------:R-:W-:Y:S01]  /*0f40*/  @!P3 IMAD.WIDE.U32 R22, R8, c[0x0][0x190], R22 ;  /* 0x000064000816ba25 */ /* 0x000fe200078e0016 */
[----:B------:R-:W-:Y:S02]  /*0f50*/  @!P4 LEA.HI.X R21, R18, c[0x0][0x164], R5, 0x1, P6 ;  /* 0x000059001215ca11 */ /* 0x000fe400030f0c05 */
[----:B------:R-:W-:Y:S01]  /*0f60*/  @!P1 IADD3 R5, P6, R218, 0x70, RZ ;  /* 0x00000070da059810 */ /* 0x000fe20007fde0ff */
[----:B------:R-:W-:-:S02]  /*0f70*/  @!P3 IMAD R7, R8, c[0x0][0x194], R7 ;  /* 0x000065000807ba24 */ /* 0x000fc400078e0207 */
[----:B------:R-:W-:Y:S01]  /*0f80*/  @!P2 IMAD R0, R0, c[0x0][0x190], RZ ;  /* 0x000064000000aa24 */ /* 0x000fe200078e02ff */
[----:B------:R2:W-:Y:S01]  /*0f90*/  @!P4 LDGSTS.E.BYPASS.LTC128B.128 [R210+0x2000], [R20.64] ;  /* 0x0200000014d2cfae */ /* 0x0005e2000b901d44 */
[----:B------:R-:W-:Y:S02]  /*0fa0*/  @!P2 IMAD.MOV.U32 R8, RZ, RZ, R16 ;  /* 0x000000ffff08a224 */ /* 0x000fe400078e0010 */
[----:B------:R-:W-:Y:S02]  /*0fb0*/  @!P2 IMAD.MOV.U32 R9, RZ, RZ, R17 ;  /* 0x000000ffff09a224 */ /* 0x000fe400078e0011 */
[C---:B------:R-:W-:Y:S02]  /*0fc0*/  @!P2 IMAD R0, R4.reuse, c[0x0][0x194], R0 ;  /* 0x000065000400aa24 */ /* 0x040fe400078e0200 */
[----:B------:R-:W-:-:S04]  /*0fd0*/  @!P2 IMAD.WIDE.U32 R8, R4, c[0x0][0x190], R8 ;  /* 0x000064000408aa25 */ /* 0x000fc800078e0008 */
[----:B------:R-:W-:Y:S01]  /*0fe0*/  @!P1 IMAD.X R4, RZ, RZ, R219, P6 ;  /* 0x000000ffff049224 */ /* 0x000fe200030e06db */
[C---:B------:R-:W-:Y:S01]  /*0ff0*/  @!P3 LEA R18, P6, R22.reuse, c[0x0][0x160], 0x1 ;  /* 0x000058001612ba11 */ /* 0x040fe200078c08ff */
[----:B------:R-:W-:Y:S02]  /*1000*/  @!P3 IMAD.IADD R7, R23, 0x1, R7 ;  /* 0x000000011707b824 */ /* 0x000fe400078e0207 */
[----:B------:R-:W-:Y:S02]  /*1010*/  @!P1 IMAD.MOV.U32 R24, RZ, RZ, R16 ;  /* 0x000000ffff189224 */ /* 0x000fe400078e0010 */
[----:B------:R-:W-:Y:S01]  /*1020*/  @!P1 IMAD.MOV.U32 R25, RZ, RZ, R17 ;  /* 0x000000ffff199224 */ /* 0x000fe200078e0011 */
[----:B------:R-:W-:Y:S01]  /*1030*/  @!P3 LEA.HI.X R19, R22, c[0x0][0x164], R7, 0x1, P6 ;  /* 0x000059001613ba11 */ /* 0x000fe200030f0c07 */
[----:B------:R-:W-:Y:S01]  /*1040*/  @!P1 IMAD R4, R4, c[0x0][0x190], RZ ;  /* 0x0000640004049a24 */ /* 0x000fe200078e02ff */
[C---:B------:R-:W-:Y:S01]  /*1050*/  @!P2 LEA R16, P6, R8.reuse, c[0x0][0x160], 0x1 ;  /* 0x000058000810aa11 */ /* 0x040fe200078c08ff */
[----:B------:R-:W-:Y:S01]  /*1060*/  @!P2 IMAD.IADD R0, R9, 0x1, R0 ;  /* 0x000000010900a824 */ /* 0x000fe200078e0200 */
[----:B------:R-:W-:Y:S01]  /*1070*/  LEA.HI R7, R133, R129, RZ, 0x4 ;  /* 0x0000008185077211 */ /* 0x000fe200078f20ff */
[C---:B------:R-:W-:Y:S01]  /*1080*/  @!P1 IMAD R4, R5.reuse, c[0x0][0x194], R4 ;  /* 0x0000650005049a24 */ /* 0x040fe200078e0204 */
[----:B------:R3:W-:Y:S01]  /*1090*/  @!P3 LDGSTS.E.BYPASS.LTC128B.128 [R210+0x2800], [R18.64] ;  /* 0x0280000012d2bfae */ /* 0x0007e2000b901d44 */
[----:B------:R-:W-:Y:S01]  /*10a0*/  @!P1 IMAD.WIDE.U32 R24, R5, c[0x0][0x190], R24 ;  /* 0x0000640005189a25 */ /* 0x000fe200078e0018 */
[----:B------:R-:W-:-:S02]  /*10b0*/  @!P2 LEA.HI.X R17, R8, c[0x0][0x164], R0, 0x1, P6 ;  /* 0x000059000811aa11 */ /* 0x000fc400030f0c00 */
[----:B------:R-:W-:Y:S01]  /*10c0*/  LEA.HI R133, R133, R129, RZ, 0x5 ;  /* 0x0000008185857211 */ /* 0x000fe200078f28ff */
[----:B------:R-:W-:Y:S01]  /*10d0*/  @!P1 IMAD.IADD R4, R25, 0x1, R4 ;  /* 0x0000000119049824 */ /* 0x000fe200078e0204 */
[----:B------:R-:W-:Y:S01]  /*10e0*/  @!P1 LEA R8, P6, R24, c[0x0][0x160], 0x1 ;  /* 0x0000580018089a11 */ /* 0x000fe200078c08ff */
[C---:B------:R-:W-:Y:S01]  /*10f0*/  IMAD R0, R221.reuse, c[0x0][0x198], RZ ;  /* 0x00006600dd007a24 */ /* 0x040fe200078e02ff */
[----:B------:R4:W-:Y:S01]  /*1100*/  @!P2 LDGSTS.E.BYPASS.LTC128B.128 [R210+0x3000], [R16.64] ;  /* 0x0300000010d2afae */ /* 0x0009e2000b901d44 */
[----:B------:R-:W-:Y:S01]  /*1110*/  IMAD.WIDE.U32 R22, R220, c[0x0][0x198], R216 ;  /* 0x00006600dc167a25 */ /* 0x000fe200078e00d8 */
[----:B------:R-:W-:Y:S02]  /*1120*/  @!P1 LEA.HI.X R9, R24, c[0x0][0x164], R4, 0x1, P6 ;  /* 0x0000590018099a11 */ /* 0x000fe400030f0c04 */
[----:B------:R-:W-:Y:S01]  /*1130*/  SHF.R.S32.HI R4, RZ, 0x1f, R126 ;  /* 0x0000001fff047819 */ /* 0x000fe2000001147e */
[----:B------:R-:W-:Y:S01]  /*1140*/  IMAD R0, R220, c[0x0][0x19c], R0 ;  /* 0x00006700dc007a24 */ /* 0x000fe200078e0200 */
[----:B------:R-:W-:Y:S01]  /*1150*/  IADD3 R212, P6, R212, R22, RZ ;  /* 0x00000016d4d47210 */ /* 0x000fe20007fde0ff */
[----:B------:R-:W-:Y:S01]  /*1160*/  IMAD R5, R221, c[0x0][0x1a0], RZ ;  /* 0x00006800dd057a24 */ /* 0x000fe200078e02ff */
[----:B------:R5:W-:Y:S01]  /*1170*/  @!P1 LDGSTS.E.BYPASS.LTC128B.128 [R210+0x3800], [R8.64] ;  /* 0x0380000008d29fae */ /* 0x000be2000b901d44 */
[----:B------:R-:W-:-:S02]  /*1180*/  SHF.R.S32.HI R131, RZ, 0x5, R133 ;  /* 0x00000005ff837819 */ /* 0x000fc40000011485 */
[----:B------:R-:W-:Y:S01]  /*1190*/  IADD3.X R213, R3, R23, R0, P6, !PT ;  /* 0x0000001703d57210 */ /* 0x000fe200037fe400 */
[----:B------:R-:W-:Y:S01]  /*11a0*/  IMAD R3, R126, -0x40, R161 ;  /* 0xffffffc07e037824 */ /* 0x000fe200078e02a1 */
[----:B------:R-:W-:Y:S01]  /*11b0*/  IADD3 R14, P6, R14, R12, RZ ;  /* 0x0000000c0e0e7210 */ /* 0x000fe20007fde0ff */
[----:B------:R-:W-:Y:S01]  /*11c0*/  IMAD R5, R220, c[0x0][0x1a4], R5 ;  /* 0x00006900dc057a24 */ /* 0x000fe200078e0205 */
[----:B------:R-:W-:Y:S01]  /*11d0*/  LOP3.LUT R133, R133, 0xffffffe0, RZ, 0xc0, !PT ;  /* 0xffffffe085857812 */ /* 0x000fe200078ec0ff */
[----:B------:R-:W-:Y:S01]  /*11e0*/  IMAD.WIDE.U32 R212, R154, c[0x0][0x1b0], R212 ;  /* 0x00006c009ad47a25 */ /* 0x000fe200078e00d4 */
[----:B------:R-:W-:Y:S02]  /*11f0*/  ISETP.GE.AND P0, PT, R209, R3, PT ;  /* 0x00000003d100720c */ /* 0x000fe40003f06270 */
[----:B------:R-:W-:Y:S01]  /*1200*/  IADD3.X R15, R6, R13, R5, P6, !PT ;  /* 0x0000000d060f7210 */ /* 0x000fe200037fe405 */
[----:B------:R-:W-:Y:S01]  /*1210*/  IMAD.IADD R215, R213, 0x1, R214 ;  /* 0x00000001d5d77824 */ /* 0x000fe200078e02d6 */
[-C--:B------:R-:W-:Y:S01]  /*1220*/  ISETP.GE.AND P6, PT, R220, R3.reuse, PT ;  /* 0x00000003dc00720c */ /* 0x080fe20003fc6270 */
[----:B------:R-:W-:Y:S01]  /*1230*/  IMAD R0, R124, R126, RZ ;  /* 0x0000007e7c007224 */ /* 0x000fe200078e02ff */
[-C--:B------:R-:W-:Y:S01]  /*1240*/  ISETP.GE.AND P2, PT, R208, R3.reuse, PT ;  /* 0x00000003d000720c */ /* 0x080fe20003f46270 */
[----:B------:R-:W-:Y:S01]  /*1250*/  IMAD.MOV.U32 R214, RZ, RZ, R212 ;  /* 0x000000ffffd67224 */ /* 0x000fe200078e00d4 */
[C---:B------:R-:W-:Y:S01]  /*1260*/  ISETP.GE.AND P1, PT, R207.reuse, R3, PT ;  /* 0x00000003cf00720c */ /* 0x040fe20003f26270 */
[----:B------:R-:W-:Y:S01]  /*1270*/  IMAD R0, R4, R125, R0 ;  /* 0x0000007d04007224 */ /* 0x000fe200078e0200 */
[----:B------:R-:W-:Y:S01]  /*1280*/  ISETP.GE.AND P3, PT, R207, R3, PT ;  /* 0x00000003cf00720c */ /* 0x000fe20003f66270 */
[----:B------:R-:W-:-:S04]  /*1290*/  IMAD.WIDE.U32 R12, R126, R125, R214 ;  /* 0x0000007d7e0c7225 */ /* 0x000fc800078e00d6 */
[----:B------:R-:W-:Y:S01]  /*12a0*/  IMAD.IADD R13, R13, 0x1, R0 ;  /* 0x000000010d0d7824 */ /* 0x000fe200078e0200 */
[----:B------:R-:W-:Y:S01]  /*12b0*/  @!P0 LEA R5, P5, R152, R12, 0x4 ;  /* 0x0000000c98058211 */ /* 0x000fe200078a20ff */
[----:B------:R-:W-:Y:S01]  /*12c0*/  IMAD R6, R200, R126, RZ ;  /* 0x0000007ec8067224 */ /* 0x000fe200078e02ff */
[----:B--2---:R-:W-:Y:S01]  /*12d0*/  @!P6 LEA R20, P4, R12, c[0x0][0x168], 0x1 ;  /* 0x00005a000c14ea11 */ /* 0x004fe200078808ff */
[----:B-----5:R-:W-:Y:S01]  /*12e0*/  IMAD.SHL.U32 R9, R220, 0x8, RZ ;  /* 0x00000008dc097824 */ /* 0x020fe200078e00ff */
[----:B------:R-:W-:Y:S01]  /*12f0*/  @!P0 LEA.HI.X R0, R152, R13, R153, 0x4, P5 ;  /* 0x0000000d98008211 */ /* 0x000fe200028f2499 */
[----:B------:R-:W-:Y:S01]  /*1300*/  IMAD R4, R4, R201, R6 ;  /* 0x000000c904047224 */ /* 0x000fe200078e0206 */
[----:B-1----:R-:W-:Y:S01]  /*1310*/  @!P0 LEA R10, P5, R5, c[0x0][0x168], 0x1 ;  /* 0x00005a00050a8a11 */ /* 0x002fe200078a08ff */
[----:B------:R-:W-:Y:S01]  /*1320*/  IMAD.SHL.U32 R6, R153, 0x20, RZ ;  /* 0x0000002099067824 */ /* 0x000fe200078e00ff */
[----:B------:R-:W-:Y:S01]  /*1330*/  @!P6 LEA.HI.X R21, R12, c[0x0][0x16c], R13, 0x1, P4 ;  /* 0x00005b000c15ea11 */ /* 0x000fe200020f0c0d */
[----:B------:R-:W-:Y:S01]  /*1340*/  IMAD.WIDE.U32 R154, R154, c[0x0][0x1b8], R14 ;  /* 0x00006e009a9a7a25 */ /* 0x000fe200078e000e */
[----:B------:R-:W-:-:S02]  /*1350*/  @!P0 LEA.HI.X R11, R5, c[0x0][0x16c], R0, 0x1, P5 ;  /* 0x00005b00050b8a11 */ /* 0x000fc400028f0c00 */
[----:B------:R-:W-:Y:S01]  /*1360*/  LOP3.LUT R5, R7, 0xfffffff0, RZ, 0xc0, !PT ;  /* 0xfffffff007057812 */ /* 0x000fe200078ec0ff */
[----:B------:R1:W-:Y:S01]  /*1370*/  @!P6 LDGSTS.E.BYPASS.LTC128B.128 [R210+0x4000], [R20.64] ;  /* 0x0400000014d2efae */ /* 0x0003e2000b901d44 */
[----:B------:R-:W-:Y:S01]  /*1380*/  SHF.R.S32.HI R0, RZ, 0x4, R7 ;  /* 0x00000004ff007819 */ /* 0x000fe20000011407 */
[----:B------:R-:W-:Y:S01]  /*1390*/  IMAD.IADD R159, R155, 0x1, R158 ;  /* 0x000000019b9f7824 */ /* 0x000fe200078e029e */
[-C--:B------:R-:W-:Y:S01]  /*13a0*/  ISETP.GE.AND P6, PT, R220, R3.reuse, PT ;  /* 0x00000003dc00720c */ /* 0x080fe20003fc6270 */
[----:B------:R2:W-:Y:S01]  /*13b0*/  @!P0 LDGSTS.E.BYPASS.LTC128B.128 [R210+0x4800], [R10.64] ;  /* 0x048000000ad28fae */ /* 0x0005e2000b901d44 */
[-C--:B------:R-:W-:Y:S01]  /*13c0*/  ISETP.GE.AND P5, PT, R209, R3.reuse, PT ;  /* 0x00000003d100720c */ /* 0x080fe20003fa6270 */
[----:B------:R-:W-:Y:S01]  /*13d0*/  IMAD.MOV.U32 R158, RZ, RZ, R154 ;  /* 0x000000ffff9e7224 */ /* 0x000fe200078e009a */
[----:B------:R-:W-:Y:S01]  /*13e0*/  ISETP.GE.AND P4, PT, R208, R3, PT ;  /* 0x00000003d000720c */ /* 0x000fe20003f86270 */
[----:B------:R-:W-:Y:S01]  /*13f0*/  IMAD.IADD R3, R129, 0x1, -R5 ;  /* 0x0000000181037824 */ /* 0x000fe200078e0a05 */
[----:B------:R-:W-:Y:S01]  /*1400*/  LEA.HI R7, R7, R0, RZ, 0x1 ;  /* 0x0000000007077211 */ /* 0x000fe200078f08ff */
[----:B------:R-:W-:Y:S01]  /*1410*/  IMAD.WIDE.U32 R14, R126, R201, R158 ;  /* 0x000000c97e0e7225 */ /* 0x000fe200078e009e */
[----:B------:R-:W-:-:S02]  /*1420*/  LOP3.LUT R9, R197, 0x8, R9, 0xf8, !PT ;  /* 0x00000008c5097812 */ /* 0x000fc400078ef809 */
[----:B------:R-:W-:Y:S01]  /*1430*/  SHF.R.S32.HI R5, RZ, 0x1f, R3 ;  /* 0x0000001fff057819 */ /* 0x000fe20000011403 */
[----:B------:R-:W-:Y:S01]  /*1440*/  IMAD.IADD R15, R15, 0x1, R4 ;  /* 0x000000010f0f7824 */ /* 0x000fe200078e0204 */
[----:B------:R-:W-:Y:S01]  /*1450*/  LOP3.LUT R7, R7, 0xfffffffe, RZ, 0xc0, !PT ;  /* 0xfffffffe07077812 */ /* 0x000fe200078ec0ff */
[----:B------:R-:W-:Y:S01]  /*1460*/  IMAD.IADD R133, R129, 0x1, -R133 ;  /* 0x0000000181857824 */ /* 0x000fe200078e0a85 */
[----:B------:R-:W-:Y:S01]  /*1470*/  LEA.HI R5, R5, R3, RZ, 0x3 ;  /* 0x0000000305057211 */ /* 0x000fe200078f18ff */
[----:B----4-:R-:W-:Y:S01]  /*1480*/  @!P3 IMAD.WIDE.U32 R16, R156, 0x30, R14 ;  /* 0x000000309c10b825 */ /* 0x010fe200078e000e */
[----:B------:R-:W-:-:S03]  /*1490*/  SHF.R.U32.HI R197, RZ, 0x3, R197 ;  /* 0x00000003ffc57819 */ /* 0x000fc600000116c5 */
[----:B------:R-:W-:Y:S01]  /*14a0*/  IMAD.IADD R7, R0, 0x1, -R7 ;  /* 0x0000000100077824 */ /* 0x000fe200078e0a07 */
[C---:B------:R-:W-:Y:S01]  /*14b0*/  LOP3.LUT R0, R5.reuse, 0xfffffff8, RZ, 0xc0, !PT ;  /* 0xfffffff805007812 */ /* 0x040fe200078ec0ff */
[----:B------:R-:W-:Y:S01]  /*14c0*/  IMAD.SHL.U32 R128, R5, 0x40, RZ ;  /* 0x0000004005807824 */ /* 0x000fe200078e00ff */
[----:B------:R-:W-:Y:S01]  /*14d0*/  LOP3.LUT R197, R9, R197, RZ, 0x3c, !PT ;  /* 0x000000c509c57212 */ /* 0x000fe200078e3cff */
[----:B------:R-:W-:Y:S02]  /*14e0*/  IMAD.SHL.U32 R9, R7, 0x8, RZ ;  /* 0x0000000807097824 */ /* 0x000fe400078e00ff */
[----:B------:R-:W-:Y:S01]  /*14f0*/  IMAD.IADD R0, R3, 0x1, -R0 ;  /* 0x0000000103007824 */ /* 0x000fe200078e0a00 */
[----:B------:R-:W-:Y:S01]  /*1500*/  LOP3.LUT R128, R128, 0xfffffe00, RZ, 0xc0, !PT ;  /* 0xfffffe0080807812 */ /* 0x000fe200078ec0ff */
[----:B------:R-:W-:Y:S02]  /*1510*/  @!P1 IMAD R3, R153, 0x30, RZ ;  /* 0x0000003099039824 */ /* 0x000fe400078e02ff */
[----:B--2---:R-:W-:-:S04]  /*1520*/  IMAD.WIDE.U32 R10, R152, 0x20, RZ ;  /* 0x00000020980a7825 */ /* 0x004fc800078e00ff */
[----:B------:R-:W-:Y:S01]  /*1530*/  IMAD.SHL.U32 R127, R0, 0x40, RZ ;  /* 0x00000040007f7824 */ /* 0x000fe200078e00ff */
[----:B------:R-:W-:Y:S01]  /*1540*/  @!P2 IADD3 R8, P0, R12, R10, RZ ;  /* 0x0000000a0c08a210 */ /* 0x000fe20007f1e0ff */
[----:B------:R-:W-:Y:S02]  /*1550*/  IMAD R197, R7, 0x200, R197 ;  /* 0x0000020007c57824 */ /* 0x000fe400078e02c5 */
[----:B------:R-:W-:Y:S01]  /*1560*/  IMAD R198, R131, 0x400, R128 ;  /* 0x0000040083c67824 */ /* 0x000fe200078e0280 */
[----:B------:R-:W-:Y:S01]  /*1570*/  @!P2 IADD3.X R6, R13, R11, R6, P0, !PT ;  /* 0x0000000b0d06a210 */ /* 0x000fe200007fe406 */
[----:B------:R-:W-:Y:S01]  /*1580*/  @!P1 IMAD.WIDE.U32 R12, R152, 0x30, R12 ;  /* 0x00000030980c9825 */ /* 0x000fe200078e000c */
[C---:B------:R-:W-:Y:S02]  /*1590*/  @!P2 LEA R10, P0, R8.reuse, c[0x0][0x168], 0x1 ;  /* 0x00005a00080aaa11 */ /* 0x040fe400078008ff */
[----:B------:R-:W-:Y:S01]  /*15a0*/  LOP3.LUT R127, R127, 0x1c0, RZ, 0xc0, !PT ;  /* 0x000001c07f7f7812 */ /* 0x000fe200078ec0ff */
[----:B------:R-:W-:Y:S01]  /*15b0*/  @!P1 IMAD.IADD R3, R13, 0x1, R3 ;  /* 0x000000010d039824 */ /* 0x000fe200078e0203 */
[----:B------:R-:W-:Y:S01]  /*15c0*/  @!P2 LEA.HI.X R11, R8, c[0x0][0x16c], R6, 0x1, P0 ;  /* 0x00005b00080baa11 */ /* 0x000fe200000f0c06 */
[----:B------:R-:W-:Y:S01]  /*15d0*/  IMAD.SHL.U32 R197, R197, 0x2, RZ ;  /* 0x00000002c5c57824 */ /* 0x000fe200078e00ff */
[C---:B------:R-:W-:Y:S01]  /*15e0*/  @!P1 LEA R8, P0, R12.reuse, c[0x0][0x168], 0x1 ;  /* 0x00005a000c089a11 */ /* 0x040fe200078008ff */
[----:B------:R-:W-:Y:S01]  /*15f0*/  IMAD R131, R131, 0x10, R132 ;  /* 0x0000001083837824 */ /* 0x000fe200078e0284 */
[----:B------:R-:W-:Y:S01]  /*1600*/  LOP3.LUT R6, R127, 0x8, R9, 0xf8, !PT ;  /* 0x000000087f067812 */ /* 0x000fe200078ef809 */
[----:B------:R2:W-:Y:S01]  /*1610*/  @!P2 LDGSTS.E.BYPASS.LTC128B.128 [R210+0x5000], [R10.64] ;  /* 0x050000000ad2afae */ /* 0x0005e2000b901d44 */
[----:B------:R-:W-:Y:S01]  /*1620*/  @!P1 LEA.HI.X R9, R12, c[0x0][0x16c], R3, 0x1, P0 ;  /* 0x00005b000c099a11 */ /* 0x000fe200000f0c03 */
[----:B------:R-:W-:Y:S01]  /*1630*/  IMAD.SHL.U32 R3, R157, 0x20, RZ ;  /* 0x000000209d037824 */ /* 0x000fe200078e00ff */
[----:B------:R-:W-:-:S02]  /*1640*/  SHF.R.U32.HI R127, RZ, 0x3, R127 ;  /* 0x00000003ff7f7819 */ /* 0x000fc4000001167f */
[----:B------:R-:W-:Y:S01]  /*1650*/  @!P6 LEA R12, P2, R14, c[0x0][0x170], 0x1 ;  /* 0x00005c000e0cea11 */ /* 0x000fe200078408ff */
[----:B------:R4:W-:Y:S01]  /*1660*/  @!P1 LDGSTS.E.BYPASS.LTC128B.128 [R210+0x5800], [R8.64] ;  /* 0x0580000008d29fae */ /* 0x0009e2000b901d44 */
[----:B------:R-:W-:Y:S01]  /*1670*/  LOP3.LUT R127, R6, R127, RZ, 0x3c, !PT ;  /* 0x0000007f067f7212 */ /* 0x000fe200078e3cff */
[----:B------:R-:W-:Y:S01]  /*1680*/  @!P3 IMAD R6, R157, 0x30, RZ ;  /* 0x000000309d06b824 */ /* 0x000fe200078e02ff */
[----:B------:R-:W-:Y:S01]  /*1690*/  @!P6 LEA.HI.X R13, R14, c[0x0][0x174], R15, 0x1, P2 ;  /* 0x00005d000e0dea11 */ /* 0x000fe200010f0c0f */
[----:B------:R-:W0:Y:S01]  /*16a0*/  LDGDEPBAR ;  /* 0x00000000000079af */ /* 0x000e220000000000 */
[----:B------:R-:W-:Y:S01]  /*16b0*/  IADD3 R194, R197, 0x4040, RZ ;  /* 0x00004040c5c27810 */ /* 0x000fe20007ffe0ff */
[----:B------:R-:W-:Y:S02]  /*16c0*/  @!P3 IMAD.IADD R6, R17, 0x1, R6 ;  /* 0x000000011106b824 */ /* 0x000fe400078e0206 */
[----:B------:R-:W-:-:S04]  /*16d0*/  IMAD.IADD R198, R127, 0x1, R198 ;  /* 0x000000017fc67824 */ /* 0x000fc800078e02c6 */
[----:B------:R-:W-:Y:S02]  /*16e0*/  IMAD.SHL.U32 R198, R198, 0x2, RZ ;  /* 0x00000002c6c67824 */ /* 0x000fe400078e00ff */
[----:B--2---:R-:W-:-:S05]  /*16f0*/  IMAD.WIDE.U32 R10, R156, 0x20, RZ ;  /* 0x000000209c0a7825 */ /* 0x004fca00078e00ff */
[----:B------:R-:W-:Y:S01]  /*1700*/  @!P4 IADD3 R4, P0, R14, R10, RZ ;  /* 0x0000000a0e04c210 */ /* 0x000fe20007f1e0ff */
[----:B------:R-:W-:-:S04]  /*1710*/  DEPBAR.LE SB0, 0x0 ;  /* 0x000080000000791a */ /* 0x000fc80000000000 */
[----:B------:R-:W-:Y:S01]  /*1720*/  BAR.SYNC.DEFER_BLOCKING 0x0 ;  /* 0x0000000000007b1d */ /* 0x000fe20000010000 */
[C---:B----4-:R-:W-:Y:S02]  /*1730*/  @!P5 LEA R8, P1, R156.reuse, R14, 0x4 ;  /* 0x0000000e9c08d211 */ /* 0x050fe400078220ff */
[----:B------:R-:W-:Y:S02]  /*1740*/  @!P4 IADD3.X R3, R15, R11, R3, P0, !PT ;  /* 0x0000000b0f03c210 */ /* 0x000fe400007fe403 */
[----:B------:R-:W-:Y:S02]  /*1750*/  @!P5 LEA.HI.X R7, R156, R15, R157, 0x4, P1 ;  /* 0x0000000f9c07d211 */ /* 0x000fe400008f249d */
[----:B------:R-:W-:-:S04]  /*1760*/  @!P5 LEA R10, P1, R8, c[0x0][0x170], 0x1 ;  /* 0x00005c00080ada11 */ /* 0x000fc800078208ff */
[----:B------:R-:W-:Y:S02]  /*1770*/  @!P5 LEA.HI.X R11, R8, c[0x0][0x174], R7, 0x1, P1 ;  /* 0x00005d00080bda11 */ /* 0x000fe400008f0c07 */
[----:B------:R-:W-:Y:S02]  /*1780*/  @!P4 LEA R14, P1, R4, c[0x0][0x170], 0x1 ;  /* 0x00005c00040eca11 */ /* 0x000fe400078208ff */
[----:B------:R-:W-:Y:S02]  /*1790*/  @!P3 LEA R8, P0, R16, c[0x0][0x170], 0x1 ;  /* 0x00005c001008ba11 */ /* 0x000fe400078008ff */
[----:B------:R-:W-:Y:S01]  /*17a0*/  @!P4 LEA.HI.X R15, R4, c[0x0][0x174], R3, 0x1, P1 ;  /* 0x00005d00040fca11 */ /* 0x000fe200008f0c03 */
[----:B------:R-:W-:Y:S01]  /*17b0*/  IMAD.MOV.U32 R3, RZ, RZ, 0x10 ;  /* 0x00000010ff037424 */ /* 0x000fe200078e00ff */
[----:B------:R-:W-:Y:S02]  /*17c0*/  @!P3 LEA.HI.X R9, R16, c[0x0][0x174], R6, 0x1, P0 ;  /* 0x00005d001009ba11 */ /* 0x000fe400000f0c06 */
[----:B------:R-:W-:Y:S01]  /*17d0*/  IADD3 R4, R197, 0x4000, RZ ;  /* 0x00004000c5047810 */ /* 0x000fe20007ffe0ff */
[----:B------:R-:W-:Y:S04]  /*17e0*/  @P6 STS.128 [R210+0x6000], RZ ;  /* 0x006000ffd2006388 */ /* 0x000fe80000000c00 */
[----:B------:R-:W-:Y:S01]  /*17f0*/  @!PT LDS RZ, [RZ] ;  /* 0x00000000fffff984 */ /* 0x000fe20000000800 */
[----:B------:R-:W-:Y:S01]  /*1800*/  @!PT LDS RZ, [RZ] ;  /* 0x00000000fffff984 */ /* 0x000fe20000000800 */
[----:B------:R-:W-:Y:S01]  /*1810*/  @!PT LDS RZ, [RZ] ;  /* 0x00000000fffff984 */ /* 0x000fe20000000800 */
[----:B------:R2:W-:Y:S02]  /*1820*/  @!P6 LDGSTS.E.BYPASS.LTC128B.128 [R210+0x6000], [R12.64] ;  /* 0x060000000cd2efae */ /* 0x0005e4000b901d44 */
[----:B------:R-:W-:-:S02]  /*1830*/  R2P PR, R0, 0x6 ;  /* 0x0000000600007804 */ /* 0x000fc40000000000 */
[----:B------:R-:W-:Y:S01]  /*1840*/  LOP3.LUT P0, RZ, R2, 0x2, RZ, 0xc0, !PT ;  /* 0x0000000202ff7812 */ /* 0x000fe2000780c0ff */
[----:B------:R-:W-:Y:S02]  /*1850*/  @P5 STS.128 [R210+0x6800], RZ ;  /* 0x006800ffd2005388 */ /* 0x000fe40000000c00 */
[C---:B------:R-:W-:Y:S02]  /*1860*/  SEL R0, R3.reuse, 0xfffffff0, !P1 ;  /* 0xfffffff003007807 */ /* 0x040fe40004800000 */
[----:B------:R-:W-:Y:S01]  /*1870*/  @!PT LDS RZ, [RZ] ;  /* 0x00000000fffff984 */ /* 0x000fe20000000800 */
[----:B------:R-:W-:Y:S01]  /*1880*/  @!PT LDS RZ, [RZ] ;  /* 0x00000000fffff984 */ /* 0x000fe20000000800 */
[----:B------:R-:W-:Y:S01]  /*1890*/  @!PT LDS RZ, [RZ] ;  /* 0x00000000fffff984 */ /* 0x000fe20000000800 */
[----:B------:R4:W-:Y:S01]  /*18a0*/  @!P5 LDGSTS.E.BYPASS.LTC128B.128 [R210+0x6800], [R10.64] ;  /* 0x068000000ad2dfae */ /* 0x0009e2000b901d44 */
[----:B------:R-:W-:Y:S02]  /*18b0*/  SEL R3, R3, 0xfffffff0, !P0 ;  /* 0xfffffff003037807 */ /* 0x000fe40004000000 */
[----:B------:R-:W-:Y:S01]  /*18c0*/  IMAD R196, R0, 0x2, R198 ;  /* 0x0000000200c47824 */ /* 0x000fe200078e02c6 */
[----:B------:R-:W-:Y:S01]  /*18d0*/  @P4 STS.128 [R210+0x7000], RZ ;  /* 0x007000ffd2004388 */ /* 0x000fe20000000c00 */
[----:B------:R-:W-:Y:S01]  /*18e0*/  LOP3.LUT P0, RZ, R2, 0x4, RZ, 0xc0, !PT ;  /* 0x0000000402ff7812 */ /* 0x000fe2000780c0ff */
[----:B------:R-:W-:-:S02]  /*18f0*/  IMAD R191, R3, 0x2, R197 ;  /* 0x0000000203bf7824 */ /* 0x000fc400078e02c5 */
[----:B------:R-:W-:Y:S01]  /*1900*/  @!PT LDS RZ, [RZ] ;  /* 0x00000000fffff984 */ /* 0x000fe20000000800 */
[----:B------:R-:W-:Y:S01]  /*1910*/  @!PT LDS RZ, [RZ] ;  /* 0x00000000fffff984 */ /* 0x000fe20000000800 */
[----:B------:R-:W-:Y:S01]  /*1920*/  @!PT LDS RZ, [RZ] ;  /* 0x00000000fffff984 */ /* 0x000fe20000000800 */
[----:B------:R2:W-:Y:S01]  /*1930*/  @!P4 LDGSTS.E.BYPASS.LTC128B.128 [R210+0x7000], [R14.64] ;  /* 0x070000000ed2cfae */ /* 0x0005e2000b901d44 */
[----:B------:R-:W-:-:S03]  /*1940*/  IMAD.MOV.U32 R2, RZ, RZ, 0x20 ;  /* 0x00000020ff027424 */ /* 0x000fc600078e00ff */
[----:B------:R-:W-:Y:S02]  /*1950*/  @P3 STS.128 [R210+0x7800], RZ ;  /* 0x007800ffd2003388 */ /* 0x000fe40000000c00 */
[----:B------:R-:W-:Y:S02]  /*1960*/  SEL R2, R2, 0xffffffe0, !P2 ;  /* 0xffffffe002027807 */ /* 0x000fe40005000000 */
[----:B------:R-:W-:Y:S01]  /*1970*/  @!PT LDS RZ, [RZ] ;  /* 0x00000000fffff984 */ /* 0x000fe20000000800 */
[----:B------:R-:W-:Y:S01]  /*1980*/  @!PT LDS RZ, [RZ] ;  /* 0x00000000fffff984 */ /* 0x000fe20000000800 */
[----:B------:R-:W-:Y:S01]  /*1990*/  @!PT LDS RZ, [RZ] ;  /* 0x00000000fffff984 */ /* 0x000fe20000000800 */
[----:B------:R4:W-:Y:S02]  /*19a0*/  @!P3 LDGSTS.E.BYPASS.LTC128B.128 [R210+0x7800], [R8.64] ;  /* 0x0780000008d2bfae */ /* 0x0009e4000b901d44 */
[----:B------:R-:W-:Y:S01]  /*19b0*/  @P0 IADD3 R194, R4, -0x40, RZ ;  /* 0xffffffc004c20810 */ /* 0x000fe20007ffe0ff */
[----:B------:R-:W-:Y:S01]  /*19c0*/  IMAD R195, R2, 0x2, R198 ;  /* 0x0000000202c37824 */ /* 0x000fe200078e02c6 */
[----:B------:R-:W-:Y:S02]  /*19d0*/  LDSM.16.M88.4 R64, [R198] ;  /* 0x00000000c640783b */ /* 0x000fe40000000200 */
[----:B------:R-:W-:Y:S01]  /*19e0*/  IADD3 R187, R194, 0x800, RZ ;  /* 0x00000800c2bb7810 */ /* 0x000fe20007ffe0ff */
[----:B------:R-:W-:Y:S01]  /*19f0*/  IMAD R193, R0, 0x2, R195 ;  /* 0x0000000200c17824 */ /* 0x000fe200078e02c3 */
[----:B------:R-:W3:Y:S01]  /*1a00*/  LDSM.16.M88.4 R100, [R197+0x4000] ;  /* 0x00400000c564783b */ /* 0x000ee20000000200 */
[----:B------:R-:W-:Y:S01]  /*1a10*/  IMAD R184, R3, 0x2, R194 ;  /* 0x0000000203b87824 */ /* 0x000fe200078e02c2 */
[----:B------:R-:W-:-:S02]  /*1a20*/  SHF.R.S32.HI R3, RZ, 0x1f, R133 ;  /* 0x0000001fff037819 */ /* 0x000fc40000011485 */
[----:B------:R-:W-:Y:S01]  /*1a30*/  LDSM.16.M88.4 R120, [R191+0x4000] ;  /* 0x00400000bf78783b */ /* 0x000fe20000000200 */
[C---:B------:R-:W-:Y:S02]  /*1a40*/  IADD3 R186, R194.reuse, 0x1000, RZ ;  /* 0x00001000c2ba7810 */ /* 0x040fe40007ffe0ff */
[----:B------:R-:W-:Y:S01]  /*1a50*/  LEA.HI R3, R3, R133, RZ, 0x2 ;  /* 0x0000008503037211 */ /* 0x000fe200078f10ff */
[----:B------:R-:W5:Y:S01]  /*1a60*/  LDSM.16.M88.4 R56, [R197+0x4800] ;  /* 0x00480000c538783b */ /* 0x000f620000000200 */
[----:B------:R-:W-:Y:S02]  /*1a70*/  IADD3 R185, R194, 0x1800, RZ ;  /* 0x00001800c2b97810 */ /* 0x000fe40007ffe0ff */
[----:B------:R-:W-:Y:S01]  /*1a80*/  SHF.R.S32.HI R211, RZ, 0x2, R3 ;  /* 0x00000002ffd37819 */ /* 0x000fe20000011403 */
[----:B------:R-:W2:Y:S03]  /*1a90*/  LDSM.16.M88.4 R52, [R197+0x5000] ;  /* 0x00500000c534783b */ /* 0x000ea60000000200 */
[----:B------:R-:W-:Y:S01]  /*1aa0*/  IADD3 R131, R131, 0x1, R211 ;  /* 0x0000000183837810 */ /* 0x000fe20007ffe0d3 */
[----:B------:R-:W-:Y:S03]  /*1ab0*/  LDSM.16.M88.4 R116, [R194] ;  /* 0x00000000c274783b */ /* 0x000fe60000000200 */
[----:B------:R-:W-:Y:S01]  /*1ac0*/  IADD3 R130, R161, R131, -R130 ;  /* 0x00000083a1827210 */ /* 0x000fe20007ffe882 */
[----:B----4-:R-:W4:Y:S03]  /*1ad0*/  LDSM.16.M88.4 R8, [R196] ;  /* 0x00000000c408783b */ /* 0x010f260000000200 */
[----:B------:R-:W-:Y:S01]  /*1ae0*/  IADD3 R130, R130, c[0x0][0x2e8], RZ ;  /* 0x0000ba0082827a10 */ /* 0x000fe20007ffe0ff */
[----:B------:R-:W-:Y:S03]  /*1af0*/  LDSM.16.M88.4 R4, [R195] ;  /* 0x00000000c304783b */ /* 0x000fe60000000200 */
[C---:B------:R-:W-:Y:S01]  /*1b00*/  IADD3 R163, R130.reuse, 0x8, RZ ;  /* 0x0000000882a37810 */ /* 0x040fe20007ffe0ff */
[----:B------:R-:W4:Y:S01]  /*1b10*/  LDSM.16.M88.4 R60, [R198+0x2000] ;  /* 0x00200000c63c783b */ /* 0x000f220000000200 */
[----:B------:R-:W-:-:S02]  /*1b20*/  IADD3 R162, R130, 0x40, RZ ;  /* 0x0000004082a27810 */ /* 0x000fc40007ffe0ff */
[C---:B------:R-:W-:Y:S01]  /*1b30*/  IADD3 R3, R130.reuse, 0x48, RZ ;  /* 0x0000004882037810 */ /* 0x040fe20007ffe0ff */
[----:B------:R-:W4:Y:S01]  /*1b40*/  LDSM.16.M88.4 R44, [R191+0x4800] ;  /* 0x00480000bf2c783b */ /* 0x000f220000000200 */
[-C--:B------:R-:W-:Y:S02]  /*1b50*/  IMNMX R164, R130, R161.reuse, PT ;  /* 0x000000a182a47217 */ /* 0x080fe40003800200 */
[-C--:B------:R-:W-:Y:S01]  /*1b60*/  IMNMX R163, R163, R161.reuse, PT ;  /* 0x000000a1a3a37217 */ /* 0x080fe20003800200 */
[----:B------:R-:W4:Y:S01]  /*1b70*/  LDSM.16.M88.4 R48, [R197+0x5800] ;  /* 0x00580000c530783b */ /* 0x000f220000000200 */
[-C--:B------:R-:W-:Y:S02]  /*1b80*/  IMNMX R162, R162, R161.reuse, PT ;  /* 0x000000a1a2a27217 */ /* 0x080fe40003800200 */
[----:B------:R-:W-:Y:S01]  /*1b90*/  IMNMX R161, R3, R161, PT ;  /* 0x000000a103a17217 */ /* 0x000fe20003800200 */
[----:B---3--:R-:W-:Y:S01]  /*1ba0*/  HMMA.16816.F32.BF16 R16, R64, R100, RZ ;  /* 0x000000644010723c */ /* 0x008fe200000418ff */
[----:B------:R-:W3:Y:S01]  /*1bb0*/  LDSM.16.M88.4 R104, [R191+0x5000] ;  /* 0x00500000bf68783b */ /* 0x000ee20000000200 */
[----:B------:R-:W-:-:S03]  /*1bc0*/  IMAD.IADD R3, R128, 0x1, R127 ;  /* 0x0000000180037824 */ /* 0x000fc600078e027f */
[----:B-1----:R-:W-:Y:S03]  /*1bd0*/  LDSM.16.M88.4 R20, [R193] ;  /* 0x00000000c114783b */ /* 0x002fe60000000200 */
[C---:B-----5:R-:W-:Y:S01]  /*1be0*/  HMMA.16816.F32.BF16 R108, R64.reuse, R56, RZ ;  /* 0x00000038406c723c */ /* 0x060fe200000418ff */
[----:B------:R-:W1:Y:S04]  /*1bf0*/  LDSM.16.M88.4 R88, [R184] ;  /* 0x00000000b858783b */ /* 0x000e680000000200 */
[----:B------:R-:W5:Y:S03]  /*1c00*/  LDSM.16.M88.4 R36, [R196+0x2000] ;  /* 0x00200000c424783b */ /* 0x000f660000000200 */
[----:B--2---:R-:W-:Y:S01]  /*1c10*/  HMMA.16816.F32.BF16 R72, R64, R52, RZ ;  /* 0x000000344048723c */ /* 0x004fe200000418ff */
[----:B------:R-:W2:Y:S04]  /*1c20*/  LDSM.16.M88.4 R92, [R194+0x800] ;  /* 0x00080000c25c783b */ /* 0x000ea80000000200 */
[----:B------:R-:W1:Y:S03]  /*1c30*/  LDSM.16.M88.4 R32, [R191+0x5800] ;  /* 0x00580000bf20783b */ /* 0x000e660000000200 */
[----:B----4-:R-:W-:Y:S01]  /*1c40*/  HMMA.16816.F32.BF16 R16, R8, R120, R16 ;  /* 0x000000780810723c */ /* 0x010fe20000041810 */
[----:B------:R-:W4:Y:S04]  /*1c50*/  LDSM.16.M88.4 R68, [R194+0x1000] ;  /* 0x00100000c244783b */ /* 0x000f280000000200 */
[----:B------:R-:W1:Y:S03]  /*1c60*/  LDSM.16.M88.4 R28, [R195+0x2000] ;  /* 0x00200000c31c783b */ /* 0x000e660000000200 */
[----:B------:R-:W-:Y:S01]  /*1c70*/  HMMA.16816.F32.BF16 R80, R60, R100, RZ ;  /* 0x000000643c50723c */ /* 0x000fe200000418ff */
[----:B------:R-:W2:Y:S04]  /*1c80*/  LDSM.16.M88.4 R84, [R184+0x800] ;  /* 0x00080000b854783b */ /* 0x000ea80000000200 */
[----:B------:R-:W2:Y:S03]  /*1c90*/  LDSM.16.M88.4 R24, [R194+0x1800] ;  /* 0x00180000c218783b */ /* 0x000ea60000000200 */
[----:B------:R-:W-:Y:S01]  /*1ca0*/  HMMA.16816.F32.BF16 R108, R8, R44, R108 ;  /* 0x0000002c086c723c */ /* 0x000fe2000004186c */
[----:B------:R-:W2:Y:S04]  /*1cb0*/  LDSM.16.M88.4 R40, [R184+0x1000] ;  /* 0x00100000b828783b */ /* 0x000ea80000000200 */
[----:B------:R-:W2:Y:S03]  /*1cc0*/  LDSM.16.M88.4 R12, [R184+0x1800] ;  /* 0x00180000b80c783b */ /* 0x000ea60000000200 */
[----:B------:R-:W-:Y:S01]  /*1cd0*/  HMMA.16816.F32.BF16 R16, R4, R116, R16 ;  /* 0x000000740410723c */ /* 0x000fe20000041810 */
[----:B------:R-:W0:Y:S07]  /*1ce0*/  LDGDEPBAR ;  /* 0x00000000000079af */ /* 0x000e2e0000000000 */
[----:B------:R-:W-:Y:S08]  /*1cf0*/  HMMA.16816.F32.BF16 R76, R64, R48, RZ ;  /* 0x00000030404c723c */ /* 0x000ff000000418ff */
[----:B---3--:R-:W-:Y:S08]  /*1d00*/  HMMA.16816.F32.BF16 R72, R8, R104, R72 ;  /* 0x000000680848723c */ /* 0x008ff00000041848 */
[----:B-1----:R-:W-:Y:S08]  /*1d10*/  HMMA.16816.F32.BF16 R16, R20, R88, R16 ;  /* 0x000000581410723c */ /* 0x002ff00000041810 */
[----:B-----5:R-:W-:Y:S08]  /*1d20*/  HMMA.16816.F32.BF16 R80, R36, R120, R80 ;  /* 0x000000782450723c */ /* 0x020ff00000041850 */
[----:B--2---:R-:W-:Y:S08]  /*1d30*/  HMMA.16816.F32.BF16 R108, R4, R92, R108 ;  /* 0x0000005c046c723c */ /* 0x004ff0000004186c */
[----:B------:R-:W-:Y:S01]  /*1d40*/  HMMA.16816.F32.BF16 R76, R8, R32, R76 ;  /* 0x00000020084c723c */ /* 0x000fe2000004184c */
[----:B------:R-:W-:-:S02]  /*1d50*/  FMUL.FTZ R16, R16, c[0x0][0x2ec] ;  /* 0x0000bb0010107a20 */ /* 0x000fc40000410000 */
[----:B------:R-:W-:Y:S02]  /*1d60*/  FMUL.FTZ R17, R17, c[0x0][0x2ec] ;  /* 0x0000bb0011117a20 */ /* 0x000fe40000410000 */
[----:B------:R-:W-:Y:S01]  /*1d70*/  FMUL.FTZ R18, R18, c[0x0][0x2ec] ;  /* 0x0000bb0012127a20 */ /* 0x000fe20000410000 */
[----:B------:R-:W-:Y:S01]  /*1d80*/  MUFU.TANH R120, R16 ;  /* 0x0000001000787308 */ /* 0x000fe20000002400 */
[----:B------:R-:W-:Y:S01]  /*1d90*/  FMUL.FTZ R19, R19, c[0x0][0x2ec] ;  /* 0x0000bb0013137a20 */ /* 0x000fe20000410000 */
[----:B----4-:R-:W-:Y:S06]  /*1da0*/  HMMA.16816.F32.BF16 R72, R4, R68, R72 ;  /* 0x000000440448723c */ /* 0x010fec0000041848 */
[----:B------:R-:W1:Y:S02]  /*1db0*/  MUFU.TANH R121, R17 ;  /* 0x0000001100797308 */ /* 0x000e640000002400 */
[-C--:B------:R-:W-:Y:S06]  /*1dc0*/  HMMA.16816.F32.BF16 R96, R64, R102.reuse, RZ ;  /* 0x000000664060723c */ /* 0x080fec00000418ff */
[----:B------:R-:W2:Y:S02]  /*1dd0*/  MUFU.TANH R134, R19 ;  /* 0x0000001300867308 */ /* 0x000ea40000002400 */
[----:B------:R-:W-:Y:S08]  /*1de0*/  HMMA.16816.F32.BF16 R100, R60, R102, RZ ;  /* 0x000000663c64723c */ /* 0x000ff000000418ff */
[----:B------:R-:W-:Y:S01]  /*1df0*/  HMMA.16816.F32.BF16 R80, R28, R116, R80 ;  /* 0x000000741c50723c */ /* 0x000fe20000041850 */
[----:B------:R3:W-:Y:S07]  /*1e00*/  MUFU.TANH R116, R18 ;  /* 0x0000001200747308 */ /* 0x0007ee0000002400 */
[----:B------:R-:W-:Y:S08]  /*1e10*/  HMMA.16816.F32.BF16 R108, R20, R84, R108 ;  /* 0x00000054146c723c */ /* 0x000ff0000004186c */
[----:B------:R-:W-:Y:S01]  /*1e20*/  HMMA.16816.F32.BF16 R76, R4, R24, R76 ;  /* 0x00000018044c723c */ /* 0x000fe2000004184c */
[----:B---3--:R-:W3:Y:S01]  /*1e30*/  LDSM.16.M88.4 R16, [R193+0x2000] ;  /* 0x00200000c110783b */ /* 0x008ee20000000200 */
[----:B------:R-:W-:-:S06]  /*1e40*/  DEPBAR.LE SB0, 0x0 ;  /* 0x000080000000791a */ /* 0x000fcc0000000000 */
[----:B------:R-:W-:Y:S08]  /*1e50*/  HMMA.16816.F32.BF16 R72, R20, R40, R72 ;  /* 0x000000281448723c */ /* 0x000ff00000041848 */
[----:B------:R-:W-:Y:S01]  /*1e60*/  HMMA.16816.F32.BF16 R112, R60, R56, RZ ;  /* 0x000000383c70723c */ /* 0x000fe200000418ff */
[----:B------:R-:W-:-:S04]  /*1e70*/  FMUL.FTZ R108, R108, c[0x0][0x2ec] ;  /* 0x0000bb006c6c7a20 */ /* 0x000fc80000410000 */
[----:B------:R4:W-:Y:S03]  /*1e80*/  MUFU.TANH R117, R108 ;  /* 0x0000006c00757308 */ /* 0x0009e60000002400 */
[-C--:B------:R-:W-:Y:S08]  /*1e90*/  HMMA.16816.F32.BF16 R96, R8, R122.reuse, R96 ;  /* 0x0000007a0860723c */ /* 0x080ff00000041860 */
[----:B------:R-:W-:Y:S01]  /*1ea0*/  HMMA.16816.F32.BF16 R100, R36, R122, R100 ;  /* 0x0000007a2464723c */ /* 0x000fe20000041864 */
[----:B------:R-:W-:-:S02]  /*1eb0*/  FMUL.FTZ R72, R72, c[0x0][0x2ec] ;  /* 0x0000bb0048487a20 */ /* 0x000fc40000410000 */
[----:B------:R-:W-:Y:S02]  /*1ec0*/  FMUL.FTZ R73, R73, c[0x0][0x2ec] ;  /* 0x0000bb0049497a20 */ /* 0x000fe40000410000 */
[----:B------:R-:W-:Y:S02]  /*1ed0*/  FMUL.FTZ R74, R74, c[0x0][0x2ec] ;  /* 0x0000bb004a4a7a20 */ /* 0x000fe40000410000 */
[----:B------:R-:W-:Y:S01]  /*1ee0*/  FMUL.FTZ R75, R75, c[0x0][0x2ec] ;  /* 0x0000bb004b4b7a20 */ /* 0x000fe20000410000 */
[----:B------:R-:W-:Y:S01]  /*1ef0*/  HMMA.16816.F32.BF16 R76, R20, R12, R76 ;  /* 0x0000000c144c723c */ /* 0x000fe2000004184c */
[----:B----4-:R-:W-:Y:S01]  /*1f00*/  FMUL.FTZ R108, R109, c[0x0][0x2ec] ;  /* 0x0000bb006d6c7a20 */ /* 0x010fe20000410000 */
[----:B------:R-:W-:Y:S01]  /*1f10*/  MUFU.TANH R122, R73 ;  /* 0x00000049007a7308 */ /* 0x000fe20000002400 */
[----:B------:R-:W-:Y:S02]  /*1f20*/  FMUL.FTZ R109, R110, c[0x0][0x2ec] ;  /* 0x0000bb006e6d7a20 */ /* 0x000fe40000410000 */
[----:B------:R-:W-:-:S03]  /*1f30*/  FMUL.FTZ R110, R111, c[0x0][0x2ec] ;  /* 0x0000bb006f6e7a20 */ /* 0x000fc60000410000 */
[----:B---3--:R-:W-:Y:S02]  /*1f40*/  HMMA.16816.F32.BF16 R80, R16, R88, R80 ;  /* 0x000000581050723c */ /* 0x008fe40000041850 */
[----:B------:R-:W-:Y:S06]  /*1f50*/  MUFU.TANH R111, R72 ;  /* 0x00000048006f7308 */ /* 0x000fec0000002400 */
[----:B------:R-:W-:Y:S02]  /*1f60*/  HMMA.16816.F32.BF16 R112, R36, R44, R112 ;  /* 0x0000002c2470723c */ /* 0x000fe40000041870 */
[----:B------:R-:W-:Y:S06]  /*1f70*/  MUFU.TANH R123, R74 ;  /* 0x0000004a007b7308 */ /* 0x000fec0000002400 */
[----:B------:R-:W-:Y:S01]  /*1f80*/  HMMA.16816.F32.BF16 R96, R4, R118, R96 ;  /* 0x000000760460723c */ /* 0x000fe20000041860 */
[----:B------:R-:W-:Y:S01]  /*1f90*/  FMUL.FTZ R76, R76, c[0x0][0x2ec] ;  /* 0x0000bb004c4c7a20 */ /* 0x000fe20000410000 */
[----:B------:R3:W-:Y:S01]  /*1fa0*/  MUFU.TANH R88, R75 ;  /* 0x0000004b00587308 */ /* 0x0007e20000002400 */
[----:B------:R-:W-:-:S02]  /*1fb0*/  FMUL.FTZ R77, R77, c[0x0][0x2ec] ;  /* 0x0000bb004d4d7a20 */ /* 0x000fc40000410000 */
[----:B------:R-:W-:Y:S02]  /*1fc0*/  FMUL.FTZ R78, R78, c[0x0][0x2ec] ;  /* 0x0000bb004e4e7a20 */ /* 0x000fe40000410000 */
[----:B------:R-:W-:Y:S01]  /*1fd0*/  FMUL.FTZ R79, R79, c[0x0][0x2ec] ;  /* 0x0000bb004f4f7a20 */ /* 0x000fe20000410000 */
[C---:B------:R-:W-:Y:S01]  /*1fe0*/  HMMA.16816.F32.BF16 R100, R28.reuse, R118, R100 ;  /* 0x000000761c64723c */ /* 0x040fe20000041864 */
[----:B------:R-:W-:Y:S01]  /*1ff0*/  FMUL.FTZ R80, R80, c[0x0][0x2ec] ;  /* 0x0000bb0050507a20 */ /* 0x000fe20000410000 */
[----:B------:R-:W-:Y:S01]  /*2000*/  MUFU.TANH R89, R76 ;  /* 0x0000004c00597308 */ /* 0x000fe20000002400 */
[----:B------:R-:W-:Y:S02]  /*2010*/  FMUL.FTZ R81, R81, c[0x0][0x2ec] ;  /* 0x0000bb0051517a20 */ /* 0x000fe40000410000 */
[----:B------:R-:W-:Y:S02]  /*2020*/  FMUL.FTZ R82, R82, c[0x0][0x2ec] ;  /* 0x0000bb0052527a20 */ /* 0x000fe40000410000 */
[----:B------:R-:W-:Y:S01]  /*2030*/  FMUL.FTZ R83, R83, c[0x0][0x2ec] ;  /* 0x0000bb0053537a20 */ /* 0x000fe20000410000 */
[----:B------:R-:W-:Y:S02]  /*2040*/  HMMA.16816.F32.BF16 R112, R28, R92, R112 ;  /* 0x0000005c1c70723c */ /* 0x000fe40000041870 */
[----:B------:R-:W-:Y:S06]  /*2050*/  MUFU.TANH R118, R77 ;  /* 0x0000004d00767308 */ /* 0x000fec0000002400 */
[-C--:B---3--:R-:W-:Y:S02]  /*2060*/  HMMA.16816.F32.BF16 R72, R64, R58.reuse, RZ ;  /* 0x0000003a4048723c */ /* 0x088fe400000418ff */
[----:B------:R-:W-:Y:S06]  /*2070*/  MUFU.TANH R135, R78 ;  /* 0x0000004e00877308 */ /* 0x000fec0000002400 */
[----:B------:R-:W-:Y:S02]  /*2080*/  HMMA.16816.F32.BF16 R56, R60, R58, RZ ;  /* 0x0000003a3c38723c */ /* 0x000fe400000418ff */
[----:B------:R3:W-:Y:S06]  /*2090*/  MUFU.TANH R93, R79 ;  /* 0x0000004f005d7308 */ /* 0x0007ec0000002400 */
[-C--:B------:R-:W-:Y:S02]  /*20a0*/  HMMA.16816.F32.BF16 R96, R20, R90.reuse, R96 ;  /* 0x0000005a1460723c */ /* 0x080fe40000041860 */
[----:B------:R-:W-:Y:S06]  /*20b0*/  MUFU.TANH R92, R80 ;  /* 0x00000050005c7308 */ /* 0x000fec0000002400 */
[----:B------:R-:W-:Y:S02]  /*20c0*/  HMMA.16816.F32.BF16 R100, R16, R90, R100 ;  /* 0x0000005a1064723c */ /* 0x000fe40000041864 */
[----:B------:R-:W4:Y:S06]  /*20d0*/  MUFU.TANH R136, R81 ;  /* 0x0000005100887308 */ /* 0x000f2c0000002400 */
[----:B---3--:R-:W-:Y:S02]  /*20e0*/  HMMA.16816.F32.BF16 R76, R60, R52, RZ ;  /* 0x000000343c4c723c */ /* 0x008fe400000418ff */
[----:B------:R-:W-:Y:S06]  /*20f0*/  MUFU.TANH R119, R82 ;  /* 0x0000005200777308 */ /* 0x000fec0000002400 */
[----:B------:R-:W-:Y:S01]  /*2100*/  HMMA.16816.F32.BF16 R56, R36, R46, R56 ;  /* 0x0000002e2438723c */ /* 0x000fe20000041838 */
[----:B------:R-:W-:Y:S01]  /*2110*/  FMUL.FTZ R91, R96, c[0x0][0x2ec] ;  /* 0x0000bb00605b7a20 */ /* 0x000fe20000410000 */
[----:B------:R3:W5:Y:S01]  /*2120*/  MUFU.TANH R90, R83 ;  /* 0x00000053005a7308 */ /* 0x0007620000002400 */
[----:B------:R-:W-:-:S02]  /*2130*/  FMUL.FTZ R96, R97, c[0x0][0x2ec] ;  /* 0x0000bb0061607a20 */ /* 0x000fc40000410000 */
[----:B------:R-:W-:-:S03]  /*2140*/  FMUL.FTZ R97, R98, c[0x0][0x2ec] ;  /* 0x0000bb0062617a20 */ /* 0x000fc60000410000 */
[----:B------:R-:W-:Y:S01]  /*2150*/  HMMA.16816.F32.BF16 R72, R8, R46, R72 ;  /* 0x0000002e0848723c */ /* 0x000fe20000041848 */
[----:B------:R-:W-:Y:S01]  /*2160*/  FMUL.FTZ R98, R102, c[0x0][0x2ec] ;  /* 0x0000bb0066627a20 */ /* 0x000fe20000410000 */
[----:B------:R-:W1:Y:S06]  /*2170*/  MUFU.TANH R91, R91 ;  /* 0x0000005b005b7308 */ /* 0x000e6c0000002400 */
[C---:B------:R-:W-:Y:S02]  /*2180*/  HMMA.16816.F32.BF16 R44, R60.reuse, R48, RZ ;  /* 0x000000303c2c723c */ /* 0x040fe400000418ff */
[----:B------:R-:W-:Y:S06]  /*2190*/  MUFU.TANH R96, R96 ;  /* 0x0000006000607308 */ /* 0x000fec0000002400 */
[-C--:B---3--:R-:W-:Y:S02]  /*21a0*/  HMMA.16816.F32.BF16 R80, R60, R54.reuse, RZ ;  /* 0x000000363c50723c */ /* 0x088fe400000418ff */
[----:B------:R-:W3:Y:S06]  /*21b0*/  MUFU.TANH R97, R97 ;  /* 0x0000006100617308 */ /* 0x000eec0000002400 */
[C---:B------:R-:W-:Y:S02]  /*21c0*/  HMMA.16816.F32.BF16 R52, R64.reuse, R54, RZ ;  /* 0x000000364034723c */ /* 0x040fe400000418ff */
[----:B------:R-:W-:Y:S06]  /*21d0*/  MUFU.TANH R98, R98 ;  /* 0x0000006200627308 */ /* 0x000fec0000002400 */
[----:B------:R-:W-:Y:S02]  /*21e0*/  HMMA.16816.F32.BF16 R64, R64, R50, RZ ;  /* 0x000000324040723c */ /* 0x000fe400000418ff */
[----:B------:R-:W-:Y:S06]  /*21f0*/  MUFU.TANH R109, R109 ;  /* 0x0000006d006d7308 */ /* 0x000fec0000002400 */
[----:B------:R-:W-:Y:S02]  /*2200*/  HMMA.16816.F32.BF16 R76, R36, R104, R76 ;  /* 0x00000068244c723c */ /* 0x000fe4000004184c */
[----:B------:R-:W-:Y:S06]  /*2210*/  MUFU.TANH R108, R108 ;  /* 0x0000006c006c7308 */ /* 0x000fec0000002400 */
[----:B------:R-:W-:Y:S02]  /*2220*/  HMMA.16816.F32.BF16 R52, R8, R106, R52 ;  /* 0x0000006a0834723c */ /* 0x000fe40000041834 */
[----:B------:R-:W-:Y:S06]  /*2230*/  MUFU.TANH R110, R110 ;  /* 0x0000006e006e7308 */ /* 0x000fec0000002400 */
[-C--:B------:R-:W-:Y:S08]  /*2240*/  HMMA.16816.F32.BF16 R56, R28, R94.reuse, R56 ;  /* 0x0000005e1c38723c */ /* 0x080ff00000041838 */
[----:B------:R-:W-:Y:S07]  /*2250*/  HMMA.16816.F32.BF16 R72, R4, R94, R72 ;  /* 0x0000005e0448723c */ /* 0x000fee0000041848 */
[----:B------:R-:W-:Y:S01]  /*2260*/  FMUL.FTZ R94, R101, c[0x0][0x2ec] ;  /* 0x0000bb00655e7a20 */ /* 0x000fe20000410000 */
[----:B------:R-:W-:Y:S01]  /*2270*/  HMMA.16816.F32.BF16 R80, R36, R106, R80 ;  /* 0x0000006a2450723c */ /* 0x000fe20000041850 */
[----:B------:R-:W-:-:S04]  /*2280*/  FMUL.FTZ R95, R103, c[0x0][0x2ec] ;  /* 0x0000bb00675f7a20 */ /* 0x000fc80000410000 */
[----:B------:R-:W-:Y:S03]  /*2290*/  MUFU.TANH R94, R94 ;  /* 0x0000005e005e7308 */ /* 0x000fe60000002400 */
[----:B------:R-:W-:Y:S05]  /*22a0*/  HMMA.16816.F32.BF16 R60, R60, R50, RZ ;  /* 0x000000323c3c723c */ /* 0x000fea00000418ff */
[----:B------:R-:W-:Y:S03]  /*22b0*/  MUFU.TANH R95, R95 ;  /* 0x0000005f005f7308 */ /* 0x000fe60000002400 */
[----:B------:R-:W-:Y:S08]  /*22c0*/  HMMA.16816.F32.BF16 R44, R36, R32, R44 ;  /* 0x00000020242c723c */ /* 0x000ff0000004182c */
[----:B------:R-:W-:Y:S08]  /*22d0*/  HMMA.16816.F32.BF16 R64, R8, R34, R64 ;  /* 0x000000220840723c */ /* 0x000ff00000041840 */
[----:B------:R-:W-:Y:S08]  /*22e0*/  HMMA.16816.F32.BF16 R76, R28, R68, R76 ;  /* 0x000000441c4c723c */ /* 0x000ff0000004184c */
[----:B------:R-:W-:Y:S08]  /*22f0*/  HMMA.16816.F32.BF16 R52, R4, R70, R52 ;  /* 0x000000460434723c */ /* 0x000ff00000041834 */
[-C--:B------:R-:W-:Y:S08]  /*2300*/  HMMA.16816.F32.BF16 R56, R16, R86.reuse, R56 ;  /* 0x000000561038723c */ /* 0x080ff00000041838 */
[----:B------:R-:W-:Y:S08]  /*2310*/  HMMA.16816.F32.BF16 R72, R20, R86, R72 ;  /* 0x000000561448723c */ /* 0x000ff00000041848 */
[----:B------:R-:W-:Y:S08]  /*2320*/  HMMA.16816.F32.BF16 R80, R28, R70, R80 ;  /* 0x000000461c50723c */ /* 0x000ff00000041850 */
[----:B------:R-:W-:Y:S01]  /*2330*/  HMMA.16816.F32.BF16 R112, R16, R84, R112 ;  /* 0x000000541070723c */ /* 0x000fe20000041870 */
[----:B------:R-:W-:-:S06]  /*2340*/  FMUL.FTZ R56, R56, c[0x0][0x2ec] ;  /* 0x0000bb0038387a20 */ /* 0x000fcc0000410000 */
[----:B------:R-:W-:Y:S01]  /*2350*/  FMUL.FTZ R85, R100, c[0x0][0x2ec] ;  /* 0x0000bb0064557a20 */ /* 0x000fe20000410000 */
[----:B------:R-:W-:Y:S01]  /*2360*/  HMMA.16816.F32.BF16 R60, R36, R34, R60 ;  /* 0x00000022243c723c */ /* 0x000fe2000004183c */
[----:B------:R-:W-:Y:S02]  /*2370*/  FMUL.FTZ R84, R99, c[0x0][0x2ec] ;  /* 0x0000bb0063547a20 */ /* 0x000fe40000410000 */
[----:B------:R-:W-:Y:S02]  /*2380*/  FMUL.FTZ R69, R72, c[0x0][0x2ec] ;  /* 0x0000bb0048457a20 */ /* 0x000fe40000410000 */
[----:B------:R-:W1:Y:S01]  /*2390*/  MUFU.TANH R85, R85 ;  /* 0x0000005500557308 */ /* 0x000e620000002400 */
[----:B------:R-:W-:Y:S02]  /*23a0*/  FMUL.FTZ R68, R73, c[0x0][0x2ec] ;  /* 0x0000bb0049447a20 */ /* 0x000fe40000410000 */
[----:B------:R-:W-:Y:S01]  /*23b0*/  HMMA.16816.F32.BF16 R44, R28, R24, R44 ;  /* 0x000000181c2c723c */ /* 0x000fe2000004182c */
[----:B------:R-:W-:-:S02]  /*23c0*/  FMUL.FTZ R74, R74, c[0x0][0x2ec] ;  /* 0x0000bb004a4a7a20 */ /* 0x000fc40000410000 */
[----:B------:R-:W-:Y:S02]  /*23d0*/  FMUL.FTZ R75, R75, c[0x0][0x2ec] ;  /* 0x0000bb004b4b7a20 */ /* 0x000fe40000410000 */
[----:B------:R1:W-:Y:S03]  /*23e0*/  MUFU.TANH R72, R56 ;  /* 0x0000003800487308 */ /* 0x0003e60000002400 */
[----:B------:R-:W-:Y:S01]  /*23f0*/  HMMA.16816.F32.BF16 R64, R4, R26, R64 ;  /* 0x0000001a0440723c */ /* 0x000fe20000041840 */
[----:B------:R-:W-:Y:S02]  /*2400*/  FMUL.FTZ R49, R112, c[0x0][0x2ec] ;  /* 0x0000bb0070317a20 */ /* 0x000fe40000410000 */
[----:B------:R-:W-:Y:S02]  /*2410*/  FMUL.FTZ R99, R114, c[0x0][0x2ec] ;  /* 0x0000bb0072637a20 */ /* 0x000fe40000410000 */
[----:B------:R-:W2:Y:S01]  /*2420*/  MUFU.TANH R84, R84 ;  /* 0x0000005400547308 */ /* 0x000ea20000002400 */
[----:B------:R-:W-:-:S02]  /*2430*/  FMUL.FTZ R48, R113, c[0x0][0x2ec] ;  /* 0x0000bb0071307a20 */ /* 0x000fc40000410000 */
[----:B------:R-:W-:Y:S01]  /*2440*/  HMMA.16816.F32.BF16 R76, R16, R40, R76 ;  /* 0x00000028104c723c */ /* 0x000fe2000004184c */
[----:B------:R-:W-:-:S04]  /*2450*/  FMUL.FTZ R50, R115, c[0x0][0x2ec] ;  /* 0x0000bb0073327a20 */ /* 0x000fc80000410000 */
[----:B------:R-:W2:Y:S02]  /*2460*/  MUFU.TANH R49, R49 ;  /* 0x0000003100317308 */ /* 0x000ea40000002400 */
[----:B------:R-:W-:Y:S01]  /*2470*/  IMAD R40, R126, 0x40, R165 ;  /* 0x000000407e287824 */ /* 0x000fe200078e02a5 */
[-C--:B------:R-:W-:Y:S01]  /*2480*/  HMMA.16816.F32.BF16 R52, R20, R42.reuse, R52 ;  /* 0x0000002a1434723c */ /* 0x080fe20000041834 */
[----:B------:R-:W-:Y:S02]  /*2490*/  FMUL.FTZ R41, R57, c[0x0][0x2ec] ;  /* 0x0000bb0039297a20 */ /* 0x000fe40000410000 */
[----:B------:R-:W-:Y:S01]  /*24a0*/  FMUL.FTZ R57, R58, c[0x0][0x2ec] ;  /* 0x0000bb003a397a20 */ /* 0x000fe20000410000 */
[C---:B-1----:R-:W-:Y:S01]  /*24b0*/  IADD3 R56, R40.reuse, 0x1, RZ ;  /* 0x0000000128387810 */ /* 0x042fe20007ffe0ff */
[----:B------:R-:W1:Y:S01]  /*24c0*/  MUFU.TANH R99, R99 ;  /* 0x0000006300637308 */ /* 0x000e620000002400 */
[----:B------:R-:W-:Y:S01]  /*24d0*/  IADD3 R51, R40, 0x8, RZ ;  /* 0x0000000828337810 */ /* 0x000fe20007ffe0ff */
[----:B------:R-:W-:Y:S01]  /*24e0*/  FMUL.FTZ R58, R59, c[0x0][0x2ec] ;  /* 0x0000bb003b3a7a20 */ /* 0x000fe20000410000 */
[----:B------:R-:W-:Y:S01]  /*24f0*/  HMMA.16816.F32.BF16 R80, R16, R42, R80 ;  /* 0x0000002a1050723c */ /* 0x000fe20000041850 */
[----:B------:R-:W-:-:S02]  /*2500*/  ISETP.GE.AND P1, PT, R56, R164, PT ;  /* 0x000000a43800720c */ /* 0x000fc40003f26270 */
[C---:B------:R-:W-:Y:S02]  /*2510*/  ISETP.GE.AND P0, PT, R56.reuse, R163, PT ;  /* 0x000000a33800720c */ /* 0x040fe40003f06270 */
[C---:B------:R-:W-:Y:S01]  /*2520*/  ISETP.GE.AND P4, PT, R56.reuse, R162, PT ;  /* 0x000000a23800720c */ /* 0x040fe20003f86270 */
[----:B------:R-:W1:Y:S01]  /*2530*/  MUFU.TANH R48, R48 ;  /* 0x0000003000307308 */ /* 0x000e620000002400 */
[----:B------:R-:W-:Y:S01]  /*2540*/  ISETP.GE.AND P2, PT, R56, R161, PT ;  /* 0x000000a13800720c */ /* 0x000fe20003f46270 */
[----:B------:R-:W-:Y:S01]  /*2550*/  HMMA.16816.F32.BF16 R60, R28, R26, R60 ;  /* 0x0000001a1c3c723c */ /* 0x000fe2000004183c */
[----:B------:R-:W-:Y:S01]  /*2560*/  ISETP.GE.AND P6, PT, R51, R164, PT ;  /* 0x000000a43300720c */ /* 0x000fe20003fc6270 */
[----:B------:R-:W-:Y:S01]  /*2570*/  FMUL.FTZ R59, R78, c[0x0][0x2ec] ;  /* 0x0000bb004e3b7a20 */ /* 0x000fe20000410000 */
[----:B------:R-:W-:Y:S01]  /*2580*/  IADD3 R8, R40, 0x9, RZ ;  /* 0x0000000928087810 */ /* 0x000fe20007ffe0ff */
[----:B------:R-:W-:Y:S01]  /*2590*/  FMUL.FTZ R71, R79, c[0x0][0x2ec] ;  /* 0x0000bb004f477a20 */ /* 0x000fe20000410000 */
[----:B------:R-:W-:Y:S01]  /*25a0*/  FSEL R121, R121, -INF , !P1 ;  /* 0xff80000079797808 */ /* 0x000fe20004800000 */
[----:B------:R-:W1:Y:S01]  /*25b0*/  MUFU.TANH R50, R50 ;  /* 0x0000003200327308 */ /* 0x000e620000002400 */
[----:B--2---:R-:W-:Y:S01]  /*25c0*/  FSEL R10, R134, -INF , !P0 ;  /* 0xff800000860a7808 */ /* 0x004fe20004000000 */
[----:B------:R-:W-:Y:S01]  /*25d0*/  HMMA.16816.F32.BF16 R44, R16, R12, R44 ;  /* 0x0000000c102c723c */ /* 0x000fe2000004182c */
[----:B----4-:R-:W-:Y:S01]  /*25e0*/  FSEL R70, R136, -INF , !P4 ;  /* 0xff80000088467808 */ /* 0x010fe20006000000 */
[----:B------:R-:W-:Y:S01]  /*25f0*/  FMUL.FTZ R42, R52, c[0x0][0x2ec] ;  /* 0x0000bb00342a7a20 */ /* 0x000fe20000410000 */
[----:B-----5:R-:W-:Y:S01]  /*2600*/  FSEL R90, R90, -INF , !P2 ;  /* 0xff8000005a5a7808 */ /* 0x020fe20005000000 */
[----:B------:R-:W-:Y:S01]  /*2610*/  FMUL.FTZ R76, R76, c[0x0][0x2ec] ;  /* 0x0000bb004c4c7a20 */ /* 0x000fe20000410000 */
[----:B------:R-:W-:Y:S01]  /*2620*/  FSEL R91, R91, -INF , !P6 ;  /* 0xff8000005b5b7808 */ /* 0x000fe20007000000 */
[----:B------:R-:W2:Y:S01]  /*2630*/  MUFU.TANH R69, R69 ;  /* 0x0000004500457308 */ /* 0x000ea20000002400 */
[C---:B------:R-:W-:Y:S01]  /*2640*/  ISETP.GE.AND P5, PT, R51.reuse, R163, PT ;  /* 0x000000a33300720c */ /* 0x040fe20003fa6270 */
[-C--:B------:R-:W-:Y:S01]  /*2650*/  HMMA.16816.F32.BF16 R64, R20, R14.reuse, R64 ;  /* 0x0000000e1440723c */ /* 0x080fe20000041840 */
[----:B------:R-:W-:Y:S01]  /*2660*/  ISETP.GE.AND P3, PT, R51, R162, PT ;  /* 0x000000a23300720c */ /* 0x000fe20003f66270 */
[----:B------:R-:W-:Y:S01]  /*2670*/  FMUL.FTZ R77, R77, c[0x0][0x2ec] ;  /* 0x0000bb004d4d7a20 */ /* 0x000fe20000410000 */
[----:B------:R-:W-:Y:S01]  /*2680*/  ISETP.GE.AND P1, PT, R51, R161, PT ;  /* 0x000000a13300720c */ /* 0x000fe20003f26270 */
[----:B------:R-:W-:Y:S01]  /*2690*/  FMUL.FTZ R4, R80, c[0x0][0x2ec] ;  /* 0x0000bb0050047a20 */ /* 0x000fe20000410000 */
[C---:B------:R-:W-:Y:S01]  /*26a0*/  ISETP.GE.AND P0, PT, R8.reuse, R164, PT ;  /* 0x000000a40800720c */ /* 0x040fe20003f06270 */
[----:B------:R-:W4:Y:S01]  /*26b0*/  MUFU.TANH R57, R57 ;  /* 0x0000003900397308 */ /* 0x000f220000002400 */
[C---:B------:R-:W-:Y:S01]  /*26c0*/  ISETP.GE.AND P4, PT, R8.reuse, R163, PT ;  /* 0x000000a30800720c */ /* 0x040fe20003f86270 */
[----:B------:R-:W-:Y:S01]  /*26d0*/  FMUL.FTZ R53, R53, c[0x0][0x2ec] ;  /* 0x0000bb0035357a20 */ /* 0x000fe20000410000 */
[----:B------:R-:W-:Y:S01]  /*26e0*/  ISETP.GE.AND P2, PT, R8, R162, PT ;  /* 0x000000a20800720c */ /* 0x000fe20003f46270 */
[----:B------:R-:W-:Y:S01]  /*26f0*/  FMUL.FTZ R54, R54, c[0x0][0x2ec] ;  /* 0x0000bb0036367a20 */ /* 0x000fe20000410000 */
[----:B------:R-:W-:Y:S01]  /*2700*/  ISETP.GE.AND P6, PT, R8, R161, PT ;  /* 0x000000a10800720c */ /* 0x000fe20003fc6270 */
[----:B------:R-:W-:Y:S01]  /*2710*/  FMUL.FTZ R82, R82, c[0x0][0x2ec] ;  /* 0x0000bb0052527a20 */ /* 0x000fe20000410000 */
[----:B------:R-:W-:Y:S01]  /*2720*/  IADD3 R8, R40, 0x10, RZ ;  /* 0x0000001028087810 */ /* 0x000fe20007ffe0ff */
[----:B------:R-:W-:Y:S01]  /*2730*/  MUFU.TANH R68, R68 ;  /* 0x0000004400447308 */ /* 0x000fe20000002400 */
[----:B---3--:R-:W-:Y:S01]  /*2740*/  FSEL R11, R97, -INF , !P5 ;  /* 0xff800000610b7808 */ /* 0x008fe20006800000 */
[----:B------:R-:W-:Y:S01]  /*2750*/  HMMA.16816.F32.BF16 R60, R16, R14, R60 ;  /* 0x0000000e103c723c */ /* 0x000fe2000004183c */
[----:B------:R-:W-:Y:S01]  /*2760*/  FSEL R85, R85, -INF , !P3 ;  /* 0xff80000055557808 */ /* 0x000fe20005800000 */
[----:B------:R-:W-:Y:S01]  /*2770*/  FMUL.FTZ R83, R83, c[0x0][0x2ec] ;  /* 0x0000bb0053537a20 */ /* 0x000fe20000410000 */
[----:B------:R-:W-:Y:S01]  /*2780*/  FSEL R98, R98, -INF , !P1 ;  /* 0xff80000062627808 */ /* 0x000fe20004800000 */
[----:B------:R-:W-:Y:S01]  /*2790*/  FMUL.FTZ R45, R45, c[0x0][0x2ec] ;  /* 0x0000bb002d2d7a20 */ /* 0x000fe20000410000 */
[----:B------:R-:W-:Y:S01]  /*27a0*/  FSEL R96, R96, -INF , !P0 ;  /* 0xff80000060607808 */ /* 0x000fe20004000000 */
[----:B------:R-:W3:Y:S01]  /*27b0*/  MUFU.TANH R178, R74 ;  /* 0x0000004a00b27308 */ /* 0x000ee20000002400 */
[C---:B------:R-:W-:Y:S01]  /*27c0*/  ISETP.GE.AND P5, PT, R8.reuse, R164, PT ;  /* 0x000000a40800720c */ /* 0x040fe20003fa6270 */
[----:B------:R-:W-:Y:S01]  /*27d0*/  FMUL.FTZ R5, R81, c[0x0][0x2ec] ;  /* 0x0000bb0051057a20 */ /* 0x000fe20000410000 */
[----:B------:R-:W-:Y:S01]  /*27e0*/  ISETP.GE.AND P3, PT, R8, R163, PT ;  /* 0x000000a30800720c */ /* 0x000fe20003f66270 */
[----:B------:R-:W-:Y:S01]  /*27f0*/  FMUL.FTZ R169, R64, c[0x0][0x2ec] ;  /* 0x0000bb0040a97a20 */ /* 0x000fe20000410000 */
[C---:B------:R-:W-:Y:S01]  /*2800*/  ISETP.GE.AND P1, PT, R8.reuse, R162, PT ;  /* 0x000000a20800720c */ /* 0x040fe20003f26270 */
[----:B------:R-:W-:Y:S01]  /*2810*/  FMUL.FTZ R55, R55, c[0x0][0x2ec] ;  /* 0x0000bb0037377a20 */ /* 0x000fe20000410000 */
[----:B------:R-:W-:Y:S01]  /*2820*/  ISETP.GE.AND P0, PT, R8, R161, PT ;  /* 0x000000a10800720c */ /* 0x000fe20003f06270 */
[----:B------:R-:W5:Y:S01]  /*2830*/  MUFU.TANH R58, R58 ;  /* 0x0000003a003a7308 */ /* 0x000f620000002400 */
[----:B------:R-:W-:Y:S01]  /*2840*/  IADD3 R8, R40, 0x11, RZ ;  /* 0x0000001128087810 */ /* 0x000fe20007ffe0ff */
[----:B------:R-:W-:Y:S01]  /*2850*/  FMUL.FTZ R44, R44, c[0x0][0x2ec] ;  /* 0x0000bb002c2c7a20 */ /* 0x000fe20000410000 */
[----:B------:R-:W-:Y:S01]  /*2860*/  IADD3 R9, R40, 0x18, RZ ;  /* 0x0000001828097810 */ /* 0x000fe20007ffe0ff */
[----:B------:R-:W-:Y:S01]  /*2870*/  FMUL.FTZ R46, R46, c[0x0][0x2ec] ;  /* 0x0000bb002e2e7a20 */ /* 0x000fe20000410000 */
[----:B------:R-:W-:Y:S01]  /*2880*/  FSEL R24, R84, -INF , !P4 ;  /* 0xff80000054187808 */ /* 0x000fe20006000000 */
[----:B------:R-:W-:Y:S01]  /*2890*/  FMUL.FTZ R47, R47, c[0x0][0x2ec] ;  /* 0x0000bb002f2f7a20 */ /* 0x000fe20000410000 */
[----:B------:R-:W-:Y:S01]  /*28a0*/  ISETP.GE.AND P4, PT, R8, R164, PT ;  /* 0x000000a40800720c */ /* 0x000fe20003f86270 */
[----:B------:R-:W1:Y:S01]  /*28b0*/  MUFU.TANH R180, R75 ;  /* 0x0000004b00b47308 */ /* 0x000e620000002400 */
[----:B------:R-:W-:Y:S01]  /*28c0*/  FSEL R94, R94, -INF , !P2 ;  /* 0xff8000005e5e7808 */ /* 0x000fe20005000000 */
[----:B------:R-:W-:Y:S01]  /*28d0*/  FMUL.FTZ R66, R66, c[0x0][0x2ec] ;  /* 0x0000bb0042427a20 */ /* 0x000fe20000410000 */
[----:B------:R-:W-:Y:S01]  /*28e0*/  FSEL R95, R95, -INF , !P6 ;  /* 0xff8000005f5f7808 */ /* 0x000fe20007000000 */
[----:B------:R-:W-:Y:S01]  /*28f0*/  FMUL.FTZ R60, R60, c[0x0][0x2ec] ;  /* 0x0000bb003c3c7a20 */ /* 0x000fe20000410000 */
[----:B------:R-:W-:Y:S01]  /*2900*/  FSEL R51, R117, -INF , !P5 ;  /* 0xff80000075337808 */ /* 0x000fe20006800000 */
[----:B------:R-:W-:Y:S01]  /*2910*/  FMUL.FTZ R62, R62, c[0x0][0x2ec] ;  /* 0x0000bb003e3e7a20 */ /* 0x000fe20000410000 */
[----:B------:R-:W-:Y:S01]  /*2920*/  FSEL R138, R109, -INF , !P3 ;  /* 0xff8000006d8a7808 */ /* 0x000fe20005800000 */
[----:B------:R-:W2:Y:S01]  /*2930*/  MUFU.TANH R41, R41 ;  /* 0x0000002900297308 */ /* 0x000ea20000002400 */
[C---:B------:R-:W-:Y:S01]  /*2940*/  ISETP.GE.AND P2, PT, R8.reuse, R163, PT ;  /* 0x000000a30800720c */ /* 0x040fe20003f46270 */
[----:B------:R-:W-:Y:S01]  /*2950*/  FMUL.FTZ R67, R67, c[0x0][0x2ec] ;  /* 0x0000bb0043437a20 */ /* 0x000fe20000410000 */
[C---:B------:R-:W-:Y:S01]  /*2960*/  ISETP.GE.AND P6, PT, R8.reuse, R162, PT ;  /* 0x000000a20800720c */ /* 0x040fe20003fc6270 */
[----:B------:R-:W-:Y:S01]  /*2970*/  FMUL.FTZ R65, R65, c[0x0][0x2ec] ;  /* 0x0000bb0041417a20 */ /* 0x000fe20000410000 */
[----:B------:R-:W-:Y:S01]  /*2980*/  ISETP.GE.AND P5, PT, R8, R161, PT ;  /* 0x000000a10800720c */ /* 0x000fe20003fa6270 */
[----:B------:R-:W-:Y:S01]  /*2990*/  FMUL.FTZ R61, R61, c[0x0][0x2ec] ;  /* 0x0000bb003d3d7a20 */ /* 0x000fe20000410000 */
[----:B------:R-:W-:Y:S01]  /*29a0*/  ISETP.GE.AND P3, PT, R9, R164, PT ;  /* 0x000000a40900720c */ /* 0x000fe20003f66270 */
[----:B------:R-:W2:Y:S01]  /*29b0*/  MUFU.TANH R59, R59 ;  /* 0x0000003b003b7308 */ /* 0x000ea20000002400 */
[----:B------:R-:W-:Y:S01]  /*29c0*/  IADD3 R6, R40, 0x19, RZ ;  /* 0x0000001928067810 */ /* 0x000fe20007ffe0ff */
[----:B------:R-:W-:Y:S01]  /*29d0*/  FMUL.FTZ R63, R63, c[0x0][0x2ec] ;  /* 0x0000bb003f3f7a20 */ /* 0x000fe20000410000 */
[----:B------:R-:W-:Y:S01]  /*29e0*/  FSEL R25, R49, -INF , !P1 ;  /* 0xff80000031197808 */ /* 0x000fe20004800000 */
[----:B------:R-:W-:Y:S01]  /*29f0*/  IMAD.MOV.U32 R28, RZ, RZ, R126 ;  /* 0x000000ffff1c7224 */ /* 0x000fe200078e007e */
[----:B-1----:R-:W-:-:S02]  /*2a00*/  FSEL R8, R99, -INF , !P0 ;  /* 0xff80000063087808 */ /* 0x002fc40004000000 */
[----:B------:R-:W-:Y:S01]  /*2a10*/  FSEL R108, R108, -INF , !P4 ;  /* 0xff8000006c6c7808 */ /* 0x000fe20006000000 */
[----:B------:R-:W1:Y:S01]  /*2a20*/  MUFU.TANH R181, R76 ;  /* 0x0000004c00b57308 */ /* 0x000e620000002400 */
[C---:B------:R-:W-:Y:S02]  /*2a30*/  ISETP.GE.AND P1, PT, R9.reuse, R163, PT ;  /* 0x000000a30900720c */ /* 0x040fe40003f26270 */
[C---:B------:R-:W-:Y:S02]  /*2a40*/  ISETP.GE.AND P0, PT, R9.reuse, R162, PT ;  /* 0x000000a20900720c */ /* 0x040fe40003f06270 */
[----:B------:R-:W-:Y:S02]  /*2a50*/  ISETP.GE.AND P4, PT, R9, R161, PT ;  /* 0x000000a10900720c */ /* 0x000fe40003f86270 */
[----:B------:R-:W-:Y:S01]  /*2a60*/  FSEL R141, R110, -INF , !P2 ;  /* 0xff8000006e8d7808 */ /* 0x000fe20005000000 */
[----:B------:R-:W1:Y:S01]  /*2a70*/  MUFU.TANH R179, R77 ;  /* 0x0000004d00b37308 */ /* 0x000e620000002400 */
[----:B------:R-:W-:-:S02]  /*2a80*/  FSEL R43, R48, -INF , !P6 ;  /* 0xff800000302b7808 */ /* 0x000fc40007000000 */
[----:B------:R-:W-:Y:S02]  /*2a90*/  FSEL R9, R50, -INF , !P5 ;  /* 0xff80000032097808 */ /* 0x000fe40006800000 */
[----:B--2---:R-:W-:Y:S02]  /*2aa0*/  FSEL R56, R69, -INF , !P3 ;  /* 0xff80000045387808 */ /* 0x004fe40005800000 */
[C---:B------:R-:W-:Y:S01]  /*2ab0*/  ISETP.GE.AND P2, PT, R6.reuse, R164, PT ;  /* 0x000000a40600720c */ /* 0x040fe20003f46270 */
[----:B------:R-:W2:Y:S01]  /*2ac0*/  MUFU.TANH R71, R71 ;  /* 0x0000004700477308 */ /* 0x000ea20000002400 */
[C---:B------:R-:W-:Y:S02]  /*2ad0*/  ISETP.GE.AND P6, PT, R6.reuse, R163, PT ;  /* 0x000000a30600720c */ /* 0x040fe40003fc6270 */
[C---:B------:R-:W-:Y:S02]  /*2ae0*/  ISETP.GE.AND P5, PT, R6.reuse, R162, PT ;  /* 0x000000a20600720c */ /* 0x040fe40003fa6270 */
[----:B------:R-:W-:-:S02]  /*2af0*/  ISETP.GE.AND P3, PT, R6, R161, PT ;  /* 0x000000a10600720c */ /* 0x000fc40003f66270 */
[----:B------:R-:W-:Y:S01]  /*2b00*/  IADD3 R6, R40, 0x20, RZ ;  /* 0x0000002028067810 */ /* 0x000fe20007ffe0ff */
[----:B------:R-:W1:Y:S01]  /*2b10*/  MUFU.TANH R42, R42 ;  /* 0x0000002a002a7308 */ /* 0x000e620000002400 */
[----:B----4-:R-:W-:Y:S02]  /*2b20*/  FSEL R32, R57, -INF , !P4 ;  /* 0xff80000039207808 */ /* 0x010fe40006000000 */
[----:B---3--:R-:W-:Y:S02]  /*2b30*/  FSEL R178, R178, -INF , !P1 ;  /* 0xff800000b2b27808 */ /* 0x008fe40004800000 */
[----:B------:R-:W-:Y:S02]  /*2b40*/  FSEL R33, R72, -INF , !P0 ;  /* 0xff80000048217808 */ /* 0x000fe40004000000 */
[----:B------:R-:W-:Y:S01]  /*2b50*/  FSEL R57, R68, -INF , !P2 ;  /* 0xff80000044397808 */ /* 0x000fe20005000000 */
[----:B------:R-:W-:Y:S01]  /*2b60*/  MUFU.TANH R176, R53 ;  /* 0x0000003500b07308 */ /* 0x000fe20000002400 */
[----:B------:R-:W-:-:S02]  /*2b70*/  ISETP.GE.AND P1, PT, R6, R164, PT ;  /* 0x000000a40600720c */ /* 0x000fc40003f26270 */
[C---:B------:R-:W-:Y:S02]  /*2b80*/  ISETP.GE.AND P0, PT, R6.reuse, R163, PT ;  /* 0x000000a30600720c */ /* 0x040fe40003f06270 */
[C---:B------:R-:W-:Y:S02]  /*2b90*/  ISETP.GE.AND P4, PT, R6.reuse, R162, PT ;  /* 0x000000a20600720c */ /* 0x040fe40003f86270 */
[----:B------:R-:W-:Y:S01]  /*2ba0*/  ISETP.GE.AND P2, PT, R6, R161, PT ;  /* 0x000000a10600720c */ /* 0x000fe20003f46270 */
[----:B------:R-:W3:Y:S01]  /*2bb0*/  MUFU.TANH R175, R54 ;  /* 0x0000003600af7308 */ /* 0x000ee20000002400 */
[C---:B------:R-:W-:Y:S02]  /*2bc0*/  IADD3 R6, R40.reuse, 0x21, RZ ;  /* 0x0000002128067810 */ /* 0x040fe40007ffe0ff */
[----:B------:R-:W-:Y:S02]  /*2bd0*/  IADD3 R7, R40, 0x28, RZ ;  /* 0x0000002828077810 */ /* 0x000fe40007ffe0ff */
[----:B-----5:R-:W-:-:S02]  /*2be0*/  FSEL R20, R58, -INF , !P3 ;  /* 0xff8000003a147808 */ /* 0x020fc40005800000 */
[----:B------:R-:W-:Y:S01]  /*2bf0*/  FSEL R180, R180, -INF , !P6 ;  /* 0xff800000b4b47808 */ /* 0x000fe20007000000 */
[----:B------:R-:W4:Y:S01]  /*2c00*/  MUFU.TANH R4, R4 ;  /* 0x0000000400047308 */ /* 0x000f220000002400 */
[----:B------:R-:W-:Y:S02]  /*2c10*/  FSEL R21, R41, -INF , !P5 ;  /* 0xff80000029157808 */ /* 0x000fe40006800000 */
[----:B------:R-:W-:Y:S02]  /*2c20*/  FSEL R58, R111, -INF , !P1 ;  /* 0xff8000006f3a7808 */ /* 0x000fe40004800000 */
[----:B------:R-:W-:Y:S02]  /*2c30*/  FSEL R170, R123, -INF , !P0 ;  /* 0xff8000007baa7808 */ /* 0x000fe40004000000 */
[C---:B------:R-:W-:Y:S01]  /*2c40*/  ISETP.GE.AND P6, PT, R6.reuse, R164, PT ;  /* 0x000000a40600720c */ /* 0x040fe20003fc6270 */
[----:B------:R-:W5:Y:S01]  /*2c50*/  MUFU.TANH R145, R82 ;  /* 0x0000005200917308 */ /* 0x000f620000002400 */
[----:B------:R-:W-:-:S02]  /*2c60*/  ISETP.GE.AND P5, PT, R6, R163, PT ;  /* 0x000000a30600720c */ /* 0x000fc40003fa6270 */
[C---:B------:R-:W-:Y:S02]  /*2c70*/  ISETP.GE.AND P3, PT, R6.reuse, R162, PT ;  /* 0x000000a20600720c */ /* 0x040fe40003f66270 */
[----:B------:R-:W-:Y:S02]  /*2c80*/  ISETP.GE.AND P1, PT, R6, R161, PT ;  /* 0x000000a10600720c */ /* 0x000fe40003f26270 */
[----:B------:R-:W-:Y:S01]  /*2c90*/  ISETP.GE.AND P0, PT, R7, R164, PT ;  /* 0x000000a40700720c */ /* 0x000fe20003f06270 */
[----:B------:R-:W3:Y:S01]  /*2ca0*/  MUFU.TANH R147, R83 ;  /* 0x0000005300937308 */ /* 0x000ee20000002400 */
[----:B------:R-:W-:Y:S02]  /*2cb0*/  IADD3 R6, R40, 0x29, RZ ;  /* 0x0000002928067810 */ /* 0x000fe40007ffe0ff */
[----:B------:R-:W-:Y:S02]  /*2cc0*/  FSEL R13, R59, -INF , !P2 ;  /* 0xff8000003b0d7808 */ /* 0x000fe40005000000 */
[----:B-1----:R-:W-:-:S02]  /*2cd0*/  FSEL R181, R181, -INF , !P4 ;  /* 0xff800000b5b57808 */ /* 0x002fc40006000000 */
[----:B------:R-:W-:Y:S01]  /*2ce0*/  FSEL R59, R122, -INF , !P6 ;  /* 0xff8000007a3b7808 */ /* 0x000fe20007000000 */
[----:B------:R-:W1:Y:S01]  /*2cf0*/  MUFU.TANH R166, R45 ;  /* 0x0000002d00a67308 */ /* 0x000e620000002400 */
[----:B------:R-:W-:Y:S02]  /*2d00*/  FSEL R173, R88, -INF , !P5 ;  /* 0xff80000058ad7808 */ /* 0x000fe40006800000 */
[----:B------:R-:W-:Y:S02]  /*2d10*/  FSEL R179, R179, -INF , !P3 ;  /* 0xff800000b3b37808 */ /* 0x000fe40005800000 */
[----:B--2---:R-:W-:Y:S02]  /*2d20*/  FSEL R12, R71, -INF , !P1 ;  /* 0xff800000470c7808 */ /* 0x004fe40004800000 */
[----:B------:R-:W-:Y:S01]  /*2d30*/  FSEL R64, R42, -INF , !P0 ;  /* 0xff8000002a407808 */ /* 0x000fe20004000000 */
[----:B------:R-:W2:Y:S01]  /*2d40*/  MUFU.TANH R172, R55 ;  /* 0x0000003700ac7308 */ /* 0x000ea20000002400 */
[----:B------:R-:W-:-:S02]  /*2d50*/  ISETP.GE.AND P4, PT, R7, R163, PT ;  /* 0x000000a30700720c */ /* 0x000fc40003f86270 */
[C---:B------:R-:W-:Y:S02]  /*2d60*/  ISETP.GE.AND P2, PT, R7.reuse, R162, PT ;  /* 0x000000a20700720c */ /* 0x040fe40003f46270 */
[----:B------:R-:W-:Y:S02]  /*2d70*/  ISETP.GE.AND P6, PT, R7, R161, PT ;  /* 0x000000a10700720c */ /* 0x000fe40003fc6270 */
[C---:B------:R-:W-:Y:S01]  /*2d80*/  ISETP.GE.AND P5, PT, R6.reuse, R164, PT ;  /* 0x000000a40600720c */ /* 0x040fe20003fa6270 */
[----:B------:R-:W1:Y:S01]  /*2d90*/  MUFU.TANH R5, R5 ;  /* 0x0000000500057308 */ /* 0x000e620000002400 */
[C---:B------:R-:W-:Y:S02]  /*2da0*/  ISETP.GE.AND P3, PT, R6.reuse, R163, PT ;  /* 0x000000a30600720c */ /* 0x040fe40003f66270 */
[C---:B------:R-:W-:Y:S02]  /*2db0*/  ISETP.GE.AND P1, PT, R6.reuse, R162, PT ;  /* 0x000000a20600720c */ /* 0x040fe40003f26270 */
[----:B------:R-:W-:-:S02]  /*2dc0*/  ISETP.GE.AND P0, PT, R6, R161, PT ;  /* 0x000000a10600720c */ /* 0x000fc40003f06270 */
[----:B------:R-:W-:Y:S01]  /*2dd0*/  IADD3 R6, R40, 0x30, RZ ;  /* 0x0000003028067810 */ /* 0x000fe20007ffe0ff */
[----:B------:R-:W1:Y:S01]  /*2de0*/  MUFU.TANH R168, R44 ;  /* 0x0000002c00a87308 */ /* 0x000e620000002400 */
[----:B---3--:R-:W-:Y:S02]  /*2df0*/  FSEL R175, R175, -INF , !P4 ;  /* 0xff800000afaf7808 */ /* 0x008fe40006000000 */
[----:B----4-:R-:W-:Y:S02]  /*2e00*/  FSEL R15, R4, -INF , !P2 ;  /* 0xff800000040f7808 */ /* 0x010fe40005000000 */
[----:B-----5:R-:W-:Y:S02]  /*2e10*/  FSEL R145, R145, -INF , !P6 ;  /* 0xff80000091917808 */ /* 0x020fe40007000000 */
[----:B------:R-:W-:Y:S01]  /*2e20*/  FSEL R176, R176, -INF , !P5 ;  /* 0xff800000b0b07808 */ /* 0x000fe20006800000 */
[----:B------:R-:W3:Y:S01]  /*2e30*/  MUFU.TANH R148, R46 ;  /* 0x0000002e00947308 */ /* 0x000ee20000002400 */
[----:B------:R-:W-:-:S02]  /*2e40*/  ISETP.GE.AND P4, PT, R6, R164, PT ;  /* 0x000000a40600720c */ /* 0x000fc40003f86270 */
[C---:B------:R-:W-:Y:S02]  /*2e50*/  ISETP.GE.AND P2, PT, R6.reuse, R163, PT ;  /* 0x000000a30600720c */ /* 0x040fe40003f46270 */
[CC--:B------:R-:W-:Y:S02]  /*2e60*/  ISETP.GE.AND P6, PT, R6.reuse, R162.reuse, PT ;  /* 0x000000a20600720c */ /* 0x0c0fe40003fc6270 */
[----:B------:R-:W-:Y:S01]  /*2e70*/  ISETP.GE.AND P5, PT, R6, R161, PT ;  /* 0x000000a10600720c */ /* 0x000fe20003fa6270 */
[----:B------:R-:W4:Y:S01]  /*2e80*/  MUFU.TANH R146, R47 ;  /* 0x0000002f00927308 */ /* 0x000f220000002400 */
[----:B------:R-:W-:Y:S02]  /*2e90*/  IADD3 R6, R40, 0x31, RZ ;  /* 0x0000003128067810 */ /* 0x000fe40007ffe0ff */
[----:B------:R-:W-:Y:S02]  /*2ea0*/  FSEL R147, R147, -INF , !P0 ;  /* 0xff80000093937808 */ /* 0x000fe40004000000 */
[----:B------:R-:W-:-:S02]  /*2eb0*/  ISETP.GE.AND P0, PT, R6, R162, PT ;  /* 0x000000a20600720c */ /* 0x000fc40003f06270 */
[----:B------:R-:W-:Y:S01]  /*2ec0*/  IADD3 R4, R40, 0x38, RZ ;  /* 0x0000003828047810 */ /* 0x000fe20007ffe0ff */
[----:B------:R-:W5:Y:S01]  /*2ed0*/  MUFU.TANH R169, R169 ;  /* 0x000000a900a97308 */ /* 0x000f620000002400 */
[----:B-1----:R-:W-:Y:S02]  /*2ee0*/  FSEL R166, R166, -INF , !P0 ;  /* 0xff800000a6a67808 */ /* 0x002fe40004000000 */
[----:B------:R-:W-:Y:S02]  /*2ef0*/  ISETP.GE.AND P0, PT, R40, R163, PT ;  /* 0x000000a32800720c */ /* 0x000fe40003f06270 */
[----:B--2---:R-:W-:Y:S02]  /*2f00*/  FSEL R172, R172, -INF , !P3 ;  /* 0xff800000acac7808 */ /* 0x004fe40005800000 */
[----:B------:R-:W-:Y:S01]  /*2f10*/  FSEL R16, R116, -INF , !P0 ;  /* 0xff80000074107808 */ /* 0x000fe20004000000 */
[----:B------:R-:W1:Y:S01]  /*2f20*/  MUFU.TANH R137, R66 ;  /* 0x0000004200897308 */ /* 0x000e620000002400 */
[----:B------:R-:W-:-:S02]  /*2f30*/  FSEL R14, R5, -INF , !P1 ;  /* 0xff800000050e7808 */ /* 0x000fc40004800000 */
[----:B------:R-:W-:Y:S02]  /*2f40*/  FSEL R177, R89, -INF , !P4 ;  /* 0xff80000059b17808 */ /* 0x000fe40006000000 */
[----:B------:R-:W-:Y:S02]  /*2f50*/  FSEL R140, R135, -INF , !P2 ;  /* 0xff800000878c7808 */ /* 0x000fe40005000000 */
[----:B------:R-:W-:Y:S01]  /*2f60*/  ISETP.GE.AND P0, PT, R160, 0x2, PT ;  /* 0x00000002a000780c */ /* 0x000fe20003f06270 */
[----:B------:R-:W2:Y:S01]  /*2f70*/  MUFU.TANH R151, R60 ;  /* 0x0000003c00977308 */ /* 0x000ea20000002400 */
[C---:B------:R-:W-:Y:S02]  /*2f80*/  ISETP.GE.AND P3, PT, R6.reuse, R164, PT ;  /* 0x000000a40600720c */ /* 0x040fe40003f66270 */
[C---:B------:R-:W-:Y:S02]  /*2f90*/  ISETP.GE.AND P1, PT, R6.reuse, R163, PT ;  /* 0x000000a30600720c */ /* 0x040fe40003f26270 */
[----:B------:R-:W-:-:S02]  /*2fa0*/  ISETP.GE.AND P4, PT, R6, R161, PT ;  /* 0x000000a10600720c */ /* 0x000fc40003f86270 */
[----:B------:R-:W-:Y:S01]  /*2fb0*/  ISETP.GE.AND P2, PT, R4, R164, PT ;  /* 0x000000a40400720c */ /* 0x000fe20003f46270 */
[----:B------:R-:W1:Y:S01]  /*2fc0*/  MUFU.TANH R144, R62 ;  /* 0x0000003e00907308 */ /* 0x000e620000002400 */
[----:B------:R-:W-:Y:S02]  /*2fd0*/  FSEL R168, R168, -INF , !P6 ;  /* 0xff800000a8a87808 */ /* 0x000fe40007000000 */
[----:B---3--:R-:W-:Y:S02]  /*2fe0*/  FSEL R148, R148, -INF , !P5 ;  /* 0xff80000094947808 */ /* 0x008fe40006800000 */
[----:B------:R-:W-:Y:S02]  /*2ff0*/  FSEL R167, R118, -INF , !P3 ;  /* 0xff80000076a77808 */ /* 0x000fe40005800000 */
[----:B------:R-:W-:Y:S01]  /*3000*/  FSEL R139, R93, -INF , !P1 ;  /* 0xff8000005d8b7808 */ /* 0x000fe20004800000 */
[----:B------:R-:W3:Y:S01]  /*3010*/  MUFU.TANH R171, R65 ;  /* 0x0000004100ab7308 */ /* 0x000ee20000002400 */
[----:B----4-:R-:W-:-:S02]  /*3020*/  FSEL R146, R146, -INF , !P4 ;  /* 0xff80000092927808 */ /* 0x010fc40006000000 */
[----:B-----5:R-:W-:Y:S02]  /*3030*/  FSEL R169, R169, -INF , !P2 ;  /* 0xff800000a9a97808 */ /* 0x020fe40005000000 */
[C---:B------:R-:W-:Y:S02]  /*3040*/  ISETP.GE.AND P6, PT, R4.reuse, R163, PT ;  /* 0x000000a30400720c */ /* 0x040fe40003fc6270 */
[C---:B------:R-:W-:Y:S01]  /*3050*/  ISETP.GE.AND P5, PT, R4.reuse, R162, PT ;  /* 0x000000a20400720c */ /* 0x040fe20003fa6270 */
[----:B------:R-:W4:Y:S01]  /*3060*/  MUFU.TANH R67, R67 ;  /* 0x0000004300437308 */ /* 0x000f220000002400 */
[----:B------:R-:W-:Y:S02]  /*3070*/  ISETP.GE.AND P3, PT, R4, R161, PT ;  /* 0x000000a10400720c */ /* 0x000fe40003f66270 */
[C---:B------:R-:W-:Y:S02]  /*3080*/  ISETP.GE.AND P1, PT, R40.reuse, R164, PT ;  /* 0x000000a42800720c */ /* 0x040fe40003f26270 */
[----:B------:R-:W-:-:S02]  /*3090*/  ISETP.GE.AND P4, PT, R40, R162, PT ;  /* 0x000000a22800720c */ /* 0x000fc40003f86270 */
[C---:B------:R-:W-:Y:S01]  /*30a0*/  ISETP.GE.AND P2, PT, R40.reuse, R161, PT ;  /* 0x000000a12800720c */ /* 0x040fe20003f46270 */
[----:B------:R-:W5:Y:S01]  /*30b0*/  MUFU.TANH R149, R61 ;  /* 0x0000003d00957308 */ /* 0x000f620000002400 */
[----:B------:R-:W-:Y:S02]  /*30c0*/  IADD3 R40, R40, 0x39, RZ ;  /* 0x0000003928287810 */ /* 0x000fe40007ffe0ff */
[----:B-1----:R-:W-:Y:S02]  /*30d0*/  FSEL R137, R137, -INF , !P6 ;  /* 0xff80000089897808 */ /* 0x002fe40007000000 */
[----:B--2---:R-:W-:Y:S02]  /*30e0*/  FSEL R151, R151, -INF , !P5 ;  /* 0xff80000097977808 */ /* 0x004fe40006800000 */
[----:B------:R-:W-:Y:S01]  /*30f0*/  FSEL R144, R144, -INF , !P3 ;  /* 0xff80000090907808 */ /* 0x000fe20005800000 */
[----:B------:R-:W1:Y:S01]  /*3100*/  MUFU.TANH R142, R63 ;  /* 0x0000003f008e7308 */ /* 0x000e620000002400 */
[----:B------:R-:W-:Y:S01]  /*3110*/  FSEL R120, R120, -INF , !P1 ;  /* 0xff80000078787808 */ /* 0x000fe20004800000 */
[----:B------:R-:W-:Y:S01]  /*3120*/  BAR.SYNC.DEFER_BLOCKING 0x0 ;  /* 0x0000000000007b1d */ /* 0x000fe20000010000 */
[----:B------:R-:W-:-:S02]  /*3130*/  ISETP.GE.AND P6, PT, R40, R164, PT ;  /* 0x000000a42800720c */ /* 0x000fc40003fc6270 */
[C---:B------:R-:W-:Y:S02]  /*3140*/  ISETP.GE.AND P5, PT, R40.reuse, R163, PT ;  /* 0x000000a32800720c */ /* 0x040fe40003fa6270 */
[C---:B------:R-:W-:Y:S02]  /*3150*/  ISETP.GE.AND P3, PT, R40.reuse, R162, PT ;  /* 0x000000a22800720c */ /* 0x040fe40003f66270 */
[----:B------:R-:W-:Y:S02]  /*3160*/  ISETP.GE.AND P1, PT, R40, R161, PT ;  /* 0x000000a12800720c */ /* 0x000fe40003f26270 */
[----:B------:R-:W-:Y:S02]  /*3170*/  FSEL R92, R92, -INF , !P4 ;  /* 0xff8000005c5c7808 */ /* 0x000fe40006000000 */
[----:B------:R-:W-:Y:S02]  /*3180*/  FSEL R119, R119, -INF , !P2 ;  /* 0xff80000077777808 */ /* 0x000fe40005000000 */
[----:B---3--:R-:W-:-:S02]  /*3190*/  FSEL R171, R171, -INF , !P6 ;  /* 0xff800000abab7808 */ /* 0x008fc40007000000 */
[----:B----4-:R-:W-:Y:S02]  /*31a0*/  FSEL R67, R67, -INF , !P5 ;  /* 0xff80000043437808 */ /* 0x010fe40006800000 */
[----:B-----5:R-:W-:Y:S02]  /*31b0*/  FSEL R149, R149, -INF , !P3 ;  /* 0xff80000095957808 */ /* 0x020fe40005800000 */
[----:B-1----:R-:W-:Y:S01]  /*31c0*/  FSEL R142, R142, -INF , !P1 ;  /* 0xff8000008e8e7808 */ /* 0x002fe20004800000 */
[----:B------:R-:W-:Y:S05]  /*31d0*/  @!P0 BRA `(.L_x_663) ;  /* 0x0000018000008947 */ /* 0x000fea0003800000 */
[----:B------:R-:W-:Y:S01]  /*31e0*/  IADD3 R5, R160, -0x2, RZ ;  /* 0xfffffffea0057810 */ /* 0x000fe20007ffe0ff */
[----:B------:R-:W-:-:S03]  /*31f0*/  IMAD.SHL.U32 R6, R152, 0x20, RZ ;  /* 0x0000002098067824 */ /* 0x000fc600078e00ff */
[----:B------:R-:W-:Y:S01]  /*3200*/  SHF.R.S32.HI R4, RZ, 0x1f, R5 ;  /* 0x0000001fff047819 */ /* 0x000fe20000011405 */
[----:B------:R-:W-:Y:S02]  /*3210*/  IMAD R124, R124, R5, RZ ;  /* 0x000000057c7c7224 */ /* 0x000fe400078e02ff */
[----:B------:R-:W-:Y:S01]  /*3220*/  IMAD.WIDE.U32 R18, R5, R125, R214 ;  /* 0x0000007d05127225 */ /* 0x000fe200078e00d6 */
[----:B------:R-:W-:-:S03]  /*3230*/  SHF.L.U64.HI R5, R152, 0x5, R153 ;  /* 0x0000000598057819 */ /* 0x000fc60000010299 */
[----:B------:R-:W-:Y:S01]  /*3240*/  IMAD R4, R4, R125, R124 ;  /* 0x0000007d04047224 */ /* 0x000fe200078e027c */
[----:B------:R-:W-:-:S03]  /*3250*/  LEA R22, P2, R18, c[0x0][0x168], 0x1 ;  /* 0x00005a0012167a11 */ /* 0x000fc600078408ff */
[----:B------:R-:W-:Y:S01]  /*3260*/  IMAD.IADD R4, R19, 0x1, R4 ;  /* 0x0000000113047824 */ /* 0x000fe200078e0204 */
[----:B------:R-:W-:-:S04]  /*3270*/  IADD3 R26, P1, R6, R22, RZ ;  /* 0x00000016061a7210 */ /* 0x000fc80007f3e0ff */
[----:B------:R-:W-:Y:S02]  /*3280*/  LEA.HI.X R23, R18, c[0x0][0x16c], R4, 0x1, P2 ;  /* 0x00005b0012177a11 */ /* 0x000fe400010f0c04 */
[----:B------:R-:W-:-:S03]  /*3290*/  IADD3 R18, P2, R26, R6, RZ ;  /* 0x000000061a127210 */ /* 0x000fc60007f5e0ff */
[----:B------:R-:W-:Y:S01]  /*32a0*/  IMAD.X R27, R5, 0x1, R23, P1 ;  /* 0x00000001051b7824 */ /* 0x000fe200008e0617 */
[----:B------:R-:W-:Y:S01]  /*32b0*/  IADD3 R6, P1, R18, R6, RZ ;  /* 0x0000000612067210 */ /* 0x000fe20007f3e0ff */
        /* <DEDUP_REMOVED lines=10> */
.L_x_663:
        /* <DEDUP_REMOVED lines=44> */
[----:B-1----:R-:W-:Y:S01]  /*3620*/  FMNMX.FTZ R7, R5, R7, !PT ;  /* 0x0000000705077209 */ /* 0x002fe20007810000 */
[----:B------:R-:W1:Y:S01]  /*3630*/  SHFL.BFLY PT, R4, R17, 0x2, 0x1f ;  /* 0x0c401f0011047f89 */ /* 0x000e6200000e0000 */
[----:B------:R-:W-:-:S02]  /*3640*/  FMNMX.FTZ R5, R16, R10, !PT ;  /* 0x0000000a10057209 */ /* 0x000fc40007810000 */
[----:B------:R-:W-:Y:S01]  /*3650*/  FMNMX.FTZ R6, R144, R6, !PT ;  /* 0x0000000690067209 */ /* 0x000fe20007810000 */
[----:B------:R-:W2:Y:S01]  /*3660*/  SHFL.BFLY PT, R136, R7, 0x1, 0x1f ;  /* 0x0c201f0007887f89 */ /* 0x000ea200000e0000 */
[----:B------:R-:W-:Y:S02]  /*3670*/  FMNMX.FTZ R5, R11, R5, !PT ;  /* 0x000000050b057209 */ /* 0x000fe40007810000 */
[----:B------:R-:W-:Y:S02]  /*3680*/  FMNMX.FTZ R6, R142, R6, !PT ;  /* 0x000000068e067209 */ /* 0x000fe40007810000 */
[----:B------:R-:W-:Y:S02]  /*3690*/  FMNMX.FTZ R5, R24, R5, !PT ;  /* 0x0000000518057209 */ /* 0x000fe40007810000 */
[----:B------:R-:W-:Y:S01]  /*36a0*/  SHF.L.U32 R192, R3, 0x1, RZ ;  /* 0x0000000103c07819 */ /* 0x000fe200000006ff */
[----:B------:R-:W3:Y:S01]  /*36b0*/  SHFL.BFLY PT, R133, R6, 0x2, 0x1f ;  /* 0x0c401f0006857f89 */ /* 0x000ee200000e0000 */
[----:B------:R-:W-:-:S02]  /*36c0*/  FMNMX.FTZ R5, R138, R5, !PT ;  /* 0x000000058a057209 */ /* 0x000fc40007810000 */
[-C--:B------:R-:W-:Y:S02]  /*36d0*/  LEA R189, R2, R192.reuse, 0x1 ;  /* 0x000000c002bd7211 */ /* 0x080fe400078e08ff */
[----:B------:R-:W-:Y:S02]  /*36e0*/  FMNMX.FTZ R5, R141, R5, !PT ;  /* 0x000000058d057209 */ /* 0x000fe40007810000 */
[----:B------:R-:W-:Y:S02]  /*36f0*/  LEA R190, R0, R192, 0x1 ;  /* 0x000000c000be7211 */ /* 0x000fe400078e08ff */
[----:B------:R-:W-:Y:S02]  /*3700*/  FMNMX.FTZ R5, R178, R5, !PT ;  /* 0x00000005b2057209 */ /* 0x000fe40007810000 */
[----:B------:R-:W-:Y:S01]  /*3710*/  LEA R188, R0, R189, 0x1 ;  /* 0x000000bd00bc7211 */ /* 0x000fe200078e08ff */
[----:B------:R-:W-:Y:S01]  /*3720*/  LDSM.16.MT88.4 R100, [R190+0x6000] ;  /* 0x00600000be64783b */ /* 0x000fe20000004200 */
[----:B------:R-:W-:-:S02]  /*3730*/  FMNMX.FTZ R5, R180, R5, !PT ;  /* 0x00000005b4057209 */ /* 0x000fc40007810000 */
[----:B-1----:R-:W-:Y:S02]  /*3740*/  FMNMX.FTZ R4, R17, R4, !PT ;  /* 0x0000000411047209 */ /* 0x002fe40007810000 */
[----:B------:R-:W-:Y:S02]  /*3750*/  FMNMX.FTZ R5, R170, R5, !PT ;  /* 0x00000005aa057209 */ /* 0x000fe40007810000 */
[----:B--2---:R-:W-:Y:S01]  /*3760*/  FMNMX.FTZ R136, R7, R136, !PT ;  /* 0x0000008807887209 */ /* 0x004fe20007810000 */
[----:B------:R-:W1:Y:S01]  /*3770*/  SHFL.BFLY PT, R134, R4, 0x1, 0x1f ;  /* 0x0c201f0004867f89 */ /* 0x000e6200000e0000 */
[----:B------:R-:W-:Y:S02]  /*3780*/  FMNMX.FTZ R5, R173, R5, !PT ;  /* 0x00000005ad057209 */ /* 0x000fe40007810000 */
[C---:B------:R-:W-:Y:S01]  /*3790*/  FSETP.NEU.FTZ.AND P1, PT, R136.reuse, -INF , PT ;  /* 0xff8000008800780b */ /* 0x040fe20003f3d000 */
[----:B------:R-:W-:Y:S01]  /*37a0*/  FMUL.FTZ R174, R136, c[0x0][0x23c] ;  /* 0x00008f0088ae7a20 */ /* 0x000fe20000410000 */
[----:B------:R-:W-:-:S02]  /*37b0*/  FMNMX.FTZ R5, R175, R5, !PT ;  /* 0x00000005af057209 */ /* 0x000fc40007810000 */
[----:B---3--:R-:W-:Y:S02]  /*37c0*/  FMNMX.FTZ R133, R6, R133, !PT ;  /* 0x0000008506857209 */ /* 0x008fe40007810000 */
[----:B------:R-:W-:Y:S02]  /*37d0*/  FMNMX.FTZ R6, R172, R5, !PT ;  /* 0x00000005ac067209 */ /* 0x000fe40007810000 */
[----:B------:R-:W-:Y:S01]  /*37e0*/  FSEL R174, R174, RZ, P1 ;  /* 0x000000ffaeae7208 */ /* 0x000fe20000800000 */
[----:B------:R-:W2:Y:S01]  /*37f0*/  SHFL.BFLY PT, R5, R133, 0x1, 0x1f ;  /* 0x0c201f0085057f89 */ /* 0x000ea200000e0000 */
[----:B------:R-:W-:-:S03]  /*3800*/  FMNMX.FTZ R6, R140, R6, !PT ;  /* 0x000000068c067209 */ /* 0x000fc60007810000 */
[--C-:B------:R-:W-:Y:S01]  /*3810*/  FFMA.FTZ R36, R51, c[0x0][0x23c], -R174.reuse ;  /* 0x00008f0033247a23 */ /* 0x100fe200000108ae */
[----:B------:R-:W-:Y:S01]  /*3820*/  FMNMX.FTZ R135, R139, R6, !PT ;  /* 0x000000068b877209 */ /* 0x000fe20007810000 */
[--C-:B------:R-:W-:Y:S02]  /*3830*/  FFMA.FTZ R49, R120, c[0x0][0x23c], -R174.reuse ;  /* 0x00008f0078317a23 */ /* 0x100fe400000108ae */
[--C-:B------:R-:W-:Y:S01]  /*3840*/  FFMA.FTZ R48, R121, c[0x0][0x23c], -R174.reuse ;  /* 0x00008f0079307a23 */ /* 0x100fe200000108ae */
[----:B------:R-:W-:Y:S01]  /*3850*/  FMNMX.FTZ R135, R137, R135, !PT ;  /* 0x0000008789877209 */ /* 0x000fe20007810000 */
[--C-:B------:R-:W-:Y:S01]  /*3860*/  FFMA.FTZ R41, R91, c[0x0][0x23c], -R174.reuse ;  /* 0x00008f005b297a23 */ /* 0x100fe200000108ae */
[----:B------:R-:W-:Y:S01]  /*3870*/  MUFU.EX2 R36, R36 ;  /* 0x0000002400247308 */ /* 0x000fe20000000800 */
[----:B-1----:R-:W-:Y:S01]  /*3880*/  FMNMX.FTZ R134, R4, R134, !PT ;  /* 0x0000008604867209 */ /* 0x002fe20007810000 */
[--C-:B------:R-:W-:Y:S01]  /*3890*/  FFMA.FTZ R47, R96, c[0x0][0x23c], -R174.reuse ;  /* 0x00008f00602f7a23 */ /* 0x100fe200000108ae */
[----:B------:R-:W-:Y:S01]  /*38a0*/  FMNMX.FTZ R135, R67, R135, !PT ;  /* 0x0000008743877209 */ /* 0x000fe20007810000 */
[----:B------:R-:W-:Y:S01]  /*38b0*/  FFMA.FTZ R2, R108, c[0x0][0x23c], -R174 ;  /* 0x00008f006c027a23 */ /* 0x000fe200000108ae */
[C---:B------:R-:W-:Y:S01]  /*38c0*/  FSETP.NEU.FTZ.AND P1, PT, R134.reuse, -INF , PT ;  /* 0xff8000008600780b */ /* 0x040fe20003f3d000 */
[----:B------:R-:W-:-:S02]  /*38d0*/  FMUL.FTZ R150, R134, c[0x0][0x23c] ;  /* 0x00008f0086967a20 */ /* 0x000fc40000410000 */
[----:B------:R-:W1:Y:S01]  /*38e0*/  SHFL.BFLY PT, R4, R135, 0x2, 0x1f ;  /* 0x0c401f0087047f89 */ /* 0x000e6200000e0000 */
[----:B------:R-:W-:Y:S01]  /*38f0*/  MUFU.EX2 R49, R49 ;  /* 0x0000003100317308 */ /* 0x000fe20000000800 */
[--C-:B------:R-:W-:Y:S01]  /*3900*/  FFMA.FTZ R56, R56, c[0x0][0x23c], -R174.reuse ;  /* 0x00008f0038387a23 */ /* 0x100fe200000108ae */
[----:B------:R-:W-:Y:S01]  /*3910*/  FSEL R150, R150, RZ, P1 ;  /* 0x000000ff96967208 */ /* 0x000fe20000800000 */
[--C-:B------:R-:W-:Y:S01]  /*3920*/  FFMA.FTZ R57, R57, c[0x0][0x23c], -R174.reuse ;  /* 0x00008f0039397a23 */ /* 0x100fe200000108ae */
[----:B--2---:R-:W-:Y:S01]  /*3930*/  FMNMX.FTZ R133, R133, R5, !PT ;  /* 0x0000000585857209 */ /* 0x004fe20007810000 */
[----:B------:R-:W-:Y:S02]  /*3940*/  FFMA.FTZ R58, R58, c[0x0][0x23c], -R174 ;  /* 0x00008f003a3a7a23 */ /* 0x000fe400000108ae */
[--C-:B------:R-:W-:Y:S01]  /*3950*/  FFMA.FTZ R38, R85, c[0x0][0x23c], -R150.reuse ;  /* 0x00008f0055267a23 */ /* 0x100fe20000010896 */
[C---:B------:R-:W-:Y:S01]  /*3960*/  FSETP.NEU.FTZ.AND P1, PT, R133.reuse, -INF , PT ;  /* 0xff8000008500780b */ /* 0x040fe20003f3d000 */
[----:B------:R-:W-:Y:S01]  /*3970*/  FMUL.FTZ R143, R133, c[0x0][0x23c] ;  /* 0x00008f00858f7a20 */ /* 0x000fe20000410000 */
[----:B------:R-:W-:Y:S01]  /*3980*/  LDSM.16.MT88.4 R84, [R189+0x6000] ;  /* 0x00600000bd54783b */ /* 0x000fe20000004200 */
[--C-:B------:R-:W-:Y:S01]  /*3990*/  FFMA.FTZ R40, R92, c[0x0][0x23c], -R150.reuse ;  /* 0x00008f005c287a23 */ /* 0x100fe20000010896 */
[----:B------:R-:W2:Y:S01]  /*39a0*/  MUFU.EX2 R48, R48 ;  /* 0x0000003000307308 */ /* 0x000ea20000000800 */
[--C-:B------:R-:W-:Y:S01]  /*39b0*/  FFMA.FTZ R39, R70, c[0x0][0x23c], -R150.reuse ;  /* 0x00008f0046277a23 */ /* 0x100fe20000010896 */
[----:B------:R-:W-:Y:S01]  /*39c0*/  FSEL R143, R143, RZ, P1 ;  /* 0x000000ff8f8f7208 */ /* 0x000fe20000800000 */
[----:B------:R-:W-:-:S02]  /*39d0*/  FFMA.FTZ R29, R94, c[0x0][0x23c], -R150 ;  /* 0x00008f005e1d7a23 */ /* 0x000fc40000010896 */
[--C-:B------:R-:W-:Y:S02]  /*39e0*/  FFMA.FTZ R0, R43, c[0x0][0x23c], -R150.reuse ;  /* 0x00008f002b007a23 */ /* 0x100fe40000010896 */
[--C-:B------:R-:W-:Y:S01]  /*39f0*/  FFMA.FTZ R37, R119, c[0x0][0x23c], -R143.reuse ;  /* 0x00008f0077257a23 */ /* 0x100fe2000001088f */
[----:B------:R-:W-:Y:S01]  /*3a00*/  MUFU.EX2 R40, R40 ;  /* 0x0000002800287308 */ /* 0x000fe20000000800 */
[----:B------:R-:W-:Y:S01]  /*3a10*/  LDSM.16.MT88.4 R116, [R192+0x6000] ;  /* 0x00600000c074783b */ /* 0x000fe20000004200 */
[--C-:B------:R-:W-:Y:S01]  /*3a20*/  FFMA.FTZ R42, R90, c[0x0][0x23c], -R143.reuse ;  /* 0x00008f005a2a7a23 */ /* 0x100fe2000001088f */
[----:B-1----:R-:W-:Y:S01]  /*3a30*/  FMNMX.FTZ R135, R135, R4, !PT ;  /* 0x0000000487877209 */ /* 0x002fe20007810000 */
[--C-:B------:R-:W-:Y:S01]  /*3a40*/  FFMA.FTZ R44, R98, c[0x0][0x23c], -R143.reuse ;  /* 0x00008f00622c7a23 */ /* 0x100fe2000001088f */
[----:B------:R-:W-:Y:S01]  /*3a50*/  LDSM.16.MT88.4 R4, [R188+0x6000] ;  /* 0x00600000bc04783b */ /* 0x000fe20000004200 */
[----:B------:R-:W-:Y:S02]  /*3a60*/  FFMA.FTZ R3, R95, c[0x0][0x23c], -R143 ;  /* 0x00008f005f037a23 */ /* 0x000fe4000001088f */
[----:B------:R-:W1:Y:S01]  /*3a70*/  MUFU.EX2 R39, R39 ;  /* 0x0000002700277308 */ /* 0x000e620000000800 */
[----:B------:R-:W3:Y:S01]  /*3a80*/  SHFL.BFLY PT, R17, R135, 0x1, 0x1f ;  /* 0x0c201f0087117f89 */ /* 0x000ee200000e0000 */
[--C-:B------:R-:W-:Y:S01]  /*3a90*/  FFMA.FTZ R30, R25, c[0x0][0x23c], -R150.reuse ;  /* 0x00008f00191e7a23 */ /* 0x100fe20000010896 */
[----:B--2---:R-:W-:Y:S01]  /*3aa0*/  F2FP.BF16.PACK_AB R68, R48, R49 ;  /* 0x000000313044723e */ /* 0x004fe200000010ff */
[----:B------:R-:W-:-:S02]  /*3ab0*/  FFMA.FTZ R43, R33, c[0x0][0x23c], -R150 ;  /* 0x00008f00212b7a23 */ /* 0x000fc40000010896 */
[--C-:B------:R-:W-:Y:S02]  /*3ac0*/  FFMA.FTZ R45, R21, c[0x0][0x23c], -R150.reuse ;  /* 0x00008f00152d7a23 */ /* 0x100fe40000010896 */
[----:B------:R-:W-:Y:S01]  /*3ad0*/  MUFU.EX2 R38, R38 ;  /* 0x0000002600267308 */ /* 0x000fe20000000800 */
[--C-:B------:R-:W-:Y:S02]  /*3ae0*/  FFMA.FTZ R54, R8, c[0x0][0x23c], -R143.reuse ;  /* 0x00008f0008367a23 */ /* 0x100fe4000001088f */
[--C-:B------:R-:W-:Y:S02]  /*3af0*/  FFMA.FTZ R50, R9, c[0x0][0x23c], -R143.reuse ;  /* 0x00008f0009327a23 */ /* 0x100fe4000001088f */
[--C-:B------:R-:W-:Y:S02]  /*3b00*/  FFMA.FTZ R53, R32, c[0x0][0x23c], -R143.reuse ;  /* 0x00008f0020357a23 */ /* 0x100fe4000001088f */
[----:B------:R-:W-:Y:S01]  /*3b10*/  FFMA.FTZ R55, R20, c[0x0][0x23c], -R143 ;  /* 0x00008f0014377a23 */ /* 0x000fe2000001088f */
[----:B------:R-:W2:Y:S01]  /*3b20*/  MUFU.EX2 R29, R29 ;  /* 0x0000001d001d7308 */ /* 0x000ea20000000800 */
[----:B------:R-:W-:Y:S01]  /*3b30*/  LDSM.16.MT88.4 R32, [R189+0x6800] ;  /* 0x00680000bd20783b */ /* 0x000fe20000004200 */
[----:B-1----:R-:W-:Y:S01]  /*3b40*/  F2FP.BF16.PACK_AB R72, R39, R40 ;  /* 0x000000282748723e */ /* 0x002fe200000010ff */
[----:B------:R-:W-:-:S02]  /*3b50*/  FFMA.FTZ R66, R181, c[0x0][0x23c], -R150 ;  /* 0x00008f00b5427a23 */ /* 0x000fc40000010896 */
[----:B------:R-:W-:Y:S01]  /*3b60*/  LDSM.16.MT88.4 R20, [R188+0x6800] ;  /* 0x00680000bc14783b */ /* 0x000fe20000004200 */
[----:B------:R-:W-:Y:S02]  /*3b70*/  FFMA.FTZ R65, R179, c[0x0][0x23c], -R150 ;  /* 0x00008f00b3417a23 */ /* 0x000fe40000010896 */
[----:B------:R-:W-:Y:S01]  /*3b80*/  MUFU.EX2 R37, R37 ;  /* 0x0000002500257308 */ /* 0x000fe20000000800 */
[----:B---3--:R-:W-:Y:S01]  /*3b90*/  FMNMX.FTZ R135, R135, R17, !PT ;  /* 0x0000001187877209 */ /* 0x008fe20007810000 */
[--C-:B------:R-:W-:Y:S02]  /*3ba0*/  FFMA.FTZ R145, R145, c[0x0][0x23c], -R143.reuse ;  /* 0x00008f0091917a23 */ /* 0x100fe4000001088f */
[----:B------:R-:W-:Y:S01]  /*3bb0*/  FFMA.FTZ R147, R147, c[0x0][0x23c], -R143 ;  /* 0x00008f0093937a23 */ /* 0x000fe2000001088f */
[C---:B------:R-:W-:Y:S01]  /*3bc0*/  FSETP.NEU.FTZ.AND P1, PT, R135.reuse, -INF , PT ;  /* 0xff8000008700780b */ /* 0x040fe20003f3d000 */
[----:B------:R-:W-:Y:S02]  /*3bd0*/  FMUL.FTZ R132, R135, c[0x0][0x23c] ;  /* 0x00008f0087847a20 */ /* 0x000fe40000410000 */
[----:B------:R-:W1:Y:S01]  /*3be0*/  MUFU.EX2 R42, R42 ;  /* 0x0000002a002a7308 */ /* 0x000e620000000800 */
[----:B--2---:R-:W-:Y:S01]  /*3bf0*/  F2FP.BF16.PACK_AB R74, R29, R38 ;  /* 0x000000261d4a723e */ /* 0x004fe200000010ff */
[--C-:B------:R-:W-:Y:S01]  /*3c00*/  FFMA.FTZ R59, R59, c[0x0][0x23c], -R174.reuse ;  /* 0x00008f003b3b7a23 */ /* 0x100fe200000108ae */
[----:B------:R-:W-:Y:S01]  /*3c10*/  FSEL R132, R132, RZ, P1 ;  /* 0x000000ff84847208 */ /* 0x000fe20000800000 */
[----:B------:R-:W-:-:S02]  /*3c20*/  FFMA.FTZ R64, R64, c[0x0][0x23c], -R174 ;  /* 0x00008f0040407a23 */ /* 0x000fc400000108ae */
[----:B------:R-:W-:Y:S02]  /*3c30*/  FADD.FTZ R48, R49, R48 ;  /* 0x0000003031307221 */ /* 0x000fe40000010000 */
[----:B------:R-:W-:Y:S01]  /*3c40*/  MUFU.EX2 R44, R44 ;  /* 0x0000002c002c7308 */ /* 0x000fe20000000800 */
[--C-:B------:R-:W-:Y:S02]  /*3c50*/  FFMA.FTZ R52, R16, c[0x0][0x23c], -R132.reuse ;  /* 0x00008f0010347a23 */ /* 0x100fe40000010884 */
[--C-:B------:R-:W-:Y:S01]  /*3c60*/  FFMA.FTZ R51, R10, c[0x0][0x23c], -R132.reuse ;  /* 0x00008f000a337a23 */ /* 0x100fe20000010884 */
[----:B------:R-:W-:Y:S01]  /*3c70*/  LDSM.16.MT88.4 R16, [R192+0x7000] ;  /* 0x00700000c010783b */ /* 0x000fe20000004200 */
[--C-:B------:R-:W-:Y:S02]  /*3c80*/  FFMA.FTZ R46, R11, c[0x0][0x23c], -R132.reuse ;  /* 0x00008f000b2e7a23 */ /* 0x100fe40000010884 */
[--C-:B------:R-:W-:Y:S01]  /*3c90*/  FFMA.FTZ R31, R24, c[0x0][0x23c], -R132.reuse ;  /* 0x00008f00181f7a23 */ /* 0x100fe20000010884 */
[----:B------:R-:W2:Y:S01]  /*3ca0*/  MUFU.EX2 R3, R3 ;  /* 0x0000000300037308 */ /* 0x000ea20000000800 */
[----:B------:R-:W3:Y:S01]  /*3cb0*/  LDSM.16.MT88.4 R8, [R192+0x6800] ;  /* 0x00680000c008783b */ /* 0x000ee20000004200 */
[----:B-1----:R-:W-:Y:S01]  /*3cc0*/  F2FP.BF16.PACK_AB R73, R42, R37 ;  /* 0x000000252a49723e */ /* 0x002fe200000010ff */
[----:B------:R-:W-:-:S02]  /*3cd0*/  FFMA.FTZ R61, R138, c[0x0][0x23c], -R132 ;  /* 0x00008f008a3d7a23 */ /* 0x000fc40000010884 */
[----:B------:R-:W1:Y:S01]  /*3ce0*/  LDSM.16.MT88.4 R24, [R190+0x6800] ;  /* 0x00680000be18783b */ /* 0x000e620000004200 */
[--C-:B------:R-:W-:Y:S02]  /*3cf0*/  FFMA.FTZ R60, R141, c[0x0][0x23c], -R132.reuse ;  /* 0x00008f008d3c7a23 */ /* 0x100fe40000010884 */
[----:B------:R-:W-:Y:S01]  /*3d00*/  MUFU.EX2 R41, R41 ;  /* 0x0000002900297308 */ /* 0x000fe20000000800 */
[--C-:B------:R-:W-:Y:S02]  /*3d10*/  FFMA.FTZ R62, R178, c[0x0][0x23c], -R132.reuse ;  /* 0x00008f00b23e7a23 */ /* 0x100fe40000010884 */
[----:B------:R-:W-:Y:S02]  /*3d20*/  FFMA.FTZ R63, R180, c[0x0][0x23c], -R132 ;  /* 0x00008f00b43f7a23 */ /* 0x000fe40000010884 */
[--C-:B------:R-:W-:Y:S02]  /*3d30*/  FFMA.FTZ R138, R15, c[0x0][0x23c], -R150.reuse ;  /* 0x00008f000f8a7a23 */ /* 0x100fe40000010896 */
[----:B------:R-:W-:Y:S01]  /*3d40*/  FFMA.FTZ R141, R14, c[0x0][0x23c], -R150 ;  /* 0x00008f000e8d7a23 */ /* 0x000fe20000010896 */
[----:B------:R-:W4:Y:S01]  /*3d50*/  MUFU.EX2 R47, R47 ;  /* 0x0000002f002f7308 */ /* 0x000f220000000800 */
[----:B--2---:R-:W-:Y:S01]  /*3d60*/  F2FP.BF16.PACK_AB R75, R3, R44 ;  /* 0x0000002c034b723e */ /* 0x004fe200000010ff */
[----:B------:R-:W-:-:S02]  /*3d70*/  FFMA.FTZ R170, R170, c[0x0][0x23c], -R132 ;  /* 0x00008f00aaaa7a23 */ /* 0x000fc40000010884 */
[--C-:B------:R-:W-:Y:S02]  /*3d80*/  FFMA.FTZ R173, R173, c[0x0][0x23c], -R132.reuse ;  /* 0x00008f00adad7a23 */ /* 0x100fe40000010884 */
[--C-:B------:R-:W-:Y:S02]  /*3d90*/  FFMA.FTZ R175, R175, c[0x0][0x23c], -R132.reuse ;  /* 0x00008f00afaf7a23 */ /* 0x100fe40000010884 */
[----:B------:R-:W-:Y:S01]  /*3da0*/  MUFU.EX2 R52, R52 ;  /* 0x0000003400347308 */ /* 0x000fe20000000800 */
[----:B------:R-:W-:Y:S01]  /*3db0*/  HMMA.16816.F32.BF16 R124, R72, R116, RZ ;  /* 0x00000074487c723c */ /* 0x000fe200000418ff */
[----:B------:R-:W-:Y:S02]  /*3dc0*/  FFMA.FTZ R172, R172, c[0x0][0x23c], -R132 ;  /* 0x00008f00acac7a23 */ /* 0x000fe40000010884 */
[----:B------:R-:W-:Y:S02]  /*3dd0*/  FADD.FTZ R39, R40, R39 ;  /* 0x0000002728277221 */ /* 0x000fe40000010000 */
[----:B------:R-:W-:-:S02]  /*3de0*/  FADD.FTZ R37, R37, R42 ;  /* 0x0000002a25257221 */ /* 0x000fc40000010000 */
[----:B------:R-:W2:Y:S01]  /*3df0*/  MUFU.EX2 R51, R51 ;  /* 0x0000003300337308 */ /* 0x000ea20000000800 */
[C---:B------:R-:W-:Y:S01]  /*3e00*/  HMMA.16816.F32.BF16 R108, R72.reuse, R100, RZ ;  /* 0x00000064486c723c */ /* 0x040fe200000418ff */
[----:B----4-:R-:W-:Y:S01]  /*3e10*/  F2FP.BF16.PACK_AB R70, R47, R41 ;  /* 0x000000292f46723e */ /* 0x010fe200000010ff */
[----:B------:R-:W-:Y:S02]  /*3e20*/  FADD.FTZ R48, R41, R48 ;  /* 0x0000003029307221 */ /* 0x000fe40000010000 */
[----:B------:R-:W-:Y:S02]  /*3e30*/  FADD.FTZ R39, R38, R39 ;  /* 0x0000002726277221 */ /* 0x000fe40000010000 */
[----:B------:R-:W-:Y:S01]  /*3e40*/  FADD.FTZ R37, R44, R37 ;  /* 0x000000252c257221 */ /* 0x000fe20000010000 */
[----:B------:R-:W4:Y:S01]  /*3e50*/  MUFU.EX2 R46, R46 ;  /* 0x0000002e002e7308 */ /* 0x000f220000000800 */
[----:B------:R-:W-:Y:S01]  /*3e60*/  HMMA.16816.F32.BF16 R92, R72, R84, RZ ;  /* 0x00000054485c723c */ /* 0x000fe200000418ff */
[----:B------:R-:W-:-:S02]  /*3e70*/  FADD.FTZ R48, R47, R48 ;  /* 0x000000302f307221 */ /* 0x000fc40000010000 */
[----:B------:R-:W-:Y:S02]  /*3e80*/  FADD.FTZ R39, R29, R39 ;  /* 0x000000271d277221 */ /* 0x000fe40000010000 */
[----:B------:R-:W-:Y:S02]  /*3e90*/  FADD.FTZ R37, R3, R37 ;  /* 0x0000002503257221 */ /* 0x000fe40000010000 */
[----:B------:R-:W5:Y:S01]  /*3ea0*/  MUFU.EX2 R31, R31 ;  /* 0x0000001f001f7308 */ /* 0x000f620000000800 */
[C---:B------:R-:W-:Y:S01]  /*3eb0*/  HMMA.16816.F32.BF16 R76, R72.reuse, R4, RZ ;  /* 0x00000004484c723c */ /* 0x040fe200000418ff */
[----:B--2---:R-:W-:Y:S01]  /*3ec0*/  F2FP.BF16.PACK_AB R69, R51, R52 ;  /* 0x000000343345723e */ /* 0x004fe200000010ff */
[----:B------:R-:W-:Y:S02]  /*3ed0*/  FADD.FTZ R51, R52, R51 ;  /* 0x0000003334337221 */ /* 0x000fe40000010000 */
[----:B------:R-:W-:Y:S02]  /*3ee0*/  FADD.FTZ R48, R36, R48 ;  /* 0x0000003024307221 */ /* 0x000fe40000010000 */
[----:B------:R-:W-:Y:S01]  /*3ef0*/  FFMA.FTZ R168, R168, c[0x0][0x23c], -R150 ;  /* 0x00008f00a8a87a23 */ /* 0x000fe20000010896 */
[----:B------:R-:W2:Y:S01]  /*3f00*/  MUFU.EX2 R30, R30 ;  /* 0x0000001e001e7308 */ /* 0x000ea20000000800 */
[----:B------:R-:W-:Y:S01]  /*3f10*/  HMMA.16816.F32.BF16 R120, R72, R118, RZ ;  /* 0x000000764878723c */ /* 0x000fe200000418ff */
[----:B----4-:R-:W-:-:S02]  /*3f20*/  FADD.FTZ R51, R46, R51 ;  /* 0x000000332e337221 */ /* 0x010fc40000010000 */
[--C-:B------:R-:W-:Y:S02]  /*3f30*/  FFMA.FTZ R166, R166, c[0x0][0x23c], -R150.reuse ;  /* 0x00008f00a6a67a23 */ /* 0x100fe40000010896 */
[--C-:B------:R-:W-:Y:S02]  /*3f40*/  FFMA.FTZ R151, R151, c[0x0][0x23c], -R150.reuse ;  /* 0x00008f0097977a23 */ /* 0x100fe40000010896 */
[----:B------:R-:W4:Y:S01]  /*3f50*/  MUFU.EX2 R0, R0 ;  /* 0x0000000000007308 */ /* 0x000f220000000800 */
[C---:B------:R-:W-:Y:S01]  /*3f60*/  HMMA.16816.F32.BF16 R104, R72.reuse, R102, RZ ;  /* 0x000000664868723c */ /* 0x040fe200000418ff */
[C---:B-----5:R-:W-:Y:S01]  /*3f70*/  F2FP.BF16.PACK_AB R71, R31.reuse, R46 ;  /* 0x0000002e1f47723e */ /* 0x060fe200000010ff */
[----:B------:R-:W-:Y:S02]  /*3f80*/  FADD.FTZ R51, R31, R51 ;  /* 0x000000331f337221 */ /* 0x000fe40000010000 */
[----:B------:R-:W-:Y:S02]  /*3f90*/  FFMA.FTZ R228, R149, c[0x0][0x23c], -R150 ;  /* 0x00008f0095e47a23 */ /* 0x000fe40000010896 */
[----:B------:R-:W-:Y:S01]  /*3fa0*/  FFMA.FTZ R148, R148, c[0x0][0x23c], -R143 ;  /* 0x00008f0094947a23 */ /* 0x000fe2000001088f */
[----:B------:R-:W5:Y:S01]  /*3fb0*/  MUFU.EX2 R43, R43 ;  /* 0x0000002b002b7308 */ /* 0x000f620000000800 */
[----:B------:R-:W-:Y:S01]  /*3fc0*/  HMMA.16816.F32.BF16 R88, R72, R86, RZ ;  /* 0x000000564858723c */ /* 0x000fe200000418ff */
[----:B--2---:R-:W-:-:S02]  /*3fd0*/  FADD.FTZ R39, R30, R39 ;  /* 0x000000271e277221 */ /* 0x004fc40000010000 */
[--C-:B------:R-:W-:Y:S02]  /*3fe0*/  FFMA.FTZ R146, R146, c[0x0][0x23c], -R143.reuse ;  /* 0x00008f0092927a23 */ /* 0x100fe4000001088f */
[--C-:B------:R-:W-:Y:S02]  /*3ff0*/  FFMA.FTZ R144, R144, c[0x0][0x23c], -R143.reuse ;  /* 0x00008f0090907a23 */ /* 0x100fe4000001088f */
[----:B------:R-:W2:Y:S01]  /*4000*/  MUFU.EX2 R45, R45 ;  /* 0x0000002d002d7308 */ /* 0x000ea20000000800 */
[----:B------:R-:W-:Y:S01]  /*4010*/  HMMA.16816.F32.BF16 R72, R72, R6, RZ ;  /* 0x000000064848723c */ /* 0x000fe200000418ff */
[----:B------:R-:W-:Y:S02]  /*4020*/  FFMA.FTZ R227, R142, c[0x0][0x23c], -R143 ;  /* 0x00008f008ee37a23 */ /* 0x000fe4000001088f */
[----:B----4-:R-:W-:Y:S02]  /*4030*/  FADD.FTZ R39, R0, R39 ;  /* 0x0000002700277221 */ /* 0x010fe40000010000 */
[----:B------:R-:W-:-:S02]  /*4040*/  FFMA.FTZ R167, R167, c[0x0][0x23c], -R174 ;  /* 0x00008f00a7a77a23 */ /* 0x000fc400000108ae */
[----:B------:R-:W4:Y:S01]  /*4050*/  MUFU.EX2 R54, R54 ;  /* 0x0000003600367308 */ /* 0x000f220000000800 */
[C---:B------:R-:W-:Y:S01]  /*4060*/  HMMA.16816.F32.BF16 R128, R68.reuse, R116, RZ ;  /* 0x000000744480723c */ /* 0x040fe200000418ff */
[----:B-----5:R-:W-:Y:S02]  /*4070*/  FADD.FTZ R39, R43, R39 ;  /* 0x000000272b277221 */ /* 0x020fe40000010000 */
[--C-:B------:R-:W-:Y:S02]  /*4080*/  FFMA.FTZ R169, R169, c[0x0][0x23c], -R174.reuse ;  /* 0x00008f00a9a97a23 */ /* 0x100fe400000108ae */
[----:B------:R-:W-:Y:S02]  /*4090*/  FFMA.FTZ R230, R171, c[0x0][0x23c], -R174 ;  /* 0x00008f00abe67a23 */ /* 0x000fe400000108ae */
[----:B------:R-:W5:Y:S01]  /*40a0*/  MUFU.EX2 R50, R50 ;  /* 0x0000003200327308 */ /* 0x000f620000000800 */
[----:B------:R-:W-:Y:S01]  /*40b0*/  HMMA.16816.F32.BF16 R112, R68, R100, RZ ;  /* 0x000000644470723c */ /* 0x000fe200000418ff */
[----:B------:R-:W-:-:S02]  /*40c0*/  FFMA.FTZ R229, R67, c[0x0][0x23c], -R132 ;  /* 0x00008f0043e57a23 */ /* 0x000fc40000010884 */
[----:B--2---:R-:W-:-:S04]  /*40d0*/  FADD.FTZ R39, R45, R39 ;  /* 0x000000272d277221 */ /* 0x004fc80000010000 */
[----:B------:R-:W2:Y:S01]  /*40e0*/  MUFU.EX2 R53, R53 ;  /* 0x0000003500357308 */ /* 0x000ea20000000800 */
[----:B------:R-:W-:Y:S01]  /*40f0*/  HMMA.16816.F32.BF16 R96, R68, R84, RZ ;  /* 0x000000544460723c */ /* 0x000fe200000418ff */
[----:B----4-:R-:W-:-:S06]  /*4100*/  FADD.FTZ R37, R54, R37 ;  /* 0x0000002536257221 */ /* 0x010fcc0000010000 */
[----:B------:R-:W4:Y:S01]  /*4110*/  MUFU.EX2 R55, R55 ;  /* 0x0000003700377308 */ /* 0x000f220000000800 */
[----:B------:R-:W-:Y:S01]  /*4120*/  HMMA.16816.F32.BF16 R116, R68, R118, RZ ;  /* 0x000000764474723c */ /* 0x000fe200000418ff */
[----:B-----5:R-:W-:-:S06]  /*4130*/  FADD.FTZ R37, R50, R37 ;  /* 0x0000002532257221 */ /* 0x020fcc0000010000 */
[----:B------:R-:W5:Y:S01]  /*4140*/  MUFU.EX2 R2, R2 ;  /* 0x0000000200027308 */ /* 0x000f620000000800 */
[----:B------:R-:W-:Y:S01]  /*4150*/  HMMA.16816.F32.BF16 R100, R68, R102, RZ ;  /* 0x000000664464723c */ /* 0x000fe200000418ff */
[----:B--2---:R-:W-:-:S06]  /*4160*/  FADD.FTZ R37, R53, R37 ;  /* 0x0000002535257221 */ /* 0x004fcc0000010000 */
        /* <DEDUP_REMOVED lines=8> */
[----:B------:R-:W-:Y:S01]  /*41f0*/  F2FP.BF16.PACK_AB R4, R0, R30 ;  /* 0x0000001e0004723e */ /* 0x000fe200000010ff */
[----:B--2---:R-:W-:Y:S01]  /*4200*/  FADD.FTZ R48, R56, R48 ;  /* 0x0000003038307221 */ /* 0x004fe20000010000 */
[----:B------:R-:W-:-:S04]  /*4210*/  F2FP.BF16.PACK_AB R5, R50, R54 ;  /* 0x000000363205723e */ /* 0x000fc800000010ff */
[----:B------:R-:W2:Y:S01]  /*4220*/  MUFU.EX2 R60, R60 ;  /* 0x0000003c003c7308 */ /* 0x000ea20000000800 */
[----:B------:R-:W-:Y:S01]  /*4230*/  F2FP.BF16.PACK_AB R6, R45, R43 ;  /* 0x0000002b2d06723e */ /* 0x000fe200000010ff */
[----:B----4-:R-:W-:Y:S01]  /*4240*/  FADD.FTZ R48, R57, R48 ;  /* 0x0000003039307221 */ /* 0x010fe20000010000 */
[----:B------:R-:W-:-:S05]  /*4250*/  F2FP.BF16.PACK_AB R7, R55, R53 ;  /* 0x000000353707723e */ /* 0x000fca00000010ff */
[----:B------:R-:W4:Y:S01]  /*4260*/  MUFU.EX2 R62, R62 ;  /* 0x0000003e003e7308 */ /* 0x000f220000000800 */
[----:B-----5:R-:W-:Y:S01]  /*4270*/  FADD.FTZ R51, R61, R51 ;  /* 0x000000333d337221 */ /* 0x020fe20000010000 */
[C---:B---3--:R-:W-:Y:S06]  /*4280*/  HMMA.16816.F32.BF16 R124, R4.reuse, R8, R124 ;  /* 0x00000008047c723c */ /* 0x048fec000004187c */
[----:B------:R-:W3:Y:S01]  /*4290*/  MUFU.EX2 R63, R63 ;  /* 0x0000003f003f7308 */ /* 0x000ee20000000800 */
[----:B--2---:R-:W-:Y:S01]  /*42a0*/  FADD.FTZ R51, R60, R51 ;  /* 0x000000333c337221 */ /* 0x004fe20000010000 */
[C---:B-1----:R-:W-:Y:S06]  /*42b0*/  HMMA.16816.F32.BF16 R108, R4.reuse, R24, R108 ;  /* 0x00000018046c723c */ /* 0x042fec000004186c */
[----:B------:R-:W1:Y:S01]  /*42c0*/  MUFU.EX2 R66, R66 ;  /* 0x0000004200427308 */ /* 0x000e620000000800 */
[----:B----4-:R-:W-:Y:S01]  /*42d0*/  FADD.FTZ R51, R62, R51 ;  /* 0x000000333e337221 */ /* 0x010fe20000010000 */
[C---:B------:R-:W-:Y:S06]  /*42e0*/  HMMA.16816.F32.BF16 R92, R4.reuse, R32, R92 ;  /* 0x00000020045c723c */ /* 0x040fec000004185c */
[----:B------:R-:W2:Y:S01]  /*42f0*/  MUFU.EX2 R65, R65 ;  /* 0x0000004100417308 */ /* 0x000ea20000000800 */
[----:B---3--:R-:W-:Y:S01]  /*4300*/  FADD.FTZ R51, R63, R51 ;  /* 0x000000333f337221 */ /* 0x008fe20000010000 */
[C---:B------:R-:W-:Y:S06]  /*4310*/  HMMA.16816.F32.BF16 R76, R4.reuse, R20, R76 ;  /* 0x00000014044c723c */ /* 0x040fec000004184c */
[----:B------:R-:W3:Y:S01]  /*4320*/  MUFU.EX2 R138, R138 ;  /* 0x0000008a008a7308 */ /* 0x000ee20000000800 */
[----:B-1----:R-:W-:Y:S01]  /*4330*/  FADD.FTZ R39, R66, R39 ;  /* 0x0000002742277221 */ /* 0x002fe20000010000 */
[C---:B------:R-:W-:Y:S06]  /*4340*/  HMMA.16816.F32.BF16 R120, R4.reuse, R10, R120 ;  /* 0x0000000a0478723c */ /* 0x040fec0000041878 */
[----:B------:R-:W1:Y:S01]  /*4350*/  MUFU.EX2 R141, R141 ;  /* 0x0000008d008d7308 */ /* 0x000e620000000800 */
[----:B--2---:R-:W-:Y:S01]  /*4360*/  FADD.FTZ R39, R65, R39 ;  /* 0x0000002741277221 */ /* 0x004fe20000010000 */
[C---:B------:R-:W-:Y:S06]  /*4370*/  HMMA.16816.F32.BF16 R104, R4.reuse, R26, R104 ;  /* 0x0000001a0468723c */ /* 0x040fec0000041868 */
[----:B------:R-:W-:Y:S01]  /*4380*/  MUFU.EX2 R145, R145 ;  /* 0x0000009100917308 */ /* 0x000fe20000000800 */
[----:B---3--:R-:W-:Y:S01]  /*4390*/  FADD.FTZ R39, R138, R39 ;  /* 0x000000278a277221 */ /* 0x008fe20000010000 */
[C---:B------:R-:W-:Y:S06]  /*43a0*/  HMMA.16816.F32.BF16 R88, R4.reuse, R34, R88 ;  /* 0x000000220458723c */ /* 0x040fec0000041858 */
[----:B------:R-:W-:Y:S01]  /*43b0*/  MUFU.EX2 R147, R147 ;  /* 0x0000009300937308 */ /* 0x000fe20000000800 */
[----:B-1----:R-:W-:Y:S01]  /*43c0*/  FADD.FTZ R39, R141, R39 ;  /* 0x000000278d277221 */ /* 0x002fe20000010000 */
[----:B------:R-:W-:Y:S06]  /*43d0*/  HMMA.16816.F32.BF16 R72, R4, R22, R72 ;  /* 0x000000160448723c */ /* 0x000fec0000041848 */
[----:B------:R-:W1:Y:S01]  /*43e0*/  MUFU.EX2 R58, R58 ;  /* 0x0000003a003a7308 */ /* 0x000e620000000800 */
[----:B------:R-:W-:-:S02]  /*43f0*/  F2FP.BF16.PACK_AB R4, R2, R36 ;  /* 0x000000240204723e */ /* 0x000fc400000010ff */
[----:B------:R-:W-:Y:S02]  /*4400*/  F2FP.BF16.PACK_AB R5, R60, R61 ;  /* 0x0000003d3c05723e */ /* 0x000fe400000010ff */
[----:B------:R-:W-:Y:S02]  /*4410*/  F2FP.BF16.PACK_AB R6, R57, R56 ;  /* 0x000000383906723e */ /* 0x000fe400000010ff */
[----:B------:R-:W-:Y:S01]  /*4420*/  F2FP.BF16.PACK_AB R7, R63, R62 ;  /* 0x0000003e3f07723e */ /* 0x000fe200000010ff */
[----:B------:R-:W2:Y:S06]  /*4430*/  MUFU.EX2 R59, R59 ;  /* 0x0000003b003b7308 */ /* 0x000eac0000000800 */
[----:B------:R-:W-:Y:S02]  /*4440*/  HMMA.16816.F32.BF16 R96, R4, R32, R96 ;  /* 0x000000200460723c */ /* 0x000fe40000041860 */
[----:B------:R-:W3:Y:S01]  /*4450*/  MUFU.EX2 R64, R64 ;  /* 0x0000004000407308 */ /* 0x000ee20000000800 */
[----:B-1----:R-:W-:-:S04]  /*4460*/  FADD.FTZ R48, R58, R48 ;  /* 0x000000303a307221 */ /* 0x002fc80000010000 */
[--C-:B------:R-:W-:Y:S01]  /*4470*/  FFMA.FTZ R32, R13, c[0x0][0x23c], -R143.reuse ;  /* 0x00008f000d207a23 */ /* 0x100fe2000001088f */
[----:B------:R-:W-:Y:S01]  /*4480*/  HMMA.16816.F32.BF16 R128, R4, R8, R128 ;  /* 0x000000080480723c */ /* 0x000fe20000041880 */
[----:B------:R-:W-:Y:S01]  /*4490*/  FFMA.FTZ R33, R12, c[0x0][0x23c], -R143 ;  /* 0x00008f000c217a23 */ /* 0x000fe2000001088f */
[----:B------:R-:W1:Y:S01]  /*44a0*/  MUFU.EX2 R170, R170 ;  /* 0x000000aa00aa7308 */ /* 0x000e620000000800 */
[----:B------:R-:W4:Y:S01]  /*44b0*/  LDSM.16.MT88.4 R12, [R190+0x7000] ;  /* 0x00700000be0c783b */ /* 0x000f220000004200 */
[----:B--2---:R-:W-:-:S04]  /*44c0*/  FADD.FTZ R48, R59, R48 ;  /* 0x000000303b307221 */ /* 0x004fc80000010000 */
[----:B------:R-:W-:Y:S02]  /*44d0*/  HMMA.16816.F32.BF16 R112, R4, R24, R112 ;  /* 0x000000180470723c */ /* 0x000fe40000041870 */
[----:B------:R-:W2:Y:S01]  /*44e0*/  MUFU.EX2 R32, R32 ;  /* 0x0000002000207308 */ /* 0x000ea20000000800 */
[----:B---3--:R-:W-:-:S05]  /*44f0*/  FADD.FTZ R48, R64, R48 ;  /* 0x0000003040307221 */ /* 0x008fca0000010000 */
[----:B------:R-:W-:Y:S01]  /*4500*/  HMMA.16816.F32.BF16 R116, R4, R10, R116 ;  /* 0x0000000a0474723c */ /* 0x000fe20000041874 */
[----:B------:R-:W3:Y:S01]  /*4510*/  LDSM.16.MT88.4 R8, [R189+0x7000] ;  /* 0x00700000bd08783b */ /* 0x000ee20000004200 */
[----:B------:R-:W5:Y:S01]  /*4520*/  MUFU.EX2 R33, R33 ;  /* 0x0000002100217308 */ /* 0x000f620000000800 */
[----:B-1----:R-:W-:-:S05]  /*4530*/  FADD.FTZ R51, R170, R51 ;  /* 0x00000033aa337221 */ /* 0x002fca0000010000 */
[----:B------:R-:W-:Y:S01]  /*4540*/  HMMA.16816.F32.BF16 R100, R4, R26, R100 ;  /* 0x0000001a0464723c */ /* 0x000fe20000041864 */
[----:B------:R-:W1:Y:S01]  /*4550*/  LDSM.16.MT88.4 R24, [R188+0x7000] ;  /* 0x00700000bc18783b */ /* 0x000e620000004200 */
[----:B------:R-:W4:Y:S01]  /*4560*/  MUFU.EX2 R173, R173 ;  /* 0x000000ad00ad7308 */ /* 0x000f220000000800 */
[----:B--2---:R-:W-:-:S05]  /*4570*/  FADD.FTZ R37, R32, R37 ;  /* 0x0000002520257221 */ /* 0x004fca0000010000 */
[----:B------:R-:W-:Y:S02]  /*4580*/  HMMA.16816.F32.BF16 R84, R4, R34, R84 ;  /* 0x000000220454723c */ /* 0x000fe40000041854 */
[----:B------:R-:W2:Y:S01]  /*4590*/  MUFU.EX2 R175, R175 ;  /* 0x000000af00af7308 */ /* 0x000ea20000000800 */
[----:B-----5:R-:W-:-:S04]  /*45a0*/  FADD.FTZ R37, R33, R37 ;  /* 0x0000002521257221 */ /* 0x020fc80000010000 */
[--C-:B------:R-:W-:Y:S01]  /*45b0*/  FFMA.FTZ R34, R176, c[0x0][0x23c], -R174.reuse ;  /* 0x00008f00b0227a23 */ /* 0x100fe200000108ae */
[----:B------:R-:W-:Y:S01]  /*45c0*/  HMMA.16816.F32.BF16 R80, R4, R20, R80 ;  /* 0x000000140450723c */ /* 0x000fe20000041850 */
[----:B------:R-:W-:Y:S01]  /*45d0*/  FFMA.FTZ R35, R177, c[0x0][0x23c], -R174 ;  /* 0x00008f00b1237a23 */ /* 0x000fe200000108ae */
[----:B------:R-:W5:Y:S01]  /*45e0*/  MUFU.EX2 R172, R172 ;  /* 0x000000ac00ac7308 */ /* 0x000f620000000800 */
[----:B----4-:R-:W-:Y:S02]  /*45f0*/  FADD.FTZ R51, R173, R51 ;  /* 0x00000033ad337221 */ /* 0x010fe40000010000 */
[----:B------:R-:W-:-:S03]  /*4600*/  FADD.FTZ R37, R145, R37 ;  /* 0x0000002591257221 */ /* 0x000fc60000010000 */
[----:B------:R-:W-:Y:S01]  /*4610*/  HMMA.16816.F32.BF16 R68, R4, R22, R68 ;  /* 0x000000160444723c */ /* 0x000fe20000041844 */
[----:B------:R-:W4:Y:S01]  /*4620*/  LDSM.16.MT88.4 R20, [R192+0x7800] ;  /* 0x00780000c014783b */ /* 0x000f220000004200 */
[----:B------:R-:W1:Y:S01]  /*4630*/  MUFU.EX2 R34, R34 ;  /* 0x0000002200227308 */ /* 0x000e620000000800 */
[----:B--2---:R-:W-:Y:S02]  /*4640*/  FADD.FTZ R51, R175, R51 ;  /* 0x00000033af337221 */ /* 0x004fe40000010000 */
[----:B------:R-:W-:Y:S02]  /*4650*/  FADD.FTZ R37, R147, R37 ;  /* 0x0000002593257221 */ /* 0x000fe40000010000 */
[----:B------:R-:W-:Y:S02]  /*4660*/  F2FP.BF16.PACK_AB R4, R65, R66 ;  /* 0x000000424104723e */ /* 0x000fe400000010ff */
[----:B------:R-:W-:Y:S01]  /*4670*/  F2FP.BF16.PACK_AB R5, R33, R32 ;  /* 0x000000202105723e */ /* 0x000fe200000010ff */
[----:B------:R-:W2:Y:S01]  /*4680*/  MUFU.EX2 R168, R168 ;  /* 0x000000a800a87308 */ /* 0x000ea20000000800 */
[----:B------:R-:W-:Y:S01]  /*4690*/  F2FP.BF16.PACK_AB R6, R141, R138 ;  /* 0x0000008a8d06723e */ /* 0x000fe200000010ff */
[----:B-----5:R-:W-:Y:S01]  /*46a0*/  FADD.FTZ R51, R172, R51 ;  /* 0x00000033ac337221 */ /* 0x020fe20000010000 */
[----:B------:R-:W-:-:S05]  /*46b0*/  F2FP.BF16.PACK_AB R7, R147, R145 ;  /* 0x000000919307723e */ /* 0x000fca00000010ff */
[----:B------:R-:W5:Y:S01]  /*46c0*/  MUFU.EX2 R166, R166 ;  /* 0x000000a600a67308 */ /* 0x000f620000000800 */
[----:B-1----:R-:W-:Y:S01]  /*46d0*/  FADD.FTZ R48, R34, R48 ;  /* 0x0000003022307221 */ /* 0x002fe20000010000 */
[C---:B------:R-:W-:Y:S06]  /*46e0*/  HMMA.16816.F32.BF16 R124, R4.reuse, R16, R124 ;  /* 0x00000010047c723c */ /* 0x040fec000004187c */
[----:B------:R-:W1:Y:S01]  /*46f0*/  MUFU.EX2 R151, R151 ;  /* 0x0000009700977308 */ /* 0x000e620000000800 */
[----:B--2---:R-:W-:Y:S01]  /*4700*/  FADD.FTZ R39, R168, R39 ;  /* 0x00000027a8277221 */ /* 0x004fe20000010000 */
[C---:B------:R-:W-:Y:S06]  /*4710*/  HMMA.16816.F32.BF16 R108, R4.reuse, R12, R108 ;  /* 0x0000000c046c723c */ /* 0x040fec000004186c */
[----:B------:R-:W-:Y:S01]  /*4720*/  MUFU.EX2 R228, R228 ;  /* 0x000000e400e47308 */ /* 0x000fe20000000800 */
[----:B-----5:R-:W-:Y:S01]  /*4730*/  FADD.FTZ R39, R166, R39 ;  /* 0x00000027a6277221 */ /* 0x020fe20000010000 */
[C---:B---3--:R-:W-:Y:S06]  /*4740*/  HMMA.16816.F32.BF16 R92, R4.reuse, R8, R92 ;  /* 0x00000008045c723c */ /* 0x048fec000004185c */
[----:B------:R-:W2:Y:S01]  /*4750*/  MUFU.EX2 R148, R148 ;  /* 0x0000009400947308 */ /* 0x000ea20000000800 */
[----:B-1----:R-:W-:Y:S01]  /*4760*/  FADD.FTZ R39, R151, R39 ;  /* 0x0000002797277221 */ /* 0x002fe20000010000 */
[C---:B------:R-:W-:Y:S06]  /*4770*/  HMMA.16816.F32.BF16 R76, R4.reuse, R24, R76 ;  /* 0x00000018044c723c */ /* 0x040fec000004184c */
[----:B------:R-:W1:Y:S02]  /*4780*/  MUFU.EX2 R146, R146 ;  /* 0x0000009200927308 */ /* 0x000e640000000800 */
[C---:B------:R-:W-:Y:S06]  /*4790*/  HMMA.16816.F32.BF16 R120, R4.reuse, R18, R120 ;  /* 0x000000120478723c */ /* 0x040fec0000041878 */
[----:B------:R-:W3:Y:S01]  /*47a0*/  MUFU.EX2 R144, R144 ;  /* 0x0000009000907308 */ /* 0x000ee20000000800 */
[----:B--2---:R-:W-:Y:S01]  /*47b0*/  FADD.FTZ R37, R148, R37 ;  /* 0x0000002594257221 */ /* 0x004fe20000010000 */
[C---:B------:R-:W-:Y:S06]  /*47c0*/  HMMA.16816.F32.BF16 R104, R4.reuse, R14, R104 ;  /* 0x0000000e0468723c */ /* 0x040fec0000041868 */
[----:B------:R-:W-:Y:S01]  /*47d0*/  MUFU.EX2 R227, R227 ;  /* 0x000000e300e37308 */ /* 0x000fe20000000800 */
[----:B-1----:R-:W-:Y:S01]  /*47e0*/  FADD.FTZ R37, R146, R37 ;  /* 0x0000002592257221 */ /* 0x002fe20000010000 */
[C---:B------:R-:W-:Y:S06]  /*47f0*/  HMMA.16816.F32.BF16 R88, R4.reuse, R10, R88 ;  /* 0x0000000a0458723c */ /* 0x040fec0000041858 */
[----:B------:R-:W1:Y:S01]  /*4800*/  MUFU.EX2 R35, R35 ;  /* 0x0000002300237308 */ /* 0x000e620000000800 */
[----:B---3--:R-:W-:Y:S01]  /*4810*/  FADD.FTZ R37, R144, R37 ;  /* 0x0000002590257221 */ /* 0x008fe20000010000 */
[----:B------:R-:W-:Y:S06]  /*4820*/  HMMA.16816.F32.BF16 R72, R4, R26, R72 ;  /* 0x0000001a0448723c */ /* 0x000fec0000041848 */
[----:B------:R-:W2:Y:S01]  /*4830*/  MUFU.EX2 R167, R167 ;  /* 0x000000a700a77308 */ /* 0x000ea20000000800 */
[----:B------:R-:W-:-:S02]  /*4840*/  F2FP.BF16.PACK_AB R4, R59, R58 ;  /* 0x0000003a3b04723e */ /* 0x000fc400000010ff */
[----:B------:R-:W-:Y:S02]  /*4850*/  F2FP.BF16.PACK_AB R5, R173, R170 ;  /* 0x000000aaad05723e */ /* 0x000fe400000010ff */
[----:B------:R-:W-:Y:S02]  /*4860*/  F2FP.BF16.PACK_AB R6, R34, R64 ;  /* 0x000000402206723e */ /* 0x000fe400000010ff */
[----:B------:R-:W-:Y:S01]  /*4870*/  F2FP.BF16.PACK_AB R7, R172, R175 ;  /* 0x000000afac07723e */ /* 0x000fe200000010ff */
[----:B------:R-:W3:Y:S01]  /*4880*/  MUFU.EX2 R169, R169 ;  /* 0x000000a900a97308 */ /* 0x000ee20000000800 */
[----:B-1----:R-:W-:-:S05]  /*4890*/  FADD.FTZ R48, R35, R48 ;  /* 0x0000003023307221 */ /* 0x002fca0000010000 */
[----:B------:R-:W-:Y:S02]  /*48a0*/  HMMA.16816.F32.BF16 R128, R4, R16, R128 ;  /* 0x000000100480723c */ /* 0x000fe40000041880 */
[----:B------:R-:W-:Y:S01]  /*48b0*/  MUFU.EX2 R230, R230 ;  /* 0x000000e600e67308 */ /* 0x000fe20000000800 */
[----:B--2---:R-:W-:-:S05]  /*48c0*/  FADD.FTZ R48, R167, R48 ;  /* 0x00000030a7307221 */ /* 0x004fca0000010000 */
[----:B------:R-:W-:Y:S01]  /*48d0*/  HMMA.16816.F32.BF16 R116, R4, R18, R116 ;  /* 0x000000120474723c */ /* 0x000fe20000041874 */
[----:B------:R-:W1:Y:S01]  /*48e0*/  LDSM.16.MT88.4 R16, [R190+0x7800] ;  /* 0x00780000be10783b */ /* 0x000e620000004200 */
[----:B------:R-:W-:Y:S01]  /*48f0*/  MUFU.EX2 R229, R229 ;  /* 0x000000e500e57308 */ /* 0x000fe20000000800 */
[----:B---3--:R-:W-:-:S05]  /*4900*/  FADD.FTZ R48, R169, R48 ;  /* 0x00000030a9307221 */ /* 0x008fca0000010000 */
[C---:B------:R-:W-:Y:S08]  /*4910*/  HMMA.16816.F32.BF16 R112, R4.reuse, R12, R112 ;  /* 0x0000000c0470723c */ /* 0x040ff00000041870 */
[C---:B------:R-:W-:Y:S01]  /*4920*/  HMMA.16816.F32.BF16 R100, R4.reuse, R14, R100 ;  /* 0x0000000e0464723c */ /* 0x040fe20000041864 */
[----:B------:R-:W2:Y:S07]  /*4930*/  LDSM.16.MT88.4 R12, [R189+0x7800] ;  /* 0x00780000bd0c783b */ /* 0x000eae0000004200 */
[C---:B------:R-:W-:Y:S08]  /*4940*/  HMMA.16816.F32.BF16 R96, R4.reuse, R8, R96 ;  /* 0x000000080460723c */ /* 0x040ff00000041860 */
[C---:B------:R-:W-:Y:S01]  /*4950*/  HMMA.16816.F32.BF16 R84, R4.reuse, R10, R84 ;  /* 0x0000000a0454723c */ /* 0x040fe20000041854 */
[----:B------:R-:W3:Y:S07]  /*4960*/  LDSM.16.MT88.4 R8, [R188+0x7800] ;  /* 0x00780000bc08783b */ /* 0x000eee0000004200 */
[C---:B------:R-:W-:Y:S07]  /*4970*/  HMMA.16816.F32.BF16 R80, R4.reuse, R24, R80 ;  /* 0x000000180450723c */ /* 0x040fee0000041850 */
[--C-:B------:R-:W-:Y:S01]  /*4980*/  FFMA.FTZ R24, R140, c[0x0][0x23c], -R132.reuse ;  /* 0x00008f008c187a23 */ /* 0x100fe20000010884 */
[----:B------:R-:W-:Y:S01]  /*4990*/  HMMA.16816.F32.BF16 R68, R4, R26, R68 ;  /* 0x0000001a0444723c */ /* 0x000fe20000041844 */
[----:B------:R-:W-:-:S04]  /*49a0*/  FFMA.FTZ R25, R139, c[0x0][0x23c], -R132 ;  /* 0x00008f008b197a23 */ /* 0x000fc80000010884 */
[----:B------:R-:W5:Y:S02]  /*49b0*/  MUFU.EX2 R24, R24 ;  /* 0x0000001800187308 */ /* 0x000f640000000800 */
[----:B------:R-:W-:Y:S01]  /*49c0*/  FFMA.FTZ R26, R137, c[0x0][0x23c], -R132 ;  /* 0x00008f00891a7a23 */ /* 0x000fe20000010884 */
[----:B------:R-:W-:Y:S02]  /*49d0*/  F2FP.BF16.PACK_AB R4, R166, R168 ;  /* 0x000000a8a604723e */ /* 0x000fe400000010ff */
[----:B------:R-:W-:Y:S02]  /*49e0*/  F2FP.BF16.PACK_AB R5, R146, R148 ;  /* 0x000000949205723e */ /* 0x000fe400000010ff */
[C---:B------:R-:W-:Y:S01]  /*49f0*/  F2FP.BF16.PACK_AB R6, R228.reuse, R151 ;  /* 0x00000097e406723e */ /* 0x040fe200000010ff */
[----:B------:R-:W1:Y:S01]  /*4a00*/  MUFU.EX2 R25, R25 ;  /* 0x0000001900197308 */ /* 0x000e620000000800 */
[----:B------:R-:W-:Y:S01]  /*4a10*/  F2FP.BF16.PACK_AB R7, R227, R144 ;  /* 0x00000090e307723e */ /* 0x000fe200000010ff */
[----:B------:R-:W-:-:S02]  /*4a20*/  FADD.FTZ R228, R228, R39 ;  /* 0x00000027e4e47221 */ /* 0x000fc40000010000 */
[----:B------:R-:W-:-:S04]  /*4a30*/  FADD.FTZ R227, R227, R37 ;  /* 0x00000025e3e37221 */ /* 0x000fc80000010000 */
[----:B------:R-:W2:Y:S01]  /*4a40*/  MUFU.EX2 R26, R26 ;  /* 0x0000001a001a7308 */ /* 0x000ea20000000800 */
[----:B-----5:R-:W-:Y:S01]  /*4a50*/  FADD.FTZ R51, R24, R51 ;  /* 0x0000003318337221 */ /* 0x020fe20000010000 */
[----:B----4-:R-:W-:Y:S03]  /*4a60*/  HMMA.16816.F32.BF16 R124, R4, R20, R124 ;  /* 0x00000014047c723c */ /* 0x010fe6000004187c */
[----:B-1----:R-:W-:-:S05]  /*4a70*/  FADD.FTZ R51, R25, R51 ;  /* 0x0000003319337221 */ /* 0x002fca0000010000 */
[----:B------:R-:W-:Y:S01]  /*4a80*/  HMMA.16816.F32.BF16 R120, R4, R22, R120 ;  /* 0x000000160478723c */ /* 0x000fe20000041878 */
[----:B--2---:R-:W-:-:S07]  /*4a90*/  FADD.FTZ R51, R26, R51 ;  /* 0x000000331a337221 */ /* 0x004fce0000010000 */
[C---:B------:R-:W-:Y:S08]  /*4aa0*/  HMMA.16816.F32.BF16 R108, R4.reuse, R16, R108 ;  /* 0x00000010046c723c */ /* 0x040ff0000004186c */
[C---:B------:R-:W-:Y:S08]  /*4ab0*/  HMMA.16816.F32.BF16 R104, R4.reuse, R18, R104 ;  /* 0x000000120468723c */ /* 0x040ff00000041868 */
[C---:B------:R-:W-:Y:S08]  /*4ac0*/  HMMA.16816.F32.BF16 R92, R4.reuse, R12, R92 ;  /* 0x0000000c045c723c */ /* 0x040ff0000004185c */
[C---:B------:R-:W-:Y:S08]  /*4ad0*/  HMMA.16816.F32.BF16 R88, R4.reuse, R14, R88 ;  /* 0x0000000e0458723c */ /* 0x040ff00000041858 */
[C---:B---3--:R-:W-:Y:S08]  /*4ae0*/  HMMA.16816.F32.BF16 R76, R4.reuse, R8, R76 ;  /* 0x00000008044c723c */ /* 0x048ff0000004184c */
[----:B------:R-:W-:Y:S07]  /*4af0*/  HMMA.16816.F32.BF16 R72, R4, R10, R72 ;  /* 0x0000000a0448723c */ /* 0x000fee0000041848 */
[----:B------:R-:W-:-:S02]  /*4b00*/  F2FP.BF16.PACK_AB R4, R167, R35 ;  /* 0x00000023a704723e */ /* 0x000fc400000010ff */
[----:B------:R-:W-:Y:S02]  /*4b10*/  F2FP.BF16.PACK_AB R5, R25, R24 ;  /* 0x000000181905723e */ /* 0x000fe400000010ff */
[C---:B------:R-:W-:Y:S01]  /*4b20*/  F2FP.BF16.PACK_AB R6, R230.reuse, R169 ;  /* 0x000000a9e606723e */ /* 0x040fe200000010ff */
[----:B------:R-:W-:Y:S01]  /*4b30*/  FADD.FTZ R230, R230, R48 ;  /* 0x00000030e6e67221 */ /* 0x000fe20000010000 */
[C---:B------:R-:W-:Y:S01]  /*4b40*/  F2FP.BF16.PACK_AB R7, R229.reuse, R26 ;  /* 0x0000001ae507723e */ /* 0x040fe200000010ff */
[----:B------:R-:W-:-:S06]  /*4b50*/  FADD.FTZ R229, R229, R51 ;  /* 0x00000033e5e57221 */ /* 0x000fcc0000010000 */
        /* <DEDUP_REMOVED lines=13> */
[----:B------:R-:W-:Y:S02]  /*4c30*/  IMAD R2, R200, R0, RZ ;  /* 0x00000000c8027224 */ /* 0x000fe400078e02ff */
[----:B------:R-:W-:-:S04]  /*4c40*/  IMAD.WIDE.U32 R6, R0, R201, R158 ;  /* 0x000000c900067225 */ /* 0x000fc800078e009e */
[----:B------:R-:W-:Y:S01]  /*4c50*/  IMAD R4, R4, R201, R2 ;  /* 0x000000c904047224 */ /* 0x000fe200078e0202 */
[----:B------:R-:W-:Y:S01]  /*4c60*/  BAR.SYNC.DEFER_BLOCKING 0x0 ;  /* 0x0000000000007b1d */ /* 0x000fe20000010000 */
[----:B------:R-:W-:Y:S01]  /*4c70*/  IMAD.SHL.U32 R3, R156, 0x20, RZ ;  /* 0x000000209c037824 */ /* 0x000fe200078e00ff */
[----:B------:R-:W-:Y:S01]  /*4c80*/  LEA R8, P1, R6, c[0x0][0x170], 0x1 ;  /* 0x00005c0006087a11 */ /* 0x000fe200078208ff */
[----:B------:R-:W-:Y:S01]  /*4c90*/  IMAD.IADD R4, R7, 0x1, R4 ;  /* 0x0000000107047824 */ /* 0x000fe200078e0204 */
[----:B------:R-:W-:Y:S02]  /*4ca0*/  SHF.L.U64.HI R2, R156, 0x5, R157 ;  /* 0x000000059c027819 */ /* 0x000fe4000001029d */
[----:B------:R-:W-:Y:S02]  /*4cb0*/  IADD3 R10, P0, R3, R8, RZ ;  /* 0x00000008030a7210 */ /* 0x000fe40007f1e0ff */
[----:B------:R-:W-:Y:S02]  /*4cc0*/  LEA.HI.X R9, R6, c[0x0][0x174], R4, 0x1, P1 ;  /* 0x00005d0006097a11 */ /* 0x000fe400008f0c04 */
[----:B------:R-:W-:-:S03]  /*4cd0*/  IADD3 R6, P1, R10, R3, RZ ;  /* 0x000000030a067210 */ /* 0x000fc60007f3e0ff */
[----:B------:R-:W-:Y:S01]  /*4ce0*/  IMAD.X R11, R2, 0x1, R9, P0 ;  /* 0x00000001020b7824 */ /* 0x000fe200000e0609 */
[----:B------:R-:W-:-:S03]  /*4cf0*/  IADD3 R4, P0, R6, R3, RZ ;  /* 0x0000000306047210 */ /* 0x000fc60007f1e0ff */
[----:B------:R-:W-:-:S04]  /*4d00*/  IMAD.X R7, R11, 0x1, R2, P1 ;  /* 0x000000010b077824 */ /* 0x000fc800008e0602 */
[----:B------:R-:W-:Y:S01]  /*4d10*/  IMAD.X R5, R7, 0x1, R2, P0 ;  /* 0x0000000107057824 */ /* 0x000fe200000e0602 */
[----:B------:R-:W-:Y:S01]  /*4d20*/  @!PT LDS RZ, [RZ] ;  /* 0x00000000fffff984 */ /* 0x000fe20000000800 */
[----:B------:R-:W-:Y:S01]  /*4d30*/  @!PT LDS RZ, [RZ] ;  /* 0x00000000fffff984 */ /* 0x000fe20000000800 */
[----:B------:R-:W-:Y:S01]  /*4d40*/  @!PT LDS RZ, [RZ] ;  /* 0x00000000fffff984 */ /* 0x000fe20000000800 */
[----:B------:R1:W-:Y:S04]  /*4d50*/  LDGSTS.E.BYPASS.LTC128B.128 [R210+0x6000], [R8.64] ;  /* 0x0600000008d27fae */ /* 0x0003e8000b901d44 */
[----:B------:R1:W-:Y:S04]  /*4d60*/  LDGSTS.E.BYPASS.LTC128B.128 [R210+0x6800], [R10.64] ;  /* 0x068000000ad27fae */ /* 0x0003e8000b901d44 */
[----:B------:R2:W-:Y:S04]  /*4d70*/  LDGSTS.E.BYPASS.LTC128B.128 [R210+0x7000], [R6.64] ;  /* 0x0700000006d27fae */ /* 0x0005e8000b901d44 */
[----:B------:R2:W-:Y:S04]  /*4d80*/  LDGSTS.E.BYPASS.LTC128B.128 [R210+0x7800], [R4.64] ;  /* 0x0780000004d27fae */ /* 0x0005e8000b901d44 */
[----:B------:R-:W-:Y:S04]  /*4d90*/  LDSM.16.M88.4 R20, [R197+0x4000] ;  /* 0x00400000c514783b */ /* 0x000fe80000000200 */
[----:B------:R-:W2:Y:S04]  /*4da0*/  LDSM.16.M88.4 R56, [R198+0x2000] ;  /* 0x00200000c638783b */ /* 0x000ea80000000200 */
[----:B------:R-:W3:Y:S04]  /*4db0*/  LDSM.16.M88.4 R60, [R198] ;  /* 0x00000000c63c783b */ /* 0x000ee80000000200 */
[----:B------:R-:W-:Y:S04]  /*4dc0*/  LDSM.16.M88.4 R24, [R191+0x4000] ;  /* 0x00400000bf18783b */ /* 0x000fe80000000200 */
[----:B------:R-:W4:Y:S04]  /*4dd0*/  LDSM.16.M88.4 R48, [R196+0x2000] ;  /* 0x00200000c430783b */ /* 0x000f280000000200 */
[----:B------:R-:W5:Y:S04]  /*4de0*/  LDSM.16.M88.4 R52, [R196] ;  /* 0x00000000c434783b */ /* 0x000f680000000200 */
[----:B------:R-:W-:Y:S04]  /*4df0*/  LDSM.16.M88.4 R148, [R194] ;  /* 0x00000000c294783b */ /* 0x000fe80000000200 */
[----:B------:R-:W4:Y:S04]  /*4e00*/  LDSM.16.M88.4 R28, [R195+0x2000] ;  /* 0x00200000c31c783b */ /* 0x000f280000000200 */
[----:B------:R-:W5:Y:S04]  /*4e10*/  LDSM.16.M88.4 R32, [R195] ;  /* 0x00000000c320783b */ /* 0x000f680000000200 */
[----:B------:R-:W-:Y:S04]  /*4e20*/  LDSM.16.M88.4 R144, [R184] ;  /* 0x00000000b890783b */ /* 0x000fe80000000200 */
[----:B------:R-:W5:Y:S01]  /*4e30*/  LDSM.16.M88.4 R12, [R193+0x2000] ;  /* 0x00200000c10c783b */ /* 0x000f620000000200 */
[-C--:B--2---:R-:W-:Y:S03]  /*4e40*/  HMMA.16816.F32.BF16 R4, R56, R20.reuse, RZ ;  /* 0x000000143804723c */ /* 0x084fe600000418ff */
[----:B------:R-:W2:Y:S04]  /*4e50*/  LDSM.16.M88.4 R140, [R197+0x4800] ;  /* 0x00480000c58c783b */ /* 0x000ea80000000200 */
[----:B------:R-:W2:Y:S01]  /*4e60*/  LDSM.16.M88.4 R16, [R193] ;  /* 0x00000000c110783b */ /* 0x000ea20000000200 */
[C---:B---3--:R-:W-:Y:S03]  /*4e70*/  HMMA.16816.F32.BF16 R64, R60.reuse, R20, RZ ;  /* 0x000000143c40723c */ /* 0x048fe600000418ff */
[----:B------:R-:W3:Y:S04]  /*4e80*/  LDSM.16.M88.4 R44, [R191+0x4800] ;  /* 0x00480000bf2c783b */ /* 0x000ee80000000200 */
[----:B------:R-:W0:Y:S01]  /*4e90*/  LDGDEPBAR ;  /* 0x00000000000079af */ /* 0x000e220000000000 */
[----:B-1----:R-:W-:Y:S08]  /*4ea0*/  HMMA.16816.F32.BF16 R8, R60, R22, RZ ;  /* 0x000000163c08723c */ /* 0x002ff000000418ff */
[-C--:B----4-:R-:W-:Y:S08]  /*4eb0*/  HMMA.16816.F32.BF16 R4, R48, R24.reuse, R4 ;  /* 0x000000183004723c */ /* 0x090ff00000041804 */
[----:B-----5:R-:W-:Y:S08]  /*4ec0*/  HMMA.16816.F32.BF16 R64, R52, R24, R64 ;  /* 0x000000183440723c */ /* 0x020ff00000041840 */
[----:B------:R-:W-:Y:S08]  /*4ed0*/  HMMA.16816.F32.BF16 R20, R56, R22, RZ ;  /* 0x000000163814723c */ /* 0x000ff000000418ff */
[----:B------:R-:W-:Y:S08]  /*4ee0*/  HMMA.16816.F32.BF16 R4, R28, R148, R4 ;  /* 0x000000941c04723c */ /* 0x000ff00000041804 */
[----:B------:R-:W-:Y:S08]  /*4ef0*/  HMMA.16816.F32.BF16 R8, R52, R26, R8 ;  /* 0x0000001a3408723c */ /* 0x000ff00000041808 */
[----:B------:R-:W-:Y:S08]  /*4f00*/  HMMA.16816.F32.BF16 R64, R32, R148, R64 ;  /* 0x000000942040723c */ /* 0x000ff00000041840 */
[----:B------:R-:W-:Y:S01]  /*4f10*/  HMMA.16816.F32.BF16 R20, R48, R26, R20 ;  /* 0x0000001a3014723c */ /* 0x000fe20000041814 */
[----:B------:R-:W1:Y:S07]  /*4f20*/  LDSM.16.M88.4 R24, [R187] ;  /* 0x00000000bb18783b */ /* 0x000e6e0000000200 */
[----:B------:R-:W-:Y:S08]  /*4f30*/  HMMA.16816.F32.BF16 R4, R12, R144, R4 ;  /* 0x000000900c04723c */ /* 0x000ff00000041804 */
[----:B--2---:R-:W-:Y:S08]  /*4f40*/  HMMA.16816.F32.BF16 R40, R60, R140, RZ ;  /* 0x0000008c3c28723c */ /* 0x004ff000000418ff */
[----:B------:R-:W-:Y:S08]  /*4f50*/  HMMA.16816.F32.BF16 R8, R32, R150, R8 ;  /* 0x000000962008723c */ /* 0x000ff00000041808 */
[----:B------:R-:W-:Y:S01]  /*4f60*/  HMMA.16816.F32.BF16 R64, R16, R144, R64 ;  /* 0x000000901040723c */ /* 0x000fe20000041840 */
[----:B------:R-:W-:-:S02]  /*4f70*/  FMUL.FTZ R4, R4, c[0x0][0x2ec] ;  /* 0x0000bb0004047a20 */ /* 0x000fc40000410000 */
[----:B------:R-:W-:Y:S02]  /*4f80*/  FMUL.FTZ R5, R5, c[0x0][0x2ec] ;  /* 0x0000bb0005057a20 */ /* 0x000fe40000410000 */
[----:B------:R-:W-:Y:S01]  /*4f90*/  FMUL.FTZ R6, R6, c[0x0][0x2ec] ;  /* 0x0000bb0006067a20 */ /* 0x000fe20000410000 */
[----:B------:R-:W-:Y:S01]  /*4fa0*/  MUFU.TANH R149, R4 ;  /* 0x0000000400957308 */ /* 0x000fe20000002400 */
[----:B------:R-:W-:Y:S01]  /*4fb0*/  FMUL.FTZ R7, R7, c[0x0][0x2ec] ;  /* 0x0000bb0007077a20 */ /* 0x000fe20000410000 */
[----:B------:R-:W-:Y:S06]  /*4fc0*/  HMMA.16816.F32.BF16 R20, R28, R150, R20 ;  /* 0x000000961c14723c */ /* 0x000fec0000041814 */
[----:B------:R-:W-:Y:S02]  /*4fd0*/  MUFU.TANH R148, R5 ;  /* 0x0000000500947308 */ /* 0x000fe40000002400 */
[----:B---3--:R-:W-:Y:S06]  /*4fe0*/  HMMA.16816.F32.BF16 R40, R52, R44, R40 ;  /* 0x0000002c3428723c */ /* 0x008fec0000041828 */
[----:B------:R-:W-:Y:S02]  /*4ff0*/  MUFU.TANH R150, R6 ;  /* 0x0000000600967308 */ /* 0x000fe40000002400 */
[----:B------:R-:W-:Y:S01]  /*5000*/  HMMA.16816.F32.BF16 R8, R16, R146, R8 ;  /* 0x000000921008723c */ /* 0x000fe20000041808 */
[----:B------:R-:W-:-:S02]  /*5010*/  FMUL.FTZ R64, R64, c[0x0][0x2ec] ;  /* 0x0000bb0040407a20 */ /* 0x000fc40000410000 */
[----:B------:R-:W-:Y:S02]  /*5020*/  FMUL.FTZ R65, R65, c[0x0][0x2ec] ;  /* 0x0000bb0041417a20 */ /* 0x000fe40000410000 */
[----:B------:R-:W-:Y:S01]  /*5030*/  FMUL.FTZ R66, R66, c[0x0][0x2ec] ;  /* 0x0000bb0042427a20 */ /* 0x000fe20000410000 */
[----:B------:R2:W-:Y:S01]  /*5040*/  MUFU.TANH R151, R7 ;  /* 0x0000000700977308 */ /* 0x0005e20000002400 */
[----:B------:R-:W-:Y:S01]  /*5050*/  FMUL.FTZ R67, R67, c[0x0][0x2ec] ;  /* 0x0000bb0043437a20 */ /* 0x000fe20000410000 */
[----:B------:R-:W-:Y:S06]  /*5060*/  HMMA.16816.F32.BF16 R36, R56, R140, RZ ;  /* 0x0000008c3824723c */ /* 0x000fec00000418ff */
[----:B------:R-:W-:Y:S02]  /*5070*/  MUFU.TANH R132, R64 ;  /* 0x0000004000847308 */ /* 0x000fe40000002400 */
[----:B------:R-:W-:Y:S01]  /*5080*/  HMMA.16816.F32.BF16 R20, R12, R146, R20 ;  /* 0x000000920c14723c */ /* 0x000fe20000041814 */
[----:B--2---:R-:W2:Y:S05]  /*5090*/  LDSM.16.M88.4 R4, [R197+0x5000] ;  /* 0x00500000c504783b */ /* 0x004eaa0000000200 */
[----:B------:R-:W-:Y:S02]  /*50a0*/  MUFU.TANH R137, R65 ;  /* 0x0000004100897308 */ /* 0x000fe40000002400 */
[----:B------:R-:W-:Y:S01]  /*50b0*/  HMMA.16816.F32.BF16 R144, R60, R142, RZ ;  /* 0x0000008e3c90723c */ /* 0x000fe200000418ff */
[----:B------:R-:W-:-:S02]  /*50c0*/  FMUL.FTZ R8, R8, c[0x0][0x2ec] ;  /* 0x0000bb0008087a20 */ /* 0x000fc40000410000 */
[----:B------:R-:W-:Y:S02]  /*50d0*/  FMUL.FTZ R9, R9, c[0x0][0x2ec] ;  /* 0x0000bb0009097a20 */ /* 0x000fe40000410000 */
[----:B------:R-:W-:Y:S01]  /*50e0*/  FMUL.FTZ R10, R10, c[0x0][0x2ec] ;  /* 0x0000bb000a0a7a20 */ /* 0x000fe20000410000 */
[----:B------:R-:W-:Y:S02]  /*50f0*/  MUFU.TANH R139, R66 ;  /* 0x00000042008b7308 */ /* 0x000fe40000002400 */
[----:B------:R-:W-:Y:S01]  /*5100*/  HMMA.16816.F32.BF16 R140, R56, R142, RZ ;  /* 0x0000008e388c723c */ /* 0x000fe200000418ff */
[----:B------:R-:W-:-:S05]  /*5110*/  FMUL.FTZ R11, R11, c[0x0][0x2ec] ;  /* 0x0000bb000b0b7a20 */ /* 0x000fca0000410000 */
[----:B------:R3:W4:Y:S02]  /*5120*/  MUFU.TANH R138, R67 ;  /* 0x00000043008a7308 */ /* 0x0007240000002400 */
[----:B-1----:R-:W-:Y:S01]  /*5130*/  HMMA.16816.F32.BF16 R40, R32, R24, R40 ;  /* 0x000000182028723c */ /* 0x002fe20000041828 */
[----:B------:R-:W-:Y:S02]  /*5140*/  FMUL.FTZ R20, R20, c[0x0][0x2ec] ;  /* 0x0000bb0014147a20 */ /* 0x000fe40000410000 */
[----:B------:R-:W-:Y:S02]  /*5150*/  FMUL.FTZ R21, R21, c[0x0][0x2ec] ;  /* 0x0000bb0015157a20 */ /* 0x000fe40000410000 */
[----:B------:R-:W-:Y:S01]  /*5160*/  FMUL.FTZ R22, R22, c[0x0][0x2ec] ;  /* 0x0000bb0016167a20 */ /* 0x000fe20000410000 */
[----:B------:R-:W-:Y:S02]  /*5170*/  MUFU.TANH R167, R8 ;  /* 0x0000000800a77308 */ /* 0x000fe40000002400 */
[----:B------:R-:W-:Y:S01]  /*5180*/  HMMA.16816.F32.BF16 R36, R48, R44, R36 ;  /* 0x0000002c3024723c */ /* 0x000fe20000041824 */
[----:B------:R-:W-:Y:S01]  /*5190*/  FMUL.FTZ R23, R23, c[0x0][0x2ec] ;  /* 0x0000bb0017177a20 */ /* 0x000fe20000410000 */
[----:B---3--:R-:W1:Y:S04]  /*51a0*/  LDSM.16.M88.4 R64, [R184+0x800] ;  /* 0x00080000b840783b */ /* 0x008e680000000200 */
[----:B------:R-:W-:Y:S02]  /*51b0*/  MUFU.TANH R166, R9 ;  /* 0x0000000900a67308 */ /* 0x000fe40000002400 */
[-C--:B------:R-:W-:Y:S06]  /*51c0*/  HMMA.16816.F32.BF16 R144, R52, R46.reuse, R144 ;  /* 0x0000002e3490723c */ /* 0x080fec0000041890 */
[----:B------:R-:W3:Y:S02]  /*51d0*/  MUFU.TANH R169, R10 ;  /* 0x0000000a00a97308 */ /* 0x000ee40000002400 */
[----:B------:R-:W-:Y:S06]  /*51e0*/  HMMA.16816.F32.BF16 R140, R48, R46, R140 ;  /* 0x0000002e308c723c */ /* 0x000fec000004188c */
[----:B------:R5:W-:Y:S02]  /*51f0*/  MUFU.TANH R168, R11 ;  /* 0x0000000b00a87308 */ /* 0x000be40000002400 */
[----:B--2---:R-:W-:Y:S06]  /*5200*/  HMMA.16816.F32.BF16 R44, R60, R4, RZ ;  /* 0x000000043c2c723c */ /* 0x004fec00000418ff */
[----:B------:R-:W2:Y:S02]  /*5210*/  MUFU.TANH R170, R20 ;  /* 0x0000001400aa7308 */ /* 0x000ea40000002400 */
[C---:B------:R-:W-:Y:S01]  /*5220*/  HMMA.16816.F32.BF16 R36, R28.reuse, R24, R36 ;  /* 0x000000181c24723c */ /* 0x040fe20000041824 */
[----:B-----5:R-:W5:Y:S05]  /*5230*/  LDSM.16.M88.4 R8, [R191+0x5000] ;  /* 0x00500000bf08783b */ /* 0x020f6a0000000200 */
[----:B------:R-:W-:Y:S02]  /*5240*/  MUFU.TANH R171, R21 ;  /* 0x0000001500ab7308 */ /* 0x000fe40000002400 */
[----:B------:R-:W-:Y:S06]  /*5250*/  HMMA.16816.F32.BF16 R140, R28, R26, R140 ;  /* 0x0000001a1c8c723c */ /* 0x000fec000004188c */
[----:B------:R-:W2:Y:S02]  /*5260*/  MUFU.TANH R173, R22 ;  /* 0x0000001600ad7308 */ /* 0x000ea40000002400 */
[----:B-1----:R-:W-:Y:S06]  /*5270*/  HMMA.16816.F32.BF16 R40, R16, R64, R40 ;  /* 0x000000401028723c */ /* 0x002fec0000041828 */
[----:B------:R1:W1:Y:S02]  /*5280*/  MUFU.TANH R172, R23 ;  /* 0x0000001700ac7308 */ /* 0x0002640000002400 */
[----:B------:R-:W-:Y:S08]  /*5290*/  HMMA.16816.F32.BF16 R144, R32, R26, R144 ;  /* 0x0000001a2090723c */ /* 0x000ff00000041890 */
[----:B------:R-:W-:Y:S01]  /*52a0*/  HMMA.16816.F32.BF16 R24, R56, R4, RZ ;  /* 0x000000043818723c */ /* 0x000fe200000418ff */
[----:B-1----:R-:W1:Y:S07]  /*52b0*/  LDSM.16.M88.4 R20, [R186] ;  /* 0x00000000ba14783b */ /* 0x002e6e0000000200 */
[----:B------:R-:W-:Y:S01]  /*52c0*/  FMUL.FTZ R40, R40, c[0x0][0x2ec] ;  /* 0x0000bb0028287a20 */ /* 0x000fe20000410000 */
[----:B------:R-:W-:Y:S01]  /*52d0*/  HMMA.16816.F32.BF16 R36, R12, R64, R36 ;  /* 0x000000400c24723c */ /* 0x000fe20000041824 */
[----:B------:R-:W-:-:S02]  /*52e0*/  FMUL.FTZ R41, R41, c[0x0][0x2ec] ;  /* 0x0000bb0029297a20 */ /* 0x000fc40000410000 */
[----:B------:R-:W-:Y:S01]  /*52f0*/  FMUL.FTZ R42, R42, c[0x0][0x2ec] ;  /* 0x0000bb002a2a7a20 */ /* 0x000fe20000410000 */
[----:B------:R-:W1:Y:S01]  /*5300*/  MUFU.TANH R175, R40 ;  /* 0x0000002800af7308 */ /* 0x000e620000002400 */
[----:B------:R-:W-:-:S03]  /*5310*/  FMUL.FTZ R43, R43, c[0x0][0x2ec] ;  /* 0x0000bb002b2b7a20 */ /* 0x000fc60000410000 */
[----:B-----5:R-:W-:Y:S04]  /*5320*/  HMMA.16816.F32.BF16 R44, R52, R8, R44 ;  /* 0x00000008342c723c */ /* 0x020fe8000004182c */
[----:B------:R-:W-:Y:S04]  /*5330*/  MUFU.TANH R174, R41 ;  /* 0x0000002900ae7308 */ /* 0x000fe80000002400 */
[----:B------:R-:W-:Y:S04]  /*5340*/  HMMA.16816.F32.BF16 R140, R12, R66, R140 ;  /* 0x000000420c8c723c */ /* 0x000fe8000004188c */
[----:B------:R-:W-:Y:S04]  /*5350*/  MUFU.TANH R177, R42 ;  /* 0x0000002a00b17308 */ /* 0x000fe80000002400 */
[----:B------:R-:W-:Y:S01]  /*5360*/  HMMA.16816.F32.BF16 R24, R48, R8, R24 ;  /* 0x000000083018723c */ /* 0x000fe20000041818 */
[----:B------:R-:W-:-:S02]  /*5370*/  FMUL.FTZ R36, R36, c[0x0][0x2ec] ;  /* 0x0000bb0024247a20 */ /* 0x000fc40000410000 */
[----:B------:R-:W-:Y:S01]  /*5380*/  FMUL.FTZ R37, R37, c[0x0][0x2ec] ;  /* 0x0000bb0025257a20 */ /* 0x000fe20000410000 */
[----:B------:R5:W-:Y:S01]  /*5390*/  MUFU.TANH R176, R43 ;  /* 0x0000002b00b07308 */ /* 0x000be20000002400 */
[----:B------:R-:W-:Y:S02]  /*53a0*/  FMUL.FTZ R38, R38, c[0x0][0x2ec] ;  /* 0x0000bb0026267a20 */ /* 0x000fe40000410000 */
[----:B------:R-:W-:Y:S01]  /*53b0*/  FMUL.FTZ R39, R39, c[0x0][0x2ec] ;  /* 0x0000bb0027277a20 */ /* 0x000fe20000410000 */
[----:B------:R-:W-:Y:S01]  /*53c0*/  HMMA.16816.F32.BF16 R144, R16, R66, R144 ;  /* 0x000000421090723c */ /* 0x000fe20000041890 */
[----:B------:R-:W-:Y:S03]  /*53d0*/  LDSM.16.M88.4 R64, [R197+0x5800] ;  /* 0x00580000c540783b */ /* 0x000fe60000000200 */
[----:B------:R-:W2:Y:S04]  /*53e0*/  MUFU.TANH R178, R36 ;  /* 0x0000002400b27308 */ /* 0x000ea80000002400 */
[----:B-1----:R-:W-:Y:S01]  /*53f0*/  HMMA.16816.F32.BF16 R44, R32, R20, R44 ;  /* 0x00000014202c723c */ /* 0x002fe2000004182c */
[----:B------:R-:W-:-:S02]  /*5400*/  FMUL.FTZ R140, R140, c[0x0][0x2ec] ;  /* 0x0000bb008c8c7a20 */ /* 0x000fc40000410000 */
[----:B------:R-:W-:Y:S01]  /*5410*/  FMUL.FTZ R141, R141, c[0x0][0x2ec] ;  /* 0x0000bb008d8d7a20 */ /* 0x000fe20000410000 */
[----:B-----5:R-:W1:Y:S01]  /*5420*/  LDSM.16.M88.4 R40, [R184+0x1000] ;  /* 0x00100000b828783b */ /* 0x020e620000000200 */
[----:B------:R-:W-:Y:S01]  /*5430*/  MUFU.TANH R183, R37 ;  /* 0x0000002500b77308 */ /* 0x000fe20000002400 */
[----:B------:R-:W-:Y:S02]  /*5440*/  FMUL.FTZ R142, R142, c[0x0][0x2ec] ;  /* 0x0000bb008e8e7a20 */ /* 0x000fe40000410000 */
[----:B------:R-:W-:Y:S01]  /*5450*/  FMUL.FTZ R143, R143, c[0x0][0x2ec] ;  /* 0x0000bb008f8f7a20 */ /* 0x000fe20000410000 */
[----:B------:R-:W-:Y:S04]  /*5460*/  HMMA.16816.F32.BF16 R24, R28, R20, R24 ;  /* 0x000000141c18723c */ /* 0x000fe80000041818 */
[----:B------:R-:W5:Y:S03]  /*5470*/  MUFU.TANH R180, R38 ;  /* 0x0000002600b47308 */ /* 0x000f660000002400 */
[----:B------:R-:W-:-:S02]  /*5480*/  FMUL.FTZ R144, R144, c[0x0][0x2ec] ;  /* 0x0000bb0090907a20 */ /* 0x000fc40000410000 */
[----:B------:R-:W-:Y:S02]  /*5490*/  FMUL.FTZ R145, R145, c[0x0][0x2ec] ;  /* 0x0000bb0091917a20 */ /* 0x000fe40000410000 */
[----:B------:R-:W-:Y:S01]  /*54a0*/  FMUL.FTZ R146, R146, c[0x0][0x2ec] ;  /* 0x0000bb0092927a20 */ /* 0x000fe20000410000 */
[----:B------:R2:W-:Y:S01]  /*54b0*/  MUFU.TANH R182, R39 ;  /* 0x0000002700b67308 */ /* 0x0005e20000002400 */
[----:B------:R-:W-:-:S07]  /*54c0*/  FMUL.FTZ R147, R147, c[0x0][0x2ec] ;  /* 0x0000bb0093937a20 */ /* 0x000fce0000410000 */
[----:B------:R-:W-:Y:S01]  /*54d0*/  MUFU.TANH R226, R140 ;  /* 0x0000008c00e27308 */ /* 0x000fe20000002400 */
[-C--:B--2---:R-:W-:Y:S07]  /*54e0*/  HMMA.16816.F32.BF16 R36, R60, R6.reuse, RZ ;  /* 0x000000063c24723c */ /* 0x084fee00000418ff */
[----:B------:R-:W-:Y:S01]  /*54f0*/  MUFU.TANH R225, R141 ;  /* 0x0000008d00e17308 */ /* 0x000fe20000002400 */
[----:B------:R-:W-:Y:S07]  /*5500*/  HMMA.16816.F32.BF16 R4, R56, R6, RZ ;  /* 0x000000063804723c */ /* 0x000fee00000418ff */
[----:B------:R-:W-:Y:S01]  /*5510*/  MUFU.TANH R232, R142 ;  /* 0x0000008e00e87308 */ /* 0x000fe20000002400 */
[----:B-1----:R-:W-:Y:S07]  /*5520*/  HMMA.16816.F32.BF16 R44, R16, R40, R44 ;  /* 0x00000028102c723c */ /* 0x002fee000004182c */
[----:B------:R1:W-:Y:S01]  /*5530*/  MUFU.TANH R231, R143 ;  /* 0x0000008f00e77308 */ /* 0x0003e20000002400 */
[-C--:B------:R-:W-:Y:S07]  /*5540*/  HMMA.16816.F32.BF16 R36, R52, R10.reuse, R36 ;  /* 0x0000000a3424723c */ /* 0x080fee0000041824 */
[----:B------:R-:W-:Y:S01]  /*5550*/  MUFU.TANH R223, R144 ;  /* 0x0000009000df7308 */ /* 0x000fe20000002400 */
[----:B------:R-:W-:Y:S01]  /*5560*/  HMMA.16816.F32.BF16 R4, R48, R10, R4 ;  /* 0x0000000a3004723c */ /* 0x000fe20000041804 */
[----:B-1----:R-:W1:Y:S06]  /*5570*/  LDSM.16.M88.4 R140, [R191+0x5800] ;  /* 0x00580000bf8c783b */ /* 0x002e6c0000000200 */
[----:B------:R-:W-:Y:S01]  /*5580*/  MUFU.TANH R179, R145 ;  /* 0x0000009100b37308 */ /* 0x000fe20000002400 */
[----:B------:R-:W-:Y:S01]  /*5590*/  HMMA.16816.F32.BF16 R8, R56, R64, RZ ;  /* 0x000000403808723c */ /* 0x000fe200000418ff */
[----:B------:R-:W-:-:S06]  /*55a0*/  FMUL.FTZ R46, R46, c[0x0][0x2ec] ;  /* 0x0000bb002e2e7a20 */ /* 0x000fcc0000410000 */
[----:B------:R-:W2:Y:S01]  /*55b0*/  MUFU.TANH R222, R146 ;  /* 0x0000009200de7308 */ /* 0x000ea20000002400 */
[----:B------:R-:W-:Y:S01]  /*55c0*/  FMUL.FTZ R47, R47, c[0x0][0x2ec] ;  /* 0x0000bb002f2f7a20 */ /* 0x000fe20000410000 */
[----:B------:R-:W-:Y:S06]  /*55d0*/  HMMA.16816.F32.BF16 R24, R12, R40, R24 ;  /* 0x000000280c18723c */ /* 0x000fec0000041818 */
[----:B------:R2:W1:Y:S01]  /*55e0*/  MUFU.TANH R181, R147 ;  /* 0x0000009300b57308 */ /* 0x0004620000002400 */
[----:B------:R-:W-:Y:S01]  /*55f0*/  FMUL.FTZ R41, R44, c[0x0][0x2ec] ;  /* 0x0000bb002c297a20 */ /* 0x000fe20000410000 */
[----:B------:R-:W-:Y:S01]  /*5600*/  HMMA.16816.F32.BF16 R56, R56, R66, RZ ;  /* 0x000000423838723c */ /* 0x000fe200000418ff */
[----:B------:R-:W-:-:S05]  /*5610*/  FMUL.FTZ R40, R45, c[0x0][0x2ec] ;  /* 0x0000bb002d287a20 */ /* 0x000fca0000410000 */
[----:B------:R-:W-:Y:S02]  /*5620*/  MUFU.TANH R233, R46 ;  /* 0x0000002e00e97308 */ /* 0x000fe40000002400 */
[----:B------:R-:W-:Y:S06]  /*5630*/  HMMA.16816.F32.BF16 R36, R32, R22, R36 ;  /* 0x000000162024723c */ /* 0x000fec0000041824 */
[----:B------:R-:W1:Y:S02]  /*5640*/  MUFU.TANH R41, R41 ;  /* 0x0000002900297308 */ /* 0x000e640000002400 */
[----:B--2---:R-:W-:Y:S01]  /*5650*/  HMMA.16816.F32.BF16 R144, R60, R64, RZ ;  /* 0x000000403c90723c */ /* 0x004fe200000418ff */
[----:B------:R-:W-:-:S05]  /*5660*/  FMUL.FTZ R24, R24, c[0x0][0x2ec] ;  /* 0x0000bb0018187a20 */ /* 0x000fca0000410000 */
[----:B------:R2:W-:Y:S01]  /*5670*/  MUFU.TANH R65, R47 ;  /* 0x0000002f00417308 */ /* 0x0005e20000002400 */
[----:B------:R-:W-:Y:S02]  /*5680*/  FMUL.FTZ R25, R25, c[0x0][0x2ec] ;  /* 0x0000bb0019197a20 */ /* 0x000fe40000410000 */
[----:B------:R-:W-:Y:S02]  /*5690*/  FMUL.FTZ R26, R26, c[0x0][0x2ec] ;  /* 0x0000bb001a1a7a20 */ /* 0x000fe40000410000 */
[----:B------:R-:W-:Y:S01]  /*56a0*/  FMUL.FTZ R27, R27, c[0x0][0x2ec] ;  /* 0x0000bb001b1b7a20 */ /* 0x000fe20000410000 */
[----:B------:R-:W-:Y:S02]  /*56b0*/  HMMA.16816.F32.BF16 R60, R60, R66, RZ ;  /* 0x000000423c3c723c */ /* 0x000fe400000418ff */
[----:B------:R3:W-:Y:S06]  /*56c0*/  MUFU.TANH R66, R24 ;  /* 0x0000001800427308 */ /* 0x0007ec0000002400 */
[----:B------:R-:W-:Y:S01]  /*56d0*/  HMMA.16816.F32.BF16 R4, R28, R22, R4 ;  /* 0x000000161c04723c */ /* 0x000fe20000041804 */
[----:B--2---:R-:W2:Y:S01]  /*56e0*/  LDSM.16.M88.4 R44, [R185] ;  /* 0x00000000b92c783b */ /* 0x004ea20000000200 */
[----:B------:R2:W-:Y:S06]  /*56f0*/  MUFU.TANH R234, R25 ;  /* 0x0000001900ea7308 */ /* 0x0005ec0000002400 */
[----:B-1----:R-:W-:Y:S01]  /*5700*/  HMMA.16816.F32.BF16 R20, R48, R140, R8 ;  /* 0x0000008c3014723c */ /* 0x002fe20000041808 */
[----:B------:R-:W1:Y:S01]  /*5710*/  LDSM.16.M88.4 R8, [R184+0x1800] ;  /* 0x00180000b808783b */ /* 0x000e620000000200 */
[----:B------:R-:W-:-:S04]  /*5720*/  DEPBAR.LE SB0, 0x0 ;  /* 0x000080000000791a */ /* 0x000fc80000000000 */
[----:B------:R-:W1:Y:S02]  /*5730*/  MUFU.TANH R235, R26 ;  /* 0x0000001a00eb7308 */ /* 0x000e640000002400 */
[C---:B------:R-:W-:Y:S06]  /*5740*/  HMMA.16816.F32.BF16 R144, R52.reuse, R140, R144 ;  /* 0x0000008c3490723c */ /* 0x040fec0000041890 */
[----:B------:R-:W-:Y:S02]  /*5750*/  MUFU.TANH R236, R27 ;  /* 0x0000001b00ec7308 */ /* 0x000fe40000002400 */
[-C--:B------:R-:W-:Y:S06]  /*5760*/  HMMA.16816.F32.BF16 R60, R52, R142.reuse, R60 ;  /* 0x0000008e343c723c */ /* 0x080fec000004183c */
[----:B------:R-:W-:Y:S02]  /*5770*/  MUFU.TANH R40, R40 ;  /* 0x0000002800287308 */ /* 0x000fe40000002400 */
[----:B------:R-:W-:Y:S08]  /*5780*/  HMMA.16816.F32.BF16 R56, R48, R142, R56 ;  /* 0x0000008e3038723c */ /* 0x000ff00000041838 */
[----:B------:R-:W-:Y:S08]  /*5790*/  HMMA.16816.F32.BF16 R36, R16, R42, R36 ;  /* 0x0000002a1024723c */ /* 0x000ff00000041824 */
[-C--:B--2---:R-:W-:Y:S08]  /*57a0*/  HMMA.16816.F32.BF16 R20, R28, R44.reuse, R20 ;  /* 0x0000002c1c14723c */ /* 0x084ff00000041814 */
[C---:B------:R-:W-:Y:S08]  /*57b0*/  HMMA.16816.F32.BF16 R144, R32.reuse, R44, R144 ;  /* 0x0000002c2090723c */ /* 0x040ff00000041890 */
[----:B------:R-:W-:Y:S01]  /*57c0*/  HMMA.16816.F32.BF16 R60, R32, R46, R60 ;  /* 0x0000002e203c723c */ /* 0x000fe2000004183c */
[----:B------:R-:W-:-:S02]  /*57d0*/  FMUL.FTZ R140, R36, c[0x0][0x2ec] ;  /* 0x0000bb00248c7a20 */ /* 0x000fc40000410000 */
[----:B------:R-:W-:Y:S02]  /*57e0*/  IMAD R36, R0, 0x40, R165 ;  /* 0x0000004000247824 */ /* 0x000fe400078e02a5 */
[----:B------:R-:W-:Y:S02]  /*57f0*/  FMUL.FTZ R38, R38, c[0x0][0x2ec] ;  /* 0x0000bb0026267a20 */ /* 0x000fe40000410000 */
[----:B------:R-:W-:Y:S01]  /*5800*/  FMUL.FTZ R39, R39, c[0x0][0x2ec] ;  /* 0x0000bb0027277a20 */ /* 0x000fe20000410000 */
[----:B------:R-:W-:Y:S01]  /*5810*/  HMMA.16816.F32.BF16 R4, R12, R42, R4 ;  /* 0x0000002a0c04723c */ /* 0x000fe20000041804 */
[C---:B---3--:R-:W-:Y:S01]  /*5820*/  IADD3 R24, R36.reuse, 0x1, RZ ;  /* 0x0000000124187810 */ /* 0x048fe20007ffe0ff */
[----:B------:R2:W-:Y:S01]  /*5830*/  MUFU.TANH R141, R38 ;  /* 0x00000026008d7308 */ /* 0x0005e20000002400 */
[----:B------:R-:W-:Y:S01]  /*5840*/  IADD3 R25, R36, 0x8, RZ ;  /* 0x0000000824197810 */ /* 0x000fe20007ffe0ff */
[----:B------:R-:W-:Y:S01]  /*5850*/  FMUL.FTZ R37, R37, c[0x0][0x2ec] ;  /* 0x0000bb0025257a20 */ /* 0x000fe20000410000 */
[----:B------:R-:W-:-:S02]  /*5860*/  ISETP.GE.AND P1, PT, R24, R164, PT ;  /* 0x000000a41800720c */ /* 0x000fc40003f26270 */
[CC--:B------:R-:W-:Y:S01]  /*5870*/  ISETP.GE.AND P0, PT, R24.reuse, R163.reuse, PT ;  /* 0x000000a31800720c */ /* 0x0c0fe20003f06270 */
[----:B------:R-:W-:Y:S01]  /*5880*/  HMMA.16816.F32.BF16 R56, R28, R46, R56 ;  /* 0x0000002e1c38723c */ /* 0x000fe20000041838 */
[C---:B------:R-:W-:Y:S01]  /*5890*/  ISETP.GE.AND P6, PT, R25.reuse, R164, PT ;  /* 0x000000a41900720c */ /* 0x040fe20003fc6270 */
[----:B------:R-:W-:Y:S01]  /*58a0*/  MUFU.TANH R43, R37 ;  /* 0x00000025002b7308 */ /* 0x000fe20000002400 */
[C---:B------:R-:W-:Y:S02]  /*58b0*/  ISETP.GE.AND P5, PT, R25.reuse, R163, PT ;  /* 0x000000a31900720c */ /* 0x040fe40003fa6270 */
[-C--:B------:R-:W-:Y:S02]  /*58c0*/  ISETP.GE.AND P3, PT, R25, R162.reuse, PT ;  /* 0x000000a21900720c */ /* 0x080fe40003f66270 */
[----:B------:R-:W-:Y:S01]  /*58d0*/  ISETP.GE.AND P4, PT, R24, R162, PT ;  /* 0x000000a21800720c */ /* 0x000fe20003f86270 */
[----:B-1----:R-:W-:Y:S01]  /*58e0*/  HMMA.16816.F32.BF16 R20, R12, R8, R20 ;  /* 0x000000080c14723c */ /* 0x002fe20000041814 */
[----:B----4-:R-:W-:Y:S01]  /*58f0*/  FSEL R45, R138, -INF , !P0 ;  /* 0xff8000008a2d7808 */ /* 0x010fe20004000000 */
[----:B------:R-:W1:Y:S01]  /*5900*/  MUFU.TANH R140, R140 ;  /* 0x0000008c008c7308 */ /* 0x000e620000002400 */
[----:B--2---:R-:W-:Y:S01]  /*5910*/  FSEL R38, R137, -INF , !P1 ;  /* 0xff80000089267808 */ /* 0x004fe20004800000 */
[----:B------:R-:W-:Y:S01]  /*5920*/  IMAD.MOV.U32 R28, RZ, RZ, R0 ;  /* 0x000000ffff1c7224 */ /* 0x000fe200078e0000 */
[----:B------:R-:W-:-:S02]  /*5930*/  ISETP.GE.AND P1, PT, R25, R161, PT ;  /* 0x000000a11900720c */ /* 0x000fc40003f26270 */
[----:B------:R-:W-:Y:S01]  /*5940*/  IADD3 R25, R36, 0x9, RZ ;  /* 0x0000000924197810 */ /* 0x000fe20007ffe0ff */
[C---:B------:R-:W-:Y:S01]  /*5950*/  HMMA.16816.F32.BF16 R144, R16.reuse, R8, R144 ;  /* 0x000000081090723c */ /* 0x040fe20000041890 */
[----:B------:R-:W-:Y:S01]  /*5960*/  ISETP.GE.AND P2, PT, R24, R161, PT ;  /* 0x000000a11800720c */ /* 0x000fe20003f46270 */
[----:B------:R2:W-:Y:S01]  /*5970*/  MUFU.TANH R138, R39 ;  /* 0x00000027008a7308 */ /* 0x0005e20000002400 */
[----:B------:R-:W-:Y:S01]  /*5980*/  ISETP.GE.AND P0, PT, R25, R164, PT ;  /* 0x000000a41900720c */ /* 0x000fe20003f06270 */
[----:B------:R-:W-:Y:S01]  /*5990*/  FMUL.FTZ R44, R4, c[0x0][0x2ec] ;  /* 0x0000bb00042c7a20 */ /* 0x000fe20000410000 */
[----:B------:R-:W-:Y:S01]  /*59a0*/  IADD3 R24, R36, 0x10, RZ ;  /* 0x0000001024187810 */ /* 0x000fe20007ffe0ff */
[----:B------:R-:W-:Y:S01]  /*59b0*/  FMUL.FTZ R6, R6, c[0x0][0x2ec] ;  /* 0x0000bb0006067a20 */ /* 0x000fe20000410000 */
[----:B------:R-:W-:Y:S01]  /*59c0*/  FSEL R42, R148, -INF , !P4 ;  /* 0xff800000942a7808 */ /* 0x000fe20006000000 */
[----:B------:R-:W-:Y:S01]  /*59d0*/  HMMA.16816.F32.BF16 R60, R16, R10, R60 ;  /* 0x0000000a103c723c */ /* 0x000fe2000004183c */
[----:B------:R-:W-:Y:S01]  /*59e0*/  FMUL.FTZ R148, R5, c[0x0][0x2ec] ;  /* 0x0000bb0005947a20 */ /* 0x000fe20000410000 */
[----:B------:R-:W-:Y:S01]  /*59f0*/  FSEL R224, R169, -INF , !P5 ;  /* 0xff800000a9e07808 */ /* 0x000fe20006800000 */
[----:B------:R-:W3:Y:S01]  /*5a00*/  MUFU.TANH R44, R44 ;  /* 0x0000002c002c7308 */ /* 0x000ee20000002400 */
[----:B------:R-:W-:Y:S01]  /*5a10*/  FSEL R237, R170, -INF , !P3 ;  /* 0xff800000aaed7808 */ /* 0x000fe20005800000 */
[----:B------:R-:W-:Y:S01]  /*5a20*/  FMUL.FTZ R170, R7, c[0x0][0x2ec] ;  /* 0x0000bb0007aa7a20 */ /* 0x000fe20000410000 */
[----:B------:R-:W-:-:S02]  /*5a30*/  FSEL R5, R173, -INF , !P1 ;  /* 0xff800000ad057808 */ /* 0x000fc40004800000 */
[----:B------:R-:W-:Y:S01]  /*5a40*/  HMMA.16816.F32.BF16 R56, R12, R10, R56 ;  /* 0x0000000a0c38723c */ /* 0x000fe20000041838 */
[-C--:B------:R-:W-:Y:S01]  /*5a50*/  ISETP.GE.AND P4, PT, R25, R163.reuse, PT ;  /* 0x000000a31900720c */ /* 0x080fe20003f86270 */
[----:B------:R-:W-:Y:S01]  /*5a60*/  FMUL.FTZ R16, R21, c[0x0][0x2ec] ;  /* 0x0000bb0015107a20 */ /* 0x000fe20000410000 */
[----:B--2---:R-:W-:Y:S01]  /*5a70*/  FSEL R39, R166, -INF , !P0 ;  /* 0xff800000a6277808 */ /* 0x004fe20004000000 */
[----:B------:R2:W-:Y:S01]  /*5a80*/  MUFU.TANH R173, R6 ;  /* 0x0000000600ad7308 */ /* 0x0005e20000002400 */
[----:B------:R-:W-:Y:S01]  /*5a90*/  ISETP.GE.AND P5, PT, R24, R164, PT ;  /* 0x000000a41800720c */ /* 0x000fe20003fa6270 */
[----:B------:R-:W-:Y:S01]  /*5aa0*/  FMUL.FTZ R32, R20, c[0x0][0x2ec] ;  /* 0x0000bb0014207a20 */ /* 0x000fe20000410000 */
[----:B------:R-:W-:Y:S01]  /*5ab0*/  ISETP.GE.AND P3, PT, R24, R163, PT ;  /* 0x000000a31800720c */ /* 0x000fe20003f66270 */
[----:B------:R-:W-:Y:S01]  /*5ac0*/  FMUL.FTZ R144, R144, c[0x0][0x2ec] ;  /* 0x0000bb0090907a20 */ /* 0x000fe20000410000 */
[-C--:B------:R-:W-:Y:S01]  /*5ad0*/  ISETP.GE.AND P1, PT, R24, R162.reuse, PT ;  /* 0x000000a21800720c */ /* 0x080fe20003f26270 */
[----:B------:R-:W-:Y:S01]  /*5ae0*/  FMUL.FTZ R146, R146, c[0x0][0x2ec] ;  /* 0x0000bb0092927a20 */ /* 0x000fe20000410000 */
[-C--:B------:R-:W-:Y:S01]  /*5af0*/  ISETP.GE.AND P0, PT, R24, R161.reuse, PT ;  /* 0x000000a11800720c */ /* 0x080fe20003f06270 */
[----:B------:R-:W4:Y:S01]  /*5b00*/  MUFU.TANH R170, R170 ;  /* 0x000000aa00aa7308 */ /* 0x000f220000002400 */
[----:B------:R-:W-:Y:S01]  /*5b10*/  FSEL R37, R151, -INF , !P2 ;  /* 0xff80000097257808 */ /* 0x000fe20005000000 */
[----:B------:R-:W-:Y:S01]  /*5b20*/  FMUL.FTZ R8, R145, c[0x0][0x2ec] ;  /* 0x0000bb0091087a20 */ /* 0x000fe20000410000 */
[----:B------:R-:W-:Y:S01]  /*5b30*/  FSEL R4, R167, -INF , !P6 ;  /* 0xff800000a7047808 */ /* 0x000fe20007000000 */
[----:B------:R-:W-:Y:S01]  /*5b40*/  FMUL.FTZ R61, R61, c[0x0][0x2ec] ;  /* 0x0000bb003d3d7a20 */ /* 0x000fe20000410000 */
[----:B------:R-:W-:Y:S01]  /*5b50*/  IADD3 R24, R36, 0x11, RZ ;  /* 0x0000001124187810 */ /* 0x000fe20007ffe0ff */
[----:B------:R-:W-:Y:S01]  /*5b60*/  FMUL.FTZ R49, R147, c[0x0][0x2ec] ;  /* 0x0000bb0093317a20 */ /* 0x000fe20000410000 */
[C---:B------:R-:W-:Y:S01]  /*5b70*/  ISETP.GE.AND P2, PT, R25.reuse, R162, PT ;  /* 0x000000a21900720c */ /* 0x040fe20003f46270 */
[----:B------:R-:W1:Y:S01]  /*5b80*/  MUFU.TANH R16, R16 ;  /* 0x0000001000107308 */ /* 0x000e620000002400 */
[----:B------:R-:W-:Y:S01]  /*5b90*/  ISETP.GE.AND P6, PT, R25, R161, PT ;  /* 0x000000a11900720c */ /* 0x000fe20003fc6270 */
[----:B------:R-:W-:Y:S01]  /*5ba0*/  FMUL.FTZ R19, R22, c[0x0][0x2ec] ;  /* 0x0000bb0016137a20 */ /* 0x000fe20000410000 */
[----:B------:R-:W-:Y:S01]  /*5bb0*/  FSEL R52, R168, -INF , !P4 ;  /* 0xff800000a8347808 */ /* 0x000fe20006000000 */
[----:B------:R-:W-:Y:S01]  /*5bc0*/  FMUL.FTZ R56, R56, c[0x0][0x2ec] ;  /* 0x0000bb0038387a20 */ /* 0x000fe20000410000 */
[----:B------:R-:W-:Y:S01]  /*5bd0*/  IADD3 R25, R36, 0x18, RZ ;  /* 0x0000001824197810 */ /* 0x000fe20007ffe0ff */
[----:B------:R-:W-:Y:S01]  /*5be0*/  FMUL.FTZ R23, R23, c[0x0][0x2ec] ;  /* 0x0000bb0017177a20 */ /* 0x000fe20000410000 */
[----:B------:R-:W-:Y:S01]  /*5bf0*/  ISETP.GE.AND P4, PT, R24, R164, PT ;  /* 0x000000a41800720c */ /* 0x000fe20003f86270 */
[----:B------:R-:W1:Y:S01]  /*5c00*/  MUFU.TANH R148, R148 ;  /* 0x0000009400947308 */ /* 0x000e620000002400 */
[----:B------:R-:W-:Y:S01]  /*5c10*/  FSEL R7, R171, -INF , !P2 ;  /* 0xff800000ab077808 */ /* 0x000fe20005000000 */
[----:B------:R-:W-:Y:S01]  /*5c20*/  FMUL.FTZ R60, R60, c[0x0][0x2ec] ;  /* 0x0000bb003c3c7a20 */ /* 0x000fe20000410000 */
[----:B--2---:R-:W-:Y:S01]  /*5c30*/  FSEL R6, R172, -INF , !P6 ;  /* 0xff800000ac067808 */ /* 0x004fe20007000000 */
[----:B------:R-:W-:Y:S01]  /*5c40*/  FMUL.FTZ R53, R59, c[0x0][0x2ec] ;  /* 0x0000bb003b357a20 */ /* 0x000fe20000410000 */
[----:B------:R-:W-:-:S02]  /*5c50*/  FSEL R64, R175, -INF , !P5 ;  /* 0xff800000af407808 */ /* 0x000fc40006800000 */
[C---:B------:R-:W-:Y:S01]  /*5c60*/  ISETP.GE.AND P2, PT, R24.reuse, R163, PT ;  /* 0x000000a31800720c */ /* 0x040fe20003f46270 */
[----:B------:R-:W2:Y:S01]  /*5c70*/  MUFU.TANH R166, R144 ;  /* 0x0000009000a67308 */ /* 0x000ea20000002400 */
[C---:B------:R-:W-:Y:S02]  /*5c80*/  ISETP.GE.AND P6, PT, R24.reuse, R162, PT ;  /* 0x000000a21800720c */ /* 0x040fe40003fc6270 */
[----:B------:R-:W-:Y:S02]  /*5c90*/  ISETP.GE.AND P5, PT, R24, R161, PT ;  /* 0x000000a11800720c */ /* 0x000fe40003fa6270 */
[----:B------:R-:W-:Y:S02]  /*5ca0*/  FSEL R67, R178, -INF , !P1 ;  /* 0xff800000b2437808 */ /* 0x000fe40004800000 */
[----:B------:R-:W-:Y:S01]  /*5cb0*/  FSEL R24, R177, -INF , !P3 ;  /* 0xff800000b1187808 */ /* 0x000fe20005800000 */
[----:B------:R-:W-:Y:S01]  /*5cc0*/  MUFU.TANH R10, R61 ;  /* 0x0000003d000a7308 */ /* 0x000fe20000002400 */
[----:B------:R-:W-:-:S02]  /*5cd0*/  ISETP.GE.AND P1, PT, R25, R163, PT ;  /* 0x000000a31900720c */ /* 0x000fc40003f26270 */
[----:B-----5:R-:W-:Y:S02]  /*5ce0*/  FSEL R175, R180, -INF , !P0 ;  /* 0xff800000b4af7808 */ /* 0x020fe40004000000 */
[----:B------:R-:W-:Y:S02]  /*5cf0*/  IADD3 R9, R36, 0x19, RZ ;  /* 0x0000001924097810 */ /* 0x000fe40007ffe0ff */
[C---:B------:R-:W-:Y:S01]  /*5d00*/  ISETP.GE.AND P3, PT, R25.reuse, R164, PT ;  /* 0x000000a41900720c */ /* 0x040fe20003f66270 */
[----:B------:R5:W-:Y:S01]  /*5d10*/  MUFU.TANH R61, R56 ;  /* 0x00000038003d7308 */ /* 0x000be20000002400 */
[C---:B------:R-:W-:Y:S02]  /*5d20*/  ISETP.GE.AND P0, PT, R25.reuse, R162, PT ;  /* 0x000000a21900720c */ /* 0x040fe40003f06270 */
[----:B------:R-:W-:Y:S02]  /*5d30*/  FSEL R167, R174, -INF , !P4 ;  /* 0xff800000aea77808 */ /* 0x000fe40006000000 */
[----:B------:R-:W-:-:S02]  /*5d40*/  ISETP.GE.AND P4, PT, R25, R161, PT ;  /* 0x000000a11900720c */ /* 0x000fc40003f86270 */
[----:B------:R-:W-:Y:S01]  /*5d50*/  IADD3 R27, R36, 0x20, RZ ;  /* 0x00000020241b7810 */ /* 0x000fe20007ffe0ff */
[----:B------:R-:W-:Y:S01]  /*5d60*/  MUFU.TANH R8, R8 ;  /* 0x0000000800087308 */ /* 0x000fe20000002400 */
[----:B------:R-:W-:Y:S02]  /*5d70*/  FSEL R25, R176, -INF , !P2 ;  /* 0xff800000b0197808 */ /* 0x000fe40005000000 */
[----:B------:R-:W-:Y:S02]  /*5d80*/  ISETP.GE.AND P2, PT, R9, R164, PT ;  /* 0x000000a40900720c */ /* 0x000fe40003f46270 */
[----:B------:R-:W-:Y:S02]  /*5d90*/  FSEL R26, R222, -INF , !P1 ;  /* 0xff800000de1a7808 */ /* 0x000fe40004800000 */
[----:B------:R-:W-:Y:S01]  /*5da0*/  FSEL R183, R183, -INF , !P6 ;  /* 0xff800000b7b77808 */ /* 0x000fe20007000000 */
[----:B-----5:R-:W-:Y:S01]  /*5db0*/  FMUL.FTZ R56, R58, c[0x0][0x2ec] ;  /* 0x0000bb003a387a20 */ /* 0x020fe20000410000 */
[----:B------:R-:W-:Y:S01]  /*5dc0*/  FSEL R182, R182, -INF , !P5 ;  /* 0xff800000b6b67808 */ /* 0x000fe20006800000 */
[----:B------:R-:W-:Y:S01]  /*5dd0*/  MUFU.TANH R49, R49 ;  /* 0x0000003100317308 */ /* 0x000fe20000002400 */
[----:B------:R-:W-:Y:S01]  /*5de0*/  FSEL R172, R223, -INF , !P3 ;  /* 0xff800000dfac7808 */ /* 0x000fe20005800000 */
[----:B------:R-:W-:Y:S01]  /*5df0*/  FMUL.FTZ R58, R57, c[0x0][0x2ec] ;  /* 0x0000bb00393a7a20 */ /* 0x000fe20000410000 */
[----:B------:R-:W-:-:S02]  /*5e00*/  FSEL R222, R226, -INF , !P0 ;  /* 0xff800000e2de7808 */ /* 0x000fc40004000000 */
[C---:B------:R-:W-:Y:S02]  /*5e10*/  ISETP.GE.AND P6, PT, R9.reuse, R163, PT ;  /* 0x000000a30900720c */ /* 0x040fe40003fc6270 */
[C---:B------:R-:W-:Y:S01]  /*5e20*/  ISETP.GE.AND P5, PT, R9.reuse, R162, PT ;  /* 0x000000a20900720c */ /* 0x040fe20003fa6270 */
[----:B------:R-:W-:Y:S01]  /*5e30*/  MUFU.TANH R17, R32 ;  /* 0x0000002000117308 */ /* 0x000fe20000002400 */
[----:B------:R-:W-:Y:S02]  /*5e40*/  ISETP.GE.AND P3, PT, R9, R161, PT ;  /* 0x000000a10900720c */ /* 0x000fe40003f66270 */
[C---:B------:R-:W-:Y:S02]  /*5e50*/  ISETP.GE.AND P1, PT, R27.reuse, R164, PT ;  /* 0x000000a41b00720c */ /* 0x040fe40003f26270 */
[----:B------:R-:W-:Y:S02]  /*5e60*/  ISETP.GE.AND P0, PT, R27, R163, PT ;  /* 0x000000a31b00720c */ /* 0x000fe40003f06270 */
[C---:B------:R-:W-:Y:S01]  /*5e70*/  IADD3 R20, R36.reuse, 0x21, RZ ;  /* 0x0000002124147810 */ /* 0x040fe20007ffe0ff */
[----:B------:R-:W5:Y:S01]  /*5e80*/  MUFU.TANH R9, R146 ;  /* 0x0000009200097308 */ /* 0x000f620000002400 */
[----:B------:R-:W-:-:S02]  /*5e90*/  IADD3 R18, R36, 0x28, RZ ;  /* 0x0000002824127810 */ /* 0x000fc40007ffe0ff */
[----:B------:R-:W-:Y:S02]  /*5ea0*/  FSEL R142, R232, -INF , !P4 ;  /* 0xff800000e88e7808 */ /* 0x000fe40006000000 */
[----:B------:R-:W-:Y:S02]  /*5eb0*/  FSEL R169, R179, -INF , !P2 ;  /* 0xff800000b3a97808 */ /* 0x000fe40005000000 */
[C---:B------:R-:W-:Y:S01]  /*5ec0*/  ISETP.GE.AND P4, PT, R27.reuse, R162, PT ;  /* 0x000000a21b00720c */ /* 0x040fe20003f86270 */
[----:B------:R-:W1:Y:S01]  /*5ed0*/  MUFU.TANH R19, R19 ;  /* 0x0000001300137308 */ /* 0x000e620000002400 */
[----:B------:R-:W-:Y:S02]  /*5ee0*/  ISETP.GE.AND P2, PT, R27, R161, PT ;  /* 0x000000a11b00720c */ /* 0x000fe40003f46270 */
[----:B------:R-:W-:Y:S02]  /*5ef0*/  FSEL R27, R181, -INF , !P6 ;  /* 0xff800000b51b7808 */ /* 0x000fe40007000000 */
[----:B------:R-:W-:-:S02]  /*5f00*/  FSEL R223, R225, -INF , !P5 ;  /* 0xff800000e1df7808 */ /* 0x000fc40006800000 */
[----:B------:R-:W-:Y:S01]  /*5f10*/  FSEL R143, R231, -INF , !P3 ;  /* 0xff800000e78f7808 */ /* 0x000fe20005800000 */
[----:B------:R1:W-:Y:S01]  /*5f20*/  MUFU.TANH R147, R60 ;  /* 0x0000003c00937308 */ /* 0x0003e20000002400 */
[----:B------:R-:W-:Y:S02]  /*5f30*/  FSEL R174, R41, -INF , !P1 ;  /* 0xff80000029ae7808 */ /* 0x000fe40004800000 */
[----:B------:R-:W-:Y:S02]  /*5f40*/  FSEL R137, R233, -INF , !P0 ;  /* 0xff800000e9897808 */ /* 0x000fe40004000000 */
[C---:B------:R-:W-:Y:S02]  /*5f50*/  ISETP.GE.AND P6, PT, R20.reuse, R164, PT ;  /* 0x000000a41400720c */ /* 0x040fe40003fc6270 */
[C---:B------:R-:W-:Y:S01]  /*5f60*/  ISETP.GE.AND P5, PT, R20.reuse, R163, PT ;  /* 0x000000a31400720c */ /* 0x040fe20003fa6270 */
[----:B------:R-:W-:Y:S01]  /*5f70*/  MUFU.TANH R56, R56 ;  /* 0x0000003800387308 */ /* 0x000fe20000002400 */
[----:B------:R-:W-:-:S02]  /*5f80*/  ISETP.GE.AND P3, PT, R20, R162, PT ;  /* 0x000000a21400720c */ /* 0x000fc40003f66270 */
[----:B------:R-:W-:Y:S02]  /*5f90*/  ISETP.GE.AND P1, PT, R20, R161, PT ;  /* 0x000000a11400720c */ /* 0x000fe40003f26270 */
[----:B------:R-:W-:Y:S02]  /*5fa0*/  ISETP.GE.AND P0, PT, R18, R164, PT ;  /* 0x000000a41200720c */ /* 0x000fe40003f06270 */
[----:B------:R-:W-:Y:S01]  /*5fb0*/  IADD3 R20, R36, 0x29, RZ ;  /* 0x0000002924147810 */ /* 0x000fe20007ffe0ff */
[----:B------:R-:W-:Y:S01]  /*5fc0*/  MUFU.TANH R58, R58 ;  /* 0x0000003a003a7308 */ /* 0x000fe20000002400 */
[----:B------:R-:W-:Y:S02]  /*5fd0*/  FSEL R171, R235, -INF , !P2 ;  /* 0xff800000ebab7808 */ /* 0x000fe40005000000 */
[----:B------:R-:W-:Y:S02]  /*5fe0*/  ISETP.GE.AND P2, PT, R18, R162, PT ;  /* 0x000000a21200720c */ /* 0x000fe40003f46270 */
[----:B-1----:R-:W-:-:S02]  /*5ff0*/  FSEL R181, R140, -INF , !P0 ;  /* 0xff8000008cb57808 */ /* 0x002fc40004000000 */
[----:B------:R-:W-:Y:S01]  /*6000*/  ISETP.GE.AND P0, PT, R20, R161, PT ;  /* 0x000000a11400720c */ /* 0x000fe20003f06270 */
[----:B------:R-:W-:Y:S01]  /*6010*/  MUFU.TANH R53, R53 ;  /* 0x0000003500357308 */ /* 0x000fe20000002400 */
[----:B------:R-:W-:Y:S02]  /*6020*/  FSEL R177, R66, -INF , !P4 ;  /* 0xff80000042b17808 */ /* 0x000fe40006000000 */
[----:B------:R-:W-:Y:S02]  /*6030*/  IADD3 R12, R36, 0x31, RZ ;  /* 0x00000031240c7810 */ /* 0x000fe40007ffe0ff */
[----:B------:R-:W-:Y:S02]  /*6040*/  FSEL R178, R40, -INF , !P6 ;  /* 0xff80000028b27808 */ /* 0x000fe40007000000 */
[----:B------:R-:W-:Y:S02]  /*6050*/  FSEL R66, R65, -INF , !P5 ;  /* 0xff80000041427808 */ /* 0x000fe40006800000 */
[----:B---3--:R-:W-:Y:S01]  /*6060*/  FSEL R180, R44, -INF , !P2 ;  /* 0xff8000002cb47808 */ /* 0x008fe20005000000 */
[----:B------:R-:W-:Y:S01]  /*6070*/  FMUL.FTZ R44, R62, c[0x0][0x2ec] ;  /* 0x0000bb003e2c7a20 */ /* 0x000fe20000410000 */
[----:B------:R-:W-:-:S02]  /*6080*/  ISETP.GE.AND P4, PT, R18, R163, PT ;  /* 0x000000a31200720c */ /* 0x000fc40003f86270 */
[----:B------:R-:W-:Y:S02]  /*6090*/  ISETP.GE.AND P6, PT, R18, R161, PT ;  /* 0x000000a11200720c */ /* 0x000fe40003fc6270 */
[----:B------:R-:W-:Y:S01]  /*60a0*/  ISETP.GE.AND P5, PT, R20, R164, PT ;  /* 0x000000a41400720c */ /* 0x000fe20003fa6270 */
[----:B------:R-:W1:Y:S01]  /*60b0*/  MUFU.TANH R18, R23 ;  /* 0x0000001700127308 */ /* 0x000e620000002400 */
[----:B----4-:R-:W-:Y:S02]  /*60c0*/  FSEL R170, R170, -INF , !P0 ;  /* 0xff800000aaaa7808 */ /* 0x010fe40004000000 */
[----:B------:R-:W-:Y:S02]  /*60d0*/  FSEL R176, R234, -INF , !P3 ;  /* 0xff800000eab07808 */ /* 0x000fe40005800000 */
[----:B------:R-:W-:Y:S02]  /*60e0*/  FSEL R168, R236, -INF , !P1 ;  /* 0xff800000eca87808 */ /* 0x000fe40004800000 */
[----:B------:R-:W-:Y:S01]  /*60f0*/  ISETP.GE.AND P0, PT, R12, R162, PT ;  /* 0x000000a20c00720c */ /* 0x000fe20003f06270 */
[----:B------:R-:W3:Y:S01]  /*6100*/  MUFU.TANH R44, R44 ;  /* 0x0000002c002c7308 */ /* 0x000ee20000002400 */
[----:B------:R-:W-:Y:S01]  /*6110*/  BAR.SYNC.DEFER_BLOCKING 0x0 ;  /* 0x0000000000007b1d */ /* 0x000fe20000010000 */
[----:B------:R-:W-:-:S02]  /*6120*/  ISETP.GE.AND P3, PT, R20, R163, PT ;  /* 0x000000a31400720c */ /* 0x000fc40003f66270 */
[----:B------:R-:W-:Y:S02]  /*6130*/  ISETP.GE.AND P1, PT, R20, R162, PT ;  /* 0x000000a21400720c */ /* 0x000fe40003f26270 */
[----:B------:R-:W-:Y:S02]  /*6140*/  IADD3 R20, R36, 0x30, RZ ;  /* 0x0000003024147810 */ /* 0x000fe40007ffe0ff */
[----:B------:R-:W-:Y:S01]  /*6150*/  FSEL R151, R43, -INF , !P5 ;  /* 0xff8000002b977808 */ /* 0x000fe20006800000 */
[----:B------:R-:W-:Y:S01]  /*6160*/  FMUL.FTZ R43, R63, c[0x0][0x2ec] ;  /* 0x0000bb003f2b7a20 */ /* 0x000fe20000410000 */
[----:B------:R-:W-:Y:S02]  /*6170*/  FSEL R62, R16, -INF , !P0 ;  /* 0xff800000103e7808 */ /* 0x000fe40004000000 */
[----:B------:R-:W-:Y:S02]  /*6180*/  FSEL R141, R141, -INF , !P4 ;  /* 0xff8000008d8d7808 */ /* 0x000fe40006000000 */
[----:B------:R-:W-:Y:S01]  /*6190*/  ISETP.GE.AND P0, PT, R36, R163, PT ;  /* 0x000000a32400720c */ /* 0x000fe20003f06270 */
[----:B------:R-:W4:Y:S01]  /*61a0*/  MUFU.TANH R43, R43 ;  /* 0x0000002b002b7308 */ /* 0x000f220000002400 */
[----:B------:R-:W-:-:S02]  /*61b0*/  ISETP.GE.AND P4, PT, R20, R164, PT ;  /* 0x000000a41400720c */ /* 0x000fc40003f86270 */
[----:B------:R-:W-:Y:S02]  /*61c0*/  ISETP.GE.AND P2, PT, R20, R163, PT ;  /* 0x000000a31400720c */ /* 0x000fe40003f46270 */
[----:B------:R-:W-:Y:S02]  /*61d0*/  IADD3 R11, R36, 0x38, RZ ;  /* 0x00000038240b7810 */ /* 0x000fe40007ffe0ff */
[----:B------:R-:W-:Y:S02]  /*61e0*/  FSEL R48, R139, -INF , !P0 ;  /* 0xff8000008b307808 */ /* 0x000fe40004000000 */
[----:B------:R-:W-:Y:S02]  /*61f0*/  FSEL R173, R173, -INF , !P6 ;  /* 0xff800000adad7808 */ /* 0x000fe40007000000 */
[----:B------:R-:W-:Y:S02]  /*6200*/  FSEL R138, R138, -INF , !P3 ;  /* 0xff8000008a8a7808 */ /* 0x000fe40005800000 */
[----:B------:R-:W-:-:S02]  /*6210*/  FSEL R179, R148, -INF , !P1 ;  /* 0xff80000094b37808 */ /* 0x000fc40004800000 */
[----:B--2---:R-:W-:Y:S02]  /*6220*/  FSEL R166, R166, -INF , !P4 ;  /* 0xff800000a6a67808 */ /* 0x004fe40006000000 */
[----:B-----5:R-:W-:Y:S02]  /*6230*/  FSEL R47, R9, -INF , !P2 ;  /* 0xff800000092f7808 */ /* 0x020fe40005000000 */
[----:B------:R-:W-:Y:S02]  /*6240*/  ISETP.NE.AND P0, PT, R160, 0x2, PT ;  /* 0x00000002a000780c */ /* 0x000fe40003f05270 */
[C---:B------:R-:W-:Y:S02]  /*6250*/  ISETP.GE.AND P6, PT, R20.reuse, R162, PT ;  /* 0x000000a21400720c */ /* 0x040fe40003fc6270 */
[----:B------:R-:W-:Y:S02]  /*6260*/  ISETP.GE.AND P5, PT, R20, R161, PT ;  /* 0x000000a11400720c */ /* 0x000fe40003fa6270 */
[----:B------:R-:W-:-:S02]  /*6270*/  ISETP.GE.AND P3, PT, R12, R164, PT ;  /* 0x000000a40c00720c */ /* 0x000fc40003f66270 */
[C---:B------:R-:W-:Y:S02]  /*6280*/  ISETP.GE.AND P1, PT, R12.reuse, R163, PT ;  /* 0x000000a30c00720c */ /* 0x040fe40003f26270 */
[----:B------:R-:W-:Y:S02]  /*6290*/  ISETP.GE.AND P4, PT, R12, R161, PT ;  /* 0x000000a10c00720c */ /* 0x000fe40003f86270 */
[----:B------:R-:W-:Y:S02]  /*62a0*/  ISETP.GE.AND P2, PT, R11, R164, PT ;  /* 0x000000a40b00720c */ /* 0x000fe40003f46270 */
[----:B------:R-:W-:Y:S02]  /*62b0*/  FSEL R65, R17, -INF , !P6 ;  /* 0xff80000011417808 */ /* 0x000fe40007000000 */
[----:B------:R-:W-:Y:S02]  /*62c0*/  FSEL R60, R19, -INF , !P5 ;  /* 0xff800000133c7808 */ /* 0x000fe40006800000 */
[----:B------:R-:W-:-:S02]  /*62d0*/  FSEL R148, R8, -INF , !P3 ;  /* 0xff80000008947808 */ /* 0x000fc40005800000 */
[----:B------:R-:W-:Y:S02]  /*62e0*/  FSEL R49, R49, -INF , !P1 ;  /* 0xff80000031317808 */ /* 0x000fe40004800000 */
[----:B-1----:R-:W-:Y:S02]  /*62f0*/  FSEL R57, R18, -INF , !P4 ;  /* 0xff80000012397808 */ /* 0x002fe40006000000 */
[----:B------:R-:W-:Y:S02]  /*6300*/  FSEL R147, R147, -INF , !P2 ;  /* 0xff80000093937808 */ /* 0x000fe40005000000 */
[C---:B------:R-:W-:Y:S02]  /*6310*/  ISETP.GE.AND P6, PT, R11.reuse, R163, PT ;  /* 0x000000a30b00720c */ /* 0x040fe40003fc6270 */
[C---:B------:R-:W-:Y:S02]  /*6320*/  ISETP.GE.AND P5, PT, R11.reuse, R162, PT ;  /* 0x000000a20b00720c */ /* 0x040fe40003fa6270 */
[----:B------:R-:W-:-:S02]  /*6330*/  ISETP.GE.AND P3, PT, R11, R161, PT ;  /* 0x000000a10b00720c */ /* 0x000fc40003f66270 */
[C---:B------:R-:W-:Y:S02]  /*6340*/  ISETP.GE.AND P1, PT, R36.reuse, R164, PT ;  /* 0x000000a42400720c */ /* 0x040fe40003f26270 */
[C---:B------:R-:W-:Y:S02]  /*6350*/  ISETP.GE.AND P4, PT, R36.reuse, R162, PT ;  /* 0x000000a22400720c */ /* 0x040fe40003f86270 */
[C---:B------:R-:W-:Y:S02]  /*6360*/  ISETP.GE.AND P2, PT, R36.reuse, R161, PT ;  /* 0x000000a12400720c */ /* 0x040fe40003f46270 */
[----:B------:R-:W-:Y:S02]  /*6370*/  IADD3 R36, R36, 0x39, RZ ;  /* 0x0000003924247810 */ /* 0x000fe40007ffe0ff */
[----:B---3--:R-:W-:Y:S02]  /*6380*/  FSEL R44, R44, -INF , !P6 ;  /* 0xff8000002c2c7808 */ /* 0x008fe40007000000 */
[----:B------:R-:W-:-:S02]  /*6390*/  FSEL R61, R61, -INF , !P5 ;  /* 0xff8000003d3d7808 */ /* 0x000fc40006800000 */
[----:B------:R-:W-:Y:S02]  /*63a0*/  FSEL R56, R56, -INF , !P3 ;  /* 0xff80000038387808 */ /* 0x000fe40005800000 */
[----:B------:R-:W-:Y:S02]  /*63b0*/  FSEL R132, R132, -INF , !P1 ;  /* 0xff80000084847808 */ /* 0x000fe40004800000 */
[C---:B------:R-:W-:Y:S02]  /*63c0*/  ISETP.GE.AND P6, PT, R36.reuse, R164, PT ;  /* 0x000000a42400720c */ /* 0x040fe40003fc6270 */
[C---:B------:R-:W-:Y:S02]  /*63d0*/  ISETP.GE.AND P5, PT, R36.reuse, R163, PT ;  /* 0x000000a32400720c */ /* 0x040fe40003fa6270 */
[C---:B------:R-:W-:Y:S02]  /*63e0*/  ISETP.GE.AND P3, PT, R36.reuse, R162, PT ;  /* 0x000000a22400720c */ /* 0x040fe40003f66270 */
[----:B------:R-:W-:-:S02]  /*63f0*/  ISETP.GE.AND P1, PT, R36, R161, PT ;  /* 0x000000a12400720c */ /* 0x000fc40003f26270 */
[----:B------:R-:W-:Y:S02]  /*6400*/  FSEL R149, R149, -INF , !P4 ;  /* 0xff80000095957808 */ /* 0x000fe40006000000 */
[----:B------:R-:W-:Y:S02]  /*6410*/  FSEL R150, R150, -INF , !P2 ;  /* 0xff80000096967808 */ /* 0x000fe40005000000 */
[----:B------:R-:W-:Y:S02]  /*6420*/  FSEL R139, R10, -INF , !P6 ;  /* 0xff8000000a8b7808 */ /* 0x000fe40007000000 */
[----:B----4-:R-:W-:Y:S02]  /*6430*/  FSEL R43, R43, -INF , !P5 ;  /* 0xff8000002b2b7808 */ /* 0x010fe40006800000 */
[----:B------:R-:W-:Y:S02]  /*6440*/  FSEL R58, R58, -INF , !P3 ;  /* 0xff8000003a3a7808 */ /* 0x000fe40005800000 */
[----:B------:R-:W-:Y:S01]  /*6450*/  FSEL R53, R53, -INF , !P1 ;  /* 0xff80000035357808 */ /* 0x000fe20004800000 */
[----:B------:R-:W-:Y:S05]  /*6460*/  @!P0 BRA `(.L_x_665) ;  /* 0x000001a000008947 */ /* 0x000fea0003800000 */
[----:B------:R-:W-:Y:S02]  /*6470*/  IADD3 R0, R160, -0x3, RZ ;  /* 0xfffffffda0007810 */ /* 0x000fe40007ffe0ff */
[----:B------:R-:W-:-:S02]  /*6480*/  SHF.L.U64.HI R8, R152, 0x5, R153 ;  /* 0x0000000598087819 */ /* 0x000fc40000010299 */
[----:B------:R-:W-:Y:S01]  /*6490*/  SHF.R.S32.HI R9, RZ, 0x1f, R0 ;  /* 0x0000001fff097819 */ /* 0x000fe20000011400 */
[----:B------:R-:W-:-:S04]  /*64a0*/  IMAD.WIDE.U32 R12, R0, c[0x0][0x198], RZ ;  /* 0x00006600000c7a25 */ /* 0x000fc800078e00ff */
[----:B------:R-:W-:Y:S01]  /*64b0*/  IMAD R9, R9, c[0x0][0x198], RZ ;  /* 0x0000660009097a24 */ /* 0x000fe200078e02ff */
[----:B------:R-:W-:-:S03]  /*64c0*/  LEA R10, P0, R12, R212, 0x6 ;  /* 0x000000d40c0a7211 */ /* 0x000fc600078030ff */
[----:B------:R-:W-:Y:S01]  /*64d0*/  IMAD R9, R0, c[0x0][0x19c], R9 ;  /* 0x0000670000097a24 */ /* 0x000fe200078e0209 */
[----:B------:R-:W-:Y:S01]  /*64e0*/  LEA R14, P1, R10, c[0x0][0x168], 0x1 ;  /* 0x00005a000a0e7a11 */ /* 0x000fe200078208ff */
[----:B------:R-:W-:Y:S02]  /*64f0*/  IMAD.SHL.U32 R0, R152, 0x20, RZ ;  /* 0x0000002098007824 */ /* 0x000fe400078e00ff */
[----:B------:R-:W-:-:S05]  /*6500*/  IMAD.IADD R9, R13, 0x1, R9 ;  /* 0x000000010d097824 */ /* 0x000fca00078e0209 */
[----:B------:R-:W-:Y:S02]  /*6510*/  LEA.HI.X R9, R12, R215, R9, 0x6, P0 ;  /* 0x000000d70c097211 */ /* 0x000fe400000f3409 */
[-C--:B------:R-:W-:Y:S02]  /*6520*/  IADD3 R12, P0, R14, R0.reuse, RZ ;  /* 0x000000000e0c7210 */ /* 0x080fe40007f1e0ff */
[----:B------:R-:W-:Y:S02]  /*6530*/  LEA.HI.X R15, R10, c[0x0][0x16c], R9, 0x1, P1 ;  /* 0x00005b000a0f7a11 */ /* 0x000fe400008f0c09 */
[----:B------:R-:W-:-:S03]  /*6540*/  IADD3 R10, P1, R12, R0, RZ ;  /* 0x000000000c0a7210 */ /* 0x000fc60007f3e0ff */
[--C-:B------:R-:W-:Y:S01]  /*6550*/  IMAD.X R13, R15, 0x1, R8.reuse, P0 ;  /* 0x000000010f0d7824 */ /* 0x100fe200000e0608 */
        /* <DEDUP_REMOVED lines=11> */
.L_x_665:
[----:B------:R-:W-:Y:S01]  /*6610*/  FMNMX.FTZ R0, R136, R132, !PT ;  /* 0x0000008488007209 */ /* 0x000fe20007810000 */
[----:B------:R-:W-:Y:S01]  /*6620*/  LDSM.16.MT88.4 R20, [R192+0x6000] ;  /* 0x00600000c014783b */ /* 0x000fe20000004200 */
        /* <DEDUP_REMOVED lines=46> */
[----:B------:R-:W1:Y:S01]  /*6910*/  SHFL.BFLY PT, R0, R11, 0x2, 0x1f ;  /* 0x0c401f000b007f89 */ /* 0x000e6200000e0000 */
[----:B------:R-:W-:Y:S02]  /*6920*/  FMNMX.FTZ R12, R177, R12, !PT ;  /* 0x0000000cb10c7209 */ /* 0x000fe40007810000 */
[----:B------:R-:W-:Y:S01]  /*6930*/  FMNMX.FTZ R10, R25, R10, !PT ;  /* 0x0000000a190a7209 */ /* 0x000fe20007810000 */
[----:B------:R-:W2:Y:S01]  /*6940*/  SHFL.BFLY PT, R144, R8, 0x1, 0x1f ;  /* 0x0c201f0008907f89 */ /* 0x000ea200000e0000 */
        /* <DEDUP_REMOVED lines=11> */
[----:B--2---:R-:W-:Y:S01]  /*6a00*/  FMNMX.FTZ R144, R8, R144, !PT ;  /* 0x0000009008907209 */ /* 0x004fe20007810000 */
[----:B------:R-:W1:Y:S01]  /*6a10*/  SHFL.BFLY PT, R145, R0, 0x1, 0x1f ;  /* 0x0c201f0000917f89 */ /* 0x000e6200000e0000 */
[----:B------:R-:W-:Y:S02]  /*6a20*/  FMNMX.FTZ R8, R141, R10, !PT ;  /* 0x0000000a8d087209 */ /* 0x000fe40007810000 */
[----:B------:R-:W-:Y:S01]  /*6a30*/  FMNMX.FTZ R12, R58, R12, !PT ;  /* 0x0000000c3a0c7209 */ /* 0x000fe20007810000 */
[----:B------:R-:W-:Y:S01]  /*6a40*/  FMUL.FTZ R140, R144, c[0x0][0x23c] ;  /* 0x00008f00908c7a20 */ /* 0x000fe20000410000 */
[----:B------:R-:W-:-:S02]  /*6a50*/  FMNMX.FTZ R8, R138, R8, !PT ;  /* 0x000000088a087209 */ /* 0x000fc40007810000 */
[----:B------:R-:W-:Y:S01]  /*6a60*/  FSETP.NEU.FTZ.AND P2, PT, R144, -INF , PT ;  /* 0xff8000009000780b */ /* 0x000fe20003f5d000 */
[----:B------:R-:W2:Y:S01]  /*6a70*/  SHFL.BFLY PT, R9, R12, 0x2, 0x1f ;  /* 0x0c401f000c097f89 */ /* 0x000ea200000e0000 */
[----:B------:R-:W-:Y:S02]  /*6a80*/  FMNMX.FTZ R8, R47, R8, !PT ;  /* 0x000000082f087209 */ /* 0x000fe40007810000 */
[----:B------:R-:W-:Y:S02]  /*6a90*/  FSEL R140, R140, RZ, P2 ;  /* 0x000000ff8c8c7208 */ /* 0x000fe40001000000 */
[----:B------:R-:W-:Y:S02]  /*6aa0*/  FMNMX.FTZ R8, R49, R8, !PT ;  /* 0x0000000831087209 */ /* 0x000fe40007810000 */
[----:B------:R-:W-:Y:S01]  /*6ab0*/  FSEL R51, R144, RZ, P2 ;  /* 0x000000ff90337208 */ /* 0x000fe20001000000 */
[--C-:B------:R-:W-:Y:S01]  /*6ac0*/  FFMA.FTZ R40, R38, c[0x0][0x23c], -R140.reuse ;  /* 0x00008f0026287a23 */ /* 0x100fe2000001088c */
[----:B------:R-:W-:Y:S01]  /*6ad0*/  FMNMX.FTZ R8, R44, R8, !PT ;  /* 0x000000082c087209 */ /* 0x000fe20007810000 */
[----:B------:R-:W-:-:S02]  /*6ae0*/  FFMA.FTZ R38, R39, c[0x0][0x23c], -R140 ;  /* 0x00008f0027267a23 */ /* 0x000fc4000001088c */
[----:B------:R-:W-:Y:S01]  /*6af0*/  FADD.FTZ R51, R136, -R51 ;  /* 0x8000003388337221 */ /* 0x000fe20000010000 */
[----:B------:R-:W-:Y:S01]  /*6b00*/  FMNMX.FTZ R8, R43, R8, !PT ;  /* 0x000000082b087209 */ /* 0x000fe20007810000 */
[--C-:B------:R-:W-:Y:S01]  /*6b10*/  FFMA.FTZ R36, R132, c[0x0][0x23c], -R140.reuse ;  /* 0x00008f0084247a23 */ /* 0x100fe2000001088c */
[----:B------:R-:W-:Y:S01]  /*6b20*/  MUFU.EX2 R40, R40 ;  /* 0x0000002800287308 */ /* 0x000fe20000000800 */
[----:B-1----:R-:W-:Y:S01]  /*6b30*/  FMNMX.FTZ R145, R0, R145, !PT ;  /* 0x0000009100917209 */ /* 0x002fe20007810000 */
[----:B------:R-:W-:Y:S01]  /*6b40*/  FMUL.FTZ R63, R51, c[0x0][0x23c] ;  /* 0x00008f00333f7a20 */ /* 0x000fe20000410000 */
[----:B------:R-:W1:Y:S01]  /*6b50*/  SHFL.BFLY PT, R0, R8, 0x2, 0x1f ;  /* 0x0c401f0008007f89 */ /* 0x000e6200000e0000 */
[--C-:B------:R-:W-:Y:S01]  /*6b60*/  FFMA.FTZ R64, R64, c[0x0][0x23c], -R140.reuse ;  /* 0x00008f0040407a23 */ /* 0x100fe2000001088c */
[C---:B------:R-:W-:Y:S01]  /*6b70*/  FSETP.NEU.FTZ.AND P0, PT, R145.reuse, -INF , PT ;  /* 0xff8000009100780b */ /* 0x040fe20003f1d000 */
[----:B------:R-:W-:Y:S02]  /*6b80*/  FMUL.FTZ R54, R145, c[0x0][0x23c] ;  /* 0x00008f0091367a20 */ /* 0x000fe40000410000 */
[----:B------:R-:W-:Y:S01]  /*6b90*/  MUFU.EX2 R36, R36 ;  /* 0x0000002400247308 */ /* 0x000fe20000000800 */
[----:B--2---:R-:W-:Y:S01]  /*6ba0*/  FMNMX.FTZ R9, R12, R9, !PT ;  /* 0x000000090c097209 */ /* 0x004fe20007810000 */
[--C-:B------:R-:W-:Y:S01]  /*6bb0*/  FFMA.FTZ R178, R178, c[0x0][0x23c], -R140.reuse ;  /* 0x00008f00b2b27a23 */ /* 0x100fe2000001088c */
[----:B------:R-:W-:Y:S01]  /*6bc0*/  FSEL R54, R54, RZ, P0 ;  /* 0x000000ff36367208 */ /* 0x000fe20000000000 */
[----:B------:R-:W-:Y:S01]  /*6bd0*/  LDSM.16.MT88.4 R12, [R190+0x6000] ;  /* 0x00600000be0c783b */ /* 0x000fe20000004200 */
[----:B------:R-:W-:-:S02]  /*6be0*/  FFMA.FTZ R181, R181, c[0x0][0x23c], -R140 ;  /* 0x00008f00b5b57a23 */ /* 0x000fc4000001088c */
[----:B------:R-:W-:Y:S01]  /*6bf0*/  FFMA.FTZ R151, R151, c[0x0][0x23c], -R140 ;  /* 0x00008f0097977a23 */ /* 0x000fe2000001088c */
[----:B------:R-:W2:Y:S01]  /*6c00*/  SHFL.BFLY PT, R146, R9, 0x1, 0x1f ;  /* 0x0c201f0009927f89 */ /* 0x000ea200000e0000 */
[--C-:B------:R-:W-:Y:S01]  /*6c10*/  FFMA.FTZ R29, R5, c[0x0][0x23c], -R54.reuse ;  /* 0x00008f00051d7a23 */ /* 0x100fe20000010836 */
[----:B------:R-:W-:Y:S01]  /*6c20*/  MUFU.EX2 R38, R38 ;  /* 0x0000002600267308 */ /* 0x000fe20000000800 */
[--C-:B------:R-:W-:Y:S02]  /*6c30*/  FFMA.FTZ R30, R37, c[0x0][0x23c], -R54.reuse ;  /* 0x00008f00251e7a23 */ /* 0x100fe40000010836 */
[--C-:B------:R-:W-:Y:S01]  /*6c40*/  FFMA.FTZ R37, R6, c[0x0][0x23c], -R54.reuse ;  /* 0x00008f0006257a23 */ /* 0x100fe20000010836 */
[----:B------:R-:W-:Y:S01]  /*6c50*/  FSEL R6, R145, RZ, P0 ;  /* 0x000000ff91067208 */ /* 0x000fe20000000000 */
[----:B------:R-:W-:Y:S02]  /*6c60*/  FFMA.FTZ R31, R150, c[0x0][0x23c], -R54 ;  /* 0x00008f00961f7a23 */ /* 0x000fe40000010836 */
[----:B------:R-:W-:Y:S01]  /*6c70*/  FFMA.FTZ R150, R169, c[0x0][0x23c], -R140 ;  /* 0x00008f00a9967a23 */ /* 0x000fe2000001088c */
[----:B------:R-:W-:Y:S01]  /*6c80*/  MUFU.EX2 R30, R30 ;  /* 0x0000001e001e7308 */ /* 0x000fe20000000800 */
[----:B-1----:R-:W-:Y:S01]  /*6c90*/  FMNMX.FTZ R0, R8, R0, !PT ;  /* 0x0000000008007209 */ /* 0x002fe20007810000 */
[----:B------:R-:W-:-:S02]  /*6ca0*/  FADD.FTZ R6, R133, -R6 ;  /* 0x8000000685067221 */ /* 0x000fc40000010000 */
[----:B------:R-:W-:Y:S02]  /*6cb0*/  FFMA.FTZ R8, R4, c[0x0][0x23c], -R140 ;  /* 0x00008f0004087a23 */ /* 0x000fe4000001088c */
[----:B------:R-:W1:Y:S01]  /*6cc0*/  SHFL.BFLY PT, R5, R0, 0x1, 0x1f ;  /* 0x0c201f0000057f89 */ /* 0x000e6200000e0000 */
[----:B------:R-:W-:Y:S01]  /*6cd0*/  FMUL.FTZ R6, R6, c[0x0][0x23c] ;  /* 0x00008f0006067a20 */ /* 0x000fe20000410000 */
[----:B------:R3:W-:Y:S01]  /*6ce0*/  MUFU.EX2 R39, R8 ;  /* 0x0000000800277308 */ /* 0x0007e20000000800 */
[--C-:B------:R-:W-:Y:S02]  /*6cf0*/  FFMA.FTZ R133, R175, c[0x0][0x23c], -R54.reuse ;  /* 0x00008f00af857a23 */ /* 0x100fe40000010836 */
[--C-:B------:R-:W-:Y:S02]  /*6d00*/  FFMA.FTZ R136, R182, c[0x0][0x23c], -R54.reuse ;  /* 0x00008f00b6887a23 */ /* 0x100fe40000010836 */
[--C-:B------:R-:W-:Y:S01]  /*6d10*/  FFMA.FTZ R171, R171, c[0x0][0x23c], -R54.reuse ;  /* 0x00008f00abab7a23 */ /* 0x100fe20000010836 */
[----:B--2---:R-:W-:Y:S01]  /*6d20*/  FMNMX.FTZ R146, R9, R146, !PT ;  /* 0x0000009209927209 */ /* 0x004fe20007810000 */
[--C-:B------:R-:W-:Y:S01]  /*6d30*/  FFMA.FTZ R168, R168, c[0x0][0x23c], -R54.reuse ;  /* 0x00008f00a8a87a23 */ /* 0x100fe20000010836 */
[----:B------:R2:W-:Y:S01]  /*6d40*/  MUFU.EX2 R41, R6 ;  /* 0x0000000600297308 */ /* 0x0005e20000000800 */
[----:B------:R-:W-:Y:S01]  /*6d50*/  FFMA.FTZ R173, R173, c[0x0][0x23c], -R54 ;  /* 0x00008f00adad7a23 */ /* 0x000fe20000010836 */
[C---:B------:R-:W-:Y:S01]  /*6d60*/  FSETP.NEU.FTZ.AND P1, PT, R146.reuse, -INF , PT ;  /* 0xff8000009200780b */ /* 0x040fe20003f3d000 */
[----:B------:R-:W-:-:S02]  /*6d70*/  FMUL.FTZ R59, R146, c[0x0][0x23c] ;  /* 0x00008f00923b7a20 */ /* 0x000fc40000410000 */
[--C-:B------:R-:W-:Y:S02]  /*6d80*/  FFMA.FTZ R170, R170, c[0x0][0x23c], -R54.reuse ;  /* 0x00008f00aaaa7a23 */ /* 0x100fe40000010836 */
[--C-:B------:R-:W-:Y:S01]  /*6d90*/  FFMA.FTZ R57, R57, c[0x0][0x23c], -R54.reuse ;  /* 0x00008f0039397a23 */ /* 0x100fe20000010836 */
[----:B------:R-:W-:Y:S01]  /*6da0*/  FSEL R59, R59, RZ, P1 ;  /* 0x000000ff3b3b7208 */ /* 0x000fe20000800000 */
[----:B---3--:R-:W-:Y:S01]  /*6db0*/  LDSM.16.MT88.4 R8, [R188+0x6000] ;  /* 0x00600000bc08783b */ /* 0x008fe20000004200 */
[----:B------:R-:W3:Y:S01]  /*6dc0*/  MUFU.EX2 R31, R31 ;  /* 0x0000001f001f7308 */ /* 0x000ee20000000800 */
[----:B------:R-:W-:Y:S02]  /*6dd0*/  FFMA.FTZ R56, R56, c[0x0][0x23c], -R54 ;  /* 0x00008f0038387a23 */ /* 0x000fe40000010836 */
[--C-:B------:R-:W-:Y:S01]  /*6de0*/  FFMA.FTZ R32, R7, c[0x0][0x23c], -R59.reuse ;  /* 0x00008f0007207a23 */ /* 0x100fe2000001083b */
[----:B-1----:R-:W-:Y:S01]  /*6df0*/  FMNMX.FTZ R0, R0, R5, !PT ;  /* 0x0000000500007209 */ /* 0x002fe20007810000 */
[--C-:B------:R-:W-:Y:S01]  /*6e00*/  FFMA.FTZ R34, R42, c[0x0][0x23c], -R59.reuse ;  /* 0x00008f002a227a23 */ /* 0x100fe2000001083b */
[----:B--2---:R-:W1:Y:S01]  /*6e10*/  LDSM.16.MT88.4 R4, [R189+0x6000] ;  /* 0x00600000bd04783b */ /* 0x004e620000004200 */
[----:B------:R-:W-:Y:S01]  /*6e20*/  FSEL R42, R146, RZ, P1 ;  /* 0x000000ff922a7208 */ /* 0x000fe20000800000 */
[--C-:B------:R-:W-:Y:S01]  /*6e30*/  FFMA.FTZ R35, R149, c[0x0][0x23c], -R59.reuse ;  /* 0x00008f0095237a23 */ /* 0x100fe2000001083b */
[C---:B------:R-:W-:Y:S01]  /*6e40*/  FSETP.NEU.FTZ.AND P0, PT, R0.reuse, -INF , PT ;  /* 0xff8000000000780b */ /* 0x040fe20003f1d000 */
[----:B------:R-:W-:Y:S01]  /*6e50*/  FMUL.FTZ R46, R0, c[0x0][0x23c] ;  /* 0x00008f00002e7a20 */ /* 0x000fe20000410000 */
[----:B------:R-:W-:Y:S01]  /*6e60*/  MUFU.EX2 R34, R34 ;  /* 0x0000002200227308 */ /* 0x000fe20000000800 */
[----:B------:R-:W-:Y:S01]  /*6e70*/  FADD.FTZ R42, R134, -R42 ;  /* 0x8000002a862a7221 */ /* 0x000fe20000010000 */
[----:B------:R-:W-:Y:S01]  /*6e80*/  FSEL R55, R0, RZ, P0 ;  /* 0x000000ff00377208 */ /* 0x000fe20000000000 */
[----:B------:R-:W-:Y:S01]  /*6e90*/  FFMA.FTZ R33, R237, c[0x0][0x23c], -R59 ;  /* 0x00008f00ed217a23 */ /* 0x000fe2000001083b */
[----:B------:R-:W-:Y:S01]  /*6ea0*/  FSEL R46, R46, RZ, P0 ;  /* 0x000000ff2e2e7208 */ /* 0x000fe20000000000 */
[----:B------:R-:W-:Y:S01]  /*6eb0*/  FMUL.FTZ R42, R42, c[0x0][0x23c] ;  /* 0x00008f002a2a7a20 */ /* 0x000fe20000410000 */
[----:B---3--:R-:W-:Y:S01]  /*6ec0*/  F2FP.BF16.PACK_AB R17, R30, R31 ;  /* 0x0000001f1e11723e */ /* 0x008fe200000010ff */
[----:B------:R-:W-:Y:S01]  /*6ed0*/  FADD.FTZ R55, R135, -R55 ;  /* 0x8000003787377221 */ /* 0x000fe20000010000 */
[----:B------:R-:W2:Y:S01]  /*6ee0*/  MUFU.EX2 R35, R35 ;  /* 0x0000002300237308 */ /* 0x000ea20000000800 */
[--C-:B------:R-:W-:Y:S01]  /*6ef0*/  FFMA.FTZ R50, R48, c[0x0][0x23c], -R46.reuse ;  /* 0x00008f0030327a23 */ /* 0x100fe2000001082e */
[----:B------:R-:W-:Y:S01]  /*6f00*/  ISETP.GE.AND P0, PT, R160, 0x3, PT ;  /* 0x00000003a000780c */ /* 0x000fe20003f06270 */
[----:B------:R-:W-:-:S02]  /*6f10*/  FFMA.FTZ R48, R45, c[0x0][0x23c], -R46 ;  /* 0x00008f002d307a23 */ /* 0x000fc4000001082e */
[----:B------:R-:W-:Y:S02]  /*6f20*/  FFMA.FTZ R52, R52, c[0x0][0x23c], -R46 ;  /* 0x00008f0034347a23 */ /* 0x000fe4000001082e */
[----:B------:R-:W-:Y:S01]  /*6f30*/  FMUL.FTZ R55, R55, c[0x0][0x23c] ;  /* 0x00008f0037377a20 */ /* 0x000fe20000410000 */
[----:B------:R-:W-:Y:S01]  /*6f40*/  MUFU.EX2 R33, R33 ;  /* 0x0000002100217308 */ /* 0x000fe20000000800 */
[-C--:B------:R-:W-:Y:S02]  /*6f50*/  FMUL.FTZ R126, R126, R41.reuse ;  /* 0x000000297e7e7220 */ /* 0x080fe40000410000 */
[-C--:B------:R-:W-:Y:S02]  /*6f60*/  FMUL.FTZ R127, R127, R41.reuse ;  /* 0x000000297f7f7220 */ /* 0x080fe40000410000 */
[-C--:B------:R-:W-:Y:S02]  /*6f70*/  FMUL.FTZ R122, R122, R41.reuse ;  /* 0x000000297a7a7220 */ /* 0x080fe40000410000 */
[----:B------:R-:W-:Y:S01]  /*6f80*/  FMUL.FTZ R123, R123, R41 ;  /* 0x000000297b7b7220 */ /* 0x000fe20000410000 */
[----:B------:R-:W3:Y:S01]  /*6f90*/  MUFU.EX2 R32, R32 ;  /* 0x0000002000207308 */ /* 0x000ee20000000800 */
[----:B--2---:R-:W-:Y:S01]  /*6fa0*/  F2FP.BF16.PACK_AB R16, R34, R35 ;  /* 0x000000232210723e */ /* 0x004fe200000010ff */
[----:B------:R-:W-:-:S02]  /*6fb0*/  FMUL.FTZ R110, R110, R41 ;  /* 0x000000296e6e7220 */ /* 0x000fc40000410000 */
[-C--:B------:R-:W-:Y:S02]  /*6fc0*/  FMUL.FTZ R111, R111, R41.reuse ;  /* 0x000000296f6f7220 */ /* 0x080fe40000410000 */
[-C--:B------:R-:W-:Y:S02]  /*6fd0*/  FMUL.FTZ R106, R106, R41.reuse ;  /* 0x000000296a6a7220 */ /* 0x080fe40000410000 */
[----:B------:R-:W-:Y:S01]  /*6fe0*/  MUFU.EX2 R29, R29 ;  /* 0x0000001d001d7308 */ /* 0x000fe20000000800 */
[-C--:B------:R-:W-:Y:S02]  /*6ff0*/  FMUL.FTZ R107, R107, R41.reuse ;  /* 0x000000296b6b7220 */ /* 0x080fe40000410000 */
[-C--:B------:R-:W-:Y:S02]  /*7000*/  FMUL.FTZ R94, R94, R41.reuse ;  /* 0x000000295e5e7220 */ /* 0x080fe40000410000 */
[-C--:B------:R-:W-:Y:S02]  /*7010*/  FMUL.FTZ R95, R95, R41.reuse ;  /* 0x000000295f5f7220 */ /* 0x080fe40000410000 */
[----:B------:R-:W-:Y:S01]  /*7020*/  FMUL.FTZ R90, R90, R41 ;  /* 0x000000295a5a7220 */ /* 0x000fe20000410000 */
[----:B------:R-:W2:Y:S01]  /*7030*/  MUFU.EX2 R37, R37 ;  /* 0x0000002500257308 */ /* 0x000ea20000000800 */
[----:B---3--:R-:W-:Y:S01]  /*7040*/  F2FP.BF16.PACK_AB R18, R32, R33 ;  /* 0x000000212012723e */ /* 0x008fe200000010ff */
[----:B------:R-:W-:-:S02]  /*7050*/  FMUL.FTZ R91, R91, R41 ;  /* 0x000000295b5b7220 */ /* 0x000fc40000410000 */
[-C--:B------:R-:W-:Y:S02]  /*7060*/  FMUL.FTZ R78, R78, R41.reuse ;  /* 0x000000294e4e7220 */ /* 0x080fe40000410000 */
[-C--:B------:R-:W-:Y:S02]  /*7070*/  FMUL.FTZ R79, R79, R41.reuse ;  /* 0x000000294f4f7220 */ /* 0x080fe40000410000 */
[----:B------:R-:W3:Y:S01]  /*7080*/  MUFU.EX2 R42, R42 ;  /* 0x0000002a002a7308 */ /* 0x000ee20000000800 */
[-C--:B------:R-:W-:Y:S02]  /*7090*/  FMUL.FTZ R74, R74, R41.reuse ;  /* 0x000000294a4a7220 */ /* 0x080fe40000410000 */
[----:B------:R-:W-:Y:S02]  /*70a0*/  FMUL.FTZ R75, R75, R41 ;  /* 0x000000294b4b7220 */ /* 0x000fe40000410000 */
[--C-:B------:R-:W-:Y:S02]  /*70b0*/  FFMA.FTZ R135, R142, c[0x0][0x23c], -R54.reuse ;  /* 0x00008f008e877a23 */ /* 0x100fe40000010836 */
[----:B------:R-:W-:Y:S01]  /*70c0*/  FFMA.FTZ R142, R143, c[0x0][0x23c], -R54 ;  /* 0x00008f008f8e7a23 */ /* 0x000fe20000010836 */
[----:B------:R4:W-:Y:S01]  /*70d0*/  MUFU.EX2 R45, R50 ;  /* 0x00000032002d7308 */ /* 0x0009e20000000800 */
[----:B--2---:R-:W-:Y:S01]  /*70e0*/  F2FP.BF16.PACK_AB R19, R37, R29 ;  /* 0x0000001d2513723e */ /* 0x004fe200000010ff */
[----:B------:R-:W-:-:S02]  /*70f0*/  FFMA.FTZ R143, R167, c[0x0][0x23c], -R140 ;  /* 0x00008f00a78f7a23 */ /* 0x000fc4000001088c */
[--C-:B------:R-:W-:Y:S02]  /*7100*/  FFMA.FTZ R149, R172, c[0x0][0x23c], -R140.reuse ;  /* 0x00008f00ac957a23 */ /* 0x100fe4000001088c */
[----:B------:R-:W-:Y:S02]  /*7110*/  FFMA.FTZ R167, R174, c[0x0][0x23c], -R140 ;  /* 0x00008f00aea77a23 */ /* 0x000fe4000001088c */
[----:B------:R-:W-:Y:S01]  /*7120*/  MUFU.EX2 R51, R52 ;  /* 0x0000003400337308 */ /* 0x000fe20000000800 */
[-C--:B---3--:R-:W-:Y:S02]  /*7130*/  FMUL.FTZ R124, R124, R42.reuse ;  /* 0x0000002a7c7c7220 */ /* 0x088fe40000410000 */
[-C--:B------:R-:W-:Y:S02]  /*7140*/  FMUL.FTZ R125, R125, R42.reuse ;  /* 0x0000002a7d7d7220 */ /* 0x080fe40000410000 */
[-C--:B------:R-:W-:Y:S02]  /*7150*/  FMUL.FTZ R120, R120, R42.reuse ;  /* 0x0000002a78787220 */ /* 0x080fe40000410000 */
[-C--:B------:R-:W-:Y:S01]  /*7160*/  FMUL.FTZ R121, R121, R42.reuse ;  /* 0x0000002a79797220 */ /* 0x080fe20000410000 */
[----:B------:R-:W-:Y:S01]  /*7170*/  MUFU.EX2 R48, R48 ;  /* 0x0000003000307308 */ /* 0x000fe20000000800 */
[----:B----4-:R-:W-:Y:S01]  /*7180*/  FFMA.FTZ R50, R224, c[0x0][0x23c], -R46 ;  /* 0x00008f00e0327a23 */ /* 0x010fe2000001082e */
[----:B------:R-:W-:Y:S01]  /*7190*/  HMMA.16816.F32.BF16 R124, R16, R20, R124 ;  /* 0x00000014107c723c */ /* 0x000fe2000004187c */
[----:B------:R-:W-:-:S02]  /*71a0*/  FMUL.FTZ R108, R108, R42 ;  /* 0x0000002a6c6c7220 */ /* 0x000fc40000410000 */
[-C--:B------:R-:W-:Y:S02]  /*71b0*/  FMUL.FTZ R109, R109, R42.reuse ;  /* 0x0000002a6d6d7220 */ /* 0x080fe40000410000 */
[-C--:B------:R-:W-:Y:S01]  /*71c0*/  FMUL.FTZ R104, R104, R42.reuse ;  /* 0x0000002a68687220 */ /* 0x080fe20000410000 */
[----:B------:R-:W-:Y:S01]  /*71d0*/  MUFU.EX2 R50, R50 ;  /* 0x0000003200327308 */ /* 0x000fe20000000800 */
[-C--:B------:R-:W-:Y:S01]  /*71e0*/  FMUL.FTZ R105, R105, R42.reuse ;  /* 0x0000002a69697220 */ /* 0x080fe20000410000 */
[C---:B------:R-:W-:Y:S01]  /*71f0*/  HMMA.16816.F32.BF16 R120, R16.reuse, R22, R120 ;  /* 0x000000161078723c */ /* 0x040fe20000041878 */
[-C--:B------:R-:W-:Y:S02]  /*7200*/  FMUL.FTZ R92, R92, R42.reuse ;  /* 0x0000002a5c5c7220 */ /* 0x080fe40000410000 */
[-C--:B------:R-:W-:Y:S02]  /*7210*/  FMUL.FTZ R93, R93, R42.reuse ;  /* 0x0000002a5d5d7220 */ /* 0x080fe40000410000 */
[-C--:B------:R-:W-:Y:S01]  /*7220*/  FMUL.FTZ R88, R88, R42.reuse ;  /* 0x0000002a58587220 */ /* 0x080fe20000410000 */
[----:B------:R-:W2:Y:S01]  /*7230*/  MUFU.EX2 R52, R63 ;  /* 0x0000003f00347308 */ /* 0x000ea20000000800 */
[-C--:B------:R-:W-:Y:S01]  /*7240*/  FMUL.FTZ R89, R89, R42.reuse ;  /* 0x0000002a59597220 */ /* 0x080fe20000410000 */
[----:B------:R-:W-:Y:S01]  /*7250*/  HMMA.16816.F32.BF16 R108, R16, R12, R108 ;  /* 0x0000000c106c723c */ /* 0x000fe2000004186c */
[----:B------:R-:W-:-:S02]  /*7260*/  FMUL.FTZ R76, R76, R42 ;  /* 0x0000002a4c4c7220 */ /* 0x000fc40000410000 */
[-C--:B------:R-:W-:Y:S02]  /*7270*/  FMUL.FTZ R77, R77, R42.reuse ;  /* 0x0000002a4d4d7220 */ /* 0x080fe40000410000 */
[-C--:B------:R-:W-:Y:S01]  /*7280*/  FMUL.FTZ R72, R72, R42.reuse ;  /* 0x0000002a48487220 */ /* 0x080fe20000410000 */
[----:B------:R-:W3:Y:S01]  /*7290*/  MUFU.EX2 R55, R55 ;  /* 0x0000003700377308 */ /* 0x000ee20000000800 */
[----:B------:R-:W-:Y:S01]  /*72a0*/  FMUL.FTZ R73, R73, R42 ;  /* 0x0000002a49497220 */ /* 0x000fe20000410000 */
[C---:B------:R-:W-:Y:S01]  /*72b0*/  HMMA.16816.F32.BF16 R104, R16.reuse, R14, R104 ;  /* 0x0000000e1068723c */ /* 0x040fe20000041868 */
[--C-:B------:R-:W-:Y:S02]  /*72c0*/  FFMA.FTZ R132, R183, c[0x0][0x23c], -R59.reuse ;  /* 0x00008f00b7847a23 */ /* 0x100fe4000001083b */
[----:B------:R-:W-:Y:S02]  /*72d0*/  FFMA.FTZ R134, R223, c[0x0][0x23c], -R59 ;  /* 0x00008f00df867a23 */ /* 0x000fe4000001083b */
[----:B------:R-:W-:Y:S01]  /*72e0*/  FFMA.FTZ R169, R24, c[0x0][0x23c], -R46 ;  /* 0x00008f0018a97a23 */ /* 0x000fe2000001082e */
[----:B------:R-:W-:Y:S01]  /*72f0*/  MUFU.EX2 R64, R64 ;  /* 0x0000004000407308 */ /* 0x000fe20000000800 */
[-C--:B--2---:R-:W-:Y:S01]  /*7300*/  FMUL.FTZ R128, R128, R52.reuse ;  /* 0x0000003480807220 */ /* 0x084fe20000410000 */
[----:B-1----:R-:W-:Y:S01]  /*7310*/  HMMA.16816.F32.BF16 R92, R16, R4, R92 ;  /* 0x00000004105c723c */ /* 0x002fe2000004185c */
[----:B------:R-:W-:-:S02]  /*7320*/  FMUL.FTZ R129, R129, R52 ;  /* 0x0000003481817220 */ /* 0x000fc40000410000 */
[-C--:B------:R-:W-:Y:S02]  /*7330*/  FMUL.FTZ R116, R116, R52.reuse ;  /* 0x0000003474747220 */ /* 0x080fe40000410000 */
[-C--:B------:R-:W-:Y:S01]  /*7340*/  FMUL.FTZ R117, R117, R52.reuse ;  /* 0x0000003475757220 */ /* 0x080fe20000410000 */
[----:B------:R-:W-:Y:S01]  /*7350*/  MUFU.EX2 R132, R132 ;  /* 0x0000008400847308 */ /* 0x000fe20000000800 */
[-C--:B---3--:R-:W-:Y:S01]  /*7360*/  FMUL.FTZ R130, R130, R55.reuse ;  /* 0x0000003782827220 */ /* 0x088fe20000410000 */
        /* <DEDUP_REMOVED lines=12> */
[----:B------:R-:W-:Y:S01]  /*7430*/  HMMA.16816.F32.BF16 R72, R16, R10, R72 ;  /* 0x0000000a1048723c */ /* 0x000fe20000041848 */
[----:B------:R-:W-:Y:S02]  /*7440*/  FMUL.FTZ R101, R101, R52 ;  /* 0x0000003465657220 */ /* 0x000fe40000410000 */
[-C--:B------:R-:W-:Y:S02]  /*7450*/  FMUL.FTZ R102, R102, R55.reuse ;  /* 0x0000003766667220 */ /* 0x080fe40000410000 */
[----:B------:R-:W-:Y:S01]  /*7460*/  FMUL.FTZ R103, R103, R55 ;  /* 0x0000003767677220 */ /* 0x000fe20000410000 */
[----:B------:R-:W-:Y:S01]  /*7470*/  MUFU.EX2 R136, R136 ;  /* 0x0000008800887308 */ /* 0x000fe20000000800 */
[----:B------:R-:W-:Y:S01]  /*7480*/  F2FP.BF16.PACK_AB R16, R40, R36 ;  /* 0x000000242810723e */ /* 0x000fe200000010ff */
[-C--:B------:R-:W-:Y:S01]  /*7490*/  FMUL.FTZ R96, R96, R52.reuse ;  /* 0x0000003460607220 */ /* 0x080fe20000410000 */
[----:B------:R-:W-:Y:S01]  /*74a0*/  F2FP.BF16.PACK_AB R17, R48, R45 ;  /* 0x0000002d3011723e */ /* 0x000fe200000010ff */
[----:B------:R-:W-:Y:S01]  /*74b0*/  FMUL.FTZ R97, R97, R52 ;  /* 0x0000003461617220 */ /* 0x000fe20000410000 */
[----:B------:R-:W-:Y:S01]  /*74c0*/  F2FP.BF16.PACK_AB R18, R38, R39 ;  /* 0x000000272612723e */ /* 0x000fe200000010ff */
[-C--:B------:R-:W-:Y:S01]  /*74d0*/  FMUL.FTZ R98, R98, R55.reuse ;  /* 0x0000003762627220 */ /* 0x080fe20000410000 */
        /* <DEDUP_REMOVED lines=16> */
[----:B------:R-:W2:Y:S01]  /*75e0*/  MUFU.EX2 R143, R143 ;  /* 0x0000008f008f7308 */ /* 0x000ea20000000800 */
[----:B------:R-:W-:-:S02]  /*75f0*/  FMUL.FTZ R69, R69, R52 ;  /* 0x0000003445457220 */ /* 0x000fc40000410000 */
[-C--:B------:R-:W-:Y:S01]  /*7600*/  FMUL.FTZ R70, R70, R55.reuse ;  /* 0x0000003746467220 */ /* 0x080fe20000410000 */
[C---:B------:R-:W-:Y:S01]  /*7610*/  HMMA.16816.F32.BF16 R112, R16.reuse, R12, R112 ;  /* 0x0000000c1070723c */ /* 0x040fe20000041870 */
[----:B------:R-:W-:Y:S02]  /*7620*/  FMUL.FTZ R71, R71, R55 ;  /* 0x0000003747477220 */ /* 0x000fe40000410000 */
[--C-:B------:R-:W-:Y:S01]  /*7630*/  FFMA.FTZ R63, R67, c[0x0][0x23c], -R59.reuse ;  /* 0x00008f00433f7a23 */ /* 0x100fe2000001083b */
[----:B------:R-:W-:Y:S01]  /*7640*/  MUFU.EX2 R149, R149 ;  /* 0x0000009500957308 */ /* 0x000fe20000000800 */
[----:B------:R-:W-:Y:S02]  /*7650*/  FFMA.FTZ R67, R222, c[0x0][0x23c], -R59 ;  /* 0x00008f00de437a23 */ /* 0x000fe4000001083b */
[--C-:B------:R-:W-:Y:S01]  /*7660*/  FFMA.FTZ R172, R25, c[0x0][0x23c], -R46.reuse ;  /* 0x00008f0019ac7a23 */ /* 0x100fe2000001082e */
[----:B------:R-:W-:Y:S01]  /*7670*/  HMMA.16816.F32.BF16 R100, R16, R14, R100 ;  /* 0x0000000e1064723c */ /* 0x000fe20000041864 */
[----:B------:R-:W3:Y:S01]  /*7680*/  LDSM.16.MT88.4 R12, [R190+0x6800] ;  /* 0x00680000be0c783b */ /* 0x000ee20000004200 */
[----:B------:R-:W-:-:S02]  /*7690*/  FFMA.FTZ R174, R26, c[0x0][0x23c], -R46 ;  /* 0x00008f001aae7a23 */ /* 0x000fc4000001082e */
[----:B------:R-:W-:Y:S01]  /*76a0*/  FFMA.FTZ R175, R27, c[0x0][0x23c], -R46 ;  /* 0x00008f001baf7a23 */ /* 0x000fe2000001082e */
[----:B------:R-:W4:Y:S01]  /*76b0*/  MUFU.EX2 R63, R63 ;  /* 0x0000003f003f7308 */ /* 0x000f220000000800 */
[----:B--2---:R-:W-:Y:S01]  /*76c0*/  F2FP.BF16.PACK_AB R24, R143, R64 ;  /* 0x000000408f18723e */ /* 0x004fe200000010ff */
[--C-:B------:R-:W-:Y:S01]  /*76d0*/  FFMA.FTZ R177, R177, c[0x0][0x23c], -R59.reuse ;  /* 0x00008f00b1b17a23 */ /* 0x100fe2000001083b */
[----:B------:R-:W-:Y:S01]  /*76e0*/  HMMA.16816.F32.BF16 R96, R16, R4, R96 ;  /* 0x000000041060723c */ /* 0x000fe20000041860 */
[--C-:B------:R-:W-:Y:S02]  /*76f0*/  FFMA.FTZ R176, R176, c[0x0][0x23c], -R59.reuse ;  /* 0x00008f00b0b07a23 */ /* 0x100fe4000001083b */
[--C-:B------:R-:W-:Y:S02]  /*7700*/  FFMA.FTZ R180, R180, c[0x0][0x23c], -R59.reuse ;  /* 0x00008f00b4b47a23 */ /* 0x100fe4000001083b */
[----:B------:R-:W-:Y:S01]  /*7710*/  MUFU.EX2 R67, R67 ;  /* 0x0000004300437308 */ /* 0x000fe20000000800 */
[----:B------:R-:W-:-:S02]  /*7720*/  FFMA.FTZ R179, R179, c[0x0][0x23c], -R59 ;  /* 0x00008f00b3b37a23 */ /* 0x000fc4000001083b */
[C---:B------:R-:W-:Y:S01]  /*7730*/  HMMA.16816.F32.BF16 R84, R16.reuse, R6, R84 ;  /* 0x000000061054723c */ /* 0x040fe20000041854 */
[----:B------:R-:W2:Y:S01]  /*7740*/  LDSM.16.MT88.4 R4, [R189+0x6800] ;  /* 0x00680000bd04783b */ /* 0x000ea20000004200 */
[--C-:B------:R-:W-:Y:S02]  /*7750*/  FFMA.FTZ R137, R137, c[0x0][0x23c], -R46.reuse ;  /* 0x00008f0089897a23 */ /* 0x100fe4000001082e */
[--C-:B------:R-:W-:Y:S01]  /*7760*/  FFMA.FTZ R66, R66, c[0x0][0x23c], -R46.reuse ;  /* 0x00008f0042427a23 */ /* 0x100fe2000001082e */
[----:B------:R-:W5:Y:S01]  /*7770*/  MUFU.EX2 R150, R150 ;  /* 0x0000009600967308 */ /* 0x000f620000000800 */
[--C-:B------:R-:W-:Y:S02]  /*7780*/  FFMA.FTZ R141, R141, c[0x0][0x23c], -R46.reuse ;  /* 0x00008f008d8d7a23 */ /* 0x100fe4000001082e */
[----:B------:R-:W-:Y:S01]  /*7790*/  HMMA.16816.F32.BF16 R80, R16, R8, R80 ;  /* 0x000000081050723c */ /* 0x000fe20000041850 */
[----:B------:R-:W-:Y:S02]  /*77a0*/  FFMA.FTZ R138, R138, c[0x0][0x23c], -R46 ;  /* 0x00008f008a8a7a23 */ /* 0x000fe4000001082e */
[----:B------:R-:W-:-:S02]  /*77b0*/  FFMA.FTZ R36, R230, R52, R36 ;  /* 0x00000034e6247223 */ /* 0x000fc40000010024 */
[----:B------:R-:W-:Y:S01]  /*77c0*/  MUFU.EX2 R169, R169 ;  /* 0x000000a900a97308 */ /* 0x000fe20000000800 */
[----:B------:R-:W-:Y:S01]  /*77d0*/  FFMA.FTZ R45, R229, R55, R45 ;  /* 0x00000037e52d7223 */ /* 0x000fe2000001002d */
[----:B----4-:R-:W-:Y:S01]  /*77e0*/  F2FP.BF16.PACK_AB R8, R132, R63 ;  /* 0x0000003f8408723e */ /* 0x010fe200000010ff */
[----:B------:R-:W-:Y:S01]  /*77f0*/  HMMA.16816.F32.BF16 R68, R16, R10, R68 ;  /* 0x0000000a1044723c */ /* 0x000fe20000041844 */
[----:B------:R-:W4:Y:S01]  /*7800*/  LDSM.16.MT88.4 R16, [R188+0x6800] ;  /* 0x00680000bc10783b */ /* 0x000f220000004200 */
[----:B------:R-:W-:Y:S01]  /*7810*/  F2FP.BF16.PACK_AB R9, R136, R133 ;  /* 0x000000858809723e */ /* 0x000fe200000010ff */
[----:B------:R-:W-:Y:S02]  /*7820*/  FFMA.FTZ R35, R228, R42, R35 ;  /* 0x0000002ae4237223 */ /* 0x000fe40000010023 */
[----:B------:R-:W3:Y:S01]  /*7830*/  MUFU.EX2 R172, R172 ;  /* 0x000000ac00ac7308 */ /* 0x000ee20000000800 */
[----:B-----5:R-:W-:Y:S01]  /*7840*/  F2FP.BF16.PACK_AB R26, R150, R149 ;  /* 0x00000095961a723e */ /* 0x020fe200000010ff */
[----:B------:R-:W-:Y:S01]  /*7850*/  FFMA.FTZ R31, R227, R41, R31 ;  /* 0x00000029e31f7223 */ /* 0x000fe2000001001f */
[----:B------:R-:W-:Y:S01]  /*7860*/  F2FP.BF16.PACK_AB R10, R134, R67 ;  /* 0x00000043860a723e */ /* 0x000fe200000010ff */
[----:B------:R-:W-:Y:S01]  /*7870*/  FADD.FTZ R36, R40, R36 ;  /* 0x0000002428247221 */ /* 0x000fe20000010000 */
[----:B------:R-:W-:Y:S01]  /*7880*/  F2FP.BF16.PACK_AB R11, R142, R135 ;  /* 0x000000878e0b723e */ /* 0x000fe200000010ff */
[----:B------:R-:W-:-:S02]  /*7890*/  FADD.FTZ R45, R48, R45 ;  /* 0x0000002d302d7221 */ /* 0x000fc40000010000 */
[----:B------:R-:W-:Y:S01]  /*78a0*/  MUFU.EX2 R174, R174 ;  /* 0x000000ae00ae7308 */ /* 0x000fe20000000800 */
[----:B------:R-:W-:Y:S02]  /*78b0*/  FADD.FTZ R35, R34, R35 ;  /* 0x0000002322237221 */ /* 0x000fe40000010000 */
[----:B------:R-:W-:Y:S01]  /*78c0*/  FADD.FTZ R31, R30, R31 ;  /* 0x0000001f1e1f7221 */ /* 0x000fe20000010000 */
[----:B-1----:R-:W-:Y:S01]  /*78d0*/  HMMA.16816.F32.BF16 R124, R8, R20, R124 ;  /* 0x00000014087c723c */ /* 0x002fe2000004187c */
[----:B------:R-:W-:Y:S02]  /*78e0*/  FADD.FTZ R36, R39, R36 ;  /* 0x0000002427247221 */ /* 0x000fe40000010000 */
[----:B------:R-:W-:Y:S01]  /*78f0*/  FADD.FTZ R45, R50, R45 ;  /* 0x0000002d322d7221 */ /* 0x000fe20000010000 */
[----:B------:R-:W1:Y:S01]  /*7900*/  MUFU.EX2 R175, R175 ;  /* 0x000000af00af7308 */ /* 0x000e620000000800 */
[----:B---3--:R-:W-:Y:S01]  /*7910*/  F2FP.BF16.PACK_AB R25, R172, R169 ;  /* 0x000000a9ac19723e */ /* 0x008fe200000010ff */
[----:B------:R-:W-:-:S02]  /*7920*/  FADD.FTZ R35, R33, R35 ;  /* 0x0000002321237221 */ /* 0x000fc40000010000 */
[C---:B------:R-:W-:Y:S01]  /*7930*/  HMMA.16816.F32.BF16 R120, R8.reuse, R22, R120 ;  /* 0x000000160878723c */ /* 0x040fe20000041878 */
[----:B------:R-:W-:Y:S02]  /*7940*/  FADD.FTZ R31, R29, R31 ;  /* 0x0000001f1d1f7221 */ /* 0x000fe40000010000 */
[----:B------:R-:W-:Y:S01]  /*7950*/  FADD.FTZ R36, R38, R36 ;  /* 0x0000002426247221 */ /* 0x000fe20000010000 */
[----:B------:R-:W3:Y:S01]  /*7960*/  MUFU.EX2 R167, R167 ;  /* 0x000000a700a77308 */ /* 0x000ee20000000800 */
[----:B------:R-:W-:Y:S02]  /*7970*/  FADD.FTZ R45, R51, R45 ;  /* 0x0000002d332d7221 */ /* 0x000fe40000010000 */
[----:B------:R-:W-:Y:S01]  /*7980*/  FADD.FTZ R35, R32, R35 ;  /* 0x0000002320237221 */ /* 0x000fe20000010000 */
[----:B------:R-:W-:Y:S01]  /*7990*/  HMMA.16816.F32.BF16 R108, R8, R12, R108 ;  /* 0x0000000c086c723c */ /* 0x000fe2000004186c */
[----:B------:R-:W-:Y:S02]  /*79a0*/  FADD.FTZ R31, R37, R31 ;  /* 0x0000001f251f7221 */ /* 0x000fe40000010000 */
[----:B------:R-:W-:Y:S01]  /*79b0*/  FADD.FTZ R36, R64, R36 ;  /* 0x0000002440247221 */ /* 0x000fe20000010000 */
[----:B-1----:R-:W-:Y:S01]  /*79c0*/  F2FP.BF16.PACK_AB R27, R175, R174 ;  /* 0x000000aeaf1b723e */ /* 0x002fe200000010ff */
[----:B------:R-:W-:Y:S01]  /*79d0*/  MUFU.EX2 R178, R178 ;  /* 0x000000b200b27308 */ /* 0x000fe20000000800 */
[----:B------:R-:W-:-:S02]  /*79e0*/  FADD.FTZ R45, R169, R45 ;  /* 0x0000002da92d7221 */ /* 0x000fc40000010000 */
[C---:B------:R-:W-:Y:S01]  /*79f0*/  HMMA.16816.F32.BF16 R104, R8.reuse, R14, R104 ;  /* 0x0000000e0868723c */ /* 0x040fe20000041868 */
[----:B------:R-:W-:Y:S02]  /*7a00*/  FADD.FTZ R35, R63, R35 ;  /* 0x000000233f237221 */ /* 0x000fe40000010000 */
[----:B------:R-:W-:Y:S01]  /*7a10*/  FADD.FTZ R31, R133, R31 ;  /* 0x0000001f851f7221 */ /* 0x000fe20000010000 */
[----:B------:R-:W-:Y:S01]  /*7a20*/  MOV R133, R145 ;  /* 0x0000009100857202 */ /* 0x000fe20000000f00 */
[----:B------:R-:W-:Y:S01]  /*7a30*/  MUFU.EX2 R181, R181 ;  /* 0x000000b500b57308 */ /* 0x000fe20000000800 */
[--C-:B------:R-:W-:Y:S02]  /*7a40*/  FFMA.FTZ R65, R65, c[0x0][0x23c], -R59.reuse ;  /* 0x00008f0041417a23 */ /* 0x100fe4000001083b */
[----:B--2---:R-:W-:Y:S01]  /*7a50*/  HMMA.16816.F32.BF16 R92, R8, R4, R92 ;  /* 0x00000004085c723c */ /* 0x004fe2000004185c */
[--C-:B------:R-:W-:Y:S02]  /*7a60*/  FFMA.FTZ R62, R62, c[0x0][0x23c], -R59.reuse ;  /* 0x00008f003e3e7a23 */ /* 0x100fe4000001083b */
[----:B------:R-:W-:-:S02]  /*7a70*/  FFMA.FTZ R61, R61, c[0x0][0x23c], -R59 ;  /* 0x00008f003d3d7a23 */ /* 0x000fc4000001083b */
[----:B------:R-:W1:Y:S01]  /*7a80*/  MUFU.EX2 R177, R177 ;  /* 0x000000b100b17308 */ /* 0x000e620000000800 */
[----:B------:R-:W-:Y:S02]  /*7a90*/  FFMA.FTZ R58, R58, c[0x0][0x23c], -R59 ;  /* 0x00008f003a3a7a23 */ /* 0x000fe4000001083b */
[C---:B------:R-:W-:Y:S01]  /*7aa0*/  HMMA.16816.F32.BF16 R88, R8.reuse, R6, R88 ;  /* 0x000000060858723c */ /* 0x040fe20000041858 */
[--C-:B------:R-:W-:Y:S02]  /*7ab0*/  FFMA.FTZ R59, R60, c[0x0][0x23c], -R54.reuse ;  /* 0x00008f003c3b7a23 */ /* 0x100fe40000010836 */
[----:B------:R-:W-:Y:S02]  /*7ac0*/  FFMA.FTZ R53, R53, c[0x0][0x23c], -R54 ;  /* 0x00008f0035357a23 */ /* 0x000fe40000010836 */
[----:B------:R-:W-:Y:S01]  /*7ad0*/  MUFU.EX2 R176, R176 ;  /* 0x000000b000b07308 */ /* 0x000fe20000000800 */
[----:B------:R-:W-:Y:S02]  /*7ae0*/  FADD.FTZ R36, R143, R36 ;  /* 0x000000248f247221 */ /* 0x000fe40000010000 */
[----:B----4-:R-:W-:Y:S01]  /*7af0*/  HMMA.16816.F32.BF16 R76, R8, R16, R76 ;  /* 0x00000010084c723c */ /* 0x010fe2000004184c */
[----:B------:R-:W-:-:S02]  /*7b00*/  FADD.FTZ R45, R172, R45 ;  /* 0x0000002dac2d7221 */ /* 0x000fc40000010000 */
[----:B------:R-:W-:Y:S02]  /*7b10*/  FADD.FTZ R35, R132, R35 ;  /* 0x0000002384237221 */ /* 0x000fe40000010000 */
[----:B------:R-:W-:Y:S01]  /*7b20*/  MUFU.EX2 R180, R180 ;  /* 0x000000b400b47308 */ /* 0x000fe20000000800 */
[----:B------:R-:W-:Y:S01]  /*7b30*/  FADD.FTZ R31, R136, R31 ;  /* 0x0000001f881f7221 */ /* 0x000fe20000010000 */
[----:B------:R-:W-:Y:S01]  /*7b40*/  MOV R136, R144 ;  /* 0x0000009000887202 */ /* 0x000fe20000000f00 */
[----:B------:R-:W-:Y:S01]  /*7b50*/  HMMA.16816.F32.BF16 R72, R8, R18, R72 ;  /* 0x000000120848723c */ /* 0x000fe20000041848 */
[----:B------:R-:W-:Y:S01]  /*7b60*/  LDSM.16.MT88.4 R8, [R190+0x7000] ;  /* 0x00700000be08783b */ /* 0x000fe20000004200 */
[----:B------:R-:W-:Y:S02]  /*7b70*/  FADD.FTZ R36, R149, R36 ;  /* 0x0000002495247221 */ /* 0x000fe40000010000 */
[----:B------:R-:W-:Y:S01]  /*7b80*/  FADD.FTZ R45, R174, R45 ;  /* 0x0000002dae2d7221 */ /* 0x000fe20000010000 */
[----:B------:R-:W-:Y:S01]  /*7b90*/  MUFU.EX2 R179, R179 ;  /* 0x000000b300b37308 */ /* 0x000fe20000000800 */
[----:B------:R-:W-:-:S02]  /*7ba0*/  FADD.FTZ R35, R67, R35 ;  /* 0x0000002343237221 */ /* 0x000fc40000010000 */
[C---:B------:R-:W-:Y:S01]  /*7bb0*/  HMMA.16816.F32.BF16 R128, R24.reuse, R20, R128 ;  /* 0x000000141880723c */ /* 0x040fe20000041880 */
[----:B------:R-:W-:Y:S01]  /*7bc0*/  FADD.FTZ R31, R135, R31 ;  /* 0x0000001f871f7221 */ /* 0x000fe20000010000 */
[----:B------:R-:W-:Y:S01]  /*7bd0*/  MOV R135, R0 ;  /* 0x0000000000877202 */ /* 0x000fe20000000f00 */
[----:B------:R-:W-:Y:S02]  /*7be0*/  FFMA.FTZ R166, R166, c[0x0][0x23c], -R140 ;  /* 0x00008f00a6a67a23 */ /* 0x000fe4000001088c */
[----:B------:R-:W2:Y:S01]  /*7bf0*/  MUFU.EX2 R171, R171 ;  /* 0x000000ab00ab7308 */ /* 0x000ea20000000800 */
[----:B------:R-:W-:Y:S02]  /*7c00*/  FFMA.FTZ R47, R47, c[0x0][0x23c], -R46 ;  /* 0x00008f002f2f7a23 */ /* 0x000fe4000001082e */
[----:B------:R-:W-:Y:S01]  /*7c10*/  HMMA.16816.F32.BF16 R116, R24, R22, R116 ;  /* 0x000000161874723c */ /* 0x000fe20000041874 */
[----:B------:R-:W-:Y:S01]  /*7c20*/  LDSM.16.MT88.4 R20, [R188+0x7000] ;  /* 0x00700000bc14783b */ /* 0x000fe20000004200 */
[----:B------:R-:W-:-:S02]  /*7c30*/  FFMA.FTZ R148, R148, c[0x0][0x23c], -R140 ;  /* 0x00008f0094947a23 */ /* 0x000fc4000001088c */
[--C-:B------:R-:W-:Y:S01]  /*7c40*/  FFMA.FTZ R147, R147, c[0x0][0x23c], -R140.reuse ;  /* 0x00008f0093937a23 */ /* 0x100fe2000001088c */
[----:B------:R-:W4:Y:S01]  /*7c50*/  MUFU.EX2 R168, R168 ;  /* 0x000000a800a87308 */ /* 0x000f220000000800 */
[----:B------:R-:W-:Y:S02]  /*7c60*/  FFMA.FTZ R139, R139, c[0x0][0x23c], -R140 ;  /* 0x00008f008b8b7a23 */ /* 0x000fe4000001088c */
[C---:B------:R-:W-:Y:S01]  /*7c70*/  HMMA.16816.F32.BF16 R112, R24.reuse, R12, R112 ;  /* 0x0000000c1870723c */ /* 0x040fe20000041870 */
[----:B------:R-:W-:Y:S02]  /*7c80*/  FADD.FTZ R36, R150, R36 ;  /* 0x0000002496247221 */ /* 0x000fe40000010000 */
[----:B------:R-:W-:Y:S02]  /*7c90*/  FADD.FTZ R45, R175, R45 ;  /* 0x0000002daf2d7221 */ /* 0x000fe40000010000 */
[----:B------:R-:W5:Y:S01]  /*7ca0*/  MUFU.EX2 R173, R173 ;  /* 0x000000ad00ad7308 */ /* 0x000f620000000800 */
[----:B------:R-:W-:Y:S01]  /*7cb0*/  FADD.FTZ R35, R134, R35 ;  /* 0x0000002386237221 */ /* 0x000fe20000010000 */
[----:B------:R-:W-:Y:S01]  /*7cc0*/  MOV R134, R146 ;  /* 0x0000009200867202 */ /* 0x000fe20000000f00 */
[----:B------:R-:W-:Y:S01]  /*7cd0*/  HMMA.16816.F32.BF16 R100, R24, R14, R100 ;  /* 0x0000000e1864723c */ /* 0x000fe20000041864 */
[----:B------:R-:W5:Y:S01]  /*7ce0*/  LDSM.16.MT88.4 R12, [R192+0x7000] ;  /* 0x00700000c00c783b */ /* 0x000f620000004200 */
[----:B------:R-:W-:-:S02]  /*7cf0*/  FADD.FTZ R31, R142, R31 ;  /* 0x0000001f8e1f7221 */ /* 0x000fc40000010000 */
[----:B------:R-:W-:Y:S01]  /*7d00*/  FFMA.FTZ R49, R49, c[0x0][0x23c], -R46 ;  /* 0x00008f0031317a23 */ /* 0x000fe2000001082e */
[----:B------:R-:W-:Y:S01]  /*7d10*/  MUFU.EX2 R170, R170 ;  /* 0x000000aa00aa7308 */ /* 0x000fe20000000800 */
[----:B---3--:R-:W-:Y:S02]  /*7d20*/  FADD.FTZ R36, R167, R36 ;  /* 0x00000024a7247221 */ /* 0x008fe40000010000 */
[----:B------:R-:W-:Y:S01]  /*7d30*/  HMMA.16816.F32.BF16 R96, R24, R4, R96 ;  /* 0x000000041860723c */ /* 0x000fe20000041860 */
[----:B-1----:R-:W-:Y:S02]  /*7d40*/  FADD.FTZ R35, R177, R35 ;  /* 0x00000023b1237221 */ /* 0x002fe40000010000 */
[----:B--2---:R-:W-:Y:S02]  /*7d50*/  FADD.FTZ R31, R171, R31 ;  /* 0x0000001fab1f7221 */ /* 0x004fe40000010000 */
[----:B------:R-:W1:Y:S01]  /*7d60*/  MUFU.EX2 R151, R151 ;  /* 0x0000009700977308 */ /* 0x000e620000000800 */
[----:B------:R-:W-:-:S02]  /*7d70*/  FADD.FTZ R36, R178, R36 ;  /* 0x00000024b2247221 */ /* 0x000fc40000010000 */
[C---:B------:R-:W-:Y:S01]  /*7d80*/  HMMA.16816.F32.BF16 R84, R24.reuse, R6, R84 ;  /* 0x000000061854723c */ /* 0x040fe20000041854 */
[----:B------:R-:W2:Y:S01]  /*7d90*/  LDSM.16.MT88.4 R4, [R189+0x7000] ;  /* 0x00700000bd04783b */ /* 0x000ea20000004200 */
[----:B------:R-:W-:Y:S02]  /*7da0*/  FADD.FTZ R35, R176, R35 ;  /* 0x00000023b0237221 */ /* 0x000fe40000010000 */
[----:B----4-:R-:W-:Y:S01]  /*7db0*/  FADD.FTZ R31, R168, R31 ;  /* 0x0000001fa81f7221 */ /* 0x010fe20000010000 */
[----:B------:R-:W3:Y:S01]  /*7dc0*/  MUFU.EX2 R137, R137 ;  /* 0x0000008900897308 */ /* 0x000ee20000000800 */
[----:B------:R-:W-:Y:S02]  /*7dd0*/  FADD.FTZ R36, R181, R36 ;  /* 0x00000024b5247221 */ /* 0x000fe40000010000 */
[----:B------:R-:W-:Y:S01]  /*7de0*/  HMMA.16816.F32.BF16 R80, R24, R16, R80 ;  /* 0x000000101850723c */ /* 0x000fe20000041850 */
[----:B------:R-:W-:Y:S02]  /*7df0*/  FADD.FTZ R35, R180, R35 ;  /* 0x00000023b4237221 */ /* 0x000fe40000010000 */
[----:B-----5:R-:W-:-:S02]  /*7e00*/  FADD.FTZ R31, R173, R31 ;  /* 0x0000001fad1f7221 */ /* 0x020fc40000010000 */
[----:B------:R-:W4:Y:S01]  /*7e10*/  MUFU.EX2 R66, R66 ;  /* 0x0000004200427308 */ /* 0x000f220000000800 */
[----:B-1----:R-:W-:Y:S01]  /*7e20*/  FADD.FTZ R36, R151, R36 ;  /* 0x0000002497247221 */ /* 0x002fe20000010000 */
[----:B------:R-:W-:Y:S01]  /*7e30*/  F2FP.BF16.PACK_AB R16, R176, R177 ;  /* 0x000000b1b010723e */ /* 0x000fe200000010ff */
[----:B------:R-:W-:Y:S01]  /*7e40*/  HMMA.16816.F32.BF16 R68, R24, R18, R68 ;  /* 0x000000121844723c */ /* 0x000fe20000041844 */
[----:B------:R-:W-:Y:S01]  /*7e50*/  F2FP.BF16.PACK_AB R17, R168, R171 ;  /* 0x000000aba811723e */ /* 0x000fe200000010ff */
[----:B------:R-:W-:Y:S02]  /*7e60*/  FADD.FTZ R35, R179, R35 ;  /* 0x00000023b3237221 */ /* 0x000fe40000010000 */
[----:B------:R-:W-:Y:S01]  /*7e70*/  FADD.FTZ R31, R170, R31 ;  /* 0x0000001faa1f7221 */ /* 0x000fe20000010000 */
[----:B------:R-:W1:Y:S01]  /*7e80*/  MUFU.EX2 R141, R141 ;  /* 0x0000008d008d7308 */ /* 0x000e620000000800 */
[----:B---3--:R-:W-:Y:S01]  /*7e90*/  FADD.FTZ R45, R137, R45 ;  /* 0x0000002d892d7221 */ /* 0x008fe20000010000 */
[----:B------:R-:W-:-:S02]  /*7ea0*/  F2FP.BF16.PACK_AB R18, R179, R180 ;  /* 0x000000b4b312723e */ /* 0x000fc400000010ff */
[----:B------:R-:W-:Y:S02]  /*7eb0*/  F2FP.BF16.PACK_AB R19, R170, R173 ;  /* 0x000000adaa13723e */ /* 0x000fe400000010ff */
[----:B------:R-:W-:Y:S02]  /*7ec0*/  F2FP.BF16.PACK_AB R24, R178, R167 ;  /* 0x000000a7b218723e */ /* 0x000fe400000010ff */
[----:B------:R-:W3:Y:S01]  /*7ed0*/  MUFU.EX2 R138, R138 ;  /* 0x0000008a008a7308 */ /* 0x000ee20000000800 */
[C---:B----4-:R-:W-:Y:S01]  /*7ee0*/  F2FP.BF16.PACK_AB R25, R66.reuse, R137 ;  /* 0x000000894219723e */ /* 0x050fe200000010ff */
[----:B------:R-:W-:Y:S01]  /*7ef0*/  FADD.FTZ R45, R66, R45 ;  /* 0x0000002d422d7221 */ /* 0x000fe20000010000 */
[----:B------:R-:W-:Y:S01]  /*7f00*/  F2FP.BF16.PACK_AB R26, R151, R181 ;  /* 0x000000b5971a723e */ /* 0x000fe200000010ff */
[----:B------:R-:W-:Y:S04]  /*7f10*/  HMMA.16816.F32.BF16 R124, R16, R12, R124 ;  /* 0x0000000c107c723c */ /* 0x000fe8000004187c */
[----:B------:R-:W4:Y:S01]  /*7f20*/  MUFU.EX2 R65, R65 ;  /* 0x0000004100417308 */ /* 0x000f220000000800 */
[----:B-1----:R-:W-:-:S03]  /*7f30*/  FADD.FTZ R45, R141, R45 ;  /* 0x0000002d8d2d7221 */ /* 0x002fc60000010000 */
[----:B------:R-:W-:Y:S01]  /*7f40*/  HMMA.16816.F32.BF16 R120, R16, R14, R120 ;  /* 0x0000000e1078723c */ /* 0x000fe20000041878 */
[----:B---3--:R-:W-:-:S03]  /*7f50*/  F2FP.BF16.PACK_AB R27, R138, R141 ;  /* 0x0000008d8a1b723e */ /* 0x008fc600000010ff */
[----:B------:R-:W1:Y:S01]  /*7f60*/  MUFU.EX2 R62, R62 ;  /* 0x0000003e003e7308 */ /* 0x000e620000000800 */
[----:B------:R-:W-:-:S03]  /*7f70*/  FADD.FTZ R45, R138, R45 ;  /* 0x0000002d8a2d7221 */ /* 0x000fc60000010000 */
[----:B------:R-:W-:Y:S01]  /*7f80*/  HMMA.16816.F32.BF16 R108, R16, R8, R108 ;  /* 0x00000008106c723c */ /* 0x000fe2000004186c */
[----:B----4-:R-:W-:-:S03]  /*7f90*/  FADD.FTZ R35, R65, R35 ;  /* 0x0000002341237221 */ /* 0x010fc60000010000 */
[----:B------:R-:W3:Y:S04]  /*7fa0*/  MUFU.EX2 R61, R61 ;  /* 0x0000003d003d7308 */ /* 0x000ee80000000800 */
[----:B------:R-:W-:Y:S04]  /*7fb0*/  HMMA.16816.F32.BF16 R104, R16, R10, R104 ;  /* 0x0000000a1068723c */ /* 0x000fe80000041868 */
[----:B------:R-:W4:Y:S01]  /*7fc0*/  MUFU.EX2 R58, R58 ;  /* 0x0000003a003a7308 */ /* 0x000f220000000800 */
[----:B-1----:R-:W-:-:S03]  /*7fd0*/  FADD.FTZ R35, R62, R35 ;  /* 0x000000233e237221 */ /* 0x002fc60000010000 */
[----:B--2---:R-:W-:Y:S04]  /*7fe0*/  HMMA.16816.F32.BF16 R92, R16, R4, R92 ;  /* 0x00000004105c723c */ /* 0x004fe8000004185c */
[----:B------:R-:W1:Y:S01]  /*7ff0*/  MUFU.EX2 R59, R59 ;  /* 0x0000003b003b7308 */ /* 0x000e620000000800 */
[----:B---3--:R-:W-:-:S03]  /*8000*/  FADD.FTZ R35, R61, R35 ;  /* 0x000000233d237221 */ /* 0x008fc60000010000 */
[----:B------:R-:W-:Y:S04]  /*8010*/  HMMA.16816.F32.BF16 R88, R16, R6, R88 ;  /* 0x000000061058723c */ /* 0x000fe80000041858 */
[----:B------:R-:W2:Y:S01]  /*8020*/  MUFU.EX2 R57, R57 ;  /* 0x0000003900397308 */ /* 0x000ea20000000800 */
[----:B----4-:R-:W-:-:S03]  /*8030*/  FADD.FTZ R228, R58, R35 ;  /* 0x000000233ae47221 */ /* 0x010fc60000010000 */
[----:B------:R-:W-:Y:S04]  /*8040*/  HMMA.16816.F32.BF16 R76, R16, R20, R76 ;  /* 0x00000014104c723c */ /* 0x000fe8000004184c */
[----:B------:R-:W3:Y:S01]  /*8050*/  MUFU.EX2 R56, R56 ;  /* 0x0000003800387308 */ /* 0x000ee20000000800 */
[----:B-1----:R-:W-:-:S03]  /*8060*/  FADD.FTZ R31, R59, R31 ;  /* 0x0000001f3b1f7221 */ /* 0x002fc60000010000 */
[----:B------:R-:W-:Y:S01]  /*8070*/  HMMA.16816.F32.BF16 R72, R16, R22, R72 ;  /* 0x000000161048723c */ /* 0x000fe20000041848 */
[----:B------:R-:W1:Y:S03]  /*8080*/  LDSM.16.MT88.4 R16, [R192+0x7800] ;  /* 0x00780000c010783b */ /* 0x000e660000004200 */
[----:B------:R-:W4:Y:S01]  /*8090*/  MUFU.EX2 R53, R53 ;  /* 0x0000003500357308 */ /* 0x000f220000000800 */
[----:B--2---:R-:W-:-:S03]  /*80a0*/  FADD.FTZ R31, R57, R31 ;  /* 0x0000001f391f7221 */ /* 0x004fc60000010000 */
[----:B------:R-:W-:Y:S04]  /*80b0*/  HMMA.16816.F32.BF16 R128, R24, R12, R128 ;  /* 0x0000000c1880723c */ /* 0x000fe80000041880 */
[----:B------:R-:W2:Y:S01]  /*80c0*/  MUFU.EX2 R166, R166 ;  /* 0x000000a600a67308 */ /* 0x000ea20000000800 */
[----:B---3--:R-:W-:-:S03]  /*80d0*/  FADD.FTZ R31, R56, R31 ;  /* 0x0000001f381f7221 */ /* 0x008fc60000010000 */
[----:B------:R-:W-:Y:S01]  /*80e0*/  HMMA.16816.F32.BF16 R116, R24, R14, R116 ;  /* 0x0000000e1874723c */ /* 0x000fe20000041874 */
[----:B------:R-:W3:Y:S03]  /*80f0*/  LDSM.16.MT88.4 R12, [R190+0x7800] ;  /* 0x00780000be0c783b */ /* 0x000ee60000004200 */
[----:B------:R-:W5:Y:S01]  /*8100*/  MUFU.EX2 R47, R47 ;  /* 0x0000002f002f7308 */ /* 0x000f620000000800 */
[----:B----4-:R-:W-:-:S03]  /*8110*/  FADD.FTZ R227, R53, R31 ;  /* 0x0000001f35e37221 */ /* 0x010fc60000010000 */
[----:B------:R-:W-:Y:S04]  /*8120*/  HMMA.16816.F32.BF16 R112, R24, R8, R112 ;  /* 0x000000081870723c */ /* 0x000fe80000041870 */
[----:B------:R-:W4:Y:S01]  /*8130*/  MUFU.EX2 R148, R148 ;  /* 0x0000009400947308 */ /* 0x000f220000000800 */
[----:B--2---:R-:W-:-:S03]  /*8140*/  FADD.FTZ R36, R166, R36 ;  /* 0x00000024a6247221 */ /* 0x004fc60000010000 */
[----:B------:R-:W-:Y:S01]  /*8150*/  HMMA.16816.F32.BF16 R100, R24, R10, R100 ;  /* 0x0000000a1864723c */ /* 0x000fe20000041864 */
[----:B------:R-:W2:Y:S03]  /*8160*/  LDSM.16.MT88.4 R8, [R189+0x7800] ;  /* 0x00780000bd08783b */ /* 0x000ea60000004200 */
[----:B------:R-:W1:Y:S01]  /*8170*/  MUFU.EX2 R147, R147 ;  /* 0x0000009300937308 */ /* 0x000e620000000800 */
[----:B-----5:R-:W-:-:S03]  /*8180*/  FADD.FTZ R45, R47, R45 ;  /* 0x0000002d2f2d7221 */ /* 0x020fc60000010000 */
[----:B------:R-:W-:Y:S04]  /*8190*/  HMMA.16816.F32.BF16 R96, R24, R4, R96 ;  /* 0x000000041860723c */ /* 0x000fe80000041860 */
[----:B------:R-:W5:Y:S01]  /*81a0*/  MUFU.EX2 R139, R139 ;  /* 0x0000008b008b7308 */ /* 0x000f620000000800 */
[----:B----4-:R-:W-:-:S03]  /*81b0*/  FADD.FTZ R36, R148, R36 ;  /* 0x0000002494247221 */ /* 0x010fc60000010000 */
[----:B------:R-:W-:Y:S01]  /*81c0*/  HMMA.16816.F32.BF16 R84, R24, R6, R84 ;  /* 0x000000061854723c */ /* 0x000fe20000041854 */
[----:B------:R-:W4:Y:S01]  /*81d0*/  LDSM.16.MT88.4 R4, [R188+0x7800] ;  /* 0x00780000bc04783b */ /* 0x000f220000004200 */
[----:B-1----:R-:W-:-:S06]  /*81e0*/  FADD.FTZ R36, R147, R36 ;  /* 0x0000002493247221 */ /* 0x002fcc0000010000 */
[----:B------:R-:W-:Y:S01]  /*81f0*/  HMMA.16816.F32.BF16 R80, R24, R20, R80 ;  /* 0x000000141850723c */ /* 0x000fe20000041850 */
[----:B-----5:R-:W-:-:S06]  /*8200*/  FADD.FTZ R230, R139, R36 ;  /* 0x000000248be67221 */ /* 0x020fcc0000010000 */
[----:B------:R-:W-:Y:S01]  /*8210*/  F2FP.BF16.PACK_AB R20, R62, R65 ;  /* 0x000000413e14723e */ /* 0x000fe200000010ff */
[----:B------:R-:W-:Y:S01]  /*8220*/  HMMA.16816.F32.BF16 R68, R24, R22, R68 ;  /* 0x000000161844723c */ /* 0x000fe20000041844 */
[----:B------:R-:W1:Y:S01]  /*8230*/  MUFU.EX2 R24, R49 ;  /* 0x0000003100187308 */ /* 0x000e620000000800 */
[----:B------:R-:W-:-:S05]  /*8240*/  F2FP.BF16.PACK_AB R21, R57, R59 ;  /* 0x0000003b3915723e */ /* 0x000fca00000010ff */
[--C-:B------:R-:W-:Y:S01]  /*8250*/  FFMA.FTZ R25, R44, c[0x0][0x23c], -R46.reuse ;  /* 0x00008f002c197a23 */ /* 0x100fe2000001082e */
[----:B------:R-:W-:Y:S01]  /*8260*/  F2FP.BF16.PACK_AB R22, R58, R61 ;  /* 0x0000003d3a16723e */ /* 0x000fe200000010ff */
[----:B------:R-:W-:Y:S01]  /*8270*/  FFMA.FTZ R26, R43, c[0x0][0x23c], -R46 ;  /* 0x00008f002b1a7a23 */ /* 0x000fe2000001082e */
[----:B------:R-:W-:-:S03]  /*8280*/  F2FP.BF16.PACK_AB R23, R53, R56 ;  /* 0x000000383517723e */ /* 0x000fc600000010ff */
[----:B------:R-:W5:Y:S04]  /*8290*/  MUFU.EX2 R25, R25 ;  /* 0x0000001900197308 */ /* 0x000f680000000800 */
[----:B------:R-:W-:Y:S01]  /*82a0*/  HMMA.16816.F32.BF16 R124, R20, R16, R124 ;  /* 0x00000010147c723c */ /* 0x000fe2000004187c */
[----:B-1----:R-:W-:-:S03]  /*82b0*/  FADD.FTZ R45, R24, R45 ;  /* 0x0000002d182d7221 */ /* 0x002fc60000010000 */
[----:B------:R-:W1:Y:S04]  /*82c0*/  MUFU.EX2 R26, R26 ;  /* 0x0000001a001a7308 */ /* 0x000e680000000800 */
[----:B------:R-:W-:Y:S01]  /*82d0*/  HMMA.16816.F32.BF16 R120, R20, R18, R120 ;  /* 0x000000121478723c */ /* 0x000fe20000041878 */
[----:B-----5:R-:W-:-:S07]  /*82e0*/  FADD.FTZ R45, R25, R45 ;  /* 0x0000002d192d7221 */ /* 0x020fce0000010000 */
[----:B---3--:R-:W-:Y:S01]  /*82f0*/  HMMA.16816.F32.BF16 R108, R20, R12, R108 ;  /* 0x0000000c146c723c */ /* 0x008fe2000004186c */
[----:B-1----:R-:W-:-:S07]  /*8300*/  FADD.FTZ R229, R26, R45 ;  /* 0x0000002d1ae57221 */ /* 0x002fce0000010000 */
[C---:B------:R-:W-:Y:S08]  /*8310*/  HMMA.16816.F32.BF16 R104, R20.reuse, R14, R104 ;  /* 0x0000000e1468723c */ /* 0x040ff00000041868 */
[C---:B--2---:R-:W-:Y:S08]  /*8320*/  HMMA.16816.F32.BF16 R92, R20.reuse, R8, R92 ;  /* 0x00000008145c723c */ /* 0x044ff0000004185c */
[C---:B------:R-:W-:Y:S08]  /*8330*/  HMMA.16816.F32.BF16 R88, R20.reuse, R10, R88 ;  /* 0x0000000a1458723c */ /* 0x040ff00000041858 */
[C---:B----4-:R-:W-:Y:S08]  /*8340*/  HMMA.16816.F32.BF16 R76, R20.reuse, R4, R76 ;  /* 0x00000004144c723c */ /* 0x050ff0000004184c */
[----:B------:R-:W-:Y:S07]  /*8350*/  HMMA.16816.F32.BF16 R72, R20, R6, R72 ;  /* 0x000000061448723c */ /* 0x000fee0000041848 */
[----:B------:R-:W-:-:S02]  /*8360*/  F2FP.BF16.PACK_AB R20, R148, R166 ;  /* 0x000000a69414723e */ /* 0x000fc400000010ff */
[----:B------:R-:W-:Y:S02]  /*8370*/  F2FP.BF16.PACK_AB R21, R24, R47 ;  /* 0x0000002f1815723e */ /* 0x000fe400000010ff */
[----:B------:R-:W-:Y:S02]  /*8380*/  F2FP.BF16.PACK_AB R22, R139, R147 ;  /* 0x000000938b16723e */ /* 0x000fe400000010ff */
[----:B------:R-:W-:-:S07]  /*8390*/  F2FP.BF16.PACK_AB R23, R26, R25 ;  /* 0x000000191a17723e */ /* 0x000fce00000010ff */
        /* <DEDUP_REMOVED lines=13> */
[----:B------:R-:W-:-:S04]  /*8470*/  IMAD.WIDE.U32 R6, R147, c[0x0][0x1a0], RZ ;  /* 0x0000680093067a25 */ /* 0x000fc800078e00ff */
[----:B------:R-:W-:Y:S01]  /*8480*/  IMAD R4, R4, c[0x0][0x1a0], RZ ;  /* 0x0000680004047a24 */ /* 0x000fe200078e02ff */
[----:B------:R-:W-:Y:S01]  /*8490*/  BAR.SYNC.DEFER_BLOCKING 0x0 ;  /* 0x0000000000007b1d */ /* 0x000fe20000010000 */
[----:B------:R-:W-:Y:S01]  /*84a0*/  LEA R5, P0, R6, R154, 0x6 ;  /* 0x0000009a06057211 */ /* 0x000fe200078030ff */
[C---:B------:R-:W-:Y:S02]  /*84b0*/  IMAD R165, R147.reuse, 0x40, R165 ;  /* 0x0000004093a57824 */ /* 0x040fe400078e02a5 */
[----:B------:R-:W-:Y:S01]  /*84c0*/  IMAD R4, R147, c[0x0][0x1a4], R4 ;  /* 0x0000690093047a24 */ /* 0x000fe200078e0204 */
[----:B------:R-:W-:Y:S02]  /*84d0*/  LEA R8, P1, R5, c[0x0][0x170], 0x1 ;  /* 0x00005c0005087a11 */ /* 0x000fe400078208ff */
[----:B------:R-:W-:Y:S01]  /*84e0*/  ISETP.GE.AND P3, PT, R165, R164, PT ;  /* 0x000000a4a500720c */ /* 0x000fe20003f66270 */
        /* <DEDUP_REMOVED lines=16> */
[----:B------:R-:W-:Y:S04]  /*85f0*/  LDSM.16.M88.4 R64, [R198] ;  /* 0x00000000c640783b */ /* 0x000fe80000000200 */
[----:B------:R-:W-:Y:S04]  /*8600*/  LDSM.16.M88.4 R60, [R198+0x2000] ;  /* 0x00200000c63c783b */ /* 0x000fe80000000200 */
[----:B------:R-:W-:Y:S04]  /*8610*/  LDSM.16.M88.4 R56, [R196] ;  /* 0x00000000c438783b */ /* 0x000fe80000000200 */
[----:B------:R-:W-:Y:S04]  /*8620*/  LDSM.16.M88.4 R36, [R191+0x4000] ;  /* 0x00400000bf24783b */ /* 0x000fe80000000200 */
[----:B------:R-:W-:Y:S04]  /*8630*/  LDSM.16.M88.4 R52, [R196+0x2000] ;  /* 0x00200000c434783b */ /* 0x000fe80000000200 */
[----:B------:R-:W-:Y:S04]  /*8640*/  LDSM.16.M88.4 R24, [R194] ;  /* 0x00000000c218783b */ /* 0x000fe80000000200 */
[----:B-1----:R-:W1:Y:S04]  /*8650*/  LDSM.16.M88.4 R8, [R197+0x4000] ;  /* 0x00400000c508783b */ /* 0x002e680000000200 */
[----:B------:R-:W3:Y:S04]  /*8660*/  LDSM.16.M88.4 R32, [R195] ;  /* 0x00000000c320783b */ /* 0x000ee80000000200 */
[----:B------:R-:W4:Y:S04]  /*8670*/  LDSM.16.M88.4 R28, [R195+0x2000] ;  /* 0x00200000c31c783b */ /* 0x000f280000000200 */
[----:B------:R-:W5:Y:S04]  /*8680*/  LDSM.16.M88.4 R136, [R197+0x4800] ;  /* 0x00480000c588783b */ /* 0x000f680000000200 */
[----:B------:R-:W-:Y:S04]  /*8690*/  LDSM.16.M88.4 R140, [R184] ;  /* 0x00000000b88c783b */ /* 0x000fe80000000200 */
[----:B------:R-:W3:Y:S04]  /*86a0*/  LDSM.16.M88.4 R20, [R193] ;  /* 0x00000000c114783b */ /* 0x000ee80000000200 */
[----:B------:R-:W3:Y:S04]  /*86b0*/  LDSM.16.M88.4 R16, [R193+0x2000] ;  /* 0x00200000c110783b */ /* 0x000ee80000000200 */
[----:B------:R-:W3:Y:S04]  /*86c0*/  LDSM.16.M88.4 R48, [R191+0x4800] ;  /* 0x00480000bf30783b */ /* 0x000ee80000000200 */
[----:B------:R-:W0:Y:S01]  /*86d0*/  LDGDEPBAR ;  /* 0x00000000000079af */ /* 0x000e220000000000 */
[-C--:B-1----:R-:W-:Y:S08]  /*86e0*/  HMMA.16816.F32.BF16 R132, R64, R8.reuse, RZ ;  /* 0x000000084084723c */ /* 0x082ff000000418ff */
[C---:B--2---:R-:W-:Y:S08]  /*86f0*/  HMMA.16816.F32.BF16 R4, R60.reuse, R8, RZ ;  /* 0x000000083c04723c */ /* 0x044ff000000418ff */
[----:B------:R-:W-:Y:S08]  /*8700*/  HMMA.16816.F32.BF16 R12, R60, R10, RZ ;  /* 0x0000000a3c0c723c */ /* 0x000ff000000418ff */
[----:B------:R-:W-:Y:S08]  /*8710*/  HMMA.16816.F32.BF16 R132, R56, R36, R132 ;  /* 0x000000243884723c */ /* 0x000ff00000041884 */
[----:B------:R-:W-:Y:S08]  /*8720*/  HMMA.16816.F32.BF16 R8, R64, R10, RZ ;  /* 0x0000000a4008723c */ /* 0x000ff000000418ff */
[----:B------:R-:W-:Y:S08]  /*8730*/  HMMA.16816.F32.BF16 R4, R52, R36, R4 ;  /* 0x000000243404723c */ /* 0x000ff00000041804 */
[----:B---3--:R-:W-:Y:S08]  /*8740*/  HMMA.16816.F32.BF16 R132, R32, R24, R132 ;  /* 0x000000182084723c */ /* 0x008ff00000041884 */
[-C--:B------:R-:W-:Y:S08]  /*8750*/  HMMA.16816.F32.BF16 R12, R52, R38.reuse, R12 ;  /* 0x00000026340c723c */ /* 0x080ff0000004180c */
[----:B------:R-:W-:Y:S08]  /*8760*/  HMMA.16816.F32.BF16 R8, R56, R38, R8 ;  /* 0x000000263808723c */ /* 0x000ff00000041808 */
[----:B----4-:R-:W-:Y:S08]  /*8770*/  HMMA.16816.F32.BF16 R4, R28, R24, R4 ;  /* 0x000000181c04723c */ /* 0x010ff00000041804 */
[----:B-----5:R-:W-:Y:S08]  /*8780*/  HMMA.16816.F32.BF16 R44, R64, R136, RZ ;  /* 0x00000088402c723c */ /* 0x020ff000000418ff */
[----:B------:R-:W-:Y:S08]  /*8790*/  HMMA.16816.F32.BF16 R132, R20, R140, R132 ;  /* 0x0000008c1484723c */ /* 0x000ff00000041884 */
[----:B------:R-:W-:Y:S08]  /*87a0*/  HMMA.16816.F32.BF16 R40, R60, R136, RZ ;  /* 0x000000883c28723c */ /* 0x000ff000000418ff */
[-C--:B------:R-:W-:Y:S08]  /*87b0*/  HMMA.16816.F32.BF16 R36, R64, R138.reuse, RZ ;  /* 0x0000008a4024723c */ /* 0x080ff000000418ff */
[----:B------:R-:W-:Y:S01]  /*87c0*/  HMMA.16816.F32.BF16 R136, R60, R138, RZ ;  /* 0x0000008a3c88723c */ /* 0x000fe200000418ff */
[----:B------:R-:W-:-:S02]  /*87d0*/  FMUL.FTZ R134, R134, c[0x0][0x2ec] ;  /* 0x0000bb0086867a20 */ /* 0x000fc40000410000 */
[----:B------:R-:W-:Y:S02]  /*87e0*/  FMUL.FTZ R135, R135, c[0x0][0x2ec] ;  /* 0x0000bb0087877a20 */ /* 0x000fe40000410000 */
[----:B------:R-:W-:Y:S01]  /*87f0*/  FMUL.FTZ R2, R132, c[0x0][0x2ec] ;  /* 0x0000bb0084027a20 */ /* 0x000fe20000410000 */
[----:B------:R-:W-:Y:S01]  /*8800*/  MUFU.TANH R148, R134 ;  /* 0x0000008600947308 */ /* 0x000fe20000002400 */
[----:B------:R-:W-:Y:S01]  /*8810*/  FMUL.FTZ R3, R133, c[0x0][0x2ec] ;  /* 0x0000bb0085037a20 */ /* 0x000fe20000410000 */
[-C--:B------:R-:W-:Y:S06]  /*8820*/  HMMA.16816.F32.BF16 R12, R28, R26.reuse, R12 ;  /* 0x0000001a1c0c723c */ /* 0x080fec000004180c */
[----:B------:R1:W-:Y:S02]  /*8830*/  MUFU.TANH R149, R135 ;  /* 0x0000008700957308 */ /* 0x0003e40000002400 */
[----:B------:R-:W-:Y:S01]  /*8840*/  HMMA.16816.F32.BF16 R8, R32, R26, R8 ;  /* 0x0000001a2008723c */ /* 0x000fe20000041808 */
[----:B------:R-:W2:Y:S05]  /*8850*/  LDSM.16.M88.4 R24, [R187] ;  /* 0x00000000bb18783b */ /* 0x000eaa0000000200 */
[----:B------:R-:W3:Y:S02]  /*8860*/  MUFU.TANH R2, R2 ;  /* 0x0000000200027308 */ /* 0x000ee40000002400 */
[----:B------:R-:W-:Y:S01]  /*8870*/  HMMA.16816.F32.BF16 R4, R16, R140, R4 ;  /* 0x0000008c1004723c */ /* 0x000fe20000041804 */
[----:B-1----:R-:W1:Y:S05]  /*8880*/  LDSM.16.M88.4 R132, [R184+0x800] ;  /* 0x00080000b884783b */ /* 0x002e6a0000000200 */
[----:B------:R-:W-:Y:S02]  /*8890*/  MUFU.TANH R3, R3 ;  /* 0x0000000300037308 */ /* 0x000fe40000002400 */
[----:B------:R-:W-:Y:S01]  /*88a0*/  HMMA.16816.F32.BF16 R44, R56, R48, R44 ;  /* 0x00000030382c723c */ /* 0x000fe2000004182c */
[----:B---3--:R-:W-:-:S07]  /*88b0*/  FSEL R2, R2, -INF , !P3 ;  /* 0xff80000002027808 */ /* 0x008fce0005800000 */
[----:B------:R-:W-:Y:S08]  /*88c0*/  HMMA.16816.F32.BF16 R40, R52, R48, R40 ;  /* 0x000000303428723c */ /* 0x000ff00000041828 */
[----:B------:R-:W-:Y:S01]  /*88d0*/  HMMA.16816.F32.BF16 R36, R56, R50, R36 ;  /* 0x000000323824723c */ /* 0x000fe20000041824 */
[----:B------:R-:W-:Y:S02]  /*88e0*/  FMUL.FTZ R4, R4, c[0x0][0x2ec] ;  /* 0x0000bb0004047a20 */ /* 0x000fe40000410000 */
[----:B------:R-:W-:-:S02]  /*88f0*/  FMUL.FTZ R5, R5, c[0x0][0x2ec] ;  /* 0x0000bb0005057a20 */ /* 0x000fc40000410000 */
[----:B------:R-:W-:Y:S01]  /*8900*/  FMUL.FTZ R6, R6, c[0x0][0x2ec] ;  /* 0x0000bb0006067a20 */ /* 0x000fe20000410000 */
[----:B------:R-:W-:Y:S01]  /*8910*/  MUFU.TANH R150, R4 ;  /* 0x0000000400967308 */ /* 0x000fe20000002400 */
[----:B------:R-:W-:Y:S01]  /*8920*/  FMUL.FTZ R173, R7, c[0x0][0x2ec] ;  /* 0x0000bb0007ad7a20 */ /* 0x000fe20000410000 */
[----:B------:R-:W-:Y:S01]  /*8930*/  HMMA.16816.F32.BF16 R136, R52, R50, R136 ;  /* 0x000000323488723c */ /* 0x000fe20000041888 */
[----:B------:R-:W3:Y:S05]  /*8940*/  LDSM.16.M88.4 R48, [R197+0x5000] ;  /* 0x00500000c530783b */ /* 0x000eea0000000200 */
[----:B------:R-:W-:Y:S02]  /*8950*/  MUFU.TANH R151, R5 ;  /* 0x0000000500977308 */ /* 0x000fe40000002400 */
[-C--:B------:R-:W-:Y:S06]  /*8960*/  HMMA.16816.F32.BF16 R8, R20, R142.reuse, R8 ;  /* 0x0000008e1408723c */ /* 0x080fec0000041808 */
[----:B------:R4:W-:Y:S02]  /*8970*/  MUFU.TANH R166, R6 ;  /* 0x0000000600a67308 */ /* 0x0009e40000002400 */
[----:B------:R-:W-:Y:S01]  /*8980*/  HMMA.16816.F32.BF16 R12, R16, R142, R12 ;  /* 0x0000008e100c723c */ /* 0x000fe2000004180c */
[----:B------:R-:W-:Y:S05]  /*8990*/  LDSM.16.M88.4 R140, [R197+0x5800] ;  /* 0x00580000c58c783b */ /* 0x000fea0000000200 */
[----:B------:R-:W-:Y:S02]  /*89a0*/  MUFU.TANH R173, R173 ;  /* 0x000000ad00ad7308 */ /* 0x000fe40000002400 */
[C---:B--2---:R-:W-:Y:S01]  /*89b0*/  HMMA.16816.F32.BF16 R44, R32.reuse, R24, R44 ;  /* 0x00000018202c723c */ /* 0x044fe2000004182c */
[----:B----4-:R-:W2:Y:S07]  /*89c0*/  LDSM.16.M88.4 R4, [R191+0x5000] ;  /* 0x00500000bf04783b */ /* 0x010eae0000000200 */
[----:B------:R-:W-:Y:S01]  /*89d0*/  FMUL.FTZ R8, R8, c[0x0][0x2ec] ;  /* 0x0000bb0008087a20 */ /* 0x000fe20000410000 */
[----:B------:R-:W-:Y:S01]  /*89e0*/  HMMA.16816.F32.BF16 R36, R32, R26, R36 ;  /* 0x0000001a2024723c */ /* 0x000fe20000041824 */
[----:B------:R-:W-:-:S02]  /*89f0*/  FMUL.FTZ R9, R9, c[0x0][0x2ec] ;  /* 0x0000bb0009097a20 */ /* 0x000fc40000410000 */
[----:B------:R-:W-:Y:S01]  /*8a00*/  FMUL.FTZ R10, R10, c[0x0][0x2ec] ;  /* 0x0000bb000a0a7a20 */ /* 0x000fe20000410000 */
[----:B------:R-:W-:Y:S01]  /*8a10*/  MUFU.TANH R167, R8 ;  /* 0x0000000800a77308 */ /* 0x000fe20000002400 */
[----:B------:R-:W-:Y:S02]  /*8a20*/  FMUL.FTZ R11, R11, c[0x0][0x2ec] ;  /* 0x0000bb000b0b7a20 */ /* 0x000fe40000410000 */
[----:B------:R-:W-:Y:S01]  /*8a30*/  FMUL.FTZ R12, R12, c[0x0][0x2ec] ;  /* 0x0000bb000c0c7a20 */ /* 0x000fe20000410000 */
[----:B------:R-:W-:Y:S01]  /*8a40*/  HMMA.16816.F32.BF16 R40, R28, R24, R40 ;  /* 0x000000181c28723c */ /* 0x000fe20000041828 */
[----:B------:R-:W-:Y:S02]  /*8a50*/  FMUL.FTZ R13, R13, c[0x0][0x2ec] ;  /* 0x0000bb000d0d7a20 */ /* 0x000fe40000410000 */
[----:B------:R-:W-:Y:S01]  /*8a60*/  FMUL.FTZ R14, R14, c[0x0][0x2ec] ;  /* 0x0000bb000e0e7a20 */ /* 0x000fe20000410000 */
[----:B------:R-:W4:Y:S01]  /*8a70*/  MUFU.TANH R168, R9 ;  /* 0x0000000900a87308 */ /* 0x000f220000002400 */
[----:B------:R-:W-:-:S03]  /*8a80*/  FMUL.FTZ R15, R15, c[0x0][0x2ec] ;  /* 0x0000bb000f0f7a20 */ /* 0x000fc60000410000 */
[----:B-1----:R-:W-:Y:S04]  /*8a90*/  HMMA.16816.F32.BF16 R44, R20, R132, R44 ;  /* 0x00000084142c723c */ /* 0x002fe8000004182c */
[----:B------:R-:W-:Y:S04]  /*8aa0*/  MUFU.TANH R169, R10 ;  /* 0x0000000a00a97308 */ /* 0x000fe80000002400 */
[----:B------:R-:W-:Y:S04]  /*8ab0*/  HMMA.16816.F32.BF16 R136, R28, R26, R136 ;  /* 0x0000001a1c88723c */ /* 0x000fe80000041888 */
[----:B------:R1:W5:Y:S04]  /*8ac0*/  MUFU.TANH R170, R11 ;  /* 0x0000000b00aa7308 */ /* 0x0003680000002400 */
[----:B---3--:R-:W-:Y:S04]  /*8ad0*/  HMMA.16816.F32.BF16 R24, R64, R50, RZ ;  /* 0x000000324018723c */ /* 0x008fe800000418ff */
[----:B------:R-:W3:Y:S04]  /*8ae0*/  MUFU.TANH R171, R12 ;  /* 0x0000000c00ab7308 */ /* 0x000ee80000002400 */
[----:B------:R-:W-:Y:S01]  /*8af0*/  HMMA.16816.F32.BF16 R36, R20, R134, R36 ;  /* 0x000000861424723c */ /* 0x000fe20000041824 */
[----:B------:R-:W-:-:S02]  /*8b00*/  FMUL.FTZ R44, R44, c[0x0][0x2ec] ;  /* 0x0000bb002c2c7a20 */ /* 0x000fc40000410000 */
[----:B------:R-:W-:Y:S01]  /*8b10*/  FMUL.FTZ R45, R45, c[0x0][0x2ec] ;  /* 0x0000bb002d2d7a20 */ /* 0x000fe20000410000 */
[----:B------:R-:W2:Y:S01]  /*8b20*/  MUFU.TANH R172, R13 ;  /* 0x0000000d00ac7308 */ /* 0x000ea20000002400 */
[----:B------:R-:W-:Y:S02]  /*8b30*/  FMUL.FTZ R46, R46, c[0x0][0x2ec] ;  /* 0x0000bb002e2e7a20 */ /* 0x000fe40000410000 */
[----:B------:R-:W-:Y:S01]  /*8b40*/  FMUL.FTZ R181, R47, c[0x0][0x2ec] ;  /* 0x0000bb002fb57a20 */ /* 0x000fe20000410000 */
[----:B-1----:R-:W-:Y:S04]  /*8b50*/  HMMA.16816.F32.BF16 R8, R64, R48, RZ ;  /* 0x000000304008723c */ /* 0x002fe800000418ff */
[----:B------:R-:W-:Y:S04]  /*8b60*/  MUFU.TANH R174, R14 ;  /* 0x0000000e00ae7308 */ /* 0x000fe80000002400 */
[C---:B------:R-:W-:Y:S04]  /*8b70*/  HMMA.16816.F32.BF16 R40, R16.reuse, R132, R40 ;  /* 0x000000841028723c */ /* 0x040fe80000041828 */
[----:B------:R1:W-:Y:S04]  /*8b80*/  MUFU.TANH R175, R15 ;  /* 0x0000000f00af7308 */ /* 0x0003e80000002400 */
[----:B------:R-:W-:Y:S01]  /*8b90*/  HMMA.16816.F32.BF16 R136, R16, R134, R136 ;  /* 0x000000861088723c */ /* 0x000fe20000041888 */
[----:B------:R-:W-:-:S02]  /*8ba0*/  FMUL.FTZ R36, R36, c[0x0][0x2ec] ;  /* 0x0000bb0024247a20 */ /* 0x000fc40000410000 */
[----:B------:R-:W-:Y:S01]  /*8bb0*/  FMUL.FTZ R37, R37, c[0x0][0x2ec] ;  /* 0x0000bb0025257a20 */ /* 0x000fe20000410000 */
[----:B------:R-:W3:Y:S01]  /*8bc0*/  MUFU.TANH R178, R44 ;  /* 0x0000002c00b27308 */ /* 0x000ee20000002400 */
[----:B------:R-:W-:Y:S02]  /*8bd0*/  FMUL.FTZ R38, R38, c[0x0][0x2ec] ;  /* 0x0000bb0026267a20 */ /* 0x000fe40000410000 */
[----:B------:R-:W-:Y:S01]  /*8be0*/  FMUL.FTZ R39, R39, c[0x0][0x2ec] ;  /* 0x0000bb0027277a20 */ /* 0x000fe20000410000 */
[----:B--2---:R-:W-:Y:S01]  /*8bf0*/  HMMA.16816.F32.BF16 R8, R56, R4, R8 ;  /* 0x000000043808723c */ /* 0x004fe20000041808 */
[----:B-1----:R-:W1:Y:S03]  /*8c00*/  LDSM.16.M88.4 R12, [R186] ;  /* 0x00000000ba0c783b */ /* 0x002e660000000200 */
[----:B------:R-:W-:Y:S04]  /*8c10*/  MUFU.TANH R179, R45 ;  /* 0x0000002d00b37308 */ /* 0x000fe80000002400 */
[----:B------:R-:W-:Y:S01]  /*8c20*/  HMMA.16816.F32.BF16 R132, R60, R48, RZ ;  /* 0x000000303c84723c */ /* 0x000fe200000418ff */
[----:B------:R-:W-:-:S02]  /*8c30*/  FMUL.FTZ R40, R40, c[0x0][0x2ec] ;  /* 0x0000bb0028287a20 */ /* 0x000fc40000410000 */
[----:B------:R-:W-:Y:S01]  /*8c40*/  FMUL.FTZ R41, R41, c[0x0][0x2ec] ;  /* 0x0000bb0029297a20 */ /* 0x000fe20000410000 */
[----:B------:R2:W-:Y:S01]  /*8c50*/  MUFU.TANH R180, R46 ;  /* 0x0000002e00b47308 */ /* 0x0005e20000002400 */
[----:B------:R-:W-:-:S03]  /*8c60*/  FMUL.FTZ R42, R42, c[0x0][0x2ec] ;  /* 0x0000bb002a2a7a20 */ /* 0x000fc60000410000 */
[----:B------:R-:W-:Y:S01]  /*8c70*/  HMMA.16816.F32.BF16 R48, R60, R50, RZ ;  /* 0x000000323c30723c */ /* 0x000fe200000418ff */
[----:B------:R-:W-:Y:S02]  /*8c80*/  FMUL.FTZ R43, R43, c[0x0][0x2ec] ;  /* 0x0000bb002b2b7a20 */ /* 0x000fe40000410000 */
[----:B------:R-:W-:Y:S01]  /*8c90*/  FMUL.FTZ R136, R136, c[0x0][0x2ec] ;  /* 0x0000bb0088887a20 */ /* 0x000fe20000410000 */
[----:B------:R-:W1:Y:S01]  /*8ca0*/  MUFU.TANH R177, R36 ;  /* 0x0000002400b17308 */ /* 0x000e620000002400 */
[----:B------:R-:W-:-:S03]  /*8cb0*/  FMUL.FTZ R137, R137, c[0x0][0x2ec] ;  /* 0x0000bb0089897a20 */ /* 0x000fc60000410000 */
[----:B------:R-:W-:Y:S01]  /*8cc0*/  HMMA.16816.F32.BF16 R24, R56, R6, R24 ;  /* 0x000000063818723c */ /* 0x000fe20000041818 */
[----:B------:R-:W-:Y:S02]  /*8cd0*/  FMUL.FTZ R138, R138, c[0x0][0x2ec] ;  /* 0x0000bb008a8a7a20 */ /* 0x000fe40000410000 */
[----:B------:R-:W-:Y:S01]  /*8ce0*/  FMUL.FTZ R139, R139, c[0x0][0x2ec] ;  /* 0x0000bb008b8b7a20 */ /* 0x000fe20000410000 */
[----:B--2---:R-:W2:Y:S01]  /*8cf0*/  LDSM.16.M88.4 R44, [R184+0x1000] ;  /* 0x00100000b82c783b */ /* 0x004ea20000000200 */
[----:B------:R-:W-:Y:S03]  /*8d00*/  MUFU.TANH R176, R37 ;  /* 0x0000002500b07308 */ /* 0x000fe60000002400 */
[C---:B------:R-:W-:Y:S05]  /*8d10*/  HMMA.16816.F32.BF16 R132, R52.reuse, R4, R132 ;  /* 0x000000043484723c */ /* 0x040fea0000041884 */
[----:B------:R-:W-:Y:S03]  /*8d20*/  MUFU.TANH R182, R38 ;  /* 0x0000002600b67308 */ /* 0x000fe60000002400 */
[----:B------:R-:W-:Y:S05]  /*8d30*/  HMMA.16816.F32.BF16 R48, R52, R6, R48 ;  /* 0x000000063430723c */ /* 0x000fea0000041830 */
[----:B------:R3:W-:Y:S03]  /*8d40*/  MUFU.TANH R183, R39 ;  /* 0x0000002700b77308 */ /* 0x0007e60000002400 */
[C---:B-1----:R-:W-:Y:S05]  /*8d50*/  HMMA.16816.F32.BF16 R8, R32.reuse, R12, R8 ;  /* 0x0000000c2008723c */ /* 0x042fea0000041808 */
[----:B------:R-:W-:Y:S03]  /*8d60*/  MUFU.TANH R222, R40 ;  /* 0x0000002800de7308 */ /* 0x000fe60000002400 */
[----:B------:R-:W-:Y:S01]  /*8d70*/  HMMA.16816.F32.BF16 R24, R32, R14, R24 ;  /* 0x0000000e2018723c */ /* 0x000fe20000041818 */
[----:B---3--:R-:W1:Y:S04]  /*8d80*/  LDSM.16.M88.4 R36, [R191+0x5800] ;  /* 0x00580000bf24783b */ /* 0x008e680000000200 */
[----:B------:R-:W-:Y:S03]  /*8d90*/  MUFU.TANH R223, R41 ;  /* 0x0000002900df7308 */ /* 0x000fe60000002400 */
[----:B------:R-:W-:Y:S05]  /*8da0*/  HMMA.16816.F32.BF16 R132, R28, R12, R132 ;  /* 0x0000000c1c84723c */ /* 0x000fea0000041884 */
[----:B------:R-:W-:Y:S03]  /*8db0*/  MUFU.TANH R225, R42 ;  /* 0x0000002a00e17308 */ /* 0x000fe60000002400 */
[----:B--2---:R-:W-:Y:S05]  /*8dc0*/  HMMA.16816.F32.BF16 R8, R20, R44, R8 ;  /* 0x0000002c1408723c */ /* 0x004fea0000041808 */
[----:B------:R2:W3:Y:S03]  /*8dd0*/  MUFU.TANH R224, R43 ;  /* 0x0000002b00e07308 */ /* 0x0004e60000002400 */
[----:B------:R-:W-:Y:S05]  /*8de0*/  HMMA.16816.F32.BF16 R4, R60, R140, RZ ;  /* 0x0000008c3c04723c */ /* 0x000fea00000418ff */
[----:B------:R-:W1:Y:S03]  /*8df0*/  MUFU.TANH R181, R181 ;  /* 0x000000b500b57308 */ /* 0x000e660000002400 */
[----:B------:R-:W-:Y:S01]  /*8e00*/  HMMA.16816.F32.BF16 R48, R28, R14, R48 ;  /* 0x0000000e1c30723c */ /* 0x000fe20000041830 */
[----:B------:R-:W3:Y:S04]  /*8e10*/  LDSM.16.M88.4 R12, [R185] ;  /* 0x00000000b90c783b */ /* 0x000ee80000000200 */
[----:B------:R-:W-:Y:S03]  /*8e20*/  MUFU.TANH R136, R136 ;  /* 0x0000008800887308 */ /* 0x000fe60000002400 */
[----:B--2---:R-:W-:Y:S01]  /*8e30*/  HMMA.16816.F32.BF16 R40, R64, R140, RZ ;  /* 0x0000008c4028723c */ /* 0x004fe200000418ff */
[----:B------:R-:W-:-:S02]  /*8e40*/  FMUL.FTZ R8, R8, c[0x0][0x2ec] ;  /* 0x0000bb0008087a20 */ /* 0x000fc40000410000 */
[----:B------:R-:W-:Y:S02]  /*8e50*/  FMUL.FTZ R9, R9, c[0x0][0x2ec] ;  /* 0x0000bb0009097a20 */ /* 0x000fe40000410000 */
[----:B------:R-:W-:Y:S02]  /*8e60*/  FMUL.FTZ R10, R10, c[0x0][0x2ec] ;  /* 0x0000bb000a0a7a20 */ /* 0x000fe40000410000 */
[----:B------:R-:W-:Y:S01]  /*8e70*/  FMUL.FTZ R11, R11, c[0x0][0x2ec] ;  /* 0x0000bb000b0b7a20 */ /* 0x000fe20000410000 */
[----:B------:R-:W-:Y:S01]  /*8e80*/  HMMA.16816.F32.BF16 R64, R64, R142, RZ ;  /* 0x0000008e4040723c */ /* 0x000fe200000418ff */
[----:B------:R-:W-:Y:S07]  /*8e90*/  MUFU.TANH R140, R8 ;  /* 0x00000008008c7308 */ /* 0x000fee0000002400 */
[----:B------:R-:W-:Y:S01]  /*8ea0*/  HMMA.16816.F32.BF16 R24, R20, R46, R24 ;  /* 0x0000002e1418723c */ /* 0x000fe20000041818 */
[----:B------:R-:W2:Y:S07]  /*8eb0*/  MUFU.TANH R232, R9 ;  /* 0x0000000900e87308 */ /* 0x000eae0000002400 */
[----:B------:R-:W-:Y:S01]  /*8ec0*/  HMMA.16816.F32.BF16 R60, R60, R142, RZ ;  /* 0x0000008e3c3c723c */ /* 0x000fe200000418ff */
[----:B------:R-:W-:Y:S07]  /*8ed0*/  MUFU.TANH R137, R137 ;  /* 0x0000008900897308 */ /* 0x000fee0000002400 */
[C---:B-1----:R-:W-:Y:S01]  /*8ee0*/  HMMA.16816.F32.BF16 R64, R56.reuse, R38, R64 ;  /* 0x000000263840723c */ /* 0x042fe20000041840 */
[----:B------:R-:W-:Y:S07]  /*8ef0*/  MUFU.TANH R226, R138 ;  /* 0x0000008a00e27308 */ /* 0x000fee0000002400 */
[----:B------:R-:W-:Y:S01]  /*8f00*/  HMMA.16816.F32.BF16 R40, R56, R36, R40 ;  /* 0x000000243828723c */ /* 0x000fe20000041828 */
[----:B------:R-:W-:Y:S01]  /*8f10*/  MUFU.TANH R56, R11 ;  /* 0x0000000b00387308 */ /* 0x000fe20000002400 */
[----:B------:R-:W-:-:S02]  /*8f20*/  FMUL.FTZ R24, R24, c[0x0][0x2ec] ;  /* 0x0000bb0018187a20 */ /* 0x000fc40000410000 */
[----:B------:R-:W-:Y:S02]  /*8f30*/  FMUL.FTZ R25, R25, c[0x0][0x2ec] ;  /* 0x0000bb0019197a20 */ /* 0x000fe40000410000 */
[----:B------:R-:W-:Y:S02]  /*8f40*/  FMUL.FTZ R26, R26, c[0x0][0x2ec] ;  /* 0x0000bb001a1a7a20 */ /* 0x000fe40000410000 */
[----:B------:R-:W-:Y:S01]  /*8f50*/  HMMA.16816.F32.BF16 R132, R16, R44, R132 ;  /* 0x0000002c1084723c */ /* 0x000fe20000041884 */
[----:B------:R1:W-:Y:S01]  /*8f60*/  MUFU.TANH R45, R10 ;  /* 0x0000000a002d7308 */ /* 0x0003e20000002400 */
[----:B------:R-:W-:-:S06]  /*8f70*/  FMUL.FTZ R27, R27, c[0x0][0x2ec] ;  /* 0x0000bb001b1b7a20 */ /* 0x000fcc0000410000 */
[C---:B------:R-:W-:Y:S01]  /*8f80*/  HMMA.16816.F32.BF16 R4, R52.reuse, R36, R4 ;  /* 0x000000243404723c */ /* 0x040fe20000041804 */
[----:B------:R2:W-:Y:S07]  /*8f90*/  MUFU.TANH R233, R24 ;  /* 0x0000001800e97308 */ /* 0x0005ee0000002400 */
[----:B------:R-:W-:Y:S01]  /*8fa0*/  HMMA.16816.F32.BF16 R60, R52, R38, R60 ;  /* 0x00000026343c723c */ /* 0x000fe2000004183c */
[----:B-1----:R-:W1:Y:S01]  /*8fb0*/  LDSM.16.M88.4 R8, [R184+0x1800] ;  /* 0x00180000b808783b */ /* 0x002e620000000200 */
[----:B------:R4:W1:Y:S01]  /*8fc0*/  MUFU.TANH R44, R25 ;  /* 0x00000019002c7308 */ /* 0x0008620000002400 */
[----:B------:R-:W-:-:S05]  /*8fd0*/  DEPBAR.LE SB0, 0x0 ;  /* 0x000080000000791a */ /* 0x000fca0000000000 */
[----:B------:R-:W-:Y:S01]  /*8fe0*/  HMMA.16816.F32.BF16 R48, R16, R46, R48 ;  /* 0x0000002e1030723c */ /* 0x000fe20000041830 */
[----:B--2---:R-:W-:Y:S01]  /*8ff0*/  IADD3 R24, R165, 0x1, RZ ;  /* 0x00000001a5187810 */ /* 0x004fe20007ffe0ff */
[----:B------:R2:W1:Y:S01]  /*9000*/  MUFU.TANH R36, R26 ;  /* 0x0000001a00247308 */ /* 0x0004620000002400 */
[----:B------:R-:W-:Y:S02]  /*9010*/  FMUL.FTZ R134, R134, c[0x0][0x2ec] ;  /* 0x0000bb0086867a20 */ /* 0x000fe40000410000 */
[----:B------:R-:W-:Y:S01]  /*9020*/  ISETP.GE.AND P1, PT, R24, R164, PT ;  /* 0x000000a41800720c */ /* 0x000fe20003f26270 */
[----:B------:R-:W-:Y:S01]  /*9030*/  FMUL.FTZ R53, R132, c[0x0][0x2ec] ;  /* 0x0000bb0084357a20 */ /* 0x000fe20000410000 */
[C---:B------:R-:W-:Y:S01]  /*9040*/  ISETP.GE.AND P2, PT, R24.reuse, R163, PT ;  /* 0x000000a31800720c */ /* 0x040fe20003f46270 */
[----:B---3--:R-:W-:Y:S01]  /*9050*/  HMMA.16816.F32.BF16 R64, R32, R14, R64 ;  /* 0x0000000e2040723c */ /* 0x008fe20000041840 */
[C---:B------:R-:W-:Y:S01]  /*9060*/  ISETP.GE.AND P6, PT, R24.reuse, R162, PT ;  /* 0x000000a21800720c */ /* 0x040fe20003fc6270 */
[----:B------:R-:W-:Y:S01]  /*9070*/  MUFU.TANH R46, R27 ;  /* 0x0000001b002e7308 */ /* 0x000fe20000002400 */
[----:B------:R-:W-:Y:S01]  /*9080*/  ISETP.GE.AND P4, PT, R24, R161, PT ;  /* 0x000000a11800720c */ /* 0x000fe20003f86270 */
[----:B------:R-:W-:Y:S01]  /*9090*/  FMUL.FTZ R54, R133, c[0x0][0x2ec] ;  /* 0x0000bb0085367a20 */ /* 0x000fe20000410000 */
[----:B------:R-:W-:-:S02]  /*90a0*/  IADD3 R24, R165, 0x9, RZ ;  /* 0x00000009a5187810 */ /* 0x000fc40007ffe0ff */
[----:B----4-:R-:W-:Y:S01]  /*90b0*/  IADD3 R25, R165, 0x8, RZ ;  /* 0x00000008a5197810 */ /* 0x010fe20007ffe0ff */
[-C--:B------:R-:W-:Y:S01]  /*90c0*/  HMMA.16816.F32.BF16 R40, R32, R12.reuse, R40 ;  /* 0x0000000c2028723c */ /* 0x080fe20000041828 */
[----:B------:R-:W-:Y:S01]  /*90d0*/  ISETP.GE.AND P0, PT, R24, R164, PT ;  /* 0x000000a41800720c */ /* 0x000fe20003f06270 */
[----:B------:R-:W-:Y:S01]  /*90e0*/  MUFU.TANH R53, R53 ;  /* 0x0000003500357308 */ /* 0x000fe20000002400 */
[-C--:B------:R-:W-:Y:S02]  /*90f0*/  ISETP.GE.AND P3, PT, R25, R163.reuse, PT ;  /* 0x000000a31900720c */ /* 0x080fe40003f66270 */
[----:B------:R-:W-:Y:S02]  /*9100*/  FSEL R38, R168, -INF , !P0 ;  /* 0xff800000a8267808 */ /* 0x000fe40004000000 */
[-C--:B------:R-:W-:Y:S01]  /*9110*/  ISETP.GE.AND P0, PT, R165, R163.reuse, PT ;  /* 0x000000a3a500720c */ /* 0x080fe20003f06270 */
[C---:B------:R-:W-:Y:S01]  /*9120*/  HMMA.16816.F32.BF16 R4, R28.reuse, R12, R4 ;  /* 0x0000000c1c04723c */ /* 0x040fe20000041804 */
[----:B------:R-:W-:Y:S01]  /*9130*/  FMUL.FTZ R32, R48, c[0x0][0x2ec] ;  /* 0x0000bb0030207a20 */ /* 0x000fe20000410000 */
[----:B------:R-:W-:Y:S01]  /*9140*/  FSEL R39, R3, -INF , !P1 ;  /* 0xff80000003277808 */ /* 0x000fe20004800000 */
[----:B------:R-:W-:Y:S01]  /*9150*/  FMUL.FTZ R33, R49, c[0x0][0x2ec] ;  /* 0x0000bb0031217a20 */ /* 0x000fe20000410000 */
[----:B------:R-:W-:Y:S01]  /*9160*/  FSEL R37, R148, -INF , !P0 ;  /* 0xff80000094257808 */ /* 0x000fe20004000000 */
[----:B------:R-:W-:Y:S01]  /*9170*/  FMUL.FTZ R50, R50, c[0x0][0x2ec] ;  /* 0x0000bb0032327a20 */ /* 0x000fe20000410000 */
[----:B------:R-:W-:Y:S01]  /*9180*/  ISETP.GE.AND P0, PT, R24, R163, PT ;  /* 0x000000a31800720c */ /* 0x000fe20003f06270 */
[----:B------:R-:W3:Y:S01]  /*9190*/  MUFU.TANH R168, R134 ;  /* 0x0000008600a87308 */ /* 0x000ee20000002400 */
[----:B------:R-:W-:Y:S01]  /*91a0*/  HMMA.16816.F32.BF16 R60, R28, R14, R60 ;  /* 0x0000000e1c3c723c */ /* 0x000fe2000004183c */
[----:B------:R-:W-:Y:S01]  /*91b0*/  FSEL R49, R149, -INF , !P2 ;  /* 0xff80000095317808 */ /* 0x000fe20005000000 */
[----:B------:R-:W-:Y:S01]  /*91c0*/  FMUL.FTZ R34, R135, c[0x0][0x2ec] ;  /* 0x0000bb0087227a20 */ /* 0x000fe20000410000 */
[----:B-----5:R-:W-:Y:S01]  /*91d0*/  FSEL R48, R170, -INF , !P0 ;  /* 0xff800000aa307808 */ /* 0x020fe20004000000 */
[----:B------:R-:W-:Y:S01]  /*91e0*/  FMUL.FTZ R51, R51, c[0x0][0x2ec] ;  /* 0x0000bb0033337a20 */ /* 0x000fe20000410000 */
[----:B------:R-:W-:-:S02]  /*91f0*/  ISETP.GE.AND P0, PT, R165, R162, PT ;  /* 0x000000a2a500720c */ /* 0x000fc40003f06270 */
[----:B------:R-:W-:Y:S01]  /*9200*/  FSEL R47, R169, -INF , !P3 ;  /* 0xff800000a92f7808 */ /* 0x000fe20005800000 */
[C---:B-1----:R-:W-:Y:S01]  /*9210*/  HMMA.16816.F32.BF16 R64, R20.reuse, R10, R64 ;  /* 0x0000000a1440723c */ /* 0x042fe20000041840 */
[-C--:B------:R-:W-:Y:S01]  /*9220*/  ISETP.GE.AND P1, PT, R25, R162.reuse, PT ;  /* 0x000000a21900720c */ /* 0x080fe20003f26270 */
[----:B------:R-:W1:Y:S01]  /*9230*/  MUFU.TANH R50, R50 ;  /* 0x0000003200327308 */ /* 0x000e620000002400 */
[C---:B------:R-:W-:Y:S02]  /*9240*/  ISETP.GE.AND P2, PT, R24.reuse, R162, PT ;  /* 0x000000a21800720c */ /* 0x040fe40003f46270 */
[----:B------:R-:W-:Y:S02]  /*9250*/  ISETP.GE.AND P3, PT, R24, R161, PT ;  /* 0x000000a11800720c */ /* 0x000fe40003f66270 */
[----:B------:R-:W-:Y:S01]  /*9260*/  IADD3 R24, R165, 0x10, RZ ;  /* 0x00000010a5187810 */ /* 0x000fe20007ffe0ff */
[----:B------:R-:W-:Y:S01]  /*9270*/  HMMA.16816.F32.BF16 R40, R20, R8, R40 ;  /* 0x000000081428723c */ /* 0x000fe20000041828 */
[----:B------:R-:W-:Y:S01]  /*9280*/  ISETP.GE.AND P5, PT, R25, R164, PT ;  /* 0x000000a41900720c */ /* 0x000fe20003fa6270 */
[----:B------:R-:W4:Y:S01]  /*9290*/  MUFU.TANH R231, R139 ;  /* 0x0000008b00e77308 */ /* 0x000f220000002400 */
[----:B--2---:R-:W-:-:S02]  /*92a0*/  IADD3 R26, R165, 0x11, RZ ;  /* 0x00000011a51a7810 */ /* 0x004fc40007ffe0ff */
[----:B------:R-:W-:Y:S02]  /*92b0*/  FSEL R52, R167, -INF , !P5 ;  /* 0xff800000a7347808 */ /* 0x000fe40006800000 */
[----:B------:R-:W-:Y:S01]  /*92c0*/  FSEL R23, R150, -INF , !P0 ;  /* 0xff80000096177808 */ /* 0x000fe20004000000 */
[C---:B------:R-:W-:Y:S01]  /*92d0*/  HMMA.16816.F32.BF16 R4, R16.reuse, R8, R4 ;  /* 0x000000081004723c */ /* 0x040fe20000041804 */
[----:B------:R-:W-:Y:S01]  /*92e0*/  ISETP.GE.AND P0, PT, R165, R161, PT ;  /* 0x000000a1a500720c */ /* 0x000fe20003f06270 */
[----:B------:R-:W-:Y:S01]  /*92f0*/  MUFU.TANH R54, R54 ;  /* 0x0000003600367308 */ /* 0x000fe20000002400 */
[----:B------:R-:W-:Y:S02]  /*9300*/  FSEL R22, R151, -INF , !P6 ;  /* 0xff80000097167808 */ /* 0x000fe40007000000 */
[----:B------:R-:W-:Y:S02]  /*9310*/  FSEL R21, R171, -INF , !P1 ;  /* 0xff800000ab157808 */ /* 0x000fe40004800000 */
[----:B------:R-:W-:Y:S01]  /*9320*/  FSEL R20, R172, -INF , !P2 ;  /* 0xff800000ac147808 */ /* 0x000fe20005000000 */
[----:B------:R-:W-:Y:S01]  /*9330*/  HMMA.16816.F32.BF16 R60, R16, R10, R60 ;  /* 0x0000000a103c723c */ /* 0x000fe2000004183c */
[----:B------:R-:W-:Y:S01]  /*9340*/  FSEL R3, R166, -INF , !P0 ;  /* 0xff800000a6037808 */ /* 0x000fe20004000000 */
[----:B------:R-:W-:Y:S01]  /*9350*/  FMUL.FTZ R65, R65, c[0x0][0x2ec] ;  /* 0x0000bb0041417a20 */ /* 0x000fe20000410000 */
[C---:B------:R-:W-:Y:S01]  /*9360*/  ISETP.GE.AND P6, PT, R24.reuse, R164, PT ;  /* 0x000000a41800720c */ /* 0x040fe20003fc6270 */
[----:B------:R-:W-:Y:S01]  /*9370*/  MUFU.TANH R32, R32 ;  /* 0x0000002000207308 */ /* 0x000fe20000002400 */
[----:B------:R-:W-:Y:S01]  /*9380*/  ISETP.GE.AND P1, PT, R24, R163, PT ;  /* 0x000000a31800720c */ /* 0x000fe20003f26270 */
[----:B------:R-:W-:Y:S01]  /*9390*/  FMUL.FTZ R64, R64, c[0x0][0x2ec] ;  /* 0x0000bb0040407a20 */ /* 0x000fe20000410000 */
[----:B------:R-:W-:Y:S01]  /*93a0*/  ISETP.GE.AND P2, PT, R24, R162, PT ;  /* 0x000000a21800720c */ /* 0x000fe20003f46270 */
[----:B------:R-:W-:Y:S01]  /*93b0*/  FMUL.FTZ R42, R42, c[0x0][0x2ec] ;  /* 0x0000bb002a2a7a20 */ /* 0x000fe20000410000 */
[-C--:B------:R-:W-:Y:S01]  /*93c0*/  ISETP.GE.AND P0, PT, R24, R161.reuse, PT ;  /* 0x000000a11800720c */ /* 0x080fe20003f06270 */
[----:B------:R-:W-:Y:S01]  /*93d0*/  FMUL.FTZ R40, R40, c[0x0][0x2ec] ;  /* 0x0000bb0028287a20 */ /* 0x000fe20000410000 */
[----:B------:R-:W-:Y:S01]  /*93e0*/  IADD3 R24, R165, 0x18, RZ ;  /* 0x00000018a5187810 */ /* 0x000fe20007ffe0ff */
[----:B------:R-:W2:Y:S01]  /*93f0*/  MUFU.TANH R65, R65 ;  /* 0x0000004100417308 */ /* 0x000ea20000002400 */
[----:B------:R-:W-:Y:S01]  /*9400*/  FSEL R178, R178, -INF , !P6 ;  /* 0xff800000b2b27808 */ /* 0x000fe20007000000 */
[----:B------:R-:W-:Y:S01]  /*9410*/  FMUL.FTZ R41, R41, c[0x0][0x2ec] ;  /* 0x0000bb0029297a20 */ /* 0x000fe20000410000 */
[-C--:B------:R-:W-:Y:S01]  /*9420*/  ISETP.GE.AND P6, PT, R24, R164.reuse, PT ;  /* 0x000000a41800720c */ /* 0x080fe20003fc6270 */
[----:B------:R-:W-:Y:S01]  /*9430*/  FMUL.FTZ R5, R5, c[0x0][0x2ec] ;  /* 0x0000bb0005057a20 */ /* 0x000fe20000410000 */
[----:B------:R-:W-:Y:S01]  /*9440*/  FSEL R13, R173, -INF , !P4 ;  /* 0xff800000ad0d7808 */ /* 0x000fe20006000000 */
[----:B------:R-:W-:Y:S01]  /*9450*/  FMUL.FTZ R6, R6, c[0x0][0x2ec] ;  /* 0x0000bb0006067a20 */ /* 0x000fe20000410000 */
[-C--:B------:R-:W-:Y:S01]  /*9460*/  ISETP.GE.AND P5, PT, R25, R161.reuse, PT ;  /* 0x000000a11900720c */ /* 0x080fe20003fa6270 */
[----:B------:R-:W5:Y:S01]  /*9470*/  MUFU.TANH R59, R5 ;  /* 0x00000005003b7308 */ /* 0x000f620000002400 */
[----:B------:R-:W-:Y:S01]  /*9480*/  ISETP.GE.AND P4, PT, R26, R164, PT ;  /* 0x000000a41a00720c */ /* 0x000fe20003f86270 */
[----:B------:R-:W-:Y:S01]  /*9490*/  FMUL.FTZ R9, R43, c[0x0][0x2ec] ;  /* 0x0000bb002b097a20 */ /* 0x000fe20000410000 */
[----:B------:R-:W-:Y:S01]  /*94a0*/  IADD3 R25, R165, 0x19, RZ ;  /* 0x00000019a5197810 */ /* 0x000fe20007ffe0ff */
[----:B------:R-:W-:Y:S01]  /*94b0*/  FMUL.FTZ R4, R4, c[0x0][0x2ec] ;  /* 0x0000bb0004047a20 */ /* 0x000fe20000410000 */
[----:B------:R-:W-:Y:S01]  /*94c0*/  FSEL R35, R175, -INF , !P3 ;  /* 0xff800000af237808 */ /* 0x000fe20005800000 */
[----:B------:R-:W-:Y:S01]  /*94d0*/  FMUL.FTZ R11, R7, c[0x0][0x2ec] ;  /* 0x0000bb00070b7a20 */ /* 0x000fe20000410000 */
[----:B------:R-:W-:Y:S01]  /*94e0*/  FSEL R175, R177, -INF , !P6 ;  /* 0xff800000b1af7808 */ /* 0x000fe20007000000 */
[----:B------:R1:W-:Y:S01]  /*94f0*/  MUFU.TANH R8, R42 ;  /* 0x0000002a00087308 */ /* 0x0003e20000002400 */
[----:B------:R-:W-:Y:S01]  /*9500*/  ISETP.GE.AND P6, PT, R26, R161, PT ;  /* 0x000000a11a00720c */ /* 0x000fe20003fc6270 */
[----:B------:R-:W-:Y:S01]  /*9510*/  FMUL.FTZ R58, R60, c[0x0][0x2ec] ;  /* 0x0000bb003c3a7a20 */ /* 0x000fe20000410000 */
[----:B------:R-:W-:-:S02]  /*9520*/  FSEL R143, R179, -INF , !P4 ;  /* 0xff800000b38f7808 */ /* 0x000fc40006000000 */
[----:B------:R-:W-:Y:S02]  /*9530*/  IADD3 R29, R165, 0x21, RZ ;  /* 0x00000021a51d7810 */ /* 0x000fe40007ffe0ff */
[-C--:B------:R-:W-:Y:S01]  /*9540*/  ISETP.GE.AND P4, PT, R25, R164.reuse, PT ;  /* 0x000000a41900720c */ /* 0x080fe20003f86270 */
[----:B------:R-:W2:Y:S01]  /*9550*/  MUFU.TANH R33, R33 ;  /* 0x0000002100217308 */ /* 0x000ea20000002400 */
[----:B------:R-:W-:Y:S02]  /*9560*/  FSEL R12, R174, -INF , !P5 ;  /* 0xff800000ae0c7808 */ /* 0x000fe40006800000 */
[----:B------:R-:W-:Y:S02]  /*9570*/  ISETP.GE.AND P5, PT, R26, R163, PT ;  /* 0x000000a31a00720c */ /* 0x000fe40003fa6270 */
[----:B------:R-:W-:Y:S02]  /*9580*/  FSEL R142, R224, -INF , !P6 ;  /* 0xff800000e08e7808 */ /* 0x000fe40007000000 */
[----:B------:R-:W-:Y:S01]  /*9590*/  ISETP.GE.AND P6, PT, R29, R164, PT ;  /* 0x000000a41d00720c */ /* 0x000fe20003fc6270 */
[----:B-1----:R-:W-:Y:S01]  /*95a0*/  FMUL.FTZ R42, R67, c[0x0][0x2ec] ;  /* 0x0000bb00432a7a20 */ /* 0x002fe20000410000 */
[----:B------:R-:W-:Y:S01]  /*95b0*/  FSEL R173, R176, -INF , !P4 ;  /* 0xff800000b0ad7808 */ /* 0x000fe20006000000 */
[----:B------:R-:W1:Y:S01]  /*95c0*/  MUFU.TANH R34, R34 ;  /* 0x0000002200227308 */ /* 0x000e620000002400 */
[----:B------:R-:W-:-:S02]  /*95d0*/  IADD3 R15, R165, 0x29, RZ ;  /* 0x00000029a50f7810 */ /* 0x000fc40007ffe0ff */
[-C--:B------:R-:W-:Y:S02]  /*95e0*/  ISETP.GE.AND P4, PT, R24, R163.reuse, PT ;  /* 0x000000a31800720c */ /* 0x080fe40003f86270 */
[----:B------:R-:W-:Y:S02]  /*95f0*/  FSEL R167, R181, -INF , !P5 ;  /* 0xff800000b5a77808 */ /* 0x000fe40006800000 */
[----:B------:R-:W-:Y:S01]  /*9600*/  ISETP.GE.AND P5, PT, R25, R163, PT ;  /* 0x000000a31900720c */ /* 0x000fe20003fa6270 */
[----:B------:R-:W1:Y:S01]  /*9610*/  MUFU.TANH R51, R51 ;  /* 0x0000003300337308 */ /* 0x000e620000002400 */
[----:B------:R-:W-:Y:S02]  /*9620*/  FSEL R27, R232, -INF , !P6 ;  /* 0xff800000e81b7808 */ /* 0x000fe40007000000 */
[----:B------:R-:W-:Y:S02]  /*9630*/  ISETP.GE.AND P3, PT, R26, R162, PT ;  /* 0x000000a21a00720c */ /* 0x000fe40003f66270 */
[----:B------:R-:W-:-:S02]  /*9640*/  ISETP.GE.AND P6, PT, R15, R164, PT ;  /* 0x000000a40f00720c */ /* 0x000fc40003fc6270 */
[----:B------:R-:W-:Y:S01]  /*9650*/  FSEL R169, R180, -INF , !P1 ;  /* 0xff800000b4a97808 */ /* 0x000fe20004800000 */
[----:B------:R-:W1:Y:S01]  /*9660*/  MUFU.TANH R151, R40 ;  /* 0x0000002800977308 */ /* 0x000e620000002400 */
[----:B------:R-:W-:Y:S02]  /*9670*/  FSEL R26, R182, -INF , !P4 ;  /* 0xff800000b61a7808 */ /* 0x000fe40006000000 */
[----:B------:R-:W-:Y:S02]  /*9680*/  IADD3 R28, R165, 0x28, RZ ;  /* 0x00000028a51c7810 */ /* 0x000fe40007ffe0ff */
[C---:B------:R-:W-:Y:S02]  /*9690*/  ISETP.GE.AND P1, PT, R24.reuse, R162, PT ;  /* 0x000000a21800720c */ /* 0x040fe40003f26270 */
[----:B------:R-:W-:Y:S01]  /*96a0*/  ISETP.GE.AND P4, PT, R24, R161, PT ;  /* 0x000000a11800720c */ /* 0x000fe20003f86270 */
[----:B------:R-:W1:Y:S01]  /*96b0*/  MUFU.TANH R149, R41 ;  /* 0x0000002900957308 */ /* 0x000e620000002400 */
[----:B------:R-:W-:-:S02]  /*96c0*/  FSEL R24, R183, -INF , !P5 ;  /* 0xff800000b7187808 */ /* 0x000fc40006800000 */
[----:B------:R-:W-:Y:S02]  /*96d0*/  IADD3 R14, R165, 0x20, RZ ;  /* 0x00000020a50e7810 */ /* 0x000fe40007ffe0ff */
[----:B------:R-:W-:Y:S02]  /*96e0*/  ISETP.GE.AND P5, PT, R25, R162, PT ;  /* 0x000000a21900720c */ /* 0x000fe40003fa6270 */
[----:B------:R-:W-:Y:S01]  /*96f0*/  FSEL R150, R44, -INF , !P6 ;  /* 0xff8000002c967808 */ /* 0x000fe20007000000 */
[----:B------:R1:W-:Y:S01]  /*9700*/  MUFU.TANH R55, R6 ;  /* 0x0000000600377308 */ /* 0x0003e20000002400 */
[----:B------:R-:W-:Y:S02]  /*9710*/  ISETP.GE.AND P6, PT, R28, R163, PT ;  /* 0x000000a31c00720c */ /* 0x000fe40003fc6270 */
[----:B------:R-:W-:Y:S02]  /*9720*/  FSEL R138, R225, -INF , !P0 ;  /* 0xff800000e18a7808 */ /* 0x000fe40004000000 */
[----:B------:R-:W-:-:S02]  /*9730*/  ISETP.GE.AND P0, PT, R14, R161, PT ;  /* 0x000000a10e00720c */ /* 0x000fc40003f06270 */
[----:B------:R-:W-:Y:S01]  /*9740*/  FSEL R181, R223, -INF , !P3 ;  /* 0xff800000dfb57808 */ /* 0x000fe20005800000 */
[----:B------:R1:W1:Y:S01]  /*9750*/  MUFU.TANH R148, R64 ;  /* 0x0000004000947308 */ /* 0x0002620000002400 */
[----:B------:R-:W-:Y:S02]  /*9760*/  FSEL R179, R136, -INF , !P1 ;  /* 0xff80000088b37808 */ /* 0x000fe40004800000 */
[----:B------:R-:W-:Y:S02]  /*9770*/  FSEL R139, R137, -INF , !P5 ;  /* 0xff800000898b7808 */ /* 0x000fe40006800000 */
[----:B------:R-:W-:Y:S02]  /*9780*/  IADD3 R5, R165, 0x39, RZ ;  /* 0x00000039a5057810 */ /* 0x000fe40007ffe0ff */
[C---:B------:R-:W-:Y:S01]  /*9790*/  ISETP.GE.AND P3, PT, R14.reuse, R164, PT ;  /* 0x000000a40e00720c */ /* 0x040fe20003f66270 */
[----:B------:R-:W1:Y:S01]  /*97a0*/  MUFU.TANH R9, R9 ;  /* 0x0000000900097308 */ /* 0x000e620000002400 */
[----:B------:R-:W-:-:S02]  /*97b0*/  ISETP.GE.AND P1, PT, R14, R163, PT ;  /* 0x000000a30e00720c */ /* 0x000fc40003f26270 */
[----:B------:R-:W-:Y:S01]  /*97c0*/  ISETP.GE.AND P5, PT, R14, R162, PT ;  /* 0x000000a20e00720c */ /* 0x000fe20003fa6270 */
[----:B------:R-:W-:Y:S01]  /*97d0*/  FMUL.FTZ R14, R66, c[0x0][0x2ec] ;  /* 0x0000bb00420e7a20 */ /* 0x000fe20000410000 */
[----:B------:R-:W-:Y:S02]  /*97e0*/  FSEL R141, R226, -INF , !P4 ;  /* 0xff800000e28d7808 */ /* 0x000fe40006000000 */
[----:B------:R-:W-:Y:S01]  /*97f0*/  FSEL R67, R36, -INF , !P6 ;  /* 0xff80000024437808 */ /* 0x000fe20007000000 */
[----:B------:R-:W-:Y:S01]  /*9800*/  MUFU.TANH R42, R42 ;  /* 0x0000002a002a7308 */ /* 0x000fe20000002400 */
[----:B------:R-:W-:Y:S02]  /*9810*/  FSEL R180, R222, -INF , !P2 ;  /* 0xff800000deb47808 */ /* 0x000fe40005000000 */
[----:B------:R-:W-:Y:S02]  /*9820*/  ISETP.GE.AND P4, PT, R29, R163, PT ;  /* 0x000000a31d00720c */ /* 0x000fe40003f86270 */
[----:B------:R-:W-:-:S02]  /*9830*/  ISETP.GE.AND P6, PT, R28, R161, PT ;  /* 0x000000a11c00720c */ /* 0x000fc40003fc6270 */
[----:B------:R-:W-:Y:S01]  /*9840*/  ISETP.GE.AND P2, PT, R25, R161, PT ;  /* 0x000000a11900720c */ /* 0x000fe20003f46270 */
[----:B------:R-:W2:Y:S01]  /*9850*/  MUFU.TANH R14, R14 ;  /* 0x0000000e000e7308 */ /* 0x000ea20000002400 */
[----:B---3--:R-:W-:Y:S02]  /*9860*/  FSEL R168, R168, -INF , !P0 ;  /* 0xff800000a8a87808 */ /* 0x008fe40004000000 */
[----:B------:R-:W-:Y:S02]  /*9870*/  ISETP.GE.AND P0, PT, R5, R164, PT ;  /* 0x000000a40500720c */ /* 0x000fe40003f06270 */
[C---:B------:R-:W-:Y:S02]  /*9880*/  IADD3 R10, R165.reuse, 0x30, RZ ;  /* 0x00000030a50a7810 */ /* 0x040fe40007ffe0ff */
[C---:B------:R-:W-:Y:S01]  /*9890*/  IADD3 R7, R165.reuse, 0x31, RZ ;  /* 0x00000031a5077810 */ /* 0x040fe20007ffe0ff */
[----:B------:R-:W3:Y:S01]  /*98a0*/  MUFU.TANH R4, R4 ;  /* 0x0000000400047308 */ /* 0x000ee20000002400 */
[----:B-1----:R-:W-:-:S02]  /*98b0*/  IADD3 R6, R165, 0x38, RZ ;  /* 0x00000038a5067810 */ /* 0x002fc40007ffe0ff */
[----:B------:R-:W-:Y:S01]  /*98c0*/  FSEL R137, R56, -INF , !P4 ;  /* 0xff80000038897808 */ /* 0x000fe20006000000 */
[----:B------:R-:W-:Y:S01]  /*98d0*/  FMUL.FTZ R56, R61, c[0x0][0x2ec] ;  /* 0x0000bb003d387a20 */ /* 0x000fe20000410000 */
[----:B------:R-:W-:Y:S01]  /*98e0*/  FSEL R172, R53, -INF , !P5 ;  /* 0xff80000035ac7808 */ /* 0x000fe20006800000 */
[----:B------:R-:W-:Y:S01]  /*98f0*/  FMUL.FTZ R53, R62, c[0x0][0x2ec] ;  /* 0x0000bb003e357a20 */ /* 0x000fe20000410000 */
[----:B------:R-:W-:Y:S01]  /*9900*/  FSEL R165, R50, -INF , !P6 ;  /* 0xff80000032a57808 */ /* 0x000fe20007000000 */
[----:B------:R-:W-:Y:S01]  /*9910*/  FMUL.FTZ R50, R63, c[0x0][0x2ec] ;  /* 0x0000bb003f327a20 */ /* 0x000fe20000410000 */
[----:B----4-:R-:W-:Y:S01]  /*9920*/  FSEL R177, R231, -INF , !P2 ;  /* 0xff800000e7b17808 */ /* 0x010fe20005000000 */
[----:B------:R-:W-:Y:S01]  /*9930*/  MUFU.TANH R58, R58 ;  /* 0x0000003a003a7308 */ /* 0x000fe20000002400 */
[----:B------:R-:W-:Y:S02]  /*9940*/  ISETP.GE.AND P2, PT, R29, R162, PT ;  /* 0x000000a21d00720c */ /* 0x000fe40003f46270 */
[----:B------:R-:W-:-:S02]  /*9950*/  FSEL R176, R140, -INF , !P3 ;  /* 0xff8000008cb07808 */ /* 0x000fc40005800000 */
[----:B------:R-:W-:Y:S02]  /*9960*/  ISETP.GE.AND P4, PT, R15, R163, PT ;  /* 0x000000a30f00720c */ /* 0x000fe40003f86270 */
[----:B--2---:R-:W-:Y:S01]  /*9970*/  FSEL R65, R65, -INF , !P0 ;  /* 0xff80000041417808 */ /* 0x004fe20004000000 */
[----:B------:R-:W-:Y:S01]  /*9980*/  MUFU.TANH R56, R56 ;  /* 0x0000003800387308 */ /* 0x000fe20000002400 */
[----:B------:R-:W-:Y:S02]  /*9990*/  FSEL R140, R45, -INF , !P1 ;  /* 0xff8000002d8c7808 */ /* 0x000fe40004800000 */
[----:B------:R-:W-:Y:S02]  /*99a0*/  ISETP.GE.AND P0, PT, R7, R162, PT ;  /* 0x000000a20700720c */ /* 0x000fe40003f06270 */
[C---:B------:R-:W-:Y:S02]  /*99b0*/  ISETP.GE.AND P3, PT, R28.reuse, R164, PT ;  /* 0x000000a41c00720c */ /* 0x040fe40003f66270 */
[----:B------:R-:W-:Y:S01]  /*99c0*/  ISETP.GE.AND P1, PT, R28, R162, PT ;  /* 0x000000a21c00720c */ /* 0x000fe20003f26270 */
[----:B------:R-:W-:Y:S01]  /*99d0*/  MUFU.TANH R53, R53 ;  /* 0x0000003500357308 */ /* 0x000fe20000002400 */
[----:B------:R-:W-:Y:S01]  /*99e0*/  FSEL R64, R46, -INF , !P4 ;  /* 0xff8000002e407808 */ /* 0x000fe20006000000 */
[----:B------:R-:W-:Y:S01]  /*99f0*/  IMAD.MOV.U32 R28, RZ, RZ, R147 ;  /* 0x000000ffff1c7224 */ /* 0x000fe200078e0093 */
[----:B------:R-:W-:-:S02]  /*9a00*/  FSEL R174, R54, -INF , !P2 ;  /* 0xff80000036ae7808 */ /* 0x000fc40005000000 */
[----:B------:R-:W-:Y:S02]  /*9a10*/  ISETP.GE.AND P4, PT, R15, R162, PT ;  /* 0x000000a20f00720c */ /* 0x000fe40003f86270 */
[----:B-----5:R-:W-:Y:S01]  /*9a20*/  FSEL R59, R59, -INF , !P0 ;  /* 0xff8000003b3b7808 */ /* 0x020fe20004000000 */
[----:B------:R-:W1:Y:S01]  /*9a30*/  MUFU.TANH R54, R11 ;  /* 0x0000000b00367308 */ /* 0x000e620000002400 */
[----:B------:R-:W-:Y:S02]  /*9a40*/  FSEL R25, R233, -INF , !P3 ;  /* 0xff800000e9197808 */ /* 0x000fe40005800000 */
[----:B------:R-:W-:Y:S02]  /*9a50*/  FSEL R171, R32, -INF , !P1 ;  /* 0xff80000020ab7808 */ /* 0x000fe40004800000 */
[----:B------:R-:W-:Y:S01]  /*9a60*/  ISETP.NE.AND P0, PT, R160, 0x3, PT ;  /* 0x00000003a000780c */ /* 0x000fe20003f05270 */
[----:B------:R-:W-:Y:S01]  /*9a70*/  BAR.SYNC.DEFER_BLOCKING 0x0 ;  /* 0x0000000000007b1d */ /* 0x000fe20000010000 */
[----:B------:R-:W-:-:S02]  /*9a80*/  ISETP.GE.AND P3, PT, R29, R161, PT ;  /* 0x000000a11d00720c */ /* 0x000fc40003f66270 */
[----:B------:R-:W-:Y:S02]  /*9a90*/  ISETP.GE.AND P5, PT, R15, R161, PT ;  /* 0x000000a10f00720c */ /* 0x000fe40003fa6270 */
[-C--:B------:R-:W-:Y:S01]  /*9aa0*/  ISETP.GE.AND P2, PT, R10, R164.reuse, PT ;  /* 0x000000a40a00720c */ /* 0x080fe20003f46270 */
[----:B------:R-:W2:Y:S01]  /*9ab0*/  MUFU.TANH R50, R50 ;  /* 0x0000003200327308 */ /* 0x000ea20000002400 */
[-C--:B------:R-:W-:Y:S02]  /*9ac0*/  ISETP.GE.AND P1, PT, R7, R164.reuse, PT ;  /* 0x000000a40700720c */ /* 0x080fe40003f26270 */
[----:B------:R-:W-:Y:S02]  /*9ad0*/  FSEL R170, R33, -INF , !P4 ;  /* 0xff80000021aa7808 */ /* 0x000fe40006000000 */
[----:B------:R-:W-:Y:S02]  /*9ae0*/  ISETP.GE.AND P4, PT, R6, R164, PT ;  /* 0x000000a40600720c */ /* 0x000fe40003f86270 */
[----:B------:R-:W-:-:S02]  /*9af0*/  FSEL R166, R34, -INF , !P3 ;  /* 0xff80000022a67808 */ /* 0x000fc40005800000 */
[----:B------:R-:W-:Y:S02]  /*9b00*/  FSEL R164, R51, -INF , !P5 ;  /* 0xff80000033a47808 */ /* 0x000fe40006800000 */
[----:B------:R-:W-:Y:S02]  /*9b10*/  FSEL R151, R151, -INF , !P2 ;  /* 0xff80000097977808 */ /* 0x000fe40005000000 */
[----:B------:R-:W-:Y:S02]  /*9b20*/  FSEL R149, R149, -INF , !P1 ;  /* 0xff80000095957808 */ /* 0x000fe40004800000 */
[-C--:B------:R-:W-:Y:S02]  /*9b30*/  ISETP.GE.AND P3, PT, R10, R163.reuse, PT ;  /* 0x000000a30a00720c */ /* 0x080fe40003f66270 */
[-C--:B------:R-:W-:Y:S02]  /*9b40*/  ISETP.GE.AND P6, PT, R7, R163.reuse, PT ;  /* 0x000000a30700720c */ /* 0x080fe40003fc6270 */
[----:B------:R-:W-:-:S02]  /*9b50*/  ISETP.GE.AND P5, PT, R6, R163, PT ;  /* 0x000000a30600720c */ /* 0x000fc40003fa6270 */
[----:B------:R-:W-:Y:S02]  /*9b60*/  ISETP.GE.AND P2, PT, R5, R163, PT ;  /* 0x000000a30500720c */ /* 0x000fe40003f46270 */
[----:B------:R-:W-:Y:S02]  /*9b70*/  ISETP.GE.AND P1, PT, R10, R162, PT ;  /* 0x000000a20a00720c */ /* 0x000fe40003f26270 */
[----:B------:R-:W-:Y:S02]  /*9b80*/  FSEL R148, R148, -INF , !P4 ;  /* 0xff80000094947808 */ /* 0x000fe40006000000 */
[----:B------:R-:W-:Y:S02]  /*9b90*/  FSEL R45, R8, -INF , !P3 ;  /* 0xff800000082d7808 */ /* 0x000fe40005800000 */
[----:B------:R-:W-:Y:S02]  /*9ba0*/  FSEL R46, R9, -INF , !P6 ;  /* 0xff800000092e7808 */ /* 0x000fe40007000000 */
[----:B------:R-:W-:-:S02]  /*9bb0*/  FSEL R36, R14, -INF , !P5 ;  /* 0xff8000000e247808 */ /* 0x000fc40006800000 */
[----:B------:R-:W-:Y:S02]  /*9bc0*/  FSEL R42, R42, -INF , !P2 ;  /* 0xff8000002a2a7808 */ /* 0x000fe40005000000 */
[----:B---3--:R-:W-:Y:S02]  /*9bd0*/  FSEL R62, R4, -INF , !P1 ;  /* 0xff800000043e7808 */ /* 0x008fe40004800000 */
[-C--:B------:R-:W-:Y:S02]  /*9be0*/  ISETP.GE.AND P4, PT, R10, R161.reuse, PT ;  /* 0x000000a10a00720c */ /* 0x080fe40003f86270 */
[----:B------:R-:W-:Y:S02]  /*9bf0*/  ISETP.GE.AND P3, PT, R7, R161, PT ;  /* 0x000000a10700720c */ /* 0x000fe40003f66270 */
[-C--:B------:R-:W-:Y:S02]  /*9c00*/  ISETP.GE.AND P6, PT, R6, R162.reuse, PT ;  /* 0x000000a20600720c */ /* 0x080fe40003fc6270 */
[----:B------:R-:W-:-:S02]  /*9c10*/  ISETP.GE.AND P5, PT, R5, R162, PT ;  /* 0x000000a20500720c */ /* 0x000fc40003fa6270 */
[-C--:B------:R-:W-:Y:S02]  /*9c20*/  ISETP.GE.AND P2, PT, R6, R161.reuse, PT ;  /* 0x000000a10600720c */ /* 0x080fe40003f46270 */
[----:B------:R-:W-:Y:S02]  /*9c30*/  ISETP.GE.AND P1, PT, R5, R161, PT ;  /* 0x000000a10500720c */ /* 0x000fe40003f26270 */
[----:B------:R-:W-:Y:S02]  /*9c40*/  FSEL R55, R55, -INF , !P4 ;  /* 0xff80000037377808 */ /* 0x000fe40006000000 */
[----:B-1----:R-:W-:Y:S02]  /*9c50*/  FSEL R54, R54, -INF , !P3 ;  /* 0xff80000036367808 */ /* 0x002fe40005800000 */
[----:B------:R-:W-:Y:S02]  /*9c60*/  FSEL R58, R58, -INF , !P6 ;  /* 0xff8000003a3a7808 */ /* 0x000fe40007000000 */
[----:B------:R-:W-:-:S02]  /*9c70*/  FSEL R56, R56, -INF , !P5 ;  /* 0xff80000038387808 */ /* 0x000fc40006800000 */
[----:B------:R-:W-:Y:S02]  /*9c80*/  FSEL R53, R53, -INF , !P2 ;  /* 0xff80000035357808 */ /* 0x000fe40005000000 */
[----:B--2---:R-:W-:Y:S01]  /*9c90*/  FSEL R50, R50, -INF , !P1 ;  /* 0xff80000032327808 */ /* 0x004fe20004800000 */
[----:B------:R-:W-:Y:S05]  /*9ca0*/  @!P0 BRA `(.L_x_666) ;  /* 0x000001a000008947 */ /* 0x000fea0003800000 */
[----:B------:R-:W-:Y:S02]  /*9cb0*/  IADD3 R4, R160, -0x4, RZ ;  /* 0xfffffffca0047810 */ /* 0x000fe40007ffe0ff */
[----:B------:R-:W-:Y:S02]  /*9cc0*/  SHF.L.U64.HI R5, R152, 0x5, R153 ;  /* 0x0000000598057819 */ /* 0x000fe40000010299 */
        /* <DEDUP_REMOVED lines=24> */
.L_x_666:
        /* <DEDUP_REMOVED lines=55> */
[----:B------:R-:W-:Y:S01]  /*a1c0*/  FMNMX.FTZ R7, R137, R7, !PT ;  /* 0x0000000789077209 */ /* 0x000fe20007810000 */
[----:B------:R-:W2:Y:S01]  /*a1d0*/  SHFL.BFLY PT, R4, R8, 0x2, 0x1f ;  /* 0x0c401f0008047f89 */ /* 0x000ea200000e0000 */
[----:B------:R-:W-:-:S04]  /*a1e0*/  FMNMX.FTZ R9, R170, R9, !PT ;  /* 0x00000009aa097209 */ /* 0x000fc80007810000 */
[----:B------:R-:W-:-:S04]  /*a1f0*/  FMNMX.FTZ R9, R62, R9, !PT ;  /* 0x000000093e097209 */ /* 0x000fc80007810000 */
[----:B------:R-:W-:Y:S02]  /*a200*/  FMNMX.FTZ R9, R59, R9, !PT ;  /* 0x000000093b097209 */ /* 0x000fe40007810000 */
[----:B-1----:R-:W-:Y:S02]  /*a210*/  FMNMX.FTZ R136, R5, R136, !PT ;  /* 0x0000008805887209 */ /* 0x002fe40007810000 */
[----:B------:R-:W-:Y:S02]  /*a220*/  FMNMX.FTZ R5, R67, R7, !PT ;  /* 0x0000000743057209 */ /* 0x000fe40007810000 */
[C---:B------:R-:W-:Y:S01]  /*a230*/  FSETP.NEU.FTZ.AND P2, PT, R136.reuse, -INF , PT ;  /* 0xff8000008800780b */ /* 0x040fe20003f5d000 */
[----:B------:R-:W-:Y:S01]  /*a240*/  FMUL.FTZ R132, R136, c[0x0][0x23c] ;  /* 0x00008f0088847a20 */ /* 0x000fe20000410000 */
        /* <DEDUP_REMOVED lines=8> */
[----:B--2---:R-:W-:Y:S01]  /*a2d0*/  FMNMX.FTZ R4, R8, R4, !PT ;  /* 0x0000000408047209 */ /* 0x004fe20007810000 */
[----:B------:R-:W1:Y:S01]  /*a2e0*/  SHFL.BFLY PT, R6, R9, 0x2, 0x1f ;  /* 0x0c401f0009067f89 */ /* 0x000e6200000e0000 */
[----:B------:R-:W-:Y:S01]  /*a2f0*/  FMNMX.FTZ R2, R36, R2, !PT ;  /* 0x0000000224027209 */ /* 0x000fe20007810000 */
[--C-:B------:R-:W-:Y:S01]  /*a300*/  FFMA.FTZ R8, R52, c[0x0][0x23c], -R132.reuse ;  /* 0x00008f0034087a23 */ /* 0x100fe20000010884 */
[----:B------:R-:W-:Y:S01]  /*a310*/  FSEL R60, R136, RZ, P2 ;  /* 0x000000ff883c7208 */ /* 0x000fe20001000000 */
[----:B------:R-:W2:Y:S01]  /*a320*/  SHFL.BFLY PT, R133, R4, 0x1, 0x1f ;  /* 0x0c201f0004857f89 */ /* 0x000ea200000e0000 */
[----:B------:R-:W-:Y:S01]  /*a330*/  FMNMX.FTZ R2, R42, R2, !PT ;  /* 0x000000022a027209 */ /* 0x000fe20007810000 */
[--C-:B------:R-:W-:Y:S01]  /*a340*/  FFMA.FTZ R52, R38, c[0x0][0x23c], -R132.reuse ;  /* 0x00008f0026347a23 */ /* 0x100fe20000010884 */
[----:B------:R-:W-:Y:S01]  /*a350*/  MUFU.EX2 R34, R34 ;  /* 0x0000002200227308 */ /* 0x000fe20000000800 */
[----:B------:R-:W-:-:S02]  /*a360*/  FFMA.FTZ R147, R176, c[0x0][0x23c], -R132 ;  /* 0x00008f00b0937a23 */ /* 0x000fc40000010884 */
[----:B------:R-:W3:Y:S01]  /*a370*/  SHFL.BFLY PT, R135, R2, 0x2, 0x1f ;  /* 0x0c401f0002877f89 */ /* 0x000ee200000e0000 */
[--C-:B------:R-:W-:Y:S02]  /*a380*/  FFMA.FTZ R150, R150, c[0x0][0x23c], -R132.reuse ;  /* 0x00008f0096967a23 */ /* 0x100fe40000010884 */
[--C-:B------:R-:W-:Y:S02]  /*a390*/  FFMA.FTZ R151, R151, c[0x0][0x23c], -R132.reuse ;  /* 0x00008f0097977a23 */ /* 0x100fe40000010884 */
[----:B------:R4:W-:Y:S01]  /*a3a0*/  MUFU.EX2 R38, R8 ;  /* 0x0000000800267308 */ /* 0x0009e20000000800 */
[--C-:B------:R-:W-:Y:S02]  /*a3b0*/  FFMA.FTZ R149, R149, c[0x0][0x23c], -R132.reuse ;  /* 0x00008f0095957a23 */ /* 0x100fe40000010884 */
[--C-:B------:R-:W-:Y:S02]  /*a3c0*/  FFMA.FTZ R148, R148, c[0x0][0x23c], -R132.reuse ;  /* 0x00008f0094947a23 */ /* 0x100fe40000010884 */
[----:B------:R-:W-:-:S03]  /*a3d0*/  FFMA.FTZ R65, R65, c[0x0][0x23c], -R132 ;  /* 0x00008f0041417a23 */ /* 0x000fc60000010884 */
[----:B------:R-:W-:Y:S01]  /*a3e0*/  MUFU.EX2 R39, R39 ;  /* 0x0000002700277308 */ /* 0x000fe20000000800 */
[----:B-1----:R-:W-:Y:S02]  /*a3f0*/  FMNMX.FTZ R6, R9, R6, !PT ;  /* 0x0000000609067209 */ /* 0x002fe40007810000 */
[----:B--2---:R-:W-:-:S03]  /*a400*/  FMNMX.FTZ R133, R4, R133, !PT ;  /* 0x0000008504857209 */ /* 0x004fc60007810000 */
[----:B------:R-:W1:Y:S02]  /*a410*/  SHFL.BFLY PT, R134, R6, 0x1, 0x1f ;  /* 0x0c201f0006867f89 */ /* 0x000e6400000e0000 */
[----:B------:R-:W-:Y:S01]  /*a420*/  MUFU.EX2 R147, R147 ;  /* 0x0000009300937308 */ /* 0x000fe20000000800 */
[C---:B------:R-:W-:Y:S01]  /*a430*/  FSETP.NEU.FTZ.AND P0, PT, R133.reuse, -INF , PT ;  /* 0xff8000008500780b */ /* 0x040fe20003f1d000 */
[C---:B------:R-:W-:Y:S01]  /*a440*/  FMUL.FTZ R51, R133.reuse, c[0x0][0x23c] ;  /* 0x00008f0085337a20 */ /* 0x040fe20000410000 */
[----:B---3--:R-:W-:Y:S01]  /*a450*/  FMNMX.FTZ R135, R2, R135, !PT ;  /* 0x0000008702877209 */ /* 0x008fe20007810000 */
[----:B----4-:R-:W-:Y:S01]  /*a460*/  LDSM.16.MT88.4 R8, [R188+0x6000] ;  /* 0x00600000bc08783b */ /* 0x010fe20000004200 */
[----:B------:R-:W-:Y:S02]  /*a470*/  FSEL R5, R133, RZ, P0 ;  /* 0x000000ff85057208 */ /* 0x000fe40000000000 */
[----:B------:R-:W-:Y:S01]  /*a480*/  FSEL R51, R51, RZ, P0 ;  /* 0x000000ff33337208 */ /* 0x000fe20000000000 */
[----:B------:R-:W2:Y:S01]  /*a490*/  SHFL.BFLY PT, R4, R135, 0x1, 0x1f ;  /* 0x0c201f0087047f89 */ /* 0x000ea200000e0000 */
[----:B------:R-:W-:Y:S01]  /*a4a0*/  MUFU.EX2 R150, R150 ;  /* 0x0000009600967308 */ /* 0x000fe20000000800 */
[----:B------:R-:W-:-:S02]  /*a4b0*/  FADD.FTZ R5, R145, -R5 ;  /* 0x8000000591057221 */ /* 0x000fc40000010000 */
[--C-:B------:R-:W-:Y:S02]  /*a4c0*/  FFMA.FTZ R29, R3, c[0x0][0x23c], -R51.reuse ;  /* 0x00008f00031d7a23 */ /* 0x100fe40000010833 */
[----:B------:R-:W-:Y:S02]  /*a4d0*/  FMUL.FTZ R5, R5, c[0x0][0x23c] ;  /* 0x00008f0005057a20 */ /* 0x000fe40000410000 */
[--C-:B------:R-:W-:Y:S01]  /*a4e0*/  FFMA.FTZ R3, R13, c[0x0][0x23c], -R51.reuse ;  /* 0x00008f000d037a23 */ /* 0x100fe20000010833 */
[----:B------:R-:W-:Y:S01]  /*a4f0*/  MUFU.EX2 R151, R151 ;  /* 0x0000009700977308 */ /* 0x000fe20000000800 */
[--C-:B------:R-:W-:Y:S02]  /*a500*/  FFMA.FTZ R2, R12, c[0x0][0x23c], -R51.reuse ;  /* 0x00008f000c027a23 */ /* 0x100fe40000010833 */
[----:B------:R-:W-:Y:S01]  /*a510*/  LDSM.16.MT88.4 R12, [R190+0x6000] ;  /* 0x00600000be0c783b */ /* 0x000fe20000004200 */
[--C-:B------:R-:W-:Y:S01]  /*a520*/  FFMA.FTZ R35, R35, c[0x0][0x23c], -R51.reuse ;  /* 0x00008f0023237a23 */ /* 0x100fe20000010833 */
[----:B-1----:R-:W-:Y:S01]  /*a530*/  FMNMX.FTZ R134, R6, R134, !PT ;  /* 0x0000008606867209 */ /* 0x002fe20007810000 */
[----:B------:R-:W-:-:S02]  /*a540*/  FFMA.FTZ R138, R138, c[0x0][0x23c], -R51 ;  /* 0x00008f008a8a7a23 */ /* 0x000fc40000010833 */
[----:B------:R1:W3:Y:S01]  /*a550*/  MUFU.EX2 R40, R5 ;  /* 0x0000000500287308 */ /* 0x0002e20000000800 */
[C---:B------:R-:W-:Y:S01]  /*a560*/  FSETP.NEU.FTZ.AND P1, PT, R134.reuse, -INF , PT ;  /* 0xff8000008600780b */ /* 0x040fe20003f3d000 */
[----:B------:R-:W-:Y:S02]  /*a570*/  FMUL.FTZ R57, R134, c[0x0][0x23c] ;  /* 0x00008f0086397a20 */ /* 0x000fe40000410000 */
[--C-:B------:R-:W-:Y:S01]  /*a580*/  FFMA.FTZ R142, R142, c[0x0][0x23c], -R51.reuse ;  /* 0x00008f008e8e7a23 */ /* 0x100fe20000010833 */
[----:B------:R-:W-:Y:S01]  /*a590*/  FSEL R41, R134, RZ, P1 ;  /* 0x000000ff86297208 */ /* 0x000fe20000800000 */
[----:B------:R-:W-:Y:S01]  /*a5a0*/  FFMA.FTZ R141, R141, c[0x0][0x23c], -R51 ;  /* 0x00008f008d8d7a23 */ /* 0x000fe20000010833 */
[----:B--2---:R-:W-:Y:S01]  /*a5b0*/  FMNMX.FTZ R135, R135, R4, !PT ;  /* 0x0000000487877209 */ /* 0x004fe20007810000 */
[----:B------:R-:W-:Y:S01]  /*a5c0*/  MUFU.EX2 R29, R29 ;  /* 0x0000001d001d7308 */ /* 0x000fe20000000800 */
[----:B------:R-:W-:Y:S01]  /*a5d0*/  FSEL R57, R57, RZ, P1 ;  /* 0x000000ff39397208 */ /* 0x000fe20000800000 */
[----:B------:R-:W-:Y:S01]  /*a5e0*/  FADD.FTZ R41, R146, -R41 ;  /* 0x8000002992297221 */ /* 0x000fe20000010000 */
[C---:B------:R-:W-:Y:S01]  /*a5f0*/  FSETP.NEU.FTZ.AND P0, PT, R135.reuse, -INF , PT ;  /* 0xff8000008700780b */ /* 0x040fe20003f1d000 */
[----:B------:R-:W-:-:S02]  /*a600*/  FMUL.FTZ R44, R135, c[0x0][0x23c] ;  /* 0x00008f00872c7a20 */ /* 0x000fc40000410000 */
[--C-:B------:R-:W-:Y:S02]  /*a610*/  FFMA.FTZ R33, R23, c[0x0][0x23c], -R57.reuse ;  /* 0x00008f0017217a23 */ /* 0x100fe40000010839 */
[--C-:B------:R-:W-:Y:S01]  /*a620*/  FFMA.FTZ R32, R22, c[0x0][0x23c], -R57.reuse ;  /* 0x00008f0016207a23 */ /* 0x100fe20000010839 */
[----:B------:R-:W-:Y:S01]  /*a630*/  FSEL R44, R44, RZ, P0 ;  /* 0x000000ff2c2c7208 */ /* 0x000fe20000000000 */
[--C-:B------:R-:W-:Y:S01]  /*a640*/  FFMA.FTZ R31, R21, c[0x0][0x23c], -R57.reuse ;  /* 0x00008f00151f7a23 */ /* 0x100fe20000010839 */
[----:B-1----:R-:W-:Y:S01]  /*a650*/  LDSM.16.MT88.4 R4, [R189+0x6000] ;  /* 0x00600000bd04783b */ /* 0x002fe20000004200 */
[----:B------:R-:W-:Y:S01]  /*a660*/  FFMA.FTZ R30, R20, c[0x0][0x23c], -R57 ;  /* 0x00008f00141e7a23 */ /* 0x000fe20000010839 */
[----:B------:R-:W-:Y:S01]  /*a670*/  MUFU.EX2 R33, R33 ;  /* 0x0000002100217308 */ /* 0x000fe20000000800 */
[--C-:B------:R-:W-:Y:S01]  /*a680*/  FFMA.FTZ R43, R37, c[0x0][0x23c], -R44.reuse ;  /* 0x00008f00252b7a23 */ /* 0x100fe2000001082c */
[----:B------:R-:W1:Y:S01]  /*a690*/  LDSM.16.MT88.4 R20, [R192+0x6000] ;  /* 0x00600000c014783b */ /* 0x000e620000004200 */
[----:B------:R-:W-:-:S02]  /*a6a0*/  FFMA.FTZ R61, R47, c[0x0][0x23c], -R44 ;  /* 0x00008f002f3d7a23 */ /* 0x000fc4000001082c */
[----:B------:R-:W-:Y:S02]  /*a6b0*/  FMUL.FTZ R41, R41, c[0x0][0x23c] ;  /* 0x00008f0029297a20 */ /* 0x000fe40000410000 */
[-C--:B---3--:R-:W-:Y:S01]  /*a6c0*/  FMUL.FTZ R126, R126, R40.reuse ;  /* 0x000000287e7e7220 */ /* 0x088fe20000410000 */
[----:B------:R2:W-:Y:S01]  /*a6d0*/  MUFU.EX2 R37, R52 ;  /* 0x0000003400257308 */ /* 0x0005e20000000800 */
[-C--:B------:R-:W-:Y:S02]  /*a6e0*/  FMUL.FTZ R127, R127, R40.reuse ;  /* 0x000000287f7f7220 */ /* 0x080fe40000410000 */
[-C--:B------:R-:W-:Y:S02]  /*a6f0*/  FMUL.FTZ R122, R122, R40.reuse ;  /* 0x000000287a7a7220 */ /* 0x080fe40000410000 */
[-C--:B------:R-:W-:Y:S02]  /*a700*/  FMUL.FTZ R123, R123, R40.reuse ;  /* 0x000000287b7b7220 */ /* 0x080fe40000410000 */
[-C--:B------:R-:W-:Y:S01]  /*a710*/  FMUL.FTZ R110, R110, R40.reuse ;  /* 0x000000286e6e7220 */ /* 0x080fe20000410000 */
[----:B------:R-:W3:Y:S01]  /*a720*/  MUFU.EX2 R32, R32 ;  /* 0x0000002000207308 */ /* 0x000ee20000000800 */
[----:B------:R-:W-:-:S02]  /*a730*/  FMUL.FTZ R111, R111, R40 ;  /* 0x000000286f6f7220 */ /* 0x000fc40000410000 */
[-C--:B------:R-:W-:Y:S02]  /*a740*/  FMUL.FTZ R106, R106, R40.reuse ;  /* 0x000000286a6a7220 */ /* 0x080fe40000410000 */
[-C--:B------:R-:W-:Y:S02]  /*a750*/  FMUL.FTZ R107, R107, R40.reuse ;  /* 0x000000286b6b7220 */ /* 0x080fe40000410000 */
[----:B------:R-:W-:Y:S01]  /*a760*/  FMUL.FTZ R94, R94, R40 ;  /* 0x000000285e5e7220 */ /* 0x000fe20000410000 */
[----:B------:R-:W-:Y:S01]  /*a770*/  MUFU.EX2 R31, R31 ;  /* 0x0000001f001f7308 */ /* 0x000fe20000000800 */
[----:B--2---:R-:W-:Y:S02]  /*a780*/  FFMA.FTZ R52, R49, c[0x0][0x23c], -R44 ;  /* 0x00008f0031347a23 */ /* 0x004fe4000001082c */
[----:B------:R-:W-:Y:S02]  /*a790*/  FADD.FTZ R49, R144, -R60 ;  /* 0x8000003c90317221 */ /* 0x000fe40000010000 */
[----:B------:R-:W-:-:S02]  /*a7a0*/  FFMA.FTZ R60, R48, c[0x0][0x23c], -R44 ;  /* 0x00008f00303c7a23 */ /* 0x000fc4000001082c */
[----:B------:R-:W-:Y:S01]  /*a7b0*/  FMUL.FTZ R49, R49, c[0x0][0x23c] ;  /* 0x00008f0031317a20 */ /* 0x000fe20000410000 */
[----:B------:R2:W-:Y:S01]  /*a7c0*/  MUFU.EX2 R47, R52 ;  /* 0x00000034002f7308 */ /* 0x0005e20000000800 */
[----:B---3--:R-:W-:Y:S01]  /*a7d0*/  F2FP.BF16.PACK_AB R16, R32, R33 ;  /* 0x000000212010723e */ /* 0x008fe200000010ff */
[-C--:B------:R-:W-:Y:S02]  /*a7e0*/  FMUL.FTZ R95, R95, R40.reuse ;  /* 0x000000285f5f7220 */ /* 0x080fe40000410000 */
[-C--:B------:R-:W-:Y:S02]  /*a7f0*/  FMUL.FTZ R90, R90, R40.reuse ;  /* 0x000000285a5a7220 */ /* 0x080fe40000410000 */
[-C--:B------:R-:W-:Y:S02]  /*a800*/  FMUL.FTZ R91, R91, R40.reuse ;  /* 0x000000285b5b7220 */ /* 0x080fe40000410000 */
[----:B------:R-:W3:Y:S01]  /*a810*/  MUFU.EX2 R30, R30 ;  /* 0x0000001e001e7308 */ /* 0x000ee20000000800 */
[----:B------:R-:W-:-:S02]  /*a820*/  FMUL.FTZ R78, R78, R40 ;  /* 0x000000284e4e7220 */ /* 0x000fc40000410000 */
[-C--:B------:R-:W-:Y:S02]  /*a830*/  FMUL.FTZ R79, R79, R40.reuse ;  /* 0x000000284f4f7220 */ /* 0x080fe40000410000 */
[-C--:B------:R-:W-:Y:S02]  /*a840*/  FMUL.FTZ R74, R74, R40.reuse ;  /* 0x000000284a4a7220 */ /* 0x080fe40000410000 */
[----:B------:R-:W-:Y:S01]  /*a850*/  FMUL.FTZ R75, R75, R40 ;  /* 0x000000284b4b7220 */ /* 0x000fe20000410000 */
[----:B--2---:R-:W-:Y:S01]  /*a860*/  FSEL R52, R135, RZ, P0 ;  /* 0x000000ff87347208 */ /* 0x004fe20000000000 */
[----:B------:R-:W2:Y:S01]  /*a870*/  MUFU.EX2 R3, R3 ;  /* 0x0000000300037308 */ /* 0x000ea20000000800 */
[----:B------:R-:W-:Y:S01]  /*a880*/  FFMA.FTZ R162, R167, c[0x0][0x23c], -R44 ;  /* 0x00008f00a7a27a23 */ /* 0x000fe2000001082c */
[----:B------:R-:W-:Y:S01]  /*a890*/  ISETP.GE.AND P0, PT, R160, 0x4, PT ;  /* 0x00000004a000780c */ /* 0x000fe20003f06270 */
[----:B------:R-:W-:Y:S02]  /*a8a0*/  FFMA.FTZ R66, R181, c[0x0][0x23c], -R57 ;  /* 0x00008f00b5427a23 */ /* 0x000fe40000010839 */
[----:B------:R-:W-:Y:S01]  /*a8b0*/  FADD.FTZ R52, R0, -R52 ;  /* 0x8000003400347221 */ /* 0x000fe20000010000 */
[----:B---3--:R-:W-:-:S02]  /*a8c0*/  F2FP.BF16.PACK_AB R18, R30, R31 ;  /* 0x0000001f1e12723e */ /* 0x008fc400000010ff */
[----:B------:R-:W-:Y:S01]  /*a8d0*/  MUFU.EX2 R2, R2 ;  /* 0x0000000200027308 */ /* 0x000fe20000000800 */
[----:B------:R-:W-:Y:S02]  /*a8e0*/  FMUL.FTZ R52, R52, c[0x0][0x23c] ;  /* 0x00008f0034347a20 */ /* 0x000fe40000410000 */
[--C-:B------:R-:W-:Y:S02]  /*a8f0*/  FFMA.FTZ R63, R179, c[0x0][0x23c], -R57.reuse ;  /* 0x00008f00b33f7a23 */ /* 0x100fe40000010839 */
[----:B------:R-:W-:Y:S02]  /*a900*/  FFMA.FTZ R139, R139, c[0x0][0x23c], -R57 ;  /* 0x00008f008b8b7a23 */ /* 0x000fe40000010839 */
[--C-:B------:R-:W-:Y:S01]  /*a910*/  FFMA.FTZ R144, R143, c[0x0][0x23c], -R132.reuse ;  /* 0x00008f008f907a23 */ /* 0x100fe20000010884 */
[----:B------:R-:W3:Y:S01]  /*a920*/  MUFU.EX2 R35, R35 ;  /* 0x0000002300237308 */ /* 0x000ee20000000800 */
[----:B--2---:R-:W-:Y:S01]  /*a930*/  F2FP.BF16.PACK_AB R17, R3, R29 ;  /* 0x0000001d0311723e */ /* 0x004fe200000010ff */
[--C-:B------:R-:W-:Y:S01]  /*a940*/  FFMA.FTZ R145, R175, c[0x0][0x23c], -R132.reuse ;  /* 0x00008f00af917a23 */ /* 0x100fe20000010884 */
[----:B------:R-:W-:Y:S01]  /*a950*/  @P0 IADD3 R226, R160, -0x4, RZ ;  /* 0xfffffffca0e20810 */ /* 0x000fe20007ffe0ff */
[----:B------:R-:W-:-:S02]  /*a960*/  FFMA.FTZ R146, R173, c[0x0][0x23c], -R132 ;  /* 0x00008f00ad927a23 */ /* 0x000fc40000010884 */
[--C-:B------:R-:W-:Y:S02]  /*a970*/  FFMA.FTZ R161, R169, c[0x0][0x23c], -R44.reuse ;  /* 0x00008f00a9a17a23 */ /* 0x100fe4000001082c */
[----:B------:R-:W2:Y:S01]  /*a980*/  MUFU.EX2 R41, R41 ;  /* 0x0000002900297308 */ /* 0x000ea20000000800 */
[--C-:B------:R-:W-:Y:S02]  /*a990*/  FFMA.FTZ R163, R26, c[0x0][0x23c], -R44.reuse ;  /* 0x00008f001aa37a23 */ /* 0x100fe4000001082c */
[----:B------:R-:W-:Y:S02]  /*a9a0*/  FFMA.FTZ R167, R24, c[0x0][0x23c], -R44 ;  /* 0x00008f0018a77a23 */ /* 0x000fe4000001082c */
[----:B------:R-:W-:Y:S02]  /*a9b0*/  FFMA.FTZ R177, R177, c[0x0][0x23c], -R51 ;  /* 0x00008f00b1b17a23 */ /* 0x000fe40000010833 */
[--C-:B------:R-:W-:Y:S01]  /*a9c0*/  FFMA.FTZ R169, R27, c[0x0][0x23c], -R132.reuse ;  /* 0x00008f001ba97a23 */ /* 0x100fe20000010884 */
[----:B------:R-:W-:Y:S01]  /*a9d0*/  MUFU.EX2 R43, R43 ;  /* 0x0000002b002b7308 */ /* 0x000fe20000000800 */
[----:B---3--:R-:W-:Y:S01]  /*a9e0*/  F2FP.BF16.PACK_AB R19, R35, R2 ;  /* 0x000000022313723e */ /* 0x008fe200000010ff */
[----:B------:R-:W-:-:S02]  /*a9f0*/  FFMA.FTZ R173, R25, c[0x0][0x23c], -R132 ;  /* 0x00008f0019ad7a23 */ /* 0x000fc40000010884 */
[--C-:B------:R-:W-:Y:S02]  /*aa00*/  FFMA.FTZ R172, R172, c[0x0][0x23c], -R57.reuse ;  /* 0x00008f00acac7a23 */ /* 0x100fe40000010839 */
[----:B------:R-:W-:Y:S02]  /*aa10*/  FFMA.FTZ R174, R174, c[0x0][0x23c], -R57 ;  /* 0x00008f00aeae7a23 */ /* 0x000fe40000010839 */
[----:B------:R-:W-:Y:S01]  /*aa20*/  MUFU.EX2 R48, R61 ;  /* 0x0000003d00307308 */ /* 0x000fe20000000800 */
[-C--:B--2---:R-:W-:Y:S02]  /*aa30*/  FMUL.FTZ R124, R124, R41.reuse ;  /* 0x000000297c7c7220 */ /* 0x084fe40000410000 */
[-C--:B------:R-:W-:Y:S02]  /*aa40*/  FMUL.FTZ R125, R125, R41.reuse ;  /* 0x000000297d7d7220 */ /* 0x080fe40000410000 */
[-C--:B------:R-:W-:Y:S02]  /*aa50*/  FMUL.FTZ R120, R120, R41.reuse ;  /* 0x0000002978787220 */ /* 0x080fe40000410000 */
[-C--:B------:R-:W-:Y:S01]  /*aa60*/  FMUL.FTZ R121, R121, R41.reuse ;  /* 0x0000002979797220 */ /* 0x080fe20000410000 */
[----:B------:R-:W-:Y:S01]  /*aa70*/  MUFU.EX2 R0, R60 ;  /* 0x0000003c00007308 */ /* 0x000fe20000000800 */
[-C--:B------:R-:W-:Y:S01]  /*aa80*/  FMUL.FTZ R108, R108, R41.reuse ;  /* 0x000000296c6c7220 */ /* 0x080fe20000410000 */
[----:B-1----:R-:W-:Y:S01]  /*aa90*/  HMMA.16816.F32.BF16 R124, R16, R20, R124 ;  /* 0x00000014107c723c */ /* 0x002fe2000004187c */
[----:B------:R-:W-:-:S02]  /*aaa0*/  FMUL.FTZ R109, R109, R41 ;  /* 0x000000296d6d7220 */ /* 0x000fc40000410000 */
[-C--:B------:R-:W-:Y:S02]  /*aab0*/  FMUL.FTZ R104, R104, R41.reuse ;  /* 0x0000002968687220 */ /* 0x080fe40000410000 */
[-C--:B------:R-:W-:Y:S01]  /*aac0*/  FMUL.FTZ R105, R105, R41.reuse ;  /* 0x0000002969697220 */ /* 0x080fe20000410000 */
[----:B------:R-:W1:Y:S01]  /*aad0*/  MUFU.EX2 R49, R49 ;  /* 0x0000003100317308 */ /* 0x000e620000000800 */
        /* <DEDUP_REMOVED lines=10> */
[----:B------:R-:W-:Y:S01]  /*ab80*/  FMUL.FTZ R73, R73, R41 ;  /* 0x0000002949497220 */ /* 0x000fe20000410000 */
[----:B------:R-:W-:Y:S01]  /*ab90*/  MUFU.EX2 R66, R66 ;  /* 0x0000004200427308 */ /* 0x000fe20000000800 */
[-C--:B-1----:R-:W-:Y:S01]  /*aba0*/  FMUL.FTZ R128, R128, R49.reuse ;  /* 0x0000003180807220 */ /* 0x082fe20000410000 */
[C---:B------:R-:W-:Y:S01]  /*abb0*/  HMMA.16816.F32.BF16 R104, R16.reuse, R14, R104 ;  /* 0x0000000e1068723c */ /* 0x040fe20000041868 */
[-C--:B------:R-:W-:Y:S02]  /*abc0*/  FMUL.FTZ R129, R129, R49.reuse ;  /* 0x0000003181817220 */ /* 0x080fe40000410000 */
[-C--:B------:R-:W-:Y:S02]  /*abd0*/  FMUL.FTZ R116, R116, R49.reuse ;  /* 0x0000003174747220 */ /* 0x080fe40000410000 */
[----:B------:R-:W-:Y:S01]  /*abe0*/  FMUL.FTZ R117, R117, R49 ;  /* 0x0000003175757220 */ /* 0x000fe20000410000 */
[----:B------:R-:W-:Y:S01]  /*abf0*/  MUFU.EX2 R63, R63 ;  /* 0x0000003f003f7308 */ /* 0x000fe20000000800 */
[-C--:B--2---:R-:W-:Y:S01]  /*ac00*/  FMUL.FTZ R130, R130, R52.reuse ;  /* 0x0000003482827220 */ /* 0x084fe20000410000 */
        /* <DEDUP_REMOVED lines=19> */
[-C--:B------:R-:W-:Y:S02]  /*ad40*/  FMUL.FTZ R97, R97, R49.reuse ;  /* 0x0000003161617220 */ /* 0x080fe40000410000 */
        /* <DEDUP_REMOVED lines=19> */
[----:B------:R-:W-:Y:S02]  /*ae80*/  FMUL.FTZ R69, R69, R49 ;  /* 0x0000003145457220 */ /* 0x000fe40000410000 */
[-C--:B------:R-:W-:Y:S01]  /*ae90*/  FMUL.FTZ R70, R70, R52.reuse ;  /* 0x0000003446467220 */ /* 0x080fe20000410000 */
[----:B------:R-:W-:Y:S01]  /*aea0*/  HMMA.16816.F32.BF16 R116, R16, R22, R116 ;  /* 0x000000161074723c */ /* 0x000fe20000041874 */
[----:B------:R-:W-:Y:S01]  /*aeb0*/  FMUL.FTZ R71, R71, R52 ;  /* 0x0000003447477220 */ /* 0x000fe20000410000 */
[----:B------:R-:W1:Y:S01]  /*aec0*/  LDSM.16.MT88.4 R20, [R192+0x6800] ;  /* 0x00680000c014783b */ /* 0x000e620000004200 */
[----:B------:R-:W-:Y:S01]  /*aed0*/  FFMA.FTZ R61, R178, c[0x0][0x23c], -R132 ;  /* 0x00008f00b23d7a23 */ /* 0x000fe20000010884 */
[----:B------:R-:W-:Y:S01]  /*aee0*/  MUFU.EX2 R145, R145 ;  /* 0x0000009100917308 */ /* 0x000fe20000000800 */
[----:B------:R-:W-:-:S02]  /*aef0*/  FFMA.FTZ R60, R180, c[0x0][0x23c], -R57 ;  /* 0x00008f00b43c7a23 */ /* 0x000fc40000010839 */
[--C-:B------:R-:W-:Y:S01]  /*af00*/  FFMA.FTZ R171, R171, c[0x0][0x23c], -R57.reuse ;  /* 0x00008f00abab7a23 */ /* 0x100fe20000010839 */
[C---:B------:R-:W-:Y:S01]  /*af10*/  HMMA.16816.F32.BF16 R112, R16.reuse, R12, R112 ;  /* 0x0000000c1070723c */ /* 0x040fe20000041870 */
[----:B------:R-:W-:Y:S02]  /*af20*/  FFMA.FTZ R170, R170, c[0x0][0x23c], -R57 ;  /* 0x00008f00aaaa7a23 */ /* 0x000fe40000010839 */
[--C-:B------:R-:W-:Y:S01]  /*af30*/  FFMA.FTZ R168, R168, c[0x0][0x23c], -R51.reuse ;  /* 0x00008f00a8a87a23 */ /* 0x100fe20000010833 */
[----:B------:R-:W2:Y:S01]  /*af40*/  MUFU.EX2 R61, R61 ;  /* 0x0000003d003d7308 */ /* 0x000ea20000000800 */
[--C-:B------:R-:W-:Y:S02]  /*af50*/  FFMA.FTZ R166, R166, c[0x0][0x23c], -R51.reuse ;  /* 0x00008f00a6a67a23 */ /* 0x100fe40000010833 */
[--C-:B------:R-:W-:Y:S01]  /*af60*/  FFMA.FTZ R165, R165, c[0x0][0x23c], -R51.reuse ;  /* 0x00008f00a5a57a23 */ /* 0x100fe20000010833 */
[----:B------:R-:W-:Y:S01]  /*af70*/  HMMA.16816.F32.BF16 R100, R16, R14, R100 ;  /* 0x0000000e1064723c */ /* 0x000fe20000041864 */
[----:B------:R-:W3:Y:S01]  /*af80*/  LDSM.16.MT88.4 R12, [R190+0x6800] ;  /* 0x00680000be0c783b */ /* 0x000ee20000004200 */
[----:B------:R-:W-:-:S02]  /*af90*/  FFMA.FTZ R164, R164, c[0x0][0x23c], -R51 ;  /* 0x00008f00a4a47a23 */ /* 0x000fc40000010833 */
[----:B------:R-:W-:Y:S01]  /*afa0*/  MUFU.EX2 R60, R60 ;  /* 0x0000003c003c7308 */ /* 0x000fe20000000800 */
[--C-:B------:R-:W-:Y:S02]  /*afb0*/  FFMA.FTZ R140, R140, c[0x0][0x23c], -R44.reuse ;  /* 0x00008f008c8c7a23 */ /* 0x100fe4000001082c */
[--C-:B------:R-:W-:Y:S01]  /*afc0*/  FFMA.FTZ R137, R137, c[0x0][0x23c], -R44.reuse ;  /* 0x00008f0089897a23 */ /* 0x100fe2000001082c */
[----:B------:R-:W-:Y:S01]  /*afd0*/  HMMA.16816.F32.BF16 R96, R16, R4, R96 ;  /* 0x000000041060723c */ /* 0x000fe20000041860 */
[--C-:B------:R-:W-:Y:S02]  /*afe0*/  FFMA.FTZ R67, R67, c[0x0][0x23c], -R44.reuse ;  /* 0x00008f0043437a23 */ /* 0x100fe4000001082c */
[----:B------:R-:W-:Y:S01]  /*aff0*/  FFMA.FTZ R64, R64, c[0x0][0x23c], -R44 ;  /* 0x00008f0040407a23 */ /* 0x000fe2000001082c */
[----:B------:R-:W4:Y:S01]  /*b000*/  MUFU.EX2 R146, R146 ;  /* 0x0000009200927308 */ /* 0x000f220000000800 */
[----:B--2---:R-:W-:Y:S01]  /*b010*/  F2FP.BF16.PACK_AB R24, R144, R61 ;  /* 0x0000003d9018723e */ /* 0x004fe200000010ff */
[----:B------:R-:W-:-:S02]  /*b020*/  FFMA.FTZ R34, R230, R49, R34 ;  /* 0x00000031e6227223 */ /* 0x000fc40000010022 */
[C---:B------:R-:W-:Y:S01]  /*b030*/  HMMA.16816.F32.BF16 R84, R16.reuse, R6, R84 ;  /* 0x000000061054723c */ /* 0x040fe20000041854 */
[----:B------:R-:W2:Y:S01]  /*b040*/  LDSM.16.MT88.4 R4, [R189+0x6800] ;  /* 0x00680000bd04783b */ /* 0x000ea20000004200 */
[----:B------:R-:W-:Y:S02]  /*b050*/  FFMA.FTZ R43, R229, R52, R43 ;  /* 0x00000034e52b7223 */ /* 0x000fe4000001002b */
[----:B------:R-:W-:Y:S01]  /*b060*/  MUFU.EX2 R161, R161 ;  /* 0x000000a100a17308 */ /* 0x000fe20000000800 */
[----:B------:R-:W-:Y:S02]  /*b070*/  FFMA.FTZ R33, R228, R41, R33 ;  /* 0x00000029e4217223 */ /* 0x000fe40000010021 */
[----:B------:R-:W-:Y:S01]  /*b080*/  FFMA.FTZ R29, R227, R40, R29 ;  /* 0x00000028e31d7223 */ /* 0x000fe2000001001d */
[C---:B------:R-:W-:Y:S01]  /*b090*/  HMMA.16816.F32.BF16 R80, R16.reuse, R8, R80 ;  /* 0x000000081050723c */ /* 0x040fe20000041850 */
[----:B------:R-:W-:Y:S02]  /*b0a0*/  FADD.FTZ R34, R39, R34 ;  /* 0x0000002227227221 */ /* 0x000fe40000010000 */
[----:B------:R-:W-:Y:S01]  /*b0b0*/  FADD.FTZ R43, R47, R43 ;  /* 0x0000002b2f2b7221 */ /* 0x000fe20000010000 */
[----:B------:R-:W5:Y:S01]  /*b0c0*/  MUFU.EX2 R162, R162 ;  /* 0x000000a200a27308 */ /* 0x000f620000000800 */
[----:B----4-:R-:W-:Y:S01]  /*b0d0*/  F2FP.BF16.PACK_AB R26, R146, R145 ;  /* 0x00000091921a723e */ /* 0x010fe200000010ff */
[----:B------:R-:W-:Y:S01]  /*b0e0*/  FADD.FTZ R33, R32, R33 ;  /* 0x0000002120217221 */ /* 0x000fe20000010000 */
[----:B------:R-:W-:Y:S01]  /*b0f0*/  F2FP.BF16.PACK_AB R8, R66, R60 ;  /* 0x0000003c4208723e */ /* 0x000fe200000010ff */
[----:B------:R-:W-:Y:S01]  /*b100*/  HMMA.16816.F32.BF16 R68, R16, R10, R68 ;  /* 0x0000000a1044723c */ /* 0x000fe20000041844 */
[----:B------:R-:W4:Y:S01]  /*b110*/  LDSM.16.MT88.4 R16, [R188+0x6800] ;  /* 0x00680000bc10783b */ /* 0x000f220000004200 */
[----:B------:R-:W-:Y:S01]  /*b120*/  F2FP.BF16.PACK_AB R9, R142, R138 ;  /* 0x0000008a8e09723e */ /* 0x000fe200000010ff */
[----:B------:R-:W-:Y:S01]  /*b130*/  FADD.FTZ R29, R3, R29 ;  /* 0x0000001d031d7221 */ /* 0x000fe20000010000 */
[----:B------:R-:W-:Y:S01]  /*b140*/  MUFU.EX2 R163, R163 ;  /* 0x000000a300a37308 */ /* 0x000fe20000000800 */
[----:B------:R-:W-:-:S02]  /*b150*/  FADD.FTZ R34, R38, R34 ;  /* 0x0000002226227221 */ /* 0x000fc40000010000 */
[----:B------:R-:W-:Y:S01]  /*b160*/  F2FP.BF16.PACK_AB R10, R139, R63 ;  /* 0x0000003f8b0a723e */ /* 0x000fe200000010ff */
[----:B------:R-:W-:Y:S01]  /*b170*/  FADD.FTZ R43, R48, R43 ;  /* 0x0000002b302b7221 */ /* 0x000fe20000010000 */
[----:B------:R-:W-:Y:S01]  /*b180*/  F2FP.BF16.PACK_AB R11, R143, R141 ;  /* 0x0000008d8f0b723e */ /* 0x000fe200000010ff */
[----:B------:R-:W-:Y:S02]  /*b190*/  FADD.FTZ R33, R31, R33 ;  /* 0x000000211f217221 */ /* 0x000fe40000010000 */
[----:B------:R-:W2:Y:S01]  /*b1a0*/  MUFU.EX2 R167, R167 ;  /* 0x000000a700a77308 */ /* 0x000ea20000000800 */
[----:B-----5:R-:W-:Y:S01]  /*b1b0*/  F2FP.BF16.PACK_AB R25, R162, R161 ;  /* 0x000000a1a219723e */ /* 0x020fe200000010ff */
[----:B------:R-:W-:Y:S02]  /*b1c0*/  FADD.FTZ R29, R2, R29 ;  /* 0x0000001d021d7221 */ /* 0x000fe40000010000 */
[----:B-1----:R-:W-:Y:S01]  /*b1d0*/  HMMA.16816.F32.BF16 R124, R8, R20, R124 ;  /* 0x00000014087c723c */ /* 0x002fe2000004187c */
[----:B------:R-:W-:-:S02]  /*b1e0*/  FADD.FTZ R34, R37, R34 ;  /* 0x0000002225227221 */ /* 0x000fc40000010000 */
[----:B------:R-:W-:Y:S01]  /*b1f0*/  FADD.FTZ R43, R0, R43 ;  /* 0x0000002b002b7221 */ /* 0x000fe20000010000 */
[----:B------:R-:W-:Y:S01]  /*b200*/  MUFU.EX2 R169, R169 ;  /* 0x000000a900a97308 */ /* 0x000fe20000000800 */
[----:B------:R-:W-:Y:S02]  /*b210*/  FADD.FTZ R33, R30, R33 ;  /* 0x000000211e217221 */ /* 0x000fe40000010000 */
[----:B------:R-:W-:Y:S01]  /*b220*/  FADD.FTZ R29, R35, R29 ;  /* 0x0000001d231d7221 */ /* 0x000fe20000010000 */
[----:B------:R-:W-:Y:S01]  /*b230*/  HMMA.16816.F32.BF16 R120, R8, R22, R120 ;  /* 0x000000160878723c */ /* 0x000fe20000041878 */
[----:B------:R-:W-:Y:S02]  /*b240*/  FADD.FTZ R34, R61, R34 ;  /* 0x000000223d227221 */ /* 0x000fe40000010000 */
[----:B------:R-:W-:Y:S01]  /*b250*/  FADD.FTZ R43, R161, R43 ;  /* 0x0000002ba12b7221 */ /* 0x000fe20000010000 */
[----:B--2---:R-:W-:Y:S01]  /*b260*/  F2FP.BF16.PACK_AB R27, R167, R163 ;  /* 0x000000a3a71b723e */ /* 0x004fe200000010ff */
[----:B------:R-:W-:Y:S01]  /*b270*/  MUFU.EX2 R173, R173 ;  /* 0x000000ad00ad7308 */ /* 0x000fe20000000800 */
[----:B------:R-:W-:-:S02]  /*b280*/  FADD.FTZ R33, R60, R33 ;  /* 0x000000213c217221 */ /* 0x000fc40000010000 */
[C---:B---3--:R-:W-:Y:S01]  /*b290*/  HMMA.16816.F32.BF16 R108, R8.reuse, R12, R108 ;  /* 0x0000000c086c723c */ /* 0x048fe2000004186c */
[----:B------:R-:W-:Y:S02]  /*b2a0*/  FADD.FTZ R29, R138, R29 ;  /* 0x0000001d8a1d7221 */ /* 0x000fe40000010000 */
[--C-:B------:R-:W-:Y:S02]  /*b2b0*/  FFMA.FTZ R62, R62, c[0x0][0x23c], -R57.reuse ;  /* 0x00008f003e3e7a23 */ /* 0x100fe40000010839 */
[----:B------:R-:W1:Y:S01]  /*b2c0*/  MUFU.EX2 R172, R172 ;  /* 0x000000ac00ac7308 */ /* 0x000e620000000800 */
[--C-:B------:R-:W-:Y:S02]  /*b2d0*/  FFMA.FTZ R59, R59, c[0x0][0x23c], -R57.reuse ;  /* 0x00008f003b3b7a23 */ /* 0x100fe40000010839 */
[----:B------:R-:W-:Y:S01]  /*b2e0*/  HMMA.16816.F32.BF16 R104, R8, R14, R104 ;  /* 0x0000000e0868723c */ /* 0x000fe20000041868 */
[--C-:B------:R-:W-:Y:S02]  /*b2f0*/  FFMA.FTZ R58, R58, c[0x0][0x23c], -R57.reuse ;  /* 0x00008f003a3a7a23 */ /* 0x100fe40000010839 */
[----:B------:R-:W-:-:S02]  /*b300*/  FFMA.FTZ R56, R56, c[0x0][0x23c], -R57 ;  /* 0x00008f0038387a23 */ /* 0x000fc40000010839 */
[----:B------:R-:W-:Y:S01]  /*b310*/  MUFU.EX2 R174, R174 ;  /* 0x000000ae00ae7308 */ /* 0x000fe20000000800 */
[--C-:B------:R-:W-:Y:S02]  /*b320*/  FFMA.FTZ R55, R55, c[0x0][0x23c], -R51.reuse ;  /* 0x00008f0037377a23 */ /* 0x100fe40000010833 */
[C---:B------:R-:W-:Y:S01]  /*b330*/  HMMA.16816.F32.BF16 R92, R8.reuse, R4, R92 ;  /* 0x00000004085c723c */ /* 0x040fe2000004185c */
[--C-:B------:R-:W-:Y:S02]  /*b340*/  FFMA.FTZ R54, R54, c[0x0][0x23c], -R51.reuse ;  /* 0x00008f0036367a23 */ /* 0x100fe40000010833 */
[--C-:B------:R-:W-:Y:S02]  /*b350*/  FFMA.FTZ R53, R53, c[0x0][0x23c], -R51.reuse ;  /* 0x00008f0035357a23 */ /* 0x100fe40000010833 */
[----:B------:R-:W-:Y:S01]  /*b360*/  MUFU.EX2 R171, R171 ;  /* 0x000000ab00ab7308 */ /* 0x000fe20000000800 */
[----:B------:R-:W-:Y:S02]  /*b370*/  FFMA.FTZ R50, R50, c[0x0][0x23c], -R51 ;  /* 0x00008f0032327a23 */ /* 0x000fe40000010833 */
[----:B------:R-:W-:Y:S01]  /*b380*/  HMMA.16816.F32.BF16 R88, R8, R6, R88 ;  /* 0x000000060858723c */ /* 0x000fe20000041858 */
[----:B------:R-:W-:-:S02]  /*b390*/  FADD.FTZ R34, R144, R34 ;  /* 0x0000002290227221 */ /* 0x000fc40000010000 */
[----:B------:R-:W-:Y:S02]  /*b3a0*/  FADD.FTZ R43, R162, R43 ;  /* 0x0000002ba22b7221 */ /* 0x000fe40000010000 */
[----:B------:R-:W-:Y:S01]  /*b3b0*/  MUFU.EX2 R170, R170 ;  /* 0x000000aa00aa7308 */ /* 0x000fe20000000800 */
[----:B------:R-:W-:Y:S02]  /*b3c0*/  FADD.FTZ R33, R66, R33 ;  /* 0x0000002142217221 */ /* 0x000fe40000010000 */
[----:B----4-:R-:W-:Y:S01]  /*b3d0*/  HMMA.16816.F32.BF16 R76, R8, R16, R76 ;  /* 0x00000010084c723c */ /* 0x010fe2000004184c */
[----:B------:R-:W-:Y:S02]  /*b3e0*/  FADD.FTZ R29, R142, R29 ;  /* 0x0000001d8e1d7221 */ /* 0x000fe40000010000 */
[----:B------:R-:W-:Y:S02]  /*b3f0*/  FADD.FTZ R34, R145, R34 ;  /* 0x0000002291227221 */ /* 0x000fe40000010000 */
[----:B------:R-:W2:Y:S01]  /*b400*/  MUFU.EX2 R168, R168 ;  /* 0x000000a800a87308 */ /* 0x000ea20000000800 */
[----:B------:R-:W-:-:S02]  /*b410*/  FADD.FTZ R43, R163, R43 ;  /* 0x0000002ba32b7221 */ /* 0x000fc40000010000 */
[----:B------:R-:W-:Y:S01]  /*b420*/  HMMA.16816.F32.BF16 R72, R8, R18, R72 ;  /* 0x000000120848723c */ /* 0x000fe20000041848 */
[----:B------:R-:W-:Y:S01]  /*b430*/  LDSM.16.MT88.4 R8, [R190+0x7000] ;  /* 0x00700000be08783b */ /* 0x000fe20000004200 */
[----:B------:R-:W-:Y:S02]  /*b440*/  FADD.FTZ R33, R63, R33 ;  /* 0x000000213f217221 */ /* 0x000fe40000010000 */
[----:B------:R-:W-:Y:S01]  /*b450*/  FADD.FTZ R29, R141, R29 ;  /* 0x0000001d8d1d7221 */ /* 0x000fe20000010000 */
[----:B------:R-:W3:Y:S01]  /*b460*/  MUFU.EX2 R166, R166 ;  /* 0x000000a600a67308 */ /* 0x000ee20000000800 */
[----:B------:R-:W-:Y:S02]  /*b470*/  FFMA.FTZ R45, R45, c[0x0][0x23c], -R44 ;  /* 0x00008f002d2d7a23 */ /* 0x000fe4000001082c */
[----:B------:R-:W-:Y:S01]  /*b480*/  HMMA.16816.F32.BF16 R128, R24, R20, R128 ;  /* 0x000000141880723c */ /* 0x000fe20000041880 */
[----:B------:R-:W-:Y:S02]  /*b490*/  FADD.FTZ R34, R146, R34 ;  /* 0x0000002292227221 */ /* 0x000fe40000010000 */
[----:B------:R-:W-:-:S02]  /*b4a0*/  FADD.FTZ R43, R167, R43 ;  /* 0x0000002ba72b7221 */ /* 0x000fc40000010000 */
[----:B------:R-:W4:Y:S01]  /*b4b0*/  MUFU.EX2 R165, R165 ;  /* 0x000000a500a57308 */ /* 0x000f220000000800 */
[----:B------:R-:W-:Y:S02]  /*b4c0*/  FADD.FTZ R33, R139, R33 ;  /* 0x000000218b217221 */ /* 0x000fe40000010000 */
[C---:B------:R-:W-:Y:S01]  /*b4d0*/  HMMA.16816.F32.BF16 R116, R24.reuse, R22, R116 ;  /* 0x000000161874723c */ /* 0x040fe20000041874 */
[----:B------:R-:W-:Y:S01]  /*b4e0*/  LDSM.16.MT88.4 R20, [R188+0x7000] ;  /* 0x00700000bc14783b */ /* 0x000fe20000004200 */
[----:B------:R-:W-:Y:S02]  /*b4f0*/  FADD.FTZ R29, R143, R29 ;  /* 0x0000001d8f1d7221 */ /* 0x000fe40000010000 */
[----:B------:R-:W-:Y:S01]  /*b500*/  FFMA.FTZ R46, R46, c[0x0][0x23c], -R44 ;  /* 0x00008f002e2e7a23 */ /* 0x000fe2000001082c */
[----:B------:R-:W-:Y:S01]  /*b510*/  MUFU.EX2 R164, R164 ;  /* 0x000000a400a47308 */ /* 0x000fe20000000800 */
[----:B------:R-:W-:Y:S02]  /*b520*/  FADD.FTZ R34, R147, R34 ;  /* 0x0000002293227221 */ /* 0x000fe40000010000 */
[----:B------:R-:W-:Y:S01]  /*b530*/  HMMA.16816.F32.BF16 R112, R24, R12, R112 ;  /* 0x0000000c1870723c */ /* 0x000fe20000041870 */
[----:B-1----:R-:W-:-:S02]  /*b540*/  FADD.FTZ R33, R172, R33 ;  /* 0x00000021ac217221 */ /* 0x002fc40000010000 */
[----:B--2---:R-:W-:Y:S02]  /*b550*/  FADD.FTZ R29, R168, R29 ;  /* 0x0000001da81d7221 */ /* 0x004fe40000010000 */
[----:B------:R-:W1:Y:S01]  /*b560*/  MUFU.EX2 R140, R140 ;  /* 0x0000008c008c7308 */ /* 0x000e620000000800 */
[----:B------:R-:W-:Y:S02]  /*b570*/  FADD.FTZ R34, R169, R34 ;  /* 0x00000022a9227221 */ /* 0x000fe40000010000 */
[----:B------:R-:W-:Y:S01]  /*b580*/  HMMA.16816.F32.BF16 R100, R24, R14, R100 ;  /* 0x0000000e1864723c */ /* 0x000fe20000041864 */
[----:B------:R-:W2:Y:S01]  /*b590*/  LDSM.16.MT88.4 R12, [R192+0x7000] ;  /* 0x00700000c00c783b */ /* 0x000ea20000004200 */
[----:B------:R-:W-:Y:S02]  /*b5a0*/  FADD.FTZ R33, R174, R33 ;  /* 0x00000021ae217221 */ /* 0x000fe40000010000 */
[----:B---3--:R-:W-:Y:S01]  /*b5b0*/  FADD.FTZ R29, R166, R29 ;  /* 0x0000001da61d7221 */ /* 0x008fe20000010000 */
[----:B------:R-:W3:Y:S01]  /*b5c0*/  MUFU.EX2 R137, R137 ;  /* 0x0000008900897308 */ /* 0x000ee20000000800 */
[----:B------:R-:W-:-:S02]  /*b5d0*/  FADD.FTZ R34, R173, R34 ;  /* 0x00000022ad227221 */ /* 0x000fc40000010000 */
[C---:B------:R-:W-:Y:S01]  /*b5e0*/  HMMA.16816.F32.BF16 R96, R24.reuse, R4, R96 ;  /* 0x000000041860723c */ /* 0x040fe20000041860 */
[----:B------:R-:W-:Y:S02]  /*b5f0*/  FADD.FTZ R33, R171, R33 ;  /* 0x00000021ab217221 */ /* 0x000fe40000010000 */
[----:B----4-:R-:W-:Y:S02]  /*b600*/  FADD.FTZ R29, R165, R29 ;  /* 0x0000001da51d7221 */ /* 0x010fe40000010000 */
[----:B------:R-:W4:Y:S01]  /*b610*/  MUFU.EX2 R67, R67 ;  /* 0x0000004300437308 */ /* 0x000f220000000800 */
[----:B-1----:R-:W-:Y:S02]  /*b620*/  FADD.FTZ R43, R140, R43 ;  /* 0x0000002b8c2b7221 */ /* 0x002fe40000010000 */
[----:B------:R-:W-:Y:S01]  /*b630*/  HMMA.16816.F32.BF16 R84, R24, R6, R84 ;  /* 0x000000061854723c */ /* 0x000fe20000041854 */
[----:B------:R-:W1:Y:S01]  /*b640*/  LDSM.16.MT88.4 R4, [R189+0x7000] ;  /* 0x00700000bd04783b */ /* 0x000e620000004200 */
[----:B------:R-:W-:-:S02]  /*b650*/  FADD.FTZ R34, R150, R34 ;  /* 0x0000002296227221 */ /* 0x000fc40000010000 */
[----:B------:R-:W-:Y:S01]  /*b660*/  FADD.FTZ R33, R170, R33 ;  /* 0x00000021aa217221 */ /* 0x000fe20000010000 */
[----:B------:R-:W5:Y:S01]  /*b670*/  MUFU.EX2 R64, R64 ;  /* 0x0000004000407308 */ /* 0x000f620000000800 */
[----:B---3--:R-:W-:Y:S02]  /*b680*/  FADD.FTZ R43, R137, R43 ;  /* 0x0000002b892b7221 */ /* 0x008fe40000010000 */
[C---:B------:R-:W-:Y:S01]  /*b690*/  HMMA.16816.F32.BF16 R80, R24.reuse, R16, R80 ;  /* 0x000000101850723c */ /* 0x040fe20000041850 */
[----:B------:R-:W-:Y:S02]  /*b6a0*/  FADD.FTZ R29, R164, R29 ;  /* 0x0000001da41d7221 */ /* 0x000fe40000010000 */
[----:B------:R-:W-:Y:S02]  /*b6b0*/  FADD.FTZ R34, R151, R34 ;  /* 0x0000002297227221 */ /* 0x000fe40000010000 */
[----:B------:R-:W3:Y:S01]  /*b6c0*/  MUFU.EX2 R62, R62 ;  /* 0x0000003e003e7308 */ /* 0x000ee20000000800 */
[----:B----4-:R-:W-:Y:S01]  /*b6d0*/  FADD.FTZ R43, R67, R43 ;  /* 0x0000002b432b7221 */ /* 0x010fe20000010000 */
[----:B------:R-:W-:Y:S01]  /*b6e0*/  F2FP.BF16.PACK_AB R16, R174, R172 ;  /* 0x000000acae10723e */ /* 0x000fe200000010ff */
[----:B------:R-:W-:Y:S01]  /*b6f0*/  HMMA.16816.F32.BF16 R68, R24, R18, R68 ;  /* 0x000000121844723c */ /* 0x000fe20000041844 */
[----:B------:R-:W-:-:S04]  /*b700*/  F2FP.BF16.PACK_AB R17, R166, R168 ;  /* 0x000000a8a611723e */ /* 0x000fc800000010ff */
[----:B------:R-:W4:Y:S01]  /*b710*/  MUFU.EX2 R59, R59 ;  /* 0x0000003b003b7308 */ /* 0x000f220000000800 */
[----:B-----5:R-:W-:Y:S01]  /*b720*/  FADD.FTZ R43, R64, R43 ;  /* 0x0000002b402b7221 */ /* 0x020fe20000010000 */
[----:B------:R-:W-:Y:S02]  /*b730*/  F2FP.BF16.PACK_AB R18, R170, R171 ;  /* 0x000000abaa12723e */ /* 0x000fe400000010ff */
[----:B------:R-:W-:Y:S02]  /*b740*/  F2FP.BF16.PACK_AB R19, R164, R165 ;  /* 0x000000a5a413723e */ /* 0x000fe400000010ff */
[----:B------:R-:W-:Y:S02]  /*b750*/  F2FP.BF16.PACK_AB R24, R169, R147 ;  /* 0x00000093a918723e */ /* 0x000fe400000010ff */
[----:B------:R-:W-:Y:S01]  /*b760*/  F2FP.BF16.PACK_AB R25, R137, R140 ;  /* 0x0000008c8919723e */ /* 0x000fe200000010ff */
[----:B------:R-:W5:Y:S01]  /*b770*/  MUFU.EX2 R58, R58 ;  /* 0x0000003a003a7308 */ /* 0x000f620000000800 */
[----:B------:R-:W-:Y:S01]  /*b780*/  F2FP.BF16.PACK_AB R26, R150, R173 ;  /* 0x000000ad961a723e */ /* 0x000fe200000010ff */
[----:B--2---:R-:W-:Y:S01]  /*b790*/  HMMA.16816.F32.BF16 R124, R16, R12, R124 ;  /* 0x0000000c107c723c */ /* 0x004fe2000004187c */
[----:B------:R-:W-:Y:S01]  /*b7a0*/  F2FP.BF16.PACK_AB R27, R64, R67 ;  /* 0x00000043401b723e */ /* 0x000fe200000010ff */
[----:B---3--:R-:W-:-:S04]  /*b7b0*/  FADD.FTZ R33, R62, R33 ;  /* 0x000000213e217221 */ /* 0x008fc80000010000 */
[----:B------:R-:W2:Y:S01]  /*b7c0*/  MUFU.EX2 R56, R56 ;  /* 0x0000003800387308 */ /* 0x000ea20000000800 */
[----:B----4-:R-:W-:Y:S01]  /*b7d0*/  FADD.FTZ R33, R59, R33 ;  /* 0x000000213b217221 */ /* 0x010fe20000010000 */
[C---:B------:R-:W-:Y:S06]  /*b7e0*/  HMMA.16816.F32.BF16 R120, R16.reuse, R14, R120 ;  /* 0x0000000e1078723c */ /* 0x040fec0000041878 */
[----:B------:R-:W3:Y:S01]  /*b7f0*/  MUFU.EX2 R55, R55 ;  /* 0x0000003700377308 */ /* 0x000ee20000000800 */
[----:B-----5:R-:W-:Y:S01]  /*b800*/  FADD.FTZ R33, R58, R33 ;  /* 0x000000213a217221 */ /* 0x020fe20000010000 */
[C---:B------:R-:W-:Y:S06]  /*b810*/  HMMA.16816.F32.BF16 R108, R16.reuse, R8, R108 ;  /* 0x00000008106c723c */ /* 0x040fec000004186c */
[----:B------:R-:W4:Y:S01]  /*b820*/  MUFU.EX2 R54, R54 ;  /* 0x0000003600367308 */ /* 0x000f220000000800 */
[----:B--2---:R-:W-:Y:S01]  /*b830*/  FADD.FTZ R228, R56, R33 ;  /* 0x0000002138e47221 */ /* 0x004fe20000010000 */
[C---:B------:R-:W-:Y:S06]  /*b840*/  HMMA.16816.F32.BF16 R104, R16.reuse, R10, R104 ;  /* 0x0000000a1068723c */ /* 0x040fec0000041868 */
[----:B------:R-:W2:Y:S01]  /*b850*/  MUFU.EX2 R53, R53 ;  /* 0x0000003500357308 */ /* 0x000ea20000000800 */
[----:B---3--:R-:W-:Y:S01]  /*b860*/  FADD.FTZ R29, R55, R29 ;  /* 0x0000001d371d7221 */ /* 0x008fe20000010000 */
[C---:B-1----:R-:W-:Y:S06]  /*b870*/  HMMA.16816.F32.BF16 R92, R16.reuse, R4, R92 ;  /* 0x00000004105c723c */ /* 0x042fec000004185c */
[----:B------:R-:W1:Y:S01]  /*b880*/  MUFU.EX2 R50, R50 ;  /* 0x0000003200327308 */ /* 0x000e620000000800 */
[----:B----4-:R-:W-:Y:S01]  /*b890*/  FADD.FTZ R29, R54, R29 ;  /* 0x0000001d361d7221 */ /* 0x010fe20000010000 */
[C---:B------:R-:W-:Y:S06]  /*b8a0*/  HMMA.16816.F32.BF16 R88, R16.reuse, R6, R88 ;  /* 0x000000061058723c */ /* 0x040fec0000041858 */
[----:B------:R-:W3:Y:S01]  /*b8b0*/  MUFU.EX2 R45, R45 ;  /* 0x0000002d002d7308 */ /* 0x000ee20000000800 */
[----:B--2---:R-:W-:Y:S01]  /*b8c0*/  FADD.FTZ R29, R53, R29 ;  /* 0x0000001d351d7221 */ /* 0x004fe20000010000 */
[C---:B------:R-:W-:Y:S06]  /*b8d0*/  HMMA.16816.F32.BF16 R76, R16.reuse, R20, R76 ;  /* 0x00000014104c723c */ /* 0x040fec000004184c */
[----:B------:R-:W2:Y:S01]  /*b8e0*/  MUFU.EX2 R149, R149 ;  /* 0x0000009500957308 */ /* 0x000ea20000000800 */
[----:B-1----:R-:W-:Y:S01]  /*b8f0*/  FADD.FTZ R227, R50, R29 ;  /* 0x0000001d32e37221 */ /* 0x002fe20000010000 */
[----:B------:R-:W-:Y:S01]  /*b900*/  HMMA.16816.F32.BF16 R72, R16, R22, R72 ;  /* 0x000000161048723c */ /* 0x000fe20000041848 */
[----:B------:R-:W1:Y:S05]  /*b910*/  LDSM.16.MT88.4 R16, [R192+0x7800] ;  /* 0x00780000c010783b */ /* 0x000e6a0000004200 */
[----:B------:R-:W4:Y:S01]  /*b920*/  MUFU.EX2 R148, R148 ;  /* 0x0000009400947308 */ /* 0x000f220000000800 */
[----:B---3--:R-:W-:Y:S01]  /*b930*/  FADD.FTZ R43, R45, R43 ;  /* 0x0000002b2d2b7221 */ /* 0x008fe20000010000 */
[C---:B------:R-:W-:Y:S06]  /*b940*/  HMMA.16816.F32.BF16 R128, R24.reuse, R12, R128 ;  /* 0x0000000c1880723c */ /* 0x040fec0000041880 */
[----:B------:R-:W3:Y:S01]  /*b950*/  MUFU.EX2 R65, R65 ;  /* 0x0000004100417308 */ /* 0x000ee20000000800 */
[----:B--2---:R-:W-:Y:S01]  /*b960*/  FADD.FTZ R34, R149, R34 ;  /* 0x0000002295227221 */ /* 0x004fe20000010000 */
[----:B------:R-:W-:Y:S01]  /*b970*/  HMMA.16816.F32.BF16 R116, R24, R14, R116 ;  /* 0x0000000e1874723c */ /* 0x000fe20000041874 */
[----:B------:R-:W2:Y:S02]  /*b980*/  LDSM.16.MT88.4 R12, [R190+0x7800] ;  /* 0x00780000be0c783b */ /* 0x000ea40000004200 */
[----:B----4-:R-:W-:-:S05]  /*b990*/  FADD.FTZ R34, R148, R34 ;  /* 0x0000002294227221 */ /* 0x010fca0000010000 */
[----:B------:R-:W-:Y:S01]  /*b9a0*/  HMMA.16816.F32.BF16 R112, R24, R8, R112 ;  /* 0x000000081870723c */ /* 0x000fe20000041870 */
[----:B---3--:R-:W-:-:S07]  /*b9b0*/  FADD.FTZ R230, R65, R34 ;  /* 0x0000002241e67221 */ /* 0x008fce0000010000 */
[C---:B------:R-:W-:Y:S01]  /*b9c0*/  HMMA.16816.F32.BF16 R100, R24.reuse, R10, R100 ;  /* 0x0000000a1864723c */ /* 0x040fe20000041864 */
[----:B------:R-:W3:Y:S07]  /*b9d0*/  LDSM.16.MT88.4 R8, [R189+0x7800] ;  /* 0x00780000bd08783b */ /* 0x000eee0000004200 */
[C---:B------:R-:W-:Y:S08]  /*b9e0*/  HMMA.16816.F32.BF16 R96, R24.reuse, R4, R96 ;  /* 0x000000041860723c */ /* 0x040ff00000041860 */
[C---:B------:R-:W-:Y:S01]  /*b9f0*/  HMMA.16816.F32.BF16 R84, R24.reuse, R6, R84 ;  /* 0x000000061854723c */ /* 0x040fe20000041854 */
[----:B------:R-:W4:Y:S07]  /*ba00*/  LDSM.16.MT88.4 R4, [R188+0x7800] ;  /* 0x00780000bc04783b */ /* 0x000f2e0000004200 */
[C---:B------:R-:W-:Y:S07]  /*ba10*/  HMMA.16816.F32.BF16 R80, R24.reuse, R20, R80 ;  /* 0x000000141850723c */ /* 0x040fee0000041850 */
[----:B------:R-:W-:Y:S01]  /*ba20*/  F2FP.BF16.PACK_AB R20, R59, R62 ;  /* 0x0000003e3b14723e */ /* 0x000fe200000010ff */
[----:B------:R-:W-:Y:S01]  /*ba30*/  HMMA.16816.F32.BF16 R68, R24, R22, R68 ;  /* 0x000000161844723c */ /* 0x000fe20000041844 */
[----:B------:R-:W5:Y:S01]  /*ba40*/  MUFU.EX2 R24, R46 ;  /* 0x0000002e00187308 */ /* 0x000f620000000800 */
[----:B------:R-:W-:-:S05]  /*ba50*/  F2FP.BF16.PACK_AB R21, R54, R55 ;  /* 0x000000373615723e */ /* 0x000fca00000010ff */
[--C-:B------:R-:W-:Y:S01]  /*ba60*/  FFMA.FTZ R25, R36, c[0x0][0x23c], -R44.reuse ;  /* 0x00008f0024197a23 */ /* 0x100fe2000001082c */
[----:B------:R-:W-:Y:S01]  /*ba70*/  F2FP.BF16.PACK_AB R22, R56, R58 ;  /* 0x0000003a3816723e */ /* 0x000fe200000010ff */
[----:B------:R-:W-:Y:S01]  /*ba80*/  FFMA.FTZ R26, R42, c[0x0][0x23c], -R44 ;  /* 0x00008f002a1a7a23 */ /* 0x000fe2000001082c */
[----:B------:R-:W-:-:S03]  /*ba90*/  F2FP.BF16.PACK_AB R23, R50, R53 ;  /* 0x000000353217723e */ /* 0x000fc600000010ff */
[----:B------:R-:W2:Y:S04]  /*baa0*/  MUFU.EX2 R25, R25 ;  /* 0x0000001900197308 */ /* 0x000ea80000000800 */
[----:B-1----:R-:W-:Y:S01]  /*bab0*/  HMMA.16816.F32.BF16 R124, R20, R16, R124 ;  /* 0x00000010147c723c */ /* 0x002fe2000004187c */
[----:B-----5:R-:W-:-:S03]  /*bac0*/  FADD.FTZ R43, R24, R43 ;  /* 0x0000002b182b7221 */ /* 0x020fc60000010000 */
[----:B------:R-:W1:Y:S04]  /*bad0*/  MUFU.EX2 R26, R26 ;  /* 0x0000001a001a7308 */ /* 0x000e680000000800 */
[----:B------:R-:W-:Y:S01]  /*bae0*/  HMMA.16816.F32.BF16 R120, R20, R18, R120 ;  /* 0x000000121478723c */ /* 0x000fe20000041878 */
[----:B--2---:R-:W-:-:S07]  /*baf0*/  FADD.FTZ R43, R25, R43 ;  /* 0x0000002b192b7221 */ /* 0x004fce0000010000 */
[----:B------:R-:W-:Y:S01]  /*bb00*/  HMMA.16816.F32.BF16 R108, R20, R12, R108 ;  /* 0x0000000c146c723c */ /* 0x000fe2000004186c */
[----:B-1----:R-:W-:-:S07]  /*bb10*/  FADD.FTZ R229, R26, R43 ;  /* 0x0000002b1ae57221 */ /* 0x002fce0000010000 */
[C---:B------:R-:W-:Y:S08]  /*bb20*/  HMMA.16816.F32.BF16 R104, R20.reuse, R14, R104 ;  /* 0x0000000e1468723c */ /* 0x040ff00000041868 */
[C---:B---3--:R-:W-:Y:S08]  /*bb30*/  HMMA.16816.F32.BF16 R92, R20.reuse, R8, R92 ;  /* 0x00000008145c723c */ /* 0x048ff0000004185c */
        /* <DEDUP_REMOVED lines=17> */
.L_x_664:
[----:B------:R-:W-:-:S07]  /*bc50*/  IADD3 R226, R28, -0x1, RZ ;  /* 0xffffffff1ce27810 */ /* 0x000fce0007ffe0ff */
.L_x_667:
[----:B------:R-:W-:-:S13]  /*bc60*/  ISETP.GE.AND P0, PT, R226, RZ, PT ;  /* 0x000000ffe200720c */ /* 0x000fda0003f06270 */
[----:B------:R-:W-:Y:S05]  /*bc70*/  @!P0 BRA `(.L_x_668) ;  /* 0x00002f7000008947 */ /* 0x000fea0003800000 */
[C---:B------:R-:W-:Y:S01]  /*bc80*/  SHF.L.U64.HI R225, R156.reuse, 0x5, R157 ;  /* 0x000000059ce17819 */ /* 0x040fe2000001029d */
[----:B------:R-:W-:Y:S01]  /*bc90*/  IMAD.SHL.U32 R224, R156, 0x20, RZ ;  /* 0x000000209ce07824 */ /* 0x000fe200078e00ff */
[C---:B------:R-:W-:Y:S01]  /*bca0*/  SHF.L.U64.HI R223, R152.reuse, 0x5, R153 ;  /* 0x0000000598df7819 */ /* 0x040fe20000010299 */
[----:B------:R-:W-:Y:S01]  /*bcb0*/  IMAD.SHL.U32 R222, R152, 0x20, RZ ;  /* 0x0000002098de7824 */ /* 0x000fe200078e00ff */
[----:B------:R-:W-:Y:S01]  /*bcc0*/  MOV R3, R135 ;  /* 0x0000008700037202 */ /* 0x000fe20000000f00 */
[----:B------:R-:W-:Y:S01]  /*bcd0*/  IMAD.MOV.U32 R132, RZ, RZ, R136 ;  /* 0x000000ffff847224 */ /* 0x000fe200078e0088 */
[----:B------:R-:W-:Y:S01]  /*bce0*/  MOV R0, R133 ;  /* 0x0000008500007202 */ /* 0x000fe20000000f00 */
[----:B------:R-:W-:Y:S01]  /*bcf0*/  IMAD.MOV.U32 R2, RZ, RZ, R134 ;  /* 0x000000ffff027224 */ /* 0x000fe200078e0086 */
[----:B------:R-:W-:Y:S01]  /*bd00*/  MOV R232, R154 ;  /* 0x0000009a00e87202 */ /* 0x000fe20000000f00 */
[----:B------:R-:W-:Y:S01]  /*bd10*/  IMAD.MOV.U32 R233, RZ, RZ, R159 ;  /* 0x000000ffffe97224 */ /* 0x000fe200078e009f */
[----:B------:R-:W-:Y:S05]  /*bd20*/  BRA `(.L_x_669) ;  /* 0x0000019000007947 */ /* 0x000fea0003800000 */
.L_x_671:
        /* <DEDUP_REMOVED lines=9> */
[-C--:B------:R-:W-:Y:S02]  /*bdc0*/  IADD3 R6, P1, R8, R222.reuse, RZ ;  /* 0x000000de08067210 */ /* 0x080fe40007f3e0ff */
[----:B------:R-:W-:Y:S02]  /*bdd0*/  LEA.HI.X R9, R5, c[0x0][0x16c], R4, 0x1, P2 ;  /* 0x00005b0005097a11 */ /* 0x000fe400010f0c04 */
[-C--:B------:R-:W-:Y:S03]  /*bde0*/  IADD3 R10, P2, R6, R222.reuse, RZ ;  /* 0x000000de060a7210 */ /* 0x080fe60007f5e0ff */
[----:B------:R-:W-:Y:S01]  /*bdf0*/  @!PT LDS RZ, [RZ] ;  /* 0x00000000fffff984 */ /* 0x000fe20000000800 */
[----:B------:R-:W-:Y:S01]  /*be00*/  @!PT LDS RZ, [RZ] ;  /* 0x00000000fffff984 */ /* 0x000fe20000000800 */
[----:B------:R-:W-:Y:S01]  /*be10*/  @!PT LDS RZ, [RZ] ;  /* 0x00000000fffff984 */ /* 0x000fe20000000800 */
[----:B------:R1:W-:Y:S01]  /*be20*/  LDGSTS.E.BYPASS.LTC128B.128 [R210+0x4000], [R8.64] ;  /* 0x0400000008d27fae */ /* 0x0003e2000b901d44 */
[--C-:B------:R-:W-:Y:S01]  /*be30*/  IMAD.X R7, R9, 0x1, R223.reuse, P1 ;  /* 0x0000000109077824 */ /* 0x100fe200008e06df */
[----:B------:R-:W-:Y:S03]  /*be40*/  IADD3 R4, P1, R10, R222, RZ ;  /* 0x000000de0a047210 */ /* 0x000fe60007f3e0ff */
[--C-:B------:R-:W-:Y:S01]  /*be50*/  IMAD.X R11, R7, 0x1, R223.reuse, P2 ;  /* 0x00000001070b7824 */ /* 0x100fe200010e06df */
[----:B------:R1:W-:Y:S03]  /*be60*/  LDGSTS.E.BYPASS.LTC128B.128 [R210+0x4800], [R6.64] ;  /* 0x0480000006d27fae */ /* 0x0003e6000b901d44 */
[----:B------:R-:W-:Y:S01]  /*be70*/  IMAD.X R5, R11, 0x1, R223, P1 ;  /* 0x000000010b057824 */ /* 0x000fe200008e06df */
[----:B------:R1:W-:Y:S04]  /*be80*/  LDGSTS.E.BYPASS.LTC128B.128 [R210+0x5000], [R10.64] ;  /* 0x050000000ad27fae */ /* 0x0003e8000b901d44 */
[----:B------:R1:W-:Y:S04]  /*be90*/  LDGSTS.E.BYPASS.LTC128B.128 [R210+0x5800], [R4.64] ;  /* 0x0580000004d27fae */ /* 0x0003e8000b901d44 */
[----:B------:R-:W0:Y:S01]  /*bea0*/  LDGDEPBAR ;  /* 0x00000000000079af */ /* 0x000e220000000000 */
[----:B------:R-:W-:-:S05]  /*beb0*/  BRA `(.L_x_670) ;  /* 0x00000f3000007947 */ /* 0x000fca0003800000 */
.L_x_669:
[----:B------:R-:W-:Y:S04]  /*bec0*/  DEPBAR.LE SB0, 0x0 ;  /* 0x000080000000791a */ /* 0x000fe80000000000 */
[----:B------:R-:W-:Y:S01]  /*bed0*/  BAR.SYNC.DEFER_BLOCKING 0x0 ;  /* 0x0000000000007b1d */ /* 0x000fe20000010000 */
[----:B------:R-:W-:Y:S01]  /*bee0*/  SHF.R.S32.HI R5, RZ, 0x1f, R226 ;  /* 0x0000001fff057819 */ /* 0x000fe200000114e2 */
[----:B------:R-:W-:Y:S02]  /*bef0*/  IMAD R4, R200, R226, RZ ;  /* 0x000000e2c8047224 */ /* 0x000fe400078e02ff */
[-C--:B------:R-:W-:Y:S04]  /*bf00*/  IMAD.WIDE.U32 R6, R226, R201.reuse, R232 ;  /* 0x000000c9e2067225 */ /* 0x080fe800078e00e8 */
[----:B------:R-:W-:Y:S01]  /*bf10*/  IMAD R4, R5, R201, R4 ;  /* 0x000000c905047224 */ /* 0x000fe200078e0204 */
[----:B------:R-:W-:Y:S04]  /*bf20*/  LEA R8, P1, R6, c[0x0][0x170], 0x1 ;  /* 0x00005c0006087a11 */ /* 0x000fe800078208ff */
[----:B------:R-:W-:Y:S02]  /*bf30*/  IADD3 R4, R7, R4, RZ ;  /* 0x0000000407047210 */ /* 0x000fe40007ffe0ff */
[-C--:B------:R-:W-:Y:S02]  /*bf40*/  IADD3 R10, P0, R8, R224.reuse, RZ ;  /* 0x000000e0080a7210 */ /* 0x080fe40007f1e0ff */
[----:B------:R-:W-:Y:S02]  /*bf50*/  LEA.HI.X R9, R6, c[0x0][0x174], R4, 0x1, P1 ;  /* 0x00005d0006097a11 */ /* 0x000fe400008f0c04 */
[-C--:B------:R-:W-:Y:S02]  /*bf60*/  IADD3 R6, P1, R10, R224.reuse, RZ ;  /* 0x000000e00a067210 */ /* 0x080fe40007f3e0ff */
[-C--:B------:R-:W-:Y:S02]  /*bf70*/  IADD3.X R11, R9, R225.reuse, RZ, P0, !PT ;  /* 0x000000e1090b7210 */ /* 0x080fe400007fe4ff */
[----:B------:R-:W-:Y:S01]  /*bf80*/  IADD3 R4, P0, R6, R224, RZ ;  /* 0x000000e006047210 */ /* 0x000fe20007f1e0ff */
[----:B------:R-:W-:Y:S01]  /*bf90*/  @!PT LDS RZ, [RZ] ;  /* 0x00000000fffff984 */ /* 0x000fe20000000800 */
[----:B------:R-:W-:Y:S01]  /*bfa0*/  @!PT LDS RZ, [RZ] ;  /* 0x00000000fffff984 */ /* 0x000fe20000000800 */
[----:B------:R-:W-:Y:S01]  /*bfb0*/  @!PT LDS RZ, [RZ] ;  /* 0x00000000fffff984 */ /* 0x000fe20000000800 */
[----:B------:R1:W-:Y:S01]  /*bfc0*/  LDGSTS.E.BYPASS.LTC128B.128 [R210+0x6000], [R8.64] ;  /* 0x0600000008d27fae */ /* 0x0003e2000b901d44 */
[-C--:B------:R-:W-:Y:S04]  /*bfd0*/  IADD3.X R7, R11, R225.reuse, RZ, P1, !PT ;  /* 0x000000e10b077210 */ /* 0x080fe80000ffe4ff */
[----:B------:R-:W-:Y:S02]  /*bfe0*/  IADD3.X R5, R7, R225, RZ, P0, !PT ;  /* 0x000000e107057210 */ /* 0x000fe400007fe4ff */
[----:B------:R-:W-:Y:S01]  /*bff0*/  ISETP.GT.AND P0, PT, R226, RZ, PT ;  /* 0x000000ffe200720c */ /* 0x000fe20003f04270 */
[----:B------:R1:W-:Y:S08]  /*c000*/  LDGSTS.E.BYPASS.LTC128B.128 [R210+0x6800], [R10.64] ;  /* 0x068000000ad27fae */ /* 0x0003f0000b901d44 */
[----:B------:R2:W-:Y:S08]  /*c010*/  LDGSTS.E.BYPASS.LTC128B.128 [R210+0x7000], [R6.64] ;  /* 0x0700000006d27fae */ /* 0x0005f0000b901d44 */
[----:B------:R2:W-:Y:S08]  /*c020*/  LDGSTS.E.BYPASS.LTC128B.128 [R210+0x7800], [R4.64] ;  /* 0x0780000004d27fae */ /* 0x0005f0000b901d44 */
[----:B------:R-:W-:Y:S08]  /*c030*/  LDSM.16.M88.4 R64, [R198] ;  /* 0x00000000c640783b */ /* 0x000ff00000000200 */
[----:B------:R-:W2:Y:S08]  /*c040*/  LDSM.16.M88.4 R16, [R197+0x4000] ;  /* 0x00400000c510783b */ /* 0x000eb00000000200 */
[----:B------:R-:W1:Y:S08]  /*c050*/  LDSM.16.M88.4 R60, [R198+0x2000] ;  /* 0x00200000c63c783b */ /* 0x000e700000000200 */
[----:B------:R-:W0:Y:S08]  /*c060*/  LDGDEPBAR ;  /* 0x00000000000079af */ /* 0x000e300000000000 */
[----:B------:R-:W3:Y:S08]  /*c070*/  LDSM.16.M88.4 R32, [R197+0x4800] ;  /* 0x00480000c520783b */ /* 0x000ef00000000200 */
[----:B------:R-:W4:Y:S08]  /*c080*/  LDSM.16.M88.4 R48, [R197+0x5000] ;  /* 0x00500000c530783b */ /* 0x000f300000000200 */
[----:B------:R-:W5:Y:S08]  /*c090*/  LDSM.16.M88.4 R136, [R197+0x5800] ;  /* 0x00580000c588783b */ /* 0x000f700000000200 */
[----:B------:R-:W-:Y:S08]  /*c0a0*/  LDSM.16.M88.4 R140, [R196] ;  /* 0x00000000c48c783b */ /* 0x000ff00000000200 */
[----:B------:R-:W1:Y:S08]  /*c0b0*/  LDSM.16.M88.4 R144, [R191+0x4000] ;  /* 0x00400000bf90783b */ /* 0x000e700000000200 */
[----:B------:R-:W1:Y:S08]  /*c0c0*/  LDSM.16.M88.4 R148, [R196+0x2000] ;  /* 0x00200000c494783b */ /* 0x000e700000000200 */
[----:B------:R-:W1:Y:S08]  /*c0d0*/  LDSM.16.M88.4 R152, [R191+0x4800] ;  /* 0x00480000bf98783b */ /* 0x000e700000000200 */
[----:B------:R-:W-:Y:S08]  /*c0e0*/  LDSM.16.M88.4 R156, [R191+0x5800] ;  /* 0x00580000bf9c783b */ /* 0x000ff00000000200 */
[----:B------:R-:W-:Y:S08]  /*c0f0*/  LDSM.16.M88.4 R160, [R195] ;  /* 0x00000000c3a0783b */ /* 0x000ff00000000200 */
[----:B------:R-:W-:Y:S08]  /*c100*/  LDSM.16.M88.4 R164, [R194] ;  /* 0x00000000c2a4783b */ /* 0x000ff00000000200 */
[----:B------:R-:W-:Y:S08]  /*c110*/  LDSM.16.M88.4 R168, [R195+0x2000] ;  /* 0x00200000c3a8783b */ /* 0x000ff00000000200 */
[----:B------:R-:W-:Y:S08]  /*c120*/  LDSM.16.M88.4 R172, [R186] ;  /* 0x00000000baac783b */ /* 0x000ff00000000200 */
[----:B------:R-:W-:Y:S08]  /*c130*/  LDSM.16.M88.4 R176, [R185] ;  /* 0x00000000b9b0783b */ /* 0x000ff00000000200 */
[----:B------:R-:W-:Y:S01]  /*c140*/  LDSM.16.M88.4 R180, [R184] ;  /* 0x00000000b8b4783b */ /* 0x000fe20000000200 */
[-C--:B--2---:R-:W-:Y:S08]  /*c150*/  HMMA.16816.F32.BF16 R4, R64, R16.reuse, RZ ;  /* 0x000000104004723c */ /* 0x084ff000000418ff */
[C---:B-1----:R-:W-:Y:S08]  /*c160*/  HMMA.16816.F32.BF16 R8, R60.reuse, R16, RZ ;  /* 0x000000103c08723c */ /* 0x042ff000000418ff */
        /* <DEDUP_REMOVED lines=33> */
[----:B------:R-:W-:Y:S08]  /*c380*/  HMMA.16816.F32.BF16 R64, R140, R158, R64 ;  /* 0x0000009e8c40723c */ /* 0x000ff00000041840 */
        /* <DEDUP_REMOVED lines=17> */
[C---:B-1----:R-:W-:Y:S08]  /*c4a0*/  HMMA.16816.F32.BF16 R8, R136.reuse, R180, R8 ;  /* 0x000000b48808723c */ /* 0x042ff00000041808 */
        /* <DEDUP_REMOVED lines=8> */
[----:B------:R-:W2:Y:S01]  /*c530*/  MUFU.TANH R146, R5 ;  /* 0x0000000500927308 */ /* 0x000ea20000002400 */
[----:B------:R-:W-:Y:S02]  /*c540*/  FMUL.FTZ R9, R9, c[0x0][0x2ec] ;  /* 0x0000bb0009097a20 */ /* 0x000fe40000410000 */
[----:B------:R-:W-:Y:S02]  /*c550*/  FMUL.FTZ R10, R10, c[0x0][0x2ec] ;  /* 0x0000bb000a0a7a20 */ /* 0x000fe40000410000 */
[----:B------:R-:W-:Y:S02]  /*c560*/  FMUL.FTZ R11, R11, c[0x0][0x2ec] ;  /* 0x0000bb000b0b7a20 */ /* 0x000fe40000410000 */
[----:B------:R-:W-:Y:S02]  /*c570*/  FMUL.FTZ R12, R12, c[0x0][0x2ec] ;  /* 0x0000bb000c0c7a20 */ /* 0x000fe40000410000 */
[----:B------:R-:W-:Y:S01]  /*c580*/  FMUL.FTZ R13, R13, c[0x0][0x2ec] ;  /* 0x0000bb000d0d7a20 */ /* 0x000fe20000410000 */
[----:B------:R-:W3:Y:S01]  /*c590*/  MUFU.TANH R145, R6 ;  /* 0x0000000600917308 */ /* 0x000ee20000002400 */
[----:B------:R-:W-:Y:S02]  /*c5a0*/  FMUL.FTZ R16, R16, c[0x0][0x2ec] ;  /* 0x0000bb0010107a20 */ /* 0x000fe40000410000 */
[----:B------:R-:W-:Y:S02]  /*c5b0*/  FMUL.FTZ R17, R17, c[0x0][0x2ec] ;  /* 0x0000bb0011117a20 */ /* 0x000fe40000410000 */
[----:B------:R-:W-:Y:S02]  /*c5c0*/  FMUL.FTZ R18, R18, c[0x0][0x2ec] ;  /* 0x0000bb0012127a20 */ /* 0x000fe40000410000 */
[----:B------:R-:W-:Y:S03]  /*c5d0*/  FMUL.FTZ R19, R19, c[0x0][0x2ec] ;  /* 0x0000bb0013137a20 */ /* 0x000fe60000410000 */
[----:B------:R4:W1:Y:S10]  /*c5e0*/  MUFU.TANH R144, R7 ;  /* 0x0000000700907308 */ /* 0x0008740000002400 */
[----:B------:R-:W1:Y:S10]  /*c5f0*/  MUFU.TANH R140, R8 ;  /* 0x00000008008c7308 */ /* 0x000e740000002400 */
[----:B------:R-:W1:Y:S01]  /*c600*/  MUFU.TANH R143, R9 ;  /* 0x00000009008f7308 */ /* 0x000e620000002400 */
[----:B----4-:R-:W4:Y:S09]  /*c610*/  LDSM.16.M88.4 R4, [R184+0x800] ;  /* 0x00080000b804783b */ /* 0x010f320000000200 */
[----:B------:R-:W1:Y:S10]  /*c620*/  MUFU.TANH R142, R10 ;  /* 0x0000000a008e7308 */ /* 0x000e740000002400 */
[----:B------:R5:W1:Y:S10]  /*c630*/  MUFU.TANH R141, R11 ;  /* 0x0000000b008d7308 */ /* 0x000a740000002400 */
[----:B------:R1:W1:Y:S10]  /*c640*/  MUFU.TANH R160, R12 ;  /* 0x0000000c00a07308 */ /* 0x0002740000002400 */
[----:B------:R2:W2:Y:S01]  /*c650*/  MUFU.TANH R148, R13 ;  /* 0x0000000d00947308 */ /* 0x0004a20000002400 */
[----:B-----5:R-:W5:Y:S01]  /*c660*/  LDSM.16.M88.4 R8, [R184+0x1000] ;  /* 0x00100000b808783b */ /* 0x020f620000000200 */
[-C--:B----4-:R-:W-:Y:S08]  /*c670*/  HMMA.16816.F32.BF16 R20, R152, R4.reuse, R20 ;  /* 0x000000049814723c */ /* 0x090ff00000041814 */
[----:B------:R-:W4:Y:S01]  /*c680*/  MUFU.TANH R149, R16 ;  /* 0x0000001000957308 */ /* 0x000f220000002400 */
[C---:B------:R-:W-:Y:S04]  /*c690*/  HMMA.16816.F32.BF16 R24, R136.reuse, R4, R24 ;  /* 0x000000048818723c */ /* 0x040fe80000041818 */
[----:B-1----:R-:W-:Y:S05]  /*c6a0*/  FMUL.FTZ R12, R15, c[0x0][0x2ec] ;  /* 0x0000bb000f0c7a20 */ /* 0x002fea0000410000 */
[----:B------:R1:W1:Y:S01]  /*c6b0*/  MUFU.TANH R156, R17 ;  /* 0x00000011009c7308 */ /* 0x0002620000002400 */
[-C--:B------:R-:W-:Y:S03]  /*c6c0*/  HMMA.16816.F32.BF16 R28, R136, R6.reuse, R28 ;  /* 0x00000006881c723c */ /* 0x080fe6000004181c */
[----:B--2---:R-:W-:Y:S05]  /*c6d0*/  FMUL.FTZ R13, R14, c[0x0][0x2ec] ;  /* 0x0000bb000e0d7a20 */ /* 0x004fea0000410000 */
[C---:B------:R-:W-:Y:S01]  /*c6e0*/  HMMA.16816.F32.BF16 R32, R152.reuse, R6, R32 ;  /* 0x000000069820723c */ /* 0x040fe20000041820 */
[----:B------:R2:W2:Y:S01]  /*c6f0*/  MUFU.TANH R150, R18 ;  /* 0x0000001200967308 */ /* 0x0004a20000002400 */
[----:B------:R-:W3:Y:S01]  /*c700*/  LDSM.16.M88.4 R4, [R184+0x1800] ;  /* 0x00180000b804783b */ /* 0x000ee20000000200 */
[----:B------:R-:W-:Y:S04]  /*c710*/  DEPBAR.LE SB0, 0x0 ;  /* 0x000080000000791a */ /* 0x000fe80000000000 */
[----:B------:R-:W-:Y:S02]  /*c720*/  FMUL.FTZ R15, R23, c[0x0][0x2ec] ;  /* 0x0000bb00170f7a20 */ /* 0x000fe40000410000 */
[----:B------:R-:W-:Y:S02]  /*c730*/  FMUL.FTZ R25, R25, c[0x0][0x2ec] ;  /* 0x0000bb0019197a20 */ /* 0x000fe40000410000 */
[----:B------:R4:W3:Y:S01]  /*c740*/  MUFU.TANH R161, R19 ;  /* 0x0000001300a17308 */ /* 0x0008e20000002400 */
[----:B------:R-:W-:Y:S01]  /*c750*/  BAR.SYNC.DEFER_BLOCKING 0x0 ;  /* 0x0000000000007b1d */ /* 0x000fe20000010000 */
[----:B------:R-:W-:Y:S01]  /*c760*/  FMUL.FTZ R26, R26, c[0x0][0x2ec] ;  /* 0x0000bb001a1a7a20 */ /* 0x000fe20000410000 */
[-C--:B-----5:R-:W-:Y:S05]  /*c770*/  HMMA.16816.F32.BF16 R36, R152, R8.reuse, R36 ;  /* 0x000000089824723c */ /* 0x0a0fea0000041824 */
[----:B-1----:R-:W-:Y:S02]  /*c780*/  FMUL.FTZ R17, R22, c[0x0][0x2ec] ;  /* 0x0000bb0016117a20 */ /* 0x002fe40000410000 */
[----:B------:R1:W1:Y:S01]  /*c790*/  MUFU.TANH R168, R25 ;  /* 0x0000001900a87308 */ /* 0x0002620000002400 */
[----:B------:R-:W-:Y:S01]  /*c7a0*/  FMUL.FTZ R24, R24, c[0x0][0x2ec] ;  /* 0x0000bb0018187a20 */ /* 0x000fe20000410000 */
[C---:B------:R-:W-:Y:S04]  /*c7b0*/  HMMA.16816.F32.BF16 R40, R136.reuse, R8, R40 ;  /* 0x000000088828723c */ /* 0x040fe80000041828 */
[----:B--2---:R-:W-:Y:S02]  /*c7c0*/  FMUL.FTZ R18, R21, c[0x0][0x2ec] ;  /* 0x0000bb0015127a20 */ /* 0x004fe40000410000 */
[----:B------:R-:W-:Y:S02]  /*c7d0*/  FMUL.FTZ R16, R33, c[0x0][0x2ec] ;  /* 0x0000bb0021107a20 */ /* 0x000fe40000410000 */
[----:B------:R2:W2:Y:S01]  /*c7e0*/  MUFU.TANH R171, R26 ;  /* 0x0000001a00ab7308 */ /* 0x0004a20000002400 */
[-C--:B------:R-:W-:Y:S03]  /*c7f0*/  HMMA.16816.F32.BF16 R44, R136, R10.reuse, R44 ;  /* 0x0000000a882c723c */ /* 0x080fe6000004182c */
[----:B----4-:R-:W-:Y:S02]  /*c800*/  FMUL.FTZ R19, R20, c[0x0][0x2ec] ;  /* 0x0000bb0014137a20 */ /* 0x010fe40000410000 */
[----:B------:R-:W-:Y:S02]  /*c810*/  FMUL.FTZ R14, R34, c[0x0][0x2ec] ;  /* 0x0000bb00220e7a20 */ /* 0x000fe40000410000 */
[----:B------:R-:W-:Y:S01]  /*c820*/  FMUL.FTZ R27, R27, c[0x0][0x2ec] ;  /* 0x0000bb001b1b7a20 */ /* 0x000fe20000410000 */
[C---:B------:R-:W-:Y:S01]  /*c830*/  HMMA.16816.F32.BF16 R48, R152.reuse, R10, R48 ;  /* 0x0000000a9830723c */ /* 0x040fe20000041830 */
[----:B------:R-:W4:Y:S03]  /*c840*/  MUFU.TANH R13, R13 ;  /* 0x0000000d000d7308 */ /* 0x000f260000002400 */
[----:B------:R-:W-:Y:S02]  /*c850*/  FMUL.FTZ R28, R28, c[0x0][0x2ec] ;  /* 0x0000bb001c1c7a20 */ /* 0x000fe40000410000 */
[----:B-1----:R-:W-:Y:S02]  /*c860*/  FMUL.FTZ R25, R35, c[0x0][0x2ec] ;  /* 0x0000bb0023197a20 */ /* 0x002fe40000410000 */
[-C--:B---3--:R-:W-:Y:S03]  /*c870*/  HMMA.16816.F32.BF16 R52, R152, R4.reuse, R52 ;  /* 0x000000049834723c */ /* 0x088fe60000041834 */
[----:B------:R-:W1:Y:S01]  /*c880*/  MUFU.TANH R12, R12 ;  /* 0x0000000c000c7308 */ /* 0x000e620000002400 */
[----:B------:R-:W-:Y:S02]  /*c890*/  FMUL.FTZ R29, R29, c[0x0][0x2ec] ;  /* 0x0000bb001d1d7a20 */ /* 0x000fe40000410000 */
[----:B------:R-:W-:Y:S02]  /*c8a0*/  FMUL.FTZ R30, R30, c[0x0][0x2ec] ;  /* 0x0000bb001e1e7a20 */ /* 0x000fe40000410000 */
[C---:B------:R-:W-:Y:S04]  /*c8b0*/  HMMA.16816.F32.BF16 R56, R136.reuse, R4, R56 ;  /* 0x000000048838723c */ /* 0x040fe80000041838 */
[----:B--2---:R-:W-:Y:S01]  /*c8c0*/  FMUL.FTZ R26, R32, c[0x0][0x2ec] ;  /* 0x0000bb00201a7a20 */ /* 0x004fe20000410000 */
[----:B------:R-:W2:Y:S01]  /*c8d0*/  MUFU.TANH R19, R19 ;  /* 0x0000001300137308 */ /* 0x000ea20000002400 */
[----:B------:R-:W-:Y:S02]  /*c8e0*/  FMUL.FTZ R31, R31, c[0x0][0x2ec] ;  /* 0x0000bb001f1f7a20 */ /* 0x000fe40000410000 */
[-C--:B------:R-:W-:Y:S04]  /*c8f0*/  HMMA.16816.F32.BF16 R60, R136, R6.reuse, R60 ;  /* 0x00000006883c723c */ /* 0x080fe8000004183c */
[----:B------:R-:W-:Y:S02]  /*c900*/  FMUL.FTZ R36, R36, c[0x0][0x2ec] ;  /* 0x0000bb0024247a20 */ /* 0x000fe40000410000 */
[----:B------:R-:W-:Y:S01]  /*c910*/  FMUL.FTZ R37, R37, c[0x0][0x2ec] ;  /* 0x0000bb0025257a20 */ /* 0x000fe20000410000 */
[----:B------:R-:W3:Y:S01]  /*c920*/  MUFU.TANH R18, R18 ;  /* 0x0000001200127308 */ /* 0x000ee20000002400 */
[----:B------:R-:W-:Y:S04]  /*c930*/  HMMA.16816.F32.BF16 R64, R152, R6, R64 ;  /* 0x000000069840723c */ /* 0x000fe80000041840 */
[----:B------:R-:W-:Y:S02]  /*c940*/  FMUL.FTZ R38, R38, c[0x0][0x2ec] ;  /* 0x0000bb0026267a20 */ /* 0x000fe40000410000 */
[----:B------:R-:W-:Y:S02]  /*c950*/  FMUL.FTZ R39, R39, c[0x0][0x2ec] ;  /* 0x0000bb0027277a20 */ /* 0x000fe40000410000 */
[----:B------:R-:W-:Y:S01]  /*c960*/  FMUL.FTZ R40, R40, c[0x0][0x2ec] ;  /* 0x0000bb0028287a20 */ /* 0x000fe20000410000 */
[----:B------:R-:W1:Y:S03]  /*c970*/  MUFU.TANH R17, R17 ;  /* 0x0000001100117308 */ /* 0x000e660000002400 */
[----:B------:R-:W-:Y:S02]  /*c980*/  FMUL.FTZ R41, R41, c[0x0][0x2ec] ;  /* 0x0000bb0029297a20 */ /* 0x000fe40000410000 */
[----:B------:R-:W-:Y:S02]  /*c990*/  FMUL.FTZ R42, R42, c[0x0][0x2ec] ;  /* 0x0000bb002a2a7a20 */ /* 0x000fe40000410000 */
[----:B------:R-:W-:Y:S02]  /*c9a0*/  FMUL.FTZ R43, R43, c[0x0][0x2ec] ;  /* 0x0000bb002b2b7a20 */ /* 0x000fe40000410000 */
[----:B------:R-:W-:Y:S01]  /*c9b0*/  FMUL.FTZ R44, R44, c[0x0][0x2ec] ;  /* 0x0000bb002c2c7a20 */ /* 0x000fe20000410000 */
[----:B------:R-:W1:Y:S01]  /*c9c0*/  MUFU.TANH R15, R15 ;  /* 0x0000000f000f7308 */ /* 0x000e620000002400 */
[----:B------:R-:W-:Y:S02]  /*c9d0*/  FMUL.FTZ R45, R45, c[0x0][0x2ec] ;  /* 0x0000bb002d2d7a20 */ /* 0x000fe40000410000 */
        /* <DEDUP_REMOVED lines=25> */
[----:B------:R-:W-:Y:S05]  /*cb70*/  FMUL.FTZ R67, R67, c[0x0][0x2ec] ;  /* 0x0000bb0043437a20 */ /* 0x000fea0000410000 */
        /* <DEDUP_REMOVED lines=37> */
[----:B------:R1:W1:Y:S02]  /*cdd0*/  MUFU.TANH R179, R67 ;  /* 0x0000004300b37308 */ /* 0x0002640000002400 */
[----:B-1234-:R-:W-:-:S05]  /*cde0*/  @P0 BRA `(.L_x_671) ;  /* 0xffffef4000000947 */ /* 0x01efca000383ffff */
.L_x_670:
        /* <DEDUP_REMOVED lines=68> */
[----:B------:R-:W-:Y:S02]  /*d230*/  IADD3 R226, R226, -0x1, RZ ;  /* 0xffffffffe2e27810 */ /* 0x000fe40007ffe0ff */
[----:B------:R-:W-:Y:S05]  /*d240*/  FMNMX.FTZ R6, R167, R6, !PT ;  /* 0x00000006a7067209 */ /* 0x000fea0007810000 */
[----:B------:R-:W1:Y:S02]  /*d250*/  SHFL.BFLY PT, R9, R6, 0x2, 0x1f ;  /* 0x0c401f0006097f89 */ /* 0x000e6400000e0000 */
[----:B-1----:R-:W-:Y:S02]  /*d260*/  FMNMX.FTZ R6, R6, R9, !PT ;  /* 0x0000000906067209 */ /* 0x002fe40007810000 */
[----:B------:R-:W-:Y:S04]  /*d270*/  FMNMX.FTZ R8, R4, R8, !PT ;  /* 0x0000000804087209 */ /* 0x000fe80007810000 */
[----:B------:R-:W1:Y:S01]  /*d280*/  SHFL.BFLY PT, R4, R5, 0x2, 0x1f ;  /* 0x0c401f0005047f89 */ /* 0x000e6200000e0000 */
[----:B------:R-:W-:Y:S07]  /*d290*/  FMNMX.FTZ R7, R10, R7, !PT ;  /* 0x000000070a077209 */ /* 0x000fee0007810000 */
[----:B------:R-:W2:Y:S08]  /*d2a0*/  SHFL.BFLY PT, R136, R8, 0x1, 0x1f ;  /* 0x0c201f0008887f89 */ /* 0x000eb000000e0000 */
[----:B------:R-:W3:Y:S01]  /*d2b0*/  SHFL.BFLY PT, R135, R7, 0x1, 0x1f ;  /* 0x0c201f0007877f89 */ /* 0x000ee200000e0000 */
[----:B-1----:R-:W-:Y:S07]  /*d2c0*/  FMNMX.FTZ R4, R5, R4, !PT ;  /* 0x0000000405047209 */ /* 0x002fee0007810000 */
[----:B------:R-:W1:Y:S01]  /*d2d0*/  SHFL.BFLY PT, R134, R6, 0x1, 0x1f ;  /* 0x0c201f0006867f89 */ /* 0x000e6200000e0000 */
[----:B--2---:R-:W-:Y:S07]  /*d2e0*/  FMNMX.FTZ R136, R8, R136, !PT ;  /* 0x0000008808887209 */ /* 0x004fee0007810000 */
[----:B------:R-:W2:Y:S01]  /*d2f0*/  SHFL.BFLY PT, R133, R4, 0x1, 0x1f ;  /* 0x0c201f0004857f89 */ /* 0x000ea200000e0000 */
[C---:B------:R-:W-:Y:S01]  /*d300*/  FSETP.NEU.FTZ.AND P1, PT, R136.reuse, -INF , PT ;  /* 0xff8000008800780b */ /* 0x040fe20003f3d000 */
[C---:B------:R-:W-:Y:S02]  /*d310*/  FMUL.FTZ R250, R136.reuse, c[0x0][0x23c] ;  /* 0x00008f0088fa7a20 */ /* 0x040fe40000410000 */
[----:B------:R-:W-:Y:S01]  /*d320*/  FADD.FTZ R132, -R136, R132 ;  /* 0x0000008488847221 */ /* 0x000fe20000010100 */
[----:B---3--:R-:W-:Y:S02]  /*d330*/  FMNMX.FTZ R135, R7, R135, !PT ;  /* 0x0000008707877209 */ /* 0x008fe40007810000 */
[----:B------:R-:W-:Y:S01]  /*d340*/  FSEL R250, R250, RZ, P1 ;  /* 0x000000fffafa7208 */ /* 0x000fe20000800000 */
[----:B------:R-:W-:Y:S01]  /*d350*/  FMUL.FTZ R132, R132, c[0x0][0x23c] ;  /* 0x00008f0084847a20 */ /* 0x000fe20000410000 */
[C---:B------:R-:W-:Y:S01]  /*d360*/  FSETP.NEU.FTZ.AND P1, PT, R135.reuse, -INF , PT ;  /* 0xff8000008700780b */ /* 0x040fe20003f3d000 */
[----:B------:R-:W-:Y:S02]  /*d370*/  FMUL.FTZ R243, R135, c[0x0][0x23c] ;  /* 0x00008f0087f37a20 */ /* 0x000fe40000410000 */
[--C-:B------:R-:W-:Y:S02]  /*d380*/  FFMA.FTZ R155, R19, c[0x0][0x23c], -R250.reuse ;  /* 0x00008f00139b7a23 */ /* 0x100fe400000108fa */
[----:B------:R-:W3:Y:S01]  /*d390*/  MUFU.EX2 R132, R132 ;  /* 0x0000008400847308 */ /* 0x000ee20000000800 */
[----:B------:R-:W-:Y:S01]  /*d3a0*/  FSEL R243, R243, RZ, P1 ;  /* 0x000000fff3f37208 */ /* 0x000fe20000800000 */
[--C-:B------:R-:W-:Y:S01]  /*d3b0*/  FFMA.FTZ R154, R18, c[0x0][0x23c], -R250.reuse ;  /* 0x00008f00129a7a23 */ /* 0x100fe200000108fa */
[----:B-1----:R-:W-:Y:S01]  /*d3c0*/  FMNMX.FTZ R134, R6, R134, !PT ;  /* 0x0000008606867209 */ /* 0x002fe20007810000 */
[----:B------:R-:W-:Y:S02]  /*d3d0*/  FADD.FTZ R3, -R135, R3 ;  /* 0x0000000387037221 */ /* 0x000fe40000010100 */
[--C-:B------:R-:W-:Y:S01]  /*d3e0*/  FFMA.FTZ R159, R147, c[0x0][0x23c], -R250.reuse ;  /* 0x00008f00939f7a23 */ /* 0x100fe200000108fa */
[----:B------:R-:W-:Y:S01]  /*d3f0*/  FSETP.NEU.FTZ.AND P1, PT, R134, -INF , PT ;  /* 0xff8000008600780b */ /* 0x000fe20003f3d000 */
[----:B------:R-:W-:Y:S01]  /*d400*/  FMUL.FTZ R3, R3, c[0x0][0x23c] ;  /* 0x00008f0003037a20 */ /* 0x000fe20000410000 */
[----:B--2---:R-:W-:Y:S01]  /*d410*/  FMNMX.FTZ R133, R4, R133, !PT ;  /* 0x0000008504857209 */ /* 0x004fe20007810000 */
[----:B------:R-:W-:Y:S01]  /*d420*/  MUFU.EX2 R155, R155 ;  /* 0x0000009b009b7308 */ /* 0x000fe20000000800 */
[--C-:B------:R-:W-:Y:S02]  /*d430*/  FFMA.FTZ R158, R146, c[0x0][0x23c], -R250.reuse ;  /* 0x00008f00929e7a23 */ /* 0x100fe400000108fa */
[--C-:B------:R-:W-:Y:S02]  /*d440*/  FFMA.FTZ R152, R145, c[0x0][0x23c], -R243.reuse ;  /* 0x00008f0091987a23 */ /* 0x100fe400000108f3 */
[--C-:B------:R-:W-:Y:S02]  /*d450*/  FFMA.FTZ R151, R144, c[0x0][0x23c], -R243.reuse ;  /* 0x00008f0090977a23 */ /* 0x100fe400000108f3 */
[--C-:B------:R-:W-:Y:S02]  /*d460*/  FFMA.FTZ R157, R149, c[0x0][0x23c], -R250.reuse ;  /* 0x00008f00959d7a23 */ /* 0x100fe400000108fa */
[----:B------:R-:W-:Y:S01]  /*d470*/  FFMA.FTZ R156, R156, c[0x0][0x23c], -R250 ;  /* 0x00008f009c9c7a23 */ /* 0x000fe200000108fa */
[----:B------:R-:W1:Y:S01]  /*d480*/  MUFU.EX2 R3, R3 ;  /* 0x0000000300037308 */ /* 0x000e620000000800 */
[--C-:B------:R-:W-:Y:S02]  /*d490*/  FFMA.FTZ R150, R150, c[0x0][0x23c], -R243.reuse ;  /* 0x00008f0096967a23 */ /* 0x100fe400000108f3 */
[--C-:B------:R-:W-:Y:S02]  /*d4a0*/  FFMA.FTZ R149, R161, c[0x0][0x23c], -R243.reuse ;  /* 0x00008f00a1957a23 */ /* 0x100fe400000108f3 */
[C---:B---3--:R-:W-:Y:S02]  /*d4b0*/  FMUL.FTZ R32, R132.reuse, R100 ;  /* 0x0000006484207220 */ /* 0x048fe40000410000 */
[C---:B------:R-:W-:Y:S02]  /*d4c0*/  FMUL.FTZ R33, R132.reuse, R101 ;  /* 0x0000006584217220 */ /* 0x040fe40000410000 */
[C---:B------:R-:W-:Y:S01]  /*d4d0*/  FMUL.FTZ R48, R132.reuse, R84 ;  /* 0x0000005484307220 */ /* 0x040fe20000410000 */
[----:B------:R-:W-:Y:S01]  /*d4e0*/  MUFU.EX2 R159, R159 ;  /* 0x0000009f009f7308 */ /* 0x000fe20000000800 */
[C---:B------:R-:W-:Y:S02]  /*d4f0*/  FMUL.FTZ R49, R132.reuse, R85 ;  /* 0x0000005584317220 */ /* 0x040fe40000410000 */
[C---:B------:R-:W-:Y:S02]  /*d500*/  FMUL.FTZ R4, R132.reuse, R128 ;  /* 0x0000008084047220 */ /* 0x040fe40000410000 */
[----:B------:R-:W-:Y:S02]  /*d510*/  FMUL.FTZ R5, R132, R129 ;  /* 0x0000008184057220 */ /* 0x000fe40000410000 */
[----:B------:R-:W-:Y:S02]  /*d520*/  FADD.FTZ R2, -R134, R2 ;  /* 0x0000000286027221 */ /* 0x000fe40000010100 */
[----:B------:R-:W-:Y:S01]  /*d530*/  FADD.FTZ R0, -R133, R0 ;  /* 0x0000000085007221 */ /* 0x000fe20000010100 */
[----:B------:R-:W2:Y:S01]  /*d540*/  MUFU.EX2 R158, R158 ;  /* 0x0000009e009e7308 */ /* 0x000ea20000000800 */
[----:B------:R-:W-:Y:S02]  /*d550*/  FMUL.FTZ R2, R2, c[0x0][0x23c] ;  /* 0x00008f0002027a20 */ /* 0x000fe40000410000 */
[----:B------:R-:W-:Y:S02]  /*d560*/  FMUL.FTZ R0, R0, c[0x0][0x23c] ;  /* 0x00008f0000007a20 */ /* 0x000fe40000410000 */
[C---:B-1----:R-:W-:Y:S02]  /*d570*/  FMUL.FTZ R18, R3.reuse, R118 ;  /* 0x0000007603127220 */ /* 0x042fe40000410000 */
[C---:B------:R-:W-:Y:S02]  /*d580*/  FMUL.FTZ R19, R3.reuse, R119 ;  /* 0x0000007703137220 */ /* 0x040fe40000410000 */
[C---:B------:R-:W-:Y:S01]  /*d590*/  FMUL.FTZ R34, R3.reuse, R102 ;  /* 0x0000006603227220 */ /* 0x040fe20000410000 */
[----:B------:R-:W-:Y:S01]  /*d5a0*/  MUFU.EX2 R152, R152 ;  /* 0x0000009800987308 */ /* 0x000fe20000000800 */
[C---:B------:R-:W-:Y:S02]  /*d5b0*/  FMUL.FTZ R35, R3.reuse, R103 ;  /* 0x0000006703237220 */ /* 0x040fe40000410000 */
[----:B------:R-:W-:Y:S01]  /*d5c0*/  LDSM.16.MT88.4 R100, [R190+0x7800] ;  /* 0x00780000be64783b */ /* 0x000fe20000004200 */
[C---:B------:R-:W-:Y:S02]  /*d5d0*/  FMUL.FTZ R50, R3.reuse, R86 ;  /* 0x0000005603327220 */ /* 0x040fe40000410000 */
[C---:B------:R-:W-:Y:S02]  /*d5e0*/  FMUL.FTZ R51, R3.reuse, R87 ;  /* 0x0000005703337220 */ /* 0x040fe40000410000 */
[C---:B------:R-:W-:Y:S02]  /*d5f0*/  FMUL.FTZ R6, R3.reuse, R130 ;  /* 0x0000008203067220 */ /* 0x040fe40000410000 */
[----:B------:R-:W1:Y:S01]  /*d600*/  MUFU.EX2 R151, R151 ;  /* 0x0000009700977308 */ /* 0x000e620000000800 */
[----:B------:R-:W-:Y:S01]  /*d610*/  LDSM.16.MT88.4 R84, [R189+0x6800] ;  /* 0x00680000bd54783b */ /* 0x000fe20000004200 */
[----:B------:R-:W-:Y:S01]  /*d620*/  FMUL.FTZ R7, R3, R131 ;  /* 0x0000008303077220 */ /* 0x000fe20000410000 */
[----:B--2---:R-:W-:Y:S01]  /*d630*/  F2FP.BF16.PACK_AB R128, R158, R159 ;  /* 0x0000009f9e80723e */ /* 0x004fe200000010ff */
[--C-:B------:R-:W-:Y:S02]  /*d640*/  FFMA.FTZ R147, R15, c[0x0][0x23c], -R243.reuse ;  /* 0x00008f000f937a23 */ /* 0x100fe400000108f3 */
[--C-:B------:R-:W-:Y:S02]  /*d650*/  FFMA.FTZ R161, R14, c[0x0][0x23c], -R243.reuse ;  /* 0x00008f000ea17a23 */ /* 0x100fe400000108f3 */
[--C-:B------:R-:W-:Y:S02]  /*d660*/  FFMA.FTZ R153, R26, c[0x0][0x23c], -R250.reuse ;  /* 0x00008f001a997a23 */ /* 0x100fe400000108fa */
[----:B------:R-:W-:Y:S01]  /*d670*/  MUFU.EX2 R157, R157 ;  /* 0x0000009d009d7308 */ /* 0x000fe20000000800 */
[----:B------:R-:W-:Y:S02]  /*d680*/  FMUL.FTZ R176, R134, c[0x0][0x23c] ;  /* 0x00008f0086b07a20 */ /* 0x000fe40000410000 */
[----:B------:R-:W-:Y:S02]  /*d690*/  FMUL.FTZ R170, R133, c[0x0][0x23c] ;  /* 0x00008f0085aa7a20 */ /* 0x000fe40000410000 */
[--C-:B------:R-:W-:Y:S01]  /*d6a0*/  FFMA.FTZ R162, R25, c[0x0][0x23c], -R243.reuse ;  /* 0x00008f0019a27a23 */ /* 0x100fe200000108f3 */
[----:B------:R-:W-:Y:S01]  /*d6b0*/  FSEL R176, R176, RZ, P1 ;  /* 0x000000ffb0b07208 */ /* 0x000fe20000800000 */
[--C-:B------:R-:W-:Y:S01]  /*d6c0*/  FFMA.FTZ R180, R180, c[0x0][0x23c], -R250.reuse ;  /* 0x00008f00b4b47a23 */ /* 0x100fe200000108fa */
[----:B------:R-:W-:Y:S01]  /*d6d0*/  FSETP.NEU.FTZ.AND P1, PT, R133, -INF , PT ;  /* 0xff8000008500780b */ /* 0x000fe20003f3d000 */
[----:B------:R-:W-:Y:S01]  /*d6e0*/  FFMA.FTZ R234, R234, c[0x0][0x23c], -R250 ;  /* 0x00008f00eaea7a23 */ /* 0x000fe200000108fa */
[----:B------:R-:W2:Y:S01]  /*d6f0*/  MUFU.EX2 R156, R156 ;  /* 0x0000009c009c7308 */ /* 0x000ea20000000800 */
[----:B------:R-:W-:Y:S01]  /*d700*/  FFMA.FTZ R144, R160, c[0x0][0x23c], -R176 ;  /* 0x00008f00a0907a23 */ /* 0x000fe200000108b0 */
[----:B------:R-:W-:Y:S01]  /*d710*/  FSEL R170, R170, RZ, P1 ;  /* 0x000000ffaaaa7208 */ /* 0x000fe20000800000 */
[----:B------:R-:W-:Y:S01]  /*d720*/  FFMA.FTZ R160, R16, c[0x0][0x23c], -R250 ;  /* 0x00008f0010a07a23 */ /* 0x000fe200000108fa */
[----:B-1----:R-:W-:Y:S01]  /*d730*/  F2FP.BF16.PACK_AB R129, R151, R152 ;  /* 0x000000989781723e */ /* 0x002fe200000010ff */
[----:B------:R-:W-:Y:S02]  /*d740*/  FMUL.FTZ R16, R132, R116 ;  /* 0x0000007484107220 */ /* 0x000fe40000410000 */
[--C-:B------:R-:W-:Y:S02]  /*d750*/  FFMA.FTZ R145, R143, c[0x0][0x23c], -R176.reuse ;  /* 0x00008f008f917a23 */ /* 0x100fe400000108b0 */
[----:B------:R-:W-:Y:S01]  /*d760*/  FFMA.FTZ R143, R148, c[0x0][0x23c], -R176 ;  /* 0x00008f00948f7a23 */ /* 0x000fe200000108b0 */
[----:B------:R-:W-:Y:S01]  /*d770*/  MUFU.EX2 R150, R150 ;  /* 0x0000009600967308 */ /* 0x000fe20000000800 */
[--C-:B------:R-:W-:Y:S02]  /*d780*/  FFMA.FTZ R148, R17, c[0x0][0x23c], -R243.reuse ;  /* 0x00008f0011947a23 */ /* 0x100fe400000108f3 */
[----:B------:R-:W-:Y:S02]  /*d790*/  FMUL.FTZ R17, R132, R117 ;  /* 0x0000007584117220 */ /* 0x000fe40000410000 */
[----:B------:R-:W-:Y:S01]  /*d7a0*/  LDSM.16.MT88.4 R116, [R192+0x7800] ;  /* 0x00780000c074783b */ /* 0x000fe20000004200 */
[----:B------:R-:W-:Y:S02]  /*d7b0*/  FFMA.FTZ R139, R12, c[0x0][0x23c], -R170 ;  /* 0x00008f000c8b7a23 */ /* 0x000fe400000108aa */
[--C-:B------:R-:W-:Y:S02]  /*d7c0*/  FFMA.FTZ R168, R168, c[0x0][0x23c], -R176.reuse ;  /* 0x00008f00a8a87a23 */ /* 0x100fe400000108b0 */
[----:B------:R-:W1:Y:S01]  /*d7d0*/  MUFU.EX2 R149, R149 ;  /* 0x0000009500957308 */ /* 0x000e620000000800 */
[----:B------:R-:W-:Y:S02]  /*d7e0*/  FFMA.FTZ R146, R140, c[0x0][0x23c], -R176 ;  /* 0x00008f008c927a23 */ /* 0x000fe400000108b0 */
[--C-:B------:R-:W-:Y:S01]  /*d7f0*/  FFMA.FTZ R140, R13, c[0x0][0x23c], -R170.reuse ;  /* 0x00008f000d8c7a23 */ /* 0x100fe200000108aa */
[----:B--2---:R-:W-:Y:S01]  /*d800*/  F2FP.BF16.PACK_AB R130, R156, R157 ;  /* 0x0000009d9c82723e */ /* 0x004fe200000010ff */
[--C-:B------:R-:W-:Y:S02]  /*d810*/  FFMA.FTZ R142, R142, c[0x0][0x23c], -R170.reuse ;  /* 0x00008f008e8e7a23 */ /* 0x100fe400000108aa */
[--C-:B------:R-:W-:Y:S02]  /*d820*/  FFMA.FTZ R141, R141, c[0x0][0x23c], -R170.reuse ;  /* 0x00008f008d8d7a23 */ /* 0x100fe400000108aa */
[--C-:B------:R-:W-:Y:S01]  /*d830*/  FFMA.FTZ R171, R171, c[0x0][0x23c], -R170.reuse ;  /* 0x00008f00abab7a23 */ /* 0x100fe200000108aa */
[----:B------:R-:W2:Y:S01]  /*d840*/  MUFU.EX2 R2, R2 ;  /* 0x0000000200027308 */ /* 0x000ea20000000800 */
[----:B------:R-:W-:Y:S02]  /*d850*/  FFMA.FTZ R173, R173, c[0x0][0x23c], -R170 ;  /* 0x00008f00adad7a23 */ /* 0x000fe400000108aa */
[--C-:B------:R-:W-:Y:S02]  /*d860*/  FFMA.FTZ R174, R174, c[0x0][0x23c], -R176.reuse ;  /* 0x00008f00aeae7a23 */ /* 0x100fe400000108b0 */
[----:B------:R-:W-:Y:S02]  /*d870*/  FFMA.FTZ R175, R175, c[0x0][0x23c], -R176 ;  /* 0x00008f00afaf7a23 */ /* 0x000fe400000108b0 */
[--C-:B------:R-:W-:Y:S02]  /*d880*/  FFMA.FTZ R177, R177, c[0x0][0x23c], -R170.reuse ;  /* 0x00008f00b1b17a23 */ /* 0x100fe400000108aa */
[----:B------:R-:W-:Y:S01]  /*d890*/  FFMA.FTZ R178, R178, c[0x0][0x23c], -R170 ;  /* 0x00008f00b2b27a23 */ /* 0x000fe200000108aa */
[----:B------:R-:W3:Y:S01]  /*d8a0*/  MUFU.EX2 R0, R0 ;  /* 0x0000000000007308 */ /* 0x000ee20000000800 */
[--C-:B------:R-:W-:Y:S02]  /*d8b0*/  FFMA.FTZ R242, R242, c[0x0][0x23c], -R243.reuse ;  /* 0x00008f00f2f27a23 */ /* 0x100fe400000108f3 */
[--C-:B------:R-:W-:Y:S01]  /*d8c0*/  FFMA.FTZ R248, R248, c[0x0][0x23c], -R243.reuse ;  /* 0x00008f00f8f87a23 */ /* 0x100fe200000108f3 */
[----:B-1----:R-:W-:Y:S01]  /*d8d0*/  F2FP.BF16.PACK_AB R131, R149, R150 ;  /* 0x000000969583723e */ /* 0x002fe200000010ff */
[--C-:B------:R-:W-:Y:S02]  /*d8e0*/  FFMA.FTZ R249, R249, c[0x0][0x23c], -R250.reuse ;  /* 0x00008f00f9f97a23 */ /* 0x100fe400000108fa */
[----:B------:R-:W-:Y:S02]  /*d8f0*/  FFMA.FTZ R251, R251, c[0x0][0x23c], -R250 ;  /* 0x00008f00fbfb7a23 */ /* 0x000fe400000108fa */
[--C-:B------:R-:W-:Y:S01]  /*d900*/  FFMA.FTZ R252, R252, c[0x0][0x23c], -R243.reuse ;  /* 0x00008f00fcfc7a23 */ /* 0x100fe200000108f3 */
[----:B------:R-:W-:Y:S01]  /*d910*/  MUFU.EX2 R146, R146 ;  /* 0x0000009200927308 */ /* 0x000fe20000000800 */
[-C--:B------:R-:W-:Y:S05]  /*d920*/  HMMA.16816.F32.BF16 R4, R128, R20.reuse, R4 ;  /* 0x000000148004723c */ /* 0x080fea0000041804 */
[C---:B--2---:R-:W-:Y:S02]  /*d930*/  FMUL.FTZ R56, R2.reuse, R76 ;  /* 0x0000004c02387220 */ /* 0x044fe40000410000 */
[C---:B------:R-:W-:Y:S02]  /*d940*/  FMUL.FTZ R57, R2.reuse, R77 ;  /* 0x0000004d02397220 */ /* 0x040fe40000410000 */
[----:B------:R-:W1:Y:S03]  /*d950*/  MUFU.EX2 R145, R145 ;  /* 0x0000009100917308 */ /* 0x000e660000000800 */
[----:B------:R-:W-:Y:S02]  /*d960*/  FMUL.FTZ R44, R2, R88 ;  /* 0x00000058022c7220 */ /* 0x000fe40000410000 */
[C---:B---3--:R-:W-:Y:S02]  /*d970*/  FMUL.FTZ R58, R0.reuse, R78 ;  /* 0x0000004e003a7220 */ /* 0x048fe40000410000 */
[----:B------:R-:W-:Y:S02]  /*d980*/  FMUL.FTZ R59, R0, R79 ;  /* 0x0000004f003b7220 */ /* 0x000fe40000410000 */
[----:B------:R-:W-:Y:S01]  /*d990*/  LDSM.16.MT88.4 R76, [R192+0x6800] ;  /* 0x00680000c04c783b */ /* 0x000fe20000004200 */
[----:B------:R-:W-:Y:S01]  /*d9a0*/  MUFU.EX2 R142, R142 ;  /* 0x0000008e008e7308 */ /* 0x000fe20000000800 */
[C---:B------:R-:W-:Y:S01]  /*d9b0*/  FMUL.FTZ R8, R2.reuse, R124 ;  /* 0x0000007c02087220 */ /* 0x040fe20000410000 */
[----:B------:R-:W-:Y:S01]  /*d9c0*/  MOV R124, R165 ;  /* 0x000000a5007c7202 */ /* 0x000fe20000000f00 */
[----:B------:R-:W-:Y:S02]  /*d9d0*/  FMUL.FTZ R9, R2, R125 ;  /* 0x0000007d02097220 */ /* 0x000fe40000410000 */
[C---:B------:R-:W-:Y:S02]  /*d9e0*/  FMUL.FTZ R10, R0.reuse, R126 ;  /* 0x0000007e000a7220 */ /* 0x040fe40000410000 */
[----:B------:R-:W-:Y:S02]  /*d9f0*/  FMUL.FTZ R11, R0, R127 ;  /* 0x0000007f000b7220 */ /* 0x000fe40000410000 */
[C---:B------:R-:W-:Y:S01]  /*da00*/  FMUL.FTZ R12, R2.reuse, R120 ;  /* 0x00000078020c7220 */ /* 0x040fe20000410000 */
[----:B------:R-:W2:Y:S01]  /*da10*/  MUFU.EX2 R141, R141 ;  /* 0x0000008d008d7308 */ /* 0x000ea20000000800 */
[----:B------:R-:W-:Y:S02]  /*da20*/  FMUL.FTZ R13, R2, R121 ;  /* 0x00000079020d7220 */ /* 0x000fe40000410000 */
[C---:B------:R-:W-:Y:S01]  /*da30*/  FMUL.FTZ R14, R0.reuse, R122 ;  /* 0x0000007a000e7220 */ /* 0x040fe20000410000 */
[----:B-1----:R-:W-:Y:S01]  /*da40*/  F2FP.BF16.PACK_AB R64, R145, R146 ;  /* 0x000000929140723e */ /* 0x002fe200000010ff */
[----:B------:R-:W-:Y:S02]  /*da50*/  FMUL.FTZ R15, R0, R123 ;  /* 0x0000007b000f7220 */ /* 0x000fe40000410000 */
[----:B------:R-:W-:Y:S02]  /*da60*/  FMUL.FTZ R25, R2, R109 ;  /* 0x0000006d02197220 */ /* 0x000fe40000410000 */
[C---:B------:R-:W-:Y:S01]  /*da70*/  FMUL.FTZ R26, R0.reuse, R110 ;  /* 0x0000006e001a7220 */ /* 0x040fe20000410000 */
[----:B------:R-:W-:Y:S01]  /*da80*/  MUFU.EX2 R144, R144 ;  /* 0x0000009000907308 */ /* 0x000fe20000000800 */
[----:B------:R-:W-:Y:S02]  /*da90*/  FMUL.FTZ R27, R0, R111 ;  /* 0x0000006f001b7220 */ /* 0x000fe40000410000 */
[--C-:B------:R-:W-:Y:S02]  /*daa0*/  FFMA.FTZ R165, R24, c[0x0][0x23c], -R176.reuse ;  /* 0x00008f0018a57a23 */ /* 0x100fe400000108b0 */
[C---:B------:R-:W-:Y:S02]  /*dab0*/  FMUL.FTZ R24, R2.reuse, R108 ;  /* 0x0000006c02187220 */ /* 0x040fe40000410000 */
[C---:B------:R-:W-:Y:S02]  /*dac0*/  FMUL.FTZ R28, R2.reuse, R104 ;  /* 0x00000068021c7220 */ /* 0x040fe40000410000 */
[----:B------:R-:W-:Y:S01]  /*dad0*/  FMUL.FTZ R29, R2, R105 ;  /* 0x00000069021d7220 */ /* 0x000fe20000410000 */
[----:B------:R-:W1:Y:S01]  /*dae0*/  MUFU.EX2 R143, R143 ;  /* 0x0000008f008f7308 */ /* 0x000e620000000800 */
[C---:B------:R-:W-:Y:S02]  /*daf0*/  FMUL.FTZ R30, R0.reuse, R106 ;  /* 0x0000006a001e7220 */ /* 0x040fe40000410000 */
[----:B------:R-:W-:Y:S01]  /*db00*/  FMUL.FTZ R31, R0, R107 ;  /* 0x0000006b001f7220 */ /* 0x000fe20000410000 */
[----:B--2---:R-:W-:Y:S01]  /*db10*/  F2FP.BF16.PACK_AB R65, R141, R142 ;  /* 0x0000008e8d41723e */ /* 0x004fe200000010ff */
[C---:B------:R-:W-:Y:S02]  /*db20*/  FMUL.FTZ R40, R2.reuse, R92 ;  /* 0x0000005c02287220 */ /* 0x040fe40000410000 */
[----:B------:R-:W-:Y:S02]  /*db30*/  FMUL.FTZ R41, R2, R93 ;  /* 0x0000005d02297220 */ /* 0x000fe40000410000 */
[C---:B------:R-:W-:Y:S01]  /*db40*/  FMUL.FTZ R42, R0.reuse, R94 ;  /* 0x0000005e002a7220 */ /* 0x040fe20000410000 */
[----:B------:R-:W-:Y:S01]  /*db50*/  MUFU.EX2 R140, R140 ;  /* 0x0000008c008c7308 */ /* 0x000fe20000000800 */
[----:B------:R-:W-:Y:S02]  /*db60*/  FMUL.FTZ R43, R0, R95 ;  /* 0x0000005f002b7220 */ /* 0x000fe40000410000 */
        /* <DEDUP_REMOVED lines=9> */
[--C-:B------:R-:W-:Y:S02]  /*dc00*/  FFMA.FTZ R246, R246, c[0x0][0x23c], -R176.reuse ;  /* 0x00008f00f6f67a23 */ /* 0x100fe400000108b0 */
[----:B------:R-:W-:Y:S01]  /*dc10*/  FFMA.FTZ R247, R247, c[0x0][0x23c], -R176 ;  /* 0x00008f00f7f77a23 */ /* 0x000fe200000108b0 */
[----:B------:R-:W-:Y:S01]  /*dc20*/  MUFU.EX2 R154, R154 ;  /* 0x0000009a009a7308 */ /* 0x000fe20000000800 */
[--C-:B------:R-:W-:Y:S02]  /*dc30*/  FFMA.FTZ R244, R244, c[0x0][0x23c], -R170.reuse ;  /* 0x00008f00f4f47a23 */ /* 0x100fe400000108aa */
[----:B------:R-:W-:Y:S02]  /*dc40*/  FFMA.FTZ R241, R241, c[0x0][0x23c], -R170 ;  /* 0x00008f00f1f17a23 */ /* 0x000fe400000108aa */
[--C-:B------:R-:W-:Y:S02]  /*dc50*/  FFMA.FTZ R239, R239, c[0x0][0x23c], -R176.reuse ;  /* 0x00008f00efef7a23 */ /* 0x100fe400000108b0 */
[----:B------:R-:W-:Y:S02]  /*dc60*/  FFMA.FTZ R240, R240, c[0x0][0x23c], -R176 ;  /* 0x00008f00f0f07a23 */ /* 0x000fe400000108b0 */
[--C-:B------:R-:W-:Y:S01]  /*dc70*/  FFMA.FTZ R238, R238, c[0x0][0x23c], -R170.reuse ;  /* 0x00008f00eeee7a23 */ /* 0x100fe200000108aa */
[----:B------:R-:W-:Y:S01]  /*dc80*/  MUFU.EX2 R148, R148 ;  /* 0x0000009400947308 */ /* 0x000fe20000000800 */
[----:B------:R-:W-:Y:S02]  /*dc90*/  FFMA.FTZ R236, R236, c[0x0][0x23c], -R170 ;  /* 0x00008f00ecec7a23 */ /* 0x000fe400000108aa */
[--C-:B------:R-:W-:Y:S01]  /*dca0*/  FFMA.FTZ R231, R231, c[0x0][0x23c], -R250.reuse ;  /* 0x00008f00e7e77a23 */ /* 0x100fe200000108fa */
[----:B--2---:R-:W-:Y:S01]  /*dcb0*/  F2FP.BF16.PACK_AB R67, R139, R140 ;  /* 0x0000008c8b43723e */ /* 0x004fe200000010ff */
[--C-:B------:R-:W-:Y:S02]  /*dcc0*/  FFMA.FTZ R235, R235, c[0x0][0x23c], -R250.reuse ;  /* 0x00008f00ebeb7a23 */ /* 0x100fe400000108fa */
[--C-:B------:R-:W-:Y:S02]  /*dcd0*/  FFMA.FTZ R183, R183, c[0x0][0x23c], -R243.reuse ;  /* 0x00008f00b7b77a23 */ /* 0x100fe400000108f3 */
[--C-:B------:R-:W-:Y:S01]  /*dce0*/  FFMA.FTZ R182, R182, c[0x0][0x23c], -R243.reuse ;  /* 0x00008f00b6b67a23 */ /* 0x100fe200000108f3 */
[----:B------:R-:W-:Y:S01]  /*dcf0*/  MUFU.EX2 R147, R147 ;  /* 0x0000009300937308 */ /* 0x000fe20000000800 */
[C---:B------:R-:W-:Y:S04]  /*dd00*/  HMMA.16816.F32.BF16 R8, R64.reuse, R20, R8 ;  /* 0x000000144008723c */ /* 0x040fe80000041808 */
[--C-:B------:R-:W-:Y:S02]  /*dd10*/  FFMA.FTZ R245, R245, c[0x0][0x23c], -R250.reuse ;  /* 0x00008f00f5f57a23 */ /* 0x100fe400000108fa */
[----:B------:R-:W-:Y:S02]  /*dd20*/  FFMA.FTZ R250, R237, c[0x0][0x23c], -R250 ;  /* 0x00008f00edfa7a23 */ /* 0x000fe400000108fa */
        /* <DEDUP_REMOVED lines=13> */
[----:B------:R-:W-:Y:S01]  /*de00*/  FFMA.FTZ R164, R164, c[0x0][0x23c], -R170 ;  /* 0x00008f00a4a47a23 */ /* 0x000fe200000108aa */
[-C--:B------:R-:W-:Y:S03]  /*de10*/  HMMA.16816.F32.BF16 R20, R128, R36.reuse, R20 ;  /* 0x000000248014723c */ /* 0x080fe60000041814 */
[--C-:B------:R-:W-:Y:S01]  /*de20*/  FFMA.FTZ R163, R163, c[0x0][0x23c], -R176.reuse ;  /* 0x00008f00a3a37a23 */ /* 0x100fe200000108b0 */
[----:B------:R-:W-:Y:S01]  /*de30*/  MUFU.EX2 R162, R162 ;  /* 0x000000a200a27308 */ /* 0x000fe20000000800 */
[----:B------:R-:W-:Y:S02]  /*de40*/  FFMA.FTZ R176, R167, c[0x0][0x23c], -R176 ;  /* 0x00008f00a7b07a23 */ /* 0x000fe400000108b0 */
[--C-:B------:R-:W-:Y:S01]  /*de50*/  FFMA.FTZ R138, R138, c[0x0][0x23c], -R170.reuse ;  /* 0x00008f008a8a7a23 */ /* 0x100fe200000108aa */
[C---:B------:R-:W-:Y:S04]  /*de60*/  HMMA.16816.F32.BF16 R24, R64.reuse, R36, R24 ;  /* 0x000000244018723c */ /* 0x040fe80000041818 */
[----:B------:R-:W-:Y:S02]  /*de70*/  FFMA.FTZ R170, R137, c[0x0][0x23c], -R170 ;  /* 0x00008f0089aa7a23 */ /* 0x000fe400000108aa */
[----:B------:R-:W-:Y:S01]  /*de80*/  MUFU.EX2 R165, R165 ;  /* 0x000000a500a57308 */ /* 0x000fe20000000800 */
[C---:B------:R-:W-:Y:S01]  /*de90*/  FMUL.FTZ R36, R132.reuse, R96 ;  /* 0x0000006084247220 */ /* 0x040fe20000410000 */
[-C--:B------:R-:W-:Y:S04]  /*dea0*/  HMMA.16816.F32.BF16 R28, R64, R38.reuse, R28 ;  /* 0x00000026401c723c */ /* 0x080fe8000004181c */
[C---:B------:R-:W-:Y:S02]  /*deb0*/  FMUL.FTZ R37, R132.reuse, R97 ;  /* 0x0000006184257220 */ /* 0x040fe40000410000 */
[----:B------:R-:W-:Y:S02]  /*dec0*/  FFMA.FTZ R159, R132, R230, R159 ;  /* 0x000000e6849f7223 */ /* 0x000fe4000001009f */
[C---:B------:R-:W-:Y:S01]  /*ded0*/  HMMA.16816.F32.BF16 R32, R128.reuse, R38, R32 ;  /* 0x000000268020723c */ /* 0x040fe20000041820 */
[----:B------:R-:W1:Y:S03]  /*dee0*/  MUFU.EX2 R168, R168 ;  /* 0x000000a800a87308 */ /* 0x000e660000000800 */
[C---:B------:R-:W-:Y:S02]  /*def0*/  FFMA.FTZ R152, R3.reuse, R229, R152 ;  /* 0x000000e503987223 */ /* 0x040fe40000010098 */
[----:B------:R-:W-:Y:S01]  /*df00*/  FFMA.FTZ R146, R2, R228, R146 ;  /* 0x000000e402927223 */ /* 0x000fe20000010092 */
[----:B------:R-:W-:Y:S01]  /*df10*/  MOV R2, R134 ;  /* 0x0000008600027202 */ /* 0x000fe20000000f00 */
[C---:B------:R-:W-:Y:S03]  /*df20*/  FMUL.FTZ R38, R3.reuse, R98 ;  /* 0x0000006203267220 */ /* 0x040fe60000410000 */
[----:B------:R-:W-:Y:S01]  /*df30*/  MUFU.EX2 R171, R171 ;  /* 0x000000ab00ab7308 */ /* 0x000fe20000000800 */
[----:B------:R-:W-:Y:S02]  /*df40*/  FMUL.FTZ R39, R3, R99 ;  /* 0x0000006303277220 */ /* 0x000fe40000410000 */
[----:B------:R-:W2:Y:S01]  /*df50*/  LDSM.16.MT88.4 R96, [R188+0x6000] ;  /* 0x00600000bc60783b */ /* 0x000ea20000004200 */
[----:B------:R-:W-:Y:S01]  /*df60*/  FFMA.FTZ R142, R0, R227, R142 ;  /* 0x000000e3008e7223 */ /* 0x000fe2000001008e */
[----:B------:R-:W-:Y:S01]  /*df70*/  MOV R0, R133 ;  /* 0x0000008500007202 */ /* 0x000fe20000000f00 */
[----:B------:R-:W-:Y:S02]  /*df80*/  FADD.FTZ R159, R158, R159 ;  /* 0x0000009f9e9f7221 */ /* 0x000fe40000010000 */
[-C--:B------:R-:W-:Y:S02]  /*df90*/  HMMA.16816.F32.BF16 R36, R128, R52.reuse, R36 ;  /* 0x000000348024723c */ /* 0x080fe40000041824 */
[----:B------:R-:W3:Y:S01]  /*dfa0*/  MUFU.EX2 R173, R173 ;  /* 0x000000ad00ad7308 */ /* 0x000ee20000000800 */
[----:B------:R-:W-:Y:S02]  /*dfb0*/  FADD.FTZ R152, R151, R152 ;  /* 0x0000009897987221 */ /* 0x000fe40000010000 */
        /* <DEDUP_REMOVED lines=58> */
[--C-:B------:R-:W-:Y:S02]  /*e360*/  FFMA.FTZ R76, R124, c[0x0][0x23c], -R243.reuse ;  /* 0x00008f007c4c7a23 */ /* 0x100fe400000108f3 */
[----:B------:R-:W-:Y:S02]  /*e370*/  FFMA.FTZ R243, R179, c[0x0][0x23c], -R243 ;  /* 0x00008f00b3f37a23 */ /* 0x000fe400000108f3 */
[C---:B------:R-:W-:Y:S03]  /*e380*/  HMMA.16816.F32.BF16 R16, R68.reuse, R78, R16 ;  /* 0x0000004e4410723c */ /* 0x040fe60000041810 */
[----:B------:R1:W2:Y:S01]  /*e390*/  MUFU.EX2 R88, R76 ;  /* 0x0000004c00587308 */ /* 0x0002a20000000800 */
        /* <DEDUP_REMOVED lines=9> */
[----:B------:R-:W3:Y:S01]  /*e430*/  MUFU.EX2 R246, R246 ;  /* 0x000000f600f67308 */ /* 0x000ee20000000800 */
[-C--:B------:R-:W-:Y:S01]  /*e440*/  HMMA.16816.F32.BF16 R28, R72, R82.reuse, R28 ;  /* 0x00000052481c723c */ /* 0x080fe2000004181c */
[----:B-1----:R-:W1:Y:S03]  /*e450*/  LDSM.16.MT88.4 R76, [R188+0x6800] ;  /* 0x00680000bc4c783b */ /* 0x002e660000004200 */
[----:B--2---:R-:W-:Y:S01]  /*e460*/  MOV R237, R88 ;  /* 0x0000005800ed7202 */ /* 0x004fe20000000f00 */
[----:B------:R-:W-:Y:S02]  /*e470*/  FADD.FTZ R142, R178, R142 ;  /* 0x0000008eb28e7221 */ /* 0x000fe40000010000 */
[----:B------:R-:W-:Y:S01]  /*e480*/  FADD.FTZ R159, R180, R159 ;  /* 0x0000009fb49f7221 */ /* 0x000fe20000010000 */
[C---:B------:R-:W-:Y:S01]  /*e490*/  HMMA.16816.F32.BF16 R32, R68.reuse, R82, R32 ;  /* 0x000000524420723c */ /* 0x040fe20000041820 */
[----:B------:R-:W2:Y:S01]  /*e4a0*/  MUFU.EX2 R247, R247 ;  /* 0x000000f700f77308 */ /* 0x000ea20000000800 */
[----:B------:R-:W4:Y:S02]  /*e4b0*/  LDSM.16.MT88.4 R80, [R192+0x7000] ;  /* 0x00700000c050783b */ /* 0x000f240000004200 */
[----:B------:R-:W-:Y:S02]  /*e4c0*/  FADD.FTZ R152, R242, R152 ;  /* 0x00000098f2987221 */ /* 0x000fe40000010000 */
[----:B------:R-:W-:Y:S02]  /*e4d0*/  FADD.FTZ R159, R234, R159 ;  /* 0x0000009fea9f7221 */ /* 0x000fe40000010000 */
[-C--:B------:R-:W-:Y:S03]  /*e4e0*/  HMMA.16816.F32.BF16 R36, R68, R84.reuse, R36 ;  /* 0x000000544424723c */ /* 0x080fe60000041824 */
[----:B------:R-:W5:Y:S01]  /*e4f0*/  MUFU.EX2 R244, R244 ;  /* 0x000000f400f47308 */ /* 0x000f620000000800 */
[----:B------:R-:W-:Y:S02]  /*e500*/  FADD.FTZ R152, R248, R152 ;  /* 0x00000098f8987221 */ /* 0x000fe40000010000 */
[----:B------:R-:W-:Y:S02]  /*e510*/  FADD.FTZ R159, R249, R159 ;  /* 0x0000009ff99f7221 */ /* 0x000fe40000010000 */
[C---:B------:R-:W-:Y:S04]  /*e520*/  HMMA.16816.F32.BF16 R40, R72.reuse, R84, R40 ;  /* 0x000000544828723c */ /* 0x040fe80000041828 */
[----:B---3--:R-:W-:Y:S01]  /*e530*/  FADD.FTZ R146, R246, R146 ;  /* 0x00000092f6927221 */ /* 0x008fe20000010000 */
[----:B------:R-:W3:Y:S01]  /*e540*/  MUFU.EX2 R241, R241 ;  /* 0x000000f100f17308 */ /* 0x000ee20000000800 */
[----:B------:R-:W-:Y:S02]  /*e550*/  FADD.FTZ R152, R252, R152 ;  /* 0x00000098fc987221 */ /* 0x000fe40000010000 */
[-C--:B------:R-:W-:Y:S04]  /*e560*/  HMMA.16816.F32.BF16 R44, R72, R86.reuse, R44 ;  /* 0x00000056482c723c */ /* 0x080fe8000004182c */
[----:B--2---:R-:W-:Y:S02]  /*e570*/  FADD.FTZ R146, R247, R146 ;  /* 0x00000092f7927221 */ /* 0x004fe40000010000 */
[----:B------:R-:W-:Y:S01]  /*e580*/  FADD.FTZ R159, R251, R159 ;  /* 0x0000009ffb9f7221 */ /* 0x000fe20000010000 */
[----:B------:R-:W2:Y:S01]  /*e590*/  MUFU.EX2 R239, R239 ;  /* 0x000000ef00ef7308 */ /* 0x000ea20000000800 */
[C---:B------:R-:W-:Y:S01]  /*e5a0*/  HMMA.16816.F32.BF16 R48, R68.reuse, R86, R48 ;  /* 0x000000564430723c */ /* 0x040fe20000041830 */
[----:B------:R-:W4:Y:S03]  /*e5b0*/  LDSM.16.MT88.4 R84, [R190+0x7000] ;  /* 0x00700000be54783b */ /* 0x000f260000004200 */
[----:B-----5:R-:W-:Y:S02]  /*e5c0*/  FADD.FTZ R142, R244, R142 ;  /* 0x0000008ef48e7221 */ /* 0x020fe40000010000 */
[----:B------:R-:W-:Y:S02]  /*e5d0*/  FADD.FTZ R152, R237, R152 ;  /* 0x00000098ed987221 */ /* 0x000fe40000010000 */
[-C--:B-1----:R-:W-:Y:S01]  /*e5e0*/  HMMA.16816.F32.BF16 R52, R68, R76.reuse, R52 ;  /* 0x0000004c4434723c */ /* 0x082fe20000041834 */
[----:B------:R-:W1:Y:S03]  /*e5f0*/  MUFU.EX2 R240, R240 ;  /* 0x000000f000f07308 */ /* 0x000e660000000800 */
[----:B---3--:R-:W-:Y:S04]  /*e600*/  FADD.FTZ R142, R241, R142 ;  /* 0x0000008ef18e7221 */ /* 0x008fe80000010000 */
[C---:B------:R-:W-:Y:S03]  /*e610*/  HMMA.16816.F32.BF16 R56, R72.reuse, R76, R56 ;  /* 0x0000004c4838723c */ /* 0x040fe60000041838 */
[----:B------:R-:W3:Y:S01]  /*e620*/  MUFU.EX2 R238, R238 ;  /* 0x000000ee00ee7308 */ /* 0x000ee20000000800 */
[----:B--2---:R-:W-:Y:S04]  /*e630*/  FADD.FTZ R146, R239, R146 ;  /* 0x00000092ef927221 */ /* 0x004fe80000010000 */
[-C--:B------:R-:W-:Y:S05]  /*e640*/  HMMA.16816.F32.BF16 R60, R72, R78.reuse, R60 ;  /* 0x0000004e483c723c */ /* 0x080fea000004183c */
[----:B------:R-:W2:Y:S02]  /*e650*/  MUFU.EX2 R236, R236 ;  /* 0x000000ec00ec7308 */ /* 0x000ea40000000800 */
[----:B------:R-:W-:Y:S01]  /*e660*/  F2FP.BF16.PACK_AB R72, R247, R246 ;  /* 0x000000f6f748723e */ /* 0x000fe200000010ff */
[----:B------:R-:W-:Y:S01]  /*e670*/  HMMA.16816.F32.BF16 R64, R68, R78, R64 ;  /* 0x0000004e4440723c */ /* 0x000fe20000041840 */
[----:B------:R-:W5:Y:S03]  /*e680*/  LDSM.16.MT88.4 R76, [R189+0x7000] ;  /* 0x00700000bd4c783b */ /* 0x000f660000004200 */
[----:B------:R-:W-:Y:S01]  /*e690*/  F2FP.BF16.PACK_AB R73, R241, R244 ;  /* 0x000000f4f149723e */ /* 0x000fe200000010ff */
[C---:B-1----:R-:W-:Y:S01]  /*e6a0*/  FADD.FTZ R146, R240.reuse, R146 ;  /* 0x00000092f0927221 */ /* 0x042fe20000010000 */
[----:B------:R-:W-:Y:S01]  /*e6b0*/  F2FP.BF16.PACK_AB R74, R240, R239 ;  /* 0x000000eff04a723e */ /* 0x000fe200000010ff */
[----:B------:R-:W1:Y:S01]  /*e6c0*/  MUFU.EX2 R231, R231 ;  /* 0x000000e700e77308 */ /* 0x000e620000000800 */
[----:B------:R-:W-:Y:S04]  /*e6d0*/  F2FP.BF16.PACK_AB R68, R234, R180 ;  /* 0x000000b4ea44723e */ /* 0x000fe800000010ff */
[----:B------:R-:W-:Y:S01]  /*e6e0*/  F2FP.BF16.PACK_AB R69, R248, R242 ;  /* 0x000000f2f845723e */ /* 0x000fe200000010ff */
[----:B---3--:R-:W-:Y:S01]  /*e6f0*/  FADD.FTZ R142, R238, R142 ;  /* 0x0000008eee8e7221 */ /* 0x008fe20000010000 */
[----:B------:R-:W-:Y:S02]  /*e700*/  F2FP.BF16.PACK_AB R70, R251, R249 ;  /* 0x000000f9fb46723e */ /* 0x000fe400000010ff */
[----:B------:R-:W-:Y:S01]  /*e710*/  F2FP.BF16.PACK_AB R71, R88, R252 ;  /* 0x000000fc5847723e */ /* 0x000fe200000010ff */
[----:B------:R-:W3:Y:S01]  /*e720*/  MUFU.EX2 R235, R235 ;  /* 0x000000eb00eb7308 */ /* 0x000ee20000000800 */
[C---:B--2---:R-:W-:Y:S01]  /*e730*/  F2FP.BF16.PACK_AB R75, R236.reuse, R238 ;  /* 0x000000eeec4b723e */ /* 0x044fe200000010ff */
[----:B------:R-:W-:Y:S04]  /*e740*/  FADD.FTZ R142, R236, R142 ;  /* 0x0000008eec8e7221 */ /* 0x000fe80000010000 */
[-C--:B----4-:R-:W-:Y:S04]  /*e750*/  HMMA.16816.F32.BF16 R4, R68, R80.reuse, R4 ;  /* 0x000000504404723c */ /* 0x090fe80000041804 */
[----:B------:R-:W2:Y:S04]  /*e760*/  MUFU.EX2 R183, R183 ;  /* 0x000000b700b77308 */ /* 0x000ea80000000800 */
[C---:B------:R-:W-:Y:S04]  /*e770*/  HMMA.16816.F32.BF16 R8, R72.reuse, R80, R8 ;  /* 0x000000504808723c */ /* 0x040fe80000041808 */
[----:B-1----:R-:W-:Y:S02]  /*e780*/  FADD.FTZ R159, R231, R159 ;  /* 0x0000009fe79f7221 */ /* 0x002fe40000010000 */
[----:B------:R-:W1:Y:S02]  /*e790*/  MUFU.EX2 R182, R182 ;  /* 0x000000b600b67308 */ /* 0x000e640000000800 */
[-C--:B------:R-:W-:Y:S04]  /*e7a0*/  HMMA.16816.F32.BF16 R12, R72, R82.reuse, R12 ;  /* 0x00000052480c723c */ /* 0x080fe8000004180c */
[----:B---3--:R-:W-:Y:S04]  /*e7b0*/  FADD.FTZ R159, R235, R159 ;  /* 0x0000009feb9f7221 */ /* 0x008fe80000010000 */
[C---:B------:R-:W-:Y:S01]  /*e7c0*/  HMMA.16816.F32.BF16 R16, R68.reuse, R82, R16 ;  /* 0x000000524410723c */ /* 0x040fe20000041810 */
[----:B------:R-:W3:Y:S01]  /*e7d0*/  LDSM.16.MT88.4 R80, [R188+0x7000] ;  /* 0x00700000bc50783b */ /* 0x000ee20000004200 */
[----:B------:R-:W4:Y:S02]  /*e7e0*/  MUFU.EX2 R245, R245 ;  /* 0x000000f500f57308 */ /* 0x000f240000000800 */
[----:B--2---:R-:W-:Y:S04]  /*e7f0*/  FADD.FTZ R152, R183, R152 ;  /* 0x00000098b7987221 */ /* 0x004fe80000010000 */
[-C--:B------:R-:W-:Y:S04]  /*e800*/  HMMA.16816.F32.BF16 R20, R68, R84.reuse, R20 ;  /* 0x000000544414723c */ /* 0x080fe80000041814 */
[----:B------:R-:W2:Y:S01]  /*e810*/  MUFU.EX2 R250, R250 ;  /* 0x000000fa00fa7308 */ /* 0x000ea20000000800 */
[----:B-1----:R-:W-:Y:S03]  /*e820*/  FADD.FTZ R152, R182, R152 ;  /* 0x00000098b6987221 */ /* 0x002fe60000010000 */
[C---:B------:R-:W-:Y:S06]  /*e830*/  HMMA.16816.F32.BF16 R24, R72.reuse, R84, R24 ;  /* 0x000000544818723c */ /* 0x040fec0000041818 */
[----:B------:R-:W1:Y:S02]  /*e840*/  MUFU.EX2 R181, R181 ;  /* 0x000000b500b57308 */ /* 0x000e640000000800 */
[-C--:B------:R-:W-:Y:S04]  /*e850*/  HMMA.16816.F32.BF16 R28, R72, R86.reuse, R28 ;  /* 0x00000056481c723c */ /* 0x080fe8000004181c */
[----:B----4-:R-:W-:Y:S04]  /*e860*/  FADD.FTZ R159, R245, R159 ;  /* 0x0000009ff59f7221 */ /* 0x010fe80000010000 */
[C---:B------:R-:W-:Y:S01]  /*e870*/  HMMA.16816.F32.BF16 R32, R68.reuse, R86, R32 ;  /* 0x000000564420723c */ /* 0x040fe20000041820 */
[----:B------:R-:W4:Y:S01]  /*e880*/  LDSM.16.MT88.4 R84, [R189+0x7800] ;  /* 0x00780000bd54783b */ /* 0x000f220000004200 */
[----:B------:R-:W3:Y:S02]  /*e890*/  MUFU.EX2 R243, R243 ;  /* 0x000000f300f37308 */ /* 0x000ee40000000800 */
[----:B--2---:R-:W-:Y:S04]  /*e8a0*/  FADD.FTZ R230, R250, R159 ;  /* 0x0000009ffae67221 */ /* 0x004fe80000010000 */
[-C--:B-----5:R-:W-:Y:S04]  /*e8b0*/  HMMA.16816.F32.BF16 R36, R68, R76.reuse, R36 ;  /* 0x0000004c4424723c */ /* 0x0a0fe80000041824 */
[----:B------:R-:W2:Y:S01]  /*e8c0*/  MUFU.EX2 R172, R172 ;  /* 0x000000ac00ac7308 */ /* 0x000ea20000000800 */
[----:B-1----:R-:W-:Y:S03]  /*e8d0*/  FADD.FTZ R152, R181, R152 ;  /* 0x00000098b5987221 */ /* 0x002fe60000010000 */
[C---:B------:R-:W-:Y:S06]  /*e8e0*/  HMMA.16816.F32.BF16 R40, R72.reuse, R76, R40 ;  /* 0x0000004c4828723c */ /* 0x040fec0000041828 */
[----:B------:R-:W1:Y:S02]  /*e8f0*/  MUFU.EX2 R169, R169 ;  /* 0x000000a900a97308 */ /* 0x000e640000000800 */
[-C--:B------:R-:W-:Y:S04]  /*e900*/  HMMA.16816.F32.BF16 R44, R72, R78.reuse, R44 ;  /* 0x0000004e482c723c */ /* 0x080fe8000004182c */
[----:B---3--:R-:W-:Y:S04]  /*e910*/  FADD.FTZ R229, R243, R152 ;  /* 0x00000098f3e57221 */ /* 0x008fe80000010000 */
[C---:B------:R-:W-:Y:S01]  /*e920*/  HMMA.16816.F32.BF16 R48, R68.reuse, R78, R48 ;  /* 0x0000004e4430723c */ /* 0x040fe20000041830 */
[----:B------:R-:W3:Y:S03]  /*e930*/  MUFU.EX2 R166, R166 ;  /* 0x000000a600a67308 */ /* 0x000ee60000000800 */
[----:B--2---:R-:W-:Y:S04]  /*e940*/  FADD.FTZ R146, R172, R146 ;  /* 0x00000092ac927221 */ /* 0x004fe80000010000 */
[-C--:B------:R-:W-:Y:S03]  /*e950*/  HMMA.16816.F32.BF16 R52, R68, R80.reuse, R52 ;  /* 0x000000504434723c */ /* 0x080fe60000041834 */
[----:B------:R-:W2:Y:S01]  /*e960*/  MUFU.EX2 R164, R164 ;  /* 0x000000a400a47308 */ /* 0x000ea20000000800 */
[C---:B-1----:R-:W-:Y:S04]  /*e970*/  FADD.FTZ R146, R169.reuse, R146 ;  /* 0x00000092a9927221 */ /* 0x042fe80000010000 */
[C---:B------:R-:W-:Y:S05]  /*e980*/  HMMA.16816.F32.BF16 R56, R72.reuse, R80, R56 ;  /* 0x000000504838723c */ /* 0x040fea0000041838 */
[----:B------:R-:W1:Y:S03]  /*e990*/  MUFU.EX2 R163, R163 ;  /* 0x000000a300a37308 */ /* 0x000e660000000800 */
[-C--:B------:R-:W-:Y:S04]  /*e9a0*/  HMMA.16816.F32.BF16 R60, R72, R82.reuse, R60 ;  /* 0x00000052483c723c */ /* 0x080fe8000004183c */
[----:B---3--:R-:W-:Y:S03]  /*e9b0*/  FADD.FTZ R142, R166, R142 ;  /* 0x0000008ea68e7221 */ /* 0x008fe60000010000 */
[----:B------:R-:W3:Y:S01]  /*e9c0*/  MUFU.EX2 R176, R176 ;  /* 0x000000b000b07308 */ /* 0x000ee20000000800 */
[----:B------:R-:W-:Y:S04]  /*e9d0*/  HMMA.16816.F32.BF16 R64, R68, R82, R64 ;  /* 0x000000524440723c */ /* 0x000fe80000041840 */
[----:B------:R-:W-:Y:S01]  /*e9e0*/  F2FP.BF16.PACK_AB R72, R169, R172 ;  /* 0x000000aca948723e */ /* 0x000fe200000010ff */
[C---:B--2---:R-:W-:Y:S01]  /*e9f0*/  FADD.FTZ R142, R164.reuse, R142 ;  /* 0x0000008ea48e7221 */ /* 0x044fe20000010000 */
[----:B------:R-:W-:Y:S02]  /*ea00*/  F2FP.BF16.PACK_AB R73, R164, R166 ;  /* 0x000000a6a449723e */ /* 0x000fe400000010ff */
[----:B------:R-:W-:Y:S01]  /*ea10*/  F2FP.BF16.PACK_AB R68, R235, R231 ;  /* 0x000000e7eb44723e */ /* 0x000fe200000010ff */
[----:B------:R-:W2:Y:S03]  /*ea20*/  MUFU.EX2 R138, R138 ;  /* 0x0000008a008a7308 */ /* 0x000ea60000000800 */
[----:B------:R-:W-:Y:S01]  /*ea30*/  F2FP.BF16.PACK_AB R69, R182, R183 ;  /* 0x000000b7b645723e */ /* 0x000fe200000010ff */
[----:B-1----:R-:W-:Y:S01]  /*ea40*/  FADD.FTZ R146, R163, R146 ;  /* 0x00000092a3927221 */ /* 0x002fe20000010000 */
[----:B------:R-:W-:Y:S02]  /*ea50*/  F2FP.BF16.PACK_AB R70, R250, R245 ;  /* 0x000000f5fa46723e */ /* 0x000fe400000010ff */
[----:B------:R-:W-:Y:S03]  /*ea60*/  F2FP.BF16.PACK_AB R71, R243, R181 ;  /* 0x000000b5f347723e */ /* 0x000fe600000010ff */
[----:B------:R-:W1:Y:S04]  /*ea70*/  MUFU.EX2 R170, R170 ;  /* 0x000000aa00aa7308 */ /* 0x000e680000000800 */
[-C--:B------:R-:W-:Y:S01]  /*ea80*/  HMMA.16816.F32.BF16 R128, R68, R116.reuse, R4 ;  /* 0x000000744480723c */ /* 0x080fe20000041804 */
[----:B------:R-:W5:Y:S02]  /*ea90*/  LDSM.16.MT88.4 R4, [R188+0x7800] ;  /* 0x00780000bc04783b */ /* 0x000f640000004200 */
[C---:B---3--:R-:W-:Y:S01]  /*eaa0*/  F2FP.BF16.PACK_AB R74, R176.reuse, R163 ;  /* 0x000000a3b04a723e */ /* 0x048fe200000010ff */
[----:B------:R-:W-:Y:S02]  /*eab0*/  FADD.FTZ R228, R176, R146 ;  /* 0x00000092b0e47221 */ /* 0x000fe40000010000 */
[----:B--2---:R-:W-:Y:S01]  /*eac0*/  FADD.FTZ R142, R138, R142 ;  /* 0x0000008e8a8e7221 */ /* 0x004fe20000010000 */
[C---:B-1----:R-:W-:Y:S05]  /*ead0*/  F2FP.BF16.PACK_AB R75, R170.reuse, R138 ;  /* 0x0000008aaa4b723e */ /* 0x042fea00000010ff */
        /* <DEDUP_REMOVED lines=12> */
[-C--:B-----5:R-:W-:Y:S08]  /*eba0*/  HMMA.16816.F32.BF16 R80, R68, R4.reuse, R52 ;  /* 0x000000044450723c */ /* 0x0a0ff00000041834 */
[C---:B------:R-:W-:Y:S08]  /*ebb0*/  HMMA.16816.F32.BF16 R76, R72.reuse, R4, R56 ;  /* 0x00000004484c723c */ /* 0x040ff00000041838 */
[-C--:B------:R-:W-:Y:S08]  /*ebc0*/  HMMA.16816.F32.BF16 R72, R72, R6.reuse, R60 ;  /* 0x000000064848723c */ /* 0x080ff0000004183c */
[----:B------:R-:W-:Y:S01]  /*ebd0*/  HMMA.16816.F32.BF16 R68, R68, R6, R64 ;  /* 0x000000064444723c */ /* 0x000fe20000041840 */
[----:B------:R-:W-:-:S07]  /*ebe0*/  @P0 BRA `(.L_x_669) ;  /* 0xffffd2d000000947 */ /* 0x000fce000383ffff */
.L_x_668:
[----:B------:R-:W1:Y:S01]  /*ebf0*/  SHFL.BFLY PT, R3, R229, 0x2, 0x1f ;  /* 0x0c401f00e5037f89 */ /* 0x000e6200000e0000 */
[----:B------:R-:W-:Y:S01]  /*ec00*/  MOV R9, 0x3f800000 ;  /* 0x3f80000000097802 */ /* 0x000fe20000000f00 */
[----:B------:R-:W-:Y:S01]  /*ec10*/  CS2R R50, SRZ ;  /* 0x0000000000327805 */ /* 0x000fe2000001ff00 */
[C---:B------:R-:W-:Y:S01]  /*ec20*/  ISETP.NE.AND P0, PT, R202.reuse, -0x1, PT ;  /* 0xffffffffca00780c */ /* 0x040fe20003f05270 */
[----:B------:R-:W2:Y:S01]  /*ec30*/  SHFL.BFLY PT, R4, R228, 0x2, 0x1f ;  /* 0x0c401f00e4047f89 */ /* 0x000ea200000e0000 */
[----:B------:R-:W-:Y:S01]  /*ec40*/  MOV R8, 0x3f800000 ;  /* 0x3f80000000087802 */ /* 0x000fe20000000f00 */
[----:B------:R-:W-:Y:S02]  /*ec50*/  BSSY B0, `(.L_x_672) ;  /* 0x0000123000007945 */ /* 0x000fe40003800000 */
[----:B------:R-:W3:Y:S04]  /*ec60*/  SHFL.BFLY PT, R2, R227, 0x2, 0x1f ;  /* 0x0c401f00e3027f89 */ /* 0x000ee800000e0000 */
[----:B------:R-:W4:Y:S04]  /*ec70*/  SHFL.BFLY PT, R0, R230, 0x2, 0x1f ;  /* 0x0c401f00e6007f89 */ /* 0x000f2800000e0000 */
[----:B------:R-:W-:-:S04]  /*ec80*/  @P0 IMAD.WIDE.U32 R10, R202, c[0x0][0x1e8], RZ ;  /* 0x00007a00ca0a0a25 */ /* 0x000fc800078e00ff */
[----:B------:R-:W-:Y:S01]  /*ec90*/  @P0 IMAD R6, R202, c[0x0][0x1ec], R11 ;  /* 0x00007b00ca060a24 */ /* 0x000fe200078e020b */
[----:B------:R-:W-:Y:S01]  /*eca0*/  @P0 MOV R7, R10 ;  /* 0x0000000a00070202 */ /* 0x000fe20000000f00 */
[----:B------:R-:W-:Y:S01]  /*ecb0*/  IMAD.MOV.U32 R11, RZ, RZ, 0x3f800000 ;  /* 0x3f800000ff0b7424 */ /* 0x000fe200078e00ff */
[----:B------:R-:W-:Y:S01]  /*ecc0*/  MOV R10, 0x3f800000 ;  /* 0x3f800000000a7802 */ /* 0x000fe20000000f00 */
[----:B-1----:R-:W-:Y:S02]  /*ecd0*/  FADD.FTZ R229, R3, R229 ;  /* 0x000000e503e57221 */ /* 0x002fe40000010000 */
[----:B--2---:R-:W-:-:S03]  /*ece0*/  FADD.FTZ R4, R4, R228 ;  /* 0x000000e404047221 */ /* 0x004fc60000010000 */
[----:B------:R-:W1:Y:S01]  /*ecf0*/  SHFL.BFLY PT, R5, R229, 0x1, 0x1f ;  /* 0x0c201f00e5057f89 */ /* 0x000e6200000e0000 */
[----:B---3--:R-:W-:-:S03]  /*ed00*/  FADD.FTZ R227, R2, R227 ;  /* 0x000000e302e37221 */ /* 0x008fc60000010000 */
[----:B------:R-:W2:Y:S01]  /*ed10*/  SHFL.BFLY PT, R2, R4, 0x1, 0x1f ;  /* 0x0c201f0004027f89 */ /* 0x000ea200000e0000 */
[----:B----4-:R-:W-:-:S03]  /*ed20*/  FADD.FTZ R230, R0, R230 ;  /* 0x000000e600e67221 */ /* 0x010fc60000010000 */
[----:B------:R-:W3:Y:S04]  /*ed30*/  SHFL.BFLY PT, R3, R227, 0x1, 0x1f ;  /* 0x0c201f00e3037f89 */ /* 0x000ee800000e0000 */
[----:B------:R-:W4:Y:S01]  /*ed40*/  SHFL.BFLY PT, R0, R230, 0x1, 0x1f ;  /* 0x0c201f00e6007f89 */ /* 0x000f2200000e0000 */
[----:B-1----:R-:W-:-:S05]  /*ed50*/  FADD.FTZ R5, R229, R5 ;  /* 0x00000005e5057221 */ /* 0x002fca0000010000 */
[----:B------:R-:W-:Y:S01]  /*ed60*/  FSETP.NE.FTZ.AND P5, PT, R5, RZ, PT ;  /* 0x000000ff0500720b */ /* 0x000fe20003fb5000 */
[----:B--2---:R-:W-:Y:S02]  /*ed70*/  FADD.FTZ R4, R4, R2 ;  /* 0x0000000204047221 */ /* 0x004fe40000010000 */
[----:B------:R-:W1:Y:S01]  /*ed80*/  S2R R2, SR_TID.X ;  /* 0x0000000000027919 */ /* 0x000e620000002100 */
[----:B---3--:R-:W-:Y:S02]  /*ed90*/  FADD.FTZ R3, R227, R3 ;  /* 0x00000003e3037221 */ /* 0x008fe40000010000 */
[----:B------:R-:W-:Y:S01]  /*eda0*/  FSETP.NE.FTZ.AND P4, PT, R4, RZ, PT ;  /* 0x000000ff0400720b */ /* 0x000fe20003f95000 */
[----:B----4-:R-:W-:Y:S02]  /*edb0*/  FADD.FTZ R0, R230, R0 ;  /* 0x00000000e6007221 */ /* 0x010fe40000010000 */
[----:B------:R-:W-:-:S04]  /*edc0*/  FSETP.NE.FTZ.AND P3, PT, R3, RZ, PT ;  /* 0x000000ff0300720b */ /* 0x000fc80003f75000 */
[----:B------:R-:W2:Y:S01]  /*edd0*/  @P5 MUFU.RCP R9, R5 ;  /* 0x0000000500095308 */ /* 0x000ea20000001000 */
[----:B------:R-:W-:-:S07]  /*ede0*/  FSETP.NE.FTZ.AND P6, PT, R0, RZ, PT ;  /* 0x000000ff0000720b */ /* 0x000fce0003fd5000 */
[----:B------:R-:W-:Y:S01]  /*edf0*/  @P4 MUFU.RCP R10, R4 ;  /* 0x00000004000a4308 */ /* 0x000fe20000001000 */
[----:B--2---:R-:W-:-:S07]  /*ee00*/  FMUL.FTZ R130, R9, R130 ;  /* 0x0000008209827220 */ /* 0x004fce0000410000 */
[----:B------:R-:W2:Y:S01]  /*ee10*/  @P3 MUFU.RCP R11, R3 ;  /* 0x00000003000b3308 */ /* 0x000ea20000001000 */
[C---:B------:R-:W-:Y:S02]  /*ee20*/  FMUL.FTZ R131, R9.reuse, R131 ;  /* 0x0000008309837220 */ /* 0x040fe40000410000 */
[C---:B------:R-:W-:Y:S02]  /*ee30*/  FMUL.FTZ R118, R9.reuse, R118 ;  /* 0x0000007609767220 */ /* 0x040fe40000410000 */
[----:B------:R-:W-:Y:S01]  /*ee40*/  FMUL.FTZ R119, R9, R119 ;  /* 0x0000007709777220 */ /* 0x000fe20000410000 */
[----:B------:R-:W-:Y:S01]  /*ee50*/  F2FP.BF16.PACK_AB R130, R131, R130 ;  /* 0x000000828382723e */ /* 0x000fe200000010ff */
[C---:B------:R-:W-:Y:S01]  /*ee60*/  FMUL.FTZ R114, R9.reuse, R114 ;  /* 0x0000007209727220 */ /* 0x040fe20000410000 */
[----:B------:R-:W3:Y:S01]  /*ee70*/  @P6 MUFU.RCP R8, R0 ;  /* 0x0000000000086308 */ /* 0x000ee20000001000 */
[----:B------:R-:W-:Y:S01]  /*ee80*/  FMUL.FTZ R115, R9, R115 ;  /* 0x0000007309737220 */ /* 0x000fe20000410000 */
[----:B------:R-:W-:Y:S01]  /*ee90*/  F2FP.BF16.PACK_AB R118, R119, R118 ;  /* 0x000000767776723e */ /* 0x000fe200000010ff */
[----:B------:R-:W-:-:S02]  /*eea0*/  FMUL.FTZ R102, R9, R102 ;  /* 0x0000006609667220 */ /* 0x000fc40000410000 */
[----:B------:R-:W-:Y:S01]  /*eeb0*/  FMUL.FTZ R103, R9, R103 ;  /* 0x0000006709677220 */ /* 0x000fe20000410000 */
[----:B------:R-:W-:Y:S01]  /*eec0*/  F2FP.BF16.PACK_AB R114, R115, R114 ;  /* 0x000000727372723e */ /* 0x000fe200000010ff */
[C---:B------:R-:W-:Y:S01]  /*eed0*/  FMUL.FTZ R98, R9.reuse, R98 ;  /* 0x0000006209627220 */ /* 0x040fe20000410000 */
[----:B------:R4:W5:Y:S01]  /*eee0*/  @P6 MUFU.LG2 R45, R0 ;  /* 0x00000000002d6308 */ /* 0x0009620000000c00 */
[----:B------:R-:W-:Y:S01]  /*eef0*/  FMUL.FTZ R99, R9, R99 ;  /* 0x0000006309637220 */ /* 0x000fe20000410000 */
[----:B------:R-:W-:Y:S01]  /*ef00*/  F2FP.BF16.PACK_AB R102, R103, R102 ;  /* 0x000000666766723e */ /* 0x000fe200000010ff */
[C---:B------:R-:W-:Y:S02]  /*ef10*/  FMUL.FTZ R86, R9.reuse, R86 ;  /* 0x0000005609567220 */ /* 0x040fe40000410000 */
[----:B------:R-:W-:Y:S01]  /*ef20*/  FMUL.FTZ R87, R9, R87 ;  /* 0x0000005709577220 */ /* 0x000fe20000410000 */
[----:B------:R-:W-:Y:S01]  /*ef30*/  F2FP.BF16.PACK_AB R98, R99, R98 ;  /* 0x000000626362723e */ /* 0x000fe200000010ff */
[C---:B------:R-:W-:Y:S01]  /*ef40*/  FMUL.FTZ R82, R9.reuse, R82 ;  /* 0x0000005209527220 */ /* 0x040fe20000410000 */
[----:B------:R-:W-:Y:S01]  /*ef50*/  @P3 MUFU.LG2 R3, R3 ;  /* 0x0000000300033308 */ /* 0x000fe20000000c00 */
[----:B------:R-:W-:Y:S01]  /*ef60*/  FMUL.FTZ R83, R9, R83 ;  /* 0x0000005309537220 */ /* 0x000fe20000410000 */
[----:B------:R-:W-:Y:S01]  /*ef70*/  F2FP.BF16.PACK_AB R86, R87, R86 ;  /* 0x000000565756723e */ /* 0x000fe200000010ff */
[----:B------:R-:W-:-:S02]  /*ef80*/  FMUL.FTZ R70, R9, R70 ;  /* 0x0000004609467220 */ /* 0x000fc40000410000 */
[----:B------:R-:W-:Y:S01]  /*ef90*/  FMUL.FTZ R71, R9, R71 ;  /* 0x0000004709477220 */ /* 0x000fe20000410000 */
[----:B-1----:R-:W-:Y:S01]  /*efa0*/  SHF.R.S32.HI R9, RZ, 0x1f, R2 ;  /* 0x0000001fff097819 */ /* 0x002fe20000011402 */
[----:B--2---:R-:W-:Y:S01]  /*efb0*/  FMUL.FTZ R127, R11, R127 ;  /* 0x0000007f0b7f7220 */ /* 0x004fe20000410000 */
[----:B------:R-:W-:Y:S01]  /*efc0*/  F2FP.BF16.PACK_AB R82, R83, R82 ;  /* 0x000000525352723e */ /* 0x000fe200000010ff */
[----:B------:R-:W-:Y:S01]  /*efd0*/  FMUL.FTZ R126, R11, R126 ;  /* 0x0000007e0b7e7220 */ /* 0x000fe20000410000 */
[----:B------:R-:W-:Y:S01]  /*efe0*/  LEA.HI R12, R9, R2, RZ, 0x2 ;  /* 0x00000002090c7211 */ /* 0x000fe200078f10ff */
[----:B------:R-:W-:Y:S01]  /*eff0*/  FMUL.FTZ R123, R11, R123 ;  /* 0x0000007b0b7b7220 */ /* 0x000fe20000410000 */
[----:B------:R-:W-:Y:S01]  /*f000*/  F2FP.BF16.PACK_AB R70, R71, R70 ;  /* 0x000000464746723e */ /* 0x000fe200000010ff */
[C---:B------:R-:W-:Y:S01]  /*f010*/  FMUL.FTZ R122, R11.reuse, R122 ;  /* 0x0000007a0b7a7220 */ /* 0x040fe20000410000 */
[--C-:B------:R-:W-:Y:S01]  /*f020*/  SHF.R.S32.HI R14, RZ, 0x2, R12.reuse ;  /* 0x00000002ff0e7819 */ /* 0x100fe2000001140c */
[C---:B------:R-:W-:Y:S01]  /*f030*/  FMUL.FTZ R111, R11.reuse, R111 ;  /* 0x0000006f0b6f7220 */ /* 0x040fe20000410000 */
[----:B------:R-:W-:Y:S01]  /*f040*/  SHF.R.S32.HI R13, RZ, 0x1f, R12 ;  /* 0x0000001fff0d7819 */ /* 0x000fe2000001140c */
[C---:B------:R-:W-:Y:S01]  /*f050*/  FMUL.FTZ R110, R11.reuse, R110 ;  /* 0x0000006e0b6e7220 */ /* 0x040fe20000410000 */
[----:B------:R-:W-:Y:S01]  /*f060*/  LOP3.LUT R12, R12, 0x3ffffffc, RZ, 0xc0, !PT ;  /* 0x3ffffffc0c0c7812 */ /* 0x000fe200078ec0ff */
[----:B------:R-:W-:Y:S01]  /*f070*/  FMUL.FTZ R107, R11, R107 ;  /* 0x0000006b0b6b7220 */ /* 0x000fe20000410000 */
[----:B------:R-:W-:Y:S01]  /*f080*/  LEA.HI R13, R13, R14, RZ, 0x3 ;  /* 0x0000000e0d0d7211 */ /* 0x000fe200078f18ff */
[C---:B------:R-:W-:Y:S01]  /*f090*/  FMUL.FTZ R106, R11.reuse, R106 ;  /* 0x0000006a0b6a7220 */ /* 0x040fe20000410000 */
[----:B------:R-:W-:Y:S01]  /*f0a0*/  IADD3 R12, -R12, R2, RZ ;  /* 0x000000020c0c7210 */ /* 0x000fe20007ffe1ff */
[----:B------:R-:W-:Y:S01]  /*f0b0*/  FMUL.FTZ R95, R11, R95 ;  /* 0x0000005f0b5f7220 */ /* 0x000fe20000410000 */
[----:B------:R-:W-:Y:S01]  /*f0c0*/  LOP3.LUT R13, R13, 0xfffffff8, RZ, 0xc0, !PT ;  /* 0xfffffff80d0d7812 */ /* 0x000fe200078ec0ff */
[----:B------:R-:W-:Y:S01]  /*f0d0*/  FMUL.FTZ R94, R11, R94 ;  /* 0x0000005e0b5e7220 */ /* 0x000fe20000410000 */
[----:B------:R-:W-:Y:S01]  /*f0e0*/  F2FP.BF16.PACK_AB R126, R127, R126 ;  /* 0x0000007e7f7e723e */ /* 0x000fe200000010ff */
[C---:B------:R-:W-:Y:S01]  /*f0f0*/  FMUL.FTZ R91, R11.reuse, R91 ;  /* 0x0000005b0b5b7220 */ /* 0x040fe20000410000 */
[----:B------:R-:W-:Y:S01]  /*f100*/  IADD3 R13, R14, -R13, RZ ;  /* 0x8000000d0e0d7210 */ /* 0x000fe20007ffe0ff */
[----:B------:R-:W-:Y:S01]  /*f110*/  FMUL.FTZ R90, R11, R90 ;  /* 0x0000005a0b5a7220 */ /* 0x000fe20000410000 */
[----:B------:R-:W-:Y:S01]  /*f120*/  LEA.HI R14, R9, R2, RZ, 0x5 ;  /* 0x00000002090e7211 */ /* 0x000fe200078f28ff */
[----:B------:R-:W-:Y:S01]  /*f130*/  FMUL.FTZ R79, R11, R79 ;  /* 0x0000004f0b4f7220 */ /* 0x000fe20000410000 */
[----:B------:R-:W-:Y:S01]  /*f140*/  LOP3.LUT R16, R13, 0x1, RZ, 0xc0, !PT ;  /* 0x000000010d107812 */ /* 0x000fe200078ec0ff */
[----:B------:R-:W-:Y:S01]  /*f150*/  FMUL.FTZ R78, R11, R78 ;  /* 0x0000004e0b4e7220 */ /* 0x000fe20000410000 */
[----:B------:R-:W-:Y:S01]  /*f160*/  SHF.L.U32 R15, R13, 0x6, RZ ;  /* 0x000000060d0f7819 */ /* 0x000fe200000006ff */
[C---:B------:R-:W-:Y:S01]  /*f170*/  FMUL.FTZ R75, R11.reuse, R75 ;  /* 0x0000004b0b4b7220 */ /* 0x040fe20000410000 */
[----:B------:R-:W-:Y:S01]  /*f180*/  ISETP.NE.U32.AND P1, PT, R16, 0x1, PT ;  /* 0x000000011000780c */ /* 0x000fe20003f25070 */
[----:B------:R-:W-:Y:S01]  /*f190*/  IMAD.MOV.U32 R16, RZ, RZ, -0x10 ;  /* 0xfffffff0ff107424 */ /* 0x000fe200078e00ff */
[----:B------:R-:W-:Y:S01]  /*f1a0*/  SHF.R.S32.HI R9, RZ, 0x5, R14 ;  /* 0x00000005ff097819 */ /* 0x000fe2000001140e */
[----:B------:R-:W-:Y:S01]  /*f1b0*/  FMUL.FTZ R11, R11, R74 ;  /* 0x0000004a0b0b7220 */ /* 0x000fe20000410000 */
[----:B------:R-:W-:Y:S01]  /*f1c0*/  LOP3.LUT R15, R15, 0x1c0, RZ, 0xc0, !PT ;  /* 0x000001c00f0f7812 */ /* 0x000fe200078ec0ff */
[C---:B---3--:R-:W-:Y:S01]  /*f1d0*/  FMUL.FTZ R128, R8.reuse, R128 ;  /* 0x0000008008807220 */ /* 0x048fe20000410000 */
[----:B------:R-:W-:Y:S01]  /*f1e0*/  LEA R12, R9, R12, 0x9 ;  /* 0x0000000c090c7211 */ /* 0x000fe200078e48ff */
[C---:B------:R-:W-:Y:S01]  /*f1f0*/  FMUL.FTZ R129, R8.reuse, R129 ;  /* 0x0000008108817220 */ /* 0x040fe20000410000 */
[----:B------:R-:W-:Y:S01]  /*f200*/  LEA.HI R15, R15, R15, RZ, 0x1d ;  /* 0x0000000f0f0f7211 */ /* 0x000fe200078fe8ff */
[----:B------:R-:W-:Y:S01]  /*f210*/  FMUL.FTZ R116, R8, R116 ;  /* 0x0000007408747220 */ /* 0x000fe20000410000 */
[----:B------:R-:W-:Y:S01]  /*f220*/  SEL R16, R16, 0x10, !P1 ;  /* 0x0000001010107807 */ /* 0x000fe20004800000 */
[C---:B------:R-:W-:Y:S01]  /*f230*/  FMUL.FTZ R117, R8.reuse, R117 ;  /* 0x0000007508757220 */ /* 0x040fe20000410000 */
[----:B------:R-:W-:Y:S01]  /*f240*/  R2P PR, R13, 0x6 ;  /* 0x000000060d007804 */ /* 0x000fe20000000000 */
[----:B------:R-:W-:Y:S01]  /*f250*/  FMUL.FTZ R112, R8, R112 ;  /* 0x0000007008707220 */ /* 0x000fe20000410000 */
[----:B------:R-:W-:Y:S01]  /*f260*/  LEA R12, R12, R15, 0x1 ;  /* 0x0000000f0c0c7211 */ /* 0x000fe200078e08ff */
[C---:B------:R-:W-:Y:S01]  /*f270*/  FMUL.FTZ R113, R8.reuse, R113 ;  /* 0x0000007108717220 */ /* 0x040fe20000410000 */
[----:B------:R-:W-:Y:S01]  /*f280*/  F2FP.BF16.PACK_AB R75, R75, R11 ;  /* 0x0000000b4b4b723e */ /* 0x000fe200000010ff */
[C---:B------:R-:W-:Y:S01]  /*f290*/  FMUL.FTZ R100, R8.reuse, R100 ;  /* 0x0000006408647220 */ /* 0x040fe20000410000 */
[----:B------:R-:W1:Y:S01]  /*f2a0*/  LDC.U8 R11, c[0x0][0x329] ;  /* 0x0000ca40ff0b7b82 */ /* 0x000e620000000000 */
[----:B------:R-:W-:Y:S01]  /*f2b0*/  FMUL.FTZ R101, R8, R101 ;  /* 0x0000006508657220 */ /* 0x000fe20000410000 */
[----:B------:R-:W-:Y:S01]  /*f2c0*/  SHF.L.U32 R12, R12, 0x1, RZ ;  /* 0x000000010c0c7819 */ /* 0x000fe200000006ff */
[C---:B------:R-:W-:Y:S01]  /*f2d0*/  FMUL.FTZ R96, R8.reuse, R96 ;  /* 0x0000006008607220 */ /* 0x040fe20000410000 */
[----:B------:R-:W-:Y:S01]  /*f2e0*/  F2FP.BF16.PACK_AB R128, R129, R128 ;  /* 0x000000808180723e */ /* 0x000fe200000010ff */
[C---:B------:R-:W-:Y:S01]  /*f2f0*/  FMUL.FTZ R97, R8.reuse, R97 ;  /* 0x0000006108617220 */ /* 0x040fe20000410000 */
[----:B------:R-:W-:Y:S01]  /*f300*/  F2FP.BF16.PACK_AB R116, R117, R116 ;  /* 0x000000747574723e */ /* 0x000fe200000010ff */
[----:B------:R-:W-:Y:S01]  /*f310*/  FMUL.FTZ R84, R8, R84 ;  /* 0x0000005408547220 */ /* 0x000fe20000410000 */
[----:B------:R-:W-:Y:S01]  /*f320*/  IADD3 R13, R12, 0x40, RZ ;  /* 0x000000400c0d7810 */ /* 0x000fe20007ffe0ff */
[----:B------:R-:W-:Y:S01]  /*f330*/  FMUL.FTZ R85, R8, R85 ;  /* 0x0000005508557220 */ /* 0x000fe20000410000 */
[----:B------:R-:W-:Y:S01]  /*f340*/  @P2 IADD3 R13, R12, -0x40, RZ ;  /* 0xffffffc00c0d2810 */ /* 0x000fe20007ffe0ff */
        /* <DEDUP_REMOVED lines=9> */
[----:B------:R-:W-:Y:S01]  /*f3e0*/  F2FP.BF16.PACK_AB R100, R101, R100 ;  /* 0x000000646564723e */ /* 0x000fe200000010ff */
[----:B------:R-:W-:Y:S01]  /*f3f0*/  FMUL.FTZ R125, R10, R125 ;  /* 0x0000007d0a7d7220 */ /* 0x000fe20000410000 */
[----:B------:R-:W-:Y:S01]  /*f400*/  F2FP.BF16.PACK_AB R68, R8, R68 ;  /* 0x000000440844723e */ /* 0x000fe200000010ff */
[C---:B------:R-:W-:Y:S01]  /*f410*/  FMUL.FTZ R120, R10.reuse, R120 ;  /* 0x000000780a787220 */ /* 0x040fe20000410000 */
[----:B------:R-:W-:Y:S01]  /*f420*/  MOV R8, 0x20 ;  /* 0x0000002000087802 */ /* 0x000fe20000000f00 */
[C---:B------:R-:W-:Y:S01]  /*f430*/  FMUL.FTZ R121, R10.reuse, R121 ;  /* 0x000000790a797220 */ /* 0x040fe20000410000 */
[----:B------:R-:W-:Y:S01]  /*f440*/  F2FP.BF16.PACK_AB R124, R125, R124 ;  /* 0x0000007c7d7c723e */ /* 0x000fe200000010ff */
[----:B------:R-:W-:Y:S01]  /*f450*/  FMUL.FTZ R108, R10, R108 ;  /* 0x0000006c0a6c7220 */ /* 0x000fe20000410000 */
[----:B------:R-:W-:Y:S01]  /*f460*/  SEL R15, R8, 0xffffffe0, !P1 ;  /* 0xffffffe0080f7807 */ /* 0x000fe20004800000 */
[C---:B------:R-:W-:Y:S01]  /*f470*/  FMUL.FTZ R109, R10.reuse, R109 ;  /* 0x0000006d0a6d7220 */ /* 0x040fe20000410000 */
[----:B------:R-:W-:Y:S01]  /*f480*/  F2FP.BF16.PACK_AB R120, R121, R120 ;  /* 0x000000787978723e */ /* 0x000fe200000010ff */
[C---:B------:R-:W-:Y:S01]  /*f490*/  FMUL.FTZ R104, R10.reuse, R104 ;  /* 0x000000680a687220 */ /* 0x040fe20000410000 */
[----:B------:R-:W-:Y:S01]  /*f4a0*/  IADD3 R17, R15, 0x400, R13 ;  /* 0x000004000f117810 */ /* 0x000fe20007ffe00d */
        /* <DEDUP_REMOVED lines=11> */
[----:B------:R-:W-:Y:S01]  /*f560*/  IADD3 R17, R16, R17, RZ ;  /* 0x0000001110117210 */ /* 0x000fe20007ffe0ff */
[C---:B------:R-:W-:Y:S01]  /*f570*/  FMUL.FTZ R77, R10.reuse, R77 ;  /* 0x0000004d0a4d7220 */ /* 0x040fe20000410000 */
[----:B------:R-:W-:Y:S01]  /*f580*/  F2FP.BF16.PACK_AB R84, R85, R84 ;  /* 0x000000545554723e */ /* 0x000fe200000010ff */
[C---:B------:R-:W-:Y:S01]  /*f590*/  FMUL.FTZ R72, R10.reuse, R72 ;  /* 0x000000480a487220 */ /* 0x040fe20000410000 */
[----:B------:R-:W-:Y:S01]  /*f5a0*/  F2FP.BF16.PACK_AB R92, R93, R92 ;  /* 0x0000005c5d5c723e */ /* 0x000fe200000010ff */
[----:B------:R-:W-:Y:S01]  /*f5b0*/  FMUL.FTZ R10, R10, R73 ;  /* 0x000000490a0a7220 */ /* 0x000fe20000410000 */
[----:B------:R-:W-:Y:S01]  /*f5c0*/  F2FP.BF16.PACK_AB R94, R95, R94 ;  /* 0x0000005e5f5e723e */ /* 0x000fe200000010ff */
[----:B------:R-:W-:Y:S01]  /*f5d0*/  IMAD.IADD R8, R12, 0x1, R15 ;  /* 0x000000010c087824 */ /* 0x000fe200078e020f */
[----:B------:R-:W-:Y:S01]  /*f5e0*/  F2FP.BF16.PACK_AB R88, R89, R88 ;  /* 0x000000585958723e */ /* 0x000fe200000010ff */
[----:B----4-:R-:W2:Y:S01]  /*f5f0*/  S2R R0, SR_CTAID.X ;  /* 0x0000000000007919 */ /* 0x010ea20000002500 */
[----:B------:R-:W-:Y:S01]  /*f600*/  F2FP.BF16.PACK_AB R72, R10, R72 ;  /* 0x000000480a48723e */ /* 0x000fe200000010ff */
[----:B------:R-:W3:Y:S01]  /*f610*/  @P5 MUFU.LG2 R5, R5 ;  /* 0x0000000500055308 */ /* 0x000ee20000000c00 */
[----:B------:R-:W-:Y:S01]  /*f620*/  IADD3 R10, R12, R16, RZ ;  /* 0x000000100c0a7210 */ /* 0x000fe20007ffe0ff */
[----:B-----5:R-:W-:Y:S01]  /*f630*/  @P6 FMUL.FTZ R45, R45, 0.69314718246459960938 ;  /* 0x3f3172182d2d6820 */ /* 0x020fe20000410000 */
[----:B------:R-:W-:-:S02]  /*f640*/  IADD3 R16, R16, R13, RZ ;  /* 0x0000000d10107210 */ /* 0x000fc40007ffe0ff */
[----:B------:R-:W-:Y:S01]  /*f650*/  F2FP.BF16.PACK_AB R90, R91, R90 ;  /* 0x0000005a5b5a723e */ /* 0x000fe200000010ff */
[----:B------:R-:W-:Y:S01]  /*f660*/  STS [R10], R116 ;  /* 0x000000740a007388 */ /* 0x000fe20000000800 */
[----:B------:R-:W-:Y:S01]  /*f670*/  F2FP.BF16.PACK_AB R80, R81, R80 ;  /* 0x000000505150723e */ /* 0x000fe200000010ff */
[----:B------:R-:W4:Y:S01]  /*f680*/  @P4 MUFU.LG2 R4, R4 ;  /* 0x0000000400044308 */ /* 0x000f220000000c00 */
[----:B-1----:R-:W-:Y:S01]  /*f690*/  ISETP.NE.AND P1, PT, R11, RZ, PT ;  /* 0x000000ff0b00720c */ /* 0x002fe20003f25270 */
[----:B------:R-:W-:Y:S01]  /*f6a0*/  STS [R10+0x400], R118 ;  /* 0x000400760a007388 */ /* 0x000fe20000000800 */
[----:B------:R-:W-:Y:S02]  /*f6b0*/  F2FP.BF16.PACK_AB R76, R77, R76 ;  /* 0x0000004c4d4c723e */ /* 0x000fe400000010ff */
[----:B------:R-:W-:Y:S01]  /*f6c0*/  F2FP.BF16.PACK_AB R78, R79, R78 ;  /* 0x0000004e4f4e723e */ /* 0x000fe200000010ff */
[----:B------:R-:W-:Y:S01]  /*f6d0*/  STS [R12+0x2000], R124 ;  /* 0x0020007c0c007388 */ /* 0x000fe20000000800 */
[----:B------:R-:W-:Y:S01]  /*f6e0*/  LOP3.LUT R46, R14, 0xffffffe0, RZ, 0xc0, !PT ;  /* 0xffffffe00e2e7812 */ /* 0x000fe200078ec0ff */
[----:B---3--:R-:W-:-:S02]  /*f6f0*/  @P5 FMUL.FTZ R5, R5, 0.69314718246459960938 ;  /* 0x3f31721805055820 */ /* 0x008fc40000410000 */
[----:B------:R1:W-:Y:S01]  /*f700*/  STS [R12+0x2400], R126 ;  /* 0x0024007e0c007388 */ /* 0x0003e20000000800 */
[----:B------:R-:W-:-:S03]  /*f710*/  IADD3 R46, -R46, R2, RZ ;  /* 0x000000022e2e7210 */ /* 0x000fc60007ffe1ff */
[----:B------:R-:W-:Y:S01]  /*f720*/  STS [R10+0x2000], R120 ;  /* 0x002000780a007388 */ /* 0x000fe20000000800 */
[----:B------:R-:W-:Y:S01]  /*f730*/  @P1 MOV R44, 0x1 ;  /* 0x00000001002c1802 */ /* 0x000fe20000000f00 */
[----:B----4-:R-:W-:Y:S01]  /*f740*/  @P4 FMUL.FTZ R4, R4, 0.69314718246459960938 ;  /* 0x3f31721804044820 */ /* 0x010fe20000410000 */
[----:B------:R-:W-:Y:S01]  /*f750*/  @P1 MOV R2, c[0x0][0x210] ;  /* 0x0000840000021a02 */ /* 0x000fe20000000f00 */
[----:B------:R3:W-:Y:S01]  /*f760*/  STS [R10+0x2400], R122 ;  /* 0x0024007a0a007388 */ /* 0x0007e20000000800 */
[----:B------:R-:W-:-:S03]  /*f770*/  @!P1 MOV R2, 0x1 ;  /* 0x0000000100029802 */ /* 0x000fc60000000f00 */
[----:B------:R-:W-:Y:S02]  /*f780*/  STS [R8], R112 ;  /* 0x0000007008007388 */ /* 0x000fe40000000800 */
[----:B--2---:R-:W-:Y:S02]  /*f790*/  IMAD R0, R0, R2, RZ ;  /* 0x0000000200007224 */ /* 0x004fe400078e02ff */
[----:B------:R-:W-:Y:S03]  /*f7a0*/  STS [R8+0x400], R114 ;  /* 0x0004007208007388 */ /* 0x000fe60000000800 */
[----:B------:R-:W-:Y:S02]  /*f7b0*/  SHF.L.U32 R0, R0, 0x7, RZ ;  /* 0x0000000700007819 */ /* 0x000fe400000006ff */
[----:B-1----:R-:W-:-:S05]  /*f7c0*/  IADD3 R12, R10, R15, RZ ;  /* 0x0000000f0a0c7210 */ /* 0x002fca0007ffe0ff */
[----:B------:R-:W-:Y:S01]  /*f7d0*/  STS [R12], R100 ;  /* 0x000000640c007388 */ /* 0x000fe20000000800 */
[----:B---3--:R-:W1:Y:S03]  /*f7e0*/  LDC.U8 R10, c[0x0][0x328] ;  /* 0x0000ca00ff0a7b82 */ /* 0x008e660000000000 */
[----:B------:R-:W-:Y:S04]  /*f7f0*/  STS [R12+0x400], R102 ;  /* 0x000400660c007388 */ /* 0x000fe80000000800 */
[----:B------:R-:W-:Y:S04]  /*f800*/  STS [R8+0x2000], R108 ;  /* 0x0020006c08007388 */ /* 0x000fe80000000800 */
[----:B------:R-:W-:Y:S04]  /*f810*/  STS [R8+0x2400], R110 ;  /* 0x0024006e08007388 */ /* 0x000fe80000000800 */
[----:B------:R-:W-:Y:S04]  /*f820*/  STS [R12+0x2000], R104 ;  /* 0x002000680c007388 */ /* 0x000fe80000000800 */
[----:B------:R2:W-:Y:S04]  /*f830*/  STS [R12+0x2400], R106 ;  /* 0x0024006a0c007388 */ /* 0x0005e80000000800 */
[----:B------:R-:W-:Y:S01]  /*f840*/  STS [R13], R96 ;  /* 0x000000600d007388 */ /* 0x000fe20000000800 */
[----:B-1----:R-:W-:-:S03]  /*f850*/  ISETP.NE.AND P2, PT, R10, RZ, PT ;  /* 0x000000ff0a00720c */ /* 0x002fc60003f45270 */
[----:B------:R-:W-:Y:S04]  /*f860*/  STS [R13+0x400], R98 ;  /* 0x000400620d007388 */ /* 0x000fe80000000800 */
[----:B------:R-:W-:Y:S04]  /*f870*/  STS [R16], R84 ;  /* 0x0000005410007388 */ /* 0x000fe80000000800 */
[----:B------:R-:W-:Y:S04]  /*f880*/  STS [R16+0x400], R86 ;  /* 0x0004005610007388 */ /* 0x000fe80000000800 */
[----:B------:R-:W-:Y:S04]  /*f890*/  STS [R13+0x2000], R92 ;  /* 0x0020005c0d007388 */ /* 0x000fe80000000800 */
[----:B------:R1:W-:Y:S01]  /*f8a0*/  STS [R13+0x2400], R94 ;  /* 0x0024005e0d007388 */ /* 0x0003e20000000800 */
[----:B--2---:R-:W-:-:S03]  /*f8b0*/  @P1 MOV R12, c[0x0][0x210] ;  /* 0x00008400000c1a02 */ /* 0x004fc60000000f00 */
[----:B------:R-:W2:Y:S02]  /*f8c0*/  S2R R8, SR_CTAID.Y ;  /* 0x0000000000087919 */ /* 0x000ea40000002600 */
[----:B------:R-:W-:Y:S01]  /*f8d0*/  @P1 IMAD R10, R12, c[0x0][0x214], RZ ;  /* 0x000085000c0a1a24 */ /* 0x000fe200078e02ff */
[----:B------:R-:W-:Y:S01]  /*f8e0*/  @!P1 MOV R12, c[0x0][0x214] ;  /* 0x00008500000c9a02 */ /* 0x000fe20000000f00 */
[----:B------:R3:W-:Y:S03]  /*f8f0*/  STS [R16+0x2000], R88 ;  /* 0x0020005810007388 */ /* 0x0007e60000000800 */
[----:B------:R-:W-:Y:S01]  /*f900*/  @!P1 SEL R10, R12, c[0x0][0x234], !P2 ;  /* 0x00008d000c0a9a07 */ /* 0x000fe20005000000 */
[----:B------:R3:W-:Y:S01]  /*f910*/  STS [R16+0x2400], R90 ;  /* 0x0024005a10007388 */ /* 0x0007e20000000800 */
[----:B------:R-:W-:-:S03]  /*f920*/  ISETP.NE.OR P2, PT, R11, RZ, !P2 ;  /* 0x000000ff0b00720c */ /* 0x000fc60005745670 */
[----:B------:R-:W4:Y:S01]  /*f930*/  S2R R11, SR_CTAID.Z ;  /* 0x00000000000b7919 */ /* 0x000f220000002700 */
[----:B------:R-:W-:Y:S01]  /*f940*/  @!P1 IMAD R44, R10, c[0x0][0x1c0], RZ ;  /* 0x000070000a2c9a24 */ /* 0x000fe200078e02ff */
[C---:B-1----:R-:W-:Y:S01]  /*f950*/  IADD3 R13, R15.reuse, R13, RZ ;  /* 0x0000000d0f0d7210 */ /* 0x042fe20007ffe0ff */
[----:B------:R-:W-:Y:S01]  /*f960*/  IMAD.IADD R15, R15, 0x1, R16 ;  /* 0x000000010f0f7824 */ /* 0x000fe200078e0210 */
[----:B--2---:R-:W-:Y:S01]  /*f970*/  @!P0 SHF.R.S32.HI R12, RZ, 0x1f, R8 ;  /* 0x0000001fff0c8819 */ /* 0x004fe20000011408 */
[----:B------:R-:W-:Y:S02]  /*f980*/  @!P0 IMAD.WIDE.U32 R48, R8, c[0x0][0x1e0], RZ ;  /* 0x0000780008308a25 */ /* 0x000fe400078e00ff */
[----:B------:R3:W-:Y:S02]  /*f990*/  STS [R13], R80 ;  /* 0x000000500d007388 */ /* 0x0007e40000000800 */
[----:B------:R-:W-:Y:S02]  /*f9a0*/  @!P0 IMAD R12, R12, c[0x0][0x1e0], RZ ;  /* 0x000078000c0c8a24 */ /* 0x000fe400078e02ff */
[----:B------:R3:W-:Y:S01]  /*f9b0*/  STS [R13+0x400], R82 ;  /* 0x000400520d007388 */ /* 0x0007e20000000800 */
[----:B------:R-:W-:Y:S01]  /*f9c0*/  @!P0 MOV R7, R48 ;  /* 0x0000003000078202 */ /* 0x000fe20000000f00 */
[----:B------:R-:W-:-:S02]  /*f9d0*/  @!P2 IMAD R48, R8, c[0x0][0x214], RZ ;  /* 0x000085000830aa24 */ /* 0x000fc400078e02ff */
[----:B------:R3:W-:Y:S01]  /*f9e0*/  STS [R15], R68 ;  /* 0x000000440f007388 */ /* 0x0007e20000000800 */
[C---:B------:R-:W-:Y:S02]  /*f9f0*/  @!P0 IMAD R47, R8.reuse, c[0x0][0x1e4], R12 ;  /* 0x00007900082f8a24 */ /* 0x040fe400078e020c */
[----:B------:R-:W-:Y:S01]  /*fa00*/  IMAD R44, R8, R44, RZ ;  /* 0x0000002c082c7224 */ /* 0x000fe200078e02ff */
[----:B------:R3:W-:Y:S01]  /*fa10*/  STS [R17], R70 ;  /* 0x0000004611007388 */ /* 0x0007e20000000800 */
[----:B------:R-:W-:Y:S01]  /*fa20*/  @!P0 IMAD.IADD R6, R49, 0x1, R47 ;  /* 0x0000000131068824 */ /* 0x000fe200078e022f */
[----:B------:R-:W-:Y:S01]  /*fa30*/  @!P2 SEL R48, R48, R202, !P0 ;  /* 0x000000ca3030a207 */ /* 0x000fe20004000000 */
[----:B------:R-:W-:Y:S01]  /*fa40*/  @P3 FMUL.FTZ R47, R3, 0.69314718246459960938 ;  /* 0x3f317218032f3820 */ /* 0x000fe20000410000 */
[----:B------:R3:W-:Y:S01]  /*fa50*/  STS [R13+0x2000], R76 ;  /* 0x0020004c0d007388 */ /* 0x0007e20000000800 */
[----:B------:R-:W-:Y:S02]  /*fa60*/  SEL R44, R44, RZ, P2 ;  /* 0x000000ff2c2c7207 */ /* 0x000fe40001000000 */
[----:B------:R-:W-:Y:S01]  /*fa70*/  LOP3.LUT P0, RZ, R46, 0x3, RZ, 0xc0, !PT ;  /* 0x000000032eff7812 */ /* 0x000fe2000780c0ff */
[----:B------:R3:W-:Y:S01]  /*fa80*/  STS [R13+0x2400], R78 ;  /* 0x0024004e0d007388 */ /* 0x0007e20000000800 */
[--C-:B------:R-:W-:Y:S01]  /*fa90*/  @!P2 IMAD.MOV.U32 R50, RZ, RZ, R48.reuse ;  /* 0x000000ffff32a224 */ /* 0x100fe200078e0030 */
[----:B------:R-:W-:Y:S01]  /*faa0*/  @!P2 SHF.R.S32.HI R51, RZ, 0x1f, R48 ;  /* 0x0000001fff33a819 */ /* 0x000fe20000011430 */
[----:B----4-:R-:W-:Y:S01]  /*fab0*/  IMAD R44, R11, R10, R44 ;  /* 0x0000000a0b2c7224 */ /* 0x010fe200078e022c */
[----:B------:R3:W-:Y:S01]  /*fac0*/  STS [R15+0x2000], R72 ;  /* 0x002000480f007388 */ /* 0x0007e20000000800 */
[----:B------:R-:W-:Y:S01]  /*fad0*/  MOV R8, 0x7f800000 ;  /* 0x7f80000000087802 */ /* 0x000fe20000000f00 */
[----:B------:R-:W-:Y:S01]  /*fae0*/  @P6 FFMA.FTZ R8, R136, c[0x0][0x238], R45 ;  /* 0x00008e0088086a23 */ /* 0x000fe2000001002d */
[----:B------:R-:W-:Y:S01]  /*faf0*/  MOV R46, 0x7f800000 ;  /* 0x7f800000002e7802 */ /* 0x000fe20000000f00 */
[----:B------:R3:W-:Y:S04]  /*fb00*/  STS [R17+0x2000], R75 ;  /* 0x0020004b11007388 */ /* 0x0007e80000000800 */
[----:B------:R-:W-:Y:S01]  /*fb10*/  BAR.SYNC.DEFER_BLOCKING 0x0 ;  /* 0x0000000000007b1d */ /* 0x000fe20000010000 */
[----:B------:R-:W-:Y:S01]  /*fb20*/  IADD3 R3, P2, P1, R0, R50, R44 ;  /* 0x0000003200037210 */ /* 0x000fe2000795e02c */
[----:B------:R-:W-:Y:S01]  /*fb30*/  @P5 FFMA.FTZ R46, R135, c[0x0][0x238], R5 ;  /* 0x00008e00872e5a23 */ /* 0x000fe20000010005 */
[----:B------:R-:W-:-:S02]  /*fb40*/  SHF.R.S32.HI R0, RZ, 0x1f, R0 ;  /* 0x0000001fff007819 */ /* 0x000fc40000011400 */
[----:B------:R-:W-:Y:S02]  /*fb50*/  SHF.R.S32.HI R44, RZ, 0x1f, R44 ;  /* 0x0000001fff2c7819 */ /* 0x000fe4000001142c */
[----:B------:R-:W-:Y:S01]  /*fb60*/  MOV R10, 0x7f800000 ;  /* 0x7f800000000a7802 */ /* 0x000fe20000000f00 */
[----:B------:R-:W-:Y:S01]  /*fb70*/  @P4 FFMA.FTZ R10, R134, c[0x0][0x238], R4 ;  /* 0x00008e00860a4a23 */ /* 0x000fe20000010004 */
[----:B------:R-:W-:Y:S01]  /*fb80*/  MOV R45, 0x7f800000 ;  /* 0x7f800000002d7802 */ /* 0x000fe20000000f00 */
[----:B------:R-:W-:Y:S01]  /*fb90*/  @P3 FFMA.FTZ R45, R133, c[0x0][0x238], R47 ;  /* 0x00008e00852d3a23 */ /* 0x000fe2000001002f */
[----:B------:R-:W-:Y:S01]  /*fba0*/  IADD3.X R0, R0, R51, R44, P2, P1 ;  /* 0x0000003300007210 */ /* 0x000fe200017e242c */
[----:B------:R3:W1:Y:S04]  /*fbb0*/  LDS.128 R36, [R210] ;  /* 0x00000000d2247984 */ /* 0x0006680000000c00 */
[----:B------:R3:W2:Y:S04]  /*fbc0*/  LDS.128 R32, [R210+0x800] ;  /* 0x00080000d2207984 */ /* 0x0006a80000000c00 */
[----:B------:R3:W4:Y:S04]  /*fbd0*/  LDS.128 R28, [R210+0x1000] ;  /* 0x00100000d21c7984 */ /* 0x0007280000000c00 */
[----:B------:R3:W1:Y:S04]  /*fbe0*/  LDS.128 R24, [R210+0x1800] ;  /* 0x00180000d2187984 */ /* 0x0006680000000c00 */
[----:B------:R3:W1:Y:S04]  /*fbf0*/  LDS.128 R20, [R210+0x2000] ;  /* 0x00200000d2147984 */ /* 0x0006680000000c00 */
        /* <DEDUP_REMOVED lines=23> */
[CC--:B------:R-:W-:Y:S02]  /*fd70*/  @!P5 IADD3 R2, P2, R44.reuse, R3.reuse, RZ ;  /* 0x000000032c02d210 */ /* 0x0c0fe40007f5e0ff */
[----:B------:R-:W-:Y:S02]  /*fd80*/  @!P6 LEA.HI.X R49, R5, c[0x0][0x204], R4, 0x2, P0 ;  /* 0x000081000531ea11 */ /* 0x000fe400000f1404 */
[-C--:B------:R-:W-:Y:S02]  /*fd90*/  @!P4 IADD3 R4, P1, R9, R3.reuse, RZ ;  /* 0x000000030904c210 */ /* 0x080fe40007f3e0ff */
        /* <DEDUP_REMOVED lines=14> */
.L_x_673:
[----:B------:R-:W-:Y:S05]  /*fe80*/  BSYNC B0 ;  /* 0x0000000000007941 */ /* 0x000fea0003800000 */
.L_x_672:
[----:B------:R-:W-:Y:S01]  /*fe90*/  IADD3 R4, P0, R216, R7, RZ ;  /* 0x00000007d8047210 */ /* 0x000fe20007f1e0ff */
[----:B------:R-:W-:Y:S01]  /*fea0*/  BSSY B0, `(.L_x_674) ;  /* 0x0000011000007945 */ /* 0x000fe20003800000 */
[----:B------:R-:W-:Y:S02]  /*feb0*/  SHF.R.S32.HI R0, RZ, 0x1f, R11 ;  /* 0x0000001fff007819 */ /* 0x000fe4000001140b */
[----:B------:R-:W-:Y:S02]  /*fec0*/  IADD3.X R5, R217, R6, RZ, P0, !PT ;  /* 0x00000006d9057210 */ /* 0x000fe400007fe4ff */
[----:B------:R-:W-:Y:S01]  /*fed0*/  ISETP.GE.AND P0, PT, R220, R199, PT ;  /* 0x000000c7dc00720c */ /* 0x000fe20003f06270 */
[----:B------:R-:W-:-:S02]  /*fee0*/  IMAD R0, R0, c[0x0][0x1f0], RZ ;  /* 0x00007c0000007a24 */ /* 0x000fc400078e02ff */
[----:B------:R-:W-:-:S04]  /*fef0*/  IMAD.WIDE.U32 R4, R11, c[0x0][0x1f0], R4 ;  /* 0x00007c000b047a25 */ /* 0x000fc800078e0004 */
[----:B------:R-:W-:-:S05]  /*ff00*/  IMAD R0, R11, c[0x0][0x1f4], R0 ;  /* 0x00007d000b007a24 */ /* 0x000fca00078e0200 */
[----:B------:R-:W-:Y:S01]  /*ff10*/  IADD3 R7, R5, R0, RZ ;  /* 0x0000000005077210 */ /* 0x000fe20007ffe0ff */
[----:B------:R-:W-:Y:S05]  /*ff20*/  @P0 BRA `(.L_x_675) ;  /* 0x0000008000000947 */ /* 0x000fea0003800000 */
[----:B------:R-:W-:Y:S01]  /*ff30*/  MOV R6, R4 ;  /* 0x0000000400067202 */ /* 0x000fe20000000f00 */
[----:B------:R-:W-:-:S04]  /*ff40*/  IMAD R0, R219, c[0x0][0x1e8], RZ ;  /* 0x00007a00db007a24 */ /* 0x000fc800078e02ff */
[----:B---3--:R-:W-:-:S04]  /*ff50*/  IMAD.WIDE.U32 R2, R218, c[0x0][0x1e8], R6 ;  /* 0x00007a00da027a25 */ /* 0x008fc800078e0006 */
[----:B------:R-:W-:Y:S01]  /*ff60*/  IMAD R0, R218, c[0x0][0x1ec], R0 ;  /* 0x00007b00da007a24 */ /* 0x000fe200078e0200 */
[----:B------:R-:W-:-:S04]  /*ff70*/  LEA R8, P0, R2, c[0x0][0x1d0], 0x1 ;  /* 0x0000740002087a11 */ /* 0x000fc800078008ff */
[----:B------:R-:W-:-:S04]  /*ff80*/  IADD3 R0, R3, R0, RZ ;  /* 0x0000000003007210 */ /* 0x000fc80007ffe0ff */
[----:B------:R-:W-:-:S05]  /*ff90*/  LEA.HI.X R9, R2, c[0x0][0x1d4], R0, 0x1, P0 ;  /* 0x0000750002097a11 */ /* 0x000fca00000f0c00 */
[----:B-1----:R1:W-:Y:S02]  /*ffa0*/  STG.E.128 [R8.64], R36 ;  /* 0x0000002408007986 */ /* 0x0023e4000c101d04 */
.L_x_675:
[----:B------:R-:W-:Y:S05]  /*ffb0*/  BSYNC B0 ;  /* 0x0000000000007941 */ /* 0x000fea0003800000 */
.L_x_674:
[----:B------:R-:W-:Y:S01]  /*ffc0*/  ISETP.GE.AND P0, PT, R209, R199, PT ;  /* 0x000000c7d100720c */ /* 0x000fe20003f06270 */
[----:B------:R-:W-:-:S12]  /*ffd0*/  BSSY B0, `(.L_x_676) ;  /* 0x000000d000007945 */ /* 0x000fd80003800000 */
[----:B------:R-:W-:Y:S05]  /*ffe0*/  @P0 BRA `(.L_x_677) ;  /* 0x000000b000000947 */ /* 0x000fea0003800000 */
[----:B---3--:R-:W-:Y:S01]  /*fff0*/  IADD3 R2, P0, R218, 0x10, RZ ;  /* 0x00000010da027810 */ /* 0x008fe20007f1e0ff */
        /* <DEDUP_REMOVED lines=10> */
.L_x_677:
[----:B------:R-:W-:Y:S05]  /*100a0*/  BSYNC B0 ;  /* 0x0000000000007941 */ /* 0x000fea0003800000 */
.L_x_676:
[----:B------:R-:W-:Y:S01]  /*100b0*/  ISETP.GE.AND P0, PT, R208, R199, PT ;  /* 0x000000c7d000720c */ /* 0x000fe20003f06270 */
[----:B------:R-:W-:-:S12]  /*100c0*/  BSSY B0, `(.L_x_678) ;  /* 0x000000d000007945 */ /* 0x000fd80003800000 */
[----:B------:R-:W-:Y:S05]  /*100d0*/  @P0 BRA `(.L_x_679) ;  /* 0x000000b000000947 */ /* 0x000fea0003800000 */
[----:B-1-3--:R-:W-:Y:S01]  /*100e0*/  IADD3 R2, P0, R218, 0x20, RZ ;  /* 0x00000020da027810 */ /* 0x00afe20007f1e0ff */
        /* <DEDUP_REMOVED lines=10> */
.L_x_679:
[----:B------:R-:W-:Y:S05]  /*10190*/  BSYNC B0 ;  /* 0x0000000000007941 */ /* 0x000fea0003800000 */
.L_x_678:
        /* <DEDUP_REMOVED lines=14> */
.L_x_681:
[----:B------:R-:W-:Y:S05]  /*10280*/  BSYNC B0 ;  /* 0x0000000000007941 */ /* 0x000fea0003800000 */
.L_x_680:
        /* <DEDUP_REMOVED lines=14> */
.L_x_683:
[----:B------:R-:W-:Y:S05]  /*10370*/  BSYNC B0 ;  /* 0x0000000000007941 */ /* 0x000fea0003800000 */
.L_x_682:
        /* <DEDUP_REMOVED lines=14> */
.L_x_685:
[----:B------:R-:W-:Y:S05]  /*10460*/  BSYNC B0 ;  /* 0x0000000000007941 */ /* 0x000fea0003800000 */
.L_x_684:
        /* <DEDUP_REMOVED lines=14> */
.L_x_687:
[----:B------:R-:W-:Y:S05]  /*10550*/  BSYNC B0 ;  /* 0x0000000000007941 */ /* 0x000fea0003800000 */
.L_x_686:
[----:B------:R-:W-:-:S13]  /*10560*/  ISETP.GE.AND P0, PT, R203, R199, PT ;  /* 0x000000c7cb00720c */ /* 0x000fda0003f06270 */
[----:B------:R-:W-:Y:S05]  /*10570*/  @P0 EXIT ;  /* 0x000000000000094d */ /* 0x000fea0003800000 */
[----:B------:R-:W-:Y:S01]  /*10580*/  IADD3 R0, P0, R218, 0x70, RZ ;  /* 0x00000070da007810 */ /* 0x000fe20007f1e0ff */
[----:B-1-3--:R-:W-:Y:S01]  /*10590*/  IMAD.MOV.U32 R2, RZ, RZ, R4 ;  /* 0x000000ffff027224 */ /* 0x00afe200078e0004 */
        /* <DEDUP_REMOVED lines=10> */
.L_x_660:
[----:B-1----:R-:W1:Y:S01]  /*10640*/  LDC.U8 R3, c[0x0][0x329] ;  /* 0x0000ca40ff037b82 */ /* 0x002e620000000000 */
[----:B------:R-:W-:Y:S01]  /*10650*/  ISETP.NE.AND P4, PT, R202, -0x1, PT ;  /* 0xffffffffca00780c */ /* 0x000fe20003f85270 */
[----:B------:R-:W-:Y:S01]  /*10660*/  IMAD.IADD R130, R130, 0x1, -R132 ;  /* 0x0000000182827824 */ /* 0x000fe200078e0a84 */
[----:B------:R-:W-:Y:S01]  /*10670*/  SHF.R.S32.HI R7, RZ, 0x1f, R129 ;  /* 0x0000001fff077819 */ /* 0x000fe20000011481 */
[----:B------:R-:W-:Y:S01]  /*10680*/  BSSY B0, `(.L_x_688) ;  /* 0x000003a000007945 */ /* 0x000fe20003800000 */
[----:B------:R-:W-:Y:S02]  /*10690*/  SHF.R.S32.HI R17, RZ, 0x1f, R16 ;  /* 0x0000001fff117819 */ /* 0x000fe40000011410 */
[----:B------:R-:W-:Y:S01]  /*106a0*/  LEA.HI R7, R7, R129, RZ, 0x3 ;  /* 0x0000008107077211 */ /* 0x000fe200078f18ff */
[----:B------:R-:W2:Y:S02]  /*106b0*/  LDC.U8 R0, c[0x0][0x328] ;  /* 0x0000ca00ff007b82 */ /* 0x000ea40000000000 */
[----:B------:R-:W-:Y:S01]  /*106c0*/  IMAD R17, R17, c[0x0][0x1f0], RZ ;  /* 0x00007c0011117a24 */ /* 0x000fe200078e02ff */
[----:B------:R-:W-:-:S03]  /*106d0*/  LOP3.LUT R5, R7, 0x1ffffff8, RZ, 0xc0, !PT ;  /* 0x1ffffff807057812 */ /* 0x000fc600078ec0ff */
[----:B------:R-:W-:Y:S01]  /*106e0*/  @!P4 SHF.R.S32.HI R4, RZ, 0x1f, R2 ;  /* 0x0000001fff04c819 */ /* 0x000fe20000011402 */
[----:B------:R-:W-:-:S04]  /*106f0*/  @!P4 IMAD.WIDE.U32 R10, R2, c[0x0][0x1e0], RZ ;  /* 0x00007800020aca25 */ /* 0x000fc800078e00ff */
[----:B------:R-:W-:Y:S02]  /*10700*/  @!P4 IMAD R4, R4, c[0x0][0x1e0], RZ ;  /* 0x000078000404ca24 */ /* 0x000fe400078e02ff */
[----:B------:R-:W-:Y:S02]  /*10710*/  IMAD.IADD R5, R129, 0x1, -R5 ;  /* 0x0000000181057824 */ /* 0x000fe400078e0a05 */
[----:B------:R-:W-:Y:S01]  /*10720*/  @P4 IMAD.WIDE.U32 R8, R202, c[0x0][0x1e8], RZ ;  /* 0x00007a00ca084a25 */ /* 0x000fe200078e00ff */
[----:B-1----:R-:W-:Y:S02]  /*10730*/  ISETP.NE.AND P1, PT, R3, RZ, PT ;  /* 0x000000ff0300720c */ /* 0x002fe40003f25270 */
[----:B------:R-:W-:Y:S01]  /*10740*/  @!P4 MOV R8, R10 ;  /* 0x0000000a0008c202 */ /* 0x000fe20000000f00 */
[----:B------:R-:W-:Y:S02]  /*10750*/  @!P4 IMAD R4, R2, c[0x0][0x1e4], R4 ;  /* 0x000079000204ca24 */ /* 0x000fe400078e0204 */
[----:B------:R-:W-:-:S02]  /*10760*/  IMAD.SHL.U32 R5, R5, 0x8, RZ ;  /* 0x0000000805057824 */ /* 0x000fc400078e00ff */
[----:B------:R-:W-:Y:S01]  /*10770*/  IMAD R17, R16, c[0x0][0x1f4], R17 ;  /* 0x00007d0010117a24 */ /* 0x000fe200078e0211 */
[----:B--2---:R-:W-:Y:S01]  /*10780*/  ISETP.NE.AND P3, PT, R0, RZ, PT ;  /* 0x000000ff0000720c */ /* 0x004fe20003f65270 */
[C---:B------:R-:W-:Y:S01]  /*10790*/  @P4 IMAD R0, R202.reuse, c[0x0][0x1ec], R9 ;  /* 0x00007b00ca004a24 */ /* 0x040fe200078e0209 */
[----:B------:R-:W-:Y:S02]  /*107a0*/  @!P4 IADD3 R0, R11, R4, RZ ;  /* 0x000000040b00c210 */ /* 0x000fe40007ffe0ff */
[----:B------:R-:W-:Y:S01]  /*107b0*/  ISETP.NE.OR P2, PT, R3, RZ, !P3 ;  /* 0x000000ff0300720c */ /* 0x000fe20005f45670 */
[----:B------:R-:W-:Y:S02]  /*107c0*/  @P1 IMAD.MOV.U32 R3, RZ, RZ, c[0x0][0x210] ;  /* 0x00008400ff031624 */ /* 0x000fe400078e00ff */
[----:B------:R-:W-:Y:S01]  /*107d0*/  @!P1 IMAD.MOV.U32 R6, RZ, RZ, c[0x0][0x214] ;  /* 0x00008500ff069624 */ /* 0x000fe200078e00ff */
[----:B------:R-:W-:Y:S01]  /*107e0*/  ISETP.NE.OR P0, PT, R202, -0x1, P2 ;  /* 0xffffffffca00780c */ /* 0x000fe20001705670 */
[----:B------:R-:W-:-:S03]  /*107f0*/  @P1 IMAD R3, R3, c[0x0][0x214], RZ ;  /* 0x0000850003031a24 */ /* 0x000fc600078e02ff */
[----:B------:R-:W-:Y:S01]  /*10800*/  @!P1 SEL R3, R6, c[0x0][0x234], !P3 ;  /* 0x00008d0006039a07 */ /* 0x000fe20005800000 */
[----:B------:R-:W-:Y:S01]  /*10810*/  @P1 IMAD.MOV.U32 R6, RZ, RZ, 0x1 ;  /* 0x00000001ff061424 */ /* 0x000fe200078e00ff */
[----:B------:R-:W-:Y:S02]  /*10820*/  IADD3 R4, P3, R5, R8, RZ ;  /* 0x0000000805047210 */ /* 0x000fe40007f7e0ff */
[----:B------:R-:W-:Y:S01]  /*10830*/  CS2R R8, SRZ ;  /* 0x0000000000087805 */ /* 0x000fe2000001ff00 */
[----:B------:R-:W-:Y:S01]  /*10840*/  @!P1 IMAD R6, R3, c[0x0][0x1c0], RZ ;  /* 0x0000700003069a24 */ /* 0x000fe200078e02ff */
[----:B------:R-:W-:Y:S01]  /*10850*/  LEA.HI.X.SX32 R5, R5, R0, 0x1, P3 ;  /* 0x0000000005057211 */ /* 0x000fe200018f0eff */
[----:B------:R-:W-:Y:S01]  /*10860*/  @P1 IMAD.MOV.U32 R0, RZ, RZ, c[0x0][0x210] ;  /* 0x00008400ff001624 */ /* 0x000fe200078e00ff */
[----:B------:R-:W-:Y:S01]  /*10870*/  @!P1 MOV R0, 0x1 ;  /* 0x0000000100009802 */ /* 0x000fe20000000f00 */
[C---:B------:R-:W-:Y:S02]  /*10880*/  @!P0 IMAD R202, R2.reuse, c[0x0][0x214], RZ ;  /* 0x0000850002ca8a24 */ /* 0x040fe400078e02ff */
[----:B------:R-:W-:Y:S01]  /*10890*/  IMAD R6, R2, R6, RZ ;  /* 0x0000000602067224 */ /* 0x000fe200078e02ff */
[----:B------:R-:W-:Y:S01]  /*108a0*/  SHF.R.S32.HI R2, RZ, 0x3, R7 ;  /* 0x00000003ff027819 */ /* 0x000fe20000011407 */
[--C-:B------:R-:W-:Y:S01]  /*108b0*/  @!P2 IMAD.MOV.U32 R8, RZ, RZ, R202.reuse ;  /* 0x000000ffff08a224 */ /* 0x100fe200078e00ca */
[----:B------:R-:W-:Y:S01]  /*108c0*/  @!P2 SHF.R.S32.HI R9, RZ, 0x1f, R202 ;  /* 0x0000001fff09a819 */ /* 0x000fe200000114ca */
[----:B------:R-:W-:Y:S01]  /*108d0*/  IMAD R132, R132, R0, RZ ;  /* 0x0000000084847224 */ /* 0x000fe200078e02ff */
[----:B------:R-:W-:Y:S01]  /*108e0*/  SEL R6, R6, RZ, P2 ;  /* 0x000000ff06067207 */ /* 0x000fe20001000000 */
[----:B------:R-:W-:Y:S01]  /*108f0*/  IMAD.WIDE.U32 R4, R16, c[0x0][0x1f0], R4 ;  /* 0x00007c0010047a25 */ /* 0x000fe200078e0004 */
[----:B------:R-:W-:-:S02]  /*10900*/  ISETP.GE.AND P2, PT, R2, R130, PT ;  /* 0x000000820200720c */ /* 0x000fc40003f46270 */
[----:B------:R-:W-:Y:S01]  /*10910*/  SHF.R.S32.HI R15, RZ, 0x1f, R132 ;  /* 0x0000001fff0f7819 */ /* 0x000fe20000011484 */
[----:B------:R-:W-:Y:S01]  /*10920*/  IMAD R7, R16, R3, R6 ;  /* 0x0000000310077224 */ /* 0x000fe200078e0206 */
[--C-:B------:R-:W-:Y:S02]  /*10930*/  SHF.R.S32.HI R3, RZ, 0x1f, R2.reuse ;  /* 0x0000001fff037819 */ /* 0x100fe40000011402 */
[----:B------:R-:W-:Y:S02]  /*10940*/  IADD3 R17, R17, R5, RZ ;  /* 0x0000000511117210 */ /* 0x000fe40007ffe0ff */
        /* <DEDUP_REMOVED lines=13> */
.L_x_689:
[----:B------:R-:W-:Y:S05]  /*10a20*/  BSYNC B0 ;  /* 0x0000000000007941 */ /* 0x000fea0003800000 */
.L_x_688:
        /* <DEDUP_REMOVED lines=15> */
.L_x_691:
[----:B------:R-:W-:Y:S05]  /*10b20*/  BSYNC B0 ;  /* 0x0000000000007941 */ /* 0x000fea0003800000 */
.L_x_690:
        /* <DEDUP_REMOVED lines=15> */
.L_x_693:
[----:B------:R-:W-:Y:S05]  /*10c20*/  BSYNC B0 ;  /* 0x0000000000007941 */ /* 0x000fea0003800000 */
.L_x_692:
        /* <DEDUP_REMOVED lines=15> */
.L_x_695:
[----:B------:R-:W-:Y:S05]  /*10d20*/  BSYNC B0 ;  /* 0x0000000000007941 */ /* 0x000fea0003800000 */
.L_x_694:
        /* <DEDUP_REMOVED lines=15> */
.L_x_697:
[----:B------:R-:W-:Y:S05]  /*10e20*/  BSYNC B0 ;  /* 0x0000000000007941 */ /* 0x000fea0003800000 */
.L_x_696:
        /* <DEDUP_REMOVED lines=15> */
.L_x_699:
[----:B------:R-:W-:Y:S05]  /*10f20*/  BSYNC B0 ;  /* 0x0000000000007941 */ /* 0x000fea0003800000 */
.L_x_698:
        /* <DEDUP_REMOVED lines=15> */
.L_x_701:
[----:B------:R-:W-:Y:S05]  /*11020*/  BSYNC B0 ;  /* 0x0000000000007941 */ /* 0x000fea0003800000 */
.L_x_700:
        /* <DEDUP_REMOVED lines=14> */
.L_x_703:
[----:B------:R-:W-:Y:S05]  /*11110*/  BSYNC B0 ;  /* 0x0000000000007941 */ /* 0x000fea0003800000 */
.L_x_702:
        /* <DEDUP_REMOVED lines=27> */
[-C--:B------:R-:W-:Y:S02]  /*112d0*/  ISETP.GE.OR P2, PT, R10, R130.reuse, P6 ;  /* 0x000000820a00720c */ /* 0x080fe40003746670 */
        /* <DEDUP_REMOVED lines=39> */
.L_x_704:
        /* <DEDUP_REMOVED lines=11> */
.L_x_1142:


//--------------------- .text._ZN5flash16flash_fwd_kernelI23Flash_fwd_kernel_traitsILi64ELi128ELi64ELi4ELb0ELb0EN7cutlass10bfloat16_tE19Flash_kernel_traitsILi64ELi128ELi64ELi4ES3_EELb1ELb1ELb0ELb1ELb0ELb0ELb0ELb0EEEvNS_16Flash_fwd_paramsE --------------------------
	.section	.text._ZN5flash16flash_fwd_kernelI23Flash_fwd_kernel_traitsILi64ELi128ELi64ELi4ELb0ELb0EN7cutlass10bfloat16_tE19Flash_kernel_traitsILi64ELi128ELi64ELi4ES3_EELb1ELb1ELb0ELb1ELb0ELb0ELb0ELb0EEEvNS_16Flash_fwd_paramsE,"ax",@progbits
	.sectioninfo	@"SHI_REGISTERS=255"
	.align	128
        .global         _ZN5flash16flash_fwd_kernelI23Flash_fwd_kernel_traitsILi64ELi128ELi64ELi4ELb0ELb0EN7cutlass10bfloat16_tE19Flash_kernel_traitsILi64ELi128ELi64ELi4ES3_EELb1ELb1ELb0ELb1ELb0ELb0ELb0ELb0EEEvNS_16Flash_fwd_paramsE
        .type           _ZN5flash16flash_fwd_kernelI23Flash_fwd_kernel_traitsILi64ELi128ELi64ELi4ELb0ELb0EN7cutlass10bfloat16_tE19Flash_kernel_traitsILi64ELi128ELi64ELi4ES3_EELb1ELb1ELb0ELb1ELb0ELb0ELb0ELb0EEEvNS_16Flash_fwd_paramsE,@function
        .size           _ZN5flash16flash_fwd_kernelI23Flash_fwd_kernel_traitsILi64ELi128ELi64ELi4ELb0ELb0EN7cutlass10bfloat16_tE19Flash_kernel_traitsILi64ELi128ELi64ELi4ES3_EELb1ELb1ELb0ELb1ELb0ELb0ELb0ELb0EEEvNS_16Flash_fwd_paramsE,(.L_x_1143 - _ZN5flash16flash_fwd_kernelI23Flash_fwd_kernel_traitsILi64ELi128ELi64ELi4ELb0ELb0EN7cutlass10bfloat16_tE19Flash_kernel_traitsILi64ELi128ELi64ELi4ES3_EELb1ELb1ELb0ELb1ELb0ELb0ELb0ELb0EEEvNS_16Flash_fwd_paramsE)
        .other          _ZN5flash16flash_fwd_kernelI23Flash_fwd_kernel_traitsILi64ELi128ELi64ELi4ELb0ELb0EN7cutlass10bfloat16_tE19Flash_kernel_traitsILi64ELi128ELi64ELi4ES3_EELb1ELb1ELb0ELb1ELb0ELb0ELb0ELb0EEEvNS_16Flash_fwd_paramsE,@"STO_CUDA_ENTRY STV_DEFAULT"
_ZN5flash16flash_fwd_kernelI23Flash_fwd_kernel_traitsILi64ELi128ELi64ELi4ELb0ELb0EN7cutlass10bfloat16_tE19Flash_kernel_traitsILi64ELi128ELi64ELi4ES3_EELb1ELb1ELb0ELb1ELb0ELb0ELb0ELb0EEEvNS_16Flash_fwd_paramsE:
.text._ZN5flash16flash_fwd_kernelI23Flash_fwd_kernel_traitsILi64ELi128ELi64ELi4ELb0ELb0EN7cutlass10bfloat16_tE19Flash_kernel_traitsILi64ELi128ELi64ELi4ES3_EELb1ELb1ELb0ELb1ELb0ELb0ELb0ELb0EEEvNS_16Flash_fwd_paramsE:
        /* <DEDUP_REMOVED lines=11> */
[----:B------:R-:W-:-:S06]  /*00b0*/  @P1 IMAD.MOV.U32 R4, RZ, RZ, R226 ;  /* 0x000000ffff041224 */ /* 0x000fcc00078e00e2 */
[----:B------:R-:W3:Y:S01]  /*00c0*/  @P1 LDG.E.64 R4, [R4.64] ;  /* 0x0000001404041981 */ /* 0x000ee2000c1e1b00 */
[----:B------:R-:W-:Y:S01]  /*00d0*/  ISETP.NE.U32.AND P3, PT, RZ, c[0x0][0x240], PT ;  /* 0x00009000ff007a0c */ /* 0x000fe20003f65070 */
[----:B------:R-:W-:Y:S01]  /*00e0*/  IMAD.MOV.U32 R200, RZ, RZ, 0x4 ;  /* 0x00000004ffc87424 */ /* 0x000fe200078e00ff */
[----:B------:R-:W1:Y:S01]  /*00f0*/  LDC.U8 R0, c[0x0][0x312] ;  /* 0x0000c480ff007b82 */ /* 0x000e620000000000 */
[----:B------:R-:W4:Y:S01]  /*0100*/  S2R R232, SR_CTAID.X ;  /* 0x0000000000e87919 */ /* 0x000f220000002500 */
[----:B------:R-:W-:Y:S01]  /*0110*/  ISETP.NE.AND.EX P3, PT, RZ, c[0x0][0x244], PT, P3 ;  /* 0x00009100ff007a0c */ /* 0x000fe20003f65330 */
[----:B------:R-:W-:Y:S02]  /*0120*/  IMAD.MOV.U32 R202, RZ, RZ, -0x1 ;  /* 0xffffffffffca7424 */ /* 0x000fe400078e00ff */
[----:B------:R-:W2:Y:S04]  /*0130*/  S2R R16, SR_CTAID.Y ;  /* 0x0000000000107919 */ /* 0x000ea80000002600 */
[----:B------:R-:W4:Y:S04]  /*0140*/  S2R R20, SR_CTAID.Z ;  /* 0x0000000000147919 */ /* 0x000f280000002700 */
[----:B------:R-:W2:Y:S01]  /*0150*/  S2R R14, SR_TID.X ;  /* 0x00000000000e7919 */ /* 0x000ea20000002100 */
[----:B-1----:R-:W-:Y:S01]  /*0160*/  ISETP.NE.AND P4, PT, R0, RZ, PT ;  /* 0x000000ff0000720c */ /* 0x002fe20003f85270 */
[----:B--2---:R4:W1:Y:S08]  /*0170*/  @P1 R2UR UR24, R2 ;  /* 0x00000000021813c2 */ /* 0x00487000000e0000 */
[----:B------:R-:W2:Y:S01]  /*0180*/  @P1 R2UR UR25, R3 ;  /* 0x00000000031913c2 */ /* 0x000ea200000e0000 */
[----:B---3--:R-:W-:-:S05]  /*0190*/  @P1 IADD3 R226, P0, R4, c[0x0][0x300], RZ ;  /* 0x0000c00004e21a10 */ /* 0x008fca0007f1e0ff */
[----:B------:R-:W-:Y:S01]  /*01a0*/  @P1 IMAD.X R125, RZ, RZ, R5, P0 ;  /* 0x000000ffff7d1224 */ /* 0x000fe200000e0605 */
[----:B------:R-:W-:Y:S01]  /*01b0*/  ISETP.NE.U32.AND P0, PT, RZ, c[0x0][0x250], PT ;  /* 0x00009400ff007a0c */ /* 0x000fe20003f05070 */
[----:B------:R-:W-:Y:S01]  /*01c0*/  IMAD.WIDE R4, R16, R200, c[0x0][0x240] ;  /* 0x0000900010047625 */ /* 0x000fe200078e02c8 */
[----:B------:R-:W-:Y:S02]  /*01d0*/  ISETP.EQ.U32.AND P1, PT, RZ, c[0x0][0x248], PT ;  /* 0x00009200ff007a0c */ /* 0x000fe40003f22070 */
[----:B----4-:R-:W-:Y:S02]  /*01e0*/  LOP3.LUT R2, R20, R232, R16, 0xfe, !PT ;  /* 0x000000e814027212 */ /* 0x010fe400078efe10 */
[----:B------:R-:W-:Y:S02]  /*01f0*/  ISETP.NE.AND.EX P0, PT, RZ, c[0x0][0x254], PT, P0 ;  /* 0x00009500ff007a0c */ /* 0x000fe40003f05300 */
[----:B------:R-:W-:Y:S02]  /*0200*/  LOP3.LUT P2, RZ, R2, R14, RZ, 0xfc, !PT ;  /* 0x0000000e02ff7212 */ /* 0x000fe4000784fcff */
[----:B-1----:R-:W-:-:S02]  /*0210*/  MOV R2, UR24 ;  /* 0x0000001800027c02 */ /* 0x002fc40008000f00 */
[----:B------:R-:W-:Y:S01]  /*0220*/  SHF.R.S32.HI R8, RZ, 0x1f, R14 ;  /* 0x0000001fff087819 */ /* 0x000fe2000001140e */
[----:B--2---:R-:W-:Y:S01]  /*0230*/  IMAD.U32 R3, RZ, RZ, UR25 ;  /* 0x00000019ff037e24 */ /* 0x004fe2000f8e00ff */
[----:B------:R-:W-:-:S07]  /*0240*/  ISETP.EQ.OR.EX P1, PT, RZ, c[0x0][0x24c], !P4, P1 ;  /* 0x00009300ff007a0c */ /* 0x000fce0006722710 */
[----:B------:R-:W-:Y:S02]  /*0250*/  @!P2 IMAD.MOV.U32 R6, RZ, RZ, c[0x0][0x308] ;  /* 0x0000c200ff06a624 */ /* 0x000fe400078e00ff */
[----:B------:R-:W-:-:S05]  /*0260*/  @!P2 IMAD.MOV.U32 R7, RZ, RZ, c[0x0][0x30c] ;  /* 0x0000c300ff07a624 */ /* 0x000fca00078e00ff */
[----:B------:R1:W-:Y:S02]  /*0270*/  @!P2 STG.E.64 [R6.64], R2 ;  /* 0x000000020600a986 */ /* 0x0003e4000c101b14 */
[----:B-1----:R-:W-:Y:S01]  /*0280*/  @!P2 IMAD.MOV.U32 R2, RZ, RZ, R226 ;  /* 0x000000ffff02a224 */ /* 0x002fe200078e00e2 */
[----:B------:R-:W-:-:S05]  /*0290*/  @!P2 MOV R3, R125 ;  /* 0x0000007d0003a202 */ /* 0x000fca0000000f00 */
[----:B------:R1:W-:Y:S04]  /*02a0*/  @!P2 STG.E.64 [R6.64+0x8], R2 ;  /* 0x000008020600a986 */ /* 0x0003e8000c101b14 */
[----:B------:R2:W3:Y:S04]  /*02b0*/  @P3 LDG.E R202, [R4.64] ;  /* 0x0000001404ca3981 */ /* 0x0004e8000c1e1900 */
[----:B------:R2:W3:Y:S01]  /*02c0*/  @P3 LDG.E R13, [R4.64+0x4] ;  /* 0x00000414040d3981 */ /* 0x0004e2000c1e1900 */
[----:B------:R-:W-:Y:S01]  /*02d0*/  ISETP.NE.U32.AND P2, PT, RZ, c[0x0][0x248], PT ;  /* 0x00009200ff007a0c */ /* 0x000fe20003f45070 */
[----:B------:R-:W-:Y:S01]  /*02e0*/  IMAD.MOV.U32 R9, RZ, RZ, -0x1 ;  /* 0xffffffffff097424 */ /* 0x000fe200078e00ff */
[----:B------:R-:W-:-:S02]  /*02f0*/  LEA.HI R131, R8, R14, RZ, 0x5 ;  /* 0x0000000e08837211 */ /* 0x000fc400078f28ff */
[----:B------:R-:W-:Y:S02]  /*0300*/  ISETP.NE.AND.EX P2, PT, RZ, c[0x0][0x24c], PT, P2 ;  /* 0x00009300ff007a0c */ /* 0x000fe40003f45320 */
[----:B------:R-:W-:-:S04]  /*0310*/  LOP3.LUT R0, R131, 0xffffffe0, RZ, 0xc0, !PT ;  /* 0xffffffe083007812 */ /* 0x000fc800078ec0ff */
[----:B------:R-:W-:Y:S01]  /*0320*/  IADD3 R0, -R0, R14, RZ ;  /* 0x0000000e00007210 */ /* 0x000fe20007ffe1ff */
[C---:B-1----:R-:W-:Y:S02]  /*0330*/  IMAD R2, R16.reuse, c[0x0][0x1c0], R20 ;  /* 0x0000700010027a24 */ /* 0x042fe400078e0214 */
[----:B------:R-:W-:Y:S02]  /*0340*/  IMAD.MOV.U32 R3, RZ, RZ, RZ ;  /* 0x000000ffff037224 */ /* 0x000fe400078e00ff */
[----:B--2---:R-:W-:-:S04]  /*0350*/  @P0 IMAD.WIDE R4, R16, R200, c[0x0][0x250] ;  /* 0x0000940010040625 */ /* 0x004fc800078e02c8 */
[----:B------:R-:W-:Y:S01]  /*0360*/  IMAD.WIDE R6, R16, R200, c[0x0][0x248] ;  /* 0x0000920010067625 */ /* 0x000fe200078e02c8 */
[----:B------:R1:W5:Y:S03]  /*0370*/  @P0 LDG.E R3, [R4.64] ;  /* 0x0000001404030981 */ /* 0x000366000c1e1900 */
[----:B------:R-:W-:Y:S01]  /*0380*/  IMAD.SHL.U32 R2, R2, 0x20, RZ ;  /* 0x0000002002027824 */ /* 0x000fe200078e00ff */
[----:B------:R2:W5:Y:S04]  /*0390*/  @!P1 LDG.E R9, [R6.64] ;  /* 0x0000001406099981 */ /* 0x000568000c1e1900 */
[----:B------:R-:W-:Y:S02]  /*03a0*/  IADD3 R226, P1, P0, R2, R226, R0 ;  /* 0x000000e202e27210 */ /* 0x000fe4000783e000 */
[----:B------:R-:W-:-:S02]  /*03b0*/  SHF.R.S32.HI R2, RZ, 0x1f, R2 ;  /* 0x0000001fff027819 */ /* 0x000fc40000011402 */
[----:B-1----:R-:W-:-:S04]  /*03c0*/  SHF.R.S32.HI R4, RZ, 0x1f, R0 ;  /* 0x0000001fff047819 */ /* 0x002fc80000011400 */
[----:B------:R-:W-:Y:S01]  /*03d0*/  IADD3.X R125, R2, R125, R4, P1, P0 ;  /* 0x0000007d027d7210 */ /* 0x000fe20000fe0404 */
[----:B---3--:R-:W-:Y:S02]  /*03e0*/  @P3 IMAD.IADD R13, R13, 0x1, -R202 ;  /* 0x000000010d0d3824 */ /* 0x008fe400078e0aca */
[----:B------:R-:W-:Y:S01]  /*03f0*/  @!P3 IMAD.MOV.U32 R13, RZ, RZ, c[0x0][0x214] ;  /* 0x00008500ff0db624 */ /* 0x000fe200078e00ff */
[----:B------:R-:W-:Y:S05]  /*0400*/  @!P2 BRA `(.L_x_705) ;  /* 0x000000400000a947 */ /* 0x000fea0003800000 */
[----:B--2---:R-:W2:Y:S02]  /*0410*/  @P4 LDG.E R4, [R6.64+0x4] ;  /* 0x0000041406044981 */ /* 0x004ea4000c1e1900 */
[----:B--2--5:R-:W-:-:S06]  /*0420*/  @P4 IADD3 R4, R4, -R9, RZ ;  /* 0x8000000904044210 */ /* 0x024fcc0007ffe0ff */
[----:B------:R1:W5:Y:S01]  /*0430*/  @!P4 LDG.E R4, [R6.64] ;  /* 0x000000140604c981 */ /* 0x000362000c1e1900 */
[----:B------:R-:W-:Y:S05]  /*0440*/  BRA `(.L_x_706) ;  /* 0x0000001000007947 */ /* 0x000fea0003800000 */
.L_x_705:
[----:B--2---:R-:W-:Y:S02]  /*0450*/  MOV R4, c[0x0][0x218] ;  /* 0x0000860000047a02 */ /* 0x004fe40000000f00 */
.L_x_706:
[----:B------:R-:W-:-:S04]  /*0460*/  ISETP.NE.U32.AND P2, PT, RZ, c[0x0][0x258], PT ;  /* 0x00009600ff007a0c */ /* 0x000fc80003f45070 */
[----:B------:R-:W-:-:S13]  /*0470*/  ISETP.NE.AND.EX P2, PT, RZ, c[0x0][0x25c], PT, P2 ;  /* 0x00009700ff007a0c */ /* 0x000fda0003f45320 */
[----:B------:R-:W-:-:S06]  /*0480*/  @P2 IMAD.WIDE R134, R16, R200, c[0x0][0x258] ;  /* 0x0000960010862625 */ /* 0x000fcc00078e02c8 */
        /* <DEDUP_REMOVED lines=10> */
[----:B-1----:R-:W-:Y:S02]  /*0530*/  IADD3 R6, R134, 0x3f, RZ ;  /* 0x0000003f86067810 */ /* 0x002fe40007ffe0ff */
        /* <DEDUP_REMOVED lines=12> */
[----:B------:R-:W-:Y:S02]  /*0600*/  ISETP.NE.AND P0, PT, R9, -0x1, PT ;  /* 0xffffffff0900780c */ /* 0x000fe40003f05270 */
[----:B------:R-:W-:-:S09]  /*0610*/  SHF.R.S32.HI R21, RZ, 0x1f, R20 ;  /* 0x0000001fff157819 */ /* 0x000fd20000011414 */
        /* <DEDUP_REMOVED lines=22> */
.L_x_708:
        /* <DEDUP_REMOVED lines=18> */
[----:B------:R-:W-:Y:S01]  /*08a0*/  ISETP.GE.U32.AND P3, PT, R4, R7, PT ;  /* 0x000000070400720c */ /* 0x000fe20003f66070 */
[----:B------:R-:W-:Y:S01]  /*08b0*/  @P0 IMAD.IADD R7, R3, 0x1, R9 ;  /* 0x0000000103070824 */ /* 0x000fe200078e0209 */
[----:B------:R-:W-:-:S03]  /*08c0*/  LOP3.LUT R4, R20, c[0x0][0x1c8], RZ, 0x3c, !PT ;  /* 0x0000720014047a12 */ /* 0x000fc600078e3cff */
[----:B------:R-:W-:Y:S01]  /*08d0*/  @P0 IMAD.WIDE.U32 R22, R7, c[0x0][0x1a0], RZ ;  /* 0x0000680007160a25 */ /* 0x000fe200078e00ff */
[----:B------:R-:W-:-:S03]  /*08e0*/  ISETP.GE.AND P1, PT, R4, RZ, PT ;  /* 0x000000ff0400720c */ /* 0x000fc60003f26270 */
[----:B------:R-:W-:-:S04]  /*08f0*/  @P0 IMAD R7, R7, c[0x0][0x1a4], R23 ;  /* 0x0000690007070a24 */ /* 0x000fc800078e0217 */
        /* <DEDUP_REMOVED lines=15> */
.L_x_709:
[CC--:B------:R-:W-:Y:S01]  /*09f0*/  LEA.HI R4, R8.reuse, R14.reuse, RZ, 0x3 ;  /* 0x0000000e08047211 */ /* 0x0c0fe200078f18ff */
        /* <DEDUP_REMOVED lines=42> */
.L_x_711:
[----:B------:R-:W-:Y:S05]  /*0ca0*/  BSYNC B0 ;  /* 0x0000000000007941 */ /* 0x000fea0003800000 */
.L_x_710:
        /* <DEDUP_REMOVED lines=21> */
.L_x_713:
[----:B------:R-:W-:Y:S05]  /*0e00*/  BSYNC B0 ;  /* 0x0000000000007941 */ /* 0x000fea0003800000 */
.L_x_712:
        /* <DEDUP_REMOVED lines=21> */
.L_x_715:
[----:B------:R-:W-:Y:S05]  /*0f60*/  BSYNC B0 ;  /* 0x0000000000007941 */ /* 0x000fea0003800000 */
.L_x_714:
        /* <DEDUP_REMOVED lines=21> */
.L_x_717:
[----:B------:R-:W-:Y:S05]  /*10c0*/  BSYNC B0 ;  /* 0x0000000000007941 */ /* 0x000fea0003800000 */
.L_x_716:
        /* <DEDUP_REMOVED lines=21> */
.L_x_719:
[----:B------:R-:W-:Y:S05]  /*1220*/  BSYNC B0 ;  /* 0x0000000000007941 */ /* 0x000fea0003800000 */
.L_x_718:
        /* <DEDUP_REMOVED lines=21> */
.L_x_721:
[----:B------:R-:W-:Y:S05]  /*1380*/  BSYNC B0 ;  /* 0x0000000000007941 */ /* 0x000fea0003800000 */
.L_x_720:
        /* <DEDUP_REMOVED lines=21> */
.L_x_723:
[----:B------:R-:W-:Y:S05]  /*14e0*/  BSYNC B0 ;  /* 0x0000000000007941 */ /* 0x000fea0003800000 */
.L_x_722:
        /* <DEDUP_REMOVED lines=24> */
.L_x_725:
[----:B------:R-:W-:Y:S05]  /*1670*/  BSYNC B0 ;  /* 0x0000000000007941 */ /* 0x000fea0003800000 */
.L_x_724:
[----:B------:R-:W-:Y:S01]  /*1680*/  LEA.HI R8, R8, R14, RZ, 0x4 ;  /* 0x0000000e08087211 */ /* 0x000fe200078f20ff */
[----:B------:R-:W-:Y:S01]  /*1690*/  IMAD R5, R19, c[0x0][0x198], RZ ;  /* 0x0000660013057a24 */ /* 0x000fe200078e02ff */
[----:B------:R-:W-:Y:S01]  /*16a0*/  IADD3 R132, R221, -0x1, RZ ;  /* 0xffffffffdd847810 */ /* 0x000fe20007ffe0ff */
[----:B-1----:R-:W-:Y:S01]  /*16b0*/  IMAD.WIDE.U32 R26, R18, c[0x0][0x198], R216 ;  /* 0x00006600121a7a25 */ /* 0x002fe200078e00d8 */
[----:B------:R-:W-:Y:S01]  /*16c0*/  LOP3.LUT R2, R8, 0xfffffff0, RZ, 0xc0, !PT ;  /* 0xfffffff008027812 */ /* 0x000fe200078ec0ff */
[----:B------:R-:W-:Y:S01]  /*16d0*/  BSSY B0, `(.L_x_726) ;  /* 0x000002f000007945 */ /* 0x000fe20003800000 */
[----:B------:R-:W-:Y:S01]  /*16e0*/  SHF.R.S32.HI R10, RZ, 0x1f, R132 ;  /* 0x0000001fff0a7819 */ /* 0x000fe20000011484 */
[----:B------:R-:W-:Y:S01]  /*16f0*/  IMAD R5, R18, c[0x0][0x19c], R5 ;  /* 0x0000670012057a24 */ /* 0x000fe200078e0205 */
[----:B------:R-:W-:Y:S01]  /*1700*/  IADD3 R212, P1, R212, R26, RZ ;  /* 0x0000001ad4d47210 */ /* 0x000fe20007f3e0ff */
[----:B------:R-:W-:Y:S01]  /*1710*/  IMAD R3, R19, c[0x0][0x1a0], RZ ;  /* 0x0000680013037a24 */ /* 0x000fe200078e02ff */
[----:B------:R-:W-:Y:S01]  /*1720*/  IADD3 R2, -R2, R14, RZ ;  /* 0x0000000e02027210 */ /* 0x000fe20007ffe1ff */
[----:B------:R-:W-:Y:S01]  /*1730*/  IMAD.WIDE.U32 R24, R18, c[0x0][0x1a0], R216 ;  /* 0x0000680012187a25 */ /* 0x000fe200078e00d8 */
[----:B------:R-:W-:-:S02]  /*1740*/  IADD3.X R213, R6, R27, R5, P1, !PT ;  /* 0x0000001b06d57210 */ /* 0x000fc40000ffe405 */
[----:B------:R-:W-:Y:S01]  /*1750*/  SHF.R.S32.HI R130, RZ, 0x1f, R2 ;  /* 0x0000001fff827819 */ /* 0x000fe20000011402 */
[----:B------:R-:W-:Y:S01]  /*1760*/  IMAD R3, R18, c[0x0][0x1a4], R3 ;  /* 0x0000690012037a24 */ /* 0x000fe200078e0203 */
[----:B------:R-:W-:Y:S01]  /*1770*/  IADD3 R22, P0, R22, R24, RZ ;  /* 0x0000001816167210 */ /* 0x000fe20007f1e0ff */
[----:B------:R-:W-:Y:S01]  /*1780*/  IMAD R5, R132, -0x40, R134 ;  /* 0xffffffc084057824 */ /* 0x000fe200078e0286 */
[----:B------:R-:W-:Y:S01]  /*1790*/  LEA.HI R130, R130, R2, RZ, 0x3 ;  /* 0x0000000282827211 */ /* 0x000fe200078f18ff */
[----:B------:R-:W-:Y:S01]  /*17a0*/  IMAD R214, R238, c[0x0][0x1b0], RZ ;  /* 0x00006c00eed67a24 */ /* 0x000fe200078e02ff */
[----:B------:R-:W-:Y:S01]  /*17b0*/  IADD3.X R23, R7, R25, R3, P0, !PT ;  /* 0x0000001907177210 */ /* 0x000fe200007fe403 */
[----:B------:R-:W-:Y:S01]  /*17c0*/  IMAD.WIDE.U32 R212, R236, c[0x0][0x1b0], R212 ;  /* 0x00006c00ecd47a25 */ /* 0x000fe200078e00d4 */
[----:B------:R-:W-:Y:S02]  /*17d0*/  ISETP.GE.AND P0, PT, R18, R5, PT ;  /* 0x000000051200720c */ /* 0x000fe40003f06270 */
[----:B------:R-:W-:Y:S01]  /*17e0*/  LOP3.LUT R7, R130, 0xfffffff8, RZ, 0xc0, !PT ;  /* 0xfffffff882077812 */ /* 0x000fe200078ec0ff */
[----:B------:R-:W-:Y:S01]  /*17f0*/  IMAD R214, R236, c[0x0][0x1b4], R214 ;  /* 0x00006d00ecd67a24 */ /* 0x000fe200078e02d6 */
[----:B------:R-:W-:Y:S01]  /*1800*/  MOV R133, 0x20 ;  /* 0x0000002000857802 */ /* 0x000fe20000000f00 */
[----:B------:R-:W-:Y:S01]  /*1810*/  IMAD R238, R238, c[0x0][0x1b8], RZ ;  /* 0x00006e00eeee7a24 */ /* 0x000fe200078e02ff */
[----:B------:R-:W-:Y:S01]  /*1820*/  IADD3 R7, R2, -R7, RZ ;  /* 0x8000000702077210 */ /* 0x000fe20007ffe0ff */
[----:B------:R-:W-:Y:S01]  /*1830*/  IMAD.IADD R215, R213, 0x1, R214 ;  /* 0x00000001d5d77824 */ /* 0x000fe200078e02d6 */
[----:B------:R-:W-:Y:S01]  /*1840*/  SHF.L.U32 R130, R130, 0x6, RZ ;  /* 0x0000000682827819 */ /* 0x000fe200000006ff */
[----:B------:R-:W-:Y:S01]  /*1850*/  IMAD R6, R127, R132, RZ ;  /* 0x000000847f067224 */ /* 0x000fe200078e02ff */
[----:B------:R-:W-:Y:S01]  /*1860*/  R2P PR, R7, 0x6 ;  /* 0x0000000607007804 */ /* 0x000fe20000000000 */
[----:B------:R-:W-:Y:S01]  /*1870*/  IMAD.MOV.U32 R214, RZ, RZ, R212 ;  /* 0x000000ffffd67224 */ /* 0x000fe200078e00d4 */
[----:B------:R-:W-:Y:S01]  /*1880*/  LOP3.LUT R130, R130, 0xfffffe00, RZ, 0xc0, !PT ;  /* 0xfffffe0082827812 */ /* 0x000fe200078ec0ff */
[----:B------:R-:W-:-:S02]  /*1890*/  IMAD R238, R236, c[0x0][0x1bc], R238 ;  /* 0x00006f00ecee7a24 */ /* 0x000fc400078e02ee */
[----:B------:R-:W-:Y:S01]  /*18a0*/  IMAD.WIDE.U32 R236, R236, c[0x0][0x1b8], R22 ;  /* 0x00006e00ecec7a25 */ /* 0x000fe200078e0016 */
[----:B------:R-:W-:-:S03]  /*18b0*/  SEL R3, R133, 0xffffffe0, !P2 ;  /* 0xffffffe085037807 */ /* 0x000fc60005000000 */
[----:B------:R-:W-:Y:S01]  /*18c0*/  IMAD.MOV.U32 R2, RZ, RZ, 0x10 ;  /* 0x00000010ff027424 */ /* 0x000fe200078e00ff */
[----:B------:R-:W-:Y:S01]  /*18d0*/  IADD3 R239, R237, R238, RZ ;  /* 0x000000eeedef7210 */ /* 0x000fe20007ffe0ff */
[-C--:B------:R-:W-:Y:S02]  /*18e0*/  IMAD R6, R10, R128.reuse, R6 ;  /* 0x000000800a067224 */ /* 0x080fe400078e0206 */
[----:B------:R-:W-:Y:S01]  /*18f0*/  IMAD.WIDE.U32 R22, R132, R128, R214 ;  /* 0x0000008084167225 */ /* 0x000fe200078e00d6 */
[----:B------:R-:W-:-:S03]  /*1900*/  SEL R2, R2, 0xfffffff0, !P1 ;  /* 0xfffffff002027807 */ /* 0x000fc60004800000 */
[----:B------:R-:W-:Y:S01]  /*1910*/  IMAD.IADD R25, R23, 0x1, R6 ;  /* 0x0000000117197824 */ /* 0x000fe200078e0206 */
        /* <DEDUP_REMOVED lines=10> */
.L_x_727:
[----:B------:R-:W-:Y:S05]  /*19c0*/  BSYNC B0 ;  /* 0x0000000000007941 */ /* 0x000fea0003800000 */
.L_x_726:
        /* <DEDUP_REMOVED lines=10> */
[----:B-1----:R-:W-:-:S04]  /*1a70*/  LEA R26, P0, R15, c[0x0][0x168], 0x1 ;  /* 0x00005a000f1a7a11 */ /* 0x002fc800078008ff */
[----:B------:R-:W-:-:S05]  /*1a80*/  LEA.HI.X R27, R15, c[0x0][0x16c], R6, 0x1, P0 ;  /* 0x00005b000f1b7a11 */ /* 0x000fca00000f0c06 */
[----:B------:R-:W-:Y:S01]  /*1a90*/  @!PT LDS RZ, [RZ] ;  /* 0x00000000fffff984 */ /* 0x000fe20000000800 */
[----:B------:R-:W-:Y:S01]  /*1aa0*/  @!PT LDS RZ, [RZ] ;  /* 0x00000000fffff984 */ /* 0x000fe20000000800 */
[----:B------:R-:W-:Y:S01]  /*1ab0*/  @!PT LDS RZ, [RZ] ;  /* 0x00000000fffff984 */ /* 0x000fe20000000800 */
[----:B------:R1:W-:Y:S04]  /*1ac0*/  LDGSTS.E.BYPASS.LTC128B.128 [R210+0x4800], [R26.64] ;  /* 0x048000001ad27fae */ /* 0x0003e8000b901d54 */
.L_x_729:
[----:B------:R-:W-:Y:S05]  /*1ad0*/  BSYNC B0 ;  /* 0x0000000000007941 */ /* 0x000fea0003800000 */
.L_x_728:
        /* <DEDUP_REMOVED lines=15> */
.L_x_731:
[----:B------:R-:W-:Y:S05]  /*1bd0*/  BSYNC B0 ;  /* 0x0000000000007941 */ /* 0x000fea0003800000 */
.L_x_730:
[----:B------:R-:W-:Y:S01]  /*1be0*/  ISETP.GE.AND P0, PT, R209, R5, PT ;  /* 0x00000005d100720c */ /* 0x000fe20003f06270 */
[----:B------:R-:W-:-:S12]  /*1bf0*/  BSSY B0, `(.L_x_732) ;  /* 0x0000010000007945 */ /* 0x000fd80003800000 */
        /* <DEDUP_REMOVED lines=15> */
.L_x_733:
[----:B------:R-:W-:Y:S05]  /*1cf0*/  BSYNC B0 ;  /* 0x0000000000007941 */ /* 0x000fea0003800000 */
.L_x_732:
[----:B------:R-:W-:Y:S01]  /*1d00*/  ISETP.NE.U32.AND P1, PT, RZ, c[0x0][0x318], PT ;  /* 0x0000c600ff007a0c */ /* 0x000fe20003f25070 */
[----:B------:R-:W0:Y:S03]  /*1d10*/  LDGDEPBAR ;  /* 0x00000000000079af */ /* 0x000e260000000000 */
[----:B------:R-:W-:-:S13]  /*1d20*/  ISETP.NE.AND.EX P1, PT, RZ, c[0x0][0x31c], PT, P1 ;  /* 0x0000c700ff007a0c */ /* 0x000fda0003f25310 */
[----:B------:R-:W-:Y:S01]  /*1d30*/  @P1 SHF.R.S32.HI R6, RZ, 0x1f, R16 ;  /* 0x0000001fff061819 */ /* 0x000fe20000011410 */
[----:B------:R-:W-:-:S04]  /*1d40*/  @P1 IMAD.WIDE.U32 R20, R16, c[0x0][0x320], R20 ;  /* 0x0000c80010141a25 */ /* 0x000fc800078e0014 */
[----:B------:R-:W-:Y:S01]  /*1d50*/  @P1 IMAD R6, R6, c[0x0][0x320], RZ ;  /* 0x0000c80006061a24 */ /* 0x000fe200078e02ff */
[----:B------:R-:W-:-:S04]  /*1d60*/  DEPBAR.LE SB0, 0x0 ;  /* 0x000080000000791a */ /* 0x000fc80000000000 */
[----:B------:R-:W-:Y:S01]  /*1d70*/  @P1 IMAD R6, R16, c[0x0][0x324], R6 ;  /* 0x0000c90010061a24 */ /* 0x000fe200078e0206 */
[----:B------:R-:W-:-:S03]  /*1d80*/  @P1 LEA R16, P0, R20, c[0x0][0x318], 0x2 ;  /* 0x0000c60014101a11 */ /* 0x000fc600078010ff */
[----:B------:R-:W-:-:S05]  /*1d90*/  @P1 IMAD.IADD R6, R21, 0x1, R6 ;  /* 0x0000000115061824 */ /* 0x000fca00078e0206 */
[----:B------:R-:W-:-:S05]  /*1da0*/  @P1 LEA.HI.X R17, R20, c[0x0][0x31c], R6, 0x2, P0 ;  /* 0x0000c70014111a11 */ /* 0x000fca00000f1406 */
[----:B--2---:R5:W2:Y:S01]  /*1db0*/  @P1 LDG.E R16, [R16.64] ;  /* 0x0000001410101981 */ /* 0x004aa2000c1e1900 */
[----:B------:R-:W-:Y:S01]  /*1dc0*/  ISETP.GE.AND P0, PT, R18, R5, PT ;  /* 0x000000051200720c */ /* 0x000fe20003f06270 */
[----:B------:R-:W-:Y:S01]  /*1dd0*/  IMAD.MOV.U32 R6, RZ, RZ, c[0x0][0x1a0] ;  /* 0x00006800ff067624 */ /* 0x000fe200078e00ff */
[----:B------:R-:W2:Y:S01]  /*1de0*/  @P1 MUFU.RCP R15, c[0x0][0x238] ;  /* 0x00008e00000f1b08 */ /* 0x000ea20000001000 */
[----:B------:R-:W-:Y:S01]  /*1df0*/  BAR.SYNC.DEFER_BLOCKING 0x0 ;  /* 0x0000000000007b1d */ /* 0x000fe20000010000 */
[----:B------:R-:W-:Y:S01]  /*1e00*/  MOV R238, R236 ;  /* 0x000000ec00ee7202 */ /* 0x000fe20000000f00 */
[----:B------:R-:W-:Y:S01]  /*1e10*/  IMAD.SHL.U32 R204, R14, 0x2, RZ ;  /* 0x000000020ecc7824 */ /* 0x000fe200078e00ff */
[----:B------:R-:W-:Y:S01]  /*1e20*/  SHF.L.U64.HI R198, R6, R198, c[0x0][0x1a4] ;  /* 0x0000690006c67619 */ /* 0x000fe200000102c6 */
[----:B------:R-:W-:Y:S01]  /*1e30*/  IMAD R232, R232, 0x8, R131 ;  /* 0x00000008e8e87824 */ /* 0x000fe200078e0283 */
[----:B------:R-:W-:Y:S01]  /*1e40*/  SHF.L.U32 R199, R6, 0x6, RZ ;  /* 0x0000000606c77819 */ /* 0x000fe200000006ff */
[----:B------:R-:W-:Y:S01]  /*1e50*/  BSSY B0, `(.L_x_734) ;  /* 0x0000016000007945 */ /* 0x000fe20003800000 */
[----:B------:R-:W-:-:S02]  /*1e60*/  SHF.R.S32.HI R203, RZ, 0x1f, R0 ;  /* 0x0000001fffcb7819 */ /* 0x000fc40000011400 */
[----:B------:R-:W-:Y:S01]  /*1e70*/  LOP3.LUT R204, R204, 0x6, RZ, 0xc0, !PT ;  /* 0x00000006cccc7812 */ /* 0x000fe200078ec0ff */
[----:B------:R-:W-:Y:S01]  /*1e80*/  IMAD.WIDE.U32 R20, R132, R199, R238 ;  /* 0x000000c784147225 */ /* 0x000fe200078e00ee */
[----:B------:R-:W-:-:S03]  /*1e90*/  LEA.HI R203, R203, R0, RZ, 0x2 ;  /* 0x00000000cbcb7211 */ /* 0x000fc600078f10ff */
[----:B------:R-:W-:Y:S01]  /*1ea0*/  IMAD.MOV.U32 R0, RZ, RZ, RZ ;  /* 0x000000ffff007224 */ /* 0x000fe200078e00ff */
[----:B------:R-:W-:Y:S01]  /*1eb0*/  SHF.R.S32.HI R203, RZ, 0x2, R203 ;  /* 0x00000002ffcb7819 */ /* 0x000fe200000114cb */
[----:B-----5:R-:W-:Y:S01]  /*1ec0*/  IMAD R17, R198, R132, RZ ;  /* 0x00000084c6117224 */ /* 0x020fe200078e02ff */
[----:B------:R1:W-:Y:S03]  /*1ed0*/  @P0 STS.128 [R210+0x6000], RZ ;  /* 0x006000ffd2000388 */ /* 0x0003e60000000c00 */
[----:B------:R-:W-:Y:S02]  /*1ee0*/  IMAD R10, R10, R199, R17 ;  /* 0x000000c70a0a7224 */ /* 0x000fe400078e0211 */
[----:B--2---:R-:W-:-:S03]  /*1ef0*/  @P1 FMUL.FTZ R0, R16, R15 ;  /* 0x0000000f10001220 */ /* 0x004fc60000410000 */
[----:B------:R-:W-:Y:S01]  /*1f00*/  IADD3 R15, R21, R10, RZ ;  /* 0x0000000a150f7210 */ /* 0x000fe20007ffe0ff */
[----:B------:R-:W-:Y:S05]  /*1f10*/  @P0 BRA `(.L_x_735) ;  /* 0x0000009000000947 */ /* 0x000fea0003800000 */
[----:B-1----:R-:W-:-:S13]  /*1f20*/  ISETP.GE.AND P0, PT, R216, c[0x0][0x220], PT ;  /* 0x00008800d8007a0c */ /* 0x002fda0003f06270 */
        /* <DEDUP_REMOVED lines=8> */
.L_x_735:
[----:B-1----:R-:W-:Y:S05]  /*1fb0*/  BSYNC B0 ;  /* 0x0000000000007941 */ /* 0x002fea0003800000 */
.L_x_734:
        /* <DEDUP_REMOVED lines=21> */
.L_x_737:
[----:B------:R-:W-:Y:S05]  /*2110*/  BSYNC B0 ;  /* 0x0000000000007941 */ /* 0x000fea0003800000 */
.L_x_736:
        /* <DEDUP_REMOVED lines=16> */
.L_x_739:
[----:B------:R-:W-:Y:S05]  /*2220*/  BSYNC B0 ;  /* 0x0000000000007941 */ /* 0x000fea0003800000 */
.L_x_738:
        /* <DEDUP_REMOVED lines=18> */
.L_x_741:
[----:B------:R-:W-:Y:S05]  /*2350*/  BSYNC B0 ;  /* 0x0000000000007941 */ /* 0x000fea0003800000 */
.L_x_740:
[----:B------:R-:W-:Y:S01]  /*2360*/  SHF.R.S32.HI R5, RZ, 0x4, R8 ;  /* 0x00000004ff057819 */ /* 0x000fe20000011408 */
[C---:B------:R-:W-:Y:S01]  /*2370*/  IMAD.SHL.U32 R6, R4.reuse, 0x40, RZ ;  /* 0x0000004004067824 */ /* 0x040fe200078e00ff */
[----:B------:R-:W-:Y:S01]  /*2380*/  R2P PR, R4, 0x6 ;  /* 0x0000000604007804 */ /* 0x000fe20000000000 */
[----:B------:R-:W-:Y:S01]  /*2390*/  IMAD.SHL.U32 R7, R7, 0x40, RZ ;  /* 0x0000004007077824 */ /* 0x000fe200078e00ff */
[----:B------:R-:W-:Y:S01]  /*23a0*/  LEA.HI R8, R8, R5, RZ, 0x1 ;  /* 0x0000000508087211 */ /* 0x000fe200078f08ff */
[----:B------:R-:W-:Y:S01]  /*23b0*/  IMAD.SHL.U32 R18, R18, 0x8, RZ ;  /* 0x0000000812127824 */ /* 0x000fe200078e00ff */
[----:B------:R-:W-:Y:S01]  /*23c0*/  LOP3.LUT R6, R6, 0x1c0, RZ, 0xc0, !PT ;  /* 0x000001c006067812 */ /* 0x000fe200078ec0ff */
[----:B------:R-:W-:Y:S01]  /*23d0*/  IMAD R194, R131, 0x400, R130 ;  /* 0x0000040083c27824 */ /* 0x000fe200078e0282 */
[----:B------:R-:W-:Y:S01]  /*23e0*/  LOP3.LUT R8, R8, 0xfffffffe, RZ, 0xc0, !PT ;  /* 0xfffffffe08087812 */ /* 0x000fe200078ec0ff */
[----:B------:R-:W0:Y:S01]  /*23f0*/  LDGDEPBAR ;  /* 0x00000000000079af */ /* 0x000e220000000000 */
[----:B------:R-:W-:Y:S01]  /*2400*/  LOP3.LUT R7, R7, 0x1c0, RZ, 0xc0, !PT ;  /* 0x000001c007077812 */ /* 0x000fe200078ec0ff */
[----:B------:R-:W-:Y:S01]  /*2410*/  UIADD3 UR17, UR25, 0x646e171e, URZ ;  /* 0x646e171e19117890 */ /* 0x000fe2000fffe03f */
[----:B------:R-:W-:Y:S01]  /*2420*/  LOP3.LUT R18, R6, 0x8, R18, 0xf8, !PT ;  /* 0x0000000806127812 */ /* 0x000fe200078ef812 */
[----:B------:R-:W-:Y:S01]  /*2430*/  IMAD.IADD R8, R5, 0x1, -R8 ;  /* 0x0000000105087824 */ /* 0x000fe200078e0a08 */
[----:B------:R-:W-:-:S02]  /*2440*/  SHF.R.U32.HI R6, RZ, 0x3, R6 ;  /* 0x00000003ff067819 */ /* 0x000fc40000011606 */
[----:B------:R-:W-:Y:S01]  /*2450*/  SHF.R.U32.HI R129, RZ, 0x3, R7 ;  /* 0x00000003ff817819 */ /* 0x000fe20000011607 */
[----:B------:R-:W-:Y:S01]  /*2460*/  IMAD.SHL.U32 R5, R8, 0x8, RZ ;  /* 0x0000000808057824 */ /* 0x000fe200078e00ff */
[----:B------:R-:W-:Y:S02]  /*2470*/  LOP3.LUT R6, R18, R6, RZ, 0x3c, !PT ;  /* 0x0000000612067212 */ /* 0x000fe400078e3cff */
[----:B------:R-:W-:Y:S02]  /*2480*/  SEL R4, R133, 0xffffffe0, !P1 ;  /* 0xffffffe085047807 */ /* 0x000fe40004800000 */
[----:B------:R-:W-:Y:S01]  /*2490*/  LOP3.LUT R5, R7, 0x8, R5, 0xf8, !PT ;  /* 0x0000000807057812 */ /* 0x000fe200078ef805 */
[----:B------:R-:W-:Y:S01]  /*24a0*/  IMAD R193, R8, 0x200, R6 ;  /* 0x0000020008c17824 */ /* 0x000fe200078e0206 */
[----:B------:R-:W-:Y:S02]  /*24b0*/  IADD3 R235, R135, 0x8, RZ ;  /* 0x0000000887eb7810 */ /* 0x000fe40007ffe0ff */
[----:B------:R-:W-:Y:S01]  /*24c0*/  LOP3.LUT R129, R5, R129, RZ, 0x3c, !PT ;  /* 0x0000008105817212 */ /* 0x000fe200078e3cff */
[----:B------:R-:W-:Y:S01]  /*24d0*/  IMAD.SHL.U32 R193, R193, 0x2, RZ ;  /* 0x00000002c1c17824 */ /* 0x000fe200078e00ff */
[----:B------:R-:W-:-:S02]  /*24e0*/  IADD3 R233, R135, 0x40, RZ ;  /* 0x0000004087e97810 */ /* 0x000fc40007ffe0ff */
[----:B------:R-:W-:Y:S01]  /*24f0*/  IADD3 R220, R135, 0x48, RZ ;  /* 0x0000004887dc7810 */ /* 0x000fe20007ffe0ff */
[----:B------:R-:W-:Y:S01]  /*2500*/  IMAD.IADD R194, R129, 0x1, R194 ;  /* 0x0000000181c27824 */ /* 0x000fe200078e02c2 */
[----:B------:R-:W-:Y:S01]  /*2510*/  LDSM.16.M88.4 R92, [R193+0x4000] ;  /* 0x00400000c15c783b */ /* 0x000fe20000000200 */
[C---:B------:R-:W-:Y:S01]  /*2520*/  IMAD.IADD R187, R193.reuse, 0x1, R4 ;  /* 0x00000001c1bb7824 */ /* 0x040fe200078e0204 */
[C---:B------:R-:W-:Y:S01]  /*2530*/  IADD3 R5, R193.reuse, 0x4000, RZ ;  /* 0x00004000c1057810 */ /* 0x040fe20007ffe0ff */
[----:B------:R-:W-:Y:S01]  /*2540*/  IMAD.SHL.U32 R194, R194, 0x2, RZ ;  /* 0x00000002c2c27824 */ /* 0x000fe200078e00ff */
[----:B------:R-:W-:Y:S01]  /*2550*/  LDSM.16.M88.4 R88, [R193+0x4800] ;  /* 0x00480000c158783b */ /* 0x000fe20000000200 */
[----:B------:R-:W-:Y:S02]  /*2560*/  IADD3 R190, R193, 0x4040, RZ ;  /* 0x00004040c1be7810 */ /* 0x000fe40007ffe0ff */
[--C-:B------:R-:W-:Y:S01]  /*2570*/  IMAD R192, R2, 0x2, R194.reuse ;  /* 0x0000000202c07824 */ /* 0x100fe200078e02c2 */
[----:B------:R-:W5:Y:S01]  /*2580*/  LDSM.16.M88.4 R80, [R194] ;  /* 0x00000000c250783b */ /* 0x000f620000000200 */
[----:B------:R-:W-:Y:S01]  /*2590*/  @P2 IADD3 R190, R5, -0x40, RZ ;  /* 0xffffffc005be2810 */ /* 0x000fe20007ffe0ff */
[----:B------:R-:W-:Y:S01]  /*25a0*/  IMAD R191, R3, 0x2, R194 ;  /* 0x0000000203bf7824 */ /* 0x000fe200078e02c2 */
[-C--:B------:R-:W-:Y:S01]  /*25b0*/  IMNMX R240, R135, R134.reuse, PT ;  /* 0x0000008687f07217 */ /* 0x080fe20003800200 */
[----:B------:R-:W1:Y:S01]  /*25c0*/  LDSM.16.M88.4 R20, [R194+0x2000] ;  /* 0x00200000c214783b */ /* 0x000e620000000200 */
[-C--:B------:R-:W-:Y:S01]  /*25d0*/  IMNMX R235, R235, R134.reuse, PT ;  /* 0x00000086ebeb7217 */ /* 0x080fe20003800200 */
[----:B------:R-:W-:Y:S01]  /*25e0*/  IMAD.IADD R180, R4, 0x1, R190 ;  /* 0x0000000104b47824 */ /* 0x000fe200078e02be */
[-C--:B------:R-:W-:Y:S01]  /*25f0*/  IMNMX R233, R233, R134.reuse, PT ;  /* 0x00000086e9e97217 */ /* 0x080fe20003800200 */
[----:B------:R-:W2:Y:S01]  /*2600*/  LDSM.16.M88.4 R84, [R193+0x5000] ;  /* 0x00500000c154783b */ /* 0x000ea20000000200 */
[----:B------:R-:W-:Y:S01]  /*2610*/  IMAD R189, R2, 0x2, R191 ;  /* 0x0000000202bd7824 */ /* 0x000fe200078e02bf */
[----:B------:R-:W-:-:S02]  /*2620*/  IMNMX R220, R220, R134, PT ;  /* 0x00000086dcdc7217 */ /* 0x000fc40003800200 */
[----:B-1----:R-:W1:Y:S01]  /*2630*/  LDSM.16.M88.4 R8, [R193+0x5800] ;  /* 0x00580000c108783b */ /* 0x002e620000000200 */
[C---:B------:R-:W-:Y:S02]  /*2640*/  IADD3 R183, R190.reuse, 0x800, RZ ;  /* 0x00000800beb77810 */ /* 0x040fe40007ffe0ff */
[C---:B------:R-:W-:Y:S01]  /*2650*/  IADD3 R182, R190.reuse, 0x1000, RZ ;  /* 0x00001000beb67810 */ /* 0x040fe20007ffe0ff */
[----:B------:R-:W-:Y:S01]  /*2660*/  LDSM.16.M88.4 R120, [R187+0x4000] ;  /* 0x00400000bb78783b */ /* 0x000fe20000000200 */
[----:B------:R-:W-:-:S03]  /*2670*/  IADD3 R181, R190, 0x1800, RZ ;  /* 0x00001800beb57810 */ /* 0x000fc60007ffe0ff */
[----:B------:R-:W3:Y:S04]  /*2680*/  LDSM.16.M88.4 R96, [R192] ;  /* 0x00000000c060783b */ /* 0x000ee80000000200 */
[----:B------:R-:W4:Y:S04]  /*2690*/  LDSM.16.M88.4 R12, [R192+0x2000] ;  /* 0x00200000c00c783b */ /* 0x000f280000000200 */
[----:B------:R-:W1:Y:S04]  /*26a0*/  LDSM.16.M88.4 R116, [R187+0x4800] ;  /* 0x00480000bb74783b */ /* 0x000e680000000200 */
[----:B------:R-:W1:Y:S04]  /*26b0*/  LDSM.16.M88.4 R112, [R187+0x5000] ;  /* 0x00500000bb70783b */ /* 0x000e680000000200 */
[----:B------:R-:W1:Y:S01]  /*26c0*/  LDSM.16.M88.4 R108, [R187+0x5800] ;  /* 0x00580000bb6c783b */ /* 0x000e620000000200 */
[-C--:B-----5:R-:W-:Y:S03]  /*26d0*/  HMMA.16816.F32.BF16 R60, R80, R92.reuse, RZ ;  /* 0x0000005c503c723c */ /* 0x0a0fe600000418ff */
[----:B------:R-:W-:Y:S04]  /*26e0*/  LDSM.16.M88.4 R72, [R190] ;  /* 0x00000000be48783b */ /* 0x000fe80000000200 */
[----:B------:R-:W-:Y:S01]  /*26f0*/  LDSM.16.M88.4 R76, [R191+0x2000] ;  /* 0x00200000bf4c783b */ /* 0x000fe20000000200 */
[C---:B------:R-:W-:Y:S03]  /*2700*/  HMMA.16816.F32.BF16 R56, R20.reuse, R92, RZ ;  /* 0x0000005c1438723c */ /* 0x040fe600000418ff */
[----:B------:R-:W-:Y:S04]  /*2710*/  LDSM.16.M88.4 R64, [R190+0x1000] ;  /* 0x00100000be40783b */ /* 0x000fe80000000200 */
[----:B------:R-:W-:Y:S01]  /*2720*/  LDSM.16.M88.4 R100, [R180] ;  /* 0x00000000b464783b */ /* 0x000fe20000000200 */
[C---:B------:R-:W-:Y:S03]  /*2730*/  HMMA.16816.F32.BF16 R52, R20.reuse, R94, RZ ;  /* 0x0000005e1434723c */ /* 0x040fe600000418ff */
[----:B--2---:R-:W-:Y:S04]  /*2740*/  LDSM.16.M88.4 R16, [R190+0x1800] ;  /* 0x00180000be10783b */ /* 0x004fe80000000200 */
[----:B------:R-:W-:Y:S01]  /*2750*/  LDSM.16.M88.4 R68, [R190+0x800] ;  /* 0x00080000be44783b */ /* 0x000fe20000000200 */
[C---:B------:R-:W-:Y:S03]  /*2760*/  HMMA.16816.F32.BF16 R44, R20.reuse, R88, RZ ;  /* 0x00000058142c723c */ /* 0x040fe600000418ff */
[----:B------:R-:W-:Y:S05]  /*2770*/  LDSM.16.M88.4 R4, [R189+0x2000] ;  /* 0x00200000bd04783b */ /* 0x000fea0000000200 */
[C---:B------:R-:W-:Y:S08]  /*2780*/  HMMA.16816.F32.BF16 R32, R20.reuse, R84, RZ ;  /* 0x000000541420723c */ /* 0x040ff000000418ff */
[C---:B------:R-:W-:Y:S08]  /*2790*/  HMMA.16816.F32.BF16 R40, R20.reuse, R90, RZ ;  /* 0x0000005a1428723c */ /* 0x040ff000000418ff */
[----:B------:R-:W-:Y:S08]  /*27a0*/  HMMA.16816.F32.BF16 R28, R20, R86, RZ ;  /* 0x00000056141c723c */ /* 0x000ff000000418ff */
[C---:B------:R-:W-:Y:S08]  /*27b0*/  HMMA.16816.F32.BF16 R48, R80.reuse, R88, RZ ;  /* 0x000000585030723c */ /* 0x040ff000000418ff */
[C---:B------:R-:W-:Y:S08]  /*27c0*/  HMMA.16816.F32.BF16 R36, R80.reuse, R84, RZ ;  /* 0x000000545024723c */ /* 0x040ff000000418ff */
[----:B------:R-:W-:Y:S08]  /*27d0*/  HMMA.16816.F32.BF16 R92, R80, R94, RZ ;  /* 0x0000005e505c723c */ /* 0x000ff000000418ff */
[----:B-1----:R-:W-:Y:S08]  /*27e0*/  HMMA.16816.F32.BF16 R24, R20, R8, RZ ;  /* 0x000000081418723c */ /* 0x002ff000000418ff */
[C---:B------:R-:W-:Y:S08]  /*27f0*/  HMMA.16816.F32.BF16 R88, R80.reuse, R90, RZ ;  /* 0x0000005a5058723c */ /* 0x040ff000000418ff */
[C---:B------:R-:W-:Y:S08]  /*2800*/  HMMA.16816.F32.BF16 R84, R80.reuse, R86, RZ ;  /* 0x000000565054723c */ /* 0x040ff000000418ff */
[----:B------:R-:W-:Y:S08]  /*2810*/  HMMA.16816.F32.BF16 R104, R80, R8, RZ ;  /* 0x000000085068723c */ /* 0x000ff000000418ff */
[-C--:B------:R-:W-:Y:S08]  /*2820*/  HMMA.16816.F32.BF16 R20, R20, R10.reuse, RZ ;  /* 0x0000000a1414723c */ /* 0x080ff000000418ff */
[----:B------:R-:W-:Y:S01]  /*2830*/  HMMA.16816.F32.BF16 R80, R80, R10, RZ ;  /* 0x0000000a5050723c */ /* 0x000fe200000418ff */
[----:B------:R-:W1:Y:S07]  /*2840*/  LDSM.16.M88.4 R8, [R191] ;  /* 0x00000000bf08783b */ /* 0x000e6e0000000200 */
[-C--:B---3--:R-:W-:Y:S08]  /*2850*/  HMMA.16816.F32.BF16 R60, R96, R120.reuse, R60 ;  /* 0x00000078603c723c */ /* 0x088ff0000004183c */
[C---:B----4-:R-:W-:Y:S08]  /*2860*/  HMMA.16816.F32.BF16 R56, R12.reuse, R120, R56 ;  /* 0x000000780c38723c */ /* 0x050ff00000041838 */
[C---:B------:R-:W-:Y:S08]  /*2870*/  HMMA.16816.F32.BF16 R44, R12.reuse, R116, R44 ;  /* 0x000000740c2c723c */ /* 0x040ff0000004182c */
[C---:B------:R-:W-:Y:S08]  /*2880*/  HMMA.16816.F32.BF16 R32, R12.reuse, R112, R32 ;  /* 0x000000700c20723c */ /* 0x040ff00000041820 */
[C---:B------:R-:W-:Y:S08]  /*2890*/  HMMA.16816.F32.BF16 R24, R12.reuse, R108, R24 ;  /* 0x0000006c0c18723c */ /* 0x040ff00000041818 */
[C---:B------:R-:W-:Y:S08]  /*28a0*/  HMMA.16816.F32.BF16 R52, R12.reuse, R122, R52 ;  /* 0x0000007a0c34723c */ /* 0x040ff00000041834 */
[C---:B------:R-:W-:Y:S08]  /*28b0*/  HMMA.16816.F32.BF16 R40, R12.reuse, R118, R40 ;  /* 0x000000760c28723c */ /* 0x040ff00000041828 */
[C---:B------:R-:W-:Y:S08]  /*28c0*/  HMMA.16816.F32.BF16 R28, R12.reuse, R114, R28 ;  /* 0x000000720c1c723c */ /* 0x040ff0000004181c */
[----:B------:R-:W-:Y:S01]  /*28d0*/  HMMA.16816.F32.BF16 R20, R12, R110, R20 ;  /* 0x0000006e0c14723c */ /* 0x000fe20000041814 */
[----:B------:R-:W2:Y:S07]  /*28e0*/  LDSM.16.M88.4 R12, [R189] ;  /* 0x00000000bd0c783b */ /* 0x000eae0000000200 */
[C---:B------:R-:W-:Y:S08]  /*28f0*/  HMMA.16816.F32.BF16 R92, R96.reuse, R122, R92 ;  /* 0x0000007a605c723c */ /* 0x040ff0000004185c */
[C---:B------:R-:W-:Y:S08]  /*2900*/  HMMA.16816.F32.BF16 R36, R96.reuse, R112, R36 ;  /* 0x000000706024723c */ /* 0x040ff00000041824 */
[----:B------:R-:W-:Y:S08]  /*2910*/  HMMA.16816.F32.BF16 R84, R96, R114, R84 ;  /* 0x000000726054723c */ /* 0x000ff00000041854 */
[----:B-1----:R-:W-:Y:S08]  /*2920*/  HMMA.16816.F32.BF16 R60, R8, R72, R60 ;  /* 0x00000048083c723c */ /* 0x002ff0000004183c */
[C---:B------:R-:W-:Y:S08]  /*2930*/  HMMA.16816.F32.BF16 R104, R96.reuse, R108, R104 ;  /* 0x0000006c6068723c */ /* 0x040ff00000041868 */
[----:B------:R-:W-:Y:S08]  /*2940*/  HMMA.16816.F32.BF16 R48, R96, R116, R48 ;  /* 0x000000746030723c */ /* 0x000ff00000041830 */
[-C--:B------:R-:W-:Y:S08]  /*2950*/  HMMA.16816.F32.BF16 R52, R76, R74.reuse, R52 ;  /* 0x0000004a4c34723c */ /* 0x080ff00000041834 */
[----:B------:R-:W-:Y:S07]  /*2960*/  HMMA.16816.F32.BF16 R92, R8, R74, R92 ;  /* 0x0000004a085c723c */ /* 0x000fee000004185c */
[----:B------:R-:W-:Y:S01]  /*2970*/  IMAD R75, R132, 0x40, R204 ;  /* 0x00000040844b7824 */ /* 0x000fe200078e02cc */
[C---:B------:R-:W-:Y:S08]  /*2980*/  HMMA.16816.F32.BF16 R56, R76.reuse, R72, R56 ;  /* 0x000000484c38723c */ /* 0x040ff00000041838 */
[C---:B------:R-:W-:Y:S08]  /*2990*/  HMMA.16816.F32.BF16 R32, R76.reuse, R64, R32 ;  /* 0x000000404c20723c */ /* 0x040ff00000041820 */
[----:B------:R-:W-:Y:S08]  /*29a0*/  HMMA.16816.F32.BF16 R28, R76, R66, R28 ;  /* 0x000000424c1c723c */ /* 0x000ff0000004181c */
[C---:B------:R-:W-:Y:S08]  /*29b0*/  HMMA.16816.F32.BF16 R36, R8.reuse, R64, R36 ;  /* 0x000000400824723c */ /* 0x040ff00000041824 */
[----:B------:R-:W-:Y:S01]  /*29c0*/  HMMA.16816.F32.BF16 R84, R8, R66, R84 ;  /* 0x000000420854723c */ /* 0x000fe20000041854 */
[----:B------:R-:W1:Y:S07]  /*29d0*/  LDSM.16.M88.4 R64, [R180+0x800] ;  /* 0x00080000b440783b */ /* 0x000e6e0000000200 */
[----:B--2---:R-:W-:Y:S08]  /*29e0*/  HMMA.16816.F32.BF16 R60, R12, R100, R60 ;  /* 0x000000640c3c723c */ /* 0x004ff0000004183c */
[-C--:B------:R-:W-:Y:S08]  /*29f0*/  HMMA.16816.F32.BF16 R24, R76, R16.reuse, R24 ;  /* 0x000000104c18723c */ /* 0x080ff00000041818 */
[C---:B------:R-:W-:Y:S07]  /*2a00*/  HMMA.16816.F32.BF16 R104, R8.reuse, R16, R104 ;  /* 0x000000100868723c */ /* 0x040fee0000041868 */
[----:B------:R-:W-:Y:S01]  /*2a10*/  IADD3 R16, R75, 0x1, RZ ;  /* 0x000000014b107810 */ /* 0x000fe20007ffe0ff */
[----:B------:R-:W-:Y:S03]  /*2a20*/  HMMA.16816.F32.BF16 R48, R8, R68, R48 ;  /* 0x000000440830723c */ /* 0x000fe60000041830 */
[----:B------:R-:W2:Y:S01]  /*2a30*/  I2F R17, R16 ;  /* 0x0000001000117306 */ /* 0x000ea20000201400 */
[----:B------:R-:W-:-:S02]  /*2a40*/  ISETP.GE.AND P0, PT, R16, R240, PT ;  /* 0x000000f01000720c */ /* 0x000fc40003f06270 */
[C---:B------:R-:W-:Y:S02]  /*2a50*/  ISETP.GE.AND P1, PT, R16.reuse, R235, PT ;  /* 0x000000eb1000720c */ /* 0x040fe40003f26270 */
[----:B------:R-:W-:Y:S01]  /*2a60*/  HMMA.16816.F32.BF16 R88, R96, R118, R88 ;  /* 0x000000766058723c */ /* 0x000fe20000041858 */
[C---:B------:R-:W-:Y:S02]  /*2a70*/  ISETP.GE.AND P4, PT, R16.reuse, R233, PT ;  /* 0x000000e91000720c */ /* 0x040fe40003f86270 */
[----:B------:R-:W-:-:S05]  /*2a80*/  ISETP.GE.AND P2, PT, R16, R220, PT ;  /* 0x000000dc1000720c */ /* 0x000fca0003f46270 */
[----:B------:R-:W-:Y:S01]  /*2a90*/  HMMA.16816.F32.BF16 R80, R96, R110, R80 ;  /* 0x0000006e6050723c */ /* 0x000fe20000041850 */
[CC--:B--2---:R-:W-:Y:S02]  /*2aa0*/  FFMA.FTZ R61, R17.reuse, R0.reuse, R61 ;  /* 0x00000000113d7223 */ /* 0x0c4fe4000001003d */
[----:B------:R-:W-:-:S05]  /*2ab0*/  FFMA.FTZ R63, R17, R0, R63 ;  /* 0x00000000113f7223 */ /* 0x000fca000001003f */
[-C--:B------:R-:W-:Y:S08]  /*2ac0*/  HMMA.16816.F32.BF16 R52, R4, R102.reuse, R52 ;  /* 0x000000660434723c */ /* 0x080ff00000041834 */
[----:B------:R-:W-:Y:S08]  /*2ad0*/  HMMA.16816.F32.BF16 R92, R12, R102, R92 ;  /* 0x000000660c5c723c */ /* 0x000ff0000004185c */
[----:B------:R-:W-:Y:S07]  /*2ae0*/  HMMA.16816.F32.BF16 R44, R76, R68, R44 ;  /* 0x000000444c2c723c */ /* 0x000fee000004182c */
[----:B------:R-:W-:Y:S01]  /*2af0*/  IADD3 R69, R75, 0x8, RZ ;  /* 0x000000084b457810 */ /* 0x000fe20007ffe0ff */
[----:B------:R-:W-:Y:S01]  /*2b00*/  HMMA.16816.F32.BF16 R56, R4, R100, R56 ;  /* 0x000000640438723c */ /* 0x000fe20000041838 */
[----:B------:R-:W-:-:S02]  /*2b10*/  FSEL R68, R61, -INF , !P0 ;  /* 0xff8000003d447808 */ /* 0x000fc40004000000 */
[----:B------:R-:W2:Y:S01]  /*2b20*/  I2F R16, R69 ;  /* 0x0000004500107306 */ /* 0x000ea20000201400 */
[C---:B------:R-:W-:Y:S02]  /*2b30*/  ISETP.GE.AND P6, PT, R69.reuse, R240, PT ;  /* 0x000000f04500720c */ /* 0x040fe40003fc6270 */
[C---:B------:R-:W-:Y:S02]  /*2b40*/  ISETP.GE.AND P5, PT, R69.reuse, R235, PT ;  /* 0x000000eb4500720c */ /* 0x040fe40003fa6270 */
[----:B-1----:R-:W-:Y:S01]  /*2b50*/  HMMA.16816.F32.BF16 R48, R12, R64, R48 ;  /* 0x000000400c30723c */ /* 0x002fe20000041830 */
[C---:B------:R-:W-:Y:S02]  /*2b60*/  ISETP.GE.AND P3, PT, R69.reuse, R233, PT ;  /* 0x000000e94500720c */ /* 0x040fe40003f66270 */
[----:B------:R-:W-:-:S05]  /*2b70*/  ISETP.GE.AND P0, PT, R69, R220, PT ;  /* 0x000000dc4500720c */ /* 0x000fca0003f06270 */
[----:B------:R-:W-:Y:S01]  /*2b80*/  HMMA.16816.F32.BF16 R88, R8, R70, R88 ;  /* 0x000000460858723c */ /* 0x000fe20000041858 */
[CC--:B--2---:R-:W-:Y:S02]  /*2b90*/  FFMA.FTZ R69, R16.reuse, R0.reuse, R92 ;  /* 0x0000000010457223 */ /* 0x0c4fe4000001005c */
[CC--:B------:R-:W-:Y:S02]  /*2ba0*/  FFMA.FTZ R52, R16.reuse, R0.reuse, R52 ;  /* 0x0000000010347223 */ /* 0x0c0fe40000010034 */
[----:B------:R-:W-:-:S03]  /*2bb0*/  FFMA.FTZ R73, R16, R0, R94 ;  /* 0x0000000010497223 */ /* 0x000fc6000001005e */
[-C--:B------:R-:W-:Y:S01]  /*2bc0*/  HMMA.16816.F32.BF16 R80, R8, R18.reuse, R80 ;  /* 0x000000120850723c */ /* 0x080fe20000041850 */
[-C--:B------:R-:W-:Y:S01]  /*2bd0*/  FFMA.FTZ R54, R16, R0.reuse, R54 ;  /* 0x0000000010367223 */ /* 0x080fe20000010036 */
[----:B------:R-:W-:Y:S01]  /*2be0*/  IADD3 R16, R75, 0x10, RZ ;  /* 0x000000104b107810 */ /* 0x000fe20007ffe0ff */
[-C--:B------:R-:W-:Y:S01]  /*2bf0*/  FFMA.FTZ R74, R17, R0.reuse, R57 ;  /* 0x00000000114a7223 */ /* 0x080fe20000010039 */
[----:B------:R-:W-:Y:S01]  /*2c00*/  FSEL R57, R63, -INF , !P1 ;  /* 0xff8000003f397808 */ /* 0x000fe20004800000 */
[----:B------:R-:W-:Y:S01]  /*2c10*/  FFMA.FTZ R59, R17, R0, R59 ;  /* 0x00000000113b7223 */ /* 0x000fe2000001003b */
[----:B------:R-:W-:Y:S02]  /*2c20*/  FSEL R69, R69, -INF , !P6 ;  /* 0xff80000045457808 */ /* 0x000fe40007000000 */
[----:B------:R-:W-:Y:S01]  /*2c30*/  IADD3 R8, R75, 0x9, RZ ;  /* 0x000000094b087810 */ /* 0x000fe20007ffe0ff */
[----:B------:R-:W-:Y:S01]  /*2c40*/  HMMA.16816.F32.BF16 R20, R76, R18, R20 ;  /* 0x000000124c14723c */ /* 0x000fe20000041814 */
[----:B------:R-:W1:Y:S01]  /*2c50*/  I2F R18, R16 ;  /* 0x0000001000127306 */ /* 0x000e620000201400 */
[----:B------:R-:W-:-:S02]  /*2c60*/  FSEL R74, R74, -INF , !P4 ;  /* 0xff8000004a4a7808 */ /* 0x000fc40006000000 */
[C---:B------:R-:W-:Y:S02]  /*2c70*/  ISETP.GE.AND P1, PT, R8.reuse, R240, PT ;  /* 0x000000f00800720c */ /* 0x040fe40003f26270 */
[C---:B------:R-:W-:Y:S02]  /*2c80*/  ISETP.GE.AND P4, PT, R8.reuse, R235, PT ;  /* 0x000000eb0800720c */ /* 0x040fe40003f86270 */
[----:B------:R-:W-:Y:S01]  /*2c90*/  HMMA.16816.F32.BF16 R40, R76, R70, R40 ;  /* 0x000000464c28723c */ /* 0x000fe20000041828 */
[----:B------:R2:W3:Y:S01]  /*2ca0*/  I2F R17, R8 ;  /* 0x0000000800117306 */ /* 0x0004e20000201400 */
[----:B------:R-:W-:Y:S02]  /*2cb0*/  ISETP.GE.AND P6, PT, R8, R220, PT ;  /* 0x000000dc0800720c */ /* 0x000fe40003fc6270 */
[----:B------:R-:W-:Y:S02]  /*2cc0*/  FSEL R73, R73, -INF , !P5 ;  /* 0xff80000049497808 */ /* 0x000fe40006800000 */
[----:B------:R-:W-:-:S02]  /*2cd0*/  ISETP.GE.AND P5, PT, R16, R240, PT ;  /* 0x000000f01000720c */ /* 0x000fc40003fa6270 */
[----:B------:R-:W-:Y:S01]  /*2ce0*/  FSEL R71, R59, -INF , !P2 ;  /* 0xff8000003b477808 */ /* 0x000fe20005000000 */
[----:B------:R-:W-:Y:S01]  /*2cf0*/  HMMA.16816.F32.BF16 R44, R4, R64, R44 ;  /* 0x00000040042c723c */ /* 0x000fe2000004182c */
[----:B------:R-:W-:Y:S01]  /*2d00*/  ISETP.GE.AND P2, PT, R8, R233, PT ;  /* 0x000000e90800720c */ /* 0x000fe20003f46270 */
[-C--:B-1----:R-:W-:Y:S01]  /*2d10*/  FFMA.FTZ R50, R18, R0.reuse, R50 ;  /* 0x0000000012327223 */ /* 0x082fe20000010032 */
[----:B------:R-:W-:Y:S01]  /*2d20*/  FSEL R76, R54, -INF , !P0 ;  /* 0xff800000364c7808 */ /* 0x000fe20004000000 */
[-C--:B------:R-:W-:Y:S01]  /*2d30*/  FFMA.FTZ R54, R18, R0.reuse, R48 ;  /* 0x0000000012367223 */ /* 0x080fe20000010030 */
[----:B------:R-:W-:Y:S02]  /*2d40*/  IADD3 R19, R75, 0x11, RZ ;  /* 0x000000114b137810 */ /* 0x000fe40007ffe0ff */
[----:B------:R-:W-:Y:S01]  /*2d50*/  FSEL R77, R52, -INF , !P3 ;  /* 0xff800000344d7808 */ /* 0x000fe20005800000 */
[----:B--2---:R-:W1:Y:S01]  /*2d60*/  LDSM.16.M88.4 R8, [R180+0x1000] ;  /* 0x00100000b408783b */ /* 0x004e620000000200 */
[CC--:B---3--:R-:W-:Y:S01]  /*2d70*/  FFMA.FTZ R70, R17.reuse, R0.reuse, R93 ;  /* 0x0000000011467223 */ /* 0x0c8fe2000001005d */
[----:B------:R-:W-:Y:S01]  /*2d80*/  HMMA.16816.F32.BF16 R88, R12, R66, R88 ;  /* 0x000000420c58723c */ /* 0x000fe20000041858 */
[CC--:B------:R-:W-:Y:S01]  /*2d90*/  FFMA.FTZ R72, R17.reuse, R0.reuse, R95 ;  /* 0x0000000011487223 */ /* 0x0c0fe2000001005f */
[----:B------:R-:W-:Y:S01]  /*2da0*/  ISETP.GE.AND P3, PT, R16, R235, PT ;  /* 0x000000eb1000720c */ /* 0x000fe20003f66270 */
[CC--:B------:R-:W-:Y:S01]  /*2db0*/  FFMA.FTZ R53, R17.reuse, R0.reuse, R53 ;  /* 0x0000000011357223 */ /* 0x0c0fe20000010035 */
[----:B------:R-:W-:Y:S01]  /*2dc0*/  FSEL R70, R70, -INF , !P1 ;  /* 0xff80000046467808 */ /* 0x000fe20004800000 */
[----:B------:R-:W-:Y:S01]  /*2dd0*/  FFMA.FTZ R55, R17, R0, R55 ;  /* 0x0000000011377223 */ /* 0x000fe20000010037 */
[----:B------:R-:W-:-:S02]  /*2de0*/  ISETP.GE.AND P0, PT, R16, R233, PT ;  /* 0x000000e91000720c */ /* 0x000fc40003f06270 */
[----:B------:R-:W-:Y:S01]  /*2df0*/  ISETP.GE.AND P1, PT, R16, R220, PT ;  /* 0x000000dc1000720c */ /* 0x000fe20003f26270 */
[----:B------:R-:W-:Y:S01]  /*2e00*/  HMMA.16816.F32.BF16 R40, R4, R66, R40 ;  /* 0x000000420428723c */ /* 0x000fe20000041828 */
[----:B------:R-:W-:Y:S01]  /*2e10*/  FSEL R72, R72, -INF , !P4 ;  /* 0xff80000048487808 */ /* 0x000fe20006000000 */
[----:B------:R-:W2:Y:S01]  /*2e20*/  I2F R16, R19 ;  /* 0x0000001300107306 */ /* 0x000ea20000201400 */
[----:B------:R-:W-:Y:S02]  /*2e30*/  FSEL R78, R53, -INF , !P2 ;  /* 0xff800000354e7808 */ /* 0x000fe40005000000 */
[----:B------:R-:W-:Y:S01]  /*2e40*/  FSEL R48, R55, -INF , !P6 ;  /* 0xff80000037307808 */ /* 0x000fe20007000000 */
[-C--:B------:R-:W-:Y:S01]  /*2e50*/  FFMA.FTZ R44, R18, R0.reuse, R44 ;  /* 0x00000000122c7223 */ /* 0x080fe2000001002c */
[----:B------:R-:W-:Y:S01]  /*2e60*/  FSEL R54, R54, -INF , !P5 ;  /* 0xff80000036367808 */ /* 0x000fe20006800000 */
[----:B------:R-:W-:Y:S01]  /*2e70*/  FFMA.FTZ R46, R18, R0, R46 ;  /* 0x00000000122e7223 */ /* 0x000fe2000001002e */
[----:B------:R-:W-:-:S02]  /*2e80*/  ISETP.GE.AND P4, PT, R19, R240, PT ;  /* 0x000000f01300720c */ /* 0x000fc40003f86270 */
[C---:B------:R-:W-:Y:S02]  /*2e90*/  ISETP.GE.AND P2, PT, R19.reuse, R235, PT ;  /* 0x000000eb1300720c */ /* 0x040fe40003f46270 */
[C---:B------:R-:W-:Y:S02]  /*2ea0*/  ISETP.GE.AND P6, PT, R19.reuse, R233, PT ;  /* 0x000000e91300720c */ /* 0x040fe40003fc6270 */
[----:B------:R-:W-:Y:S02]  /*2eb0*/  ISETP.GE.AND P5, PT, R19, R220, PT ;  /* 0x000000dc1300720c */ /* 0x000fe40003fa6270 */
[C---:B------:R-:W-:Y:S01]  /*2ec0*/  IADD3 R18, R75.reuse, 0x19, RZ ;  /* 0x000000194b127810 */ /* 0x040fe20007ffe0ff */
[CC--:B--2---:R-:W-:Y:S01]  /*2ed0*/  FFMA.FTZ R49, R16.reuse, R0.reuse, R49 ;  /* 0x0000000010317223 */ /* 0x0c4fe20000010031 */
[----:B------:R-:W-:Y:S01]  /*2ee0*/  IADD3 R19, R75, 0x18, RZ ;  /* 0x000000184b137810 */ /* 0x000fe20007ffe0ff */
[-C--:B------:R-:W-:Y:S01]  /*2ef0*/  FFMA.FTZ R65, R16, R0.reuse, R51 ;  /* 0x0000000010417223 */ /* 0x080fe20000010033 */
[----:B------:R-:W-:Y:S01]  /*2f00*/  FSEL R59, R50, -INF , !P3 ;  /* 0xff800000323b7808 */ /* 0x000fe20005800000 */
[CC--:B------:R-:W-:Y:S01]  /*2f10*/  FFMA.FTZ R45, R16.reuse, R0.reuse, R45 ;  /* 0x00000000102d7223 */ /* 0x0c0fe2000001002d */
[----:B------:R-:W2:Y:S01]  /*2f20*/  I2F R17, R19 ;  /* 0x0000001300117306 */ /* 0x000ea20000201400 */
[----:B------:R-:W-:Y:S01]  /*2f30*/  FFMA.FTZ R47, R16, R0, R47 ;  /* 0x00000000102f7223 */ /* 0x000fe2000001002f */
[----:B------:R-:W-:-:S02]  /*2f40*/  ISETP.GE.AND P3, PT, R19, R240, PT ;  /* 0x000000f01300720c */ /* 0x000fc40003f66270 */
[----:B------:R-:W-:Y:S02]  /*2f50*/  FSEL R51, R44, -INF , !P0 ;  /* 0xff8000002c337808 */ /* 0x000fe40004000000 */
[----:B------:R-:W-:Y:S01]  /*2f60*/  FSEL R52, R46, -INF , !P1 ;  /* 0xff8000002e347808 */ /* 0x000fe20004800000 */
[-C--:B-1----:R-:W-:Y:S01]  /*2f70*/  HMMA.16816.F32.BF16 R36, R12, R8.reuse, R36 ;  /* 0x000000080c24723c */ /* 0x082fe20000041824 */
[----:B------:R-:W1:Y:S01]  /*2f80*/  I2F R44, R18 ;  /* 0x00000012002c7306 */ /* 0x000e620000201400 */
[----:B------:R-:W-:Y:S02]  /*2f90*/  FSEL R169, R49, -INF , !P4 ;  /* 0xff80000031a97808 */ /* 0x000fe40006000000 */
[----:B------:R-:W-:Y:S02]  /*2fa0*/  FSEL R65, R65, -INF , !P2 ;  /* 0xff80000041417808 */ /* 0x000fe40005000000 */
[----:B------:R-:W-:Y:S02]  /*2fb0*/  FSEL R53, R47, -INF , !P5 ;  /* 0xff8000002f357808 */ /* 0x000fe40006800000 */
[----:B------:R-:W-:Y:S01]  /*2fc0*/  HMMA.16816.F32.BF16 R32, R4, R8, R32 ;  /* 0x000000080420723c */ /* 0x000fe20000041820 */
[-C--:B--2---:R-:W-:Y:S01]  /*2fd0*/  FFMA.FTZ R55, R17, R0.reuse, R88 ;  /* 0x0000000011377223 */ /* 0x084fe20000010058 */
[----:B------:R-:W-:Y:S01]  /*2fe0*/  FSEL R88, R45, -INF , !P6 ;  /* 0xff8000002d587808 */ /* 0x000fe20007000000 */
[-C--:B------:R-:W-:Y:S01]  /*2ff0*/  FFMA.FTZ R40, R17, R0.reuse, R40 ;  /* 0x0000000011287223 */ /* 0x080fe20000010028 */
[----:B------:R-:W-:Y:S01]  /*3000*/  ISETP.GE.AND P0, PT, R19, R235, PT ;  /* 0x000000eb1300720c */ /* 0x000fe20003f06270 */
[-C--:B------:R-:W-:Y:S01]  /*3010*/  FFMA.FTZ R90, R17, R0.reuse, R90 ;  /* 0x00000000115a7223 */ /* 0x080fe2000001005a */
[----:B------:R-:W-:Y:S01]  /*3020*/  FSEL R55, R55, -INF , !P3 ;  /* 0xff80000037377808 */ /* 0x000fe20005800000 */
[-C--:B------:R-:W-:Y:S01]  /*3030*/  FFMA.FTZ R9, R17, R0.reuse, R42 ;  /* 0x0000000011097223 */ /* 0x080fe2000001002a */
[C---:B------:R-:W-:Y:S01]  /*3040*/  ISETP.GE.AND P1, PT, R19.reuse, R233, PT ;  /* 0x000000e91300720c */ /* 0x040fe20003f26270 */
[----:B-1----:R-:W-:Y:S01]  /*3050*/  FFMA.FTZ R42, R44, R0, R41 ;  /* 0x000000002c2a7223 */ /* 0x002fe20000010029 */
[----:B------:R-:W-:Y:S01]  /*3060*/  ISETP.GE.AND P4, PT, R19, R220, PT ;  /* 0x000000dc1300720c */ /* 0x000fe20003f86270 */
[----:B------:R-:W-:Y:S01]  /*3070*/  HMMA.16816.F32.BF16 R84, R12, R10, R84 ;  /* 0x0000000a0c54723c */ /* 0x000fe20000041854 */
[----:B------:R-:W-:Y:S01]  /*3080*/  ISETP.GE.AND P2, PT, R18, R240, PT ;  /* 0x000000f01200720c */ /* 0x000fe20003f46270 */
[-C--:B------:R-:W-:Y:S01]  /*3090*/  FFMA.FTZ R89, R44, R0.reuse, R89 ;  /* 0x000000002c597223 */ /* 0x080fe20000010059 */
[----:B------:R-:W-:Y:S01]  /*30a0*/  ISETP.GE.AND P6, PT, R18, R235, PT ;  /* 0x000000eb1200720c */ /* 0x000fe20003fc6270 */
[----:B------:R-:W-:Y:S01]  /*30b0*/  FFMA.FTZ R61, R44, R0, R91 ;  /* 0x000000002c3d7223 */ /* 0x000fe2000001005b */
[----:B------:R-:W-:-:S02]  /*30c0*/  ISETP.GE.AND P5, PT, R18, R233, PT ;  /* 0x000000e91200720c */ /* 0x000fc40003fa6270 */
[----:B------:R-:W-:Y:S01]  /*30d0*/  ISETP.GE.AND P3, PT, R18, R220, PT ;  /* 0x000000dc1200720c */ /* 0x000fe20003f66270 */
[----:B------:R-:W-:Y:S01]  /*30e0*/  HMMA.16816.F32.BF16 R28, R4, R10, R28 ;  /* 0x0000000a041c723c */ /* 0x000fe2000004181c */
[----:B------:R-:W1:Y:S01]  /*30f0*/  LDSM.16.M88.4 R16, [R180+0x1800] ;  /* 0x00180000b410783b */ /* 0x000e620000000200 */
[----:B------:R-:W-:Y:S01]  /*3100*/  IADD3 R8, R75, 0x20, RZ ;  /* 0x000000204b087810 */ /* 0x000fe20007ffe0ff */
[----:B------:R-:W-:-:S04]  /*3110*/  DEPBAR.LE SB0, 0x0 ;  /* 0x000080000000791a */ /* 0x000fc80000000000 */
[----:B------:R-:W-:Y:S01]  /*3120*/  IADD3 R46, R75, 0x21, RZ ;  /* 0x000000214b2e7810 */ /* 0x000fe20007ffe0ff */
[----:B------:R-:W2:Y:S01]  /*3130*/  I2F R45, R8 ;  /* 0x00000008002d7306 */ /* 0x000ea20000201400 */
[----:B------:R-:W-:Y:S02]  /*3140*/  FSEL R9, R9, -INF , !P4 ;  /* 0xff80000009097808 */ /* 0x000fe40006000000 */
[----:B------:R-:W-:Y:S02]  /*3150*/  ISETP.GE.AND P4, PT, R8, R233, PT ;  /* 0x000000e90800720c */ /* 0x000fe40003f86270 */
[----:B------:R-:W-:Y:S02]  /*3160*/  IADD3 R10, R75, 0x28, RZ ;  /* 0x000000284b0a7810 */ /* 0x000fe40007ffe0ff */
[----:B------:R-:W-:Y:S01]  /*3170*/  FSEL R40, R40, -INF , !P1 ;  /* 0xff80000028287808 */ /* 0x000fe20004800000 */
[----:B------:R-:W3:Y:S01]  /*3180*/  I2F R41, R46 ;  /* 0x0000002e00297306 */ /* 0x000ee20000201400 */
[----:B------:R-:W-:-:S02]  /*3190*/  FSEL R171, R89, -INF , !P2 ;  /* 0xff80000059ab7808 */ /* 0x000fc40005000000 */
[----:B------:R-:W-:Y:S02]  /*31a0*/  FSEL R61, R61, -INF , !P6 ;  /* 0xff8000003d3d7808 */ /* 0x000fe40007000000 */
[C---:B------:R-:W-:Y:S02]  /*31b0*/  ISETP.GE.AND P1, PT, R8.reuse, R235, PT ;  /* 0x000000eb0800720c */ /* 0x040fe40003f26270 */
[----:B------:R-:W-:Y:S01]  /*31c0*/  ISETP.GE.AND P2, PT, R8, R220, PT ;  /* 0x000000dc0800720c */ /* 0x000fe20003f46270 */
[C---:B--2---:R-:W-:Y:S01]  /*31d0*/  FFMA.FTZ R32, R45.reuse, R0, R32 ;  /* 0x000000002d207223 */ /* 0x044fe20000010020 */
[----:B------:R-:W-:Y:S01]  /*31e0*/  ISETP.GE.AND P6, PT, R46, R240, PT ;  /* 0x000000f02e00720c */ /* 0x000fe20003fc6270 */
[CC--:B------:R-:W-:Y:S01]  /*31f0*/  FFMA.FTZ R38, R45.reuse, R0.reuse, R38 ;  /* 0x000000002d267223 */ /* 0x0c0fe20000010026 */
[----:B------:R-:W2:Y:S01]  /*3200*/  I2F R11, R10 ;  /* 0x0000000a000b7306 */ /* 0x000ea20000201400 */
[CC--:B------:R-:W-:Y:S01]  /*3210*/  FFMA.FTZ R34, R45.reuse, R0.reuse, R34 ;  /* 0x000000002d227223 */ /* 0x0c0fe20000010022 */
[----:B------:R-:W-:Y:S01]  /*3220*/  FSEL R142, R32, -INF , !P4 ;  /* 0xff800000208e7808 */ /* 0x000fe20006000000 */
[-C--:B------:R-:W-:Y:S01]  /*3230*/  FFMA.FTZ R36, R45, R0.reuse, R36 ;  /* 0x000000002d247223 */ /* 0x080fe20000010024 */
[----:B------:R-:W-:Y:S01]  /*3240*/  IADD3 R32, R75, 0x29, RZ ;  /* 0x000000294b207810 */ /* 0x000fe20007ffe0ff */
[CC--:B---3--:R-:W-:Y:S01]  /*3250*/  FFMA.FTZ R37, R41.reuse, R0.reuse, R37 ;  /* 0x0000000029257223 */ /* 0x0c8fe20000010025 */
[----:B------:R-:W-:Y:S01]  /*3260*/  FSEL R152, R38, -INF , !P1 ;  /* 0xff80000026987808 */ /* 0x000fe20004800000 */
[CC--:B------:R-:W-:Y:S01]  /*3270*/  FFMA.FTZ R35, R41.reuse, R0.reuse, R35 ;  /* 0x0000000029237223 */ /* 0x0c0fe20000010023 */
[----:B------:R-:W-:Y:S01]  /*3280*/  FSEL R161, R34, -INF , !P2 ;  /* 0xff80000022a17808 */ /* 0x000fe20005000000 */
[-C--:B------:R-:W-:Y:S01]  /*3290*/  FFMA.FTZ R39, R41, R0.reuse, R39 ;  /* 0x0000000029277223 */ /* 0x080fe20000010027 */
[----:B------:R-:W-:Y:S01]  /*32a0*/  FSEL R159, R37, -INF , !P6 ;  /* 0xff800000259f7808 */ /* 0x000fe20007000000 */
[----:B------:R-:W-:Y:S01]  /*32b0*/  FFMA.FTZ R33, R41, R0, R33 ;  /* 0x0000000029217223 */ /* 0x000fe20000010021 */
[----:B------:R-:W-:-:S02]  /*32c0*/  ISETP.GE.AND P1, PT, R10, R240, PT ;  /* 0x000000f00a00720c */ /* 0x000fc40003f26270 */
[C---:B------:R-:W-:Y:S01]  /*32d0*/  ISETP.GE.AND P4, PT, R10.reuse, R235, PT ;  /* 0x000000eb0a00720c */ /* 0x040fe20003f86270 */
[-C--:B-1----:R-:W-:Y:S01]  /*32e0*/  HMMA.16816.F32.BF16 R104, R12, R16.reuse, R104 ;  /* 0x000000100c68723c */ /* 0x082fe20000041868 */
[C---:B------:R-:W-:Y:S01]  /*32f0*/  ISETP.GE.AND P2, PT, R10.reuse, R233, PT ;  /* 0x000000e90a00720c */ /* 0x040fe20003f46270 */
[C---:B--2---:R-:W-:Y:S01]  /*3300*/  FFMA.FTZ R84, R11.reuse, R0, R84 ;  /* 0x000000000b547223 */ /* 0x044fe20000010054 */
[----:B------:R-:W-:Y:S01]  /*3310*/  ISETP.GE.AND P6, PT, R10, R220, PT ;  /* 0x000000dc0a00720c */ /* 0x000fe20003fc6270 */
[CC--:B------:R-:W-:Y:S01]  /*3320*/  FFMA.FTZ R86, R11.reuse, R0.reuse, R86 ;  /* 0x000000000b567223 */ /* 0x0c0fe20000010056 */
[----:B------:R-:W1:Y:S01]  /*3330*/  I2F R10, R32 ;  /* 0x00000020000a7306 */ /* 0x000e620000201400 */
[CC--:B------:R-:W-:Y:S01]  /*3340*/  FFMA.FTZ R28, R11.reuse, R0.reuse, R28 ;  /* 0x000000000b1c7223 */ /* 0x0c0fe2000001001c */
[----:B------:R-:W-:Y:S01]  /*3350*/  FSEL R145, R90, -INF , !P0 ;  /* 0xff8000005a917808 */ /* 0x000fe20004000000 */
[----:B------:R-:W-:Y:S01]  /*3360*/  HMMA.16816.F32.BF16 R24, R4, R16, R24 ;  /* 0x000000100418723c */ /* 0x000fe20000041818 */
[----:B------:R-:W-:Y:S01]  /*3370*/  FFMA.FTZ R30, R11, R0, R30 ;  /* 0x000000000b1e7223 */ /* 0x000fe2000001001e */
[----:B------:R-:W-:Y:S01]  /*3380*/  ISETP.GE.AND P0, PT, R8, R240, PT ;  /* 0x000000f00800720c */ /* 0x000fe20003f06270 */
[----:B------:R-:W-:Y:S01]  /*3390*/  FFMA.FTZ R8, R44, R0, R43 ;  /* 0x000000002c087223 */ /* 0x000fe2000001002b */
[----:B------:R-:W-:-:S02]  /*33a0*/  FSEL R162, R84, -INF , !P1 ;  /* 0xff80000054a27808 */ /* 0x000fc40004800000 */
[----:B------:R-:W-:Y:S02]  /*33b0*/  FSEL R160, R36, -INF , !P0 ;  /* 0xff80000024a07808 */ /* 0x000fe40004000000 */
[----:B------:R-:W-:Y:S01]  /*33c0*/  IADD3 R16, R75, 0x30, RZ ;  /* 0x000000304b107810 */ /* 0x000fe20007ffe0ff */
[-C--:B------:R-:W-:Y:S01]  /*33d0*/  HMMA.16816.F32.BF16 R80, R12, R18.reuse, R80 ;  /* 0x000000120c50723c */ /* 0x080fe20000041850 */
[----:B------:R-:W-:Y:S02]  /*33e0*/  ISETP.GE.AND P0, PT, R46, R220, PT ;  /* 0x000000dc2e00720c */ /* 0x000fe40003f06270 */
[----:B------:R-:W2:Y:S01]  /*33f0*/  I2F R11, R16 ;  /* 0x00000010000b7306 */ /* 0x000ea20000201400 */
[CC--:B-1----:R-:W-:Y:S01]  /*3400*/  FFMA.FTZ R85, R10.reuse, R0.reuse, R85 ;  /* 0x000000000a557223 */ /* 0x0c2fe20000010055 */
[----:B------:R-:W-:Y:S01]  /*3410*/  FSEL R154, R35, -INF , !P0 ;  /* 0xff800000239a7808 */ /* 0x000fe20004000000 */
[CC--:B------:R-:W-:Y:S01]  /*3420*/  FFMA.FTZ R87, R10.reuse, R0.reuse, R87 ;  /* 0x000000000a577223 */ /* 0x0c0fe20000010057 */
[----:B------:R-:W-:Y:S01]  /*3430*/  IADD3 R12, R75, 0x31, RZ ;  /* 0x000000314b0c7810 */ /* 0x000fe20007ffe0ff */
[----:B------:R-:W-:Y:S01]  /*3440*/  HMMA.16816.F32.BF16 R20, R4, R18, R20 ;  /* 0x000000120414723c */ /* 0x000fe20000041814 */
[-C--:B------:R-:W-:Y:S01]  /*3450*/  FFMA.FTZ R29, R10, R0.reuse, R29 ;  /* 0x000000000a1d7223 */ /* 0x080fe2000001001d */
[----:B------:R-:W-:Y:S01]  /*3460*/  FSEL R158, R86, -INF , !P4 ;  /* 0xff800000569e7808 */ /* 0x000fe20006000000 */
[----:B------:R-:W-:Y:S01]  /*3470*/  FFMA.FTZ R31, R10, R0, R31 ;  /* 0x000000000a1f7223 */ /* 0x000fe2000001001f */
[----:B------:R-:W-:Y:S01]  /*3480*/  FSEL R147, R28, -INF , !P2 ;  /* 0xff8000001c937808 */ /* 0x000fe20005000000 */
[----:B------:R-:W1:Y:S01]  /*3490*/  I2F R10, R12 ;  /* 0x0000000c000a7306 */ /* 0x000e620000201400 */
[----:B------:R-:W-:-:S02]  /*34a0*/  ISETP.GE.AND P0, PT, R32, R233, PT ;  /* 0x000000e92000720c */ /* 0x000fc40003f06270 */
[----:B------:R-:W-:Y:S02]  /*34b0*/  IADD3 R5, R75, 0x38, RZ ;  /* 0x000000384b057810 */ /* 0x000fe40007ffe0ff */
[----:B------:R-:W-:Y:S01]  /*34c0*/  ISETP.GE.AND P1, PT, R32, R220, PT ;  /* 0x000000dc2000720c */ /* 0x000fe20003f26270 */
[C---:B--2---:R-:W-:Y:S01]  /*34d0*/  FFMA.FTZ R104, R11.reuse, R0, R104 ;  /* 0x000000000b687223 */ /* 0x044fe20000010068 */
[C---:B------:R-:W-:Y:S01]  /*34e0*/  ISETP.GE.AND P4, PT, R16.reuse, R240, PT ;  /* 0x000000f01000720c */ /* 0x040fe20003f86270 */
[----:B------:R-:W2:Y:S01]  /*34f0*/  I2F R4, R5 ;  /* 0x0000000500047306 */ /* 0x000ea20000201400 */
[CC--:B------:R-:W-:Y:S01]  /*3500*/  FFMA.FTZ R66, R11.reuse, R0.reuse, R106 ;  /* 0x000000000b427223 */ /* 0x0c0fe2000001006a */
[-C--:B------:R-:W-:Y:S01]  /*3510*/  ISETP.GE.AND P2, PT, R16, R235.reuse, PT ;  /* 0x000000eb1000720c */ /* 0x080fe20003f46270 */
[CC--:B------:R-:W-:Y:S01]  /*3520*/  FFMA.FTZ R24, R11.reuse, R0.reuse, R24 ;  /* 0x000000000b187223 */ /* 0x0c0fe20000010018 */
[----:B------:R-:W-:Y:S01]  /*3530*/  FSEL R42, R42, -INF , !P5 ;  /* 0xff8000002a2a7808 */ /* 0x000fe20006800000 */
[----:B------:R-:W-:Y:S01]  /*3540*/  FFMA.FTZ R26, R11, R0, R26 ;  /* 0x000000000b1a7223 */ /* 0x000fe2000001001a */
[----:B------:R-:W-:-:S02]  /*3550*/  ISETP.GE.AND P5, PT, R46, R235, PT ;  /* 0x000000eb2e00720c */ /* 0x000fc40003fa6270 */
[----:B------:R-:W3:Y:S01]  /*3560*/  I2F R6, R75 ;  /* 0x0000004b00067306 */ /* 0x000ee20000201400 */
[----:B------:R-:W-:Y:S01]  /*3570*/  FSEL R170, R29, -INF , !P0 ;  /* 0xff8000001daa7808 */ /* 0x000fe20004000000 */
[CC--:B-1----:R-:W-:Y:S01]  /*3580*/  FFMA.FTZ R63, R10.reuse, R0.reuse, R107 ;  /* 0x000000000a3f7223 */ /* 0x0c2fe2000001006b */
[----:B------:R-:W-:Y:S01]  /*3590*/  FSEL R168, R31, -INF , !P1 ;  /* 0xff8000001fa87808 */ /* 0x000fe20004800000 */
[-C--:B------:R-:W-:Y:S01]  /*35a0*/  FFMA.FTZ R25, R10, R0.reuse, R25 ;  /* 0x000000000a197223 */ /* 0x080fe20000010019 */
[----:B------:R-:W-:Y:S01]  /*35b0*/  FSEL R139, R104, -INF , !P4 ;  /* 0xff800000688b7808 */ /* 0x000fe20006000000 */
[-C--:B------:R-:W-:Y:S01]  /*35c0*/  FFMA.FTZ R27, R10, R0.reuse, R27 ;  /* 0x000000000a1b7223 */ /* 0x080fe2000001001b */
[----:B------:R-:W-:Y:S01]  /*35d0*/  FSEL R66, R66, -INF , !P2 ;  /* 0xff80000042427808 */ /* 0x000fe20005000000 */
[-C--:B--2---:R-:W-:Y:S01]  /*35e0*/  FFMA.FTZ R80, R4, R0.reuse, R80 ;  /* 0x0000000004507223 */ /* 0x084fe20000010050 */
[----:B------:R-:W-:Y:S01]  /*35f0*/  FSEL R8, R8, -INF , !P3 ;  /* 0xff80000008087808 */ /* 0x000fe20005800000 */
[-C--:B------:R-:W-:Y:S01]  /*3600*/  FFMA.FTZ R105, R10, R0.reuse, R105 ;  /* 0x000000000a697223 */ /* 0x080fe20000010069 */
[----:B------:R-:W-:Y:S01]  /*3610*/  ISETP.GE.AND P0, PT, R12, R235, PT ;  /* 0x000000eb0c00720c */ /* 0x000fe20003f06270 */
[-C--:B------:R-:W-:Y:S01]  /*3620*/  FFMA.FTZ R64, R4, R0.reuse, R82 ;  /* 0x0000000004407223 */ /* 0x080fe20000010052 */
[-C--:B------:R-:W-:Y:S01]  /*3630*/  ISETP.GE.AND P1, PT, R12, R233.reuse, PT ;  /* 0x000000e90c00720c */ /* 0x080fe20003f26270 */
[----:B------:R-:W-:Y:S01]  /*3640*/  FFMA.FTZ R20, R4, R0, R20 ;  /* 0x0000000004147223 */ /* 0x000fe20000010014 */
[----:B------:R-:W-:Y:S01]  /*3650*/  ISETP.GE.AND P4, PT, R12, R220, PT ;  /* 0x000000dc0c00720c */ /* 0x000fe20003f86270 */
[----:B------:R-:W-:Y:S01]  /*3660*/  FFMA.FTZ R22, R4, R0, R22 ;  /* 0x0000000004167223 */ /* 0x000fe20000010016 */
[----:B------:R-:W-:Y:S01]  /*3670*/  ISETP.GE.AND P2, PT, R5, R240, PT ;  /* 0x000000f00500720c */ /* 0x000fe20003f46270 */
[-C--:B---3--:R-:W-:Y:S01]  /*3680*/  FFMA.FTZ R60, R6, R0.reuse, R60 ;  /* 0x00000000063c7223 */ /* 0x088fe2000001003c */
[----:B------:R-:W-:Y:S01]  /*3690*/  ISETP.GE.AND P3, PT, R46, R233, PT ;  /* 0x000000e92e00720c */ /* 0x000fe20003f66270 */
[CC--:B------:R-:W-:Y:S01]  /*36a0*/  FFMA.FTZ R18, R6.reuse, R0.reuse, R58 ;  /* 0x0000000006127223 */ /* 0x0c0fe2000001003a */
[----:B------:R-:W-:Y:S01]  /*36b0*/  FSEL R148, R39, -INF , !P5 ;  /* 0xff80000027947808 */ /* 0x000fe20006800000 */
[----:B------:R-:W-:Y:S01]  /*36c0*/  FFMA.FTZ R39, R6, R0, R56 ;  /* 0x0000000006277223 */ /* 0x000fe20000010038 */
[----:B------:R-:W-:Y:S01]  /*36d0*/  ISETP.GE.AND P5, PT, R32, R240, PT ;  /* 0x000000f02000720c */ /* 0x000fe20003fa6270 */
[----:B------:R-:W-:Y:S01]  /*36e0*/  IMAD.IADD R4, R130, 0x1, R129 ;  /* 0x0000000182047824 */ /* 0x000fe200078e0281 */
[----:B------:R-:W-:-:S02]  /*36f0*/  FSEL R63, R63, -INF , !P0 ;  /* 0xff8000003f3f7808 */ /* 0x000fc40004000000 */
[----:B------:R-:W-:Y:S02]  /*3700*/  FSEL R155, R25, -INF , !P1 ;  /* 0xff800000199b7808 */ /* 0x000fe40004800000 */
[----:B------:R-:W-:Y:S02]  /*3710*/  FSEL R150, R27, -INF , !P4 ;  /* 0xff8000001b967808 */ /* 0x000fe40006000000 */
[----:B------:R-:W-:Y:S02]  /*3720*/  FSEL R138, R80, -INF , !P2 ;  /* 0xff800000508a7808 */ /* 0x000fe40005000000 */
[----:B------:R-:W-:Y:S01]  /*3730*/  FSEL R144, R33, -INF , !P3 ;  /* 0xff80000021907808 */ /* 0x000fe20005800000 */
[----:B------:R-:W-:Y:S01]  /*3740*/  BAR.SYNC.DEFER_BLOCKING 0x0 ;  /* 0x0000000000007b1d */ /* 0x000fe20000010000 */
[C---:B------:R-:W-:Y:S02]  /*3750*/  ISETP.GE.AND P0, PT, R75.reuse, R240, PT ;  /* 0x000000f04b00720c */ /* 0x040fe40003f06270 */
[----:B------:R-:W-:-:S02]  /*3760*/  ISETP.GE.AND P1, PT, R75, R235, PT ;  /* 0x000000eb4b00720c */ /* 0x000fc40003f26270 */
[C---:B------:R-:W-:Y:S02]  /*3770*/  ISETP.GE.AND P4, PT, R75.reuse, R233, PT ;  /* 0x000000e94b00720c */ /* 0x040fe40003f86270 */
[C---:B------:R-:W-:Y:S02]  /*3780*/  ISETP.GE.AND P2, PT, R75.reuse, R220, PT ;  /* 0x000000dc4b00720c */ /* 0x040fe40003f46270 */
[----:B------:R-:W-:Y:S02]  /*3790*/  ISETP.GE.AND P3, PT, R32, R235, PT ;  /* 0x000000eb2000720c */ /* 0x000fe40003f66270 */
[----:B------:R-:W-:Y:S02]  /*37a0*/  IADD3 R75, R75, 0x39, RZ ;  /* 0x000000394b4b7810 */ /* 0x000fe40007ffe0ff */
[----:B------:R-:W-:Y:S02]  /*37b0*/  FSEL R167, R30, -INF , !P6 ;  /* 0xff8000001ea77808 */ /* 0x000fe40007000000 */
[----:B------:R-:W-:Y:S01]  /*37c0*/  FSEL R165, R85, -INF , !P5 ;  /* 0xff80000055a57808 */ /* 0x000fe20006800000 */
[----:B------:R-:W1:Y:S01]  /*37d0*/  I2F R7, R75 ;  /* 0x0000004b00077306 */ /* 0x000e620000201400 */
[----:B------:R-:W-:-:S02]  /*37e0*/  ISETP.GE.AND P6, PT, R16, R233, PT ;  /* 0x000000e91000720c */ /* 0x000fc40003fc6270 */
[----:B------:R-:W-:Y:S01]  /*37f0*/  ISETP.GE.AND P5, PT, R16, R220, PT ;  /* 0x000000dc1000720c */ /* 0x000fe20003fa6270 */
[----:B------:R-:W-:Y:S01]  /*3800*/  FFMA.FTZ R16, R6, R0, R62 ;  /* 0x0000000006107223 */ /* 0x000fe2000001003e */
[----:B------:R-:W-:Y:S02]  /*3810*/  FSEL R164, R87, -INF , !P3 ;  /* 0xff80000057a47808 */ /* 0x000fe40005800000 */
[----:B------:R-:W-:Y:S02]  /*3820*/  ISETP.GE.AND P3, PT, R12, R240, PT ;  /* 0x000000f00c00720c */ /* 0x000fe40003f66270 */
[----:B------:R-:W-:Y:S02]  /*3830*/  FSEL R156, R24, -INF , !P6 ;  /* 0xff800000189c7808 */ /* 0x000fe40007000000 */
[----:B------:R-:W-:Y:S02]  /*3840*/  FSEL R151, R26, -INF , !P5 ;  /* 0xff8000001a977808 */ /* 0x000fe40006800000 */
[----:B------:R-:W-:-:S02]  /*3850*/  FSEL R141, R105, -INF , !P3 ;  /* 0xff800000698d7808 */ /* 0x000fc40005800000 */
[----:B------:R-:W-:Y:S01]  /*3860*/  FSEL R16, R16, -INF , !P1 ;  /* 0xff80000010107808 */ /* 0x000fe20004800000 */
[-C--:B-1----:R-:W-:Y:S01]  /*3870*/  FFMA.FTZ R81, R7, R0.reuse, R81 ;  /* 0x0000000007517223 */ /* 0x082fe20000010051 */
[----:B------:R-:W-:Y:S01]  /*3880*/  ISETP.GE.AND P6, PT, R5, R235, PT ;  /* 0x000000eb0500720c */ /* 0x000fe20003fc6270 */
[-C--:B------:R-:W-:Y:S01]  /*3890*/  FFMA.FTZ R62, R7, R0.reuse, R83 ;  /* 0x00000000073e7223 */ /* 0x080fe20000010053 */
[----:B------:R-:W-:Y:S01]  /*38a0*/  ISETP.GE.AND P5, PT, R5, R233, PT ;  /* 0x000000e90500720c */ /* 0x000fe20003fa6270 */
[----:B------:R-:W-:Y:S01]  /*38b0*/  FFMA.FTZ R21, R7, R0, R21 ;  /* 0x0000000007157223 */ /* 0x000fe20000010015 */
[----:B------:R-:W-:Y:S01]  /*38c0*/  ISETP.GE.AND P3, PT, R5, R220, PT ;  /* 0x000000dc0500720c */ /* 0x000fe20003f66270 */
[----:B------:R-:W-:Y:S01]  /*38d0*/  FFMA.FTZ R23, R7, R0, R23 ;  /* 0x0000000007177223 */ /* 0x000fe20000010017 */
[----:B------:R-:W-:Y:S02]  /*38e0*/  ISETP.GE.AND P1, PT, R221, 0x2, PT ;  /* 0x00000002dd00780c */ /* 0x000fe40003f26270 */
[----:B------:R-:W-:-:S02]  /*38f0*/  SHF.R.S32.HI R5, RZ, 0x1f, R131 ;  /* 0x0000001fff057819 */ /* 0x000fc40000011483 */
[----:B------:R-:W-:Y:S02]  /*3900*/  FSEL R64, R64, -INF , !P6 ;  /* 0xff80000040407808 */ /* 0x000fe40007000000 */
[----:B------:R-:W-:Y:S02]  /*3910*/  LEA.HI R5, R5, R131, RZ, 0x2 ;  /* 0x0000008305057211 */ /* 0x000fe400078f10ff */
[----:B------:R-:W-:Y:S02]  /*3920*/  FSEL R157, R20, -INF , !P5 ;  /* 0xff800000149d7808 */ /* 0x000fe40006800000 */
[----:B------:R-:W-:Y:S02]  /*3930*/  LOP3.LUT R211, R5, 0xfffffffc, RZ, 0xc0, !PT ;  /* 0xfffffffc05d37812 */ /* 0x000fe400078ec0ff */
[----:B------:R-:W-:Y:S02]  /*3940*/  FSEL R146, R22, -INF , !P3 ;  /* 0xff80000016927808 */ /* 0x000fe40005800000 */
[----:B------:R-:W-:Y:S01]  /*3950*/  FSEL R5, R60, -INF , !P0 ;  /* 0xff8000003c057808 */ /* 0x000fe20004000000 */
[----:B------:R-:W-:Y:S01]  /*3960*/  IMAD.IADD R211, R131, 0x1, -R211 ;  /* 0x0000000183d37824 */ /* 0x000fe200078e0ad3 */
[----:B------:R-:W-:-:S02]  /*3970*/  ISETP.GE.AND P6, PT, R75, R240, PT ;  /* 0x000000f04b00720c */ /* 0x000fc40003fc6270 */
        /* <DEDUP_REMOVED lines=57> */
.L_x_744:
[----:B------:R-:W-:Y:S05]  /*3d10*/  BSYNC B0 ;  /* 0x0000000000007941 */ /* 0x000fea0003800000 */
.L_x_743:
[----:B------:R-:W0:Y:S02]  /*3d20*/  LDGDEPBAR ;  /* 0x00000000000079af */ /* 0x000e240000000000 */
.L_x_742:
[----:B------:R-:W-:Y:S01]  /*3d30*/  FMNMX.FTZ R7, R39, R74, !PT ;  /* 0x0000004a27077209 */ /* 0x000fe20007810000 */
[----:B------:R-:W-:Y:S01]  /*3d40*/  UIADD3 UR14, UR25, -0x4498517b, URZ ;  /* 0xbb67ae85190e7890 */ /* 0x000fe2000fffe03f */
[----:B------:R-:W-:Y:S01]  /*3d50*/  IADD3 R234, R232, 0x4, RZ ;  /* 0x00000004e8ea7810 */ /* 0x000fe20007ffe0ff */
[----:B------:R-:W-:Y:S01]  /*3d60*/  IMAD.SHL.U32 R58, R132, 0x2, RZ ;  /* 0x00000002843a7824 */ /* 0x000fe200078e00ff */
[----:B------:R-:W-:Y:S01]  /*3d70*/  FMNMX.FTZ R7, R77, R7, !PT ;  /* 0x000000074d077209 */ /* 0x000fe20007810000 */
[----:B------:R-:W-:Y:S01]  /*3d80*/  IMAD.WIDE.U32 R178, R226, -0x2daee0ad, RZ ;  /* 0xd2511f53e2b27825 */ /* 0x000fe200078e00ff */
[----:B------:R-:W-:Y:S01]  /*3d90*/  LOP3.LUT R227, R125, UR24, RZ, 0x3c, !PT ;  /* 0x000000187de37c12 */ /* 0x000fe2000f8e3cff */
[----:B------:R-:W-:Y:S01]  /*3da0*/  UIADD3 UR15, UR24, -0x61c88647, URZ ;  /* 0x9e3779b9180f7890 */ /* 0x000fe2000fffe03f */
[----:B------:R-:W-:Y:S01]  /*3db0*/  FMNMX.FTZ R7, R78, R7, !PT ;  /* 0x000000074e077209 */ /* 0x000fe20007810000 */
[----:B------:R-:W-:Y:S01]  /*3dc0*/  IMAD.WIDE.U32 R176, R234, -0x326172a9, RZ ;  /* 0xcd9e8d57eab07825 */ /* 0x000fe200078e00ff */
[----:B--2---:R-:W-:Y:S01]  /*3dd0*/  FMNMX.FTZ R11, R18, R71, !PT ;  /* 0x00000047120b7209 */ /* 0x004fe20007810000 */
[----:B------:R-:W-:Y:S01]  /*3de0*/  UIADD3 UR13, UR24, 0x3c6ef372, URZ ;  /* 0x3c6ef372180d7890 */ /* 0x000fe2000fffe03f */
[----:B------:R-:W-:Y:S01]  /*3df0*/  FMNMX.FTZ R7, R51, R7, !PT ;  /* 0x0000000733077209 */ /* 0x000fe20007810000 */
[----:B------:R-:W-:Y:S01]  /*3e00*/  UIADD3 UR10, UR25, 0x32370b8f, URZ ;  /* 0x32370b8f190a7890 */ /* 0x000fe2000fffe03f */
[----:B------:R-:W-:Y:S01]  /*3e10*/  LOP3.LUT R174, R177, R227, RZ, 0x3c, !PT ;  /* 0x000000e3b1ae7212 */ /* 0x000fe200078e3cff */
[----:B------:R-:W-:Y:S01]  /*3e20*/  UIADD3 UR12, UR25, 0x76cf5d0a, URZ ;  /* 0x76cf5d0a190c7890 */ /* 0x000fe2000fffe03f */
[----:B------:R-:W-:Y:S01]  /*3e30*/  FMNMX.FTZ R7, R88, R7, !PT ;  /* 0x0000000758077209 */ /* 0x000fe20007810000 */
[----:B------:R-:W-:Y:S01]  /*3e40*/  UIADD3 UR9, UR24, 0x78dde6e4, URZ ;  /* 0x78dde6e418097890 */ /* 0x000fe2000fffe03f */
[----:B------:R-:W-:Y:S01]  /*3e50*/  LOP3.LUT R228, R179, UR25, R58, 0x96, !PT ;  /* 0x00000019b3e47c12 */ /* 0x000fe2000f8e963a */
[----:B------:R-:W-:Y:S01]  /*3e60*/  IMAD.WIDE.U32 R174, R174, -0x2daee0ad, RZ ;  /* 0xd2511f53aeae7825 */ /* 0x000fe200078e00ff */
[----:B------:R-:W-:Y:S01]  /*3e70*/  FMNMX.FTZ R7, R40, R7, !PT ;  /* 0x0000000728077209 */ /* 0x000fe20007810000 */
[----:B------:R-:W-:Y:S01]  /*3e80*/  UIADD3 UR11, UR24, -0x255992d5, URZ ;  /* 0xdaa66d2b180b7890 */ /* 0x000fe2000fffe03f */
[----:B------:R-:W-:Y:S01]  /*3e90*/  FMNMX.FTZ R11, R76, R11, !PT ;  /* 0x0000000b4c0b7209 */ /* 0x000fe20007810000 */
[----:B------:R-:W-:Y:S01]  /*3ea0*/  IMAD.WIDE.U32 R228, R228, -0x326172a9, RZ ;  /* 0xcd9e8d57e4e47825 */ /* 0x000fe200078e00ff */
[----:B------:R-:W-:Y:S01]  /*3eb0*/  FMNMX.FTZ R7, R42, R7, !PT ;  /* 0x000000072a077209 */ /* 0x000fe20007810000 */
[----:B------:R-:W-:Y:S01]  /*3ec0*/  UIADD3 UR8, UR25, -0x126145ec, URZ ;  /* 0xed9eba1419087890 */ /* 0x000fe2000fffe03f */
        /* <DEDUP_REMOVED lines=11> */
[----:B------:R-:W-:Y:S01]  /*3f80*/  IMAD R60, R124, 0x10000, R124 ;  /* 0x000100007c3c7824 */ /* 0x000fe200078e027c */
[----:B------:R-:W-:Y:S01]  /*3f90*/  LOP3.LUT R10, R229, UR15, R176, 0x96, !PT ;  /* 0x0000000fe50a7c12 */ /* 0x000fe2000f8e96b0 */
[----:B------:R-:W-:Y:S01]  /*3fa0*/  IMAD R185, R3, 0x2, R188 ;  /* 0x0000000203b97824 */ /* 0x000fe200078e02bc */
[----:B------:R-:W-:Y:S01]  /*3fb0*/  LOP3.LUT R12, R173, UR13, R228, 0x96, !PT ;  /* 0x0000000dad0c7c12 */ /* 0x000fe2000f8e96e4 */
[----:B------:R-:W-:Y:S01]  /*3fc0*/  IMAD R186, R2, 0x2, R188 ;  /* 0x0000000202ba7824 */ /* 0x000fe200078e02bc */
[----:B------:R-:W-:Y:S01]  /*3fd0*/  FMNMX.FTZ R7, R170, R7, !PT ;  /* 0x00000007aa077209 */ /* 0x000fe20007810000 */
[----:B------:R-:W-:Y:S01]  /*3fe0*/  IMAD.WIDE.U32 R14, R10, -0x2daee0ad, RZ ;  /* 0xd2511f530a0e7825 */ /* 0x000fe200078e00ff */
[----:B------:R-:W-:Y:S01]  /*3ff0*/  FMNMX.FTZ R11, R53, R11, !PT ;  /* 0x0000000b350b7209 */ /* 0x000fe20007810000 */
[----:B------:R-:W-:Y:S01]  /*4000*/  UIADD3 UR7, UR24, 0x1715609d, URZ ;  /* 0x1715609d18077890 */ /* 0x000fe2000fffe03f */
[----:B------:R-:W-:Y:S01]  /*4010*/  FMNMX.FTZ R19, R5, R68, !PT ;  /* 0x0000004405137209 */ /* 0x000fe20007810000 */
[----:B------:R-:W-:Y:S01]  /*4020*/  IMAD.WIDE.U32 R12, R12, -0x2daee0ad, RZ ;  /* 0xd2511f530c0c7825 */ /* 0x000fe200078e00ff */
[----:B------:R-:W-:Y:S01]  /*4030*/  FMNMX.FTZ R7, R156, R7, !PT ;  /* 0x000000079c077209 */ /* 0x000fe20007810000 */
[----:B------:R-:W-:Y:S01]  /*4040*/  LDSM.16.MT88.4 R116, [R188+0x6000] ;  /* 0x00600000bc74783b */ /* 0x000fe20000004200 */
[----:B------:R-:W-:Y:S01]  /*4050*/  FMNMX.FTZ R11, R9, R11, !PT ;  /* 0x0000000b090b7209 */ /* 0x000fe20007810000 */
[----:B------:R-:W-:Y:S01]  /*4060*/  IMAD R184, R2, 0x2, R185 ;  /* 0x0000000202b87824 */ /* 0x000fe200078e02b9 */
[----:B------:R-:W-:Y:S01]  /*4070*/  LOP3.LUT R14, R13, UR10, R14, 0x96, !PT ;  /* 0x0000000a0d0e7c12 */ /* 0x000fe2000f8e960e */
[----:B------:R-:W-:Y:S01]  /*4080*/  LDSM.16.MT88.4 R104, [R185+0x6000] ;  /* 0x00600000b968783b */ /* 0x000fe20000004200 */
        /* <DEDUP_REMOVED lines=34> */
[----:B------:R-:W-:-:S02]  /*42b0*/  FMNMX.FTZ R19, R165, R19, !PT ;  /* 0x00000013a5137209 */ /* 0x000fc40007810000 */
[----:B------:R-:W-:Y:S01]  /*42c0*/  FMNMX.FTZ R13, R158, R13, !PT ;  /* 0x0000000d9e0d7209 */ /* 0x000fe20007810000 */
[----:B-1----:R-:W1:Y:S01]  /*42d0*/  SHFL.BFLY PT, R21, R11, 0x2, 0x1f ;  /* 0x0c401f000b157f89 */ /* 0x002e6200000e0000 */
[----:B--2---:R-:W-:Y:S02]  /*42e0*/  FMNMX.FTZ R6, R7, R6, !PT ;  /* 0x0000000607067209 */ /* 0x004fe40007810000 */
[----:B------:R-:W-:Y:S02]  /*42f0*/  FMNMX.FTZ R19, R139, R19, !PT ;  /* 0x000000138b137209 */ /* 0x000fe40007810000 */
[----:B------:R-:W-:Y:S01]  /*4300*/  LOP3.LUT R10, R15, UR9, R28, 0x96, !PT ;  /* 0x000000090f0a7c12 */ /* 0x000fe2000f8e961c */
        /* <DEDUP_REMOVED lines=8> */
[----:B------:R-:W-:Y:S01]  /*4390*/  LOP3.LUT R22, R29, UR11, R172, 0x96, !PT ;  /* 0x0000000b1d167c12 */ /* 0x000fe2000f8e96ac */
[----:B------:R-:W3:Y:S01]  /*43a0*/  SHFL.BFLY PT, R137, R19, 0x2, 0x1f ;  /* 0x0c401f0013897f89 */ /* 0x000ee200000e0000 */
[----:B------:R-:W-:-:S02]  /*43b0*/  FMNMX.FTZ R15, R62, R15, !PT ;  /* 0x0000000f3e0f7209 */ /* 0x000fc40007810000 */
[----:B-1----:R-:W-:Y:S01]  /*43c0*/  FMNMX.FTZ R21, R11, R21, !PT ;  /* 0x000000150b157209 */ /* 0x002fe20007810000 */
[----:B------:R-:W-:Y:S01]  /*43d0*/  IMAD.WIDE.U32 R22, R22, -0x2daee0ad, RZ ;  /* 0xd2511f5316167825 */ /* 0x000fe200078e00ff */
[----:B------:R-:W-:Y:S01]  /*43e0*/  LOP3.LUT R7, R229, UR15, R26, 0x96, !PT ;  /* 0x0000000fe5077c12 */ /* 0x000fe2000f8e961a */
[----:B------:R-:W1:Y:S01]  /*43f0*/  SHFL.BFLY PT, R136, R15, 0x2, 0x1f ;  /* 0x0c401f000f887f89 */ /* 0x000e6200000e0000 */
[----:B------:R-:W-:Y:S01]  /*4400*/  LOP3.LUT R24, R27, R227, RZ, 0x3c, !PT ;  /* 0x000000e31b187212 */ /* 0x000fe200078e3cff */
[----:B------:R-:W-:Y:S01]  /*4410*/  IMAD.WIDE.U32 R10, R10, -0x2daee0ad, RZ ;  /* 0xd2511f530a0a7825 */ /* 0x000fe200078e00ff */
[----:B--2---:R-:W-:Y:S01]  /*4420*/  FMNMX.FTZ R135, R6, R135, !PT ;  /* 0x0000008706877209 */ /* 0x004fe20007810000 */
[----:B------:R-:W2:Y:S01]  /*4430*/  SHFL.BFLY PT, R134, R21, 0x1, 0x1f ;  /* 0x0c201f0015867f89 */ /* 0x000ea200000e0000 */
[----:B------:R-:W-:Y:S01]  /*4440*/  LOP3.LUT R12, R23, UR8, R12, 0x96, !PT ;  /* 0x00000008170c7c12 */ /* 0x000fe2000f8e960c */
[----:B------:R-:W-:Y:S01]  /*4450*/  IMAD.WIDE.U32 R224, R7, -0x2daee0ad, RZ ;  /* 0xd2511f5307e07825 */ /* 0x000fe200078e00ff */
[----:B------:R-:W-:Y:S01]  /*4460*/  LOP3.LUT R6, R11, UR6, R22, 0x96, !PT ;  /* 0x000000060b067c12 */ /* 0x000fe2000f8e9616 */
[----:B------:R-:W-:Y:S01]  /*4470*/  LDSM.16.MT88.4 R28, [R184+0x6800] ;  /* 0x00680000b81c783b */ /* 0x000fe20000004200 */
[----:B------:R-:W-:Y:S01]  /*4480*/  FSETP.NEU.FTZ.AND P0, PT, R135, -INF , PT ;  /* 0xff8000008700780b */ /* 0x000fe20003f1d000 */
[----:B------:R-:W-:-:S04]  /*4490*/  IMAD.WIDE.U32 R12, R12, -0x326172a9, RZ ;  /* 0xcd9e8d570c0c7825 */ /* 0x000fc800078e00ff */
[----:B------:R-:W-:-:S04]  /*44a0*/  IMAD.WIDE.U32 R6, R6, -0x326172a9, RZ ;  /* 0xcd9e8d5706067825 */ /* 0x000fc800078e00ff */
[----:B------:R-:W-:Y:S01]  /*44b0*/  IMAD.WIDE.U32 R24, R24, -0x2daee0ad, RZ ;  /* 0xd2511f5318187825 */ /* 0x000fe200078e00ff */
[----:B------:R-:W-:Y:S02]  /*44c0*/  LOP3.LUT R20, R7, UR16, R12, 0x96, !PT ;  /* 0x0000001007147c12 */ /* 0x000fe4000f8e960c */
[C---:B------:R-:W-:Y:S01]  /*44d0*/  LOP3.LUT R12, R6.reuse, 0xffff, RZ, 0xc0, !PT ;  /* 0x0000ffff060c7812 */ /* 0x040fe200078ec0ff */
[----:B------:R-:W-:Y:S01]  /*44e0*/  FMUL.FTZ R166, R135, c[0x0][0x23c] ;  /* 0x00008f0087a67a20 */ /* 0x000fe20000410000 */
[----:B------:R-:W-:Y:S02]  /*44f0*/  SHF.R.U32.HI R7, RZ, 0x10, R6 ;  /* 0x00000010ff077819 */ /* 0x000fe40000011606 */
[----:B---3--:R-:W-:Y:S02]  /*4500*/  FMNMX.FTZ R137, R19, R137, !PT ;  /* 0x0000008913897209 */ /* 0x008fe40007810000 */
[----:B------:R-:W-:Y:S02]  /*4510*/  LOP3.LUT R17, R6, 0xff, RZ, 0xc0, !PT ;  /* 0x000000ff06117812 */ /* 0x000fe400078ec0ff */
[----:B------:R-:W-:Y:S01]  /*4520*/  LOP3.LUT R7, R7, 0xff, RZ, 0xc0, !PT ;  /* 0x000000ff07077812 */ /* 0x000fe200078ec0ff */
[----:B------:R-:W3:Y:S01]  /*4530*/  SHFL.BFLY PT, R19, R137, 0x1, 0x1f ;  /* 0x0c201f0089137f89 */ /* 0x000ee200000e0000 */
[----:B------:R-:W-:-:S02]  /*4540*/  LOP3.LUT R242, R25, UR14, R178, 0x96, !PT ;  /* 0x0000000e19f27c12 */ /* 0x000fc4000f8e96b2 */
[----:B------:R-:W-:Y:S02]  /*4550*/  SHF.R.U32.HI R6, RZ, 0x18, R6 ;  /* 0x00000018ff067819 */ /* 0x000fe40000011606 */
[----:B-1----:R-:W-:Y:S01]  /*4560*/  FMNMX.FTZ R136, R15, R136, !PT ;  /* 0x000000880f887209 */ /* 0x002fe20007810000 */
[----:B------:R-:W-:Y:S01]  /*4570*/  IMAD.WIDE.U32 R242, R242, -0x326172a9, RZ ;  /* 0xcd9e8d57f2f27825 */ /* 0x000fe200078e00ff */
[----:B------:R-:W-:Y:S02]  /*4580*/  PRMT R6, R7, 0x5410, R6 ;  /* 0x0000541007067816 */ /* 0x000fe40000000006 */
[----:B------:R-:W-:Y:S01]  /*4590*/  FSEL R166, R166, RZ, P0 ;  /* 0x000000ffa6a67208 */ /* 0x000fe20000000000 */
[----:B------:R-:W1:Y:S01]  /*45a0*/  SHFL.BFLY PT, R7, R136, 0x1, 0x1f ;  /* 0x0c201f0088077f89 */ /* 0x000e6200000e0000 */
[----:B------:R-:W-:Y:S01]  /*45b0*/  LOP3.LUT R228, R243, UR13, R228, 0x96, !PT ;  /* 0x0000000df3e47c12 */ /* 0x000fe2000f8e96e4 */
[----:B------:R-:W-:Y:S01]  /*45c0*/  HSET2.LE.AND R6, R6, R60, PT ;  /* 0x0000003c06067233 */ /* 0x000fe20003803000 */
[----:B--2---:R-:W-:Y:S01]  /*45d0*/  FMNMX.FTZ R134, R21, R134, !PT ;  /* 0x0000008615867209 */ /* 0x004fe20007810000 */
[----:B------:R-:W-:Y:S01]  /*45e0*/  FFMA.FTZ R34, R77, c[0x0][0x23c], -R166 ;  /* 0x00008f004d227a23 */ /* 0x000fe200000108a6 */
[----:B------:R-:W-:Y:S01]  /*45f0*/  LOP3.LUT R11, R225, UR12, R24, 0x96, !PT ;  /* 0x0000000ce10b7c12 */ /* 0x000fe2000f8e9618 */
[----:B------:R-:W-:Y:S01]  /*4600*/  IMAD.WIDE.U32 R228, R228, -0x2daee0ad, RZ ;  /* 0xd2511f53e4e47825 */ /* 0x000fe200078e00ff */
[----:B------:R-:W-:-:S02]  /*4610*/  FSETP.NEU.FTZ.AND P0, PT, R134, -INF , PT ;  /* 0xff8000008600780b */ /* 0x000fc40003f1d000 */
[----:B------:R-:W-:Y:S01]  /*4620*/  SHF.R.U32.HI R12, RZ, 0x8, R12 ;  /* 0x00000008ff0c7819 */ /* 0x000fe2000001160c */
[----:B------:R-:W-:Y:S01]  /*4630*/  FFMA.FTZ R33, R78, c[0x0][0x23c], -R166 ;  /* 0x00008f004e217a23 */ /* 0x000fe200000108a6 */
[----:B------:R-:W-:Y:S01]  /*4640*/  LOP3.LUT R224, R229, UR10, R224, 0x96, !PT ;  /* 0x0000000ae5e07c12 */ /* 0x000fe2000f8e96e0 */
[----:B------:R-:W-:Y:S01]  /*4650*/  FMUL.FTZ R153, R134, c[0x0][0x23c] ;  /* 0x00008f0086997a20 */ /* 0x000fe20000410000 */
[----:B------:R-:W-:Y:S01]  /*4660*/  MUFU.EX2 R34, R34 ;  /* 0x0000002200227308 */ /* 0x000fe20000000800 */
[----:B---3--:R-:W-:Y:S01]  /*4670*/  FMNMX.FTZ R137, R137, R19, !PT ;  /* 0x0000001389897209 */ /* 0x008fe20007810000 */
[----:B------:R-:W-:Y:S01]  /*4680*/  IMAD.WIDE.U32 R222, R11, -0x326172a9, RZ ;  /* 0xcd9e8d570bde7825 */ /* 0x000fe200078e00ff */
[----:B------:R-:W-:Y:S02]  /*4690*/  PRMT R17, R17, 0x5410, R12 ;  /* 0x0000541011117816 */ /* 0x000fe4000000000c */
[----:B------:R-:W-:Y:S01]  /*46a0*/  FSEL R153, R153, RZ, P0 ;  /* 0x000000ff99997208 */ /* 0x000fe20000000000 */
[----:B------:R-:W-:Y:S01]  /*46b0*/  IMAD.WIDE.U32 R224, R224, -0x326172a9, RZ ;  /* 0xcd9e8d57e0e07825 */ /* 0x000fe200078e00ff */
[----:B------:R-:W-:Y:S01]  /*46c0*/  FSETP.NEU.FTZ.AND P0, PT, R137, -INF , PT ;  /* 0xff8000008900780b */ /* 0x000fe20003f1d000 */
[----:B------:R-:W2:Y:S01]  /*46d0*/  MUFU.EX2 R33, R33 ;  /* 0x0000002100217308 */ /* 0x000ea20000000800 */
[----:B------:R-:W-:Y:S01]  /*46e0*/  LOP3.LUT R2, R223, UR11, R242, 0x96, !PT ;  /* 0x0000000bdf027c12 */ /* 0x000fe2000f8e96f2 */
[----:B------:R-:W-:Y:S01]  /*46f0*/  FMUL.FTZ R143, R137, c[0x0][0x23c] ;  /* 0x00008f00898f7a20 */ /* 0x000fe20000410000 */
[----:B-1----:R-:W-:Y:S01]  /*4700*/  FMNMX.FTZ R136, R136, R7, !PT ;  /* 0x0000000788887209 */ /* 0x002fe20007810000 */
[--C-:B------:R-:W-:Y:S01]  /*4710*/  FFMA.FTZ R44, R18, c[0x0][0x23c], -R153.reuse ;  /* 0x00008f00122c7a23 */ /* 0x100fe20000010899 */
[----:B------:R-:W-:Y:S01]  /*4720*/  LOP3.LUT R222, R225, UR9, R222, 0x96, !PT ;  /* 0x00000009e1de7c12 */ /* 0x000fe2000f8e96de */
[--C-:B------:R-:W-:Y:S01]  /*4730*/  FFMA.FTZ R43, R71, c[0x0][0x23c], -R153.reuse ;  /* 0x00008f00472b7a23 */ /* 0x100fe20000010899 */
[----:B------:R-:W-:Y:S01]  /*4740*/  FSEL R143, R143, RZ, P0 ;  /* 0x000000ff8f8f7208 */ /* 0x000fe20000000000 */
[--C-:B------:R-:W-:Y:S01]  /*4750*/  FFMA.FTZ R32, R76, c[0x0][0x23c], -R153.reuse ;  /* 0x00008f004c207a23 */ /* 0x100fe20000010899 */
[----:B------:R-:W-:Y:S01]  /*4760*/  FSETP.NEU.FTZ.AND P0, PT, R136, -INF , PT ;  /* 0xff8000008800780b */ /* 0x000fe20003f1d000 */
[----:B------:R-:W-:Y:S01]  /*4770*/  FFMA.FTZ R35, R48, c[0x0][0x23c], -R153 ;  /* 0x00008f0030237a23 */ /* 0x000fe20000010899 */
[----:B------:R-:W-:Y:S01]  /*4780*/  MUFU.EX2 R44, R44 ;  /* 0x0000002c002c7308 */ /* 0x000fe20000000800 */
[----:B------:R-:W-:Y:S01]  /*4790*/  FMUL.FTZ R67, R136, c[0x0][0x23c] ;  /* 0x00008f0088437a20 */ /* 0x000fe20000410000 */
[----:B------:R-:W-:Y:S01]  /*47a0*/  SHF.R.U32.HI R12, RZ, 0x10, R20 ;  /* 0x00000010ff0c7819 */ /* 0x000fe20000011614 */
[----:B------:R-:W-:Y:S01]  /*47b0*/  IMAD.WIDE.U32 R2, R2, -0x2daee0ad, RZ ;  /* 0xd2511f5302027825 */ /* 0x000fe200078e00ff */
[----:B------:R-:W-:Y:S01]  /*47c0*/  HSET2.LE.AND R17, R17, R60, PT ;  /* 0x0000003c11117233 */ /* 0x000fe20003803000 */
[----:B--2---:R-:W-:Y:S01]  /*47d0*/  F2FP.BF16.PACK_AB R102, R33, R34 ;  /* 0x000000222166723e */ /* 0x004fe200000010ff */
[----:B------:R-:W-:Y:S01]  /*47e0*/  LDSM.16.MT88.4 R76, [R186+0x6000] ;  /* 0x00600000ba4c783b */ /* 0x000fe20000004200 */
[----:B------:R-:W-:Y:S01]  /*47f0*/  IMAD.WIDE.U32 R222, R222, -0x2daee0ad, RZ ;  /* 0xd2511f53dede7825 */ /* 0x000fe200078e00ff */
[----:B------:R-:W1:Y:S01]  /*4800*/  MUFU.EX2 R43, R43 ;  /* 0x0000002b002b7308 */ /* 0x000e620000000800 */
[----:B------:R-:W-:-:S02]  /*4810*/  FSEL R67, R67, RZ, P0 ;  /* 0x000000ff43437208 */ /* 0x000fc40000000000 */
[----:B------:R-:W-:Y:S01]  /*4820*/  LOP3.LUT R228, R3, UR8, R228, 0x96, !PT ;  /* 0x0000000803e47c12 */ /* 0x000fe2000f8e96e4 */
[--C-:B------:R-:W-:Y:S01]  /*4830*/  FFMA.FTZ R48, R69, c[0x0][0x23c], -R143.reuse ;  /* 0x00008f0045307a23 */ /* 0x100fe2000001088f */
[----:B------:R-:W-:Y:S01]  /*4840*/  LOP3.LUT R2, R223, UR6, R2, 0x96, !PT ;  /* 0x00000006df027c12 */ /* 0x000fe2000f8e9602 */
[----:B------:R-:W-:Y:S01]  /*4850*/  FFMA.FTZ R37, R70, c[0x0][0x23c], -R143 ;  /* 0x00008f0046257a23 */ /* 0x000fe2000001088f */
[C---:B------:R-:W-:Y:S01]  /*4860*/  LOP3.LUT R21, R20.reuse, 0xffff, RZ, 0xc0, !PT ;  /* 0x0000ffff14157812 */ /* 0x040fe200078ec0ff */
[----:B------:R-:W-:Y:S01]  /*4870*/  MUFU.EX2 R32, R32 ;  /* 0x0000002000207308 */ /* 0x000fe20000000800 */
[----:B------:R-:W-:Y:S01]  /*4880*/  LOP3.LUT R15, R20, 0xff, RZ, 0xc0, !PT ;  /* 0x000000ff140f7812 */ /* 0x000fe200078ec0ff */
[----:B------:R-:W-:Y:S01]  /*4890*/  FFMA.FTZ R47, R16, c[0x0][0x23c], -R67 ;  /* 0x00008f00102f7a23 */ /* 0x000fe20000010843 */
[----:B------:R-:W-:Y:S01]  /*48a0*/  SHF.R.U32.HI R20, RZ, 0x18, R20 ;  /* 0x00000018ff147819 */ /* 0x000fe20000011614 */
[----:B------:R-:W-:Y:S01]  /*48b0*/  IMAD.WIDE.U32 R228, R228, -0x326172a9, RZ ;  /* 0xcd9e8d57e4e47825 */ /* 0x000fe200078e00ff */
[----:B------:R-:W-:-:S02]  /*48c0*/  LOP3.LUT R12, R12, 0xff, RZ, 0xc0, !PT ;  /* 0x000000ff0c0c7812 */ /* 0x000fc400078ec0ff */
[----:B------:R-:W-:Y:S01]  /*48d0*/  LOP3.LUT R102, R17, R102, RZ, 0xc0, !PT ;  /* 0x0000006611667212 */ /* 0x000fe200078ec0ff */
[----:B------:R-:W2:Y:S01]  /*48e0*/  MUFU.EX2 R35, R35 ;  /* 0x0000002300237308 */ /* 0x000ea20000000800 */
[----:B------:R-:W-:Y:S01]  /*48f0*/  IMAD.WIDE.U32 R16, R2, -0x326172a9, RZ ;  /* 0xcd9e8d5702107825 */ /* 0x000fe200078e00ff */
[----:B------:R-:W-:Y:S02]  /*4900*/  PRMT R12, R12, 0x5410, R20 ;  /* 0x000054100c0c7816 */ /* 0x000fe40000000014 */
[----:B-1----:R-:W-:Y:S01]  /*4910*/  F2FP.BF16.PACK_AB R101, R43, R44 ;  /* 0x0000002c2b65723e */ /* 0x002fe200000010ff */
[----:B------:R-:W-:Y:S01]  /*4920*/  FFMA.FTZ R46, R57, c[0x0][0x23c], -R67 ;  /* 0x00008f00392e7a23 */ /* 0x000fe20000010843 */
[----:B------:R-:W-:Y:S01]  /*4930*/  LOP3.LUT R2, R16, 0xffff, RZ, 0xc0, !PT ;  /* 0x0000ffff10027812 */ /* 0x000fe200078ec0ff */
[--C-:B------:R-:W-:Y:S01]  /*4940*/  FFMA.FTZ R50, R5, c[0x0][0x23c], -R143.reuse ;  /* 0x00008f0005327a23 */ /* 0x100fe2000001088f */
[----:B------:R-:W-:Y:S01]  /*4950*/  MUFU.EX2 R48, R48 ;  /* 0x0000003000307308 */ /* 0x000fe20000000800 */
[----:B------:R-:W-:Y:S01]  /*4960*/  FFMA.FTZ R49, R68, c[0x0][0x23c], -R143 ;  /* 0x00008f0044317a23 */ /* 0x000fe2000001088f */
[----:B------:R-:W-:Y:S01]  /*4970*/  LOP3.LUT R3, R17, UR16, R228, 0x96, !PT ;  /* 0x0000001011037c12 */ /* 0x000fe2000f8e96e4 */
[--C-:B------:R-:W-:Y:S01]  /*4980*/  FFMA.FTZ R39, R39, c[0x0][0x23c], -R166.reuse ;  /* 0x00008f0027277a23 */ /* 0x100fe200000108a6 */
[--C-:B------:R-:W-:Y:S01]  /*4990*/  HSET2.LE.AND R12, R12, R60.reuse, PT ;  /* 0x0000003c0c0c7233 */ /* 0x100fe20003803000 */
[----:B------:R-:W-:Y:S01]  /*49a0*/  FFMA.FTZ R38, R74, c[0x0][0x23c], -R166 ;  /* 0x00008f004a267a23 */ /* 0x000fe200000108a6 */
[----:B------:R-:W-:Y:S01]  /*49b0*/  LOP3.LUT R98, R16, 0xff, RZ, 0xc0, !PT ;  /* 0x000000ff10627812 */ /* 0x000fe200078ec0ff */
[--C-:B------:R-:W-:Y:S01]  /*49c0*/  FFMA.FTZ R45, R73, c[0x0][0x23c], -R67.reuse ;  /* 0x00008f00492d7a23 */ /* 0x100fe20000010843 */
[----:B------:R-:W1:Y:S01]  /*49d0*/  MUFU.EX2 R37, R37 ;  /* 0x0000002500257308 */ /* 0x000e620000000800 */
[----:B--2---:R-:W-:Y:S01]  /*49e0*/  F2FP.BF16.PACK_AB R103, R35, R32 ;  /* 0x000000202367723e */ /* 0x004fe200000010ff */
[----:B------:R-:W-:Y:S01]  /*49f0*/  FFMA.FTZ R36, R72, c[0x0][0x23c], -R67 ;  /* 0x00008f0048247a23 */ /* 0x000fe20000010843 */
[----:B------:R-:W-:Y:S01]  /*4a00*/  SHF.R.U32.HI R2, RZ, 0x8, R2 ;  /* 0x00000008ff027819 */ /* 0x000fe20000011602 */
[----:B------:R-:W-:Y:S01]  /*4a10*/  FFMA.FTZ R41, R88, c[0x0][0x23c], -R166 ;  /* 0x00008f0058297a23 */ /* 0x000fe200000108a6 */
[----:B------:R-:W-:Y:S01]  /*4a20*/  SHF.R.U32.HI R97, RZ, 0x10, R3 ;  /* 0x00000010ff617819 */ /* 0x000fe20000011603 */
[--C-:B------:R-:W-:Y:S01]  /*4a30*/  FFMA.FTZ R52, R52, c[0x0][0x23c], -R153.reuse ;  /* 0x00008f0034347a23 */ /* 0x100fe20000010899 */
[----:B------:R-:W-:Y:S01]  /*4a40*/  LOP3.LUT R101, R12, R101, RZ, 0xc0, !PT ;  /* 0x000000650c657212 */ /* 0x000fe200078ec0ff */
[----:B------:R-:W-:Y:S01]  /*4a50*/  MUFU.EX2 R47, R47 ;  /* 0x0000002f002f7308 */ /* 0x000fe20000000800 */
[----:B------:R-:W-:Y:S01]  /*4a60*/  LOP3.LUT R103, R6, R103, RZ, 0xc0, !PT ;  /* 0x0000006706677212 */ /* 0x000fe200078ec0ff */
[----:B------:R-:W-:Y:S01]  /*4a70*/  FFMA.FTZ R53, R53, c[0x0][0x23c], -R153 ;  /* 0x00008f0035357a23 */ /* 0x000fe20000010899 */
[----:B------:R-:W-:Y:S01]  /*4a80*/  PRMT R98, R98, 0x5410, R2 ;  /* 0x0000541062627816 */ /* 0x000fe20000000002 */
[----:B------:R-:W2:Y:S01]  /*4a90*/  LDSM.16.MT88.4 R4, [R184+0x6000] ;  /* 0x00600000b804783b */ /* 0x000ea20000004200 */
[C---:B------:R-:W-:Y:S01]  /*4aa0*/  LOP3.LUT R12, R3.reuse, 0xffff, RZ, 0xc0, !PT ;  /* 0x0000ffff030c7812 */ /* 0x040fe200078ec0ff */
[----:B------:R-:W-:Y:S01]  /*4ab0*/  FFMA.FTZ R57, R54, c[0x0][0x23c], -R143 ;  /* 0x00008f0036397a23 */ /* 0x000fe2000001088f */
[----:B------:R-:W-:Y:S01]  /*4ac0*/  LOP3.LUT R96, R3, 0xff, RZ, 0xc0, !PT ;  /* 0x000000ff03607812 */ /* 0x000fe200078ec0ff */
[----:B------:R-:W3:Y:S01]  /*4ad0*/  MUFU.EX2 R46, R46 ;  /* 0x0000002e002e7308 */ /* 0x000ee20000000800 */
[----:B------:R-:W-:Y:S01]  /*4ae0*/  SHF.R.U32.HI R3, RZ, 0x18, R3 ;  /* 0x00000018ff037819 */ /* 0x000fe20000011603 */
[--C-:B------:R-:W-:Y:S01]  /*4af0*/  HSET2.LE.AND R98, R98, R60.reuse, PT ;  /* 0x0000003c62627233 */ /* 0x100fe20003803000 */
[----:B------:R-:W-:Y:S01]  /*4b00*/  LOP3.LUT R97, R97, 0xff, RZ, 0xc0, !PT ;  /* 0x000000ff61617812 */ /* 0x000fe200078ec0ff */
[--C-:B------:R-:W-:Y:S01]  /*4b10*/  FFMA.FTZ R54, R55, c[0x0][0x23c], -R143.reuse ;  /* 0x00008f0037367a23 */ /* 0x100fe2000001088f */
[----:B------:R-:W-:Y:S01]  /*4b20*/  SHF.R.U32.HI R12, RZ, 0x8, R12 ;  /* 0x00000008ff0c7819 */ /* 0x000fe2000001160c */
[----:B------:R-:W-:Y:S01]  /*4b30*/  FFMA.FTZ R55, R171, c[0x0][0x23c], -R143 ;  /* 0x00008f00ab377a23 */ /* 0x000fe2000001088f */
[----:B------:R-:W-:Y:S01]  /*4b40*/  PRMT R97, R97, 0x5410, R3 ;  /* 0x0000541061617816 */ /* 0x000fe20000000003 */
[----:B------:R-:W-:Y:S01]  /*4b50*/  MUFU.EX2 R50, R50 ;  /* 0x0000003200327308 */ /* 0x000fe20000000800 */
[----:B------:R-:W-:Y:S01]  /*4b60*/  SHF.R.U32.HI R21, RZ, 0x8, R21 ;  /* 0x00000008ff157819 */ /* 0x000fe20000011615 */
[----:B------:R-:W-:Y:S01]  /*4b70*/  FFMA.FTZ R61, R61, c[0x0][0x23c], -R67 ;  /* 0x00008f003d3d7a23 */ /* 0x000fe20000010843 */
[----:B-1----:R-:W-:Y:S01]  /*4b80*/  F2FP.BF16.PACK_AB R2, R37, R48 ;  /* 0x000000302502723e */ /* 0x002fe200000010ff */
[--C-:B------:R-:W-:Y:S01]  /*4b90*/  HSET2.LE.AND R97, R97, R60.reuse, PT ;  /* 0x0000003c61617233 */ /* 0x100fe20003803000 */
[----:B------:R-:W-:Y:S01]  /*4ba0*/  SHF.R.U32.HI R99, RZ, 0x10, R16 ;  /* 0x00000010ff637819 */ /* 0x000fe20000011610 */
[----:B------:R-:W-:Y:S01]  /*4bb0*/  FFMA.FTZ R56, R169, c[0x0][0x23c], -R143 ;  /* 0x00008f00a9387a23 */ /* 0x000fe2000001088f */
[----:B------:R-:W-:Y:S01]  /*4bc0*/  PRMT R96, R96, 0x5410, R12 ;  /* 0x0000541060607816 */ /* 0x000fe2000000000c */
[----:B------:R-:W1:Y:S01]  /*4bd0*/  MUFU.EX2 R49, R49 ;  /* 0x0000003100317308 */ /* 0x000e620000000800 */
[----:B------:R-:W-:Y:S01]  /*4be0*/  PRMT R15, R15, 0x5410, R21 ;  /* 0x000054100f0f7816 */ /* 0x000fe20000000015 */
[----:B------:R-:W-:Y:S01]  /*4bf0*/  FFMA.FTZ R59, R59, c[0x0][0x23c], -R67 ;  /* 0x00008f003b3b7a23 */ /* 0x000fe20000010843 */
[----:B------:R-:W-:Y:S01]  /*4c00*/  LOP3.LUT R98, R98, R2, RZ, 0xc0, !PT ;  /* 0x0000000262627212 */ /* 0x000fe200078ec0ff */
[--C-:B------:R-:W-:Y:S01]  /*4c10*/  HSET2.LE.AND R96, R96, R60.reuse, PT ;  /* 0x0000003c60607233 */ /* 0x100fe20003803000 */
[----:B------:R-:W-:Y:S01]  /*4c20*/  SHF.R.U32.HI R11, RZ, 0x18, R16 ;  /* 0x00000018ff0b7819 */ /* 0x000fe20000011610 */
[--C-:B------:R-:W-:Y:S01]  /*4c30*/  HSET2.LE.AND R15, R15, R60.reuse, PT ;  /* 0x0000003c0f0f7233 */ /* 0x100fe20003803000 */
[----:B------:R-:W-:Y:S01]  /*4c40*/  LOP3.LUT R99, R99, 0xff, RZ, 0xc0, !PT ;  /* 0x000000ff63637812 */ /* 0x000fe200078ec0ff */
[----:B------:R-:W-:Y:S01]  /*4c50*/  MUFU.EX2 R39, R39 ;  /* 0x0000002700277308 */ /* 0x000fe20000000800 */
[----:B---3--:R-:W-:Y:S01]  /*4c60*/  F2FP.BF16.PACK_AB R2, R46, R47 ;  /* 0x0000002f2e02723e */ /* 0x008fe200000010ff */
[----:B------:R-:W3:Y:S01]  /*4c70*/  LDSM.16.MT88.4 R16, [R188+0x6800] ;  /* 0x00680000bc10783b */ /* 0x000ee20000004200 */
[----:B------:R-:W-:Y:S01]  /*4c80*/  PRMT R99, R99, 0x5410, R11 ;  /* 0x0000541063637816 */ /* 0x000fe2000000000b */
[----:B------:R-:W-:Y:S01]  /*4c90*/  FFMA.FTZ R65, R65, c[0x0][0x23c], -R67 ;  /* 0x00008f0041417a23 */ /* 0x000fe20000010843 */
[----:B------:R-:W-:Y:S01]  /*4ca0*/  LOP3.LUT R97, R97, R2, RZ, 0xc0, !PT ;  /* 0x0000000261617212 */ /* 0x000fe200078ec0ff */
[----:B------:R-:W-:Y:S01]  /*4cb0*/  FFMA.FTZ R2, R40, c[0x0][0x23c], -R166 ;  /* 0x00008f0028027a23 */ /* 0x000fe200000108a6 */
[----:B------:R-:W-:Y:S01]  /*4cc0*/  LOP3.LUT R12, R13, UR7, R14, 0x96, !PT ;  /* 0x000000070d0c7c12 */ /* 0x000fe2000f8e960e */
[----:B------:R-:W4:Y:S01]  /*4cd0*/  MUFU.EX2 R38, R38 ;  /* 0x0000002600267308 */ /* 0x000f220000000800 */
[----:B-1----:R-:W-:Y:S01]  /*4ce0*/  F2FP.BF16.PACK_AB R3, R49, R50 ;  /* 0x000000323103723e */ /* 0x002fe200000010ff */
[--C-:B------:R-:W-:Y:S01]  /*4cf0*/  FFMA.FTZ R40, R42, c[0x0][0x23c], -R166.reuse ;  /* 0x00008f002a287a23 */ /* 0x100fe200000108a6 */
[----:B------:R-:W-:Y:S01]  /*4d00*/  HSET2.LE.AND R99, R99, R60, PT ;  /* 0x0000003c63637233 */ /* 0x000fe20003803000 */
[--C-:B------:R-:W-:Y:S01]  /*4d10*/  FFMA.FTZ R42, R9, c[0x0][0x23c], -R153.reuse ;  /* 0x00008f00092a7a23 */ /* 0x100fe20000010899 */
[----:B------:R-:W-:Y:S01]  /*4d20*/  LOP3.LUT R96, R96, R3, RZ, 0xc0, !PT ;  /* 0x0000000360607212 */ /* 0x000fe200078ec0ff */
[----:B------:R-:W-:Y:S01]  /*4d30*/  FFMA.FTZ R3, R51, c[0x0][0x23c], -R166 ;  /* 0x00008f0033037a23 */ /* 0x000fe200000108a6 */
[----:B------:R-:W-:Y:S01]  /*4d40*/  LOP3.LUT R224, R229, UR7, R224, 0x96, !PT ;  /* 0x00000007e5e07c12 */ /* 0x000fe2000f8e96e0 */
[----:B------:R-:W-:Y:S01]  /*4d50*/  MUFU.EX2 R45, R45 ;  /* 0x0000002d002d7308 */ /* 0x000fe20000000800 */
[----:B------:R-:W-:Y:S01]  /*4d60*/  FFMA.FTZ R51, R8, c[0x0][0x23c], -R153 ;  /* 0x00008f0008337a23 */ /* 0x000fe20000010899 */
[----:B------:R-:W-:Y:S01]  /*4d70*/  IADD3 R178, R58, 0x1, RZ ;  /* 0x000000013ab27810 */ /* 0x000fe20007ffe0ff */
[----:B------:R-:W-:-:S02]  /*4d80*/  FFMA.FTZ R58, R145, c[0x0][0x23c], -R67 ;  /* 0x00008f00913a7a23 */ /* 0x000fc40000010843 */
[----:B------:R-:W-:Y:S01]  /*4d90*/  IMAD.WIDE.U32 R224, R224, -0x2daee0ad, RZ ;  /* 0xd2511f53e0e07825 */ /* 0x000fe200078e00ff */
[----:B------:R-:W-:Y:S02]  /*4da0*/  LOP3.LUT R178, R179, UR25, R178, 0x96, !PT ;  /* 0x00000019b3b27c12 */ /* 0x000fe4000f8e96b2 */
[----:B------:R-:W1:Y:S01]  /*4db0*/  MUFU.EX2 R36, R36 ;  /* 0x0000002400247308 */ /* 0x000e620000000800 */
[----:B----4-:R-:W-:Y:S01]  /*4dc0*/  F2FP.BF16.PACK_AB R100, R38, R39 ;  /* 0x000000272664723e */ /* 0x010fe200000010ff */
[----:B------:R-:W-:Y:S01]  /*4dd0*/  FFMA.FTZ R142, R142, c[0x0][0x23c], -R166 ;  /* 0x00008f008e8e7a23 */ /* 0x000fe200000108a6 */
[----:B------:R-:W-:Y:S01]  /*4de0*/  LOP3.LUT R222, R225, UR17, R222, 0x96, !PT ;  /* 0x00000011e1de7c12 */ /* 0x000fe2000f8e96de */
[----:B------:R-:W-:Y:S01]  /*4df0*/  IMAD.WIDE.U32 R178, R178, -0x326172a9, RZ ;  /* 0xcd9e8d57b2b27825 */ /* 0x000fe200078e00ff */
[----:B------:R-:W-:Y:S02]  /*4e00*/  LOP3.LUT R100, R15, R100, RZ, 0xc0, !PT ;  /* 0x000000640f647212 */ /* 0x000fe400078ec0ff */
[----:B------:R-:W-:Y:S01]  /*4e10*/  LOP3.LUT R25, R222, 0xffff, RZ, 0xc0, !PT ;  /* 0x0000ffffde197812 */ /* 0x000fe200078ec0ff */
[----:B------:R-:W-:Y:S01]  /*4e20*/  IMAD.WIDE.U32 R14, R12, -0x2daee0ad, RZ ;  /* 0xd2511f530c0e7825 */ /* 0x000fe200078e00ff */
[----:B------:R-:W-:Y:S01]  /*4e30*/  MUFU.EX2 R2, R2 ;  /* 0x0000000200027308 */ /* 0x000fe20000000800 */
[----:B------:R-:W-:-:S02]  /*4e40*/  LOP3.LUT R176, R179, UR15, R176, 0x96, !PT ;  /* 0x0000000fb3b07c12 */ /* 0x000fc4000f8e96b0 */
[C---:B--2---:R-:W-:Y:S01]  /*4e50*/  HMMA.16816.F32.BF16 R92, R100.reuse, R4, RZ ;  /* 0x00000004645c723c */ /* 0x044fe200000418ff */
[----:B------:R-:W-:Y:S01]  /*4e60*/  LOP3.LUT R12, R14, 0xffff, RZ, 0xc0, !PT ;  /* 0x0000ffff0e0c7812 */ /* 0x000fe200078ec0ff */
[----:B------:R-:W-:Y:S01]  /*4e70*/  FFMA.FTZ R154, R154, c[0x0][0x23c], -R153 ;  /* 0x00008f009a9a7a23 */ /* 0x000fe20000010899 */
[----:B------:R-:W-:Y:S01]  /*4e80*/  LOP3.LUT R22, R14, 0xff, RZ, 0xc0, !PT ;  /* 0x000000ff0e167812 */ /* 0x000fe200078ec0ff */
[----:B------:R-:W-:Y:S01]  /*4e90*/  IMAD.WIDE.U32 R176, R176, -0x2daee0ad, RZ ;  /* 0xd2511f53b0b07825 */ /* 0x000fe200078e00ff */
[----:B-1----:R-:W-:Y:S01]  /*4ea0*/  F2FP.BF16.PACK_AB R11, R36, R45 ;  /* 0x0000002d240b723e */ /* 0x002fe200000010ff */
[----:B------:R-:W1:Y:S01]  /*4eb0*/  MUFU.EX2 R40, R40 ;  /* 0x0000002800287308 */ /* 0x000e620000000800 */
[----:B------:R-:W-:Y:S01]  /*4ec0*/  SHF.R.U32.HI R12, RZ, 0x8, R12 ;  /* 0x00000008ff0c7819 */ /* 0x000fe2000001160c */
[----:B------:R-:W-:Y:S01]  /*4ed0*/  HMMA.16816.F32.BF16 R124, R100, R116, RZ ;  /* 0x00000074647c723c */ /* 0x000fe200000418ff */
[----:B------:R-:W-:Y:S01]  /*4ee0*/  LOP3.LUT R99, R99, R11, RZ, 0xc0, !PT ;  /* 0x0000000b63637212 */ /* 0x000fe200078ec0ff */
[----:B------:R-:W-:Y:S01]  /*4ef0*/  FFMA.FTZ R158, R158, c[0x0][0x23c], -R67 ;  /* 0x00008f009e9e7a23 */ /* 0x000fe20000010843 */
[----:B------:R-:W-:Y:S01]  /*4f00*/  LOP3.LUT R11, R15, UR17, R10, 0x96, !PT ;  /* 0x000000110f0b7c12 */ /* 0x000fe2000f8e960a */
[----:B------:R-:W-:Y:S01]  /*4f10*/  FFMA.FTZ R160, R160, c[0x0][0x23c], -R143 ;  /* 0x00008f00a0a07a23 */ /* 0x000fe2000001088f */
[--C-:B------:R-:W-:Y:S01]  /*4f20*/  SHF.R.U32.HI R10, RZ, 0x10, R14.reuse ;  /* 0x00000010ff0a7819 */ /* 0x100fe2000001160e */
[----:B------:R-:W-:Y:S01]  /*4f30*/  MUFU.EX2 R42, R42 ;  /* 0x0000002a002a7308 */ /* 0x000fe20000000800 */
[----:B------:R-:W-:Y:S01]  /*4f40*/  SHF.R.U32.HI R21, RZ, 0x10, R11 ;  /* 0x00000010ff157819 */ /* 0x000fe2000001160b */
[----:B------:R-:W-:Y:S01]  /*4f50*/  HMMA.16816.F32.BF16 R88, R96, R4, RZ ;  /* 0x000000046058723c */ /* 0x000fe200000418ff */
[----:B------:R-:W-:Y:S01]  /*4f60*/  SHF.R.U32.HI R23, RZ, 0x18, R14 ;  /* 0x00000018ff177819 */ /* 0x000fe2000001160e */
[----:B------:R-:W-:Y:S01]  /*4f70*/  FFMA.FTZ R159, R159, c[0x0][0x23c], -R143 ;  /* 0x00008f009f9f7a23 */ /* 0x000fe2000001088f */
[----:B------:R-:W-:Y:S01]  /*4f80*/  LOP3.LUT R10, R10, 0xff, RZ, 0xc0, !PT ;  /* 0x000000ff0a0a7812 */ /* 0x000fe200078ec0ff */
[----:B------:R-:W-:Y:S01]  /*4f90*/  FFMA.FTZ R152, R152, c[0x0][0x23c], -R67 ;  /* 0x00008f0098987a23 */ /* 0x000fe20000010843 */
[----:B------:R-:W-:Y:S01]  /*4fa0*/  LOP3.LUT R9, R11, 0xffff, RZ, 0xc0, !PT ;  /* 0x0000ffff0b097812 */ /* 0x000fe200078ec0ff */
[----:B------:R-:W2:Y:S01]  /*4fb0*/  MUFU.EX2 R51, R51 ;  /* 0x0000003300337308 */ /* 0x000ea20000000800 */
[----:B------:R-:W-:Y:S01]  /*4fc0*/  PRMT R22, R22, 0x5410, R12 ;  /* 0x0000541016167816 */ /* 0x000fe2000000000c */
[C---:B------:R-:W-:Y:S01]  /*4fd0*/  HMMA.16816.F32.BF16 R68, R100.reuse, R76, RZ ;  /* 0x0000004c6444723c */ /* 0x040fe200000418ff */
[----:B------:R-:W-:Y:S01]  /*4fe0*/  SHF.R.U32.HI R8, RZ, 0x18, R11 ;  /* 0x00000018ff087819 */ /* 0x000fe2000001160b */
[----:B------:R-:W4:Y:S01]  /*4ff0*/  LDSM.16.MT88.4 R12, [R186+0x6800] ;  /* 0x00680000ba0c783b */ /* 0x000f220000004200 */
[----:B------:R-:W-:Y:S01]  /*5000*/  LOP3.LUT R21, R21, 0xff, RZ, 0xc0, !PT ;  /* 0x000000ff15157812 */ /* 0x000fe200078ec0ff */
[--C-:B------:R-:W-:Y:S01]  /*5010*/  HSET2.LE.AND R22, R22, R60.reuse, PT ;  /* 0x0000003c16167233 */ /* 0x100fe20003803000 */
[----:B------:R-:W-:Y:S01]  /*5020*/  PRMT R23, R10, 0x5410, R23 ;  /* 0x000054100a177816 */ /* 0x000fe20000000017 */
[----:B------:R-:W-:Y:S01]  /*5030*/  MUFU.EX2 R3, R3 ;  /* 0x0000000300037308 */ /* 0x000fe20000000800 */
[----:B------:R-:W-:Y:S01]  /*5040*/  LOP3.LUT R20, R11, 0xff, RZ, 0xc0, !PT ;  /* 0x000000ff0b147812 */ /* 0x000fe200078ec0ff */
[C---:B------:R-:W-:Y:S01]  /*5050*/  HMMA.16816.F32.BF16 R80, R100.reuse, R104, RZ ;  /* 0x000000686450723c */ /* 0x040fe200000418ff */
[----:B------:R-:W-:Y:S01]  /*5060*/  SHF.R.U32.HI R9, RZ, 0x8, R9 ;  /* 0x00000008ff097819 */ /* 0x000fe20000011609 */
[--C-:B------:R-:W-:Y:S01]  /*5070*/  HSET2.LE.AND R23, R23, R60.reuse, PT ;  /* 0x0000003c17177233 */ /* 0x100fe20003803000 */
[----:B------:R-:W-:Y:S01]  /*5080*/  PRMT R21, R21, 0x5410, R8 ;  /* 0x0000541015157816 */ /* 0x000fe20000000008 */
[----:B------:R-:W-:Y:S01]  /*5090*/  FFMA.FTZ R148, R148, c[0x0][0x23c], -R67 ;  /* 0x00008f0094947a23 */ /* 0x000fe20000010843 */
[----:B-1----:R-:W-:Y:S01]  /*50a0*/  F2FP.BF16.PACK_AB R8, R40, R2 ;  /* 0x000000022808723e */ /* 0x002fe200000010ff */
[----:B------:R-:W1:Y:S01]  /*50b0*/  MUFU.EX2 R41, R41 ;  /* 0x0000002900297308 */ /* 0x000e620000000800 */
[----:B------:R-:W-:Y:S01]  /*50c0*/  PRMT R20, R20, 0x5410, R9 ;  /* 0x0000541014147816 */ /* 0x000fe20000000009 */
[C---:B------:R-:W-:Y:S01]  /*50d0*/  HMMA.16816.F32.BF16 R120, R100.reuse, R118, RZ ;  /* 0x000000766478723c */ /* 0x040fe200000418ff */
[----:B--2---:R-:W-:Y:S01]  /*50e0*/  F2FP.BF16.PACK_AB R4, R51, R42 ;  /* 0x0000002a3304723e */ /* 0x004fe200000010ff */
[--C-:B------:R-:W-:Y:S01]  /*50f0*/  HSET2.LE.AND R21, R21, R60.reuse, PT ;  /* 0x0000003c15157233 */ /* 0x100fe20003803000 */
[----:B------:R-:W-:Y:S01]  /*5100*/  LOP3.LUT R22, R22, R8, RZ, 0xc0, !PT ;  /* 0x0000000816167212 */ /* 0x000fe200078ec0ff */
[----:B------:R-:W-:Y:S01]  /*5110*/  HSET2.LE.AND R20, R20, R60, PT ;  /* 0x0000003c14147233 */ /* 0x000fe20003803000 */
[----:B------:R-:W2:Y:S01]  /*5120*/  LDSM.16.MT88.4 R8, [R185+0x6800] ;  /* 0x00680000b908783b */ /* 0x000ea20000004200 */
[----:B------:R-:W-:Y:S01]  /*5130*/  MUFU.EX2 R52, R52 ;  /* 0x0000003400347308 */ /* 0x000fe20000000800 */
[----:B------:R-:W-:Y:S01]  /*5140*/  LOP3.LUT R23, R23, R4, RZ, 0xc0, !PT ;  /* 0x0000000417177212 */ /* 0x000fe200078ec0ff */
[C---:B------:R-:W-:Y:S01]  /*5150*/  HMMA.16816.F32.BF16 R72, R100.reuse, R78, RZ ;  /* 0x0000004e6448723c */ /* 0x040fe200000418ff */
[----:B------:R-:W-:Y:S01]  /*5160*/  SHF.R.U32.HI R5, RZ, 0x18, R224 ;  /* 0x00000018ff057819 */ /* 0x000fe200000116e0 */
[----:B------:R-:W-:Y:S01]  /*5170*/  FFMA.FTZ R164, R164, c[0x0][0x23c], -R67 ;  /* 0x00008f00a4a47a23 */ /* 0x000fe20000010843 */
[----:B------:R-:W-:Y:S01]  /*5180*/  SHF.R.U32.HI R25, RZ, 0x8, R25 ;  /* 0x00000008ff197819 */ /* 0x000fe20000011619 */
[----:B------:R-:W-:Y:S01]  /*5190*/  FFMA.FTZ R146, R146, c[0x0][0x23c], -R153 ;  /* 0x00008f0092927a23 */ /* 0x000fe20000010899 */
[----:B------:R-:W-:Y:S01]  /*51a0*/  LOP3.LUT R174, R177, UR12, R174, 0x96, !PT ;  /* 0x0000000cb1ae7c12 */ /* 0x000fe2000f8e96ae */
[----:B------:R-:W5:Y:S01]  /*51b0*/  MUFU.EX2 R53, R53 ;  /* 0x0000003500357308 */ /* 0x000f620000000800 */
[----:B-1----:R-:W-:Y:S01]  /*51c0*/  F2FP.BF16.PACK_AB R4, R41, R3 ;  /* 0x000000032904723e */ /* 0x002fe200000010ff */
[----:B------:R-:W-:Y:S01]  /*51d0*/  HMMA.16816.F32.BF16 R84, R100, R106, RZ ;  /* 0x0000006a6454723c */ /* 0x000fe200000418ff */
[----:B------:R-:W-:Y:S01]  /*51e0*/  LOP3.LUT R26, R179, UR15, R26, 0x96, !PT ;  /* 0x0000000fb31a7c12 */ /* 0x000fe2000f8e961a */
[--C-:B------:R-:W-:Y:S01]  /*51f0*/  FFMA.FTZ R156, R156, c[0x0][0x23c], -R166.reuse ;  /* 0x00008f009c9c7a23 */ /* 0x100fe200000108a6 */
[----:B------:R-:W-:Y:S01]  /*5200*/  LOP3.LUT R20, R20, R4, RZ, 0xc0, !PT ;  /* 0x0000000414147212 */ /* 0x000fe200078ec0ff */
[----:B------:R-:W-:-:S02]  /*5210*/  FFMA.FTZ R155, R155, c[0x0][0x23c], -R166 ;  /* 0x00008f009b9b7a23 */ /* 0x000fc400000108a6 */
[----:B------:R-:W-:Y:S01]  /*5220*/  MUFU.EX2 R54, R54 ;  /* 0x0000003600367308 */ /* 0x000fe20000000800 */
[----:B------:R-:W-:Y:S01]  /*5230*/  FFMA.FTZ R157, R157, c[0x0][0x23c], -R166 ;  /* 0x00008f009d9d7a23 */ /* 0x000fe200000108a6 */
[C---:B------:R-:W-:Y:S01]  /*5240*/  HMMA.16816.F32.BF16 R128, R96.reuse, R116, RZ ;  /* 0x000000746080723c */ /* 0x040fe200000418ff */
[--C-:B------:R-:W-:Y:S02]  /*5250*/  FFMA.FTZ R151, R151, c[0x0][0x23c], -R153.reuse ;  /* 0x00008f0097977a23 */ /* 0x100fe40000010899 */
[----:B------:R-:W-:Y:S02]  /*5260*/  FFMA.FTZ R150, R150, c[0x0][0x23c], -R153 ;  /* 0x00008f0096967a23 */ /* 0x000fe40000010899 */
[----:B------:R-:W-:Y:S01]  /*5270*/  FADD.FTZ R49, R50, R49 ;  /* 0x0000003132317221 */ /* 0x000fe20000010000 */
[----:B-----5:R-:W-:Y:S01]  /*5280*/  F2FP.BF16.PACK_AB R4, R53, R52 ;  /* 0x000000343504723e */ /* 0x020fe200000010ff */
[----:B------:R-:W1:Y:S01]  /*5290*/  MUFU.EX2 R55, R55 ;  /* 0x0000003700377308 */ /* 0x000e620000000800 */
[----:B------:R-:W-:Y:S01]  /*52a0*/  HMMA.16816.F32.BF16 R112, R96, R76, RZ ;  /* 0x0000004c6070723c */ /* 0x000fe200000418ff */
[----:B------:R-:W-:Y:S01]  /*52b0*/  FADD.FTZ R46, R47, R46 ;  /* 0x0000002e2f2e7221 */ /* 0x000fe20000010000 */
[----:B------:R-:W-:Y:S01]  /*52c0*/  LOP3.LUT R21, R21, R4, RZ, 0xc0, !PT ;  /* 0x0000000415157212 */ /* 0x000fe200078ec0ff */
[----:B------:R-:W-:Y:S01]  /*52d0*/  FADD.FTZ R38, R39, R38 ;  /* 0x0000002627267221 */ /* 0x000fe20000010000 */
[----:B------:R-:W-:Y:S01]  /*52e0*/  SHF.R.U32.HI R4, RZ, 0x10, R224 ;  /* 0x00000010ff047819 */ /* 0x000fe200000116e0 */
[----:B------:R-:W-:-:S02]  /*52f0*/  FADD.FTZ R43, R44, R43 ;  /* 0x0000002b2c2b7221 */ /* 0x000fc40000010000 */
[----:B------:R-:W-:Y:S01]  /*5300*/  MUFU.EX2 R58, R58 ;  /* 0x0000003a003a7308 */ /* 0x000fe20000000800 */
[C---:B------:R-:W-:Y:S01]  /*5310*/  HMMA.16816.F32.BF16 R108, R96.reuse, R104, RZ ;  /* 0x00000068606c723c */ /* 0x040fe200000418ff */
[----:B------:R-:W-:Y:S01]  /*5320*/  LOP3.LUT R4, R4, 0xff, RZ, 0xc0, !PT ;  /* 0x000000ff04047812 */ /* 0x000fe200078ec0ff */
[----:B------:R-:W-:Y:S02]  /*5330*/  FADD.FTZ R49, R48, R49 ;  /* 0x0000003130317221 */ /* 0x000fe40000010000 */
[----:B------:R-:W-:Y:S01]  /*5340*/  FADD.FTZ R46, R45, R46 ;  /* 0x0000002e2d2e7221 */ /* 0x000fe20000010000 */
[----:B------:R-:W-:Y:S01]  /*5350*/  PRMT R4, R4, 0x5410, R5 ;  /* 0x0000541004047816 */ /* 0x000fe20000000005 */
[----:B------:R-:W-:Y:S01]  /*5360*/  FADD.FTZ R38, R34, R38 ;  /* 0x0000002622267221 */ /* 0x000fe20000010000 */
[----:B------:R-:W-:Y:S01]  /*5370*/  LOP3.LUT R5, R222, 0xff, RZ, 0xc0, !PT ;  /* 0x000000ffde057812 */ /* 0x000fe200078ec0ff */
[C---:B------:R-:W-:Y:S01]  /*5380*/  HMMA.16816.F32.BF16 R116, R96.reuse, R118, RZ ;  /* 0x000000766074723c */ /* 0x040fe200000418ff */
[----:B------:R-:W-:Y:S01]  /*5390*/  MUFU.EX2 R61, R61 ;  /* 0x0000003d003d7308 */ /* 0x000fe20000000800 */
[----:B-1----:R-:W-:Y:S01]  /*53a0*/  F2FP.BF16.PACK_AB R27, R55, R54 ;  /* 0x00000036371b723e */ /* 0x002fe200000010ff */
[--C-:B------:R-:W-:Y:S01]  /*53b0*/  HSET2.LE.AND R4, R4, R60.reuse, PT ;  /* 0x0000003c04047233 */ /* 0x100fe20003803000 */
[----:B------:R-:W-:Y:S01]  /*53c0*/  PRMT R5, R5, 0x5410, R25 ;  /* 0x0000541005057816 */ /* 0x000fe20000000019 */
[----:B------:R-:W-:Y:S01]  /*53d0*/  FADD.FTZ R43, R32, R43 ;  /* 0x0000002b202b7221 */ /* 0x000fe20000010000 */
[--C-:B------:R-:W-:Y:S01]  /*53e0*/  LOP3.LUT R25, R173, UR13, R178.reuse, 0x96, !PT ;  /* 0x0000000dad197c12 */ /* 0x100fe2000f8e96b2 */
[----:B------:R-:W-:Y:S01]  /*53f0*/  FADD.FTZ R49, R37, R49 ;  /* 0x0000003125317221 */ /* 0x000fe20000010000 */
[----:B------:R-:W-:Y:S01]  /*5400*/  HMMA.16816.F32.BF16 R76, R96, R78, RZ ;  /* 0x0000004e604c723c */ /* 0x000fe200000418ff */
[----:B------:R-:W1:Y:S01]  /*5410*/  MUFU.EX2 R57, R57 ;  /* 0x0000003900397308 */ /* 0x000e620000000800 */
[----:B------:R-:W-:Y:S01]  /*5420*/  HSET2.LE.AND R145, R5, R60, PT ;  /* 0x0000003c05917233 */ /* 0x000fe20003803000 */
[----:B------:R-:W-:Y:S01]  /*5430*/  LOP3.LUT R178, R243, UR13, R178, 0x96, !PT ;  /* 0x0000000df3b27c12 */ /* 0x000fe2000f8e96b2 */
[----:B------:R-:W-:-:S02]  /*5440*/  FADD.FTZ R46, R36, R46 ;  /* 0x0000002e242e7221 */ /* 0x000fc40000010000 */
[----:B------:R-:W-:Y:S02]  /*5450*/  FADD.FTZ R38, R33, R38 ;  /* 0x0000002621267221 */ /* 0x000fe40000010000 */
[----:B------:R-:W-:Y:S01]  /*5460*/  HMMA.16816.F32.BF16 R104, R96, R106, RZ ;  /* 0x0000006a6068723c */ /* 0x000fe200000418ff */
[----:B------:R-:W5:Y:S01]  /*5470*/  MUFU.EX2 R56, R56 ;  /* 0x0000003800387308 */ /* 0x000f620000000800 */
[----:B------:R-:W-:-:S04]  /*5480*/  IMAD.WIDE.U32 R178, R178, -0x2daee0ad, RZ ;  /* 0xd2511f53b2b27825 */ /* 0x000fc800078e00ff */
[----:B------:R-:W-:Y:S02]  /*5490*/  FADD.FTZ R43, R35, R43 ;  /* 0x0000002b232b7221 */ /* 0x000fe40000010000 */
[-C--:B------:R-:W-:Y:S01]  /*54a0*/  HMMA.16816.F32.BF16 R100, R100, R6.reuse, RZ ;  /* 0x000000066464723c */ /* 0x080fe200000418ff */
[----:B------:R-:W2:Y:S01]  /*54b0*/  MUFU.EX2 R59, R59 ;  /* 0x0000003b003b7308 */ /* 0x000ea20000000800 */
[----:B-1----:R-:W-:Y:S02]  /*54c0*/  FADD.FTZ R49, R57, R49 ;  /* 0x0000003139317221 */ /* 0x002fe40000010000 */
[----:B------:R-:W-:Y:S02]  /*54d0*/  FADD.FTZ R38, R3, R38 ;  /* 0x0000002603267221 */ /* 0x000fe40000010000 */
[----:B------:R-:W-:Y:S02]  /*54e0*/  FADD.FTZ R43, R52, R43 ;  /* 0x0000002b342b7221 */ /* 0x000fe40000010000 */
[----:B------:R-:W-:Y:S01]  /*54f0*/  HMMA.16816.F32.BF16 R96, R96, R6, RZ ;  /* 0x000000066060723c */ /* 0x000fe200000418ff */
[----:B------:R-:W1:Y:S01]  /*5500*/  MUFU.EX2 R65, R65 ;  /* 0x0000004100417308 */ /* 0x000e620000000800 */
[C---:B-----5:R-:W-:Y:S01]  /*5510*/  F2FP.BF16.PACK_AB R169, R56.reuse, R57 ;  /* 0x0000003938a9723e */ /* 0x060fe200000010ff */
[----:B------:R-:W-:-:S02]  /*5520*/  FADD.FTZ R49, R56, R49 ;  /* 0x0000003138317221 */ /* 0x000fc40000010000 */
[----:B------:R-:W-:Y:S02]  /*5530*/  FADD.FTZ R38, R41, R38 ;  /* 0x0000002629267221 */ /* 0x000fe40000010000 */
[C---:B------:R-:W-:Y:S01]  /*5540*/  LOP3.LUT R7, R224.reuse, 0xffff, RZ, 0xc0, !PT ;  /* 0x0000ffffe0077812 */ /* 0x040fe200078ec0ff */
[C---:B---3--:R-:W-:Y:S01]  /*5550*/  HMMA.16816.F32.BF16 R124, R20.reuse, R16, R124 ;  /* 0x00000010147c723c */ /* 0x048fe2000004187c */
[----:B------:R-:W-:Y:S01]  /*5560*/  LOP3.LUT R6, R224, 0xff, RZ, 0xc0, !PT ;  /* 0x000000ffe0067812 */ /* 0x000fe200078ec0ff */
[----:B------:R-:W-:Y:S01]  /*5570*/  MUFU.EX2 R142, R142 ;  /* 0x0000008e008e7308 */ /* 0x000fe20000000800 */
[----:B------:R-:W-:Y:S01]  /*5580*/  SHF.R.U32.HI R7, RZ, 0x8, R7 ;  /* 0x00000008ff077819 */ /* 0x000fe20000011607 */
[----:B--2---:R-:W-:Y:S02]  /*5590*/  FADD.FTZ R46, R59, R46 ;  /* 0x0000002e3b2e7221 */ /* 0x004fe40000010000 */
[----:B------:R-:W-:Y:S01]  /*55a0*/  FADD.FTZ R43, R53, R43 ;  /* 0x0000002b352b7221 */ /* 0x000fe20000010000 */
[----:B------:R-:W-:Y:S01]  /*55b0*/  PRMT R6, R6, 0x5410, R7 ;  /* 0x0000541006067816 */ /* 0x000fe20000000007 */
[----:B----4-:R-:W-:Y:S01]  /*55c0*/  HMMA.16816.F32.BF16 R68, R20, R12, R68 ;  /* 0x0000000c1444723c */ /* 0x010fe20000041844 */
[--C-:B------:R-:W-:Y:S01]  /*55d0*/  SHF.R.U32.HI R7, RZ, 0x10, R222.reuse ;  /* 0x00000010ff077819 */ /* 0x100fe200000116de */
[----:B------:R-:W-:Y:S01]  /*55e0*/  MUFU.EX2 R154, R154 ;  /* 0x0000009a009a7308 */ /* 0x000fe20000000800 */
[----:B------:R-:W-:Y:S01]  /*55f0*/  SHF.R.U32.HI R222, RZ, 0x18, R222 ;  /* 0x00000018ffde7819 */ /* 0x000fe200000116de */
[----:B------:R-:W-:Y:S01]  /*5600*/  HSET2.LE.AND R6, R6, R60, PT ;  /* 0x0000003c06067233 */ /* 0x000fe20003803000 */
[----:B------:R-:W-:Y:S01]  /*5610*/  LOP3.LUT R7, R7, 0xff, RZ, 0xc0, !PT ;  /* 0x000000ff07077812 */ /* 0x000fe200078ec0ff */
[----:B-1----:R-:W-:-:S02]  /*5620*/  FADD.FTZ R46, R65, R46 ;  /* 0x0000002e412e7221 */ /* 0x002fc40000010000 */
[C---:B------:R-:W-:Y:S01]  /*5630*/  HMMA.16816.F32.BF16 R80, R20.reuse, R8, R80 ;  /* 0x000000081450723c */ /* 0x040fe20000041850 */
[----:B------:R-:W-:Y:S01]  /*5640*/  PRMT R222, R7, 0x5410, R222 ;  /* 0x0000541007de7816 */ /* 0x000fe200000000de */
[----:B------:R-:W-:Y:S01]  /*5650*/  MUFU.EX2 R158, R158 ;  /* 0x0000009e009e7308 */ /* 0x000fe20000000800 */
[----:B------:R-:W-:Y:S01]  /*5660*/  LOP3.LUT R6, R6, R27, RZ, 0xc0, !PT ;  /* 0x0000001b06067212 */ /* 0x000fe200078ec0ff */
[----:B------:R-:W-:Y:S01]  /*5670*/  FFMA.FTZ R224, R62, c[0x0][0x23c], -R67 ;  /* 0x00008f003ee07a23 */ /* 0x000fe20000010843 */
[----:B------:R-:W-:Y:S01]  /*5680*/  F2FP.BF16.PACK_AB R7, R61, R58 ;  /* 0x0000003a3d07723e */ /* 0x000fe200000010ff */
[----:B------:R-:W-:Y:S01]  /*5690*/  HSET2.LE.AND R5, R222, R60, PT ;  /* 0x0000003cde057233 */ /* 0x000fe20003803000 */
[----:B------:R-:W-:Y:S01]  /*56a0*/  IMAD.WIDE.U32 R222, R25, -0x2daee0ad, RZ ;  /* 0xd2511f5319de7825 */ /* 0x000fe200078e00ff */
[----:B------:R-:W-:Y:S01]  /*56b0*/  F2FP.BF16.PACK_AB R27, R65, R59 ;  /* 0x0000003b411b723e */ /* 0x000fe200000010ff */
[C---:B------:R-:W-:Y:S01]  /*56c0*/  HMMA.16816.F32.BF16 R92, R20.reuse, R28, R92 ;  /* 0x0000001c145c723c */ /* 0x040fe2000004185c */
[----:B------:R-:W-:Y:S01]  /*56d0*/  LOP3.LUT R7, R4, R7, RZ, 0xc0, !PT ;  /* 0x0000000704077212 */ /* 0x000fe200078ec0ff */
[----:B------:R-:W-:Y:S01]  /*56e0*/  MUFU.EX2 R160, R160 ;  /* 0x000000a000a07308 */ /* 0x000fe20000000800 */
[----:B------:R-:W-:Y:S01]  /*56f0*/  LOP3.LUT R175, R223, UR10, R176, 0x96, !PT ;  /* 0x0000000adfaf7c12 */ /* 0x000fe2000f8e96b0 */
[--C-:B------:R-:W-:Y:S01]  /*5700*/  FFMA.FTZ R139, R139, c[0x0][0x23c], -R143.reuse ;  /* 0x00008f008b8b7a23 */ /* 0x100fe2000001088f */
[----:B------:R-:W-:Y:S01]  /*5710*/  LOP3.LUT R4, R145, R169, RZ, 0xc0, !PT ;  /* 0x000000a991047212 */ /* 0x000fe200078ec0ff */
[--C-:B------:R-:W-:Y:S01]  /*5720*/  FFMA.FTZ R145, R144, c[0x0][0x23c], -R166.reuse ;  /* 0x00008f0090917a23 */ /* 0x100fe200000108a6 */
[----:B------:R-:W-:Y:S01]  /*5730*/  LOP3.LUT R5, R5, R27, RZ, 0xc0, !PT ;  /* 0x0000001b05057212 */ /* 0x000fe200078ec0ff */
[C---:B------:R-:W-:Y:S01]  /*5740*/  HMMA.16816.F32.BF16 R120, R20.reuse, R18, R120 ;  /* 0x000000121478723c */ /* 0x040fe20000041878 */
[----:B------:R-:W-:Y:S01]  /*5750*/  IMAD.WIDE.U32 R26, R26, -0x2daee0ad, RZ ;  /* 0xd2511f531a1a7825 */ /* 0x000fe200078e00ff */
[----:B------:R-:W-:Y:S03]  /*5760*/  MUFU.EX2 R159, R159 ;  /* 0x0000009f009f7308 */ /* 0x000fe60000000800 */
[----:B------:R-:W-:Y:S01]  /*5770*/  FFMA.FTZ R144, R147, c[0x0][0x23c], -R166 ;  /* 0x00008f0093907a23 */ /* 0x000fe200000108a6 */
[----:B------:R-:W-:Y:S01]  /*5780*/  LOP3.LUT R27, R27, UR12, R24, 0x96, !PT ;  /* 0x0000000c1b1b7c12 */ /* 0x000fe2000f8e9618 */
[----:B------:R-:W-:Y:S01]  /*5790*/  FFMA.FTZ R147, R170, c[0x0][0x23c], -R166 ;  /* 0x00008f00aa937a23 */ /* 0x000fe200000108a6 */
[----:B------:R-:W-:Y:S01]  /*57a0*/  HMMA.16816.F32.BF16 R72, R20, R14, R72 ;  /* 0x0000000e1448723c */ /* 0x000fe20000041848 */
[----:B------:R-:W-:Y:S01]  /*57b0*/  LOP3.LUT R170, R179, UR10, R26, 0x96, !PT ;  /* 0x0000000ab3aa7c12 */ /* 0x000fe2000f8e961a */
[----:B------:R-:W-:Y:S01]  /*57c0*/  MUFU.EX2 R145, R145 ;  /* 0x0000009100917308 */ /* 0x000fe20000000800 */
[----:B------:R-:W-:-:S02]  /*57d0*/  FFMA.FTZ R141, R141, c[0x0][0x23c], -R143 ;  /* 0x00008f008d8d7a23 */ /* 0x000fc4000001088f */
[--C-:B------:R-:W-:Y:S02]  /*57e0*/  FFMA.FTZ R138, R138, c[0x0][0x23c], -R143.reuse ;  /* 0x00008f008a8a7a23 */ /* 0x100fe4000001088f */
[----:B------:R-:W-:Y:S01]  /*57f0*/  IMAD.WIDE.U32 R170, R170, -0x326172a9, RZ ;  /* 0xcd9e8d57aaaa7825 */ /* 0x000fe200078e00ff */
[C---:B------:R-:W-:Y:S02]  /*5800*/  HMMA.16816.F32.BF16 R84, R20.reuse, R10, R84 ;  /* 0x0000000a1454723c */ /* 0x040fe40000041854 */
[----:B------:R-:W-:Y:S01]  /*5810*/  MUFU.EX2 R144, R144 ;  /* 0x0000009000907308 */ /* 0x000fe20000000800 */
[----:B------:R-:W-:Y:S02]  /*5820*/  FFMA.FTZ R225, R140, c[0x0][0x23c], -R143 ;  /* 0x00008f008ce17a23 */ /* 0x000fe4000001088f */
[--C-:B------:R-:W-:Y:S02]  /*5830*/  FFMA.FTZ R66, R66, c[0x0][0x23c], -R67.reuse ;  /* 0x00008f0042427a23 */ /* 0x100fe40000010843 */
[--C-:B------:R-:W-:Y:S01]  /*5840*/  FFMA.FTZ R64, R64, c[0x0][0x23c], -R67.reuse ;  /* 0x00008f0040407a23 */ /* 0x100fe20000010843 */
[----:B------:R-:W-:Y:S01]  /*5850*/  HMMA.16816.F32.BF16 R100, R20, R30, R100 ;  /* 0x0000001e1464723c */ /* 0x000fe20000041864 */
[----:B------:R-:W-:Y:S01]  /*5860*/  FFMA.FTZ R62, R63, c[0x0][0x23c], -R67 ;  /* 0x00008f003f3e7a23 */ /* 0x000fe20000010843 */
[----:B------:R-:W1:Y:S01]  /*5870*/  MUFU.EX2 R147, R147 ;  /* 0x0000009300937308 */ /* 0x000e620000000800 */
[----:B------:R-:W-:-:S02]  /*5880*/  FADD.FTZ R49, R54, R49 ;  /* 0x0000003136317221 */ /* 0x000fc40000010000 */
[----:B------:R-:W-:Y:S02]  /*5890*/  FADD.FTZ R46, R58, R46 ;  /* 0x0000002e3a2e7221 */ /* 0x000fe40000010000 */
[----:B------:R-:W-:Y:S01]  /*58a0*/  IMAD.WIDE.U32 R20, R174, -0x326172a9, RZ ;  /* 0xcd9e8d57ae147825 */ /* 0x000fe200078e00ff */
[----:B------:R-:W-:Y:S02]  /*58b0*/  HMMA.16816.F32.BF16 R112, R4, R12, R112 ;  /* 0x0000000c0470723c */ /* 0x000fe40000041870 */
[----:B------:R-:W-:Y:S01]  /*58c0*/  MUFU.EX2 R152, R152 ;  /* 0x0000009800987308 */ /* 0x000fe20000000800 */
[----:B------:R-:W-:Y:S01]  /*58d0*/  IMAD.WIDE.U32 R174, R175, -0x326172a9, RZ ;  /* 0xcd9e8d57afae7825 */ /* 0x000fe200078e00ff */
[----:B------:R-:W-:-:S03]  /*58e0*/  LOP3.LUT R172, R21, UR11, R172, 0x96, !PT ;  /* 0x0000000b15ac7c12 */ /* 0x000fc6000f8e96ac */
[----:B------:R-:W-:Y:S01]  /*58f0*/  FADD.FTZ R38, R2, R38 ;  /* 0x0000002602267221 */ /* 0x000fe20000010000 */
[----:B------:R-:W-:Y:S01]  /*5900*/  LOP3.LUT R173, R175, UR9, R20, 0x96, !PT ;  /* 0x00000009afad7c12 */ /* 0x000fe2000f8e9614 */
[----:B------:R-:W-:Y:S01]  /*5910*/  IMAD.WIDE.U32 R12, R172, -0x2daee0ad, RZ ;  /* 0xd2511f53ac0c7825 */ /* 0x000fe200078e00ff */
[----:B------:R-:W-:Y:S01]  /*5920*/  HMMA.16816.F32.BF16 R108, R4, R8, R108 ;  /* 0x00000008046c723c */ /* 0x000fe2000004186c */
[----:B-1----:R-:W-:Y:S01]  /*5930*/  F2FP.BF16.PACK_AB R26, R147, R144 ;  /* 0x00000090931a723e */ /* 0x002fe200000010ff */
[----:B------:R-:W-:Y:S01]  /*5940*/  MUFU.EX2 R148, R148 ;  /* 0x0000009400947308 */ /* 0x000fe20000000800 */
[----:B------:R-:W-:Y:S01]  /*5950*/  IMAD.WIDE.U32 R172, R173, -0x2daee0ad, RZ ;  /* 0xd2511f53adac7825 */ /* 0x000fe200078e00ff */
[----:B------:R-:W-:-:S03]  /*5960*/  LOP3.LUT R176, R13, UR8, R222, 0x96, !PT ;  /* 0x000000080db07c12 */ /* 0x000fc6000f8e96de */
[----:B------:R-:W-:Y:S01]  /*5970*/  IMAD.WIDE.U32 R222, R27, -0x326172a9, RZ ;  /* 0xcd9e8d571bde7825 */ /* 0x000fe200078e00ff */
[----:B------:R-:W-:Y:S01]  /*5980*/  LOP3.LUT R12, R173, UR6, R12, 0x96, !PT ;  /* 0x00000006ad0c7c12 */ /* 0x000fe2000f8e960c */
[----:B------:R-:W-:Y:S01]  /*5990*/  HMMA.16816.F32.BF16 R88, R4, R28, R88 ;  /* 0x0000001c0458723c */ /* 0x000fe20000041858 */
[----:B------:R-:W-:Y:S01]  /*59a0*/  MUFU.EX2 R146, R146 ;  /* 0x0000009200927308 */ /* 0x000fe20000000800 */
[----:B------:R-:W-:-:S04]  /*59b0*/  IMAD.WIDE.U32 R176, R176, -0x326172a9, RZ ;  /* 0xcd9e8d57b0b07825 */ /* 0x000fc800078e00ff */
[----:B------:R-:W-:Y:S01]  /*59c0*/  IMAD.WIDE.U32 R20, R12, -0x326172a9, RZ ;  /* 0xcd9e8d570c147825 */ /* 0x000fe200078e00ff */
[----:B------:R-:W-:Y:S01]  /*59d0*/  LOP3.LUT R174, R177, UR7, R174, 0x96, !PT ;  /* 0x00000007b1ae7c12 */ /* 0x000fe2000f8e96ae */
[C---:B------:R-:W-:Y:S01]  /*59e0*/  HMMA.16816.F32.BF16 R116, R4.reuse, R18, R116 ;  /* 0x000000120474723c */ /* 0x040fe20000041874 */
[----:B------:R-:W-:Y:S01]  /*59f0*/  MUFU.EX2 R156, R156 ;  /* 0x0000009c009c7308 */ /* 0x000fe20000000800 */
[--C-:B------:R-:W-:Y:S01]  /*5a00*/  FFMA.FTZ R28, R161, c[0x0][0x23c], -R153.reuse ;  /* 0x00008f00a11c7a23 */ /* 0x100fe20000010899 */
[----:B------:R-:W-:Y:S01]  /*5a10*/  LOP3.LUT R8, R21, UR16, R176, 0x96, !PT ;  /* 0x0000001015087c12 */ /* 0x000fe2000f8e96b0 */
[--C-:B------:R-:W-:Y:S01]  /*5a20*/  FFMA.FTZ R29, R167, c[0x0][0x23c], -R153.reuse ;  /* 0x00008f00a71d7a23 */ /* 0x100fe20000010899 */
[----:B------:R-:W-:Y:S01]  /*5a30*/  SHF.R.U32.HI R13, RZ, 0x10, R20 ;  /* 0x00000010ff0d7819 */ /* 0x000fe20000011614 */
[----:B------:R-:W-:Y:S01]  /*5a40*/  FFMA.FTZ R161, R168, c[0x0][0x23c], -R153 ;  /* 0x00008f00a8a17a23 */ /* 0x000fe20000010899 */
[C---:B------:R-:W-:Y:S01]  /*5a50*/  LOP3.LUT R18, R8.reuse, 0xffff, RZ, 0xc0, !PT ;  /* 0x0000ffff08127812 */ /* 0x040fe200078ec0ff */
[----:B------:R-:W-:Y:S01]  /*5a60*/  HMMA.16816.F32.BF16 R128, R4, R16, R128 ;  /* 0x000000100480723c */ /* 0x000fe20000041880 */
[----:B------:R-:W-:Y:S01]  /*5a70*/  LOP3.LUT R24, R8, 0xff, RZ, 0xc0, !PT ;  /* 0x000000ff08187812 */ /* 0x000fe200078ec0ff */
[----:B------:R-:W-:Y:S01]  /*5a80*/  MUFU.EX2 R29, R29 ;  /* 0x0000001d001d7308 */ /* 0x000fe20000000800 */
[----:B------:R-:W-:Y:S01]  /*5a90*/  SHF.R.U32.HI R18, RZ, 0x8, R18 ;  /* 0x00000008ff127819 */ /* 0x000fe20000011612 */
[----:B------:R-:W-:Y:S01]  /*5aa0*/  IMAD.WIDE.U32 R174, R174, -0x2daee0ad, RZ ;  /* 0xd2511f53aeae7825 */ /* 0x000fe200078e00ff */
[----:B------:R-:W-:-:S02]  /*5ab0*/  SHF.R.U32.HI R9, RZ, 0x18, R20 ;  /* 0x00000018ff097819 */ /* 0x000fc40000011614 */
[----:B------:R-:W-:Y:S01]  /*5ac0*/  PRMT R24, R24, 0x5410, R18 ;  /* 0x0000541018187816 */ /* 0x000fe20000000012 */
[C---:B------:R-:W-:Y:S01]  /*5ad0*/  HMMA.16816.F32.BF16 R76, R4.reuse, R14, R76 ;  /* 0x0000000e044c723c */ /* 0x040fe2000004184c */
[----:B------:R-:W-:Y:S01]  /*5ae0*/  LOP3.LUT R13, R13, 0xff, RZ, 0xc0, !PT ;  /* 0x000000ff0d0d7812 */ /* 0x000fe200078ec0ff */
[----:B------:R-:W1:Y:S01]  /*5af0*/  MUFU.EX2 R161, R161 ;  /* 0x000000a100a17308 */ /* 0x000e620000000800 */
[----:B------:R-:W-:Y:S01]  /*5b00*/  F2FP.BF16.PACK_AB R168, R145, R142 ;  /* 0x0000008e91a8723e */ /* 0x000fe200000010ff */
[--C-:B------:R-:W-:Y:S01]  /*5b10*/  HSET2.LE.AND R24, R24, R60.reuse, PT ;  /* 0x0000003c18187233 */ /* 0x100fe20003803000 */
[----:B------:R-:W-:Y:S01]  /*5b20*/  PRMT R167, R13, 0x5410, R9 ;  /* 0x000054100da77816 */ /* 0x000fe20000000009 */
[----:B------:R-:W-:Y:S01]  /*5b30*/  FADD.FTZ R43, R42, R43 ;  /* 0x0000002b2a2b7221 */ /* 0x000fe20000010000 */
[----:B------:R-:W-:Y:S01]  /*5b40*/  LOP3.LUT R12, R20, 0xffff, RZ, 0xc0, !PT ;  /* 0x0000ffff140c7812 */ /* 0x000fe200078ec0ff */
[C---:B------:R-:W-:Y:S01]  /*5b50*/  HMMA.16816.F32.BF16 R104, R4.reuse, R10, R104 ;  /* 0x0000000a0468723c */ /* 0x040fe20000041868 */
[----:B------:R-:W-:Y:S01]  /*5b60*/  LOP3.LUT R24, R24, R168, RZ, 0xc0, !PT ;  /* 0x000000a818187212 */ /* 0x000fe200078ec0ff */
[--C-:B------:R-:W-:Y:S01]  /*5b70*/  HSET2.LE.AND R167, R167, R60.reuse, PT ;  /* 0x0000003ca7a77233 */ /* 0x100fe20003803000 */
[----:B------:R-:W2:Y:S01]  /*5b80*/  MUFU.EX2 R28, R28 ;  /* 0x0000001c001c7308 */ /* 0x000ea20000000800 */
[--C-:B------:R-:W-:Y:S01]  /*5b90*/  SHF.R.U32.HI R19, RZ, 0x10, R8.reuse ;  /* 0x00000010ff137819 */ /* 0x100fe20000011608 */
[----:B------:R-:W-:Y:S01]  /*5ba0*/  FADD.FTZ R49, R55, R49 ;  /* 0x0000003137317221 */ /* 0x000fe20000010000 */
[----:B------:R-:W-:Y:S01]  /*5bb0*/  SHF.R.U32.HI R17, RZ, 0x18, R8 ;  /* 0x00000018ff117819 */ /* 0x000fe20000011608 */
[----:B------:R-:W-:Y:S01]  /*5bc0*/  FADD.FTZ R46, R61, R46 ;  /* 0x0000002e3d2e7221 */ /* 0x000fe20000010000 */
[----:B------:R-:W-:Y:S01]  /*5bd0*/  HMMA.16816.F32.BF16 R96, R4, R30, R96 ;  /* 0x0000001e0460723c */ /* 0x000fe20000041860 */
[----:B------:R-:W-:Y:S01]  /*5be0*/  LOP3.LUT R16, R20, 0xff, RZ, 0xc0, !PT ;  /* 0x000000ff14107812 */ /* 0x000fe200078ec0ff */
[----:B------:R-:W-:Y:S01]  /*5bf0*/  FADD.FTZ R38, R40, R38 ;  /* 0x0000002628267221 */ /* 0x000fe20000010000 */
[----:B-1----:R-:W-:Y:S01]  /*5c00*/  F2FP.BF16.PACK_AB R168, R161, R29 ;  /* 0x0000001da1a8723e */ /* 0x002fe200000010ff */
[----:B------:R-:W1:Y:S01]  /*5c10*/  LDSM.16.MT88.4 R20, [R188+0x7000] ;  /* 0x00700000bc14783b */ /* 0x000e620000004200 */
[----:B------:R-:W-:Y:S01]  /*5c20*/  SHF.R.U32.HI R8, RZ, 0x8, R12 ;  /* 0x00000008ff087819 */ /* 0x000fe2000001160c */
[----:B------:R-:W-:Y:S01]  /*5c30*/  MUFU.EX2 R155, R155 ;  /* 0x0000009b009b7308 */ /* 0x000fe20000000800 */
[----:B------:R-:W-:Y:S01]  /*5c40*/  LOP3.LUT R27, R167, R168, RZ, 0xc0, !PT ;  /* 0x000000a8a71b7212 */ /* 0x000fe200078ec0ff */
[----:B------:R-:W3:Y:S01]  /*5c50*/  LDSM.16.MT88.4 R12, [R185+0x7000] ;  /* 0x00700000b90c783b */ /* 0x000ee20000004200 */
[----:B------:R-:W-:Y:S01]  /*5c60*/  LOP3.LUT R4, R223, UR11, R242, 0x96, !PT ;  /* 0x0000000bdf047c12 */ /* 0x000fe2000f8e96f2 */
[--C-:B------:R-:W-:Y:S01]  /*5c70*/  FFMA.FTZ R30, R162, c[0x0][0x23c], -R143.reuse ;  /* 0x00008f00a21e7a23 */ /* 0x100fe2000001088f */
[----:B------:R-:W-:Y:S01]  /*5c80*/  LOP3.LUT R168, R171, UR9, R222, 0x96, !PT ;  /* 0x00000009aba87c12 */ /* 0x000fe2000f8e96de */
[----:B------:R-:W-:Y:S01]  /*5c90*/  FFMA.FTZ R31, R165, c[0x0][0x23c], -R143 ;  /* 0x00008f00a51f7a23 */ /* 0x000fe2000001088f */
[----:B------:R-:W-:Y:S01]  /*5ca0*/  LOP3.LUT R19, R19, 0xff, RZ, 0xc0, !PT ;  /* 0x000000ff13137812 */ /* 0x000fe200078ec0ff */
[----:B------:R-:W-:Y:S01]  /*5cb0*/  IMAD.WIDE.U32 R4, R4, -0x2daee0ad, RZ ;  /* 0xd2511f5304047825 */ /* 0x000fe200078e00ff */
[----:B------:R-:W-:Y:S01]  /*5cc0*/  PRMT R8, R16, 0x5410, R8 ;  /* 0x0000541010087816 */ /* 0x000fe20000000008 */
[----:B------:R-:W-:Y:S01]  /*5cd0*/  MUFU.EX2 R30, R30 ;  /* 0x0000001e001e7308 */ /* 0x000fe20000000800 */
[----:B------:R-:W-:Y:S01]  /*5ce0*/  PRMT R9, R19, 0x5410, R17 ;  /* 0x0000541013097816 */ /* 0x000fe20000000011 */
[----:B------:R-:W-:Y:S01]  /*5cf0*/  IMAD.WIDE.U32 R168, R168, -0x2daee0ad, RZ ;  /* 0xd2511f53a8a87825 */ /* 0x000fe200078e00ff */
[----:B--2---:R-:W-:Y:S01]  /*5d00*/  F2FP.BF16.PACK_AB R25, R154, R28 ;  /* 0x0000001c9a19723e */ /* 0x004fe200000010ff */
[--C-:B------:R-:W-:Y:S01]  /*5d10*/  HSET2.LE.AND R8, R8, R60.reuse, PT ;  /* 0x0000003c08087233 */ /* 0x100fe20003803000 */
[----:B------:R-:W-:Y:S01]  /*5d20*/  LOP3.LUT R178, R5, UR8, R178, 0x96, !PT ;  /* 0x0000000805b27c12 */ /* 0x000fe2000f8e96b2 */
[----:B------:R-:W-:Y:S01]  /*5d30*/  HSET2.LE.AND R9, R9, R60, PT ;  /* 0x0000003c09097233 */ /* 0x000fe20003803000 */
[----:B------:R-:W-:Y:S01]  /*5d40*/  LOP3.LUT R4, R169, UR6, R4, 0x96, !PT ;  /* 0x00000006a9047c12 */ /* 0x000fe2000f8e9604 */
[----:B------:R-:W2:Y:S01]  /*5d50*/  LDSM.16.MT88.4 R16, [R186+0x7000] ;  /* 0x00700000ba10783b */ /* 0x000ea20000004200 */
[----:B------:R-:W-:Y:S01]  /*5d60*/  LOP3.LUT R26, R8, R26, RZ, 0xc0, !PT ;  /* 0x0000001a081a7212 */ /* 0x000fe200078ec0ff */
[----:B------:R-:W-:Y:S01]  /*5d70*/  IMAD.WIDE.U32 R178, R178, -0x326172a9, RZ ;  /* 0xcd9e8d57b2b27825 */ /* 0x000fe200078e00ff */
[----:B------:R-:W-:Y:S01]  /*5d80*/  LOP3.LUT R25, R9, R25, RZ, 0xc0, !PT ;  /* 0x0000001909197212 */ /* 0x000fe200078ec0ff */
[----:B------:R-:W4:Y:S01]  /*5d90*/  MUFU.EX2 R31, R31 ;  /* 0x0000001f001f7308 */ /* 0x000f220000000800 */
[----:B------:R-:W5:Y:S01]  /*5da0*/  LDSM.16.MT88.4 R8, [R184+0x7000] ;  /* 0x00700000b808783b */ /* 0x000f620000004200 */
[----:B------:R-:W-:Y:S01]  /*5db0*/  IMAD.WIDE.U32 R6, R4, -0x326172a9, RZ ;  /* 0xcd9e8d5704067825 */ /* 0x000fe200078e00ff */
[----:B------:R-:W-:-:S03]  /*5dc0*/  LOP3.LUT R172, R175, UR17, R172, 0x96, !PT ;  /* 0x00000011afac7c12 */ /* 0x000fc6000f8e96ac */
[----:B------:R-:W-:Y:S01]  /*5dd0*/  FFMA.FTZ R222, R149, c[0x0][0x23c], -R153 ;  /* 0x00008f0095de7a23 */ /* 0x000fe20000010899 */
[C---:B------:R-:W-:Y:S01]  /*5de0*/  LOP3.LUT R162, R6.reuse, 0xffff, RZ, 0xc0, !PT ;  /* 0x0000ffff06a27812 */ /* 0x040fe200078ec0ff */
[----:B------:R-:W-:Y:S01]  /*5df0*/  FFMA.FTZ R223, R163, c[0x0][0x23c], -R166 ;  /* 0x00008f00a3df7a23 */ /* 0x000fe200000108a6 */
[----:B------:R-:W-:Y:S01]  /*5e00*/  SHF.R.U32.HI R4, RZ, 0x10, R6 ;  /* 0x00000010ff047819 */ /* 0x000fe20000011606 */
[----:B------:R-:W-:Y:S01]  /*5e10*/  MUFU.EX2 R157, R157 ;  /* 0x0000009d009d7308 */ /* 0x000fe20000000800 */
[----:B------:R-:W-:Y:S01]  /*5e20*/  SHF.R.U32.HI R162, RZ, 0x8, R162 ;  /* 0x00000008ffa27819 */ /* 0x000fe200000116a2 */
[----:B------:R-:W-:Y:S01]  /*5e30*/  FADD.FTZ R43, R51, R43 ;  /* 0x0000002b332b7221 */ /* 0x000fe20000010000 */
[----:B------:R-:W-:Y:S01]  /*5e40*/  LOP3.LUT R5, R6, 0xff, RZ, 0xc0, !PT ;  /* 0x000000ff06057812 */ /* 0x000fe200078ec0ff */
[----:B------:R-:W-:Y:S01]  /*5e50*/  FADD.FTZ R49, R160, R49 ;  /* 0x00000031a0317221 */ /* 0x000fe20000010000 */
[----:B------:R-:W-:Y:S01]  /*5e60*/  SHF.R.U32.HI R6, RZ, 0x18, R6 ;  /* 0x00000018ff067819 */ /* 0x000fe20000011606 */
[C---:B-1----:R-:W-:Y:S01]  /*5e70*/  HMMA.16816.F32.BF16 R124, R24.reuse, R20, R124 ;  /* 0x00000014187c723c */ /* 0x042fe2000004187c */
[----:B------:R-:W-:Y:S01]  /*5e80*/  LOP3.LUT R4, R4, 0xff, RZ, 0xc0, !PT ;  /* 0x000000ff04047812 */ /* 0x000fe200078ec0ff */
[----:B------:R-:W-:Y:S01]  /*5e90*/  MUFU.EX2 R222, R222 ;  /* 0x000000de00de7308 */ /* 0x000fe20000000800 */
[----:B------:R-:W-:Y:S01]  /*5ea0*/  LOP3.LUT R7, R7, UR16, R178, 0x96, !PT ;  /* 0x0000001007077c12 */ /* 0x000fe2000f8e96b2 */
[----:B------:R-:W-:Y:S01]  /*5eb0*/  FADD.FTZ R46, R152, R46 ;  /* 0x0000002e982e7221 */ /* 0x000fe20000010000 */
[----:B------:R-:W-:Y:S01]  /*5ec0*/  PRMT R5, R5, 0x5410, R162 ;  /* 0x0000541005057816 */ /* 0x000fe200000000a2 */
[----:B------:R-:W-:Y:S01]  /*5ed0*/  FADD.FTZ R38, R142, R38 ;  /* 0x000000268e267221 */ /* 0x000fe20000010000 */
[----:B------:R-:W-:Y:S01]  /*5ee0*/  PRMT R4, R4, 0x5410, R6 ;  /* 0x0000541004047816 */ /* 0x000fe20000000006 */
[C---:B---3--:R-:W-:Y:S01]  /*5ef0*/  HMMA.16816.F32.BF16 R80, R24.reuse, R12, R80 ;  /* 0x0000000c1850723c */ /* 0x048fe20000041850 */
[----:B------:R-:W-:Y:S01]  /*5f00*/  LOP3.LUT R6, R7, 0xffff, RZ, 0xc0, !PT ;  /* 0x0000ffff07067812 */ /* 0x000fe200078ec0ff */
[----:B------:R1:W3:Y:S01]  /*5f10*/  MUFU.EX2 R162, R164 ;  /* 0x000000a400a27308 */ /* 0x0002e20000000800 */
[----:B------:R-:W-:Y:S01]  /*5f20*/  SHF.R.U32.HI R167, RZ, 0x10, R7 ;  /* 0x00000010ffa77819 */ /* 0x000fe20000011607 */
[--C-:B------:R-:W-:Y:S01]  /*5f30*/  HSET2.LE.AND R4, R4, R60.reuse, PT ;  /* 0x0000003c04047233 */ /* 0x100fe20003803000 */
[----:B------:R-:W-:Y:S01]  /*5f40*/  SHF.R.U32.HI R165, RZ, 0x8, R6 ;  /* 0x00000008ffa57819 */ /* 0x000fe20000011606 */
[----:B------:R-:W-:Y:S01]  /*5f50*/  FADD.FTZ R43, R28, R43 ;  /* 0x0000002b1c2b7221 */ /* 0x000fe20000010000 */
[----:B------:R-:W-:Y:S01]  /*5f60*/  LOP3.LUT R6, R167, 0xff, RZ, 0xc0, !PT ;  /* 0x000000ffa7067812 */ /* 0x000fe200078ec0ff */
[----:B------:R-:W-:Y:S01]  /*5f70*/  HSET2.LE.AND R167, R5, R60, PT ;  /* 0x0000003c05a77233 */ /* 0x000fe20003803000 */
[----:B----4-:R-:W-:Y:S01]  /*5f80*/  F2FP.BF16.PACK_AB R169, R31, R30 ;  /* 0x0000001e1fa9723e */ /* 0x010fe200000010ff */
[----:B------:R-:W-:Y:S01]  /*5f90*/  MUFU.EX2 R223, R223 ;  /* 0x000000df00df7308 */ /* 0x000fe20000000800 */
[----:B------:R-:W-:Y:S01]  /*5fa0*/  HMMA.16816.F32.BF16 R84, R24, R14, R84 ;  /* 0x0000000e1854723c */ /* 0x000fe20000041854 */
[----:B------:R-:W-:-:S02]  /*5fb0*/  FADD.FTZ R49, R159, R49 ;  /* 0x000000319f317221 */ /* 0x000fc40000010000 */
[----:B------:R-:W-:Y:S02]  /*5fc0*/  FADD.FTZ R46, R148, R46 ;  /* 0x0000002e942e7221 */ /* 0x000fe40000010000 */
[----:B------:R-:W-:Y:S01]  /*5fd0*/  FADD.FTZ R38, R145, R38 ;  /* 0x0000002691267221 */ /* 0x000fe20000010000 */
[----:B-1----:R-:W-:Y:S01]  /*5fe0*/  LOP3.LUT R164, R7, 0xff, RZ, 0xc0, !PT ;  /* 0x000000ff07a47812 */ /* 0x002fe200078ec0ff */
[----:B------:R-:W-:Y:S01]  /*5ff0*/  MUFU.EX2 R151, R151 ;  /* 0x0000009700977308 */ /* 0x000fe20000000800 */
[----:B------:R-:W-:Y:S01]  /*6000*/  SHF.R.U32.HI R7, RZ, 0x18, R7 ;  /* 0x00000018ff077819 */ /* 0x000fe20000011607 */
[C---:B--2---:R-:W-:Y:S01]  /*6010*/  HMMA.16816.F32.BF16 R68, R24.reuse, R16, R68 ;  /* 0x000000101844723c */ /* 0x044fe20000041844 */
[----:B------:R-:W-:Y:S01]  /*6020*/  PRMT R164, R164, 0x5410, R165 ;  /* 0x00005410a4a47816 */ /* 0x000fe200000000a5 */
[----:B------:R-:W-:Y:S01]  /*6030*/  FADD.FTZ R43, R154, R43 ;  /* 0x0000002b9a2b7221 */ /* 0x000fe20000010000 */
[----:B------:R-:W-:Y:S01]  /*6040*/  PRMT R5, R6, 0x5410, R7 ;  /* 0x0000541006057816 */ /* 0x000fe20000000007 */
[----:B------:R-:W-:Y:S01]  /*6050*/  FADD.FTZ R49, R30, R49 ;  /* 0x000000311e317221 */ /* 0x000fe20000010000 */
[----:B------:R-:W-:Y:S01]  /*6060*/  LOP3.LUT R6, R167, R169, RZ, 0xc0, !PT ;  /* 0x000000a9a7067212 */ /* 0x000fe200078ec0ff */
[--C-:B------:R-:W-:Y:S01]  /*6070*/  HSET2.LE.AND R165, R164, R60.reuse, PT ;  /* 0x0000003ca4a57233 */ /* 0x100fe20003803000 */
[----:B---3--:R-:W-:Y:S01]  /*6080*/  F2FP.BF16.PACK_AB R7, R162, R158 ;  /* 0x0000009ea207723e */ /* 0x008fe200000010ff */
[----:B------:R-:W-:Y:S01]  /*6090*/  HSET2.LE.AND R5, R5, R60, PT ;  /* 0x0000003c05057233 */ /* 0x000fe20003803000 */
[----:B------:R-:W-:Y:S01]  /*60a0*/  F2FP.BF16.PACK_AB R167, R159, R160 ;  /* 0x000000a09fa7723e */ /* 0x000fe200000010ff */
[----:B------:R-:W-:Y:S01]  /*60b0*/  MUFU.EX2 R150, R150 ;  /* 0x0000009600967308 */ /* 0x000fe20000000800 */
[----:B------:R-:W-:Y:S01]  /*60c0*/  F2FP.BF16.PACK_AB R164, R148, R152 ;  /* 0x0000009894a4723e */ /* 0x000fe200000010ff */
[C---:B-----5:R-:W-:Y:S01]  /*60d0*/  HMMA.16816.F32.BF16 R92, R24.reuse, R8, R92 ;  /* 0x00000008185c723c */ /* 0x060fe2000004185c */
[----:B------:R-:W-:Y:S01]  /*60e0*/  LOP3.LUT R7, R4, R7, RZ, 0xc0, !PT ;  /* 0x0000000704077212 */ /* 0x000fe200078ec0ff */
[----:B------:R-:W-:Y:S01]  /*60f0*/  FADD.FTZ R46, R158, R46 ;  /* 0x0000002e9e2e7221 */ /* 0x000fe20000010000 */
[----:B------:R-:W-:Y:S01]  /*6100*/  LOP3.LUT R4, R165, R167, RZ, 0xc0, !PT ;  /* 0x000000a7a5047212 */ /* 0x000fe200078ec0ff */
[----:B------:R-:W-:Y:S01]  /*6110*/  FADD.FTZ R38, R144, R38 ;  /* 0x0000002690267221 */ /* 0x000fe20000010000 */
[----:B------:R-:W-:Y:S01]  /*6120*/  LOP3.LUT R5, R5, R164, RZ, 0xc0, !PT ;  /* 0x000000a405057212 */ /* 0x000fe200078ec0ff */
[----:B------:R-:W1:Y:S01]  /*6130*/  MUFU.EX2 R139, R139 ;  /* 0x0000008b008b7308 */ /* 0x000e620000000800 */
[----:B------:R-:W-:Y:S01]  /*6140*/  LOP3.LUT R164, R179, UR7, R170, 0x96, !PT ;  /* 0x00000007b3a47c12 */ /* 0x000fe2000f8e96aa */
[----:B------:R-:W-:Y:S01]  /*6150*/  HMMA.16816.F32.BF16 R120, R24, R22, R120 ;  /* 0x000000161878723c */ /* 0x000fe20000041878 */
[----:B------:R-:W-:-:S02]  /*6160*/  FADD.FTZ R43, R29, R43 ;  /* 0x0000002b1d2b7221 */ /* 0x000fc40000010000 */
[----:B------:R-:W-:Y:S02]  /*6170*/  FADD.FTZ R49, R31, R49 ;  /* 0x000000311f317221 */ /* 0x000fe40000010000 */
[----:B------:R-:W-:Y:S01]  /*6180*/  IMAD.WIDE.U32 R164, R164, -0x2daee0ad, RZ ;  /* 0xd2511f53a4a47825 */ /* 0x000fe200078e00ff */
[----:B------:R-:W2:Y:S02]  /*6190*/  MUFU.EX2 R141, R141 ;  /* 0x0000008d008d7308 */ /* 0x000ea40000000800 */
[C---:B------:R-:W-:Y:S01]  /*61a0*/  HMMA.16816.F32.BF16 R108, R4.reuse, R12, R108 ;  /* 0x0000000c046c723c */ /* 0x040fe2000004186c */
[----:B------:R-:W-:Y:S01]  /*61b0*/  FADD.FTZ R46, R162, R46 ;  /* 0x0000002ea22e7221 */ /* 0x000fe20000010000 */
[----:B------:R-:W-:Y:S01]  /*61c0*/  LOP3.LUT R168, R165, UR17, R168, 0x96, !PT ;  /* 0x00000011a5a87c12 */ /* 0x000fe2000f8e96a8 */
[----:B------:R-:W-:Y:S02]  /*61d0*/  FADD.FTZ R38, R147, R38 ;  /* 0x0000002693267221 */ /* 0x000fe40000010000 */
[----:B------:R-:W-:Y:S01]  /*61e0*/  FADD.FTZ R43, R161, R43 ;  /* 0x0000002ba12b7221 */ /* 0x000fe20000010000 */
[----:B------:R-:W3:Y:S01]  /*61f0*/  MUFU.EX2 R138, R138 ;  /* 0x0000008a008a7308 */ /* 0x000ee20000000800 */
[C---:B------:R-:W-:Y:S01]  /*6200*/  LOP3.LUT R13, R174.reuse, 0xffff, RZ, 0xc0, !PT ;  /* 0x0000ffffae0d7812 */ /* 0x040fe200078ec0ff */
[C---:B------:R-:W-:Y:S01]  /*6210*/  HMMA.16816.F32.BF16 R112, R4.reuse, R16, R112 ;  /* 0x000000100470723c */ /* 0x040fe20000041870 */
[----:B------:R-:W-:Y:S01]  /*6220*/  LOP3.LUT R12, R174, 0xff, RZ, 0xc0, !PT ;  /* 0x000000ffae0c7812 */ /* 0x000fe200078ec0ff */
[----:B-1----:R-:W-:Y:S01]  /*6230*/  FADD.FTZ R49, R139, R49 ;  /* 0x000000318b317221 */ /* 0x002fe20000010000 */
[----:B------:R-:W-:Y:S01]  /*6240*/  SHF.R.U32.HI R13, RZ, 0x8, R13 ;  /* 0x00000008ff0d7819 */ /* 0x000fe2000001160d */
[----:B------:R-:W-:Y:S01]  /*6250*/  FADD.FTZ R38, R156, R38 ;  /* 0x000000269c267221 */ /* 0x000fe20000010000 */
[----:B------:R-:W-:Y:S01]  /*6260*/  LOP3.LUT R67, R168, 0xffff, RZ, 0xc0, !PT ;  /* 0x0000ffffa8437812 */ /* 0x000fe200078ec0ff */
[----:B------:R-:W-:Y:S01]  /*6270*/  MUFU.EX2 R225, R225 ;  /* 0x000000e100e17308 */ /* 0x000fe20000000800 */
[----:B------:R-:W-:Y:S01]  /*6280*/  SHF.R.U32.HI R16, RZ, 0x10, R174 ;  /* 0x00000010ff107819 */ /* 0x000fe200000116ae */
[----:B------:R-:W-:Y:S01]  /*6290*/  HMMA.16816.F32.BF16 R104, R4, R14, R104 ;  /* 0x0000000e0468723c */ /* 0x000fe20000041868 */
[----:B------:R-:W-:Y:S01]  /*62a0*/  SHF.R.U32.HI R17, RZ, 0x10, R172 ;  /* 0x00000010ff117819 */ /* 0x000fe200000116ac */
[----:B------:R-:W-:Y:S01]  /*62b0*/  FADD.FTZ R43, R151, R43 ;  /* 0x0000002b972b7221 */ /* 0x000fe20000010000 */
[----:B------:R-:W-:Y:S01]  /*62c0*/  LOP3.LUT R16, R16, 0xff, RZ, 0xc0, !PT ;  /* 0x000000ff10107812 */ /* 0x000fe200078ec0ff */
[----:B--2---:R-:W-:Y:S01]  /*62d0*/  FADD.FTZ R49, R141, R49 ;  /* 0x000000318d317221 */ /* 0x004fe20000010000 */
[----:B------:R-:W-:Y:S01]  /*62e0*/  LOP3.LUT R17, R17, 0xff, RZ, 0xc0, !PT ;  /* 0x000000ff11117812 */ /* 0x000fe200078ec0ff */
[----:B------:R-:W1:Y:S01]  /*62f0*/  MUFU.EX2 R66, R66 ;  /* 0x0000004200427308 */ /* 0x000e620000000800 */
[C---:B------:R-:W-:Y:S01]  /*6300*/  LOP3.LUT R15, R172.reuse, 0xffff, RZ, 0xc0, !PT ;  /* 0x0000ffffac0f7812 */ /* 0x040fe200078ec0ff */
[C---:B------:R-:W-:Y:S01]  /*6310*/  HMMA.16816.F32.BF16 R72, R24.reuse, R18, R72 ;  /* 0x000000121848723c */ /* 0x040fe20000041848 */
[----:B------:R-:W-:Y:S01]  /*6320*/  LOP3.LUT R14, R172, 0xff, RZ, 0xc0, !PT ;  /* 0x000000ffac0e7812 */ /* 0x000fe200078ec0ff */
[----:B------:R-:W-:Y:S01]  /*6330*/  FADD.FTZ R38, R155, R38 ;  /* 0x000000269b267221 */ /* 0x000fe20000010000 */
[----:B------:R-:W-:Y:S01]  /*6340*/  SHF.R.U32.HI R172, RZ, 0x18, R172 ;  /* 0x00000018ffac7819 */ /* 0x000fe200000116ac */
[----:B------:R-:W-:Y:S01]  /*6350*/  FADD.FTZ R43, R150, R43 ;  /* 0x0000002b962b7221 */ /* 0x000fe20000010000 */
[----:B------:R-:W-:Y:S01]  /*6360*/  SHF.R.U32.HI R15, RZ, 0x8, R15 ;  /* 0x00000008ff0f7819 */ /* 0x000fe2000001160f */
[----:B------:R-:W-:Y:S01]  /*6370*/  MUFU.EX2 R64, R64 ;  /* 0x0000004000407308 */ /* 0x000fe20000000800 */
[----:B------:R-:W-:Y:S01]  /*6380*/  PRMT R12, R12, 0x5410, R13 ;  /* 0x000054100c0c7816 */ /* 0x000fe2000000000d */
[----:B------:R-:W-:Y:S01]  /*6390*/  HMMA.16816.F32.BF16 R100, R24, R10, R100 ;  /* 0x0000000a1864723c */ /* 0x000fe20000041864 */
[----:B------:R-:W-:Y:S01]  /*63a0*/  PRMT R14, R14, 0x5410, R15 ;  /* 0x000054100e0e7816 */ /* 0x000fe2000000000f */
[----:B---3--:R-:W-:Y:S01]  /*63b0*/  FADD.FTZ R49, R138, R49 ;  /* 0x000000318a317221 */ /* 0x008fe20000010000 */
[----:B------:R-:W-:Y:S01]  /*63c0*/  PRMT R13, R17, 0x5410, R172 ;  /* 0x00005410110d7816 */ /* 0x000fe200000000ac */
[--C-:B------:R-:W-:Y:S01]  /*63d0*/  HSET2.LE.AND R12, R12, R60.reuse, PT ;  /* 0x0000003c0c0c7233 */ /* 0x100fe20003803000 */
[----:B------:R-:W-:Y:S01]  /*63e0*/  SHF.R.U32.HI R140, RZ, 0x10, R168 ;  /* 0x00000010ff8c7819 */ /* 0x000fe200000116a8 */
[--C-:B------:R-:W-:Y:S01]  /*63f0*/  HSET2.LE.AND R14, R14, R60.reuse, PT ;  /* 0x0000003c0e0e7233 */ /* 0x100fe20003803000 */
[----:B------:R-:W-:Y:S01]  /*6400*/  SHF.R.U32.HI R27, RZ, 0x18, R174 ;  /* 0x00000018ff1b7819 */ /* 0x000fe200000116ae */
[C---:B------:R-:W-:Y:S01]  /*6410*/  HMMA.16816.F32.BF16 R88, R4.reuse, R8, R88 ;  /* 0x000000080458723c */ /* 0x040fe20000041858 */
[--C-:B------:R-:W-:Y:S01]  /*6420*/  HSET2.LE.AND R13, R13, R60.reuse, PT ;  /* 0x0000003c0d0d7233 */ /* 0x100fe20003803000 */
[----:B------:R-:W-:Y:S01]  /*6430*/  F2FP.BF16.PACK_AB R24, R155, R156 ;  /* 0x0000009c9b18723e */ /* 0x000fe200000010ff */
[----:B------:R-:W-:Y:S01]  /*6440*/  MUFU.EX2 R224, R224 ;  /* 0x000000e000e07308 */ /* 0x000fe20000000800 */
[----:B------:R-:W-:Y:S01]  /*6450*/  PRMT R27, R16, 0x5410, R27 ;  /* 0x00005410101b7816 */ /* 0x000fe2000000001b */
[----:B-1----:R-:W-:Y:S01]  /*6460*/  FADD.FTZ R46, R66, R46 ;  /* 0x0000002e422e7221 */ /* 0x002fe20000010000 */
[----:B------:R-:W-:Y:S01]  /*6470*/  F2FP.BF16.PACK_AB R25, R150, R151 ;  /* 0x000000979619723e */ /* 0x000fe200000010ff */
        /* <DEDUP_REMOVED lines=12> */
[----:B------:R-:W-:Y:S01]  /*6540*/  HMMA.16816.F32.BF16 R116, R4, R22, R116 ;  /* 0x000000160474723c */ /* 0x000fe20000041874 */
[----:B------:R-:W2:Y:S01]  /*6550*/  LDSM.16.MT88.4 R20, [R188+0x7800] ;  /* 0x00780000bc14783b */ /* 0x000ea20000004200 */
[----:B------:R-:W-:Y:S01]  /*6560*/  LOP3.LUT R63, R168, 0xff, RZ, 0xc0, !PT ;  /* 0x000000ffa83f7812 */ /* 0x000fe200078ec0ff */
[----:B------:R-:W-:Y:S01]  /*6570*/  FADD.FTZ R222, R222, R43 ;  /* 0x0000002bdede7221 */ /* 0x000fe20000010000 */
[----:B------:R-:W-:Y:S01]  /*6580*/  SHF.R.U32.HI R168, RZ, 0x18, R168 ;  /* 0x00000018ffa87819 */ /* 0x000fe200000116a8 */
[----:B------:R-:W-:Y:S01]  /*6590*/  LDSM.16.MT88.4 R12, [R185+0x7800] ;  /* 0x00780000b90c783b */ /* 0x000fe20000004200 */
[----:B------:R-:W-:-:S02]  /*65a0*/  SHF.R.U32.HI R67, RZ, 0x8, R67 ;  /* 0x00000008ff437819 */ /* 0x000fc40000011643 */
[C---:B------:R-:W-:Y:S01]  /*65b0*/  HMMA.16816.F32.BF16 R76, R4.reuse, R18, R76 ;  /* 0x00000012044c723c */ /* 0x040fe2000004184c */
[----:B------:R-:W3:Y:S01]  /*65c0*/  LDSM.16.MT88.4 R16, [R186+0x7800] ;  /* 0x00780000ba10783b */ /* 0x000ee20000004200 */
[----:B------:R-:W-:Y:S01]  /*65d0*/  LOP3.LUT R140, R140, 0xff, RZ, 0xc0, !PT ;  /* 0x000000ff8c8c7812 */ /* 0x000fe200078ec0ff */
[----:B-1----:R-:W-:Y:S01]  /*65e0*/  FADD.FTZ R46, R62, R46 ;  /* 0x0000002e3e2e7221 */ /* 0x002fe20000010000 */
[----:B------:R-:W-:Y:S02]  /*65f0*/  PRMT R63, R63, 0x5410, R67 ;  /* 0x000054103f3f7816 */ /* 0x000fe40000000043 */
[----:B------:R-:W-:Y:S01]  /*6600*/  F2FP.BF16.PACK_AB R67, R141, R139 ;  /* 0x0000008b8d43723e */ /* 0x000fe200000010ff */
[----:B------:R-:W-:Y:S01]  /*6610*/  FADD.FTZ R46, R64, R46 ;  /* 0x0000002e402e7221 */ /* 0x000fe20000010000 */
[----:B------:R-:W-:Y:S01]  /*6620*/  HMMA.16816.F32.BF16 R96, R4, R10, R96 ;  /* 0x0000000a0460723c */ /* 0x000fe20000041860 */
[----:B------:R-:W1:Y:S06]  /*6630*/  LDSM.16.MT88.4 R8, [R184+0x7800] ;  /* 0x00780000b808783b */ /* 0x000e6c0000004200 */
        /* <DEDUP_REMOVED lines=12> */
[C---:B--2---:R-:W-:Y:S01]  /*6700*/  HMMA.16816.F32.BF16 R124, R24.reuse, R20, R124 ;  /* 0x00000014187c723c */ /* 0x044fe2000004187c */
[--C-:B------:R-:W-:Y:S01]  /*6710*/  HSET2.LE.AND R4, R63, R60.reuse, PT ;  /* 0x0000003c3f047233 */ /* 0x100fe20003803000 */
[C---:B------:R-:W-:Y:S01]  /*6720*/  F2FP.BF16.PACK_AB R63, R225.reuse, R138 ;  /* 0x0000008ae13f723e */ /* 0x040fe200000010ff */
        /* <DEDUP_REMOVED lines=9> */
[C---:B---3--:R-:W-:Y:S08]  /*67c0*/  HMMA.16816.F32.BF16 R68, R24.reuse, R16, R68 ;  /* 0x000000101844723c */ /* 0x048ff00000041844 */
        /* <DEDUP_REMOVED lines=17> */
[----:B------:R-:W-:Y:S01]  /*68e0*/  IADD3 R132, R221, -0x2, RZ ;  /* 0xfffffffedd847810 */ /* 0x000fe20007ffe0ff */
[----:B------:R-:W-:Y:S01]  /*68f0*/  BAR.SYNC.DEFER_BLOCKING 0x0 ;  /* 0x0000000000007b1d */ /* 0x000fe20000010000 */
[----:B------:R-:W-:Y:S02]  /*6900*/  IMAD.WIDE.U32 R10, R133, c[0x0][0x1a0], RZ ;  /* 0x00006800850a7a25 */ /* 0x000fe400078e00ff */
[----:B------:R-:W-:Y:S02]  /*6910*/  SHF.R.S32.HI R4, RZ, 0x1f, R132 ;  /* 0x0000001fff047819 */ /* 0x000fe40000011484 */
        /* <DEDUP_REMOVED lines=10> */
[--C-:B------:R-:W-:Y:S01]  /*69c0*/  @!P0 IMAD.X R4, R200, 0x1, R9.reuse, P1 ;  /* 0x00000001c8048824 */ /* 0x100fe200008e0609 */
[----:B------:R-:W-:Y:S01]  /*69d0*/  @!P0 IADD3.X R6, R9, R11, R6, P2, !PT ;  /* 0x0000000b09068210 */ /* 0x000fe200017fe406 */
[----:B------:R-:W-:Y:S01]  /*69e0*/  @!P0 IMAD R2, R2, 0x30, RZ ;  /* 0x0000003002028824 */ /* 0x000fe200078e02ff */
[--C-:B------:R-:W-:Y:S01]  /*69f0*/  @!P0 LEA.HI.X R15, R8, c[0x0][0x174], R9.reuse, 0x1, P3 ;  /* 0x00005d00080f8a11 */ /* 0x100fe200018f0c09 */
[----:B------:R-:W-:Y:S01]  /*6a00*/  @!P0 IMAD.WIDE.U32 R8, R3, c[0x0][0x1a0], R8 ;  /* 0x0000680003088a25 */ /* 0x000fe200078e0008 */
[----:B------:R-:W-:Y:S01]  /*6a10*/  @!P0 LEA R12, P2, R5, c[0x0][0x170], 0x1 ;  /* 0x00005c00050c8a11 */ /* 0x000fe200078408ff */
[----:B------:R-:W-:Y:S01]  /*6a20*/  @P0 STS.128 [R210+0x6000], RZ ;  /* 0x006000ffd2000388 */ /* 0x000fe20000000c00 */
        /* <DEDUP_REMOVED lines=8> */
[C---:B------:R-:W-:Y:S01]  /*6ab0*/  @!P0 LEA R4, P1, R8.reuse, c[0x0][0x170], 0x1 ;  /* 0x00005c0008048a11 */ /* 0x040fe200078208ff */
[----:B------:R-:W-:Y:S03]  /*6ac0*/  @P0 STS.128 [R210+0x6800], RZ ;  /* 0x006800ffd2000388 */ /* 0x000fe60000000c00 */
[----:B------:R-:W-:Y:S01]  /*6ad0*/  @!P0 LEA.HI.X R5, R8, c[0x0][0x174], R2, 0x1, P1 ;  /* 0x00005d0008058a11 */ /* 0x000fe200008f0c02 */
[----:B------:R-:W-:Y:S01]  /*6ae0*/  @!PT LDS RZ, [RZ] ;  /* 0x00000000fffff984 */ /* 0x000fe20000000800 */
[----:B------:R-:W-:Y:S01]  /*6af0*/  @!PT LDS RZ, [RZ] ;  /* 0x00000000fffff984 */ /* 0x000fe20000000800 */
[----:B------:R-:W-:Y:S01]  /*6b00*/  @!PT LDS RZ, [RZ] ;  /* 0x00000000fffff984 */ /* 0x000fe20000000800 */
[----:B------:R1:W-:Y:S01]  /*6b10*/  @!P0 LDGSTS.E.BYPASS.LTC128B.128 [R210+0x6800], [R12.64] ;  /* 0x068000000cd28fae */ /* 0x0003e2000b901d54 */
[----:B------:R-:W-:-:S03]  /*6b20*/  IMAD R2, R132, 0x40, R204 ;  /* 0x0000004084027824 */ /* 0x000fc600078e02cc */
[----:B------:R-:W-:Y:S02]  /*6b30*/  @P0 STS.128 [R210+0x7000], RZ ;  /* 0x007000ffd2000388 */ /* 0x000fe40000000c00 */
[C---:B------:R-:W-:Y:S02]  /*6b40*/  IADD3 R133, R2.reuse, 0x1, RZ ;  /* 0x0000000102857810 */ /* 0x040fe40007ffe0ff */
[----:B------:R-:W-:Y:S01]  /*6b50*/  @!PT LDS RZ, [RZ] ;  /* 0x00000000fffff984 */ /* 0x000fe20000000800 */
[----:B------:R-:W-:Y:S01]  /*6b60*/  @!PT LDS RZ, [RZ] ;  /* 0x00000000fffff984 */ /* 0x000fe20000000800 */
[----:B------:R-:W-:Y:S01]  /*6b70*/  @!PT LDS RZ, [RZ] ;  /* 0x00000000fffff984 */ /* 0x000fe20000000800 */
[----:B------:R2:W-:Y:S01]  /*6b80*/  @!P0 LDGSTS.E.BYPASS.LTC128B.128 [R210+0x7000], [R10.64] ;  /* 0x070000000ad28fae */ /* 0x0005e2000b901d54 */
[----:B------:R-:W-:Y:S01]  /*6b90*/  IADD3 R138, R2, 0x8, RZ ;  /* 0x00000008028a7810 */ /* 0x000fe20007ffe0ff */
[----:B------:R-:W3:Y:S01]  /*6ba0*/  I2F R3, R133 ;  /* 0x0000008500037306 */ /* 0x000ee20000201400 */
[C---:B------:R-:W-:Y:S01]  /*6bb0*/  ISETP.GE.AND P6, PT, R133.reuse, R240, PT ;  /* 0x000000f08500720c */ /* 0x040fe20003fc6270 */
[----:B------:R-:W-:Y:S01]  /*6bc0*/  @P0 STS.128 [R210+0x7800], RZ ;  /* 0x007800ffd2000388 */ /* 0x000fe20000000c00 */
[C---:B------:R-:W-:Y:S02]  /*6bd0*/  ISETP.GE.AND P5, PT, R133.reuse, R235, PT ;  /* 0x000000eb8500720c */ /* 0x040fe40003fa6270 */
[C---:B------:R-:W-:Y:S01]  /*6be0*/  ISETP.GE.AND P4, PT, R133.reuse, R233, PT ;  /* 0x000000e98500720c */ /* 0x040fe20003f86270 */
[----:B------:R-:W-:Y:S01]  /*6bf0*/  @!PT LDS RZ, [RZ] ;  /* 0x00000000fffff984 */ /* 0x000fe20000000800 */
[----:B------:R-:W-:Y:S01]  /*6c00*/  @!PT LDS RZ, [RZ] ;  /* 0x00000000fffff984 */ /* 0x000fe20000000800 */
[----:B------:R-:W-:Y:S01]  /*6c10*/  @!PT LDS RZ, [RZ] ;  /* 0x00000000fffff984 */ /* 0x000fe20000000800 */
[----:B------:R4:W-:Y:S01]  /*6c20*/  @!P0 LDGSTS.E.BYPASS.LTC128B.128 [R210+0x7800], [R4.64] ;  /* 0x0780000004d28fae */ /* 0x0009e2000b901d54 */
[----:B------:R-:W-:-:S02]  /*6c30*/  ISETP.GE.AND P2, PT, R133, R220, PT ;  /* 0x000000dc8500720c */ /* 0x000fc40003f46270 */
[C---:B------:R-:W-:Y:S01]  /*6c40*/  ISETP.GE.AND P1, PT, R138.reuse, R240, PT ;  /* 0x000000f08a00720c */ /* 0x040fe20003f26270 */
[----:B------:R-:W-:Y:S01]  /*6c50*/  LDSM.16.M88.4 R56, [R193+0x4000] ;  /* 0x00400000c138783b */ /* 0x000fe20000000200 */
[----:B------:R-:W-:-:S03]  /*6c60*/  ISETP.GE.AND P3, PT, R138, R235, PT ;  /* 0x000000eb8a00720c */ /* 0x000fc60003f66270 */
[----:B------:R-:W5:Y:S04]  /*6c70*/  LDSM.16.M88.4 R168, [R194] ;  /* 0x00000000c2a8783b */ /* 0x000f680000000200 */
[----:B-1----:R-:W1:Y:S04]  /*6c80*/  LDSM.16.M88.4 R12, [R194+0x2000] ;  /* 0x00200000c20c783b */ /* 0x002e680000000200 */
[----:B------:R-:W1:Y:S04]  /*6c90*/  LDSM.16.M88.4 R40, [R193+0x4800] ;  /* 0x00480000c128783b */ /* 0x000e680000000200 */
[----:B------:R-:W3:Y:S04]  /*6ca0*/  LDSM.16.M88.4 R24, [R193+0x5000] ;  /* 0x00500000c118783b */ /* 0x000ee80000000200 */
[----:B------:R-:W3:Y:S04]  /*6cb0*/  LDSM.16.M88.4 R148, [R193+0x5800] ;  /* 0x00580000c194783b */ /* 0x000ee80000000200 */
[----:B------:R-:W-:Y:S04]  /*6cc0*/  LDSM.16.M88.4 R228, [R187+0x4000] ;  /* 0x00400000bbe4783b */ /* 0x000fe80000000200 */
[----:B------:R-:W3:Y:S04]  /*6cd0*/  LDSM.16.M88.4 R172, [R192] ;  /* 0x00000000c0ac783b */ /* 0x000ee80000000200 */
[----:B------:R-:W3:Y:S04]  /*6ce0*/  LDSM.16.M88.4 R144, [R192+0x2000] ;  /* 0x00200000c090783b */ /* 0x000ee80000000200 */
[----:B--2---:R-:W2:Y:S04]  /*6cf0*/  LDSM.16.M88.4 R8, [R187+0x4800] ;  /* 0x00480000bb08783b */ /* 0x004ea80000000200 */
[----:B----4-:R-:W4:Y:S04]  /*6d00*/  LDSM.16.M88.4 R4, [R187+0x5000] ;  /* 0x00500000bb04783b */ /* 0x010f280000000200 */
[----:B------:R-:W2:Y:S01]  /*6d10*/  LDSM.16.M88.4 R176, [R187+0x5800] ;  /* 0x00580000bbb0783b */ /* 0x000ea20000000200 */
[-C--:B-----5:R-:W-:Y:S03]  /*6d20*/  HMMA.16816.F32.BF16 R140, R168, R56.reuse, RZ ;  /* 0x00000038a88c723c */ /* 0x0a0fe600000418ff */
[----:B------:R-:W-:Y:S04]  /*6d30*/  LDSM.16.M88.4 R156, [R190] ;  /* 0x00000000be9c783b */ /* 0x000fe80000000200 */
[----:B------:R-:W5:Y:S01]  /*6d40*/  LDSM.16.M88.4 R164, [R191] ;  /* 0x00000000bfa4783b */ /* 0x000f620000000200 */
[C---:B-1----:R-:W-:Y:S03]  /*6d50*/  HMMA.16816.F32.BF16 R64, R12.reuse, R56, RZ ;  /* 0x000000380c40723c */ /* 0x042fe600000418ff */
[----:B------:R-:W1:Y:S04]  /*6d60*/  LDSM.16.M88.4 R160, [R191+0x2000] ;  /* 0x00200000bfa0783b */ /* 0x000e680000000200 */
[----:B------:R-:W-:Y:S01]  /*6d70*/  LDSM.16.M88.4 R152, [R183] ;  /* 0x00000000b798783b */ /* 0x000fe20000000200 */
[-C--:B------:R-:W-:Y:S03]  /*6d80*/  HMMA.16816.F32.BF16 R60, R12, R58.reuse, RZ ;  /* 0x0000003a0c3c723c */ /* 0x080fe600000418ff */
[----:B------:R-:W0:Y:S05]  /*6d90*/  LDGDEPBAR ;  /* 0x00000000000079af */ /* 0x000e2a0000000000 */
[----:B------:R-:W-:Y:S08]  /*6da0*/  HMMA.16816.F32.BF16 R56, R168, R58, RZ ;  /* 0x0000003aa838723c */ /* 0x000ff000000418ff */
[C---:B------:R-:W-:Y:S08]  /*6db0*/  HMMA.16816.F32.BF16 R48, R12.reuse, R40, RZ ;  /* 0x000000280c30723c */ /* 0x040ff000000418ff */
[C---:B---3--:R-:W-:Y:S08]  /*6dc0*/  HMMA.16816.F32.BF16 R32, R12.reuse, R24, RZ ;  /* 0x000000180c20723c */ /* 0x048ff000000418ff */
[C---:B------:R-:W-:Y:S08]  /*6dd0*/  HMMA.16816.F32.BF16 R44, R12.reuse, R42, RZ ;  /* 0x0000002a0c2c723c */ /* 0x040ff000000418ff */
[----:B------:R-:W-:Y:S08]  /*6de0*/  HMMA.16816.F32.BF16 R28, R12, R26, RZ ;  /* 0x0000001a0c1c723c */ /* 0x000ff000000418ff */
[C---:B------:R-:W-:Y:S08]  /*6df0*/  HMMA.16816.F32.BF16 R52, R168.reuse, R40, RZ ;  /* 0x00000028a834723c */ /* 0x040ff000000418ff */
[C---:B------:R-:W-:Y:S08]  /*6e00*/  HMMA.16816.F32.BF16 R36, R168.reuse, R24, RZ ;  /* 0x00000018a824723c */ /* 0x040ff000000418ff */
[C---:B------:R-:W-:Y:S08]  /*6e10*/  HMMA.16816.F32.BF16 R40, R168.reuse, R42, RZ ;  /* 0x0000002aa828723c */ /* 0x040ff000000418ff */
[C---:B------:R-:W-:Y:S08]  /*6e20*/  HMMA.16816.F32.BF16 R24, R168.reuse, R26, RZ ;  /* 0x0000001aa818723c */ /* 0x040ff000000418ff */
[C---:B------:R-:W-:Y:S08]  /*6e30*/  HMMA.16816.F32.BF16 R20, R168.reuse, R148, RZ ;  /* 0x00000094a814723c */ /* 0x040ff000000418ff */
[----:B------:R-:W-:Y:S08]  /*6e40*/  HMMA.16816.F32.BF16 R168, R168, R150, RZ ;  /* 0x00000096a8a8723c */ /* 0x000ff000000418ff */
[C---:B------:R-:W-:Y:S08]  /*6e50*/  HMMA.16816.F32.BF16 R16, R12.reuse, R148, RZ ;  /* 0x000000940c10723c */ /* 0x040ff000000418ff */
[----:B------:R-:W-:Y:S01]  /*6e60*/  HMMA.16816.F32.BF16 R12, R12, R150, RZ ;  /* 0x000000960c0c723c */ /* 0x000fe200000418ff */
[----:B------:R-:W3:Y:S07]  /*6e70*/  LDSM.16.M88.4 R148, [R182] ;  /* 0x00000000b694783b */ /* 0x000eee0000000200 */
[-C--:B------:R-:W-:Y:S08]  /*6e80*/  HMMA.16816.F32.BF16 R140, R172, R228.reuse, R140 ;  /* 0x000000e4ac8c723c */ /* 0x080ff0000004188c */
[C---:B------:R-:W-:Y:S08]  /*6e90*/  HMMA.16816.F32.BF16 R64, R144.reuse, R228, R64 ;  /* 0x000000e49040723c */ /* 0x040ff00000041840 */
[-C--:B------:R-:W-:Y:S08]  /*6ea0*/  HMMA.16816.F32.BF16 R60, R144, R230.reuse, R60 ;  /* 0x000000e6903c723c */ /* 0x080ff0000004183c */
[----:B------:R-:W-:Y:S08]  /*6eb0*/  HMMA.16816.F32.BF16 R56, R172, R230, R56 ;  /* 0x000000e6ac38723c */ /* 0x000ff00000041838 */
[C---:B--2---:R-:W-:Y:S08]  /*6ec0*/  HMMA.16816.F32.BF16 R48, R144.reuse, R8, R48 ;  /* 0x000000089030723c */ /* 0x044ff00000041830 */
[C---:B----4-:R-:W-:Y:S08]  /*6ed0*/  HMMA.16816.F32.BF16 R32, R144.reuse, R4, R32 ;  /* 0x000000049020723c */ /* 0x050ff00000041820 */
[C---:B------:R-:W-:Y:S08]  /*6ee0*/  HMMA.16816.F32.BF16 R44, R144.reuse, R10, R44 ;  /* 0x0000000a902c723c */ /* 0x040ff0000004182c */
[----:B------:R-:W-:Y:S08]  /*6ef0*/  HMMA.16816.F32.BF16 R28, R144, R6, R28 ;  /* 0x00000006901c723c */ /* 0x000ff0000004181c */
[C---:B------:R-:W-:Y:S08]  /*6f00*/  HMMA.16816.F32.BF16 R52, R172.reuse, R8, R52 ;  /* 0x00000008ac34723c */ /* 0x040ff00000041834 */
[C---:B------:R-:W-:Y:S08]  /*6f10*/  HMMA.16816.F32.BF16 R36, R172.reuse, R4, R36 ;  /* 0x00000004ac24723c */ /* 0x040ff00000041824 */
[C---:B------:R-:W-:Y:S01]  /*6f20*/  HMMA.16816.F32.BF16 R40, R172.reuse, R10, R40 ;  /* 0x0000000aac28723c */ /* 0x040fe20000041828 */
[----:B------:R-:W-:Y:S07]  /*6f30*/  LDSM.16.M88.4 R8, [R189] ;  /* 0x00000000bd08783b */ /* 0x000fee0000000200 */
[C---:B------:R-:W-:Y:S01]  /*6f40*/  HMMA.16816.F32.BF16 R24, R172.reuse, R6, R24 ;  /* 0x00000006ac18723c */ /* 0x040fe20000041818 */
[----:B------:R-:W2:Y:S07]  /*6f50*/  LDSM.16.M88.4 R4, [R180] ;  /* 0x00000000b404783b */ /* 0x000eae0000000200 */
[C---:B------:R-:W-:Y:S08]  /*6f60*/  HMMA.16816.F32.BF16 R20, R172.reuse, R176, R20 ;  /* 0x000000b0ac14723c */ /* 0x040ff00000041814 */
[----:B------:R-:W-:Y:S01]  /*6f70*/  HMMA.16816.F32.BF16 R172, R172, R178, R168 ;  /* 0x000000b2acac723c */ /* 0x000fe200000418a8 */
[----:B------:R-:W4:Y:S07]  /*6f80*/  LDSM.16.M88.4 R168, [R189+0x2000] ;  /* 0x00200000bda8783b */ /* 0x000f2e0000000200 */
[-C--:B-----5:R-:W-:Y:S08]  /*6f90*/  HMMA.16816.F32.BF16 R140, R164, R156.reuse, R140 ;  /* 0x0000009ca48c723c */ /* 0x0a0ff0000004188c */
[C---:B-1----:R-:W-:Y:S08]  /*6fa0*/  HMMA.16816.F32.BF16 R64, R160.reuse, R156, R64 ;  /* 0x0000009ca040723c */ /* 0x042ff00000041840 */
[-C--:B------:R-:W-:Y:S08]  /*6fb0*/  HMMA.16816.F32.BF16 R60, R160, R158.reuse, R60 ;  /* 0x0000009ea03c723c */ /* 0x080ff0000004183c */
[----:B------:R-:W-:Y:S08]  /*6fc0*/  HMMA.16816.F32.BF16 R56, R164, R158, R56 ;  /* 0x0000009ea438723c */ /* 0x000ff00000041838 */
[C---:B---3--:R-:W-:Y:S08]  /*6fd0*/  HMMA.16816.F32.BF16 R32, R160.reuse, R148, R32 ;  /* 0x00000094a020723c */ /* 0x048ff00000041820 */
[----:B------:R-:W-:Y:S08]  /*6fe0*/  HMMA.16816.F32.BF16 R28, R160, R150, R28 ;  /* 0x00000096a01c723c */ /* 0x000ff0000004181c */
[C---:B------:R-:W-:Y:S08]  /*6ff0*/  HMMA.16816.F32.BF16 R36, R164.reuse, R148, R36 ;  /* 0x00000094a424723c */ /* 0x040ff00000041824 */
[----:B------:R-:W-:Y:S01]  /*7000*/  HMMA.16816.F32.BF16 R24, R164, R150, R24 ;  /* 0x00000096a418723c */ /* 0x000fe20000041818 */
[----:B------:R-:W1:Y:S07]  /*7010*/  LDSM.16.M88.4 R148, [R180+0x800] ;  /* 0x00080000b494783b */ /* 0x000e6e0000000200 */
[-C--:B--2---:R-:W-:Y:S08]  /*7020*/  HMMA.16816.F32.BF16 R140, R8, R4.reuse, R140 ;  /* 0x00000004088c723c */ /* 0x084ff0000004188c */
[----:B----4-:R-:W-:Y:S01]  /*7030*/  HMMA.16816.F32.BF16 R64, R168, R4, R64 ;  /* 0x00000004a840723c */ /* 0x010fe20000041840 */
[----:B------:R-:W2:Y:S06]  /*7040*/  I2F R4, R138 ;  /* 0x0000008a00047306 */ /* 0x000eac0000201400 */
[----:B------:R-:W-:Y:S01]  /*7050*/  IADD3 R5, R2, 0x9, RZ ;  /* 0x0000000902057810 */ /* 0x000fe20007ffe0ff */
[-C--:B------:R-:W-:Y:S03]  /*7060*/  HMMA.16816.F32.BF16 R56, R8, R6.reuse, R56 ;  /* 0x000000060838723c */ /* 0x080fe60000041838 */
[----:B------:R-:W3:Y:S05]  /*7070*/  I2F R133, R5 ;  /* 0x0000000500857306 */ /* 0x000eea0000201400 */
[----:B------:R-:W-:Y:S01]  /*7080*/  HMMA.16816.F32.BF16 R60, R168, R6, R60 ;  /* 0x00000006a83c723c */ /* 0x000fe2000004183c */
[----:B------:R-:W-:-:S02]  /*7090*/  FFMA.FTZ R141, R3, R0, R141 ;  /* 0x00000000038d7223 */ /* 0x000fc4000001008d */
[----:B------:R-:W-:-:S03]  /*70a0*/  FFMA.FTZ R143, R3, R0, R143 ;  /* 0x00000000038f7223 */ /* 0x000fc6000001008f */
[----:B------:R-:W-:Y:S02]  /*70b0*/  FSEL R229, R141, -INF , !P6 ;  /* 0xff8000008de57808 */ /* 0x000fe40007000000 */
[----:B------:R-:W-:Y:S01]  /*70c0*/  HMMA.16816.F32.BF16 R52, R164, R152, R52 ;  /* 0x00000098a434723c */ /* 0x000fe20000041834 */
[----:B------:R-:W-:-:S07]  /*70d0*/  ISETP.GE.AND P6, PT, R138, R233, PT ;  /* 0x000000e98a00720c */ /* 0x000fce0003fc6270 */
[----:B------:R-:W-:Y:S01]  /*70e0*/  HMMA.16816.F32.BF16 R48, R160, R152, R48 ;  /* 0x00000098a030723c */ /* 0x000fe20000041830 */
[CC--:B--2---:R-:W-:Y:S02]  /*70f0*/  FFMA.FTZ R56, R4.reuse, R0.reuse, R56 ;  /* 0x0000000004387223 */ /* 0x0c4fe40000010038 */
[CC--:B------:R-:W-:Y:S02]  /*7100*/  FFMA.FTZ R58, R4.reuse, R0.reuse, R58 ;  /* 0x00000000043a7223 */ /* 0x0c0fe4000001003a */
[CC--:B---3--:R-:W-:Y:S02]  /*7110*/  FFMA.FTZ R139, R133.reuse, R0.reuse, R57 ;  /* 0x00000000858b7223 */ /* 0x0c8fe40000010039 */
[-C--:B------:R-:W-:Y:S01]  /*7120*/  FFMA.FTZ R231, R133, R0.reuse, R59 ;  /* 0x0000000085e77223 */ /* 0x080fe2000001003b */
[----:B------:R-:W-:Y:S01]  /*7130*/  HMMA.16816.F32.BF16 R16, R144, R176, R16 ;  /* 0x000000b09010723c */ /* 0x000fe20000041810 */
[-C--:B------:R-:W-:Y:S01]  /*7140*/  FFMA.FTZ R60, R4, R0.reuse, R60 ;  /* 0x00000000043c7223 */ /* 0x080fe2000001003c */
[----:B------:R-:W-:Y:S01]  /*7150*/  FSEL R58, R58, -INF , !P3 ;  /* 0xff8000003a3a7808 */ /* 0x000fe20005800000 */
[----:B------:R-:W-:Y:S01]  /*7160*/  FFMA.FTZ R4, R4, R0, R62 ;  /* 0x0000000004047223 */ /* 0x000fe2000001003e */
[----:B------:R-:W-:-:S02]  /*7170*/  ISETP.GE.AND P3, PT, R5, R220, PT ;  /* 0x000000dc0500720c */ /* 0x000fc40003f66270 */
[----:B------:R-:W-:Y:S01]  /*7180*/  FSEL R62, R60, -INF , !P6 ;  /* 0xff8000003c3e7808 */ /* 0x000fe20007000000 */
[CC--:B------:R-:W-:Y:S01]  /*7190*/  FFMA.FTZ R176, R3.reuse, R0.reuse, R65 ;  /* 0x0000000003b07223 */ /* 0x0c0fe20000010041 */
[----:B------:R-:W-:Y:S01]  /*71a0*/  HMMA.16816.F32.BF16 R12, R144, R178, R12 ;  /* 0x000000b2900c723c */ /* 0x000fe2000004180c */
[----:B------:R-:W2:Y:S01]  /*71b0*/  LDSM.16.M88.4 R144, [R181] ;  /* 0x00000000b590783b */ /* 0x000ea20000000200 */
[----:B------:R-:W-:Y:S01]  /*71c0*/  FFMA.FTZ R3, R3, R0, R67 ;  /* 0x0000000003037223 */ /* 0x000fe20000010043 */
[----:B------:R-:W-:Y:S02]  /*71d0*/  FSEL R65, R143, -INF , !P5 ;  /* 0xff8000008f417808 */ /* 0x000fe40006800000 */
[----:B------:R-:W-:Y:S02]  /*71e0*/  ISETP.GE.AND P5, PT, R138, R220, PT ;  /* 0x000000dc8a00720c */ /* 0x000fe40003fa6270 */
[----:B------:R-:W-:Y:S01]  /*71f0*/  FSEL R176, R176, -INF , !P4 ;  /* 0xff800000b0b07808 */ /* 0x000fe20006000000 */
[----:B-1----:R-:W-:Y:S01]  /*7200*/  HMMA.16816.F32.BF16 R52, R8, R148, R52 ;  /* 0x000000940834723c */ /* 0x002fe20000041834 */
[----:B------:R-:W-:-:S02]  /*7210*/  FSEL R3, R3, -INF , !P2 ;  /* 0xff80000003037808 */ /* 0x000fc40005000000 */
[----:B------:R-:W-:Y:S02]  /*7220*/  FSEL R67, R56, -INF , !P1 ;  /* 0xff80000038437808 */ /* 0x000fe40004800000 */
[C---:B------:R-:W-:Y:S02]  /*7230*/  ISETP.GE.AND P4, PT, R5.reuse, R240, PT ;  /* 0x000000f00500720c */ /* 0x040fe40003f86270 */
[C---:B------:R-:W-:Y:S01]  /*7240*/  ISETP.GE.AND P2, PT, R5.reuse, R235, PT ;  /* 0x000000eb0500720c */ /* 0x040fe20003f46270 */
[----:B------:R-:W-:Y:S01]  /*7250*/  HMMA.16816.F32.BF16 R40, R164, R154, R40 ;  /* 0x0000009aa428723c */ /* 0x000fe20000041828 */
[----:B------:R-:W-:Y:S02]  /*7260*/  ISETP.GE.AND P1, PT, R5, R233, PT ;  /* 0x000000e90500720c */ /* 0x000fe40003f26270 */
[----:B------:R-:W-:Y:S02]  /*7270*/  FSEL R60, R4, -INF , !P5 ;  /* 0xff800000043c7808 */ /* 0x000fe40006800000 */
[----:B------:R-:W1:Y:S01]  /*7280*/  LDSM.16.M88.4 R4, [R180+0x1000] ;  /* 0x00100000b404783b */ /* 0x000e620000000200 */
[----:B------:R-:W-:-:S02]  /*7290*/  IADD3 R56, R2, 0x10, RZ ;  /* 0x0000001002387810 */ /* 0x000fc40007ffe0ff */
[----:B------:R-:W-:Y:S01]  /*72a0*/  HMMA.16816.F32.BF16 R48, R168, R148, R48 ;  /* 0x00000094a830723c */ /* 0x000fe20000041830 */
[----:B------:R-:W-:Y:S01]  /*72b0*/  IADD3 R138, R2, 0x11, RZ ;  /* 0x00000011028a7810 */ /* 0x000fe20007ffe0ff */
[----:B------:R-:W3:Y:S01]  /*72c0*/  I2F R57, R56 ;  /* 0x0000003800397306 */ /* 0x000ee20000201400 */
[----:B------:R-:W-:Y:S01]  /*72d0*/  FSEL R59, R139, -INF , !P4 ;  /* 0xff8000008b3b7808 */ /* 0x000fe20006000000 */
[-C--:B------:R-:W-:Y:S01]  /*72e0*/  FFMA.FTZ R139, R133, R0.reuse, R61 ;  /* 0x00000000858b7223 */ /* 0x080fe2000001003d */
[----:B------:R-:W-:Y:S01]  /*72f0*/  FSEL R231, R231, -INF , !P2 ;  /* 0xff800000e7e77808 */ /* 0x000fe20005000000 */
[----:B------:R-:W-:Y:S01]  /*7300*/  FFMA.FTZ R61, R133, R0, R63 ;  /* 0x00000000853d7223 */ /* 0x000fe2000001003f */
[C---:B------:R-:W-:Y:S01]  /*7310*/  ISETP.GE.AND P6, PT, R56.reuse, R240, PT ;  /* 0x000000f03800720c */ /* 0x040fe20003fc6270 */
[----:B------:R-:W-:Y:S01]  /*7320*/  HMMA.16816.F32.BF16 R44, R160, R154, R44 ;  /* 0x0000009aa02c723c */ /* 0x000fe2000004182c */
[C---:B------:R-:W-:Y:S02]  /*7330*/  ISETP.GE.AND P5, PT, R56.reuse, R235, PT ;  /* 0x000000eb3800720c */ /* 0x040fe40003fa6270 */
[----:B------:R-:W-:-:S02]  /*7340*/  ISETP.GE.AND P4, PT, R56, R233, PT ;  /* 0x000000e93800720c */ /* 0x000fc40003f86270 */
[----:B------:R-:W-:Y:S02]  /*7350*/  ISETP.GE.AND P2, PT, R56, R220, PT ;  /* 0x000000dc3800720c */ /* 0x000fe40003f46270 */
[----:B------:R-:W4:Y:S01]  /*7360*/  I2F R56, R138 ;  /* 0x0000008a00387306 */ /* 0x000f220000201400 */
[----:B------:R-:W-:Y:S01]  /*7370*/  HMMA.16816.F32.BF16 R40, R8, R150, R40 ;  /* 0x000000960828723c */ /* 0x000fe20000041828 */
[----:B------:R-:W-:Y:S01]  /*7380*/  FSEL R63, R139, -INF , !P1 ;  /* 0xff8000008b3f7808 */ /* 0x000fe20004800000 */
[C---:B---3--:R-:W-:Y:S01]  /*7390*/  FFMA.FTZ R52, R57.reuse, R0, R52 ;  /* 0x0000000039347223 */ /* 0x048fe20000010034 */
[C---:B------:R-:W-:Y:S01]  /*73a0*/  ISETP.GE.AND P1, PT, R138.reuse, R240, PT ;  /* 0x000000f08a00720c */ /* 0x040fe20003f26270 */
[-C--:B------:R-:W-:Y:S01]  /*73b0*/  FFMA.FTZ R54, R57, R0.reuse, R54 ;  /* 0x0000000039367223 */ /* 0x080fe20000010036 */
[----:B------:R-:W-:Y:S02]  /*73c0*/  FSEL R61, R61, -INF , !P3 ;  /* 0xff8000003d3d7808 */ /* 0x000fe40005800000 */
[----:B------:R-:W-:Y:S01]  /*73d0*/  ISETP.GE.AND P3, PT, R138, R235, PT ;  /* 0x000000eb8a00720c */ /* 0x000fe20003f66270 */
[----:B--2---:R-:W-:Y:S01]  /*73e0*/  HMMA.16816.F32.BF16 R16, R160, R144, R16 ;  /* 0x00000090a010723c */ /* 0x004fe20000041810 */
[CC--:B------:R-:W-:Y:S01]  /*73f0*/  FFMA.FTZ R48, R57.reuse, R0.reuse, R48 ;  /* 0x0000000039307223 */ /* 0x0c0fe20000010030 */
[----:B------:R-:W-:Y:S01]  /*7400*/  FSEL R141, R54, -INF , !P5 ;  /* 0xff800000368d7808 */ /* 0x000fe20006800000 */
[----:B------:R-:W-:Y:S01]  /*7410*/  FFMA.FTZ R156, R57, R0, R50 ;  /* 0x00000000399c7223 */ /* 0x000fe20000010032 */
[----:B------:R-:W-:-:S02]  /*7420*/  ISETP.GE.AND P5, PT, R138, R220, PT ;  /* 0x000000dc8a00720c */ /* 0x000fc40003fa6270 */
[----:B------:R-:W-:Y:S01]  /*7430*/  FSEL R178, R48, -INF , !P4 ;  /* 0xff80000030b27808 */ /* 0x000fe20006000000 */
[-C--:B----4-:R-:W-:Y:S01]  /*7440*/  FFMA.FTZ R148, R56, R0.reuse, R53 ;  /* 0x0000000038947223 */ /* 0x090fe20000010035 */
[----:B------:R-:W-:Y:S01]  /*7450*/  HMMA.16816.F32.BF16 R20, R164, R144, R20 ;  /* 0x00000090a414723c */ /* 0x000fe20000041814 */
[----:B------:R-:W-:Y:S01]  /*7460*/  IADD3 R53, R2, 0x19, RZ ;  /* 0x0000001902357810 */ /* 0x000fe20007ffe0ff */
[-C--:B------:R-:W-:Y:S01]  /*7470*/  FFMA.FTZ R55, R56, R0.reuse, R55 ;  /* 0x0000000038377223 */ /* 0x080fe20000010037 */
[----:B------:R-:W-:Y:S01]  /*7480*/  FSEL R156, R156, -INF , !P2 ;  /* 0xff8000009c9c7808 */ /* 0x000fe20005000000 */
[CC--:B------:R-:W-:Y:S01]  /*7490*/  FFMA.FTZ R49, R56.reuse, R0.reuse, R49 ;  /* 0x0000000038317223 */ /* 0x0c0fe20000010031 */
[----:B------:R-:W2:Y:S01]  /*74a0*/  I2F R48, R53 ;  /* 0x0000003500307306 */ /* 0x000ea20000201400 */
[----:B------:R-:W-:Y:S01]  /*74b0*/  FFMA.FTZ R51, R56, R0, R51 ;  /* 0x0000000038337223 */ /* 0x000fe20000010033 */
[----:B------:R-:W-:Y:S01]  /*74c0*/  FSEL R145, R52, -INF , !P6 ;  /* 0xff80000034917808 */ /* 0x000fe20007000000 */
[----:B------:R-:W-:Y:S01]  /*74d0*/  HMMA.16816.F32.BF16 R44, R168, R150, R44 ;  /* 0x00000096a82c723c */ /* 0x000fe2000004182c */
[----:B------:R-:W-:-:S02]  /*74e0*/  IADD3 R52, R2, 0x18, RZ ;  /* 0x0000001802347810 */ /* 0x000fc40007ffe0ff */
[----:B------:R-:W-:Y:S02]  /*74f0*/  ISETP.GE.AND P6, PT, R138, R233, PT ;  /* 0x000000e98a00720c */ /* 0x000fe40003fc6270 */
[----:B------:R-:W3:Y:S01]  /*7500*/  I2F R50, R52 ;  /* 0x0000003400327306 */ /* 0x000ee20000201400 */
[C---:B------:R-:W-:Y:S02]  /*7510*/  ISETP.GE.AND P4, PT, R52.reuse, R240, PT ;  /* 0x000000f03400720c */ /* 0x040fe40003f86270 */
[----:B-1----:R-:W-:Y:S01]  /*7520*/  HMMA.16816.F32.BF16 R36, R8, R4, R36 ;  /* 0x000000040824723c */ /* 0x002fe20000041824 */
[----:B------:R-:W-:Y:S02]  /*7530*/  ISETP.GE.AND P2, PT, R52, R235, PT ;  /* 0x000000eb3400720c */ /* 0x000fe40003f46270 */
[----:B------:R-:W-:Y:S01]  /*7540*/  FSEL R148, R148, -INF , !P1 ;  /* 0xff80000094947808 */ /* 0x000fe20004800000 */
[-C--:B--2---:R-:W-:Y:S01]  /*7550*/  FFMA.FTZ R155, R48, R0.reuse, R41 ;  /* 0x00000000309b7223 */ /* 0x084fe20000010029 */
[----:B------:R-:W-:Y:S01]  /*7560*/  ISETP.GE.AND P1, PT, R52, R233, PT ;  /* 0x000000e93400720c */ /* 0x000fe20003f26270 */
[----:B------:R-:W-:-:S02]  /*7570*/  FFMA.FTZ R150, R48, R0, R43 ;  /* 0x0000000030967223 */ /* 0x000fc4000001002b */
[----:B------:R-:W-:Y:S01]  /*7580*/  HMMA.16816.F32.BF16 R32, R168, R4, R32 ;  /* 0x00000004a820723c */ /* 0x000fe20000041820 */
[----:B------:R-:W-:Y:S02]  /*7590*/  FSEL R143, R55, -INF , !P3 ;  /* 0xff800000378f7808 */ /* 0x000fe40005800000 */
[----:B------:R-:W-:Y:S01]  /*75a0*/  ISETP.GE.AND P3, PT, R52, R220, PT ;  /* 0x000000dc3400720c */ /* 0x000fe20003f66270 */
[CC--:B---3--:R-:W-:Y:S01]  /*75b0*/  FFMA.FTZ R40, R50.reuse, R0.reuse, R40 ;  /* 0x0000000032287223 */ /* 0x0c8fe20000010028 */
[----:B------:R-:W-:Y:S01]  /*75c0*/  FSEL R179, R49, -INF , !P6 ;  /* 0xff80000031b37808 */ /* 0x000fe20007000000 */
[-C--:B------:R-:W-:Y:S01]  /*75d0*/  FFMA.FTZ R42, R50, R0.reuse, R42 ;  /* 0x00000000322a7223 */ /* 0x080fe2000001002a */
[----:B------:R-:W-:Y:S01]  /*75e0*/  IADD3 R4, R2, 0x20, RZ ;  /* 0x0000002002047810 */ /* 0x000fe20007ffe0ff */
[-C--:B------:R-:W-:Y:S01]  /*75f0*/  HMMA.16816.F32.BF16 R12, R160, R146.reuse, R12 ;  /* 0x00000092a00c723c */ /* 0x080fe2000004180c */
[----:B------:R-:W-:Y:S01]  /*7600*/  FSEL R152, R40, -INF , !P4 ;  /* 0xff80000028987808 */ /* 0x000fe20006000000 */
[CC--:B------:R-:W-:Y:S01]  /*7610*/  FFMA.FTZ R230, R50.reuse, R0.reuse, R44 ;  /* 0x0000000032e67223 */ /* 0x0c0fe2000001002c */
[----:B------:R-:W1:Y:S01]  /*7620*/  I2F R5, R4 ;  /* 0x0000000400057306 */ /* 0x000e620000201400 */
[----:B------:R-:W-:Y:S01]  /*7630*/  FFMA.FTZ R46, R50, R0, R46 ;  /* 0x00000000322e7223 */ /* 0x000fe2000001002e */
[----:B------:R-:W-:Y:S01]  /*7640*/  ISETP.GE.AND P6, PT, R53, R240, PT ;  /* 0x000000f03500720c */ /* 0x000fe20003fc6270 */
[CC--:B------:R-:W-:Y:S01]  /*7650*/  FFMA.FTZ R47, R48.reuse, R0.reuse, R47 ;  /* 0x00000000302f7223 */ /* 0x0c0fe2000001002f */
[----:B------:R-:W-:Y:S01]  /*7660*/  FSEL R161, R51, -INF , !P5 ;  /* 0xff80000033a17808 */ /* 0x000fe20006800000 */
[----:B------:R-:W-:Y:S01]  /*7670*/  HMMA.16816.F32.BF16 R172, R164, R146, R172 ;  /* 0x00000092a4ac723c */ /* 0x000fe200000418ac */
[----:B------:R-:W-:Y:S01]  /*7680*/  ISETP.GE.AND P5, PT, R53, R235, PT ;  /* 0x000000eb3500720c */ /* 0x000fe20003fa6270 */
[----:B------:R-:W-:Y:S01]  /*7690*/  FFMA.FTZ R45, R48, R0, R45 ;  /* 0x00000000302d7223 */ /* 0x000fe2000001002d */
[----:B------:R-:W-:-:S02]  /*76a0*/  IADD3 R44, R2, 0x21, RZ ;  /* 0x00000021022c7810 */ /* 0x000fc40007ffe0ff */
[----:B------:R-:W-:Y:S02]  /*76b0*/  FSEL R230, R230, -INF , !P1 ;  /* 0xff800000e6e67808 */ /* 0x000fe40004800000 */
[----:B------:R-:W-:Y:S01]  /*76c0*/  FSEL R147, R42, -INF , !P2 ;  /* 0xff8000002a937808 */ /* 0x000fe20005000000 */
[-C--:B------:R-:W-:Y:S01]  /*76d0*/  HMMA.16816.F32.BF16 R24, R8, R6.reuse, R24 ;  /* 0x000000060818723c */ /* 0x080fe20000041818 */
[----:B------:R-:W2:Y:S01]  /*76e0*/  LDSM.16.M88.4 R40, [R180+0x1800] ;  /* 0x00180000b428783b */ /* 0x000ea20000000200 */
[----:B------:R-:W-:Y:S01]  /*76f0*/  ISETP.GE.AND P2, PT, R53, R220, PT ;  /* 0x000000dc3500720c */ /* 0x000fe20003f46270 */
[C---:B-1----:R-:W-:Y:S01]  /*7700*/  FFMA.FTZ R36, R5.reuse, R0, R36 ;  /* 0x0000000005247223 */ /* 0x042fe20000010024 */
[----:B------:R-:W-:Y:S01]  /*7710*/  ISETP.GE.AND P1, PT, R4, R240, PT ;  /* 0x000000f00400720c */ /* 0x000fe20003f26270 */
[CC--:B------:R-:W-:Y:S01]  /*7720*/  FFMA.FTZ R38, R5.reuse, R0.reuse, R38 ;  /* 0x0000000005267223 */ /* 0x0c0fe20000010026 */
[----:B------:R-:W-:Y:S01]  /*7730*/  FSEL R159, R46, -INF , !P3 ;  /* 0xff8000002e9f7808 */ /* 0x000fe20005800000 */
[CC--:B------:R-:W-:Y:S01]  /*7740*/  FFMA.FTZ R32, R5.reuse, R0.reuse, R32 ;  /* 0x0000000005207223 */ /* 0x0c0fe20000010020 */
[----:B------:R-:W-:Y:S01]  /*7750*/  ISETP.GE.AND P3, PT, R4, R235, PT ;  /* 0x000000eb0400720c */ /* 0x000fe20003f66270 */
[----:B------:R-:W-:Y:S01]  /*7760*/  FFMA.FTZ R34, R5, R0, R34 ;  /* 0x0000000005227223 */ /* 0x000fe20000010022 */
[----:B------:R-:W-:Y:S01]  /*7770*/  FSEL R155, R155, -INF , !P6 ;  /* 0xff8000009b9b7808 */ /* 0x000fe20007000000 */
[----:B------:R-:W-:Y:S01]  /*7780*/  HMMA.16816.F32.BF16 R28, R168, R6, R28 ;  /* 0x00000006a81c723c */ /* 0x000fe2000004181c */
[----:B------:R-:W-:Y:S01]  /*7790*/  FSEL R150, R150, -INF , !P5 ;  /* 0xff80000096967808 */ /* 0x000fe20006800000 */
[----:B------:R-:W-:-:S04]  /*77a0*/  DEPBAR.LE SB0, 0x0 ;  /* 0x000080000000791a */ /* 0x000fc80000000000 */
[C---:B------:R-:W-:Y:S02]  /*77b0*/  ISETP.GE.AND P6, PT, R4.reuse, R233, PT ;  /* 0x000000e90400720c */ /* 0x040fe40003fc6270 */
[----:B------:R-:W-:Y:S02]  /*77c0*/  ISETP.GE.AND P5, PT, R4, R220, PT ;  /* 0x000000dc0400720c */ /* 0x000fe40003fa6270 */
[----:B------:R-:W1:Y:S01]  /*77d0*/  I2F R4, R44 ;  /* 0x0000002c00047306 */ /* 0x000e620000201400 */
[----:B------:R-:W-:Y:S02]  /*77e0*/  FSEL R157, R47, -INF , !P2 ;  /* 0xff8000002f9d7808 */ /* 0x000fe40005000000 */
[----:B------:R-:W-:Y:S02]  /*77f0*/  FSEL R47, R36, -INF , !P1 ;  /* 0xff800000242f7808 */ /* 0x000fe40004800000 */
[----:B------:R-:W-:Y:S02]  /*7800*/  FSEL R36, R38, -INF , !P3 ;  /* 0xff80000026247808 */ /* 0x000fe40005800000 */
[----:B------:R-:W-:-:S02]  /*7810*/  IADD3 R38, R2, 0x28, RZ ;  /* 0x0000002802267810 */ /* 0x000fc40007ffe0ff */
[----:B------:R-:W-:Y:S02]  /*7820*/  IADD3 R6, R2, 0x29, RZ ;  /* 0x0000002902067810 */ /* 0x000fe40007ffe0ff */
[----:B------:R-:W3:Y:S01]  /*7830*/  I2F R5, R38 ;  /* 0x0000002600057306 */ /* 0x000ee20000201400 */
[----:B------:R-:W-:Y:S02]  /*7840*/  FSEL R151, R32, -INF , !P6 ;  /* 0xff80000020977808 */ /* 0x000fe40007000000 */
[----:B------:R-:W-:Y:S01]  /*7850*/  FSEL R144, R34, -INF , !P5 ;  /* 0xff80000022907808 */ /* 0x000fe20006800000 */
[-C--:B-1----:R-:W-:Y:S01]  /*7860*/  FFMA.FTZ R37, R4, R0.reuse, R37 ;  /* 0x0000000004257223 */ /* 0x082fe20000010025 */
[----:B------:R-:W-:Y:S01]  /*7870*/  ISETP.GE.AND P1, PT, R44, R233, PT ;  /* 0x000000e92c00720c */ /* 0x000fe20003f26270 */
[----:B------:R-:W-:Y:S01]  /*7880*/  FFMA.FTZ R39, R4, R0, R39 ;  /* 0x0000000004277223 */ /* 0x000fe20000010027 */
[----:B------:R-:W-:Y:S01]  /*7890*/  ISETP.GE.AND P3, PT, R44, R220, PT ;  /* 0x000000dc2c00720c */ /* 0x000fe20003f66270 */
[----:B------:R-:W-:Y:S01]  /*78a0*/  FFMA.FTZ R33, R4, R0, R33 ;  /* 0x0000000004217223 */ /* 0x000fe20000010021 */
[----:B------:R-:W-:Y:S01]  /*78b0*/  ISETP.GE.AND P6, PT, R38, R240, PT ;  /* 0x000000f02600720c */ /* 0x000fe20003fc6270 */
[-C--:B------:R-:W-:Y:S01]  /*78c0*/  FFMA.FTZ R35, R4, R0.reuse, R35 ;  /* 0x0000000004237223 */ /* 0x080fe20000010023 */
[----:B------:R-:W-:Y:S01]  /*78d0*/  ISETP.GE.AND P5, PT, R38, R235, PT ;  /* 0x000000eb2600720c */ /* 0x000fe20003fa6270 */
[----:B------:R-:W1:Y:S01]  /*78e0*/  I2F R4, R6 ;  /* 0x0000000600047306 */ /* 0x000e620000201400 */
[----:B------:R-:W-:Y:S01]  /*78f0*/  ISETP.GE.AND P4, PT, R53, R233, PT ;  /* 0x000000e93500720c */ /* 0x000fe20003f86270 */
[-C--:B--2---:R-:W-:Y:S01]  /*7900*/  HMMA.16816.F32.BF16 R20, R8, R40.reuse, R20 ;  /* 0x000000280814723c */ /* 0x084fe20000041814 */
[-C--:B---3--:R-:W-:Y:S01]  /*7910*/  FFMA.FTZ R24, R5, R0.reuse, R24 ;  /* 0x0000000005187223 */ /* 0x088fe20000010018 */
[----:B------:R-:W-:Y:S01]  /*7920*/  FSEL R154, R33, -INF , !P1 ;  /* 0xff800000219a7808 */ /* 0x000fe20004800000 */
[-C--:B------:R-:W-:Y:S01]  /*7930*/  FFMA.FTZ R26, R5, R0.reuse, R26 ;  /* 0x00000000051a7223 */ /* 0x080fe2000001001a */
[----:B------:R-:W-:Y:S01]  /*7940*/  FSEL R146, R35, -INF , !P3 ;  /* 0xff80000023927808 */ /* 0x000fe20005800000 */
[CC--:B------:R-:W-:Y:S01]  /*7950*/  FFMA.FTZ R28, R5.reuse, R0.reuse, R28 ;  /* 0x00000000051c7223 */ /* 0x0c0fe2000001001c */
[----:B------:R-:W-:Y:S01]  /*7960*/  FSEL R50, R24, -INF , !P6 ;  /* 0xff80000018327808 */ /* 0x000fe20007000000 */
[----:B------:R-:W-:Y:S01]  /*7970*/  FFMA.FTZ R30, R5, R0, R30 ;  /* 0x00000000051e7223 */ /* 0x000fe2000001001e */
[----:B------:R-:W-:Y:S01]  /*7980*/  FSEL R26, R26, -INF , !P5 ;  /* 0xff8000001a1a7808 */ /* 0x000fe20006800000 */
[----:B------:R-:W-:Y:S01]  /*7990*/  HMMA.16816.F32.BF16 R16, R168, R40, R16 ;  /* 0x00000028a810723c */ /* 0x000fe20000041810 */
[----:B------:R-:W-:-:S02]  /*79a0*/  FSEL R228, R45, -INF , !P4 ;  /* 0xff8000002de47808 */ /* 0x000fc40006000000 */
[C---:B------:R-:W-:Y:S02]  /*79b0*/  ISETP.GE.AND P1, PT, R6.reuse, R240, PT ;  /* 0x000000f00600720c */ /* 0x040fe40003f26270 */
[----:B------:R-:W-:Y:S01]  /*79c0*/  ISETP.GE.AND P3, PT, R6, R235, PT ;  /* 0x000000eb0600720c */ /* 0x000fe20003f66270 */
[-C--:B-1----:R-:W-:Y:S01]  /*79d0*/  FFMA.FTZ R55, R4, R0.reuse, R25 ;  /* 0x0000000004377223 */ /* 0x082fe20000010019 */
[----:B------:R-:W-:Y:S01]  /*79e0*/  ISETP.GE.AND P6, PT, R6, R233, PT ;  /* 0x000000e90600720c */ /* 0x000fe20003fc6270 */
[----:B------:R-:W-:Y:S01]  /*79f0*/  FFMA.FTZ R25, R4, R0, R27 ;  /* 0x0000000004197223 */ /* 0x000fe2000001001b */
[----:B------:R-:W-:Y:S01]  /*7a00*/  ISETP.GE.AND P5, PT, R6, R220, PT ;  /* 0x000000dc0600720c */ /* 0x000fe20003fa6270 */
[----:B------:R-:W-:Y:S01]  /*7a10*/  HMMA.16816.F32.BF16 R172, R8, R42, R172 ;  /* 0x0000002a08ac723c */ /* 0x000fe200000418ac */
[----:B------:R-:W-:Y:S01]  /*7a20*/  ISETP.GE.AND P4, PT, R44, R240, PT ;  /* 0x000000f02c00720c */ /* 0x000fe20003f86270 */
[-C--:B------:R-:W-:Y:S01]  /*7a30*/  FFMA.FTZ R29, R4, R0.reuse, R29 ;  /* 0x00000000041d7223 */ /* 0x080fe2000001001d */
[----:B------:R-:W-:Y:S01]  /*7a40*/  ISETP.GE.AND P2, PT, R44, R235, PT ;  /* 0x000000eb2c00720c */ /* 0x000fe20003f46270 */
[----:B------:R-:W-:Y:S01]  /*7a50*/  FFMA.FTZ R31, R4, R0, R31 ;  /* 0x00000000041f7223 */ /* 0x000fe2000001001f */
[----:B------:R-:W-:-:S02]  /*7a60*/  IADD3 R6, R2, 0x30, RZ ;  /* 0x0000003002067810 */ /* 0x000fc40007ffe0ff */
[----:B------:R-:W-:Y:S01]  /*7a70*/  FSEL R48, R37, -INF , !P4 ;  /* 0xff80000025307808 */ /* 0x000fe20006000000 */
[----:B------:R-:W-:Y:S01]  /*7a80*/  HMMA.16816.F32.BF16 R12, R168, R42, R12 ;  /* 0x0000002aa80c723c */ /* 0x000fe2000004180c */
[----:B------:R-:W-:Y:S01]  /*7a90*/  FSEL R44, R39, -INF , !P2 ;  /* 0xff800000272c7808 */ /* 0x000fe20005000000 */
[----:B------:R-:W1:Y:S01]  /*7aa0*/  I2F R5, R6 ;  /* 0x0000000600057306 */ /* 0x000e620000201400 */
[C---:B------:R-:W-:Y:S02]  /*7ab0*/  ISETP.GE.AND P4, PT, R38.reuse, R233, PT ;  /* 0x000000e92600720c */ /* 0x040fe40003f86270 */
[----:B------:R-:W-:Y:S02]  /*7ac0*/  ISETP.GE.AND P2, PT, R38, R220, PT ;  /* 0x000000dc2600720c */ /* 0x000fe40003f46270 */
[----:B------:R-:W-:Y:S02]  /*7ad0*/  FSEL R158, R28, -INF , !P4 ;  /* 0xff8000001c9e7808 */ /* 0x000fe40006000000 */
[----:B------:R-:W-:-:S02]  /*7ae0*/  FSEL R149, R30, -INF , !P2 ;  /* 0xff8000001e957808 */ /* 0x000fc40005000000 */
[----:B------:R-:W-:Y:S02]  /*7af0*/  FSEL R55, R55, -INF , !P1 ;  /* 0xff80000037377808 */ /* 0x000fe40004800000 */
[----:B------:R-:W-:Y:S02]  /*7b00*/  FSEL R25, R25, -INF , !P3 ;  /* 0xff80000019197808 */ /* 0x000fe40005800000 */
[C---:B------:R-:W-:Y:S02]  /*7b10*/  ISETP.GE.AND P4, PT, R6.reuse, R240, PT ;  /* 0x000000f00600720c */ /* 0x040fe40003f86270 */
[C---:B------:R-:W-:Y:S01]  /*7b20*/  ISETP.GE.AND P2, PT, R6.reuse, R235, PT ;  /* 0x000000eb0600720c */ /* 0x040fe20003f46270 */
[CC--:B-1----:R-:W-:Y:S01]  /*7b30*/  FFMA.FTZ R20, R5.reuse, R0.reuse, R20 ;  /* 0x0000000005147223 */ /* 0x0c2fe20000010014 */
[C---:B------:R-:W-:Y:S01]  /*7b40*/  ISETP.GE.AND P1, PT, R6.reuse, R233, PT ;  /* 0x000000e90600720c */ /* 0x040fe20003f26270 */
[C---:B------:R-:W-:Y:S01]  /*7b50*/  FFMA.FTZ R22, R5.reuse, R0, R22 ;  /* 0x0000000005167223 */ /* 0x040fe20000010016 */
[----:B------:R-:W-:Y:S01]  /*7b60*/  ISETP.GE.AND P3, PT, R6, R220, PT ;  /* 0x000000dc0600720c */ /* 0x000fe20003f66270 */
[CC--:B------:R-:W-:Y:S01]  /*7b70*/  FFMA.FTZ R16, R5.reuse, R0.reuse, R16 ;  /* 0x0000000005107223 */ /* 0x0c0fe20000010010 */
[C---:B------:R-:W-:Y:S01]  /*7b80*/  IADD3 R6, R2.reuse, 0x31, RZ ;  /* 0x0000003102067810 */ /* 0x040fe20007ffe0ff */
[----:B------:R-:W-:Y:S01]  /*7b90*/  FFMA.FTZ R18, R5, R0, R18 ;  /* 0x0000000005127223 */ /* 0x000fe20000010012 */
[----:B------:R-:W-:-:S02]  /*7ba0*/  IADD3 R4, R2, 0x38, RZ ;  /* 0x0000003802047810 */ /* 0x000fc40007ffe0ff */
[----:B------:R-:W1:Y:S01]  /*7bb0*/  I2F R7, R6 ;  /* 0x0000000600077306 */ /* 0x000e620000201400 */
[----:B------:R-:W-:Y:S02]  /*7bc0*/  FSEL R160, R29, -INF , !P6 ;  /* 0xff8000001da07808 */ /* 0x000fe40007000000 */
[----:B------:R-:W-:Y:S02]  /*7bd0*/  FSEL R153, R31, -INF , !P5 ;  /* 0xff8000001f997808 */ /* 0x000fe40006800000 */
[----:B------:R-:W-:Y:S02]  /*7be0*/  FSEL R24, R20, -INF , !P4 ;  /* 0xff80000014187808 */ /* 0x000fe40006000000 */
[----:B------:R-:W-:Y:S02]  /*7bf0*/  FSEL R28, R22, -INF , !P2 ;  /* 0xff800000161c7808 */ /* 0x000fe40005000000 */
[C---:B------:R-:W-:Y:S02]  /*7c00*/  ISETP.GE.AND P6, PT, R6.reuse, R240, PT ;  /* 0x000000f00600720c */ /* 0x040fe40003fc6270 */
[----:B------:R-:W-:-:S02]  /*7c10*/  ISETP.GE.AND P5, PT, R6, R235, PT ;  /* 0x000000eb0600720c */ /* 0x000fc40003fa6270 */
[C---:B------:R-:W-:Y:S01]  /*7c20*/  ISETP.GE.AND P4, PT, R6.reuse, R233, PT ;  /* 0x000000e90600720c */ /* 0x040fe20003f86270 */
[----:B------:R-:W-:Y:S01]  /*7c30*/  BAR.SYNC.DEFER_BLOCKING 0x0 ;  /* 0x0000000000007b1d */ /* 0x000fe20000010000 */
[----:B------:R-:W-:Y:S01]  /*7c40*/  ISETP.GE.AND P2, PT, R6, R220, PT ;  /* 0x000000dc0600720c */ /* 0x000fe20003f46270 */
[CC--:B-1----:R-:W-:Y:S01]  /*7c50*/  FFMA.FTZ R21, R7.reuse, R0.reuse, R21 ;  /* 0x0000000007157223 */ /* 0x0c2fe20000010015 */
[----:B------:R-:W-:Y:S01]  /*7c60*/  FSEL R57, R16, -INF , !P1 ;  /* 0xff80000010397808 */ /* 0x000fe20004800000 */
[-C--:B------:R-:W-:Y:S01]  /*7c70*/  FFMA.FTZ R23, R7, R0.reuse, R23 ;  /* 0x0000000007177223 */ /* 0x080fe20000010017 */
[----:B------:R-:W-:Y:S01]  /*7c80*/  FSEL R52, R18, -INF , !P3 ;  /* 0xff80000012347808 */ /* 0x000fe20005800000 */
[----:B------:R-:W1:Y:S01]  /*7c90*/  I2F R6, R4 ;  /* 0x0000000400067306 */ /* 0x000e620000201400 */
        /* <DEDUP_REMOVED lines=8> */
[----:B------:R-:W2:Y:S01]  /*7d20*/  I2F R4, R2 ;  /* 0x0000000200047306 */ /* 0x000ea20000201400 */
[----:B------:R-:W-:Y:S01]  /*7d30*/  FSEL R56, R17, -INF , !P4 ;  /* 0xff80000011387808 */ /* 0x000fe20006000000 */
[CC--:B-1----:R-:W-:Y:S01]  /*7d40*/  FFMA.FTZ R31, R6.reuse, R0.reuse, R172 ;  /* 0x00000000061f7223 */ /* 0x0c2fe200000100ac */
[----:B------:R-:W-:Y:S01]  /*7d50*/  FSEL R51, R19, -INF , !P2 ;  /* 0xff80000013337808 */ /* 0x000fe20005000000 */
[----:B------:R-:W-:Y:S01]  /*7d60*/  FFMA.FTZ R30, R6, R0, R174 ;  /* 0x00000000061e7223 */ /* 0x000fe200000100ae */
[----:B------:R-:W-:Y:S01]  /*7d70*/  ISETP.GE.AND P4, PT, R2, R240, PT ;  /* 0x000000f00200720c */ /* 0x000fe20003f86270 */
[CC--:B------:R-:W-:Y:S01]  /*7d80*/  FFMA.FTZ R12, R6.reuse, R0.reuse, R12 ;  /* 0x00000000060c7223 */ /* 0x0c0fe2000001000c */
[----:B------:R-:W-:Y:S01]  /*7d90*/  FSEL R31, R31, -INF , !P1 ;  /* 0xff8000001f1f7808 */ /* 0x000fe20004800000 */
[----:B------:R-:W-:Y:S01]  /*7da0*/  FFMA.FTZ R14, R6, R0, R14 ;  /* 0x00000000060e7223 */ /* 0x000fe2000001000e */
[----:B------:R-:W-:-:S02]  /*7db0*/  FSEL R30, R30, -INF , !P3 ;  /* 0xff8000001e1e7808 */ /* 0x000fc40005800000 */
[C---:B------:R-:W-:Y:S02]  /*7dc0*/  ISETP.GE.AND P2, PT, R2.reuse, R235, PT ;  /* 0x000000eb0200720c */ /* 0x040fe40003f46270 */
[C---:B------:R-:W-:Y:S02]  /*7dd0*/  ISETP.GE.AND P1, PT, R2.reuse, R233, PT ;  /* 0x000000e90200720c */ /* 0x040fe40003f26270 */
[----:B------:R-:W-:Y:S01]  /*7de0*/  ISETP.GE.AND P3, PT, R2, R220, PT ;  /* 0x000000dc0200720c */ /* 0x000fe20003f66270 */
[-C--:B--2---:R-:W-:Y:S01]  /*7df0*/  FFMA.FTZ R6, R4, R0.reuse, R64 ;  /* 0x0000000004067223 */ /* 0x084fe20000010040 */
[----:B------:R-:W-:Y:S01]  /*7e00*/  IADD3 R2, R2, 0x39, RZ ;  /* 0x0000003902027810 */ /* 0x000fe20007ffe0ff */
[-C--:B------:R-:W-:Y:S01]  /*7e10*/  FFMA.FTZ R140, R4, R0.reuse, R140 ;  /* 0x00000000048c7223 */ /* 0x080fe2000001008c */
[----:B------:R-:W-:Y:S01]  /*7e20*/  FSEL R133, R12, -INF , !P6 ;  /* 0xff8000000c857808 */ /* 0x000fe20007000000 */
[----:B------:R-:W-:Y:S01]  /*7e30*/  FFMA.FTZ R142, R4, R0, R142 ;  /* 0x00000000048e7223 */ /* 0x000fe2000001008e */
[----:B------:R-:W1:Y:S01]  /*7e40*/  I2F R5, R2 ;  /* 0x0000000200057306 */ /* 0x000e620000201400 */
[----:B------:R-:W-:-:S02]  /*7e50*/  FSEL R6, R6, -INF , !P1 ;  /* 0xff80000006067808 */ /* 0x000fc40004800000 */
[----:B------:R-:W-:Y:S02]  /*7e60*/  ISETP.GE.AND P1, PT, R221, 0x3, PT ;  /* 0x00000003dd00780c */ /* 0x000fe40003f26270 */
[----:B------:R-:W-:Y:S02]  /*7e70*/  FSEL R49, R14, -INF , !P5 ;  /* 0xff8000000e317808 */ /* 0x000fe40006800000 */
[----:B------:R-:W-:Y:S02]  /*7e80*/  FSEL R241, R140, -INF , !P4 ;  /* 0xff8000008cf17808 */ /* 0x000fe40006000000 */
[----:B------:R-:W-:Y:S02]  /*7e90*/  FSEL R142, R142, -INF , !P2 ;  /* 0xff8000008e8e7808 */ /* 0x000fe40005000000 */
[C---:B------:R-:W-:Y:S02]  /*7ea0*/  ISETP.GE.AND P6, PT, R2.reuse, R240, PT ;  /* 0x000000f00200720c */ /* 0x040fe40003fc6270 */
[----:B------:R-:W-:-:S02]  /*7eb0*/  ISETP.GE.AND P5, PT, R2, R235, PT ;  /* 0x000000eb0200720c */ /* 0x000fc40003fa6270 */
[C---:B------:R-:W-:Y:S01]  /*7ec0*/  ISETP.GE.AND P4, PT, R2.reuse, R233, PT ;  /* 0x000000e90200720c */ /* 0x040fe20003f86270 */
[C---:B-1----:R-:W-:Y:S01]  /*7ed0*/  FFMA.FTZ R46, R5.reuse, R0, R173 ;  /* 0x00000000052e7223 */ /* 0x042fe200000100ad */
[----:B------:R-:W-:Y:S01]  /*7ee0*/  ISETP.GE.AND P2, PT, R2, R220, PT ;  /* 0x000000dc0200720c */ /* 0x000fe20003f46270 */
[-C--:B------:R-:W-:Y:S02]  /*7ef0*/  FFMA.FTZ R2, R4, R0.reuse, R66 ;  /* 0x0000000004027223 */ /* 0x080fe40000010042 */
[CC--:B------:R-:W-:Y:S01]  /*7f00*/  FFMA.FTZ R43, R5.reuse, R0.reuse, R175 ;  /* 0x00000000052b7223 */ /* 0x0c0fe200000100af */
[----:B------:R-:W-:Y:S01]  /*7f10*/  FSEL R46, R46, -INF , !P6 ;  /* 0xff8000002e2e7808 */ /* 0x000fe20007000000 */
[CC--:B------:R-:W-:Y:S01]  /*7f20*/  FFMA.FTZ R13, R5.reuse, R0.reuse, R13 ;  /* 0x00000000050d7223 */ /* 0x0c0fe2000001000d */
[----:B------:R-:W-:Y:S01]  /*7f30*/  FSEL R2, R2, -INF , !P3 ;  /* 0xff80000002027808 */ /* 0x000fe20005800000 */
[----:B------:R-:W-:Y:S01]  /*7f40*/  FFMA.FTZ R15, R5, R0, R15 ;  /* 0x00000000050f7223 */ /* 0x000fe2000001000f */
[----:B------:R-:W-:-:S02]  /*7f50*/  FSEL R43, R43, -INF , !P5 ;  /* 0xff8000002b2b7808 */ /* 0x000fc40006800000 */
        /* <DEDUP_REMOVED lines=51> */
.L_x_748:
[----:B------:R-:W-:Y:S05]  /*8290*/  BSYNC B0 ;  /* 0x0000000000007941 */ /* 0x000fea0003800000 */
.L_x_747:
[----:B------:R-:W0:Y:S02]  /*82a0*/  LDGDEPBAR ;  /* 0x00000000000079af */ /* 0x000e240000000000 */
.L_x_746:
[----:B------:R-:W-:Y:S01]  /*82b0*/  FMNMX.FTZ R5, R135, R6, !PT ;  /* 0x0000000687057209 */ /* 0x000fe20007810000 */
[----:B------:R-:W-:Y:S01]  /*82c0*/  IMAD.WIDE.U32 R166, R234, -0x326172a9, RZ ;  /* 0xcd9e8d57eaa67825 */ /* 0x000fe200078e00ff */
[----:B------:R-:W-:Y:S01]  /*82d0*/  FMNMX.FTZ R7, R134, R2, !PT ;  /* 0x0000000286077209 */ /* 0x000fe20007810000 */
[----:B------:R-:W3:Y:S01]  /*82e0*/  LDC.U8 R45, c[0x0][0x2d8] ;  /* 0x0000b600ff2d7b82 */ /* 0x000ee20000000000 */
[----:B------:R-:W-:Y:S01]  /*82f0*/  FMNMX.FTZ R5, R176, R5, !PT ;  /* 0x00000005b0057209 */ /* 0x000fe20007810000 */
[----:B------:R-:W-:Y:S01]  /*8300*/  IMAD.WIDE.U32 R170, R226, -0x2daee0ad, RZ ;  /* 0xd2511f53e2aa7825 */ /* 0x000fe200078e00ff */
[----:B------:R-:W-:Y:S01]  /*8310*/  FMNMX.FTZ R7, R3, R7, !PT ;  /* 0x0000000703077209 */ /* 0x000fe20007810000 */
[----:B-1----:R-:W-:Y:S01]  /*8320*/  LDSM.16.MT88.4 R16, [R188+0x6000] ;  /* 0x00600000bc10783b */ /* 0x002fe20000004200 */
[----:B------:R-:W-:Y:S01]  /*8330*/  FMNMX.FTZ R5, R62, R5, !PT ;  /* 0x000000053e057209 */ /* 0x000fe20007810000 */
[----:B------:R-:W-:Y:S01]  /*8340*/  IMAD.WIDE.U32 R168, R232, -0x326172a9, RZ ;  /* 0xcd9e8d57e8a87825 */ /* 0x000fe200078e00ff */
[----:B------:R-:W-:Y:S01]  /*8350*/  FMNMX.FTZ R7, R60, R7, !PT ;  /* 0x000000073c077209 */ /* 0x000fe20007810000 */
        /* <DEDUP_REMOVED lines=27> */
[----:B------:R-:W-:Y:S01]  /*8510*/  LOP3.LUT R164, R167, R227, RZ, 0x3c, !PT ;  /* 0x000000e3a7a47212 */ /* 0x000fe200078e3cff */
[----:B------:R-:W1:Y:S01]  /*8520*/  SHFL.BFLY PT, R4, R5, 0x2, 0x1f ;  /* 0x0c401f0005047f89 */ /* 0x000e6200000e0000 */
[----:B------:R-:W-:Y:S01]  /*8530*/  IMAD.SHL.U32 R167, R132, 0x2, RZ ;  /* 0x0000000284a77824 */ /* 0x000fe200078e00ff */
[----:B---3--:R-:W-:Y:S02]  /*8540*/  PRMT R45, R45, 0x7054, R45 ;  /* 0x000070542d2d7816 */ /* 0x008fe4000000002d */
[----:B------:R-:W-:Y:S02]  /*8550*/  IMAD.WIDE.U32 R164, R164, -0x2daee0ad, RZ ;  /* 0xd2511f53a4a47825 */ /* 0x000fe400078e00ff */
[----:B------:R-:W-:-:S03]  /*8560*/  LOP3.LUT R174, R171, UR25, R167, 0x96, !PT ;  /* 0x00000019abae7c12 */ /* 0x000fc6000f8e96a7 */
[----:B------:R-:W-:Y:S02]  /*8570*/  LOP3.LUT R162, R165, UR14, R170, 0x96, !PT ;  /* 0x0000000ea5a27c12 */ /* 0x000fe4000f8e96aa */
[----:B------:R-:W-:Y:S01]  /*8580*/  IMAD.WIDE.U32 R174, R174, -0x326172a9, RZ ;  /* 0xcd9e8d57aeae7825 */ /* 0x000fe200078e00ff */
[----:B------:R-:W-:-:S03]  /*8590*/  LOP3.LUT R165, R169, R227, RZ, 0x3c, !PT ;  /* 0x000000e3a9a57212 */ /* 0x000fc600078e3cff */
[----:B------:R-:W-:-:S04]  /*85a0*/  IMAD.WIDE.U32 R162, R162, -0x326172a9, RZ ;  /* 0xcd9e8d57a2a27825 */ /* 0x000fc800078e00ff */
[----:B------:R-:W-:Y:S01]  /*85b0*/  IMAD R165, R165, -0x2daee0ad, RZ ;  /* 0xd2511f53a5a57824 */ /* 0x000fe200078e02ff */
[--C-:B--2---:R-:W-:Y:S02]  /*85c0*/  LOP3.LUT R8, R163, UR13, R174.reuse, 0x96, !PT ;  /* 0x0000000da3087c12 */ /* 0x104fe4000f8e96ae */
[----:B------:R-:W-:Y:S02]  /*85d0*/  LOP3.LUT R174, R243, UR13, R174, 0x96, !PT ;  /* 0x0000000df3ae7c12 */ /* 0x000fe4000f8e96ae */
[----:B-1----:R-:W-:Y:S01]  /*85e0*/  FMNMX.FTZ R4, R5, R4, !PT ;  /* 0x0000000405047209 */ /* 0x002fe20007810000 */
[----:B------:R-:W-:Y:S01]  /*85f0*/  IMAD.WIDE.U32 R8, R8, -0x2daee0ad, RZ ;  /* 0xd2511f5308087825 */ /* 0x000fe200078e00ff */
[----:B------:R-:W1:Y:S04]  /*8600*/  SHFL.BFLY PT, R5, R7, 0x2, 0x1f ;  /* 0x0c401f0007057f89 */ /* 0x000e6800000e0000 */
[----:B------:R-:W2:Y:S01]  /*8610*/  SHFL.BFLY PT, R177, R4, 0x1, 0x1f ;  /* 0x0c201f0004b17f89 */ /* 0x000ea200000e0000 */
[----:B-1----:R-:W-:-:S02]  /*8620*/  FMNMX.FTZ R5, R7, R5, !PT ;  /* 0x0000000507057209 */ /* 0x002fc40007810000 */
[----:B------:R-:W-:Y:S02]  /*8630*/  LOP3.LUT R7, R175, UR15, R166, 0x96, !PT ;  /* 0x0000000faf077c12 */ /* 0x000fe4000f8e96a6 */
[----:B--2---:R-:W-:Y:S02]  /*8640*/  FMNMX.FTZ R177, R4, R177, !PT ;  /* 0x000000b104b17209 */ /* 0x004fe40007810000 */
[----:B------:R-:W1:Y:S01]  /*8650*/  SHFL.BFLY PT, R4, R5, 0x1, 0x1f ;  /* 0x0c201f0005047f89 */ /* 0x000e6200000e0000 */
[----:B------:R-:W-:Y:S01]  /*8660*/  IMAD.WIDE.U32 R244, R7, -0x2daee0ad, RZ ;  /* 0xd2511f5307f47825 */ /* 0x000fe200078e00ff */
[----:B------:R-:W-:-:S03]  /*8670*/  FSETP.NEU.FTZ.AND P3, PT, R177, -INF , PT ;  /* 0xff800000b100780b */ /* 0x000fc60003f7d000 */
[----:B------:R-:W-:Y:S01]  /*8680*/  FMUL.FTZ R139, R177, c[0x0][0x23c] ;  /* 0x00008f00b18b7a20 */ /* 0x000fe20000410000 */
[----:B------:R-:W-:Y:S02]  /*8690*/  LOP3.LUT R244, R9, UR10, R244, 0x96, !PT ;  /* 0x0000000a09f47c12 */ /* 0x000fe4000f8e96f4 */
[----:B------:R-:W-:Y:S02]  /*86a0*/  FSEL R42, R177, RZ, P3 ;  /* 0x000000ffb12a7208 */ /* 0x000fe40001800000 */
[----:B------:R-:W-:-:S03]  /*86b0*/  FSEL R139, R139, RZ, P3 ;  /* 0x000000ff8b8b7208 */ /* 0x000fc60001800000 */
[----:B------:R-:W-:Y:S02]  /*86c0*/  FADD.FTZ R42, R135, -R42 ;  /* 0x8000002a872a7221 */ /* 0x000fe40000010000 */
[--C-:B------:R-:W-:Y:S01]  /*86d0*/  FFMA.FTZ R39, R6, c[0x0][0x23c], -R139.reuse ;  /* 0x00008f0006277a23 */ /* 0x100fe2000001088b */
[----:B------:R-:W-:Y:S01]  /*86e0*/  LOP3.LUT R6, R245, UR12, R164, 0x96, !PT ;  /* 0x0000000cf5067c12 */ /* 0x000fe2000f8e96a4 */
[----:B------:R-:W-:Y:S02]  /*86f0*/  FFMA.FTZ R38, R176, c[0x0][0x23c], -R139 ;  /* 0x00008f00b0267a23 */ /* 0x000fe4000001088b */
[----:B------:R-:W-:Y:S02]  /*8700*/  IMAD.WIDE.U32 R244, R244, -0x326172a9, RZ ;  /* 0xcd9e8d57f4f47825 */ /* 0x000fe400078e00ff */
[----:B------:R-:W-:Y:S02]  /*8710*/  MUFU.EX2 R39, R39 ;  /* 0x0000002700277308 */ /* 0x000fe40000000800 */
[----:B------:R-:W-:Y:S01]  /*8720*/  IMAD.WIDE.U32 R6, R6, -0x326172a9, RZ ;  /* 0xcd9e8d5706067825 */ /* 0x000fe200078e00ff */
[----:B-1----:R-:W-:-:S03]  /*8730*/  FMNMX.FTZ R176, R5, R4, !PT ;  /* 0x0000000405b07209 */ /* 0x002fc60007810000 */
[--C-:B------:R-:W-:Y:S01]  /*8740*/  FFMA.FTZ R37, R62, c[0x0][0x23c], -R139.reuse ;  /* 0x00008f003e257a23 */ /* 0x100fe2000001088b */
[----:B------:R-:W-:Y:S01]  /*8750*/  LOP3.LUT R4, R7, UR11, R162, 0x96, !PT ;  /* 0x0000000b07047c12 */ /* 0x000fe2000f8e96a2 */
[C---:B------:R-:W-:Y:S01]  /*8760*/  FMUL.FTZ R54, R176.reuse, c[0x0][0x23c] ;  /* 0x00008f00b0367a20 */ /* 0x040fe20000410000 */
[----:B------:R-:W-:Y:S01]  /*8770*/  LOP3.LUT R172, R245, UR9, R6, 0x96, !PT ;  /* 0x00000009f5ac7c12 */ /* 0x000fe2000f8e9606 */
[----:B------:R-:W-:Y:S01]  /*8780*/  FFMA.FTZ R35, R63, c[0x0][0x23c], -R139 ;  /* 0x00008f003f237a23 */ /* 0x000fe2000001088b */
[----:B------:R-:W-:Y:S01]  /*8790*/  FSETP.NEU.FTZ.AND P2, PT, R176, -INF , PT ;  /* 0xff800000b000780b */ /* 0x000fe20003f5d000 */
[----:B------:R-:W-:Y:S01]  /*87a0*/  IMAD.WIDE.U32 R4, R4, -0x2daee0ad, RZ ;  /* 0xd2511f5304047825 */ /* 0x000fe200078e00ff */
[----:B------:R-:W-:Y:S02]  /*87b0*/  MUFU.EX2 R37, R37 ;  /* 0x0000002500257308 */ /* 0x000fe40000000800 */
[----:B------:R-:W-:Y:S01]  /*87c0*/  FSEL R54, R54, RZ, P2 ;  /* 0x000000ff36367208 */ /* 0x000fe20001000000 */
[----:B------:R-:W-:Y:S01]  /*87d0*/  IMAD.WIDE.U32 R172, R172, -0x2daee0ad, RZ ;  /* 0xd2511f53acac7825 */ /* 0x000fe200078e00ff */
[----:B------:R-:W-:-:S02]  /*87e0*/  LOP3.LUT R62, R5, UR8, R8, 0x96, !PT ;  /* 0x00000008053e7c12 */ /* 0x000fc4000f8e9608 */
[----:B------:R-:W1:Y:S01]  /*87f0*/  LDSM.16.MT88.4 R8, [R185+0x6000] ;  /* 0x00600000b908783b */ /* 0x000e620000004200 */
[----:B------:R-:W-:Y:S01]  /*8800*/  FFMA.FTZ R34, R2, c[0x0][0x23c], -R54 ;  /* 0x00008f0002227a23 */ /* 0x000fe20000010836 */
[----:B------:R-:W-:Y:S01]  /*8810*/  LOP3.LUT R2, R173, UR6, R4, 0x96, !PT ;  /* 0x00000006ad027c12 */ /* 0x000fe2000f8e9604 */
[--C-:B------:R-:W-:Y:S01]  /*8820*/  FFMA.FTZ R32, R60, c[0x0][0x23c], -R54.reuse ;  /* 0x00008f003c207a23 */ /* 0x100fe20000010836 */
[----:B------:R-:W2:Y:S01]  /*8830*/  MUFU.EX2 R35, R35 ;  /* 0x0000002300237308 */ /* 0x000ea20000000800 */
[----:B------:R-:W-:Y:S01]  /*8840*/  FFMA.FTZ R40, R61, c[0x0][0x23c], -R54 ;  /* 0x00008f003d287a23 */ /* 0x000fe20000010836 */
[----:B------:R-:W-:Y:S01]  /*8850*/  FSEL R41, R176, RZ, P2 ;  /* 0x000000ffb0297208 */ /* 0x000fe20001000000 */
[----:B------:R-:W-:-:S04]  /*8860*/  IMAD.WIDE.U32 R6, R2, -0x326172a9, RZ ;  /* 0xcd9e8d5702067825 */ /* 0x000fc800078e00ff */
[----:B------:R-:W-:Y:S01]  /*8870*/  FFMA.FTZ R33, R3, c[0x0][0x23c], -R54 ;  /* 0x00008f0003217a23 */ /* 0x000fe20000010836 */
[----:B------:R-:W-:Y:S01]  /*8880*/  MUFU.EX2 R32, R32 ;  /* 0x0000002000207308 */ /* 0x000fe20000000800 */
[----:B------:R-:W-:Y:S01]  /*8890*/  LOP3.LUT R3, R6, 0xffff, RZ, 0xc0, !PT ;  /* 0x0000ffff06037812 */ /* 0x000fe200078ec0ff */
[----:B------:R-:W-:Y:S01]  /*88a0*/  IMAD.WIDE.U32 R62, R62, -0x326172a9, RZ ;  /* 0xcd9e8d573e3e7825 */ /* 0x000fe200078e00ff */
[--C-:B------:R-:W-:Y:S02]  /*88b0*/  SHF.R.U32.HI R4, RZ, 0x10, R6.reuse ;  /* 0x00000010ff047819 */ /* 0x100fe40000011606 */
[----:B------:R-:W-:Y:S01]  /*88c0*/  LOP3.LUT R22, R6, 0xff, RZ, 0xc0, !PT ;  /* 0x000000ff06167812 */ /* 0x000fe200078ec0ff */
[----:B------:R-:W-:Y:S01]  /*88d0*/  FADD.FTZ R41, R134, -R41 ;  /* 0x8000002986297221 */ /* 0x000fe20000010000 */
[----:B------:R-:W-:Y:S01]  /*88e0*/  SHF.R.U32.HI R3, RZ, 0x8, R3 ;  /* 0x00000008ff037819 */ /* 0x000fe20000011603 */
[----:B------:R-:W3:Y:S01]  /*88f0*/  MUFU.EX2 R40, R40 ;  /* 0x0000002800287308 */ /* 0x000ee20000000800 */
[----:B------:R-:W-:Y:S01]  /*8900*/  SHF.R.U32.HI R23, RZ, 0x18, R6 ;  /* 0x00000018ff177819 */ /* 0x000fe20000011606 */
[----:B------:R-:W-:Y:S01]  /*8910*/  FMUL.FTZ R42, R42, c[0x0][0x23c] ;  /* 0x00008f002a2a7a20 */ /* 0x000fe20000410000 */
[----:B------:R-:W-:Y:S01]  /*8920*/  LOP3.LUT R4, R4, 0xff, RZ, 0xc0, !PT ;  /* 0x000000ff04047812 */ /* 0x000fe200078ec0ff */
[----:B------:R-:W-:Y:S01]  /*8930*/  FMUL.FTZ R41, R41, c[0x0][0x23c] ;  /* 0x00008f0029297a20 */ /* 0x000fe20000410000 */
[----:B------:R-:W-:Y:S01]  /*8940*/  PRMT R22, R22, 0x5410, R3 ;  /* 0x0000541016167816 */ /* 0x000fe20000000003 */
[----:B------:R-:W-:Y:S01]  /*8950*/  FFMA.FTZ R156, R156, c[0x0][0x23c], -R54 ;  /* 0x00008f009c9c7a23 */ /* 0x000fe20000010836 */
[----:B------:R-:W-:Y:S01]  /*8960*/  PRMT R23, R4, 0x5410, R23 ;  /* 0x0000541004177816 */ /* 0x000fe20000000017 */
[----:B------:R-:W-:Y:S01]  /*8970*/  MUFU.EX2 R34, R34 ;  /* 0x0000002200227308 */ /* 0x000fe20000000800 */
[----:B--2---:R-:W-:Y:S01]  /*8980*/  F2FP.BF16.PACK_AB R5, R35, R37 ;  /* 0x000000252305723e */ /* 0x004fe200000010ff */
[--C-:B------:R-:W-:Y:S01]  /*8990*/  HSET2.LE.AND R22, R22, R45.reuse, PT ;  /* 0x0000002d16167233 */ /* 0x100fe20003803000 */
[----:B------:R-:W-:Y:S01]  /*89a0*/  LOP3.LUT R2, R7, UR16, R62, 0x96, !PT ;  /* 0x0000001007027c12 */ /* 0x000fe2000f8e963e */
[--C-:B------:R-:W-:Y:S01]  /*89b0*/  HSET2.LE.AND R23, R23, R45.reuse, PT ;  /* 0x0000002d17177233 */ /* 0x100fe20003803000 */
[----:B------:R-:W-:Y:S01]  /*89c0*/  LOP3.LUT R170, R63, UR7, R244, 0x96, !PT ;  /* 0x000000073faa7c12 */ /* 0x000fe2000f8e96f4 */
[----:B------:R-:W-:Y:S01]  /*89d0*/  IMAD.WIDE.U32 R244, R174, -0x2daee0ad, RZ ;  /* 0xd2511f53aef47825 */ /* 0x000fe200078e00ff */
[----:B------:R-:W-:Y:S01]  /*89e0*/  LOP3.LUT R22, R22, R5, RZ, 0xc0, !PT ;  /* 0x0000000516167212 */ /* 0x000fe200078ec0ff */
[----:B------:R-:W2:Y:S01]  /*89f0*/  MUFU.EX2 R33, R33 ;  /* 0x0000002100217308 */ /* 0x000ea20000000800 */
[----:B---3--:R-:W-:Y:S01]  /*8a00*/  F2FP.BF16.PACK_AB R4, R40, R32 ;  /* 0x000000202804723e */ /* 0x008fe200000010ff */
[----:B------:R-:W-:Y:S01]  /*8a10*/  FFMA.FTZ R159, R159, c[0x0][0x23c], -R54 ;  /* 0x00008f009f9f7a23 */ /* 0x000fe20000010836 */
[----:B------:R-:W-:Y:S01]  /*8a20*/  SHF.R.U32.HI R21, RZ, 0x10, R2 ;  /* 0x00000010ff157819 */ /* 0x000fe20000011602 */
[--C-:B------:R-:W-:Y:S01]  /*8a30*/  FFMA.FTZ R157, R157, c[0x0][0x23c], -R54.reuse ;  /* 0x00008f009d9d7a23 */ /* 0x100fe20000010836 */
[----:B------:R-:W-:Y:S01]  /*8a40*/  LOP3.LUT R23, R23, R4, RZ, 0xc0, !PT ;  /* 0x0000000417177212 */ /* 0x000fe200078ec0ff */
[----:B------:R-:W-:Y:S01]  /*8a50*/  FFMA.FTZ R161, R161, c[0x0][0x23c], -R54 ;  /* 0x00008f00a1a17a23 */ /* 0x000fe20000010836 */
[----:B------:R-:W3:Y:S01]  /*8a60*/  LDSM.16.MT88.4 R4, [R184+0x6000] ;  /* 0x00600000b804783b */ /* 0x000ee20000004200 */
[----:B------:R-:W4:Y:S01]  /*8a70*/  MUFU.EX2 R38, R38 ;  /* 0x0000002600267308 */ /* 0x000f220000000800 */
[C---:B------:R-:W-:Y:S01]  /*8a80*/  LOP3.LUT R3, R2.reuse, 0xffff, RZ, 0xc0, !PT ;  /* 0x0000ffff02037812 */ /* 0x040fe200078ec0ff */
[--C-:B------:R-:W-:Y:S01]  /*8a90*/  FFMA.FTZ R151, R151, c[0x0][0x23c], -R139.reuse ;  /* 0x00008f0097977a23 */ /* 0x100fe2000001088b */
[----:B------:R-:W-:Y:S01]  /*8aa0*/  LOP3.LUT R20, R2, 0xff, RZ, 0xc0, !PT ;  /* 0x000000ff02147812 */ /* 0x000fe200078ec0ff */
[----:B------:R-:W-:Y:S01]  /*8ab0*/  FFMA.FTZ R154, R154, c[0x0][0x23c], -R139 ;  /* 0x00008f009a9a7a23 */ /* 0x000fe2000001088b */
[----:B------:R-:W-:Y:S01]  /*8ac0*/  SHF.R.U32.HI R2, RZ, 0x18, R2 ;  /* 0x00000018ff027819 */ /* 0x000fe20000011602 */
[--C-:B------:R-:W-:Y:S01]  /*8ad0*/  FFMA.FTZ R144, R144, c[0x0][0x23c], -R54.reuse ;  /* 0x00008f0090907a23 */ /* 0x100fe20000010836 */
[----:B------:R-:W-:Y:S01]  /*8ae0*/  LOP3.LUT R21, R21, 0xff, RZ, 0xc0, !PT ;  /* 0x000000ff15157812 */ /* 0x000fe200078ec0ff */
[----:B------:R-:W5:Y:S01]  /*8af0*/  MUFU.EX2 R42, R42 ;  /* 0x0000002a002a7308 */ /* 0x000f620000000800 */
[----:B------:R-:W-:Y:S01]  /*8b00*/  SHF.R.U32.HI R3, RZ, 0x8, R3 ;  /* 0x00000008ff037819 */ /* 0x000fe20000011603 */
[----:B------:R-:W-:Y:S01]  /*8b10*/  FFMA.FTZ R146, R146, c[0x0][0x23c], -R54 ;  /* 0x00008f0092927a23 */ /* 0x000fe20000010836 */
[----:B------:R-:W-:Y:S01]  /*8b20*/  PRMT R21, R21, 0x5410, R2 ;  /* 0x0000541015157816 */ /* 0x000fe20000000002 */
[----:B------:R-:W-:Y:S01]  /*8b30*/  FFMA.FTZ R158, R158, c[0x0][0x23c], -R139 ;  /* 0x00008f009e9e7a23 */ /* 0x000fe2000001088b */
[----:B------:R-:W-:Y:S01]  /*8b40*/  PRMT R20, R20, 0x5410, R3 ;  /* 0x0000541014147816 */ /* 0x000fe20000000003 */
[----:B------:R-:W-:Y:S01]  /*8b50*/  FFMA.FTZ R160, R160, c[0x0][0x23c], -R139 ;  /* 0x00008f00a0a07a23 */ /* 0x000fe2000001088b */
[----:B--2---:R-:W-:Y:S01]  /*8b60*/  F2FP.BF16.PACK_AB R2, R33, R34 ;  /* 0x000000222102723e */ /* 0x004fe200000010ff */
[----:B------:R-:W2:Y:S01]  /*8b70*/  MUFU.EX2 R41, R41 ;  /* 0x0000002900297308 */ /* 0x000ea20000000800 */
[--C-:B------:R-:W-:Y:S01]  /*8b80*/  HSET2.LE.AND R21, R21, R45.reuse, PT ;  /* 0x0000002d15157233 */ /* 0x100fe20003803000 */
[----:B----4-:R-:W-:Y:S01]  /*8b90*/  F2FP.BF16.PACK_AB R3, R38, R39 ;  /* 0x000000272603723e */ /* 0x010fe200000010ff */
[----:B------:R-:W-:Y:S01]  /*8ba0*/  HSET2.LE.AND R20, R20, R45, PT ;  /* 0x0000002d14147233 */ /* 0x000fe20003803000 */
[----:B------:R-:W-:-:S02]  /*8bb0*/  FFMA.FTZ R49, R49, c[0x0][0x23c], -R54 ;  /* 0x00008f0031317a23 */ /* 0x000fc40000010836 */
[----:B------:R-:W-:Y:S01]  /*8bc0*/  LOP3.LUT R21, R21, R2, RZ, 0xc0, !PT ;  /* 0x0000000215157212 */ /* 0x000fe200078ec0ff */
[----:B------:R-:W-:Y:S01]  /*8bd0*/  FFMA.FTZ R53, R53, c[0x0][0x23c], -R54 ;  /* 0x00008f0035357a23 */ /* 0x000fe20000010836 */
[----:B------:R-:W-:Y:S01]  /*8be0*/  FMNMX.FTZ R2, R137, R241, !PT ;  /* 0x000000f189027209 */ /* 0x000fe20007810000 */
[-C--:B-----5:R-:W-:Y:S01]  /*8bf0*/  FMUL.FTZ R124, R124, R42.reuse ;  /* 0x0000002a7c7c7220 */ /* 0x0a0fe20000410000 */
[----:B------:R-:W-:Y:S01]  /*8c00*/  LOP3.LUT R20, R20, R3, RZ, 0xc0, !PT ;  /* 0x0000000314147212 */ /* 0x000fe200078ec0ff */
[----:B------:R-:W-:Y:S01]  /*8c10*/  FMUL.FTZ R125, R125, R42 ;  /* 0x0000002a7d7d7220 */ /* 0x000fe20000410000 */
[----:B------:R-:W-:Y:S01]  /*8c20*/  FMNMX.FTZ R2, R229, R2, !PT ;  /* 0x00000002e5027209 */ /* 0x000fe20007810000 */
[-C--:B------:R-:W-:Y:S01]  /*8c30*/  FMUL.FTZ R120, R120, R42.reuse ;  /* 0x0000002a78787220 */ /* 0x080fe20000410000 */
[----:B------:R-:W-:Y:S01]  /*8c40*/  LOP3.LUT R3, R175, UR15, R168, 0x96, !PT ;  /* 0x0000000faf037c12 */ /* 0x000fe2000f8e96a8 */
[----:B------:R-:W-:Y:S01]  /*8c50*/  FMUL.FTZ R121, R121, R42 ;  /* 0x0000002a79797220 */ /* 0x000fe20000410000 */
[----:B------:R-:W-:Y:S01]  /*8c60*/  FMNMX.FTZ R2, R67, R2, !PT ;  /* 0x0000000243027209 */ /* 0x000fe20007810000 */
[-C--:B--2---:R-:W-:Y:S01]  /*8c70*/  FMUL.FTZ R126, R126, R41.reuse ;  /* 0x000000297e7e7220 */ /* 0x084fe20000410000 */
[----:B------:R-:W2:Y:S01]  /*8c80*/  MUFU.EX2 R156, R156 ;  /* 0x0000009c009c7308 */ /* 0x000ea20000000800 */
[-C--:B------:R-:W-:Y:S01]  /*8c90*/  FMUL.FTZ R127, R127, R41.reuse ;  /* 0x000000297f7f7220 */ /* 0x080fe20000410000 */
[----:B------:R-:W-:Y:S01]  /*8ca0*/  FMNMX.FTZ R2, R59, R2, !PT ;  /* 0x000000023b027209 */ /* 0x000fe20007810000 */
[----:B------:R-:W-:-:S02]  /*8cb0*/  FMUL.FTZ R122, R122, R41 ;  /* 0x000000297a7a7220 */ /* 0x000fc40000410000 */
[-C--:B------:R-:W-:Y:S01]  /*8cc0*/  FMUL.FTZ R123, R123, R41.reuse ;  /* 0x000000297b7b7220 */ /* 0x080fe20000410000 */
[----:B------:R-:W-:Y:S01]  /*8cd0*/  FMNMX.FTZ R2, R145, R2, !PT ;  /* 0x0000000291027209 */ /* 0x000fe20007810000 */
[-C--:B------:R-:W-:Y:S01]  /*8ce0*/  FMUL.FTZ R68, R68, R42.reuse ;  /* 0x0000002a44447220 */ /* 0x080fe20000410000 */
[C---:B------:R-:W-:Y:S01]  /*8cf0*/  HMMA.16816.F32.BF16 R124, R20.reuse, R16, R124 ;  /* 0x00000010147c723c */ /* 0x040fe2000004187c */
[----:B------:R-:W-:Y:S01]  /*8d00*/  FMUL.FTZ R69, R69, R42 ;  /* 0x0000002a45457220 */ /* 0x000fe20000410000 */
[----:B------:R-:W-:Y:S01]  /*8d10*/  FMNMX.FTZ R2, R148, R2, !PT ;  /* 0x0000000294027209 */ /* 0x000fe20007810000 */
[-C--:B------:R-:W-:Y:S01]  /*8d20*/  FMUL.FTZ R70, R70, R41.reuse ;  /* 0x0000002946467220 */ /* 0x080fe20000410000 */
[----:B------:R-:W-:Y:S01]  /*8d30*/  MUFU.EX2 R159, R159 ;  /* 0x0000009f009f7308 */ /* 0x000fe20000000800 */
        /* <DEDUP_REMOVED lines=15> */
[----:B------:R-:W4:Y:S01]  /*8e30*/  MUFU.EX2 R161, R161 ;  /* 0x000000a100a17308 */ /* 0x000f220000000800 */
        /* <DEDUP_REMOVED lines=11> */
[C---:B-1----:R-:W-:Y:S01]  /*8ef0*/  HMMA.16816.F32.BF16 R80, R20.reuse, R8, R80 ;  /* 0x000000081450723c */ /* 0x042fe20000041850 */
[----:B------:R-:W-:Y:S01]  /*8f00*/  FMUL.FTZ R93, R93, R42 ;  /* 0x0000002a5d5d7220 */ /* 0x000fe20000410000 */
[----:B------:R-:W-:Y:S01]  /*8f10*/  FMNMX.FTZ R2, R27, R2, !PT ;  /* 0x000000021b027209 */ /* 0x000fe20007810000 */
[-C--:B------:R-:W-:Y:S01]  /*8f20*/  FMUL.FTZ R94, R94, R41.reuse ;  /* 0x000000295e5e7220 */ /* 0x080fe20000410000 */
[----:B------:R-:W-:Y:S01]  /*8f30*/  MUFU.EX2 R154, R154 ;  /* 0x0000009a009a7308 */ /* 0x000fe20000000800 */
[-C--:B------:R-:W-:Y:S01]  /*8f40*/  FMUL.FTZ R95, R95, R41.reuse ;  /* 0x000000295f5f7220 */ /* 0x080fe20000410000 */
[----:B------:R-:W-:Y:S01]  /*8f50*/  FMNMX.FTZ R2, R31, R2, !PT ;  /* 0x000000021f027209 */ /* 0x000fe20007810000 */
[-C--:B------:R-:W-:Y:S01]  /*8f60*/  FMUL.FTZ R100, R100, R42.reuse ;  /* 0x0000002a64647220 */ /* 0x080fe20000410000 */
[----:B------:R-:W-:Y:S01]  /*8f70*/  HMMA.16816.F32.BF16 R84, R20, R10, R84 ;  /* 0x0000000a1454723c */ /* 0x000fe20000041854 */
[----:B------:R-:W-:Y:S01]  /*8f80*/  FMUL.FTZ R101, R101, R42 ;  /* 0x0000002a65657220 */ /* 0x000fe20000410000 */
[----:B------:R-:W-:Y:S01]  /*8f90*/  FMNMX.FTZ R2, R46, R2, !PT ;  /* 0x000000022e027209 */ /* 0x000fe20007810000 */
[-C--:B------:R-:W-:Y:S01]  /*8fa0*/  FMUL.FTZ R102, R102, R41.reuse ;  /* 0x0000002966667220 */ /* 0x080fe20000410000 */
[----:B------:R-:W1:Y:S01]  /*8fb0*/  MUFU.EX2 R144, R144 ;  /* 0x0000009000907308 */ /* 0x000e620000000800 */
[----:B------:R-:W-:-:S02]  /*8fc0*/  FMUL.FTZ R103, R103, R41 ;  /* 0x0000002967677220 */ /* 0x000fc40000410000 */
[----:B------:R-:W-:Y:S01]  /*8fd0*/  IMAD.WIDE.U32 R246, R3, -0x2daee0ad, RZ ;  /* 0xd2511f5303f67825 */ /* 0x000fe200078e00ff */
[C---:B---3--:R-:W-:Y:S03]  /*8fe0*/  HMMA.16816.F32.BF16 R92, R20.reuse, R4, R92 ;  /* 0x00000004145c723c */ /* 0x048fe6000004185c */
[----:B------:R-:W-:Y:S01]  /*8ff0*/  FFMA.FTZ R56, R56, c[0x0][0x23c], -R139 ;  /* 0x00008f0038387a23 */ /* 0x000fe2000001088b */
[----:B------:R-:W-:Y:S01]  /*9000*/  LOP3.LUT R246, R245, UR10, R246, 0x96, !PT ;  /* 0x0000000af5f67c12 */ /* 0x000fe2000f8e96f6 */
[----:B------:R-:W3:Y:S01]  /*9010*/  MUFU.EX2 R146, R146 ;  /* 0x0000009200927308 */ /* 0x000ee20000000800 */
[--C-:B------:R-:W-:Y:S02]  /*9020*/  FFMA.FTZ R52, R52, c[0x0][0x23c], -R54.reuse ;  /* 0x00008f0034347a23 */ /* 0x100fe40000010836 */
[----:B------:R-:W-:Y:S01]  /*9030*/  HMMA.16816.F32.BF16 R100, R20, R6, R100 ;  /* 0x000000061464723c */ /* 0x000fe20000041864 */
[----:B------:R-:W5:Y:S01]  /*9040*/  SHFL.BFLY PT, R22, R2, 0x2, 0x1f ;  /* 0x0c401f0002167f89 */ /* 0x000f6200000e0000 */
[----:B------:R-:W-:-:S02]  /*9050*/  FFMA.FTZ R51, R51, c[0x0][0x23c], -R54 ;  /* 0x00008f0033337a23 */ /* 0x000fc40000010836 */
[----:B------:R-:W-:Y:S01]  /*9060*/  FFMA.FTZ R39, R223, R42, R39 ;  /* 0x0000002adf277223 */ /* 0x000fe20000010027 */
[----:B------:R-:W-:Y:S01]  /*9070*/  MUFU.EX2 R158, R158 ;  /* 0x0000009e009e7308 */ /* 0x000fe20000000800 */
[----:B------:R-:W-:Y:S01]  /*9080*/  FFMA.FTZ R34, R222, R41, R34 ;  /* 0x00000029de227223 */ /* 0x000fe20000010022 */
[----:B------:R-:W-:Y:S01]  /*9090*/  FMNMX.FTZ R20, R136, R142, !PT ;  /* 0x0000008e88147209 */ /* 0x000fe20007810000 */
[----:B------:R-:W-:Y:S02]  /*90a0*/  FADD.FTZ R39, R38, R39 ;  /* 0x0000002726277221 */ /* 0x000fe40000010000 */
[----:B------:R-:W-:Y:S01]  /*90b0*/  FADD.FTZ R34, R33, R34 ;  /* 0x0000002221227221 */ /* 0x000fe20000010000 */
[----:B------:R-:W-:Y:S01]  /*90c0*/  FMNMX.FTZ R20, R65, R20, !PT ;  /* 0x0000001441147209 */ /* 0x000fe20007810000 */
[----:B------:R-:W-:Y:S01]  /*90d0*/  FADD.FTZ R39, R37, R39 ;  /* 0x0000002725277221 */ /* 0x000fe20000010000 */
[----:B------:R-:W-:Y:S01]  /*90e0*/  MUFU.EX2 R160, R160 ;  /* 0x000000a000a07308 */ /* 0x000fe20000000800 */
[----:B------:R-:W-:Y:S01]  /*90f0*/  FADD.FTZ R34, R32, R34 ;  /* 0x0000002220227221 */ /* 0x000fe20000010000 */
[----:B------:R-:W-:Y:S01]  /*9100*/  FMNMX.FTZ R20, R58, R20, !PT ;  /* 0x000000143a147209 */ /* 0x000fe20007810000 */
[----:B------:R-:W-:-:S02]  /*9110*/  FADD.FTZ R39, R35, R39 ;  /* 0x0000002723277221 */ /* 0x000fc40000010000 */
[----:B------:R-:W-:Y:S01]  /*9120*/  FADD.FTZ R34, R40, R34 ;  /* 0x0000002228227221 */ /* 0x000fe20000010000 */
[----:B------:R-:W-:Y:S02]  /*9130*/  FMNMX.FTZ R20, R231, R20, !PT ;  /* 0x00000014e7147209 */ /* 0x000fe40007810000 */
[----:B------:R-:W-:Y:S01]  /*9140*/  MUFU.EX2 R49, R49 ;  /* 0x0000003100317308 */ /* 0x000fe20000000800 */
[----:B--2---:R-:W-:Y:S01]  /*9150*/  FADD.FTZ R34, R156, R34 ;  /* 0x000000229c227221 */ /* 0x004fe20000010000 */
[----:B------:R-:W-:Y:S02]  /*9160*/  FMNMX.FTZ R20, R141, R20, !PT ;  /* 0x000000148d147209 */ /* 0x000fe40007810000 */
[----:B-----5:R-:W-:Y:S01]  /*9170*/  FMNMX.FTZ R22, R2, R22, !PT ;  /* 0x0000001602167209 */ /* 0x020fe20007810000 */
[----:B----4-:R-:W-:Y:S01]  /*9180*/  FADD.FTZ R34, R161, R34 ;  /* 0x00000022a1227221 */ /* 0x010fe20000010000 */
[----:B------:R-:W-:Y:S02]  /*9190*/  FMNMX.FTZ R20, R143, R20, !PT ;  /* 0x000000148f147209 */ /* 0x000fe40007810000 */
[----:B------:R-:W-:Y:S01]  /*91a0*/  LOP3.LUT R2, R247, UR12, R165, 0x96, !PT ;  /* 0x0000000cf7027c12 */ /* 0x000fe2000f8e96a5 */
[----:B------:R-:W2:Y:S01]  /*91b0*/  SHFL.BFLY PT, R3, R22, 0x1, 0x1f ;  /* 0x0c201f0016037f89 */ /* 0x000ea200000e0000 */
[----:B------:R-:W-:Y:S01]  /*91c0*/  FMNMX.FTZ R20, R147, R20, !PT ;  /* 0x0000001493147209 */ /* 0x000fe20007810000 */
[----:B------:R-:W-:Y:S01]  /*91d0*/  IMAD.WIDE.U32 R246, R246, -0x326172a9, RZ ;  /* 0xcd9e8d57f6f67825 */ /* 0x000fe200078e00ff */
[----:B------:R-:W-:Y:S02]  /*91e0*/  MUFU.EX2 R53, R53 ;  /* 0x0000003500357308 */ /* 0x000fe40000000800 */
[----:B------:R-:W-:Y:S01]  /*91f0*/  FMNMX.FTZ R20, R150, R20, !PT ;  /* 0x0000001496147209 */ /* 0x000fe20007810000 */
[----:B------:R-:W-:-:S03]  /*9200*/  IMAD.WIDE.U32 R174, R2, -0x326172a9, RZ ;  /* 0xcd9e8d5702ae7825 */ /* 0x000fc600078e00ff */
[----:B------:R-:W-:Y:S01]  /*9210*/  FMNMX.FTZ R20, R36, R20, !PT ;  /* 0x0000001424147209 */ /* 0x000fe20007810000 */
[----:B------:R-:W-:Y:S01]  /*9220*/  FADD.FTZ R34, R159, R34 ;  /* 0x000000229f227221 */ /* 0x000fe20000010000 */
[----:B------:R-:W-:Y:S01]  /*9230*/  LOP3.LUT R2, R175, UR11, R242, 0x96, !PT ;  /* 0x0000000baf027c12 */ /* 0x000fe2000f8e96f2 */
[----:B------:R-:W-:Y:S01]  /*9240*/  MUFU.EX2 R56, R56 ;  /* 0x0000003800387308 */ /* 0x000fe20000000800 */
[----:B------:R-:W-:Y:S01]  /*9250*/  FMNMX.FTZ R20, R44, R20, !PT ;  /* 0x000000142c147209 */ /* 0x000fe20007810000 */
[----:B------:R-:W-:Y:S01]  /*9260*/  FADD.FTZ R34, R157, R34 ;  /* 0x000000229d227221 */ /* 0x000fe20000010000 */
[----:B------:R-:W-:Y:S01]  /*9270*/  LOP3.LUT R174, R247, UR9, R174, 0x96, !PT ;  /* 0x00000009f7ae7c12 */ /* 0x000fe2000f8e96ae */
[----:B------:R-:W-:Y:S01]  /*9280*/  IMAD.WIDE.U32 R60, R2, -0x2daee0ad, RZ ;  /* 0xd2511f53023c7825 */ /* 0x000fe200078e00ff */
[----:B------:R-:W-:-:S03]  /*9290*/  FMNMX.FTZ R20, R26, R20, !PT ;  /* 0x000000141a147209 */ /* 0x000fc60007810000 */
[----:B------:R-:W-:Y:S01]  /*92a0*/  IMAD.WIDE.U32 R174, R174, -0x2daee0ad, RZ ;  /* 0xd2511f53aeae7825 */ /* 0x000fe200078e00ff */
[----:B------:R-:W-:Y:S01]  /*92b0*/  FMNMX.FTZ R20, R25, R20, !PT ;  /* 0x0000001419147209 */ /* 0x000fe20007810000 */
[----:B------:R-:W-:Y:S01]  /*92c0*/  MUFU.EX2 R52, R52 ;  /* 0x0000003400347308 */ /* 0x000fe20000000800 */
[----:B------:R-:W-:Y:S01]  /*92d0*/  LOP3.LUT R244, R61, UR8, R244, 0x96, !PT ;  /* 0x000000083df47c12 */ /* 0x000fe2000f8e96f4 */
[----:B-1----:R-:W-:Y:S01]  /*92e0*/  FADD.FTZ R34, R144, R34 ;  /* 0x0000002290227221 */ /* 0x002fe20000010000 */
[----:B------:R-:W-:Y:S02]  /*92f0*/  FMNMX.FTZ R20, R28, R20, !PT ;  /* 0x000000141c147209 */ /* 0x000fe40007810000 */
[----:B--2---:R-:W-:Y:S01]  /*9300*/  FMNMX.FTZ R3, R22, R3, !PT ;  /* 0x0000000316037209 */ /* 0x004fe20007810000 */
[----:B------:R-:W-:Y:S01]  /*9310*/  IMAD.WIDE.U32 R244, R244, -0x326172a9, RZ ;  /* 0xcd9e8d57f4f47825 */ /* 0x000fe200078e00ff */
[----:B------:R-:W-:Y:S01]  /*9320*/  FMNMX.FTZ R20, R29, R20, !PT ;  /* 0x000000141d147209 */ /* 0x000fe20007810000 */
[----:B------:R-:W-:Y:S01]  /*9330*/  MUFU.EX2 R51, R51 ;  /* 0x0000003300337308 */ /* 0x000fe20000000800 */
[C---:B------:R-:W-:Y:S01]  /*9340*/  FSETP.NEU.FTZ.AND P3, PT, R3.reuse, -INF , PT ;  /* 0xff8000000300780b */ /* 0x040fe20003f7d000 */
[----:B------:R-:W-:Y:S01]  /*9350*/  FMUL.FTZ R140, R3, c[0x0][0x23c] ;  /* 0x00008f00038c7a20 */ /* 0x000fe20000410000 */
[----:B------:R-:W-:Y:S01]  /*9360*/  FMNMX.FTZ R20, R30, R20, !PT ;  /* 0x000000141e147209 */ /* 0x000fe20007810000 */
[----:B---3--:R-:W-:-:S03]  /*9370*/  FADD.FTZ R34, R146, R34 ;  /* 0x0000002292227221 */ /* 0x008fc60000010000 */
[----:B------:R-:W-:Y:S02]  /*9380*/  FMNMX.FTZ R20, R43, R20, !PT ;  /* 0x000000142b147209 */ /* 0x000fe40007810000 */
[----:B------:R-:W-:-:S03]  /*9390*/  FSEL R140, R140, RZ, P3 ;  /* 0x000000ff8c8c7208 */ /* 0x000fc60001800000 */
[----:B------:R-:W1:Y:S02]  /*93a0*/  SHFL.BFLY PT, R21, R20, 0x2, 0x1f ;  /* 0x0c401f0014157f89 */ /* 0x000e6400000e0000 */
[--C-:B------:R-:W-:Y:S02]  /*93b0*/  FFMA.FTZ R62, R67, c[0x0][0x23c], -R140.reuse ;  /* 0x00008f00433e7a23 */ /* 0x100fe4000001088c */
[--C-:B------:R-:W-:Y:S02]  /*93c0*/  FFMA.FTZ R64, R241, c[0x0][0x23c], -R140.reuse ;  /* 0x00008f00f1407a23 */ /* 0x100fe4000001088c */
[--C-:B------:R-:W-:Y:S02]  /*93d0*/  FFMA.FTZ R63, R229, c[0x0][0x23c], -R140.reuse ;  /* 0x00008f00e53f7a23 */ /* 0x100fe4000001088c */
[----:B------:R-:W-:Y:S01]  /*93e0*/  MUFU.EX2 R62, R62 ;  /* 0x0000003e003e7308 */ /* 0x000fe20000000800 */
[--C-:B------:R-:W-:Y:S02]  /*93f0*/  FFMA.FTZ R145, R145, c[0x0][0x23c], -R140.reuse ;  /* 0x00008f0091917a23 */ /* 0x100fe4000001088c */
[----:B------:R-:W-:-:S02]  /*9400*/  FFMA.FTZ R148, R148, c[0x0][0x23c], -R140 ;  /* 0x00008f0094947a23 */ /* 0x000fc4000001088c */
[--C-:B------:R-:W-:Y:S02]  /*9410*/  FFMA.FTZ R152, R152, c[0x0][0x23c], -R140.reuse ;  /* 0x00008f0098987a23 */ /* 0x100fe4000001088c */
[--C-:B------:R-:W-:Y:S01]  /*9420*/  FFMA.FTZ R155, R155, c[0x0][0x23c], -R140.reuse ;  /* 0x00008f009b9b7a23 */ /* 0x100fe2000001088c */
[----:B------:R-:W-:Y:S01]  /*9430*/  MUFU.EX2 R64, R64 ;  /* 0x0000004000407308 */ /* 0x000fe20000000800 */
[--C-:B------:R-:W-:Y:S02]  /*9440*/  FFMA.FTZ R50, R50, c[0x0][0x23c], -R140.reuse ;  /* 0x00008f0032327a23 */ /* 0x100fe4000001088c */
[--C-:B------:R-:W-:Y:S02]  /*9450*/  FFMA.FTZ R55, R55, c[0x0][0x23c], -R140.reuse ;  /* 0x00008f0037377a23 */ /* 0x100fe4000001088c */
[--C-:B------:R-:W-:Y:S02]  /*9460*/  FFMA.FTZ R47, R47, c[0x0][0x23c], -R140.reuse ;  /* 0x00008f002f2f7a23 */ /* 0x100fe4000001088c */
[----:B------:R-:W-:Y:S01]  /*9470*/  FFMA.FTZ R48, R48, c[0x0][0x23c], -R140 ;  /* 0x00008f0030307a23 */ /* 0x000fe2000001088c */
[----:B-1----:R-:W-:Y:S01]  /*9480*/  FMNMX.FTZ R20, R20, R21, !PT ;  /* 0x0000001514147209 */ /* 0x002fe20007810000 */
[----:B------:R-:W-:Y:S01]  /*9490*/  MUFU.EX2 R63, R63 ;  /* 0x0000003f003f7308 */ /* 0x000fe20000000800 */
[----:B------:R-:W-:Y:S01]  /*94a0*/  LOP3.LUT R21, R175, UR6, R60, 0x96, !PT ;  /* 0x00000006af157c12 */ /* 0x000fe2000f8e963c */
[--C-:B------:R-:W-:Y:S01]  /*94b0*/  FFMA.FTZ R31, R31, c[0x0][0x23c], -R140.reuse ;  /* 0x00008f001f1f7a23 */ /* 0x100fe2000001088c */
[----:B------:R-:W-:Y:S01]  /*94c0*/  IADD3 R175, R167, 0x1, RZ ;  /* 0x00000001a7af7810 */ /* 0x000fe20007ffe0ff */
[----:B------:R-:W1:Y:S01]  /*94d0*/  SHFL.BFLY PT, R2, R20, 0x1, 0x1f ;  /* 0x0c201f0014027f89 */ /* 0x000e6200000e0000 */
[----:B------:R-:W-:-:S02]  /*94e0*/  FFMA.FTZ R46, R46, c[0x0][0x23c], -R140 ;  /* 0x00008f002e2e7a23 */ /* 0x000fc4000001088c */
[----:B------:R-:W-:Y:S01]  /*94f0*/  IMAD.WIDE.U32 R60, R21, -0x326172a9, RZ ;  /* 0xcd9e8d57153c7825 */ /* 0x000fe200078e00ff */
[----:B------:R-:W-:Y:S01]  /*9500*/  MUFU.EX2 R145, R145 ;  /* 0x0000009100917308 */ /* 0x000fe20000000800 */
[----:B------:R-:W-:-:S03]  /*9510*/  LOP3.LUT R175, R171, UR25, R175, 0x96, !PT ;  /* 0x00000019abaf7c12 */ /* 0x000fc6000f8e96af */
[C---:B------:R-:W-:Y:S02]  /*9520*/  LOP3.LUT R22, R60.reuse, 0xffff, RZ, 0xc0, !PT ;  /* 0x0000ffff3c167812 */ /* 0x040fe400078ec0ff */
[----:B------:R-:W-:Y:S02]  /*9530*/  LOP3.LUT R21, R60, 0xff, RZ, 0xc0, !PT ;  /* 0x000000ff3c157812 */ /* 0x000fe400078ec0ff */
[----:B------:R-:W-:Y:S01]  /*9540*/  SHF.R.U32.HI R22, RZ, 0x8, R22 ;  /* 0x00000008ff167819 */ /* 0x000fe20000011616 */
[----:B------:R-:W-:Y:S03]  /*9550*/  MUFU.EX2 R148, R148 ;  /* 0x0000009400947308 */ /* 0x000fe60000000800 */
[----:B------:R-:W-:Y:S02]  /*9560*/  PRMT R21, R21, 0x5410, R22 ;  /* 0x0000541015157816 */ /* 0x000fe40000000016 */
[----:B------:R-:W-:-:S03]  /*9570*/  SHF.R.U32.HI R22, RZ, 0x18, R60 ;  /* 0x00000018ff167819 */ /* 0x000fc6000001163c */
[----:B------:R-:W-:Y:S01]  /*9580*/  HSET2.LE.AND R21, R21, R45, PT ;  /* 0x0000002d15157233 */ /* 0x000fe20003803000 */
[----:B------:R-:W-:Y:S01]  /*9590*/  MUFU.EX2 R152, R152 ;  /* 0x0000009800987308 */ /* 0x000fe20000000800 */
[----:B-1----:R-:W-:Y:S02]  /*95a0*/  FMNMX.FTZ R2, R20, R2, !PT ;  /* 0x0000000214027209 */ /* 0x002fe40007810000 */
[----:B------:R-:W-:Y:S02]  /*95b0*/  SHF.R.U32.HI R20, RZ, 0x10, R60 ;  /* 0x00000010ff147819 */ /* 0x000fe4000001163c */
[C---:B------:R-:W-:Y:S01]  /*95c0*/  FSETP.NEU.FTZ.AND P2, PT, R2.reuse, -INF , PT ;  /* 0xff8000000200780b */ /* 0x040fe20003f5d000 */
[----:B------:R-:W-:Y:S01]  /*95d0*/  FMUL.FTZ R134, R2, c[0x0][0x23c] ;  /* 0x00008f0002867a20 */ /* 0x000fe20000410000 */
[----:B------:R-:W-:Y:S01]  /*95e0*/  LOP3.LUT R20, R20, 0xff, RZ, 0xc0, !PT ;  /* 0x000000ff14147812 */ /* 0x000fe200078ec0ff */
[----:B------:R-:W-:Y:S03]  /*95f0*/  MUFU.EX2 R155, R155 ;  /* 0x0000009b009b7308 */ /* 0x000fe60000000800 */
[----:B------:R-:W-:-:S02]  /*9600*/  PRMT R20, R20, 0x5410, R22 ;  /* 0x0000541014147816 */ /* 0x000fc40000000016 */
        /* <DEDUP_REMOVED lines=9> */
[----:B------:R-:W-:Y:S01]  /*96a0*/  FFMA.FTZ R58, R231, c[0x0][0x23c], -R134 ;  /* 0x00008f00e73a7a23 */ /* 0x000fe20000010886 */
[----:B------:R-:W-:Y:S01]  /*96b0*/  LOP3.LUT R244, R245, UR7, R246, 0x96, !PT ;  /* 0x00000007f5f47c12 */ /* 0x000fe2000f8e96f6 */
[----:B------:R-:W-:Y:S01]  /*96c0*/  FFMA.FTZ R60, R142, c[0x0][0x23c], -R134 ;  /* 0x00008f008e3c7a23 */ /* 0x000fe20000010886 */
[----:B------:R-:W-:Y:S01]  /*96d0*/  PRMT R135, R23, 0x5410, R135 ;  /* 0x0000541017877816 */ /* 0x000fe20000000087 */
[----:B------:R-:W-:Y:S01]  /*96e0*/  MUFU.EX2 R59, R59 ;  /* 0x0000003b003b7308 */ /* 0x000fe20000000800 */
[----:B------:R-:W-:Y:S01]  /*96f0*/  SHF.R.U32.HI R23, RZ, 0x10, R22 ;  /* 0x00000010ff177819 */ /* 0x000fe20000011616 */
[----:B------:R-:W-:Y:S01]  /*9700*/  FFMA.FTZ R65, R65, c[0x0][0x23c], -R134 ;  /* 0x00008f0041417a23 */ /* 0x000fe20000010886 */
[----:B------:R-:W-:Y:S01]  /*9710*/  SHF.R.U32.HI R142, RZ, 0x18, R22 ;  /* 0x00000018ff8e7819 */ /* 0x000fe20000011616 */
[----:B------:R-:W-:Y:S01]  /*9720*/  IMAD.WIDE.U32 R244, R244, -0x2daee0ad, RZ ;  /* 0xd2511f53f4f47825 */ /* 0x000fe200078e00ff */
[----:B------:R-:W-:-:S02]  /*9730*/  LOP3.LUT R23, R23, 0xff, RZ, 0xc0, !PT ;  /* 0x000000ff17177812 */ /* 0x000fc400078ec0ff */
[----:B------:R-:W-:Y:S01]  /*9740*/  FSEL R22, R3, RZ, P3 ;  /* 0x000000ff03167208 */ /* 0x000fe20001800000 */
[----:B------:R-:W1:Y:S01]  /*9750*/  MUFU.EX2 R58, R58 ;  /* 0x0000003a003a7308 */ /* 0x000e620000000800 */
[----:B------:R-:W-:Y:S01]  /*9760*/  PRMT R142, R23, 0x5410, R142 ;  /* 0x00005410178e7816 */ /* 0x000fe2000000008e */
[----:B------:R-:W-:Y:S01]  /*9770*/  FFMA.FTZ R141, R141, c[0x0][0x23c], -R134 ;  /* 0x00008f008d8d7a23 */ /* 0x000fe20000010886 */
[----:B------:R-:W-:Y:S01]  /*9780*/  FSEL R23, R2, RZ, P2 ;  /* 0x000000ff02177208 */ /* 0x000fe20001000000 */
[----:B------:R-:W-:Y:S01]  /*9790*/  FADD.FTZ R22, R137, -R22 ;  /* 0x8000001689167221 */ /* 0x000fe20000010000 */
[----:B------:R-:W-:Y:S01]  /*97a0*/  LOP3.LUT R174, R245, UR17, R174, 0x96, !PT ;  /* 0x00000011f5ae7c12 */ /* 0x000fe2000f8e96ae */
[----:B------:R-:W-:Y:S01]  /*97b0*/  FFMA.FTZ R137, R230, c[0x0][0x23c], -R139 ;  /* 0x00008f00e6897a23 */ /* 0x000fe2000001088b */
[----:B------:R-:W-:Y:S01]  /*97c0*/  SHF.R.U32.HI R167, RZ, 0x10, R244 ;  /* 0x00000010ffa77819 */ /* 0x000fe200000116f4 */
[----:B------:R-:W2:Y:S01]  /*97d0*/  MUFU.EX2 R61, R61 ;  /* 0x0000003d003d7308 */ /* 0x000ea20000000800 */
[----:B------:R-:W-:Y:S01]  /*97e0*/  FADD.FTZ R23, R136, -R23 ;  /* 0x8000001788177221 */ /* 0x000fe20000010000 */
[----:B------:R-:W-:Y:S01]  /*97f0*/  SHF.R.U32.HI R169, RZ, 0x10, R174 ;  /* 0x00000010ffa97819 */ /* 0x000fe200000116ae */
[----:B------:R-:W-:Y:S01]  /*9800*/  FMUL.FTZ R67, R22, c[0x0][0x23c] ;  /* 0x00008f0016437a20 */ /* 0x000fe20000410000 */
[----:B------:R-:W-:Y:S01]  /*9810*/  LOP3.LUT R167, R167, 0xff, RZ, 0xc0, !PT ;  /* 0x000000ffa7a77812 */ /* 0x000fe200078ec0ff */
[----:B------:R-:W-:Y:S01]  /*9820*/  FMUL.FTZ R66, R23, c[0x0][0x23c] ;  /* 0x00008f0017427a20 */ /* 0x000fe20000410000 */
[----:B------:R-:W-:Y:S01]  /*9830*/  LOP3.LUT R169, R169, 0xff, RZ, 0xc0, !PT ;  /* 0x000000ffa9a97812 */ /* 0x000fe200078ec0ff */
[----:B------:R-:W-:Y:S01]  /*9840*/  FFMA.FTZ R136, R178, c[0x0][0x23c], -R139 ;  /* 0x00008f00b2887a23 */ /* 0x000fe2000001088b */
[----:B------:R-:W-:Y:S01]  /*9850*/  MUFU.EX2 R60, R60 ;  /* 0x0000003c003c7308 */ /* 0x000fe20000000800 */
[----:B-1----:R-:W-:Y:S01]  /*9860*/  F2FP.BF16.PACK_AB R23, R58, R59 ;  /* 0x0000003b3a17723e */ /* 0x002fe200000010ff */
[--C-:B------:R-:W-:Y:S01]  /*9870*/  FFMA.FTZ R147, R147, c[0x0][0x23c], -R134.reuse ;  /* 0x00008f0093937a23 */ /* 0x100fe20000010886 */
[----:B------:R-:W-:Y:S01]  /*9880*/  F2FP.BF16.PACK_AB R171, R155, R152 ;  /* 0x000000989bab723e */ /* 0x000fe200000010ff */
[--C-:B------:R-:W-:Y:S01]  /*9890*/  FFMA.FTZ R150, R150, c[0x0][0x23c], -R134.reuse ;  /* 0x00008f0096967a23 */ /* 0x100fe20000010886 */
[----:B------:R-:W-:Y:S01]  /*98a0*/  LOP3.LUT R23, R20, R23, RZ, 0xc0, !PT ;  /* 0x0000001714177212 */ /* 0x000fe200078ec0ff */
[----:B------:R-:W-:Y:S01]  /*98b0*/  HSET2.LE.AND R20, R135, R45, PT ;  /* 0x0000002d87147233 */ /* 0x000fe20003803000 */
[--C-:B------:R-:W-:Y:S01]  /*98c0*/  FFMA.FTZ R143, R143, c[0x0][0x23c], -R134.reuse ;  /* 0x00008f008f8f7a23 */ /* 0x100fe20000010886 */
[----:B------:R-:W1:Y:S01]  /*98d0*/  MUFU.EX2 R65, R65 ;  /* 0x0000004100417308 */ /* 0x000e620000000800 */
[----:B--2---:R-:W-:Y:S01]  /*98e0*/  F2FP.BF16.PACK_AB R22, R61, R62 ;  /* 0x0000003e3d16723e */ /* 0x004fe200000010ff */
[----:B------:R-:W-:-:S02]  /*98f0*/  FFMA.FTZ R36, R36, c[0x0][0x23c], -R134 ;  /* 0x00008f0024247a23 */ /* 0x000fc40000010886 */
[--C-:B------:R-:W-:Y:S01]  /*9900*/  FFMA.FTZ R28, R28, c[0x0][0x23c], -R134.reuse ;  /* 0x00008f001c1c7a23 */ /* 0x100fe20000010886 */
[----:B------:R-:W-:Y:S01]  /*9910*/  LOP3.LUT R22, R21, R22, RZ, 0xc0, !PT ;  /* 0x0000001615167212 */ /* 0x000fe200078ec0ff */
[----:B------:R-:W-:Y:S01]  /*9920*/  FFMA.FTZ R30, R30, c[0x0][0x23c], -R134 ;  /* 0x00008f001e1e7a23 */ /* 0x000fe20000010886 */
[----:B------:R-:W-:Y:S01]  /*9930*/  F2FP.BF16.PACK_AB R21, R63, R64 ;  /* 0x000000403f15723e */ /* 0x000fe200000010ff */
[----:B------:R-:W2:Y:S03]  /*9940*/  MUFU.EX2 R67, R67 ;  /* 0x0000004300437308 */ /* 0x000ea60000000800 */
[----:B------:R-:W-:Y:S01]  /*9950*/  LOP3.LUT R20, R20, R21, RZ, 0xc0, !PT ;  /* 0x0000001514147212 */ /* 0x000fe200078ec0ff */
[----:B------:R-:W-:Y:S01]  /*9960*/  HSET2.LE.AND R21, R142, R45, PT ;  /* 0x0000002d8e157233 */ /* 0x000fe20003803000 */
[----:B------:R-:W-:-:S03]  /*9970*/  FFMA.FTZ R142, R228, c[0x0][0x23c], -R139 ;  /* 0x00008f00e48e7a23 */ /* 0x000fc6000001088b */
[----:B------:R-:W3:Y:S01]  /*9980*/  MUFU.EX2 R66, R66 ;  /* 0x0000004200427308 */ /* 0x000ee20000000800 */
[----:B-1----:R-:W-:-:S04]  /*9990*/  F2FP.BF16.PACK_AB R135, R65, R60 ;  /* 0x0000003c4187723e */ /* 0x002fc800000010ff */
[----:B------:R-:W-:Y:S01]  /*99a0*/  LOP3.LUT R21, R21, R135, RZ, 0xc0, !PT ;  /* 0x0000008715157212 */ /* 0x000fe200078ec0ff */
[----:B------:R-:W-:Y:S02]  /*99b0*/  FFMA.FTZ R135, R179, c[0x0][0x23c], -R139 ;  /* 0x00008f00b3877a23 */ /* 0x000fe4000001088b */
[-C--:B--2---:R-:W-:Y:S01]  /*99c0*/  FMUL.FTZ R112, R112, R67.reuse ;  /* 0x0000004370707220 */ /* 0x084fe20000410000 */
[----:B------:R-:W-:Y:S01]  /*99d0*/  MUFU.EX2 R136, R136 ;  /* 0x0000008800887308 */ /* 0x000fe20000000800 */
[-C--:B------:R-:W-:Y:S02]  /*99e0*/  FMUL.FTZ R113, R113, R67.reuse ;  /* 0x0000004371717220 */ /* 0x080fe40000410000 */
[-C--:B------:R-:W-:Y:S02]  /*99f0*/  FMUL.FTZ R104, R104, R67.reuse ;  /* 0x0000004368687220 */ /* 0x080fe40000410000 */
        /* <DEDUP_REMOVED lines=12> */
[----:B------:R-:W-:Y:S01]  /*9ac0*/  IMAD.WIDE.U32 R12, R170, -0x2daee0ad, RZ ;  /* 0xd2511f53aa0c7825 */ /* 0x000fe200078e00ff */
[C---:B------:R-:W-:Y:S01]  /*9ad0*/  HMMA.16816.F32.BF16 R104, R20.reuse, R10, R104 ;  /* 0x0000000a1468723c */ /* 0x040fe20000041868 */
[----:B------:R-:W-:Y:S01]  /*9ae0*/  LOP3.LUT R170, R174, 0xff, RZ, 0xc0, !PT ;  /* 0x000000ffaeaa7812 */ /* 0x000fe200078ec0ff */
[----:B------:R-:W-:Y:S01]  /*9af0*/  MUFU.EX2 R142, R142 ;  /* 0x0000008e008e7308 */ /* 0x000fe20000000800 */
[-C--:B------:R-:W-:Y:S02]  /*9b00*/  FMUL.FTZ R88, R88, R67.reuse ;  /* 0x0000004358587220 */ /* 0x080fe40000410000 */
[-C--:B------:R-:W-:Y:S02]  /*9b10*/  FMUL.FTZ R89, R89, R67.reuse ;  /* 0x0000004359597220 */ /* 0x080fe40000410000 */
[----:B------:R-:W-:Y:S01]  /*9b20*/  LOP3.LUT R11, R12, 0xffff, RZ, 0xc0, !PT ;  /* 0x0000ffff0c0b7812 */ /* 0x000fe200078ec0ff */
[-C--:B------:R-:W-:Y:S01]  /*9b30*/  FMUL.FTZ R90, R90, R66.reuse ;  /* 0x000000425a5a7220 */ /* 0x080fe20000410000 */
[C---:B------:R-:W-:Y:S01]  /*9b40*/  HMMA.16816.F32.BF16 R108, R20.reuse, R8, R108 ;  /* 0x00000008146c723c */ /* 0x040fe2000004186c */
[-C--:B------:R-:W-:Y:S01]  /*9b50*/  FMUL.FTZ R91, R91, R66.reuse ;  /* 0x000000425b5b7220 */ /* 0x080fe20000410000 */
[----:B------:R-:W-:Y:S01]  /*9b60*/  SHF.R.U32.HI R11, RZ, 0x8, R11 ;  /* 0x00000008ff0b7819 */ /* 0x000fe2000001160b */
[-C--:B------:R-:W-:Y:S01]  /*9b70*/  FMUL.FTZ R128, R128, R67.reuse ;  /* 0x0000004380807220 */ /* 0x080fe20000410000 */
[----:B------:R-:W-:Y:S01]  /*9b80*/  LOP3.LUT R10, R13, UR17, R172, 0x96, !PT ;  /* 0x000000110d0a7c12 */ /* 0x000fe2000f8e96ac */
[-C--:B------:R-:W-:Y:S01]  /*9b90*/  FMUL.FTZ R129, R129, R67.reuse ;  /* 0x0000004381817220 */ /* 0x080fe20000410000 */
[----:B------:R-:W1:Y:S01]  /*9ba0*/  MUFU.EX2 R141, R141 ;  /* 0x0000008d008d7308 */ /* 0x000e620000000800 */
[----:B------:R-:W-:Y:S01]  /*9bb0*/  LOP3.LUT R8, R12, 0xff, RZ, 0xc0, !PT ;  /* 0x000000ff0c087812 */ /* 0x000fe200078ec0ff */
[C---:B------:R-:W-:Y:S01]  /*9bc0*/  HMMA.16816.F32.BF16 R88, R20.reuse, R4, R88 ;  /* 0x000000041458723c */ /* 0x040fe20000041858 */
[----:B------:R-:W-:Y:S01]  /*9bd0*/  SHF.R.U32.HI R9, RZ, 0x10, R12 ;  /* 0x00000010ff097819 */ /* 0x000fe2000001160c */
[-C--:B------:R-:W-:Y:S01]  /*9be0*/  FMUL.FTZ R130, R130, R66.reuse ;  /* 0x0000004282827220 */ /* 0x080fe20000410000 */
[----:B------:R-:W-:Y:S01]  /*9bf0*/  PRMT R8, R8, 0x5410, R11 ;  /* 0x0000541008087816 */ /* 0x000fe2000000000b */
[-C--:B------:R-:W-:Y:S01]  /*9c00*/  FMUL.FTZ R131, R131, R66.reuse ;  /* 0x0000004283837220 */ /* 0x080fe20000410000 */
[----:B------:R-:W-:Y:S01]  /*9c10*/  LOP3.LUT R11, R10, 0xffff, RZ, 0xc0, !PT ;  /* 0x0000ffff0a0b7812 */ /* 0x000fe200078ec0ff */
[-C--:B------:R-:W-:Y:S01]  /*9c20*/  FMUL.FTZ R116, R116, R67.reuse ;  /* 0x0000004374747220 */ /* 0x080fe20000410000 */
[----:B------:R-:W-:Y:S01]  /*9c30*/  SHF.R.U32.HI R4, RZ, 0x10, R10 ;  /* 0x00000010ff047819 */ /* 0x000fe2000001160a */
        /* <DEDUP_REMOVED lines=19> */
[C---:B------:R-:W-:Y:S01]  /*9d70*/  HMMA.16816.F32.BF16 R128, R20.reuse, R16, R128 ;  /* 0x000000101480723c */ /* 0x040fe20000041880 */
[-C--:B------:R-:W-:Y:S01]  /*9d80*/  FMUL.FTZ R99, R99, R66.reuse ;  /* 0x0000004263637220 */ /* 0x080fe20000410000 */
[--C-:B------:R-:W-:Y:S01]  /*9d90*/  HSET2.LE.AND R8, R8, R45.reuse, PT ;  /* 0x0000002d08087233 */ /* 0x100fe20003803000 */
[----:B------:R-:W-:Y:S01]  /*9da0*/  MUFU.EX2 R147, R147 ;  /* 0x0000009300937308 */ /* 0x000fe20000000800 */
[--C-:B------:R-:W-:Y:S01]  /*9db0*/  HSET2.LE.AND R9, R9, R45.reuse, PT ;  /* 0x0000002d09097233 */ /* 0x100fe20003803000 */
[----:B------:R-:W-:Y:S01]  /*9dc0*/  FFMA.FTZ R64, R225, R67, R64 ;  /* 0x00000043e1407223 */ /* 0x000fe20000010040 */
[--C-:B------:R-:W-:Y:S01]  /*9dd0*/  HSET2.LE.AND R5, R5, R45.reuse, PT ;  /* 0x0000002d05057233 */ /* 0x100fe20003803000 */
[----:B------:R-:W-:Y:S01]  /*9de0*/  FFMA.FTZ R60, R224, R66, R60 ;  /* 0x00000042e03c7223 */ /* 0x000fe2000001003c */
[----:B------:R-:W-:Y:S01]  /*9df0*/  HMMA.16816.F32.BF16 R116, R20, R18, R116 ;  /* 0x000000121474723c */ /* 0x000fe20000041874 */
[----:B------:R-:W-:Y:S01]  /*9e00*/  HSET2.LE.AND R4, R4, R45, PT ;  /* 0x0000002d04047233 */ /* 0x000fe20003803000 */
[----:B------:R-:W2:Y:S01]  /*9e10*/  LDSM.16.MT88.4 R16, [R188+0x6800] ;  /* 0x00680000bc10783b */ /* 0x000ea20000004200 */
[----:B------:R-:W-:Y:S01]  /*9e20*/  MUFU.EX2 R150, R150 ;  /* 0x0000009600967308 */ /* 0x000fe20000000800 */
[----:B------:R-:W-:-:S02]  /*9e30*/  FADD.FTZ R64, R63, R64 ;  /* 0x000000403f407221 */ /* 0x000fc40000010000 */
[----:B------:R-:W-:Y:S02]  /*9e40*/  FADD.FTZ R60, R65, R60 ;  /* 0x0000003c413c7221 */ /* 0x000fe40000010000 */
[C---:B------:R-:W-:Y:S01]  /*9e50*/  HMMA.16816.F32.BF16 R76, R20.reuse, R14, R76 ;  /* 0x0000000e144c723c */ /* 0x040fe2000004184c */
[----:B------:R-:W3:Y:S01]  /*9e60*/  LDSM.16.MT88.4 R12, [R186+0x6800] ;  /* 0x00680000ba0c783b */ /* 0x000ee20000004200 */
[----:B------:R-:W-:Y:S01]  /*9e70*/  FADD.FTZ R64, R62, R64 ;  /* 0x000000403e407221 */ /* 0x000fe20000010000 */
[----:B------:R-:W4:Y:S01]  /*9e80*/  MUFU.EX2 R143, R143 ;  /* 0x0000008f008f7308 */ /* 0x000f220000000800 */
[----:B------:R-:W-:Y:S02]  /*9e90*/  FADD.FTZ R60, R59, R60 ;  /* 0x0000003c3b3c7221 */ /* 0x000fe40000010000 */
[----:B------:R-:W-:Y:S02]  /*9ea0*/  FADD.FTZ R64, R61, R64 ;  /* 0x000000403d407221 */ /* 0x000fe40000010000 */
[----:B------:R-:W-:Y:S01]  /*9eb0*/  HMMA.16816.F32.BF16 R96, R20, R6, R96 ;  /* 0x000000061460723c */ /* 0x000fe20000041860 */
[----:B------:R-:W-:-:S02]  /*9ec0*/  FADD.FTZ R60, R58, R60 ;  /* 0x0000003c3a3c7221 */ /* 0x000fc40000010000 */
[----:B------:R-:W-:Y:S01]  /*9ed0*/  MUFU.EX2 R55, R55 ;  /* 0x0000003700377308 */ /* 0x000fe20000000800 */
[----:B------:R-:W-:Y:S02]  /*9ee0*/  FADD.FTZ R64, R145, R64 ;  /* 0x0000004091407221 */ /* 0x000fe40000010000 */
[----:B-1----:R-:W-:Y:S01]  /*9ef0*/  FADD.FTZ R60, R141, R60 ;  /* 0x0000003c8d3c7221 */ /* 0x002fe20000010000 */
[----:B------:R-:W-:Y:S01]  /*9f00*/  F2FP.BF16.PACK_AB R22, R142, R137 ;  /* 0x000000898e16723e */ /* 0x000fe200000010ff */
[----:B------:R-:W-:Y:S01]  /*9f10*/  FADD.FTZ R39, R136, R39 ;  /* 0x0000002788277221 */ /* 0x000fe20000010000 */
[----:B------:R-:W-:Y:S01]  /*9f20*/  F2FP.BF16.PACK_AB R23, R157, R159 ;  /* 0x0000009f9d17723e */ /* 0x000fe200000010ff */
[----:B------:R-:W-:Y:S01]  /*9f30*/  FADD.FTZ R64, R148, R64 ;  /* 0x0000004094407221 */ /* 0x000fe20000010000 */
[----:B------:R-:W-:Y:S01]  /*9f40*/  F2FP.BF16.PACK_AB R20, R135, R136 ;  /* 0x000000888714723e */ /* 0x000fe200000010ff */
[----:B------:R-:W1:Y:S01]  /*9f50*/  MUFU.EX2 R47, R47 ;  /* 0x0000002f002f7308 */ /* 0x000e620000000800 */
[----:B------:R-:W-:Y:S01]  /*9f60*/  F2FP.BF16.PACK_AB R21, R161, R156 ;  /* 0x0000009ca115723e */ /* 0x000fe200000010ff */
[----:B----4-:R-:W-:Y:S01]  /*9f70*/  FADD.FTZ R60, R143, R60 ;  /* 0x0000003c8f3c7221 */ /* 0x010fe20000010000 */
[----:B------:R-:W-:Y:S01]  /*9f80*/  LOP3.LUT R22, R8, R22, RZ, 0xc0, !PT ;  /* 0x0000001608167212 */ /* 0x000fe200078ec0ff */
[----:B------:R-:W-:Y:S01]  /*9f90*/  FADD.FTZ R39, R135, R39 ;  /* 0x0000002787277221 */ /* 0x000fe20000010000 */
[----:B------:R-:W-:Y:S01]  /*9fa0*/  LOP3.LUT R23, R9, R23, RZ, 0xc0, !PT ;  /* 0x0000001709177212 */ /* 0x000fe200078ec0ff */
[----:B------:R-:W-:Y:S01]  /*9fb0*/  FADD.FTZ R64, R152, R64 ;  /* 0x0000004098407221 */ /* 0x000fe20000010000 */
[----:B------:R-:W-:Y:S01]  /*9fc0*/  LOP3.LUT R20, R5, R20, RZ, 0xc0, !PT ;  /* 0x0000001405147212 */ /* 0x000fe200078ec0ff */
[----:B------:R-:W4:Y:S01]  /*9fd0*/  LDSM.16.MT88.4 R8, [R185+0x6800] ;  /* 0x00680000b908783b */ /* 0x000f220000004200 */
[----:B------:R-:W-:Y:S01]  /*9fe0*/  LOP3.LUT R21, R4, R21, RZ, 0xc0, !PT ;  /* 0x0000001504157212 */ /* 0x000fe200078ec0ff */
[----:B------:R-:W5:Y:S01]  /*9ff0*/  MUFU.EX2 R48, R48 ;  /* 0x0000003000307308 */ /* 0x000f620000000800 */
[----:B------:R-:W-:Y:S01]  /*a000*/  FADD.FTZ R60, R147, R60 ;  /* 0x0000003c933c7221 */ /* 0x000fe20000010000 */
[----:B------:R-:W4:Y:S01]  /*a010*/  LDSM.16.MT88.4 R4, [R184+0x6800] ;  /* 0x00680000b804783b */ /* 0x000f220000004200 */
[----:B------:R-:W-:-:S02]  /*a020*/  FADD.FTZ R39, R137, R39 ;  /* 0x0000002789277221 */ /* 0x000fc40000010000 */
[----:B------:R-:W-:Y:S01]  /*a030*/  FADD.FTZ R64, R155, R64 ;  /* 0x000000409b407221 */ /* 0x000fe20000010000 */
[C---:B--2---:R-:W-:Y:S01]  /*a040*/  HMMA.16816.F32.BF16 R124, R20.reuse, R16, R124 ;  /* 0x00000010147c723c */ /* 0x044fe2000004187c */
[----:B------:R-:W-:Y:S01]  /*a050*/  FADD.FTZ R60, R150, R60 ;  /* 0x0000003c963c7221 */ /* 0x000fe20000010000 */
[----:B------:R-:W2:Y:S01]  /*a060*/  MUFU.EX2 R36, R36 ;  /* 0x0000002400247308 */ /* 0x000ea20000000800 */
[----:B------:R-:W-:Y:S02]  /*a070*/  FADD.FTZ R39, R142, R39 ;  /* 0x000000278e277221 */ /* 0x000fe40000010000 */
[----:B-1----:R-:W-:Y:S02]  /*a080*/  FADD.FTZ R64, R47, R64 ;  /* 0x000000402f407221 */ /* 0x002fe40000010000 */
[----:B------:R-:W-:Y:S01]  /*a090*/  FADD.FTZ R39, R151, R39 ;  /* 0x0000002797277221 */ /* 0x000fe20000010000 */
[----:B------:R-:W-:Y:S01]  /*a0a0*/  HMMA.16816.F32.BF16 R120, R20, R18, R120 ;  /* 0x000000121478723c */ /* 0x000fe20000041878 */
[----:B------:R-:W-:Y:S01]  /*a0b0*/  IMAD.MOV.U32 R136, RZ, RZ, R2 ;  /* 0x000000ffff887224 */ /* 0x000fe200078e0002 */
[----:B------:R-:W-:Y:S01]  /*a0c0*/  MUFU.EX2 R31, R31 ;  /* 0x0000001f001f7308 */ /* 0x000fe20000000800 */
[----:B-----5:R-:W-:-:S02]  /*a0d0*/  FADD.FTZ R64, R48, R64 ;  /* 0x0000004030407221 */ /* 0x020fc40000010000 */
[----:B------:R-:W-:Y:S02]  /*a0e0*/  FADD.FTZ R39, R154, R39 ;  /* 0x000000279a277221 */ /* 0x000fe40000010000 */
[----:B------:R-:W-:Y:S01]  /*a0f0*/  FADD.FTZ R64, R50, R64 ;  /* 0x0000004032407221 */ /* 0x000fe20000010000 */
[C---:B---3--:R-:W-:Y:S01]  /*a100*/  HMMA.16816.F32.BF16 R68, R20.reuse, R12, R68 ;  /* 0x0000000c1444723c */ /* 0x048fe20000041844 */
[----:B------:R-:W-:Y:S01]  /*a110*/  FADD.FTZ R39, R158, R39 ;  /* 0x000000279e277221 */ /* 0x000fe20000010000 */
[----:B------:R-:W-:Y:S01]  /*a120*/  MUFU.EX2 R46, R46 ;  /* 0x0000002e002e7308 */ /* 0x000fe20000000800 */
[----:B--2---:R-:W-:Y:S02]  /*a130*/  FADD.FTZ R60, R36, R60 ;  /* 0x0000003c243c7221 */ /* 0x004fe40000010000 */
[----:B------:R-:W-:Y:S02]  /*a140*/  FADD.FTZ R64, R55, R64 ;  /* 0x0000004037407221 */ /* 0x000fe40000010000 */
[----:B------:R-:W-:Y:S01]  /*a150*/  FADD.FTZ R39, R160, R39 ;  /* 0x00000027a0277221 */ /* 0x000fe20000010000 */
[----:B------:R-:W-:Y:S01]  /*a160*/  HMMA.16816.F32.BF16 R72, R20, R14, R72 ;  /* 0x0000000e1448723c */ /* 0x000fe20000041848 */
[----:B------:R-:W-:Y:S01]  /*a170*/  IMAD.MOV.U32 R137, RZ, RZ, R3 ;  /* 0x000000ffff897224 */ /* 0x000fe200078e0003 */
[----:B------:R-:W-:Y:S01]  /*a180*/  MUFU.EX2 R28, R28 ;  /* 0x0000001c001c7308 */ /* 0x000fe20000000800 */
[----:B------:R-:W-:-:S05]  /*a190*/  IMAD.MOV.U32 R135, RZ, RZ, R177 ;  /* 0x000000ffff877224 */ /* 0x000fca00078e00b1 */
[C---:B----4-:R-:W-:Y:S02]  /*a1a0*/  HMMA.16816.F32.BF16 R80, R20.reuse, R8, R80 ;  /* 0x000000081450723c */ /* 0x050fe40000041850 */
[----:B------:R-:W-:Y:S06]  /*a1b0*/  MUFU.EX2 R30, R30 ;  /* 0x0000001e001e7308 */ /* 0x000fec0000000800 */
[C---:B------:R-:W-:Y:S08]  /*a1c0*/  HMMA.16816.F32.BF16 R84, R20.reuse, R10, R84 ;  /* 0x0000000a1454723c */ /* 0x040ff00000041854 */
[C---:B------:R-:W-:Y:S08]  /*a1d0*/  HMMA.16816.F32.BF16 R92, R20.reuse, R4, R92 ;  /* 0x00000004145c723c */ /* 0x040ff0000004185c */
[----:B------:R-:W-:Y:S07]  /*a1e0*/  HMMA.16816.F32.BF16 R100, R20, R6, R100 ;  /* 0x000000061464723c */ /* 0x000fee0000041864 */
[----:B------:R-:W-:-:S02]  /*a1f0*/  LOP3.LUT R22, R244, 0xffff, RZ, 0xc0, !PT ;  /* 0x0000fffff4167812 */ /* 0x000fc400078ec0ff */
[----:B------:R-:W-:Y:S02]  /*a200*/  LOP3.LUT R23, R174, 0xffff, RZ, 0xc0, !PT ;  /* 0x0000ffffae177812 */ /* 0x000fe400078ec0ff */
[----:B------:R-:W-:Y:S02]  /*a210*/  LOP3.LUT R20, R244, 0xff, RZ, 0xc0, !PT ;  /* 0x000000fff4147812 */ /* 0x000fe400078ec0ff */
[----:B------:R-:W-:Y:S02]  /*a220*/  SHF.R.U32.HI R21, RZ, 0x18, R244 ;  /* 0x00000018ff157819 */ /* 0x000fe400000116f4 */
[----:B------:R-:W-:Y:S02]  /*a230*/  SHF.R.U32.HI R22, RZ, 0x8, R22 ;  /* 0x00000008ff167819 */ /* 0x000fe40000011616 */
[----:B------:R-:W-:Y:S02]  /*a240*/  SHF.R.U32.HI R174, RZ, 0x18, R174 ;  /* 0x00000018ffae7819 */ /* 0x000fe400000116ae */
[----:B------:R-:W-:-:S02]  /*a250*/  SHF.R.U32.HI R23, RZ, 0x8, R23 ;  /* 0x00000008ff177819 */ /* 0x000fc40000011617 */
[----:B------:R-:W-:Y:S02]  /*a260*/  PRMT R22, R20, 0x5410, R22 ;  /* 0x0000541014167816 */ /* 0x000fe40000000016 */
[----:B------:R-:W-:Y:S02]  /*a270*/  PRMT R21, R167, 0x5410, R21 ;  /* 0x00005410a7157816 */ /* 0x000fe40000000015 */
        /* <DEDUP_REMOVED lines=9> */
[----:B------:R-:W-:Y:S01]  /*a310*/  IMAD.WIDE.U32 R174, R175, -0x326172a9, RZ ;  /* 0xcd9e8d57afae7825 */ /* 0x000fe200078e00ff */
[----:B------:R-:W-:-:S02]  /*a320*/  LOP3.LUT R22, R22, R171, RZ, 0xc0, !PT ;  /* 0x000000ab16167212 */ /* 0x000fc400078ec0ff */
[----:B------:R-:W-:Y:S02]  /*a330*/  LOP3.LUT R23, R23, R170, RZ, 0xc0, !PT ;  /* 0x000000aa17177212 */ /* 0x000fe400078ec0ff */
[----:B------:R-:W-:Y:S02]  /*a340*/  LOP3.LUT R20, R20, R169, RZ, 0xc0, !PT ;  /* 0x000000a914147212 */ /* 0x000fe400078ec0ff */
[----:B------:R-:W-:Y:S02]  /*a350*/  LOP3.LUT R21, R21, R167, RZ, 0xc0, !PT ;  /* 0x000000a715157212 */ /* 0x000fe400078ec0ff */
[C---:B------:R-:W-:Y:S02]  /*a360*/  LOP3.LUT R166, R175.reuse, UR15, R166, 0x96, !PT ;  /* 0x0000000fafa67c12 */ /* 0x040fe4000f8e96a6 */
[----:B------:R-:W-:Y:S02]  /*a370*/  LOP3.LUT R168, R175, UR15, R168, 0x96, !PT ;  /* 0x0000000fafa87c12 */ /* 0x000fe4000f8e96a8 */
[----:B------:R-:W-:Y:S01]  /*a380*/  LOP3.LUT R178, R243, UR13, R174, 0x96, !PT ;  /* 0x0000000df3b27c12 */ /* 0x000fe2000f8e96ae */
[----:B------:R-:W-:Y:S01]  /*a390*/  HMMA.16816.F32.BF16 R128, R20, R16, R128 ;  /* 0x000000101480723c */ /* 0x000fe20000041880 */
[----:B------:R-:W-:-:S04]  /*a3a0*/  IMAD.WIDE.U32 R166, R166, -0x2daee0ad, RZ ;  /* 0xd2511f53a6a67825 */ /* 0x000fc800078e00ff */
[----:B------:R-:W-:Y:S01]  /*a3b0*/  IMAD.WIDE.U32 R168, R168, -0x2daee0ad, RZ ;  /* 0xd2511f53a8a87825 */ /* 0x000fe200078e00ff */
[----:B------:R-:W-:Y:S02]  /*a3c0*/  LOP3.LUT R164, R167, UR12, R164, 0x96, !PT ;  /* 0x0000000ca7a47c12 */ /* 0x000fe4000f8e96a4 */
[----:B------:R-:W-:Y:S01]  /*a3d0*/  LOP3.LUT R16, R163, UR13, R174, 0x96, !PT ;  /* 0x0000000da3107c12 */ /* 0x000fe2000f8e96ae */
[----:B------:R-:W-:Y:S01]  /*a3e0*/  HMMA.16816.F32.BF16 R112, R20, R12, R112 ;  /* 0x0000000c1470723c */ /* 0x000fe20000041870 */
[----:B------:R-:W-:Y:S01]  /*a3f0*/  IMAD.WIDE.U32 R178, R178, -0x2daee0ad, RZ ;  /* 0xd2511f53b2b27825 */ /* 0x000fe200078e00ff */
[----:B------:R-:W-:-:S03]  /*a400*/  LOP3.LUT R165, R169, UR12, R165, 0x96, !PT ;  /* 0x0000000ca9a57c12 */ /* 0x000fc6000f8e96a5 */
[----:B------:R-:W-:Y:S01]  /*a410*/  IMAD.WIDE.U32 R16, R16, -0x2daee0ad, RZ ;  /* 0xd2511f5310107825 */ /* 0x000fe200078e00ff */
[----:B------:R-:W-:Y:S02]  /*a420*/  LOP3.LUT R174, R179, UR10, R168, 0x96, !PT ;  /* 0x0000000ab3ae7c12 */ /* 0x000fe4000f8e96a8 */
[----:B------:R-:W-:Y:S01]  /*a430*/  HMMA.16816.F32.BF16 R104, R20, R10, R104 ;  /* 0x0000000a1468723c */ /* 0x000fe20000041868 */
[----:B------:R-:W-:Y:S01]  /*a440*/  IMAD.WIDE.U32 R168, R165, -0x326172a9, RZ ;  /* 0xcd9e8d57a5a87825 */ /* 0x000fe200078e00ff */
[----:B------:R-:W-:-:S03]  /*a450*/  LOP3.LUT R170, R17, UR10, R166, 0x96, !PT ;  /* 0x0000000a11aa7c12 */ /* 0x000fc6000f8e96a6 */
[----:B------:R-:W-:-:S03]  /*a460*/  IMAD.WIDE.U32 R166, R164, -0x326172a9, RZ ;  /* 0xcd9e8d57a4a67825 */ /* 0x000fc600078e00ff */
        /* <DEDUP_REMOVED lines=8> */
[----:B------:R-:W-:Y:S01]  /*a4f0*/  IMAD.WIDE.U32 R166, R166, -0x2daee0ad, RZ ;  /* 0xd2511f53a6a67825 */ /* 0x000fe200078e00ff */
[----:B------:R-:W-:Y:S02]  /*a500*/  LOP3.LUT R172, R163, UR8, R16, 0x96, !PT ;  /* 0x00000008a3ac7c12 */ /* 0x000fe4000f8e9610 */
[----:B------:R-:W-:Y:S01]  /*a510*/  HMMA.16816.F32.BF16 R116, R20, R18, R116 ;  /* 0x000000121474723c */ /* 0x000fe20000041874 */
[----:B------:R-:W1:Y:S01]  /*a520*/  LDSM.16.MT88.4 R16, [R188+0x7000] ;  /* 0x00700000bc10783b */ /* 0x000e620000004200 */
[----:B------:R-:W-:Y:S01]  /*a530*/  LOP3.LUT R12, R167, UR6, R162, 0x96, !PT ;  /* 0x00000006a70c7c12 */ /* 0x000fe2000f8e96a2 */
[----:B------:R-:W-:-:S04]  /*a540*/  IMAD.WIDE.U32 R172, R172, -0x326172a9, RZ ;  /* 0xcd9e8d57acac7825 */ /* 0x000fc800078e00ff */
[----:B------:R-:W-:Y:S01]  /*a550*/  IMAD.WIDE.U32 R12, R12, -0x326172a9, RZ ;  /* 0xcd9e8d570c0c7825 */ /* 0x000fe200078e00ff */
[C---:B------:R-:W-:Y:S01]  /*a560*/  HMMA.16816.F32.BF16 R76, R20.reuse, R14, R76 ;  /* 0x0000000e144c723c */ /* 0x040fe2000004184c */
[----:B------:R-:W-:Y:S02]  /*a570*/  LOP3.LUT R170, R173, UR7, R170, 0x96, !PT ;  /* 0x00000007adaa7c12 */ /* 0x000fe4000f8e96aa */
[----:B------:R-:W-:Y:S01]  /*a580*/  FFMA.FTZ R162, R149, c[0x0][0x23c], -R54 ;  /* 0x00008f0095a27a23 */ /* 0x000fe20000010836 */
[----:B------:R-:W-:Y:S01]  /*a590*/  LOP3.LUT R163, R13, UR16, R172, 0x96, !PT ;  /* 0x000000100da37c12 */ /* 0x000fe2000f8e96ac */
[----:B------:R-:W-:Y:S01]  /*a5a0*/  FFMA.FTZ R149, R153, c[0x0][0x23c], -R54 ;  /* 0x00008f0099957a23 */ /* 0x000fe20000010836 */
[----:B------:R-:W-:Y:S01]  /*a5b0*/  LOP3.LUT R10, R12, 0xffff, RZ, 0xc0, !PT ;  /* 0x0000ffff0c0a7812 */ /* 0x000fe200078ec0ff */
[----:B------:R-:W-:Y:S01]  /*a5c0*/  IMAD.WIDE.U32 R170, R170, -0x2daee0ad, RZ ;  /* 0xd2511f53aaaa7825 */ /* 0x000fe200078e00ff */
[----:B------:R-:W-:Y:S01]  /*a5d0*/  SHF.R.U32.HI R11, RZ, 0x10, R12 ;  /* 0x00000010ff0b7819 */ /* 0x000fe2000001160c */
[----:B------:R-:W2:Y:S01]  /*a5e0*/  MUFU.EX2 R162, R162 ;  /* 0x000000a200a27308 */ /* 0x000ea20000000800 */
[C---:B------:R-:W-:Y:S01]  /*a5f0*/  LOP3.LUT R4, R163.reuse, 0xffff, RZ, 0xc0, !PT ;  /* 0x0000ffffa3047812 */ /* 0x040fe200078ec0ff */
[----:B------:R-:W-:Y:S01]  /*a600*/  HMMA.16816.F32.BF16 R96, R20, R6, R96 ;  /* 0x000000061460723c */ /* 0x000fe20000041860 */
[----:B------:R-:W-:Y:S01]  /*a610*/  SHF.R.U32.HI R5, RZ, 0x10, R163 ;  /* 0x00000010ff057819 */ /* 0x000fe200000116a3 */
[----:B------:R-:W-:Y:S01]  /*a620*/  FFMA.FTZ R54, R24, c[0x0][0x23c], -R140 ;  /* 0x00008f0018367a23 */ /* 0x000fe2000001088c */
[----:B------:R-:W-:-:S02]  /*a630*/  LOP3.LUT R167, R163, 0xff, RZ, 0xc0, !PT ;  /* 0x000000ffa3a77812 */ /* 0x000fc400078ec0ff */
[----:B------:R-:W-:Y:S01]  /*a640*/  SHF.R.U32.HI R164, RZ, 0x18, R163 ;  /* 0x00000018ffa47819 */ /* 0x000fe200000116a3 */
[----:B------:R-:W3:Y:S01]  /*a650*/  MUFU.EX2 R149, R149 ;  /* 0x0000009500957308 */ /* 0x000ee20000000800 */
[----:B------:R-:W-:Y:S02]  /*a660*/  LOP3.LUT R9, R12, 0xff, RZ, 0xc0, !PT ;  /* 0x000000ff0c097812 */ /* 0x000fe400078ec0ff */
[----:B------:R-:W-:Y:S02]  /*a670*/  SHF.R.U32.HI R8, RZ, 0x18, R12 ;  /* 0x00000018ff087819 */ /* 0x000fe4000001160c */
[----:B------:R-:W-:Y:S01]  /*a680*/  SHF.R.U32.HI R10, RZ, 0x8, R10 ;  /* 0x00000008ff0a7819 */ /* 0x000fe2000001160a */
[----:B------:R-:W4:Y:S01]  /*a690*/  LDSM.16.MT88.4 R12, [R186+0x7000] ;  /* 0x00700000ba0c783b */ /* 0x000f220000004200 */
[----:B------:R-:W-:Y:S01]  /*a6a0*/  LOP3.LUT R11, R11, 0xff, RZ, 0xc0, !PT ;  /* 0x000000ff0b0b7812 */ /* 0x000fe200078ec0ff */
[----:B------:R-:W5:Y:S01]  /*a6b0*/  MUFU.EX2 R54, R54 ;  /* 0x0000003600367308 */ /* 0x000f620000000800 */
[----:B------:R-:W-:Y:S01]  /*a6c0*/  SHF.R.U32.HI R163, RZ, 0x8, R4 ;  /* 0x00000008ffa37819 */ /* 0x000fe20000011604 */
[----:B--2---:R-:W-:Y:S01]  /*a6d0*/  FADD.FTZ R34, R162, R34 ;  /* 0x00000022a2227221 */ /* 0x004fe20000010000 */
[----:B------:R-:W-:-:S02]  /*a6e0*/  LOP3.LUT R153, R5, 0xff, RZ, 0xc0, !PT ;  /* 0x000000ff05997812 */ /* 0x000fc400078ec0ff */
[----:B------:R-:W-:Y:S02]  /*a6f0*/  PRMT R5, R9, 0x5410, R10 ;  /* 0x0000541009057816 */ /* 0x000fe4000000000a */
        /* <DEDUP_REMOVED lines=12> */
[----:B------:R-:W-:Y:S01]  /*a7c0*/  F2FP.BF16.PACK_AB R23, R149, R162 ;  /* 0x000000a29517723e */ /* 0x000fe200000010ff */
[----:B------:R-:W-:Y:S01]  /*a7d0*/  FFMA.FTZ R163, R26, c[0x0][0x23c], -R134 ;  /* 0x00008f001aa37a23 */ /* 0x000fe20000010886 */
[----:B------:R-:W-:Y:S01]  /*a7e0*/  LOP3.LUT R20, R20, R7, RZ, 0xc0, !PT ;  /* 0x0000000714147212 */ /* 0x000fe200078ec0ff */
[----:B-----5:R-:W-:Y:S01]  /*a7f0*/  FADD.FTZ R64, R54, R64 ;  /* 0x0000004036407221 */ /* 0x020fe20000010000 */
[----:B------:R-:W-:Y:S01]  /*a800*/  LOP3.LUT R21, R21, R6, RZ, 0xc0, !PT ;  /* 0x0000000615157212 */ /* 0x000fe200078ec0ff */
[----:B------:R-:W-:Y:S01]  /*a810*/  FADD.FTZ R34, R52, R34 ;  /* 0x0000002234227221 */ /* 0x000fe20000010000 */
[----:B------:R-:W-:Y:S01]  /*a820*/  LOP3.LUT R22, R5, R22, RZ, 0xc0, !PT ;  /* 0x0000001605167212 */ /* 0x000fe200078ec0ff */
[----:B------:R-:W-:Y:S01]  /*a830*/  MUFU.EX2 R163, R163 ;  /* 0x000000a300a37308 */ /* 0x000fe20000000800 */
[----:B------:R-:W-:Y:S01]  /*a840*/  LOP3.LUT R23, R4, R23, RZ, 0xc0, !PT ;  /* 0x0000001704177212 */ /* 0x000fe200078ec0ff */
[----:B------:R-:W-:Y:S01]  /*a850*/  FADD.FTZ R34, R51, R34 ;  /* 0x0000002233227221 */ /* 0x000fe20000010000 */
[----:B------:R-:W3:Y:S01]  /*a860*/  LDSM.16.MT88.4 R4, [R184+0x7000] ;  /* 0x00700000b804783b */ /* 0x000ee20000004200 */
[----:B------:R-:W-:Y:S01]  /*a870*/  LOP3.LUT R153, R169, UR11, R242, 0x96, !PT ;  /* 0x0000000ba9997c12 */ /* 0x000fe2000f8e96f2 */
[----:B------:R-:W-:Y:S01]  /*a880*/  IMAD.WIDE.U32 R168, R168, -0x2daee0ad, RZ ;  /* 0xd2511f53a8a87825 */ /* 0x000fe200078e00ff */
[----:B------:R-:W-:-:S02]  /*a890*/  LOP3.LUT R166, R171, UR17, R166, 0x96, !PT ;  /* 0x00000011aba67c12 */ /* 0x000fc4000f8e96a6 */
[----:B-1----:R-:W-:Y:S01]  /*a8a0*/  HMMA.16816.F32.BF16 R124, R20, R16, R124 ;  /* 0x00000010147c723c */ /* 0x002fe2000004187c */
[----:B------:R-:W-:-:S04]  /*a8b0*/  IMAD.WIDE.U32 R228, R153, -0x2daee0ad, RZ ;  /* 0xd2511f5399e47825 */ /* 0x000fc800078e00ff */
[----:B------:R-:W-:Y:S01]  /*a8c0*/  FADD.FTZ R34, R49, R34 ;  /* 0x0000002231227221 */ /* 0x000fe20000010000 */
[----:B------:R-:W-:Y:S02]  /*a8d0*/  LOP3.LUT R153, R169, UR6, R228, 0x96, !PT ;  /* 0x00000006a9997c12 */ /* 0x000fe4000f8e96e4 */
[----:B------:R-:W-:Y:S01]  /*a8e0*/  LOP3.LUT R164, R229, UR8, R178, 0x96, !PT ;  /* 0x00000008e5a47c12 */ /* 0x000fe2000f8e96b2 */
[----:B------:R-:W-:Y:S01]  /*a8f0*/  HMMA.16816.F32.BF16 R120, R20, R18, R120 ;  /* 0x000000121478723c */ /* 0x000fe20000041878 */
[----:B------:R-:W-:Y:S02]  /*a900*/  FADD.FTZ R222, R53, R34 ;  /* 0x0000002235de7221 */ /* 0x000fe40000010000 */
[----:B------:R-:W-:-:S04]  /*a910*/  IMAD.WIDE.U32 R178, R153, -0x326172a9, RZ ;  /* 0xcd9e8d5799b27825 */ /* 0x000fc800078e00ff */
[----:B------:R-:W-:Y:S01]  /*a920*/  IMAD.WIDE.U32 R164, R164, -0x326172a9, RZ ;  /* 0xcd9e8d57a4a47825 */ /* 0x000fe200078e00ff */
[C---:B----4-:R-:W-:Y:S03]  /*a930*/  HMMA.16816.F32.BF16 R68, R20.reuse, R12, R68 ;  /* 0x0000000c1444723c */ /* 0x050fe60000041844 */
[----:B------:R-:W-:Y:S01]  /*a940*/  FFMA.FTZ R153, R25, c[0x0][0x23c], -R134 ;  /* 0x00008f0019997a23 */ /* 0x000fe20000010886 */
[----:B------:R-:W-:Y:S01]  /*a950*/  LOP3.LUT R25, R179, UR16, R164, 0x96, !PT ;  /* 0x00000010b3197c12 */ /* 0x000fe2000f8e96a4 */
[----:B------:R-:W-:Y:S02]  /*a960*/  FFMA.FTZ R164, R44, c[0x0][0x23c], -R134 ;  /* 0x00008f002ca47a23 */ /* 0x000fe40000010886 */
[--C-:B------:R-:W-:Y:S01]  /*a970*/  FFMA.FTZ R44, R57, c[0x0][0x23c], -R139.reuse ;  /* 0x00008f00392c7a23 */ /* 0x100fe2000001088b */
[----:B------:R-:W-:Y:S01]  /*a980*/  HMMA.16816.F32.BF16 R72, R20, R14, R72 ;  /* 0x0000000e1448723c */ /* 0x000fe20000041848 */
[----:B------:R-:W-:Y:S01]  /*a990*/  MUFU.EX2 R153, R153 ;  /* 0x0000009900997308 */ /* 0x000fe20000000800 */
[----:B------:R-:W-:Y:S01]  /*a9a0*/  LOP3.LUT R26, R25, 0xffff, RZ, 0xc0, !PT ;  /* 0x0000ffff191a7812 */ /* 0x000fe200078ec0ff */
[----:B------:R-:W-:-:S02]  /*a9b0*/  FFMA.FTZ R57, R133, c[0x0][0x23c], -R139 ;  /* 0x00008f0085397a23 */ /* 0x000fc4000001088b */
[----:B------:R-:W-:Y:S01]  /*a9c0*/  FFMA.FTZ R133, R138, c[0x0][0x23c], -R139 ;  /* 0x00008f008a857a23 */ /* 0x000fe2000001088b */
[----:B------:R-:W-:Y:S01]  /*a9d0*/  SHF.R.U32.HI R26, RZ, 0x8, R26 ;  /* 0x00000008ff1a7819 */ /* 0x000fe2000001161a */
[----:B------:R-:W-:Y:S01]  /*a9e0*/  FFMA.FTZ R138, R27, c[0x0][0x23c], -R140 ;  /* 0x00008f001b8a7a23 */ /* 0x000fe2000001088c */
[----:B--2---:R-:W-:Y:S01]  /*a9f0*/  HMMA.16816.F32.BF16 R80, R20, R8, R80 ;  /* 0x000000081450723c */ /* 0x004fe20000041850 */
[----:B------:R-:W1:Y:S01]  /*aa00*/  MUFU.EX2 R164, R164 ;  /* 0x000000a400a47308 */ /* 0x000e620000000800 */
[--C-:B------:R-:W-:Y:S02]  /*aa10*/  FFMA.FTZ R139, R43, c[0x0][0x23c], -R134.reuse ;  /* 0x00008f002b8b7a23 */ /* 0x100fe40000010886 */
[----:B------:R-:W-:-:S04]  /*aa20*/  FFMA.FTZ R43, R29, c[0x0][0x23c], -R134 ;  /* 0x00008f001d2b7a23 */ /* 0x000fc80000010886 */
[C---:B------:R-:W-:Y:S01]  /*aa30*/  HMMA.16816.F32.BF16 R84, R20.reuse, R10, R84 ;  /* 0x0000000a1454723c */ /* 0x040fe20000041854 */
[----:B------:R-:W2:Y:S07]  /*aa40*/  MUFU.EX2 R44, R44 ;  /* 0x0000002c002c7308 */ /* 0x000eae0000000800 */
[----:B---3--:R-:W-:Y:S01]  /*aa50*/  HMMA.16816.F32.BF16 R92, R20, R4, R92 ;  /* 0x00000004145c723c */ /* 0x008fe2000004185c */
[----:B------:R-:W3:Y:S01]  /*aa60*/  MUFU.EX2 R57, R57 ;  /* 0x0000003900397308 */ /* 0x000ee20000000800 */
[----:B-1----:R-:W-:-:S04]  /*aa70*/  FADD.FTZ R60, R164, R60 ;  /* 0x0000003ca43c7221 */ /* 0x002fc80000010000 */
[----:B------:R-:W-:Y:S02]  /*aa80*/  FADD.FTZ R60, R163, R60 ;  /* 0x0000003ca33c7221 */ /* 0x000fe40000010000 */
[----:B------:R-:W-:Y:S01]  /*aa90*/  HMMA.16816.F32.BF16 R100, R20, R6, R100 ;  /* 0x000000061464723c */ /* 0x000fe20000041864 */
[----:B------:R-:W1:Y:S01]  /*aaa0*/  MUFU.EX2 R133, R133 ;  /* 0x0000008500857308 */ /* 0x000e620000000800 */
[----:B--2---:R-:W-:Y:S01]  /*aab0*/  F2FP.BF16.PACK_AB R24, R56, R44 ;  /* 0x0000002c3818723e */ /* 0x004fe200000010ff */
[----:B------:R-:W-:Y:S02]  /*aac0*/  FADD.FTZ R60, R153, R60 ;  /* 0x0000003c993c7221 */ /* 0x000fe40000010000 */
[----:B------:R-:W-:Y:S02]  /*aad0*/  FADD.FTZ R39, R44, R39 ;  /* 0x000000272c277221 */ /* 0x000fe40000010000 */
[----:B------:R-:W-:Y:S01]  /*aae0*/  LOP3.LUT R23, R178, 0xffff, RZ, 0xc0, !PT ;  /* 0x0000ffffb2177812 */ /* 0x000fe200078ec0ff */
[----:B------:R-:W-:Y:S01]  /*aaf0*/  FADD.FTZ R60, R28, R60 ;  /* 0x0000003c1c3c7221 */ /* 0x000fe20000010000 */
[----:B------:R-:W-:Y:S01]  /*ab00*/  SHF.R.U32.HI R21, RZ, 0x10, R178 ;  /* 0x00000010ff157819 */ /* 0x000fe200000116b2 */
[----:B------:R-:W2:Y:S01]  /*ab10*/  MUFU.EX2 R138, R138 ;  /* 0x0000008a008a7308 */ /* 0x000ea20000000800 */
[----:B------:R-:W-:Y:S01]  /*ab20*/  LOP3.LUT R22, R178, 0xff, RZ, 0xc0, !PT ;  /* 0x000000ffb2167812 */ /* 0x000fe200078ec0ff */
[----:B------:R-:W-:Y:S01]  /*ab30*/  FADD.FTZ R39, R56, R39 ;  /* 0x0000002738277221 */ /* 0x000fe20000010000 */
[----:B------:R-:W-:-:S02]  /*ab40*/  SHF.R.U32.HI R23, RZ, 0x8, R23 ;  /* 0x00000008ff177819 */ /* 0x000fc40000011617 */
[----:B------:R-:W-:Y:S01]  /*ab50*/  LOP3.LUT R21, R21, 0xff, RZ, 0xc0, !PT ;  /* 0x000000ff15157812 */ /* 0x000fe200078ec0ff */
[----:B---3--:R-:W-:Y:S01]  /*ab60*/  FADD.FTZ R39, R57, R39 ;  /* 0x0000002739277221 */ /* 0x008fe20000010000 */
[----:B------:R-:W-:Y:S01]  /*ab70*/  SHF.R.U32.HI R20, RZ, 0x18, R178 ;  /* 0x00000018ff147819 */ /* 0x000fe200000116b2 */
[----:B------:R-:W-:Y:S01]  /*ab80*/  MUFU.EX2 R29, R139 ;  /* 0x0000008b001d7308 */ /* 0x000fe20000000800 */
[----:B------:R-:W-:Y:S01]  /*ab90*/  PRMT R22, R22, 0x5410, R23 ;  /* 0x0000541016167816 */ /* 0x000fe20000000017 */
[----:B-1----:R-:W-:Y:S01]  /*aba0*/  FADD.FTZ R223, R133, R39 ;  /* 0x0000002785df7221 */ /* 0x002fe20000010000 */
[--C-:B------:R-:W-:Y:S02]  /*abb0*/  SHF.R.U32.HI R23, RZ, 0x10, R25.reuse ;  /* 0x00000010ff177819 */ /* 0x100fe40000011619 */
[----:B------:R-:W-:Y:S01]  /*abc0*/  PRMT R21, R21, 0x5410, R20 ;  /* 0x0000541015157816 */ /* 0x000fe20000000014 */
[--C-:B------:R-:W-:Y:S01]  /*abd0*/  HSET2.LE.AND R22, R22, R45.reuse, PT ;  /* 0x0000002d16167233 */ /* 0x100fe20003803000 */
[----:B------:R-:W-:Y:S01]  /*abe0*/  LOP3.LUT R20, R25, 0xff, RZ, 0xc0, !PT ;  /* 0x000000ff19147812 */ /* 0x000fe200078ec0ff */
[----:B------:R-:W1:Y:S01]  /*abf0*/  MUFU.EX2 R43, R43 ;  /* 0x0000002b002b7308 */ /* 0x000e620000000800 */
[----:B------:R-:W-:Y:S01]  /*ac00*/  SHF.R.U32.HI R25, RZ, 0x18, R25 ;  /* 0x00000018ff197819 */ /* 0x000fe20000011619 */
[----:B------:R-:W-:Y:S01]  /*ac10*/  HSET2.LE.AND R21, R21, R45, PT ;  /* 0x0000002d15157233 */ /* 0x000fe20003803000 */
[----:B------:R-:W-:Y:S01]  /*ac20*/  LOP3.LUT R23, R23, 0xff, RZ, 0xc0, !PT ;  /* 0x000000ff17177812 */ /* 0x000fe200078ec0ff */
[----:B--2---:R-:W-:Y:S01]  /*ac30*/  FADD.FTZ R64, R138, R64 ;  /* 0x000000408a407221 */ /* 0x004fe20000010000 */
[----:B------:R-:W-:-:S02]  /*ac40*/  PRMT R20, R20, 0x5410, R26 ;  /* 0x0000541014147816 */ /* 0x000fc4000000001a */
[----:B------:R-:W-:Y:S01]  /*ac50*/  PRMT R25, R23, 0x5410, R25 ;  /* 0x0000541017197816 */ /* 0x000fe20000000019 */
[----:B------:R-:W-:Y:S01]  /*ac60*/  FADD.FTZ R64, R31, R64 ;  /* 0x000000401f407221 */ /* 0x000fe20000010000 */
[----:B------:R-:W-:Y:S01]  /*ac70*/  F2FP.BF16.PACK_AB R23, R153, R163 ;  /* 0x000000a39917723e */ /* 0x000fe200000010ff */
[--C-:B------:R-:W-:Y:S01]  /*ac80*/  HSET2.LE.AND R20, R20, R45.reuse, PT ;  /* 0x0000002d14147233 */ /* 0x100fe20003803000 */
[----:B------:R-:W-:Y:S01]  /*ac90*/  F2FP.BF16.PACK_AB R26, R55, R50 ;  /* 0x00000032371a723e */ /* 0x000fe200000010ff */
[----:B------:R-:W-:Y:S01]  /*aca0*/  FADD.FTZ R225, R46, R64 ;  /* 0x000000402ee17221 */ /* 0x000fe20000010000 */
[----:B------:R-:W-:Y:S01]  /*acb0*/  LOP3.LUT R23, R21, R23, RZ, 0xc0, !PT ;  /* 0x0000001715177212 */ /* 0x000fe200078ec0ff */
[----:B------:R-:W-:Y:S01]  /*acc0*/  HSET2.LE.AND R21, R25, R45, PT ;  /* 0x0000002d19157233 */ /* 0x000fe20003803000 */
[----:B------:R-:W-:Y:S01]  /*acd0*/  LOP3.LUT R22, R22, R26, RZ, 0xc0, !PT ;  /* 0x0000001a16167212 */ /* 0x000fe200078ec0ff */
[----:B-1----:R-:W-:Y:S01]  /*ace0*/  FADD.FTZ R60, R43, R60 ;  /* 0x0000003c2b3c7221 */ /* 0x002fe20000010000 */
[----:B------:R-:W-:-:S02]  /*acf0*/  F2FP.BF16.PACK_AB R26, R48, R47 ;  /* 0x0000002f301a723e */ /* 0x000fc400000010ff */
[----:B------:R-:W-:Y:S01]  /*ad00*/  F2FP.BF16.PACK_AB R25, R164, R36 ;  /* 0x00000024a419723e */ /* 0x000fe200000010ff */
[----:B------:R-:W-:Y:S01]  /*ad10*/  FADD.FTZ R60, R30, R60 ;  /* 0x0000003c1e3c7221 */ /* 0x000fe20000010000 */
[----:B------:R-:W-:Y:S02]  /*ad20*/  LOP3.LUT R20, R20, R26, RZ, 0xc0, !PT ;  /* 0x0000001a14147212 */ /* 0x000fe400078ec0ff */
[----:B------:R-:W-:Y:S01]  /*ad30*/  LOP3.LUT R21, R21, R25, RZ, 0xc0, !PT ;  /* 0x0000001915157212 */ /* 0x000fe200078ec0ff */
[----:B------:R-:W-:Y:S01]  /*ad40*/  FADD.FTZ R224, R29, R60 ;  /* 0x0000003c1de07221 */ /* 0x000fe20000010000 */
[----:B------:R-:W-:Y:S02]  /*ad50*/  F2FP.BF16.PACK_AB R25, R51, R52 ;  /* 0x000000343319723e */ /* 0x000fe400000010ff */
[----:B------:R-:W-:-:S03]  /*ad60*/  F2FP.BF16.PACK_AB R26, R133, R57 ;  /* 0x00000039851a723e */ /* 0x000fc600000010ff */
[C---:B------:R-:W-:Y:S07]  /*ad70*/  HMMA.16816.F32.BF16 R112, R20.reuse, R12, R112 ;  /* 0x0000000c1470723c */ /* 0x040fee0000041870 */
[----:B------:R-:W-:Y:S01]  /*ad80*/  LOP3.LUT R12, R170, 0xffff, RZ, 0xc0, !PT ;  /* 0x0000ffffaa0c7812 */ /* 0x000fe200078ec0ff */
[----:B------:R-:W-:Y:S01]  /*ad90*/  HMMA.16816.F32.BF16 R76, R20, R14, R76 ;  /* 0x0000000e144c723c */ /* 0x000fe2000004184c */
[----:B------:R-:W-:Y:S02]  /*ada0*/  SHF.R.U32.HI R13, RZ, 0x10, R170 ;  /* 0x00000010ff0d7819 */ /* 0x000fe400000116aa */
[----:B------:R-:W-:-:S02]  /*adb0*/  SHF.R.U32.HI R12, RZ, 0x8, R12 ;  /* 0x00000008ff0c7819 */ /* 0x000fc4000001160c */
[----:B------:R-:W-:Y:S02]  /*adc0*/  LOP3.LUT R13, R13, 0xff, RZ, 0xc0, !PT ;  /* 0x000000ff0d0d7812 */ /* 0x000fe400078ec0ff */
[----:B------:R-:W-:Y:S01]  /*add0*/  LOP3.LUT R14, R166, 0xffff, RZ, 0xc0, !PT ;  /* 0x0000ffffa60e7812 */ /* 0x000fe200078ec0ff */
[C---:B------:R-:W-:Y:S01]  /*ade0*/  HMMA.16816.F32.BF16 R108, R20.reuse, R8, R108 ;  /* 0x00000008146c723c */ /* 0x040fe2000004186c */
[----:B------:R-:W-:Y:S02]  /*adf0*/  SHF.R.U32.HI R15, RZ, 0x10, R166 ;  /* 0x00000010ff0f7819 */ /* 0x000fe400000116a6 */
[----:B------:R-:W-:Y:S02]  /*ae00*/  SHF.R.U32.HI R14, RZ, 0x8, R14 ;  /* 0x00000008ff0e7819 */ /* 0x000fe4000001160e */
[----:B------:R-:W-:Y:S02]  /*ae10*/  LOP3.LUT R15, R15, 0xff, RZ, 0xc0, !PT ;  /* 0x000000ff0f0f7812 */ /* 0x000fe400078ec0ff */
[----:B------:R-:W-:Y:S01]  /*ae20*/  LOP3.LUT R9, R170, 0xff, RZ, 0xc0, !PT ;  /* 0x000000ffaa097812 */ /* 0x000fe200078ec0ff */
[----:B------:R-:W-:Y:S01]  /*ae30*/  HMMA.16816.F32.BF16 R104, R20, R10, R104 ;  /* 0x0000000a1468723c */ /* 0x000fe20000041868 */
[----:B------:R-:W-:-:S02]  /*ae40*/  SHF.R.U32.HI R8, RZ, 0x18, R170 ;  /* 0x00000018ff087819 */ /* 0x000fc400000116aa */
[----:B------:R-:W-:Y:S02]  /*ae50*/  PRMT R9, R9, 0x5410, R12 ;  /* 0x0000541009097816 */ /* 0x000fe4000000000c */
[----:B------:R-:W-:Y:S02]  /*ae60*/  PRMT R8, R13, 0x5410, R8 ;  /* 0x000054100d087816 */ /* 0x000fe40000000008 */
[----:B------:R-:W-:Y:S01]  /*ae70*/  LOP3.LUT R11, R166, 0xff, RZ, 0xc0, !PT ;  /* 0x000000ffa60b7812 */ /* 0x000fe200078ec0ff */
[----:B------:R-:W-:Y:S01]  /*ae80*/  HMMA.16816.F32.BF16 R88, R20, R4, R88 ;  /* 0x000000041458723c */ /* 0x000fe20000041858 */
[----:B------:R-:W-:Y:S01]  /*ae90*/  SHF.R.U32.HI R10, RZ, 0x18, R166 ;  /* 0x00000018ff0a7819 */ /* 0x000fe200000116a6 */
[--C-:B------:R-:W-:Y:S01]  /*aea0*/  HSET2.LE.AND R9, R9, R45.reuse, PT ;  /* 0x0000002d09097233 */ /* 0x100fe20003803000 */
[----:B------:R-:W-:Y:S01]  /*aeb0*/  PRMT R11, R11, 0x5410, R14 ;  /* 0x000054100b0b7816 */ /* 0x000fe2000000000e */
[----:B------:R-:W-:Y:S01]  /*aec0*/  HSET2.LE.AND R27, R8, R45, PT ;  /* 0x0000002d081b7233 */ /* 0x000fe20003803000 */
[----:B------:R-:W-:-:S02]  /*aed0*/  PRMT R10, R15, 0x5410, R10 ;  /* 0x000054100f0a7816 */ /* 0x000fc4000000000a */
[----:B------:R-:W-:Y:S01]  /*aee0*/  F2FP.BF16.PACK_AB R4, R53, R49 ;  /* 0x000000313504723e */ /* 0x000fe200000010ff */
[--C-:B------:R-:W-:Y:S01]  /*aef0*/  HSET2.LE.AND R11, R11, R45.reuse, PT ;  /* 0x0000002d0b0b7233 */ /* 0x100fe20003803000 */
[C---:B------:R-:W-:Y:S01]  /*af00*/  HMMA.16816.F32.BF16 R128, R20.reuse, R16, R128 ;  /* 0x000000101480723c */ /* 0x040fe20000041880 */
[----:B------:R-:W-:Y:S01]  /*af10*/  HSET2.LE.AND R10, R10, R45, PT ;  /* 0x0000002d0a0a7233 */ /* 0x000fe20003803000 */
[----:B------:R-:W-:Y:S01]  /*af20*/  LOP3.LUT R26, R9, R26, RZ, 0xc0, !PT ;  /* 0x0000001a091a7212 */ /* 0x000fe200078ec0ff */
[----:B------:R-:W1:Y:S01]  /*af30*/  LDSM.16.MT88.4 R12, [R186+0x7800] ;  /* 0x00780000ba0c783b */ /* 0x000e620000004200 */
[----:B------:R-:W-:Y:S02]  /*af40*/  LOP3.LUT R24, R11, R24, RZ, 0xc0, !PT ;  /* 0x000000180b187212 */ /* 0x000fe400078ec0ff */
[----:B------:R-:W-:Y:S02]  /*af50*/  LOP3.LUT R25, R10, R25, RZ, 0xc0, !PT ;  /* 0x000000190a197212 */ /* 0x000fe400078ec0ff */
[----:B------:R-:W-:Y:S01]  /*af60*/  HMMA.16816.F32.BF16 R116, R20, R18, R116 ;  /* 0x000000121474723c */ /* 0x000fe20000041874 */
[----:B------:R-:W-:Y:S01]  /*af70*/  LOP3.LUT R27, R27, R4, RZ, 0xc0, !PT ;  /* 0x000000041b1b7212 */ /* 0x000fe200078ec0ff */
[----:B------:R-:W2:Y:S01]  /*af80*/  LDSM.16.MT88.4 R16, [R188+0x7800] ;  /* 0x00780000bc10783b */ /* 0x000ea20000004200 */
[----:B------:R-:W-:-:S03]  /*af90*/  LOP3.LUT R166, R165, UR7, R174, 0x96, !PT ;  /* 0x00000007a5a67c12 */ /* 0x000fc6000f8e96ae */
[----:B------:R-:W3:Y:S02]  /*afa0*/  LDSM.16.MT88.4 R8, [R185+0x7800] ;  /* 0x00780000b908783b */ /* 0x000ee40000004200 */
[----:B------:R-:W-:Y:S01]  /*afb0*/  HMMA.16816.F32.BF16 R96, R20, R6, R96 ;  /* 0x000000061460723c */ /* 0x000fe20000041860 */
[----:B------:R-:W-:Y:S01]  /*afc0*/  IMAD.WIDE.U32 R166, R166, -0x2daee0ad, RZ ;  /* 0xd2511f53a6a67825 */ /* 0x000fe200078e00ff */
[----:B------:R-:W4:Y:S04]  /*afd0*/  LDSM.16.MT88.4 R4, [R184+0x7800] ;  /* 0x00780000b804783b */ /* 0x000f280000004200 */
[----:B------:R-:W-:Y:S02]  /*afe0*/  LOP3.LUT R168, R167, UR17, R168, 0x96, !PT ;  /* 0x00000011a7a87c12 */ /* 0x000fe4000f8e96a8 */
[----:B------:R-:W-:-:S02]  /*aff0*/  LOP3.LUT R23, R166, 0xffff, RZ, 0xc0, !PT ;  /* 0x0000ffffa6177812 */ /* 0x000fc400078ec0ff */
[----:B------:R-:W-:Y:S02]  /*b000*/  SHF.R.U32.HI R22, RZ, 0x10, R166 ;  /* 0x00000010ff167819 */ /* 0x000fe400000116a6 */
[----:B------:R-:W-:Y:S02]  /*b010*/  LOP3.LUT R139, R168, 0xffff, RZ, 0xc0, !PT ;  /* 0x0000ffffa88b7812 */ /* 0x000fe400078ec0ff */
[----:B------:R-:W-:Y:S02]  /*b020*/  SHF.R.U32.HI R140, RZ, 0x10, R168 ;  /* 0x00000010ff8c7819 */ /* 0x000fe400000116a8 */
[----:B------:R-:W-:Y:S02]  /*b030*/  LOP3.LUT R20, R166, 0xff, RZ, 0xc0, !PT ;  /* 0x000000ffa6147812 */ /* 0x000fe400078ec0ff */
[----:B------:R-:W-:Y:S02]  /*b040*/  SHF.R.U32.HI R23, RZ, 0x8, R23 ;  /* 0x00000008ff177819 */ /* 0x000fe40000011617 */
[----:B------:R-:W-:-:S02]  /*b050*/  SHF.R.U32.HI R21, RZ, 0x18, R166 ;  /* 0x00000018ff157819 */ /* 0x000fc400000116a6 */
[----:B------:R-:W-:Y:S02]  /*b060*/  LOP3.LUT R22, R22, 0xff, RZ, 0xc0, !PT ;  /* 0x000000ff16167812 */ /* 0x000fe400078ec0ff */
[----:B------:R-:W-:Y:S02]  /*b070*/  LOP3.LUT R134, R168, 0xff, RZ, 0xc0, !PT ;  /* 0x000000ffa8867812 */ /* 0x000fe400078ec0ff */
[----:B------:R-:W-:Y:S01]  /*b080*/  SHF.R.U32.HI R168, RZ, 0x18, R168 ;  /* 0x00000018ffa87819 */ /* 0x000fe200000116a8 */
[----:B-1----:R-:W-:Y:S01]  /*b090*/  HMMA.16816.F32.BF16 R68, R24, R12, R68 ;  /* 0x0000000c1844723c */ /* 0x002fe20000041844 */
[----:B------:R-:W-:Y:S02]  /*b0a0*/  SHF.R.U32.HI R139, RZ, 0x8, R139 ;  /* 0x00000008ff8b7819 */ /* 0x000fe4000001168b */
[----:B------:R-:W-:Y:S02]  /*b0b0*/  LOP3.LUT R140, R140, 0xff, RZ, 0xc0, !PT ;  /* 0x000000ff8c8c7812 */ /* 0x000fe400078ec0ff */
[----:B------:R-:W-:-:S02]  /*b0c0*/  PRMT R20, R20, 0x5410, R23 ;  /* 0x0000541014147816 */ /* 0x000fc40000000017 */
[----:B------:R-:W-:Y:S01]  /*b0d0*/  PRMT R23, R22, 0x5410, R21 ;  /* 0x0000541016177816 */ /* 0x000fe20000000015 */
[C---:B--2---:R-:W-:Y:S01]  /*b0e0*/  HMMA.16816.F32.BF16 R124, R24.reuse, R16, R124 ;  /* 0x00000010187c723c */ /* 0x044fe2000004187c */
        /* <DEDUP_REMOVED lines=9> */
[----:B------:R-:W-:Y:S01]  /*b180*/  HMMA.16816.F32.BF16 R120, R24, R18, R120 ;  /* 0x000000121878723c */ /* 0x000fe20000041878 */
[----:B------:R-:W-:-:S02]  /*b190*/  F2FP.BF16.PACK_AB R45, R43, R28 ;  /* 0x0000001c2b2d723e */ /* 0x000fc400000010ff */
[----:B------:R-:W-:Y:S01]  /*b1a0*/  LOP3.LUT R22, R22, R134, RZ, 0xc0, !PT ;  /* 0x0000008616167212 */ /* 0x000fe200078ec0ff */
[----:B------:R-:W-:Y:S01]  /*b1b0*/  IMAD.MOV.U32 R134, RZ, RZ, R176 ;  /* 0x000000ffff867224 */ /* 0x000fe200078e00b0 */
[----:B------:R-:W-:Y:S02]  /*b1c0*/  LOP3.LUT R23, R23, R140, RZ, 0xc0, !PT ;  /* 0x0000008c17177212 */ /* 0x000fe400078ec0ff */
[----:B------:R-:W-:Y:S01]  /*b1d0*/  LOP3.LUT R20, R20, R139, RZ, 0xc0, !PT ;  /* 0x0000008b14147212 */ /* 0x000fe200078ec0ff */
[----:B------:R-:W-:Y:S01]  /*b1e0*/  HMMA.16816.F32.BF16 R72, R24, R14, R72 ;  /* 0x0000000e1848723c */ /* 0x000fe20000041848 */
[----:B------:R-:W-:-:S07]  /*b1f0*/  LOP3.LUT R21, R21, R45, RZ, 0xc0, !PT ;  /* 0x0000002d15157212 */ /* 0x000fce00078ec0ff */
        /* <DEDUP_REMOVED lines=65> */
[----:B------:R-:W5:Y:S04]  /*b610*/  LDSM.16.M88.4 R60, [R194] ;  /* 0x00000000c23c783b */ /* 0x000f680000000200 */
[----:B------:R-:W-:Y:S04]  /*b620*/  LDSM.16.M88.4 R168, [R187+0x4000] ;  /* 0x00400000bba8783b */ /* 0x000fe80000000200 */
[----:B----4-:R-:W4:Y:S04]  /*b630*/  LDSM.16.M88.4 R4, [R194+0x2000] ;  /* 0x00200000c204783b */ /* 0x010f280000000200 */
[----:B------:R-:W1:Y:S04]  /*b640*/  LDSM.16.M88.4 R56, [R192+0x2000] ;  /* 0x00200000c038783b */ /* 0x000e680000000200 */
[----:B------:R-:W1:Y:S04]  /*b650*/  LDSM.16.M88.4 R164, [R187+0x4800] ;  /* 0x00480000bba4783b */ /* 0x000e680000000200 */
[----:B------:R-:W1:Y:S04]  /*b660*/  LDSM.16.M88.4 R160, [R187+0x5000] ;  /* 0x00500000bba0783b */ /* 0x000e680000000200 */
[----:B------:R-:W1:Y:S04]  /*b670*/  LDSM.16.M88.4 R156, [R187+0x5800] ;  /* 0x00580000bb9c783b */ /* 0x000e680000000200 */
[----:B------:R-:W1:Y:S04]  /*b680*/  LDSM.16.M88.4 R172, [R192] ;  /* 0x00000000c0ac783b */ /* 0x000e680000000200 */
[----:B------:R-:W-:Y:S04]  /*b690*/  LDSM.16.M88.4 R52, [R191+0x2000] ;  /* 0x00200000bf34783b */ /* 0x000fe80000000200 */
[----:B------:R-:W1:Y:S01]  /*b6a0*/  LDSM.16.M88.4 R48, [R190] ;  /* 0x00000000be30783b */ /* 0x000e620000000200 */
[-C--:B-----5:R-:W-:Y:S03]  /*b6b0*/  HMMA.16816.F32.BF16 R152, R60, R148.reuse, RZ ;  /* 0x000000943c98723c */ /* 0x0a0fe600000418ff */
[----:B------:R-:W-:Y:S04]  /*b6c0*/  LDSM.16.M88.4 R40, [R182] ;  /* 0x00000000b628783b */ /* 0x000fe80000000200 */
[----:B------:R-:W-:Y:S01]  /*b6d0*/  LDSM.16.M88.4 R44, [R183] ;  /* 0x00000000b72c783b */ /* 0x000fe20000000200 */
[C---:B----4-:R-:W-:Y:S03]  /*b6e0*/  HMMA.16816.F32.BF16 R32, R4.reuse, R148, RZ ;  /* 0x000000940420723c */ /* 0x050fe600000418ff */
[----:B------:R-:W0:Y:S05]  /*b6f0*/  LDGDEPBAR ;  /* 0x00000000000079af */ /* 0x000e2a0000000000 */
[C---:B------:R-:W-:Y:S08]  /*b700*/  HMMA.16816.F32.BF16 R28, R4.reuse, R150, RZ ;  /* 0x00000096041c723c */ /* 0x040ff000000418ff */
[C---:B------:R-:W-:Y:S08]  /*b710*/  HMMA.16816.F32.BF16 R24, R4.reuse, R140, RZ ;  /* 0x0000008c0418723c */ /* 0x040ff000000418ff */
[C---:B---3--:R-:W-:Y:S08]  /*b720*/  HMMA.16816.F32.BF16 R16, R4.reuse, R132, RZ ;  /* 0x000000840410723c */ /* 0x048ff000000418ff */
[C---:B--2---:R-:W-:Y:S08]  /*b730*/  HMMA.16816.F32.BF16 R8, R4.reuse, R36, RZ ;  /* 0x000000240408723c */ /* 0x044ff000000418ff */
[C---:B------:R-:W-:Y:S08]  /*b740*/  HMMA.16816.F32.BF16 R20, R4.reuse, R142, RZ ;  /* 0x0000008e0414723c */ /* 0x040ff000000418ff */
[C---:B-1----:R-:W-:Y:S08]  /*b750*/  HMMA.16816.F32.BF16 R12, R4.reuse, R134, RZ ;  /* 0x00000086040c723c */ /* 0x042ff000000418ff */
[----:B------:R-:W-:Y:S08]  /*b760*/  HMMA.16816.F32.BF16 R4, R4, R38, RZ ;  /* 0x000000260404723c */ /* 0x000ff000000418ff */
[C---:B------:R-:W-:Y:S08]  /*b770*/  HMMA.16816.F32.BF16 R148, R60.reuse, R150, RZ ;  /* 0x000000963c94723c */ /* 0x040ff000000418ff */
[C---:B------:R-:W-:Y:S08]  /*b780*/  HMMA.16816.F32.BF16 R136, R60.reuse, R132, RZ ;  /* 0x000000843c88723c */ /* 0x040ff000000418ff */
[----:B------:R-:W-:Y:S08]  /*b790*/  HMMA.16816.F32.BF16 R132, R60, R134, RZ ;  /* 0x000000863c84723c */ /* 0x000ff000000418ff */
        /* <DEDUP_REMOVED lines=8> */
[----:B------:R-:W1:Y:S07]  /*b820*/  LDSM.16.M88.4 R56, [R191] ;  /* 0x00000000bf38783b */ /* 0x000e6e0000000200 */
        /* <DEDUP_REMOVED lines=8> */
[C---:B------:R-:W-:Y:S01]  /*b8b0*/  HMMA.16816.F32.BF16 R132, R172.reuse, R162, R132 ;  /* 0x000000a2ac84723c */ /* 0x040fe20000041884 */
[----:B------:R-:W-:Y:S07]  /*b8c0*/  LDSM.16.M88.4 R160, [R189] ;  /* 0x00000000bda0783b */ /* 0x000fee0000000200 */
[C---:B------:R-:W-:Y:S08]  /*b8d0*/  HMMA.16816.F32.BF16 R144, R172.reuse, R164, R144 ;  /* 0x000000a4ac90723c */ /* 0x040ff00000041890 */
[C---:B------:R-:W-:Y:S08]  /*b8e0*/  HMMA.16816.F32.BF16 R64, R172.reuse, R156, R64 ;  /* 0x0000009cac40723c */ /* 0x040ff00000041840 */
[C---:B------:R-:W-:Y:S01]  /*b8f0*/  HMMA.16816.F32.BF16 R60, R172.reuse, R158, R60 ;  /* 0x0000009eac3c723c */ /* 0x040fe2000004183c */
[----:B------:R-:W3:Y:S07]  /*b900*/  LDSM.16.M88.4 R156, [R180] ;  /* 0x00000000b49c783b */ /* 0x000eee0000000200 */
[----:B------:R-:W-:Y:S01]  /*b910*/  HMMA.16816.F32.BF16 R140, R172, R166, R140 ;  /* 0x000000a6ac8c723c */ /* 0x000fe2000004188c */
[----:B------:R-:W4:Y:S07]  /*b920*/  LDSM.16.M88.4 R164, [R180+0x800] ;  /* 0x00080000b4a4783b */ /* 0x000f2e0000000200 */
[C---:B------:R-:W-:Y:S08]  /*b930*/  HMMA.16816.F32.BF16 R32, R52.reuse, R48, R32 ;  /* 0x000000303420723c */ /* 0x040ff00000041820 */
[----:B------:R-:W-:Y:S08]  /*b940*/  HMMA.16816.F32.BF16 R28, R52, R50, R28 ;  /* 0x00000032341c723c */ /* 0x000ff0000004181c */
[C---:B-1----:R-:W-:Y:S08]  /*b950*/  HMMA.16816.F32.BF16 R152, R56.reuse, R48, R152 ;  /* 0x000000303898723c */ /* 0x042ff00000041898 */
[----:B------:R-:W-:Y:S01]  /*b960*/  HMMA.16816.F32.BF16 R148, R56, R50, R148 ;  /* 0x000000323894723c */ /* 0x000fe20000041894 */
[----:B------:R-:W1:Y:S07]  /*b970*/  LDSM.16.M88.4 R48, [R180+0x1000] ;  /* 0x00100000b430783b */ /* 0x000e6e0000000200 */
[C---:B------:R-:W-:Y:S08]  /*b980*/  HMMA.16816.F32.BF16 R16, R52.reuse, R40, R16 ;  /* 0x000000283410723c */ /* 0x040ff00000041810 */
[----:B------:R-:W-:Y:S08]  /*b990*/  HMMA.16816.F32.BF16 R12, R52, R42, R12 ;  /* 0x0000002a340c723c */ /* 0x000ff0000004180c */
[C---:B------:R-:W-:Y:S08]  /*b9a0*/  HMMA.16816.F32.BF16 R136, R56.reuse, R40, R136 ;  /* 0x000000283888723c */ /* 0x040ff00000041888 */
[C---:B------:R-:W-:Y:S01]  /*b9b0*/  HMMA.16816.F32.BF16 R132, R56.reuse, R42, R132 ;  /* 0x0000002a3884723c */ /* 0x040fe20000041884 */
[----:B------:R-:W5:Y:S07]  /*b9c0*/  LDSM.16.M88.4 R40, [R180+0x1800] ;  /* 0x00180000b428783b */ /* 0x000f6e0000000200 */
[----:B------:R-:W-:Y:S08]  /*b9d0*/  HMMA.16816.F32.BF16 R144, R56, R44, R144 ;  /* 0x0000002c3890723c */ /* 0x000ff00000041890 */
[C---:B--2---:R-:W-:Y:S08]  /*b9e0*/  HMMA.16816.F32.BF16 R8, R52.reuse, R36, R8 ;  /* 0x000000243408723c */ /* 0x044ff00000041808 */
[----:B------:R-:W-:Y:S08]  /*b9f0*/  HMMA.16816.F32.BF16 R4, R52, R38, R4 ;  /* 0x000000263404723c */ /* 0x000ff00000041804 */
[C---:B------:R-:W-:Y:S08]  /*ba00*/  HMMA.16816.F32.BF16 R64, R56.reuse, R36, R64 ;  /* 0x000000243840723c */ /* 0x040ff00000041840 */
[----:B------:R-:W-:Y:S01]  /*ba10*/  HMMA.16816.F32.BF16 R60, R56, R38, R60 ;  /* 0x00000026383c723c */ /* 0x000fe2000004183c */
[----:B------:R-:W2:Y:S01]  /*ba20*/  LDSM.16.M88.4 R36, [R189+0x2000] ;  /* 0x00200000bd24783b */ /* 0x000ea20000000200 */
[----:B------:R-:W-:-:S06]  /*ba30*/  DEPBAR.LE SB0, 0x0 ;  /* 0x000080000000791a */ /* 0x000fcc0000000000 */
[----:B------:R-:W-:Y:S08]  /*ba40*/  HMMA.16816.F32.BF16 R140, R56, R46, R140 ;  /* 0x0000002e388c723c */ /* 0x000ff0000004188c */
[----:B------:R-:W-:Y:S07]  /*ba50*/  HMMA.16816.F32.BF16 R24, R52, R44, R24 ;  /* 0x0000002c3418723c */ /* 0x000fee0000041818 */
[----:B------:R-:W-:Y:S01]  /*ba60*/  IADD3 R44, R221, -0x3, RZ ;  /* 0xfffffffddd2c7810 */ /* 0x000fe20007ffe0ff */
[----:B---3--:R-:W-:Y:S04]  /*ba70*/  HMMA.16816.F32.BF16 R152, R160, R156, R152 ;  /* 0x0000009ca098723c */ /* 0x008fe80000041898 */
[----:B------:R-:W-:-:S04]  /*ba80*/  IMAD R169, R44, 0x40, R204 ;  /* 0x000000402ca97824 */ /* 0x000fc800078e02cc */
[C---:B------:R-:W-:Y:S01]  /*ba90*/  HMMA.16816.F32.BF16 R148, R160.reuse, R158, R148 ;  /* 0x0000009ea094723c */ /* 0x040fe20000041894 */
[C---:B------:R-:W-:Y:S01]  /*baa0*/  IADD3 R175, R169.reuse, 0x8, RZ ;  /* 0x00000008a9af7810 */ /* 0x040fe20007ffe0ff */
[----:B------:R-:W3:Y:S01]  /*bab0*/  I2F R168, R169 ;  /* 0x000000a900a87306 */ /* 0x000ee20000201400 */
[C---:B------:R-:W-:Y:S02]  /*bac0*/  IADD3 R230, R169.reuse, 0x9, RZ ;  /* 0x00000009a9e67810 */ /* 0x040fe40007ffe0ff */
[C---:B------:R-:W-:Y:S02]  /*bad0*/  IADD3 R247, R169.reuse, 0x11, RZ ;  /* 0x00000011a9f77810 */ /* 0x040fe40007ffe0ff */
[C---:B------:R-:W-:Y:S01]  /*bae0*/  IADD3 R244, R169.reuse, 0x10, RZ ;  /* 0x00000010a9f47810 */ /* 0x040fe20007ffe0ff */
[----:B----4-:R-:W-:Y:S01]  /*baf0*/  HMMA.16816.F32.BF16 R144, R160, R164, R144 ;  /* 0x000000a4a090723c */ /* 0x010fe20000041890 */
[C---:B------:R-:W-:Y:S01]  /*bb00*/  IADD3 R252, R169.reuse, 0x18, RZ ;  /* 0x00000018a9fc7810 */ /* 0x040fe20007ffe0ff */
[----:B------:R-:W4:Y:S01]  /*bb10*/  I2F R170, R175 ;  /* 0x000000af00aa7306 */ /* 0x000f220000201400 */
[----:B------:R-:W-:-:S02]  /*bb20*/  IADD3 R250, R169, 0x20, RZ ;  /* 0x00000020a9fa7810 */ /* 0x000fc40007ffe0ff */
[-C--:B------:R-:W-:Y:S02]  /*bb30*/  ISETP.GE.AND P6, PT, R169, R240.reuse, PT ;  /* 0x000000f0a900720c */ /* 0x080fe40003fc6270 */
[----:B------:R-:W-:Y:S01]  /*bb40*/  ISETP.GE.AND P4, PT, R175, R240, PT ;  /* 0x000000f0af00720c */ /* 0x000fe20003f86270 */
[C---:B------:R-:W-:Y:S01]  /*bb50*/  HMMA.16816.F32.BF16 R140, R160.reuse, R166, R140 ;  /* 0x000000a6a08c723c */ /* 0x040fe2000004188c */
[C---:B------:R-:W-:Y:S01]  /*bb60*/  IADD3 R251, R169.reuse, 0x19, RZ ;  /* 0x00000019a9fb7810 */ /* 0x040fe20007ffe0ff */
[----:B------:R-:W2:Y:S01]  /*bb70*/  I2F R174, R230 ;  /* 0x000000e600ae7306 */ /* 0x000ea20000201400 */
[CC--:B---3--:R-:W-:Y:S01]  /*bb80*/  FFMA.FTZ R152, R168.reuse, R0.reuse, R152 ;  /* 0x00000000a8987223 */ /* 0x0c8fe20000010098 */
[C---:B------:R-:W-:Y:S01]  /*bb90*/  IADD3 R248, R169.reuse, 0x28, RZ ;  /* 0x00000028a9f87810 */ /* 0x040fe20007ffe0ff */
[-C--:B------:R-:W-:Y:S01]  /*bba0*/  FFMA.FTZ R229, R168, R0.reuse, R154 ;  /* 0x00000000a8e57223 */ /* 0x080fe2000001009a */
[C---:B------:R-:W-:Y:S02]  /*bbb0*/  IADD3 R172, R169.reuse, 0x38, RZ ;  /* 0x00000038a9ac7810 */ /* 0x040fe40007ffe0ff */
[----:B-1----:R-:W-:Y:S01]  /*bbc0*/  HMMA.16816.F32.BF16 R136, R160, R48, R136 ;  /* 0x00000030a088723c */ /* 0x002fe20000041888 */
[----:B------:R-:W-:Y:S01]  /*bbd0*/  FSEL R178, R152, -INF , !P6 ;  /* 0xff80000098b27808 */ /* 0x000fe20007000000 */
[----:B------:R-:W1:Y:S01]  /*bbe0*/  I2F R173, R244 ;  /* 0x000000f400ad7306 */ /* 0x000e620000201400 */
[----:B----4-:R-:W-:Y:S01]  /*bbf0*/  FFMA.FTZ R148, R170, R0, R148 ;  /* 0x00000000aa947223 */ /* 0x010fe20000010094 */
[----:B------:R-:W-:Y:S01]  /*bc00*/  ISETP.GE.AND P6, PT, R230, R240, PT ;  /* 0x000000f0e600720c */ /* 0x000fe20003fc6270 */
[----:B------:R-:W-:Y:S01]  /*bc10*/  FFMA.FTZ R150, R170, R0, R150 ;  /* 0x00000000aa967223 */ /* 0x000fe20000010096 */
[----:B------:R-:W-:-:S02]  /*bc20*/  IADD3 R231, R169, 0x30, RZ ;  /* 0x00000030a9e77810 */ /* 0x000fc40007ffe0ff */
[----:B------:R-:W-:Y:S01]  /*bc30*/  HMMA.16816.F32.BF16 R20, R52, R46, R20 ;  /* 0x0000002e3414723c */ /* 0x000fe20000041814 */
[----:B------:R-:W-:Y:S01]  /*bc40*/  FSEL R148, R148, -INF , !P4 ;  /* 0xff80000094947808 */ /* 0x000fe20006000000 */
[----:B------:R-:W3:Y:S01]  /*bc50*/  I2F R245, R250 ;  /* 0x000000fa00f57306 */ /* 0x000ee20000201400 */
[C---:B--2---:R-:W-:Y:S01]  /*bc60*/  FFMA.FTZ R149, R174.reuse, R0, R149 ;  /* 0x00000000ae957223 */ /* 0x044fe20000010095 */
[----:B------:R-:W-:Y:S01]  /*bc70*/  ISETP.GE.AND P4, PT, R247, R240, PT ;  /* 0x000000f0f700720c */ /* 0x000fe20003f86270 */
[-C--:B------:R-:W-:Y:S01]  /*bc80*/  FFMA.FTZ R151, R174, R0.reuse, R151 ;  /* 0x00000000ae977223 */ /* 0x080fe20000010097 */
[C---:B------:R-:W-:Y:S02]  /*bc90*/  IADD3 R249, R169.reuse, 0x21, RZ ;  /* 0x00000021a9f97810 */ /* 0x040fe40007ffe0ff */
[C---:B------:R-:W-:Y:S01]  /*bca0*/  IADD3 R54, R169.reuse, 0x1, RZ ;  /* 0x00000001a9367810 */ /* 0x040fe20007ffe0ff */
[----:B------:R-:W-:Y:S01]  /*bcb0*/  HMMA.16816.F32.BF16 R132, R160, R50, R132 ;  /* 0x00000032a084723c */ /* 0x000fe20000041884 */
[----:B------:R-:W2:Y:S01]  /*bcc0*/  I2F R246, R251 ;  /* 0x000000fb00f67306 */ /* 0x000ea20000201400 */
[----:B------:R-:W-:Y:S01]  /*bcd0*/  ISETP.GE.AND P5, PT, R169, R235, PT ;  /* 0x000000eba900720c */ /* 0x000fe20003fa6270 */
[----:B-1----:R-:W-:Y:S01]  /*bce0*/  FFMA.FTZ R146, R173, R0, R146 ;  /* 0x00000000ad927223 */ /* 0x002fe20000010092 */
[----:B------:R-:W-:-:S02]  /*bcf0*/  ISETP.GE.AND P1, PT, R54, R240, PT ;  /* 0x000000f03600720c */ /* 0x000fc40003f26270 */
[----:B------:R-:W-:Y:S02]  /*bd00*/  ISETP.GE.AND P3, PT, R169, R233, PT ;  /* 0x000000e9a900720c */ /* 0x000fe40003f66270 */
[C---:B-----5:R-:W-:Y:S01]  /*bd10*/  HMMA.16816.F32.BF16 R64, R160.reuse, R40, R64 ;  /* 0x00000028a040723c */ /* 0x060fe20000041840 */
[----:B------:R-:W1:Y:S01]  /*bd20*/  I2F R171, R54 ;  /* 0x0000003600ab7306 */ /* 0x000e620000201400 */
[----:B---3--:R-:W-:Y:S01]  /*bd30*/  FFMA.FTZ R136, R245, R0, R136 ;  /* 0x00000000f5887223 */ /* 0x008fe20000010088 */
[----:B------:R-:W-:Y:S02]  /*bd40*/  ISETP.GE.AND P2, PT, R169, R220, PT ;  /* 0x000000dca900720c */ /* 0x000fe40003f46270 */
[----:B------:R-:W-:Y:S02]  /*bd50*/  FSEL R229, R229, -INF , !P5 ;  /* 0xff800000e5e57808 */ /* 0x000fe40006800000 */
[-C--:B------:R-:W-:Y:S01]  /*bd60*/  ISETP.GE.AND P5, PT, R230, R235.reuse, PT ;  /* 0x000000ebe600720c */ /* 0x080fe20003fa6270 */
[----:B------:R-:W-:Y:S01]  /*bd70*/  HMMA.16816.F32.BF16 R60, R160, R42, R60 ;  /* 0x0000002aa03c723c */ /* 0x000fe2000004183c */
[----:B------:R-:W3:Y:S01]  /*bd80*/  I2F R161, R247 ;  /* 0x000000f700a17306 */ /* 0x000ee20000201400 */
[CC--:B--2---:R-:W-:Y:S01]  /*bd90*/  FFMA.FTZ R152, R246.reuse, R0.reuse, R141 ;  /* 0x00000000f6987223 */ /* 0x0c4fe2000001008d */
[----:B------:R-:W-:Y:S01]  /*bda0*/  FSEL R179, R151, -INF , !P5 ;  /* 0xff80000097b37808 */ /* 0x000fe20006800000 */
[----:B------:R-:W-:Y:S01]  /*bdb0*/  FFMA.FTZ R143, R246, R0, R143 ;  /* 0x00000000f68f7223 */ /* 0x000fe2000001008f */
[----:B------:R-:W-:-:S02]  /*bdc0*/  ISETP.GE.AND P5, PT, R252, R235, PT ;  /* 0x000000ebfc00720c */ /* 0x000fc40003fa6270 */
[----:B------:R-:W-:Y:S01]  /*bdd0*/  IADD3 R162, R169, 0x31, RZ ;  /* 0x00000031a9a27810 */ /* 0x000fe20007ffe0ff */
[----:B------:R-:W-:Y:S01]  /*bde0*/  HMMA.16816.F32.BF16 R24, R36, R164, R24 ;  /* 0x000000a42418723c */ /* 0x000fe20000041818 */
[----:B------:R-:W2:Y:S01]  /*bdf0*/  I2F R160, R252 ;  /* 0x000000fc00a07306 */ /* 0x000ea20000201400 */
[CC--:B-1----:R-:W-:Y:S02]  /*be00*/  FFMA.FTZ R153, R171.reuse, R0.reuse, R153 ;  /* 0x00000000ab997223 */ /* 0x0c2fe40000010099 */
[----:B------:R-:W-:-:S03]  /*be10*/  FFMA.FTZ R154, R171, R0, R155 ;  /* 0x00000000ab9a7223 */ /* 0x000fc6000001009b */
[----:B------:R-:W-:Y:S01]  /*be20*/  IADD3 R164, R169, 0x29, RZ ;  /* 0x00000029a9a47810 */ /* 0x000fe20007ffe0ff */
[----:B------:R-:W-:Y:S01]  /*be30*/  HMMA.16816.F32.BF16 R28, R36, R158, R28 ;  /* 0x0000009e241c723c */ /* 0x000fe2000004181c */
[-C--:B---3--:R-:W-:Y:S01]  /*be40*/  FFMA.FTZ R145, R161, R0.reuse, R145 ;  /* 0x00000000a1917223 */ /* 0x088fe20000010091 */
[----:B------:R-:W1:Y:S01]  /*be50*/  I2F R163, R248 ;  /* 0x000000f800a37306 */ /* 0x000e620000201400 */
[----:B------:R-:W-:Y:S01]  /*be60*/  IADD3 R169, R169, 0x39, RZ ;  /* 0x00000039a9a97810 */ /* 0x000fe20007ffe0ff */
[----:B------:R-:W-:-:S03]  /*be70*/  FFMA.FTZ R147, R161, R0, R147 ;  /* 0x00000000a1937223 */ /* 0x000fc60000010093 */
[-C--:B------:R-:W-:Y:S01]  /*be80*/  FFMA.FTZ R159, R173, R0.reuse, R144 ;  /* 0x00000000ad9f7223 */ /* 0x080fe20000010090 */
[C---:B------:R-:W-:Y:S01]  /*be90*/  HMMA.16816.F32.BF16 R32, R36.reuse, R156, R32 ;  /* 0x0000009c2420723c */ /* 0x040fe20000041820 */
[----:B------:R-:W-:Y:S01]  /*bea0*/  FSEL R144, R149, -INF , !P6 ;  /* 0xff80000095907808 */ /* 0x000fe20007000000 */
[----:B------:R-:W3:Y:S01]  /*beb0*/  I2F R241, R164 ;  /* 0x000000a400f17306 */ /* 0x000ee20000201400 */
[----:B--2---:R-:W-:Y:S01]  /*bec0*/  FFMA.FTZ R140, R160, R0, R140 ;  /* 0x00000000a08c7223 */ /* 0x004fe2000001008c */
[----:B------:R-:W-:Y:S01]  /*bed0*/  ISETP.GE.AND P6, PT, R252, R240, PT ;  /* 0x000000f0fc00720c */ /* 0x000fe20003fc6270 */
[----:B------:R-:W-:Y:S02]  /*bee0*/  FFMA.FTZ R142, R160, R0, R142 ;  /* 0x00000000a08e7223 */ /* 0x000fe4000001008e */
[----:B------:R-:W-:Y:S01]  /*bef0*/  FSEL R157, R145, -INF , !P4 ;  /* 0xff800000919d7808 */ /* 0x000fe20006000000 */
[C---:B------:R-:W-:Y:S01]  /*bf00*/  HMMA.16816.F32.BF16 R20, R36.reuse, R166, R20 ;  /* 0x000000a62414723c */ /* 0x040fe20000041814 */
[----:B------:R-:W-:Y:S01]  /*bf10*/  ISETP.GE.AND P4, PT, R250, R240, PT ;  /* 0x000000f0fa00720c */ /* 0x000fe20003f86270 */
[-C--:B-1----:R-:W-:Y:S01]  /*bf20*/  FFMA.FTZ R59, R163, R0.reuse, R132 ;  /* 0x00000000a33b7223 */ /* 0x082fe20000010084 */
[----:B------:R-:W-:Y:S01]  /*bf30*/  FSEL R156, R153, -INF , !P1 ;  /* 0xff800000999c7808 */ /* 0x000fe20004800000 */
[----:B------:R-:W1:Y:S01]  /*bf40*/  I2F R141, R231 ;  /* 0x000000e7008d7306 */ /* 0x000e620000201400 */
[----:B------:R-:W-:Y:S01]  /*bf50*/  FSEL R153, R140, -INF , !P6 ;  /* 0xff8000008c997808 */ /* 0x000fe20007000000 */
[----:B------:R-:W-:Y:S01]  /*bf60*/  FFMA.FTZ R24, R173, R0, R24 ;  /* 0x00000000ad187223 */ /* 0x000fe20000010018 */
[----:B------:R-:W-:Y:S01]  /*bf70*/  FSEL R140, R136, -INF , !P4 ;  /* 0xff800000888c7808 */ /* 0x000fe20006000000 */
[C---:B------:R-:W-:Y:S01]  /*bf80*/  HMMA.16816.F32.BF16 R12, R36.reuse, R50, R12 ;  /* 0x00000032240c723c */ /* 0x040fe2000004180c */
[----:B------:R-:W-:Y:S01]  /*bf90*/  ISETP.GE.AND P1, PT, R244, R240, PT ;  /* 0x000000f0f400720c */ /* 0x000fe20003f26270 */
[----:B---3--:R-:W-:Y:S01]  /*bfa0*/  FFMA.FTZ R58, R241, R0, R133 ;  /* 0x00000000f13a7223 */ /* 0x008fe20000010085 */
[----:B------:R-:W-:Y:S01]  /*bfb0*/  ISETP.GE.AND P4, PT, R164, R240, PT ;  /* 0x000000f0a400720c */ /* 0x000fe20003f86270 */
[----:B------:R-:W2:Y:S01]  /*bfc0*/  I2F R136, R162 ;  /* 0x000000a200887306 */ /* 0x000ea20000201400 */
[----:B------:R-:W-:Y:S01]  /*bfd0*/  FSEL R159, R159, -INF , !P1 ;  /* 0xff8000009f9f7808 */ /* 0x000fe20004800000 */
[----:B------:R-:W-:Y:S01]  /*bfe0*/  FFMA.FTZ R57, R241, R0, R135 ;  /* 0x00000000f1397223 */ /* 0x000fe20000010087 */
[----:B------:R-:W-:Y:S01]  /*bff0*/  ISETP.GE.AND P1, PT, R251, R240, PT ;  /* 0x000000f0fb00720c */ /* 0x000fe20003f26270 */
[C---:B------:R-:W-:Y:S01]  /*c000*/  HMMA.16816.F32.BF16 R8, R36.reuse, R40, R8 ;  /* 0x000000282408723c */ /* 0x040fe20000041808 */
[----:B------:R-:W-:Y:S01]  /*c010*/  FSEL R58, R58, -INF , !P4 ;  /* 0xff8000003a3a7808 */ /* 0x000fe20006000000 */
[----:B------:R-:W-:Y:S01]  /*c020*/  FFMA.FTZ R33, R171, R0, R33 ;  /* 0x00000000ab217223 */ /* 0x000fe20000010021 */
[----:B------:R-:W-:Y:S01]  /*c030*/  FSEL R152, R152, -INF , !P1 ;  /* 0xff80000098987808 */ /* 0x000fe20004800000 */
[----:B------:R-:W3:Y:S01]  /*c040*/  I2F R133, R172 ;  /* 0x000000ac00857306 */ /* 0x000ee20000201400 */
[----:B------:R-:W-:Y:S01]  /*c050*/  ISETP.GE.AND P1, PT, R248, R240, PT ;  /* 0x000000f0f800720c */ /* 0x000fe20003f26270 */
[----:B-1----:R-:W-:Y:S01]  /*c060*/  FFMA.FTZ R46, R141, R0, R64 ;  /* 0x000000008d2e7223 */ /* 0x002fe20000010040 */
[----:B------:R-:W-:Y:S01]  /*c070*/  ISETP.GE.AND P4, PT, R172, R240, PT ;  /* 0x000000f0ac00720c */ /* 0x000fe20003f86270 */
[----:B------:R-:W-:Y:S01]  /*c080*/  FFMA.FTZ R64, R245, R0, R138 ;  /* 0x00000000f5407223 */ /* 0x000fe2000001008a */
[----:B------:R-:W-:Y:S01]  /*c090*/  FSEL R59, R59, -INF , !P1 ;  /* 0xff8000003b3b7808 */ /* 0x000fe20004800000 */
[C---:B------:R-:W-:Y:S01]  /*c0a0*/  HMMA.16816.F32.BF16 R16, R36.reuse, R48, R16 ;  /* 0x000000302410723c */ /* 0x040fe20000041810 */
[----:B------:R-:W-:Y:S01]  /*c0b0*/  ISETP.GE.AND P1, PT, R162, R240, PT ;  /* 0x000000f0a200720c */ /* 0x000fe20003f26270 */
[C---:B--2---:R-:W-:Y:S01]  /*c0c0*/  FFMA.FTZ R55, R136.reuse, R0, R65 ;  /* 0x0000000088377223 */ /* 0x044fe20000010041 */
[----:B------:R-:W1:Y:S01]  /*c0d0*/  I2F R165, R249 ;  /* 0x000000f900a57306 */ /* 0x000e620000201400 */
[----:B------:R-:W-:Y:S01]  /*c0e0*/  ISETP.GE.AND P6, PT, R249, R240, PT ;  /* 0x000000f0f900720c */ /* 0x000fe20003fc6270 */
[-C--:B------:R-:W-:Y:S01]  /*c0f0*/  FFMA.FTZ R47, R136, R0.reuse, R67 ;  /* 0x00000000882f7223 */ /* 0x080fe20000010043 */
[----:B------:R-:W-:Y:S01]  /*c100*/  FSEL R155, R142, -INF , !P5 ;  /* 0xff8000008e9b7808 */ /* 0x000fe20006800000 */
[-C--:B------:R-:W-:Y:S01]  /*c110*/  FFMA.FTZ R45, R141, R0.reuse, R66 ;  /* 0x000000008d2d7223 */ /* 0x080fe20000010042 */
[----:B------:R-:W-:Y:S01]  /*c120*/  FSEL R55, R55, -INF , !P1 ;  /* 0xff80000037377808 */ /* 0x000fe20004800000 */
[-C--:B------:R-:W-:Y:S01]  /*c130*/  FFMA.FTZ R21, R246, R0.reuse, R21 ;  /* 0x00000000f6157223 */ /* 0x080fe20000010015 */
[-C--:B------:R-:W-:Y:S01]  /*c140*/  ISETP.GE.AND P1, PT, R54, R235.reuse, PT ;  /* 0x000000eb3600720c */ /* 0x080fe20003f26270 */
[-C--:B---3--:R-:W-:Y:S01]  /*c150*/  FFMA.FTZ R52, R133, R0.reuse, R60 ;  /* 0x0000000085347223 */ /* 0x088fe2000001003c */
[----:B------:R-:W2:Y:S01]  /*c160*/  I2F R65, R169 ;  /* 0x000000a900417306 */ /* 0x000ea20000201400 */
[-C--:B------:R-:W-:Y:S01]  /*c170*/  FFMA.FTZ R60, R163, R0.reuse, R134 ;  /* 0x00000000a33c7223 */ /* 0x080fe20000010086 */
[----:B------:R-:W-:Y:S01]  /*c180*/  FSEL R154, R154, -INF , !P1 ;  /* 0xff8000009a9a7808 */ /* 0x000fe20004800000 */
[-C--:B------:R-:W-:Y:S01]  /*c190*/  FFMA.FTZ R53, R133, R0.reuse, R62 ;  /* 0x0000000085357223 */ /* 0x080fe2000001003e */
[-C--:B------:R-:W-:Y:S01]  /*c1a0*/  ISETP.GE.AND P1, PT, R244, R235.reuse, PT ;  /* 0x000000ebf400720c */ /* 0x080fe20003f26270 */
[----:B------:R-:W-:Y:S01]  /*c1b0*/  HMMA.16816.F32.BF16 R4, R36, R42, R4 ;  /* 0x0000002a2404723c */ /* 0x000fe20000041804 */
[----:B------:R-:W-:Y:S01]  /*c1c0*/  FSEL R52, R52, -INF , !P4 ;  /* 0xff80000034347808 */ /* 0x000fe20006000000 */
[-C--:B-1----:R-:W-:Y:S01]  /*c1d0*/  FFMA.FTZ R137, R165, R0.reuse, R137 ;  /* 0x00000000a5897223 */ /* 0x082fe20000010089 */
[-C--:B------:R-:W-:Y:S01]  /*c1e0*/  ISETP.GE.AND P4, PT, R175, R235.reuse, PT ;  /* 0x000000ebaf00720c */ /* 0x080fe20003f86270 */
[-C--:B------:R-:W-:Y:S01]  /*c1f0*/  FFMA.FTZ R56, R165, R0.reuse, R139 ;  /* 0x00000000a5387223 */ /* 0x080fe2000001008b */
[----:B------:R-:W-:Y:S01]  /*c200*/  FSEL R158, R146, -INF , !P1 ;  /* 0xff800000929e7808 */ /* 0x000fe20004800000 */
[-C--:B------:R-:W-:Y:S01]  /*c210*/  FFMA.FTZ R35, R171, R0.reuse, R35 ;  /* 0x00000000ab237223 */ /* 0x080fe20000010023 */
[-C--:B------:R-:W-:Y:S01]  /*c220*/  ISETP.GE.AND P1, PT, R251, R235.reuse, PT ;  /* 0x000000ebfb00720c */ /* 0x080fe20003f26270 */
[-C--:B------:R-:W-:Y:S01]  /*c230*/  FFMA.FTZ R28, R170, R0.reuse, R28 ;  /* 0x00000000aa1c7223 */ /* 0x080fe2000001001c */
[----:B------:R-:W-:Y:S01]  /*c240*/  FSEL R228, R150, -INF , !P4 ;  /* 0xff80000096e47808 */ /* 0x000fe20006000000 */
[-C--:B------:R-:W-:Y:S01]  /*c250*/  FFMA.FTZ R30, R170, R0.reuse, R30 ;  /* 0x00000000aa1e7223 */ /* 0x080fe2000001001e */
[-C--:B------:R-:W-:Y:S01]  /*c260*/  ISETP.GE.AND P4, PT, R247, R235.reuse, PT ;  /* 0x000000ebf700720c */ /* 0x080fe20003f86270 */
[-C--:B--2---:R-:W-:Y:S01]  /*c270*/  FFMA.FTZ R61, R65, R0.reuse, R61 ;  /* 0x00000000413d7223 */ /* 0x084fe2000001003d */
[----:B------:R-:W-:Y:S01]  /*c280*/  FSEL R151, R143, -INF , !P1 ;  /* 0xff8000008f977808 */ /* 0x000fe20004800000 */
[-C--:B------:R-:W-:Y:S01]  /*c290*/  FFMA.FTZ R63, R65, R0.reuse, R63 ;  /* 0x00000000413f7223 */ /* 0x080fe2000001003f */
        /* <DEDUP_REMOVED lines=9> */
[CC--:B------:R-:W-:Y:S01]  /*c330*/  FFMA.FTZ R143, R161.reuse, R0.reuse, R25 ;  /* 0x00000000a18f7223 */ /* 0x0c0fe20000010019 */
[----:B------:R-:W-:Y:S01]  /*c340*/  FSEL R64, R64, -INF , !P4 ;  /* 0xff80000040407808 */ /* 0x000fe20006000000 */
[-C--:B------:R-:W-:Y:S01]  /*c350*/  FFMA.FTZ R27, R161, R0.reuse, R27 ;  /* 0x00000000a11b7223 */ /* 0x080fe2000001001b */
[-C--:B------:R-:W-:Y:S01]  /*c360*/  ISETP.GE.AND P4, PT, R164, R235.reuse, PT ;  /* 0x000000eba400720c */ /* 0x080fe20003f86270 */
[-C--:B------:R-:W-:Y:S01]  /*c370*/  FFMA.FTZ R9, R136, R0.reuse, R9 ;  /* 0x0000000088097223 */ /* 0x080fe20000010009 */
[----:B------:R-:W-:Y:S01]  /*c380*/  FSEL R132, R137, -INF , !P6 ;  /* 0xff80000089847808 */ /* 0x000fe20007000000 */
[C---:B------:R-:W-:Y:S01]  /*c390*/  FFMA.FTZ R20, R160.reuse, R0, R20 ;  /* 0x00000000a0147223 */ /* 0x040fe20000010014 */
[----:B------:R-:W-:Y:S01]  /*c3a0*/  ISETP.GE.AND P6, PT, R231, R240, PT ;  /* 0x000000f0e700720c */ /* 0x000fe20003fc6270 */
[-C--:B------:R-:W-:Y:S01]  /*c3b0*/  FFMA.FTZ R22, R160, R0.reuse, R22 ;  /* 0x00000000a0167223 */ /* 0x080fe20000010016 */
[----:B------:R-:W-:Y:S01]  /*c3c0*/  ISETP.GE.AND P5, PT, R249, R235, PT ;  /* 0x000000ebf900720c */ /* 0x000fe20003fa6270 */
[-C--:B------:R-:W-:Y:S01]  /*c3d0*/  FFMA.FTZ R23, R246, R0.reuse, R23 ;  /* 0x00000000f6177223 */ /* 0x080fe20000010017 */
[----:B------:R-:W-:Y:S01]  /*c3e0*/  FSEL R47, R47, -INF , !P1 ;  /* 0xff8000002f2f7808 */ /* 0x000fe20004800000 */
[CC--:B------:R-:W-:Y:S01]  /*c3f0*/  FFMA.FTZ R16, R245.reuse, R0.reuse, R16 ;  /* 0x00000000f5107223 */ /* 0x0c0fe20000010010 */
[----:B------:R-:W-:Y:S01]  /*c400*/  ISETP.GE.AND P1, PT, R54, R233, PT ;  /* 0x000000e93600720c */ /* 0x000fe20003f26270 */
[-C--:B------:R-:W-:Y:S01]  /*c410*/  FFMA.FTZ R18, R245, R0.reuse, R18 ;  /* 0x00000000f5127223 */ /* 0x080fe20000010012 */
[----:B------:R-:W-:Y:S01]  /*c420*/  FSEL R57, R57, -INF , !P4 ;  /* 0xff80000039397808 */ /* 0x000fe20006000000 */
[CC--:B------:R-:W-:Y:S01]  /*c430*/  FFMA.FTZ R17, R165.reuse, R0.reuse, R17 ;  /* 0x00000000a5117223 */ /* 0x0c0fe20000010011 */
[-C--:B------:R-:W-:Y:S01]  /*c440*/  ISETP.GE.AND P4, PT, R172, R235.reuse, PT ;  /* 0x000000ebac00720c */ /* 0x080fe20003f86270 */
[-C--:B------:R-:W-:Y:S01]  /*c450*/  FFMA.FTZ R19, R165, R0.reuse, R19 ;  /* 0x00000000a5137223 */ /* 0x080fe20000010013 */
[----:B------:R-:W-:Y:S01]  /*c460*/  FSEL R46, R46, -INF , !P6 ;  /* 0xff8000002e2e7808 */ /* 0x000fe20007000000 */
[-C--:B------:R-:W-:Y:S01]  /*c470*/  FFMA.FTZ R163, R163, R0.reuse, R14 ;  /* 0x00000000a3a37223 */ /* 0x080fe2000001000e */
[----:B------:R-:W-:Y:S01]  /*c480*/  FSEL R56, R56, -INF , !P5 ;  /* 0xff80000038387808 */ /* 0x000fe20006800000 */
[----:B------:R-:W-:Y:S01]  /*c490*/  FFMA.FTZ R13, R241, R0, R13 ;  /* 0x00000000f10d7223 */ /* 0x000fe2000001000d */
[----:B------:R-:W-:Y:S01]  /*c4a0*/  ISETP.GE.AND P6, PT, R169, R240, PT ;  /* 0x000000f0a900720c */ /* 0x000fe20003fc6270 */
[-C--:B------:R-:W-:Y:S01]  /*c4b0*/  FFMA.FTZ R15, R241, R0.reuse, R15 ;  /* 0x00000000f10f7223 */ /* 0x080fe2000001000f */
[----:B------:R-:W-:Y:S01]  /*c4c0*/  ISETP.GE.AND P5, PT, R231, R235, PT ;  /* 0x000000ebe700720c */ /* 0x000fe20003fa6270 */
[-C--:B------:R-:W-:Y:S01]  /*c4d0*/  FFMA.FTZ R8, R141, R0.reuse, R8 ;  /* 0x000000008d087223 */ /* 0x080fe20000010008 */
[----:B------:R-:W-:Y:S01]  /*c4e0*/  FSEL R33, R33, -INF , !P1 ;  /* 0xff80000021217808 */ /* 0x000fe20004800000 */
[-C--:B------:R-:W-:Y:S01]  /*c4f0*/  FFMA.FTZ R10, R141, R0.reuse, R10 ;  /* 0x000000008d0a7223 */ /* 0x080fe2000001000a */
[----:B------:R-:W-:Y:S01]  /*c500*/  ISETP.GE.AND P1, PT, R244, R233, PT ;  /* 0x000000e9f400720c */ /* 0x000fe20003f26270 */
[-C--:B------:R-:W-:Y:S01]  /*c510*/  FFMA.FTZ R11, R136, R0.reuse, R11 ;  /* 0x00000000880b7223 */ /* 0x080fe2000001000b */
[----:B------:R-:W-:Y:S01]  /*c520*/  FSEL R53, R53, -INF , !P4 ;  /* 0xff80000035357808 */ /* 0x000fe20006000000 */
[C---:B------:R-:W-:Y:S01]  /*c530*/  FFMA.FTZ R4, R133.reuse, R0, R4 ;  /* 0x0000000085047223 */ /* 0x040fe20000010004 */
[----:B------:R-:W-:Y:S01]  /*c540*/  BAR.SYNC.DEFER_BLOCKING 0x0 ;  /* 0x0000000000007b1d */ /* 0x000fe20000010000 */
[----:B------:R-:W-:Y:S01]  /*c550*/  ISETP.GE.AND P4, PT, R54, R220, PT ;  /* 0x000000dc3600720c */ /* 0x000fe20003f86270 */
[-C--:B------:R-:W-:Y:S01]  /*c560*/  FFMA.FTZ R6, R133, R0.reuse, R6 ;  /* 0x0000000085067223 */ /* 0x080fe20000010006 */
[----:B------:R-:W-:Y:S01]  /*c570*/  FSEL R45, R45, -INF , !P5 ;  /* 0xff8000002d2d7808 */ /* 0x000fe20006800000 */
[-C--:B------:R-:W-:Y:S01]  /*c580*/  FFMA.FTZ R5, R65, R0.reuse, R5 ;  /* 0x0000000041057223 */ /* 0x080fe20000010005 */
[----:B------:R-:W-:Y:S01]  /*c590*/  FSEL R54, R61, -INF , !P6 ;  /* 0xff8000003d367808 */ /* 0x000fe20007000000 */
[CC--:B------:R-:W-:Y:S01]  /*c5a0*/  FFMA.FTZ R61, R168.reuse, R0.reuse, R32 ;  /* 0x00000000a83d7223 */ /* 0x0c0fe20000010020 */
[----:B------:R-:W-:Y:S01]  /*c5b0*/  ISETP.GE.AND P5, PT, R169, R235, PT ;  /* 0x000000eba900720c */ /* 0x000fe20003fa6270 */
[-C--:B------:R-:W-:Y:S01]  /*c5c0*/  FFMA.FTZ R168, R168, R0.reuse, R34 ;  /* 0x00000000a8a87223 */ /* 0x080fe20000010022 */
[----:B------:R-:W-:Y:S01]  /*c5d0*/  FSEL R149, R24, -INF , !P1 ;  /* 0xff80000018957808 */ /* 0x000fe20004800000 */
[----:B------:R-:W-:Y:S01]  /*c5e0*/  FFMA.FTZ R7, R65, R0, R7 ;  /* 0x0000000041077223 */ /* 0x000fe20000010007 */
[----:B------:R-:W-:-:S02]  /*c5f0*/  ISETP.GE.AND P1, PT, R251, R233, PT ;  /* 0x000000e9fb00720c */ /* 0x000fc40003f26270 */
[----:B------:R-:W-:Y:S02]  /*c600*/  FSEL R32, R63, -INF , !P5 ;  /* 0xff8000003f207808 */ /* 0x000fe40006800000 */
[C---:B------:R-:W-:Y:S02]  /*c610*/  ISETP.GE.AND P6, PT, R175.reuse, R233, PT ;  /* 0x000000e9af00720c */ /* 0x040fe40003fc6270 */
        /* <DEDUP_REMOVED lines=28> */
[----:B------:R-:W-:Y:S02]  /*c7e0*/  ISETP.GE.AND P1, PT, R221, 0x4, PT ;  /* 0x00000004dd00780c */ /* 0x000fe40003f26270 */
[C---:B------:R-:W-:Y:S02]  /*c7f0*/  ISETP.GE.AND P3, PT, R249.reuse, R233, PT ;  /* 0x000000e9f900720c */ /* 0x040fe40003f66270 */
[----:B------:R-:W-:Y:S02]  /*c800*/  ISETP.GE.AND P2, PT, R249, R220, PT ;  /* 0x000000dcf900720c */ /* 0x000fe40003f46270 */
[----:B------:R-:W-:Y:S02]  /*c810*/  FSEL R26, R23, -INF , !P4 ;  /* 0xff800000171a7808 */ /* 0x000fe40006000000 */
[----:B------:R-:W-:Y:S02]  /*c820*/  FSEL R165, R16, -INF , !P6 ;  /* 0xff80000010a57808 */ /* 0x000fe40007000000 */
[----:B------:R-:W-:-:S02]  /*c830*/  FSEL R161, R18, -INF , !P5 ;  /* 0xff80000012a17808 */ /* 0x000fc40006800000 */
[-C--:B------:R-:W-:Y:S02]  /*c840*/  ISETP.GE.AND P4, PT, R248, R220.reuse, PT ;  /* 0x000000dcf800720c */ /* 0x080fe40003f86270 */
[CC--:B------:R-:W-:Y:S02]  /*c850*/  ISETP.GE.AND P6, PT, R164.reuse, R233.reuse, PT ;  /* 0x000000e9a400720c */ /* 0x0c0fe40003fc6270 */
[----:B------:R-:W-:Y:S02]  /*c860*/  ISETP.GE.AND P5, PT, R164, R220, PT ;  /* 0x000000dca400720c */ /* 0x000fe40003fa6270 */
[----:B------:R-:W-:Y:S02]  /*c870*/  FSEL R164, R17, -INF , !P3 ;  /* 0xff80000011a47808 */ /* 0x000fe40005800000 */
[----:B------:R-:W-:Y:S02]  /*c880*/  FSEL R160, R19, -INF , !P2 ;  /* 0xff80000013a07808 */ /* 0x000fe40005000000 */
[----:B------:R-:W-:-:S02]  /*c890*/  ISETP.GE.AND P3, PT, R231, R233, PT ;  /* 0x000000e9e700720c */ /* 0x000fc40003f66270 */
[-C--:B------:R-:W-:Y:S02]  /*c8a0*/  ISETP.GE.AND P2, PT, R231, R220.reuse, PT ;  /* 0x000000dce700720c */ /* 0x080fe40003f46270 */
[----:B------:R-:W-:Y:S02]  /*c8b0*/  FSEL R163, R163, -INF , !P4 ;  /* 0xff800000a3a37808 */ /* 0x000fe40006000000 */
[----:B------:R-:W-:Y:S02]  /*c8c0*/  ISETP.GE.AND P4, PT, R162, R220, PT ;  /* 0x000000dca200720c */ /* 0x000fe40003f86270 */
[----:B------:R-:W-:Y:S02]  /*c8d0*/  FSEL R166, R13, -INF , !P6 ;  /* 0xff8000000da67808 */ /* 0x000fe40007000000 */
[----:B------:R-:W-:Y:S02]  /*c8e0*/  FSEL R162, R15, -INF , !P5 ;  /* 0xff8000000fa27808 */ /* 0x000fe40006800000 */
[----:B------:R-:W-:-:S02]  /*c8f0*/  FSEL R138, R8, -INF , !P3 ;  /* 0xff800000088a7808 */ /* 0x000fc40005800000 */
[----:B------:R-:W-:Y:S02]  /*c900*/  FSEL R43, R10, -INF , !P2 ;  /* 0xff8000000a2b7808 */ /* 0x000fe40005000000 */
        /* <DEDUP_REMOVED lines=58> */
.L_x_751:
[----:B------:R-:W-:Y:S05]  /*ccb0*/  BSYNC B0 ;  /* 0x0000000000007941 */ /* 0x000fea0003800000 */
.L_x_750:
[----:B------:R-:W0:Y:S02]  /*ccc0*/  LDGDEPBAR ;  /* 0x00000000000079af */ /* 0x000e240000000000 */
.L_x_749:
[----:B------:R-:W-:Y:S01]  /*ccd0*/  FMNMX.FTZ R4, R177, R34, !PT ;  /* 0x00000022b1047209 */ /* 0x000fe20007810000 */
[----:B------:R-:W-:Y:S01]  /*cce0*/  IMAD.WIDE.U32 R172, R234, -0x326172a9, RZ ;  /* 0xcd9e8d57eaac7825 */ /* 0x000fe200078e00ff */
[----:B--2---:R-:W-:Y:S01]  /*ccf0*/  FMNMX.FTZ R7, R176, R61, !PT ;  /* 0x0000003db0077209 */ /* 0x004fe20007810000 */
[----:B------:R-:W2:Y:S01]  /*cd00*/  LDC.U8 R39, c[0x0][0x2d8] ;  /* 0x0000b600ff277b82 */ /* 0x000ea20000000000 */
[----:B------:R-:W-:Y:S01]  /*cd10*/  FMNMX.FTZ R4, R33, R4, !PT ;  /* 0x0000000421047209 */ /* 0x000fe20007810000 */
[----:B------:R-:W-:Y:S01]  /*cd20*/  IMAD.WIDE.U32 R174, R226, -0x2daee0ad, RZ ;  /* 0xd2511f53e2ae7825 */ /* 0x000fe200078e00ff */
[----:B------:R-:W-:Y:S01]  /*cd30*/  FMNMX.FTZ R7, R35, R7, !PT ;  /* 0x0000000723077209 */ /* 0x000fe20007810000 */
[----:B-1----:R-:W-:Y:S01]  /*cd40*/  LDSM.16.MT88.4 R16, [R188+0x6000] ;  /* 0x00600000bc10783b */ /* 0x002fe20000004200 */
[----:B------:R-:W-:Y:S02]  /*cd50*/  FMNMX.FTZ R4, R31, R4, !PT ;  /* 0x000000041f047209 */ /* 0x000fe40007810000 */
        /* <DEDUP_REMOVED lines=31> */
[----:B------:R-:W-:Y:S02]  /*cf50*/  FMNMX.FTZ R49, R3, R178, !PT ;  /* 0x000000b203317209 */ /* 0x000fe40007810000 */
[----:B------:R-:W-:Y:S01]  /*cf60*/  IMAD.WIDE.U32 R170, R170, -0x2daee0ad, RZ ;  /* 0xd2511f53aaaa7825 */ /* 0x000fe200078e00ff */
[----:B------:R-:W-:Y:S02]  /*cf70*/  FMNMX.FTZ R62, R2, R229, !PT ;  /* 0x000000e5023e7209 */ /* 0x000fe40007810000 */
[----:B------:R-:W-:-:S02]  /*cf80*/  LOP3.LUT R50, R175, UR25, R173, 0x96, !PT ;  /* 0x00000019af327c12 */ /* 0x000fc4000f8e96ad */
[----:B------:R-:W-:Y:S02]  /*cf90*/  LOP3.LUT R168, R171, UR14, R174, 0x96, !PT ;  /* 0x0000000eaba87c12 */ /* 0x000fe4000f8e96ae */
[----:B------:R-:W-:Y:S01]  /*cfa0*/  FMNMX.FTZ R49, R156, R49, !PT ;  /* 0x000000319c317209 */ /* 0x000fe20007810000 */
[----:B------:R-:W-:Y:S01]  /*cfb0*/  IMAD.WIDE.U32 R50, R50, -0x326172a9, RZ ;  /* 0xcd9e8d5732327825 */ /* 0x000fe200078e00ff */
[----:B------:R-:W-:Y:S02]  /*cfc0*/  FMNMX.FTZ R62, R154, R62, !PT ;  /* 0x0000003e9a3e7209 */ /* 0x000fe40007810000 */
[----:B------:R-:W-:Y:S01]  /*cfd0*/  FMNMX.FTZ R49, R148, R49, !PT ;  /* 0x0000003194317209 */ /* 0x000fe20007810000 */
[----:B------:R-:W-:Y:S01]  /*cfe0*/  IMAD.WIDE.U32 R168, R168, -0x326172a9, RZ ;  /* 0xcd9e8d57a8a87825 */ /* 0x000fe200078e00ff */
[----:B------:R-:W-:Y:S02]  /*cff0*/  LOP3.LUT R5, R51, UR15, R172, 0x96, !PT ;  /* 0x0000000f33057c12 */ /* 0x000fe4000f8e96ac */
[----:B------:R-:W-:-:S02]  /*d000*/  FMNMX.FTZ R49, R144, R49, !PT ;  /* 0x0000003190317209 */ /* 0x000fc40007810000 */
[----:B------:R-:W-:Y:S01]  /*d010*/  LOP3.LUT R244, R169, UR13, R50, 0x96, !PT ;  /* 0x0000000da9f47c12 */ /* 0x000fe2000f8e9632 */
[----:B------:R-:W-:Y:S01]  /*d020*/  IMAD.WIDE.U32 R246, R5, -0x2daee0ad, RZ ;  /* 0xd2511f5305f67825 */ /* 0x000fe200078e00ff */
[----:B------:R-:W-:Y:S02]  /*d030*/  FMNMX.FTZ R62, R228, R62, !PT ;  /* 0x0000003ee43e7209 */ /* 0x000fe40007810000 */
[----:B-1----:R-:W-:Y:S01]  /*d040*/  FMNMX.FTZ R6, R4, R6, !PT ;  /* 0x0000000604067209 */ /* 0x002fe20007810000 */
[----:B------:R-:W-:Y:S01]  /*d050*/  IMAD.WIDE.U32 R244, R244, -0x2daee0ad, RZ ;  /* 0xd2511f53f4f47825 */ /* 0x000fe200078e00ff */
[----:B------:R-:W1:Y:S01]  /*d060*/  SHFL.BFLY PT, R4, R7, 0x2, 0x1f ;  /* 0x0c401f0007047f89 */ /* 0x000e6200000e0000 */
[----:B------:R-:W-:Y:S02]  /*d070*/  LOP3.LUT R5, R247, UR12, R170, 0x96, !PT ;  /* 0x0000000cf7057c12 */ /* 0x000fe4000f8e96aa */
[----:B------:R-:W-:Y:S01]  /*d080*/  FMNMX.FTZ R49, R159, R49, !PT ;  /* 0x000000319f317209 */ /* 0x000fe20007810000 */
[----:B------:R-:W3:Y:S01]  /*d090*/  SHFL.BFLY PT, R135, R6, 0x1, 0x1f ;  /* 0x0c201f0006877f89 */ /* 0x000ee200000e0000 */
[----:B------:R-:W-:Y:S01]  /*d0a0*/  LOP3.LUT R246, R245, UR10, R246, 0x96, !PT ;  /* 0x0000000af5f67c12 */ /* 0x000fe2000f8e96f6 */
[----:B------:R-:W-:Y:S01]  /*d0b0*/  IMAD.WIDE.U32 R230, R5, -0x326172a9, RZ ;  /* 0xcd9e8d5705e67825 */ /* 0x000fe200078e00ff */
[----:B------:R-:W-:-:S02]  /*d0c0*/  FMNMX.FTZ R62, R179, R62, !PT ;  /* 0x0000003eb33e7209 */ /* 0x000fc40007810000 */
[----:B--2---:R-:W-:Y:S01]  /*d0d0*/  PRMT R39, R39, 0x7054, R39 ;  /* 0x0000705427277816 */ /* 0x004fe20000000027 */
[----:B------:R-:W-:Y:S01]  /*d0e0*/  IMAD.WIDE.U32 R246, R246, -0x326172a9, RZ ;  /* 0xcd9e8d57f6f67825 */ /* 0x000fe200078e00ff */
[----:B------:R-:W-:Y:S02]  /*d0f0*/  LOP3.LUT R5, R231, UR11, R168, 0x96, !PT ;  /* 0x0000000be7057c12 */ /* 0x000fe4000f8e96a8 */
[----:B------:R-:W-:Y:S02]  /*d100*/  FMNMX.FTZ R49, R157, R49, !PT ;  /* 0x000000319d317209 */ /* 0x000fe40007810000 */
[----:B------:R-:W-:Y:S02]  /*d110*/  LOP3.LUT R230, R247, UR9, R230, 0x96, !PT ;  /* 0x00000009f7e67c12 */ /* 0x000fe4000f8e96e6 */
[----:B------:R-:W-:Y:S02]  /*d120*/  FMNMX.FTZ R62, R158, R62, !PT ;  /* 0x0000003e9e3e7209 */ /* 0x000fe40007810000 */
[----:B------:R-:W-:Y:S01]  /*d130*/  FMNMX.FTZ R49, R153, R49, !PT ;  /* 0x0000003199317209 */ /* 0x000fe20007810000 */
[----:B------:R-:W-:Y:S01]  /*d140*/  IMAD.WIDE.U32 R230, R230, -0x2daee0ad, RZ ;  /* 0xd2511f53e6e67825 */ /* 0x000fe200078e00ff */
[----:B------:R-:W-:-:S02]  /*d150*/  FMNMX.FTZ R62, R150, R62, !PT ;  /* 0x0000003e963e7209 */ /* 0x000fc40007810000 */
[----:B------:R-:W-:Y:S02]  /*d160*/  FMNMX.FTZ R49, R152, R49, !PT ;  /* 0x0000003198317209 */ /* 0x000fe40007810000 */
[----:B-1----:R-:W-:Y:S02]  /*d170*/  FMNMX.FTZ R4, R7, R4, !PT ;  /* 0x0000000407047209 */ /* 0x002fe40007810000 */
[----:B------:R-:W-:Y:S02]  /*d180*/  FMNMX.FTZ R62, R155, R62, !PT ;  /* 0x0000003e9b3e7209 */ /* 0x000fe40007810000 */
[----:B---3--:R-:W-:Y:S01]  /*d190*/  FMNMX.FTZ R135, R6, R135, !PT ;  /* 0x0000008706877209 */ /* 0x008fe20007810000 */
[----:B------:R-:W1:Y:S01]  /*d1a0*/  SHFL.BFLY PT, R134, R4, 0x1, 0x1f ;  /* 0x0c201f0004867f89 */ /* 0x000e6200000e0000 */
[----:B------:R-:W-:Y:S01]  /*d1b0*/  IMAD.WIDE.U32 R6, R5, -0x2daee0ad, RZ ;  /* 0xd2511f5305067825 */ /* 0x000fe200078e00ff */
[----:B------:R-:W-:Y:S02]  /*d1c0*/  FMNMX.FTZ R49, R140, R49, !PT ;  /* 0x000000318c317209 */ /* 0x000fe40007810000 */
[C---:B------:R-:W-:Y:S01]  /*d1d0*/  FSETP.NEU.FTZ.AND P2, PT, R135.reuse, -INF , PT ;  /* 0xff8000008700780b */ /* 0x040fe20003f5d000 */
[----:B------:R-:W-:Y:S01]  /*d1e0*/  FMUL.FTZ R133, R135, c[0x0][0x23c] ;  /* 0x00008f0087857a20 */ /* 0x000fe20000410000 */
[----:B------:R-:W-:-:S02]  /*d1f0*/  LOP3.LUT R5, R231, UR6, R6, 0x96, !PT ;  /* 0x00000006e7057c12 */ /* 0x000fc4000f8e9606 */
[----:B------:R-:W-:Y:S02]  /*d200*/  LOP3.LUT R244, R7, UR8, R244, 0x96, !PT ;  /* 0x0000000807f47c12 */ /* 0x000fe4000f8e96f4 */
[----:B------:R-:W-:Y:S01]  /*d210*/  FSEL R133, R133, RZ, P2 ;  /* 0x000000ff85857208 */ /* 0x000fe20001000000 */
[----:B------:R-:W-:Y:S01]  /*d220*/  IMAD.WIDE.U32 R8, R5, -0x326172a9, RZ ;  /* 0xcd9e8d5705087825 */ /* 0x000fe200078e00ff */
[----:B------:R-:W-:Y:S02]  /*d230*/  FSEL R38, R135, RZ, P2 ;  /* 0x000000ff87267208 */ /* 0x000fe40001000000 */
[----:B------:R-:W-:Y:S01]  /*d240*/  FMNMX.FTZ R62, R151, R62, !PT ;  /* 0x0000003e973e7209 */ /* 0x000fe20007810000 */
[----:B------:R-:W-:Y:S01]  /*d250*/  IMAD.WIDE.U32 R244, R244, -0x326172a9, RZ ;  /* 0xcd9e8d57f4f47825 */ /* 0x000fe200078e00ff */
[----:B------:R-:W-:Y:S02]  /*d260*/  LOP3.LUT R22, R8, 0xff, RZ, 0xc0, !PT ;  /* 0x000000ff08167812 */ /* 0x000fe400078ec0ff */
[----:B------:R-:W-:Y:S01]  /*d270*/  SHF.R.U32.HI R6, RZ, 0x10, R8 ;  /* 0x00000010ff067819 */ /* 0x000fe20000011608 */
[--C-:B------:R-:W-:Y:S01]  /*d280*/  FFMA.FTZ R31, R31, c[0x0][0x23c], -R133.reuse ;  /* 0x00008f001f1f7a23 */ /* 0x100fe20000010885 */
[----:B------:R-:W-:Y:S01]  /*d290*/  LOP3.LUT R7, R9, UR16, R244, 0x96, !PT ;  /* 0x0000001009077c12 */ /* 0x000fe2000f8e96f4 */
[--C-:B------:R-:W-:Y:S01]  /*d2a0*/  FFMA.FTZ R30, R30, c[0x0][0x23c], -R133.reuse ;  /* 0x00008f001e1e7a23 */ /* 0x100fe20000010885 */
[----:B------:R-:W-:Y:S01]  /*d2b0*/  LOP3.LUT R6, R6, 0xff, RZ, 0xc0, !PT ;  /* 0x000000ff06067812 */ /* 0x000fe200078ec0ff */
[--C-:B------:R-:W-:Y:S01]  /*d2c0*/  FFMA.FTZ R34, R34, c[0x0][0x23c], -R133.reuse ;  /* 0x00008f0022227a23 */ /* 0x100fe20000010885 */
[----:B-1----:R-:W-:Y:S01]  /*d2d0*/  FMNMX.FTZ R134, R4, R134, !PT ;  /* 0x0000008604867209 */ /* 0x002fe20007810000 */
[--C-:B------:R-:W-:Y:S01]  /*d2e0*/  FFMA.FTZ R33, R33, c[0x0][0x23c], -R133.reuse ;  /* 0x00008f0021217a23 */ /* 0x100fe20000010885 */
[----:B------:R-:W-:Y:S01]  /*d2f0*/  LOP3.LUT R4, R8, 0xffff, RZ, 0xc0, !PT ;  /* 0x0000ffff08047812 */ /* 0x000fe200078ec0ff */
[----:B------:R-:W-:Y:S01]  /*d300*/  MUFU.EX2 R31, R31 ;  /* 0x0000001f001f7308 */ /* 0x000fe20000000800 */
[C---:B------:R-:W-:Y:S01]  /*d310*/  FSETP.NEU.FTZ.AND P0, PT, R134.reuse, -INF , PT ;  /* 0xff8000008600780b */ /* 0x040fe20003f1d000 */
[----:B------:R-:W-:Y:S01]  /*d320*/  FMUL.FTZ R42, R134, c[0x0][0x23c] ;  /* 0x00008f00862a7a20 */ /* 0x000fe20000410000 */
[----:B------:R-:W-:Y:S01]  /*d330*/  SHF.R.U32.HI R4, RZ, 0x8, R4 ;  /* 0x00000008ff047819 */ /* 0x000fe20000011604 */
[----:B------:R-:W-:Y:S01]  /*d340*/  FADD.FTZ R38, R177, -R38 ;  /* 0x80000026b1267221 */ /* 0x000fe20000010000 */
[----:B------:R-:W-:Y:S01]  /*d350*/  SHF.R.U32.HI R9, RZ, 0x18, R8 ;  /* 0x00000018ff097819 */ /* 0x000fe20000011608 */
[----:B------:R-:W-:Y:S01]  /*d360*/  FFMA.FTZ R143, R143, c[0x0][0x23c], -R133 ;  /* 0x00008f008f8f7a23 */ /* 0x000fe20000010885 */
[----:B------:R-:W-:Y:S01]  /*d370*/  FSEL R42, R42, RZ, P0 ;  /* 0x000000ff2a2a7208 */ /* 0x000fe20000000000 */
[----:B------:R-:W1:Y:S01]  /*d380*/  MUFU.EX2 R30, R30 ;  /* 0x0000001e001e7308 */ /* 0x000e620000000800 */
[----:B------:R-:W-:Y:S01]  /*d390*/  PRMT R22, R22, 0x5410, R4 ;  /* 0x0000541016167816 */ /* 0x000fe20000000004 */
[----:B------:R-:W-:Y:S01]  /*d3a0*/  FMUL.FTZ R38, R38, c[0x0][0x23c] ;  /* 0x00008f0026267a20 */ /* 0x000fe20000410000 */
[----:B------:R-:W-:Y:S01]  /*d3b0*/  LOP3.LUT R8, R7, 0xffff, RZ, 0xc0, !PT ;  /* 0x0000ffff07087812 */ /* 0x000fe200078ec0ff */
[--C-:B------:R-:W-:Y:S01]  /*d3c0*/  FFMA.FTZ R29, R29, c[0x0][0x23c], -R42.reuse ;  /* 0x00008f001d1d7a23 */ /* 0x100fe2000001082a */
[--C-:B------:R-:W-:Y:S01]  /*d3d0*/  SHF.R.U32.HI R4, RZ, 0x10, R7.reuse ;  /* 0x00000010ff047819 */ /* 0x100fe20000011607 */
[--C-:B------:R-:W-:Y:S01]  /*d3e0*/  FFMA.FTZ R28, R28, c[0x0][0x23c], -R42.reuse ;  /* 0x00008f001c1c7a23 */ /* 0x100fe2000001082a */
[----:B------:R-:W-:Y:S01]  /*d3f0*/  LOP3.LUT R5, R7, 0xff, RZ, 0xc0, !PT ;  /* 0x000000ff07057812 */ /* 0x000fe200078ec0ff */
[--C-:B------:R-:W-:Y:S01]  /*d400*/  FFMA.FTZ R36, R61, c[0x0][0x23c], -R42.reuse ;  /* 0x00008f003d247a23 */ /* 0x100fe2000001082a */
[----:B------:R-:W-:Y:S01]  /*d410*/  MUFU.EX2 R34, R34 ;  /* 0x0000002200227308 */ /* 0x000fe20000000800 */
[----:B------:R-:W-:Y:S01]  /*d420*/  FFMA.FTZ R35, R35, c[0x0][0x23c], -R42 ;  /* 0x00008f0023237a23 */ /* 0x000fe2000001082a */
[----:B------:R-:W-:Y:S01]  /*d430*/  SHF.R.U32.HI R7, RZ, 0x18, R7 ;  /* 0x00000018ff077819 */ /* 0x000fe20000011607 */
[--C-:B------:R-:W-:Y:S01]  /*d440*/  HSET2.LE.AND R22, R22, R39.reuse, PT ;  /* 0x0000002716167233 */ /* 0x100fe20003803000 */
[----:B------:R-:W-:Y:S01]  /*d450*/  SHF.R.U32.HI R8, RZ, 0x8, R8 ;  /* 0x00000008ff087819 */ /* 0x000fe20000011608 */
[--C-:B------:R-:W-:Y:S01]  /*d460*/  FFMA.FTZ R146, R146, c[0x0][0x23c], -R133.reuse ;  /* 0x00008f0092927a23 */ /* 0x100fe20000010885 */
[----:B------:R-:W-:Y:S01]  /*d470*/  LOP3.LUT R4, R4, 0xff, RZ, 0xc0, !PT ;  /* 0x000000ff04047812 */ /* 0x000fe200078ec0ff */
[----:B------:R-:W-:Y:S01]  /*d480*/  FFMA.FTZ R145, R145, c[0x0][0x23c], -R133 ;  /* 0x00008f0091917a23 */ /* 0x000fe20000010885 */
[----:B------:R-:W2:Y:S01]  /*d490*/  MUFU.EX2 R33, R33 ;  /* 0x0000002100217308 */ /* 0x000ea20000000800 */
[----:B------:R-:W-:Y:S01]  /*d4a0*/  PRMT R6, R6, 0x5410, R9 ;  /* 0x0000541006067816 */ /* 0x000fe20000000009 */
[----:B------:R-:W-:Y:S01]  /*d4b0*/  FFMA.FTZ R161, R161, c[0x0][0x23c], -R42 ;  /* 0x00008f00a1a17a23 */ /* 0x000fe2000001082a */
[----:B------:R-:W-:Y:S01]  /*d4c0*/  PRMT R5, R5, 0x5410, R8 ;  /* 0x0000541005057816 */ /* 0x000fe20000000008 */
[----:B------:R-:W-:Y:S01]  /*d4d0*/  FFMA.FTZ R165, R165, c[0x0][0x23c], -R133 ;  /* 0x00008f00a5a57a23 */ /* 0x000fe20000010885 */
[----:B------:R-:W-:Y:S01]  /*d4e0*/  PRMT R4, R4, 0x5410, R7 ;  /* 0x0000541004047816 */ /* 0x000fe20000000007 */
[--C-:B------:R-:W-:Y:S01]  /*d4f0*/  HSET2.LE.AND R6, R6, R39.reuse, PT ;  /* 0x0000002706067233 */ /* 0x100fe20003803000 */
[----:B-1----:R-:W-:Y:S01]  /*d500*/  F2FP.BF16.PACK_AB R7, R30, R31 ;  /* 0x0000001f1e07723e */ /* 0x002fe200000010ff */
[----:B------:R-:W-:Y:S01]  /*d510*/  MUFU.EX2 R29, R29 ;  /* 0x0000001d001d7308 */ /* 0x000fe20000000800 */
[--C-:B------:R-:W-:Y:S01]  /*d520*/  HSET2.LE.AND R5, R5, R39.reuse, PT ;  /* 0x0000002705057233 */ /* 0x100fe20003803000 */
[----:B------:R-:W-:Y:S01]  /*d530*/  LDSM.16.MT88.4 R8, [R185+0x6000] ;  /* 0x00600000b908783b */ /* 0x000fe20000004200 */
[----:B------:R-:W-:Y:S01]  /*d540*/  HSET2.LE.AND R4, R4, R39, PT ;  /* 0x0000002704047233 */ /* 0x000fe20003803000 */
[----:B------:R-:W-:Y:S01]  /*d550*/  LOP3.LUT R22, R22, R7, RZ, 0xc0, !PT ;  /* 0x0000000716167212 */ /* 0x000fe200078ec0ff */
[--C-:B------:R-:W-:Y:S01]  /*d560*/  FFMA.FTZ R164, R164, c[0x0][0x23c], -R133.reuse ;  /* 0x00008f00a4a47a23 */ /* 0x100fe20000010885 */
[----:B------:R-:W-:Y:S01]  /*d570*/  FSEL R37, R134, RZ, P0 ;  /* 0x000000ff86257208 */ /* 0x000fe20000000000 */
[--C-:B------:R-:W-:Y:S01]  /*d580*/  FFMA.FTZ R167, R167, c[0x0][0x23c], -R133.reuse ;  /* 0x00008f00a7a77a23 */ /* 0x100fe20000010885 */
[----:B------:R-:W1:Y:S01]  /*d590*/  MUFU.EX2 R28, R28 ;  /* 0x0000001c001c7308 */ /* 0x000e620000000800 */
[----:B--2---:R-:W-:Y:S01]  /*d5a0*/  F2FP.BF16.PACK_AB R20, R33, R34 ;  /* 0x000000222114723e */ /* 0x004fe200000010ff */
[----:B------:R-:W-:Y:S01]  /*d5b0*/  FFMA.FTZ R166, R166, c[0x0][0x23c], -R133 ;  /* 0x00008f00a6a67a23 */ /* 0x000fe20000010885 */
[----:B------:R-:W-:Y:S01]  /*d5c0*/  FMNMX.FTZ R49, R132, R49, !PT ;  /* 0x0000003184317209 */ /* 0x000fe20007810000 */
[----:B------:R-:W-:Y:S01]  /*d5d0*/  FADD.FTZ R37, R176, -R37 ;  /* 0x80000025b0257221 */ /* 0x000fe20000010000 */
[----:B------:R-:W-:Y:S01]  /*d5e0*/  LOP3.LUT R20, R5, R20, RZ, 0xc0, !PT ;  /* 0x0000001405147212 */ /* 0x000fe200078ec0ff */
[----:B------:R-:W-:Y:S01]  /*d5f0*/  IMAD.WIDE.U32 R176, R232, -0x326172a9, RZ ;  /* 0xcd9e8d57e8b07825 */ /* 0x000fe200078e00ff */
[----:B------:R-:W-:Y:S01]  /*d600*/  FMNMX.FTZ R62, R64, R62, !PT ;  /* 0x0000003e403e7209 */ /* 0x000fe20007810000 */
[----:B------:R-:W-:Y:S01]  /*d610*/  MUFU.EX2 R36, R36 ;  /* 0x0000002400247308 */ /* 0x000fe20000000800 */
[----:B------:R-:W-:Y:S01]  /*d620*/  FMNMX.FTZ R49, R59, R49, !PT ;  /* 0x000000313b317209 */ /* 0x000fe20007810000 */
[----:B------:R-:W-:Y:S01]  /*d630*/  FMUL.FTZ R37, R37, c[0x0][0x23c] ;  /* 0x00008f0025257a20 */ /* 0x000fe20000410000 */
[----:B------:R-:W-:Y:S01]  /*d640*/  FMNMX.FTZ R62, R56, R62, !PT ;  /* 0x0000003e383e7209 */ /* 0x000fe20007810000 */
[--C-:B------:R-:W-:Y:S01]  /*d650*/  FFMA.FTZ R162, R162, c[0x0][0x23c], -R42.reuse ;  /* 0x00008f00a2a27a23 */ /* 0x100fe2000001082a */
[----:B------:R-:W-:Y:S01]  /*d660*/  FMNMX.FTZ R49, R58, R49, !PT ;  /* 0x000000313a317209 */ /* 0x000fe20007810000 */
[--C-:B------:R-:W-:Y:S01]  /*d670*/  FFMA.FTZ R41, R41, c[0x0][0x23c], -R42.reuse ;  /* 0x00008f0029297a23 */ /* 0x100fe2000001082a */
[----:B------:R-:W-:Y:S01]  /*d680*/  FMNMX.FTZ R62, R60, R62, !PT ;  /* 0x0000003e3c3e7209 */ /* 0x000fe20007810000 */
[----:B------:R-:W2:Y:S01]  /*d690*/  MUFU.EX2 R35, R35 ;  /* 0x0000002300237308 */ /* 0x000ea20000000800 */
[----:B-1----:R-:W-:Y:S01]  /*d6a0*/  F2FP.BF16.PACK_AB R23, R28, R29 ;  /* 0x0000001d1c17723e */ /* 0x002fe200000010ff */
[--C-:B------:R-:W-:Y:S01]  /*d6b0*/  FFMA.FTZ R40, R40, c[0x0][0x23c], -R42.reuse ;  /* 0x00008f0028287a23 */ /* 0x100fe2000001082a */
[----:B------:R-:W-:Y:S01]  /*d6c0*/  FMNMX.FTZ R49, R46, R49, !PT ;  /* 0x000000312e317209 */ /* 0x000fe20007810000 */
[--C-:B------:R-:W-:Y:S01]  /*d6d0*/  FFMA.FTZ R138, R138, c[0x0][0x23c], -R133.reuse ;  /* 0x00008f008a8a7a23 */ /* 0x100fe20000010885 */
[----:B------:R-:W-:Y:S01]  /*d6e0*/  LOP3.LUT R23, R6, R23, RZ, 0xc0, !PT ;  /* 0x0000001706177212 */ /* 0x000fe200078ec0ff */
[--C-:B------:R-:W-:Y:S01]  /*d6f0*/  FFMA.FTZ R139, R139, c[0x0][0x23c], -R133.reuse ;  /* 0x00008f008b8b7a23 */ /* 0x100fe20000010885 */
[----:B------:R-:W-:Y:S01]  /*d700*/  FMNMX.FTZ R62, R57, R62, !PT ;  /* 0x0000003e393e7209 */ /* 0x000fe20007810000 */
[----:B------:R-:W1:Y:S01]  /*d710*/  MUFU.EX2 R38, R38 ;  /* 0x0000002600267308 */ /* 0x000e620000000800 */
[----:B------:R-:W-:Y:S01]  /*d720*/  FMNMX.FTZ R49, R55, R49, !PT ;  /* 0x0000003137317209 */ /* 0x000fe20007810000 */
[--C-:B------:R-:W-:Y:S01]  /*d730*/  FFMA.FTZ R141, R141, c[0x0][0x23c], -R133.reuse ;  /* 0x00008f008d8d7a23 */ /* 0x100fe20000010885 */
[----:B------:R-:W-:Y:S01]  /*d740*/  FMNMX.FTZ R62, R45, R62, !PT ;  /* 0x0000003e2d3e7209 */ /* 0x000fe20007810000 */
[----:B------:R-:W-:Y:S01]  /*d750*/  FFMA.FTZ R67, R67, c[0x0][0x23c], -R133 ;  /* 0x00008f0043437a23 */ /* 0x000fe20000010885 */
[----:B------:R-:W-:Y:S01]  /*d760*/  FMNMX.FTZ R49, R52, R49, !PT ;  /* 0x0000003134317209 */ /* 0x000fe20007810000 */
[--C-:B------:R-:W-:Y:S01]  /*d770*/  FFMA.FTZ R43, R43, c[0x0][0x23c], -R42.reuse ;  /* 0x00008f002b2b7a23 */ /* 0x100fe2000001082a */
[----:B------:R-:W-:Y:S01]  /*d780*/  FMNMX.FTZ R62, R47, R62, !PT ;  /* 0x0000003e2f3e7209 */ /* 0x000fe20007810000 */
[----:B------:R-:W3:Y:S01]  /*d790*/  MUFU.EX2 R37, R37 ;  /* 0x0000002500257308 */ /* 0x000ee20000000800 */
[----:B--2---:R-:W-:Y:S01]  /*d7a0*/  F2FP.BF16.PACK_AB R21, R35, R36 ;  /* 0x000000242315723e */ /* 0x004fe200000010ff */
[----:B------:R-:W-:Y:S01]  /*d7b0*/  FFMA.FTZ R48, R48, c[0x0][0x23c], -R42 ;  /* 0x00008f0030307a23 */ /* 0x000fe2000001082a */
[----:B------:R-:W-:-:S02]  /*d7c0*/  FMNMX.FTZ R49, R54, R49, !PT ;  /* 0x0000003136317209 */ /* 0x000fc40007810000 */
[----:B------:R-:W-:Y:S02]  /*d7d0*/  LOP3.LUT R21, R4, R21, RZ, 0xc0, !PT ;  /* 0x0000001504157212 */ /* 0x000fe400078ec0ff */
[----:B------:R-:W-:Y:S01]  /*d7e0*/  LDSM.16.MT88.4 R4, [R184+0x6000] ;  /* 0x00600000b804783b */ /* 0x000fe20000004200 */
[----:B------:R-:W-:Y:S01]  /*d7f0*/  FMNMX.FTZ R62, R53, R62, !PT ;  /* 0x0000003e353e7209 */ /* 0x000fe20007810000 */
[-C--:B-1----:R-:W-:Y:S01]  /*d800*/  FMUL.FTZ R124, R124, R38.reuse ;  /* 0x000000267c7c7220 */ /* 0x082fe20000410000 */
[----:B------:R-:W-:Y:S01]  /*d810*/  LOP3.LUT R171, R177, R227, RZ, 0x3c, !PT ;  /* 0x000000e3b1ab7212 */ /* 0x000fe200078e3cff */
[-C--:B------:R-:W-:Y:S01]  /*d820*/  FMUL.FTZ R125, R125, R38.reuse ;  /* 0x000000267d7d7220 */ /* 0x080fe20000410000 */
[----:B------:R-:W1:Y:S01]  /*d830*/  SHFL.BFLY PT, R61, R49, 0x2, 0x1f ;  /* 0x0c401f00313d7f89 */ /* 0x000e6200000e0000 */
[----:B------:R-:W-:Y:S01]  /*d840*/  FMUL.FTZ R120, R120, R38 ;  /* 0x0000002678787220 */ /* 0x000fe20000410000 */
[----:B------:R-:W-:Y:S01]  /*d850*/  FMNMX.FTZ R62, R32, R62, !PT ;  /* 0x0000003e203e7209 */ /* 0x000fe20007810000 */
[----:B------:R-:W-:Y:S01]  /*d860*/  FMUL.FTZ R121, R121, R38 ;  /* 0x0000002679797220 */ /* 0x000fe20000410000 */
[----:B------:R-:W-:Y:S01]  /*d870*/  LOP3.LUT R50, R243, UR13, R50, 0x96, !PT ;  /* 0x0000000df3327c12 */ /* 0x000fe2000f8e9632 */
[-C--:B---3--:R-:W-:Y:S01]  /*d880*/  FMUL.FTZ R126, R126, R37.reuse ;  /* 0x000000257e7e7220 */ /* 0x088fe20000410000 */
[----:B------:R-:W-:Y:S01]  /*d890*/  LOP3.LUT R244, R245, UR7, R246, 0x96, !PT ;  /* 0x00000007f5f47c12 */ /* 0x000fe2000f8e96f6 */
[-C--:B------:R-:W-:Y:S01]  /*d8a0*/  FMUL.FTZ R127, R127, R37.reuse ;  /* 0x000000257f7f7220 */ /* 0x080fe20000410000 */
[----:B------:R-:W-:Y:S01]  /*d8b0*/  MUFU.EX2 R143, R143 ;  /* 0x0000008f008f7308 */ /* 0x000fe20000000800 */
[-C--:B------:R-:W-:Y:S01]  /*d8c0*/  FMUL.FTZ R122, R122, R37.reuse ;  /* 0x000000257a7a7220 */ /* 0x080fe20000410000 */
[----:B------:R-:W-:Y:S01]  /*d8d0*/  @P1 IADD3 R221, R221, -0x4, RZ ;  /* 0xfffffffcdddd1810 */ /* 0x000fe20007ffe0ff */
[----:B------:R-:W-:-:S02]  /*d8e0*/  FMUL.FTZ R123, R123, R37 ;  /* 0x000000257b7b7220 */ /* 0x000fc40000410000 */
        /* <DEDUP_REMOVED lines=9> */
[----:B-1----:R-:W-:Y:S01]  /*d980*/  FMNMX.FTZ R61, R49, R61, !PT ;  /* 0x0000003d313d7209 */ /* 0x002fe20007810000 */
[-C--:B------:R-:W-:Y:S01]  /*d990*/  FMUL.FTZ R74, R74, R37.reuse ;  /* 0x000000254a4a7220 */ /* 0x080fe20000410000 */
[----:B------:R-:W-:Y:S01]  /*d9a0*/  MUFU.EX2 R145, R145 ;  /* 0x0000009100917308 */ /* 0x000fe20000000800 */
[----:B------:R-:W-:-:S02]  /*d9b0*/  FMUL.FTZ R75, R75, R37 ;  /* 0x000000254b4b7220 */ /* 0x000fc40000410000 */
[-C--:B------:R-:W-:Y:S01]  /*d9c0*/  FMUL.FTZ R80, R80, R38.reuse ;  /* 0x0000002650507220 */ /* 0x080fe20000410000 */
[C---:B------:R-:W-:Y:S01]  /*d9d0*/  HMMA.16816.F32.BF16 R68, R20.reuse, R12, R68 ;  /* 0x0000000c1444723c */ /* 0x040fe20000041844 */
[-C--:B------:R-:W-:Y:S01]  /*d9e0*/  FMUL.FTZ R81, R81, R38.reuse ;  /* 0x0000002651517220 */ /* 0x080fe20000410000 */
[----:B------:R-:W1:Y:S01]  /*d9f0*/  SHFL.BFLY PT, R137, R61, 0x1, 0x1f ;  /* 0x0c201f003d897f89 */ /* 0x000e6200000e0000 */
[-C--:B------:R-:W-:Y:S01]  /*da00*/  FMUL.FTZ R82, R82, R37.reuse ;  /* 0x0000002552527220 */ /* 0x080fe20000410000 */
[----:B------:R-:W-:Y:S01]  /*da10*/  MUFU.EX2 R161, R161 ;  /* 0x000000a100a17308 */ /* 0x000fe20000000800 */
[----:B------:R-:W-:Y:S02]  /*da20*/  FMUL.FTZ R83, R83, R37 ;  /* 0x0000002553537220 */ /* 0x000fe40000410000 */
[-C--:B------:R-:W-:Y:S01]  /*da30*/  FMUL.FTZ R84, R84, R38.reuse ;  /* 0x0000002654547220 */ /* 0x080fe20000410000 */
[----:B------:R-:W-:Y:S01]  /*da40*/  HMMA.16816.F32.BF16 R72, R20, R14, R72 ;  /* 0x0000000e1448723c */ /* 0x000fe20000041848 */
[----:B------:R-:W-:-:S02]  /*da50*/  FMUL.FTZ R85, R85, R38 ;  /* 0x0000002655557220 */ /* 0x000fc40000410000 */
[-C--:B------:R-:W-:Y:S01]  /*da60*/  FMUL.FTZ R86, R86, R37.reuse ;  /* 0x0000002556567220 */ /* 0x080fe20000410000 */
[----:B------:R-:W-:Y:S01]  /*da70*/  MUFU.EX2 R165, R165 ;  /* 0x000000a500a57308 */ /* 0x000fe20000000800 */
[-C--:B------:R-:W-:Y:S02]  /*da80*/  FMUL.FTZ R87, R87, R37.reuse ;  /* 0x0000002557577220 */ /* 0x080fe40000410000 */
[-C--:B------:R-:W-:Y:S01]  /*da90*/  FMUL.FTZ R92, R92, R38.reuse ;  /* 0x000000265c5c7220 */ /* 0x080fe20000410000 */
[----:B------:R-:W-:Y:S01]  /*daa0*/  HMMA.16816.F32.BF16 R80, R20, R8, R80 ;  /* 0x000000081450723c */ /* 0x000fe20000041850 */
[----:B------:R-:W-:Y:S02]  /*dab0*/  FMUL.FTZ R93, R93, R38 ;  /* 0x000000265d5d7220 */ /* 0x000fe40000410000 */
[-C--:B------:R-:W-:Y:S01]  /*dac0*/  FMUL.FTZ R94, R94, R37.reuse ;  /* 0x000000255e5e7220 */ /* 0x080fe20000410000 */
[----:B------:R-:W-:Y:S01]  /*dad0*/  MUFU.EX2 R164, R164 ;  /* 0x000000a400a47308 */ /* 0x000fe20000000800 */
[----:B------:R-:W-:-:S02]  /*dae0*/  FMUL.FTZ R95, R95, R37 ;  /* 0x000000255f5f7220 */ /* 0x000fc40000410000 */
[-C--:B------:R-:W-:Y:S01]  /*daf0*/  FMUL.FTZ R100, R100, R38.reuse ;  /* 0x0000002664647220 */ /* 0x080fe20000410000 */
[C---:B------:R-:W-:Y:S01]  /*db00*/  HMMA.16816.F32.BF16 R84, R20.reuse, R10, R84 ;  /* 0x0000000a1454723c */ /* 0x040fe20000041854 */
[----:B------:R-:W-:Y:S01]  /*db10*/  FMUL.FTZ R101, R101, R38 ;  /* 0x0000002665657220 */ /* 0x000fe20000410000 */
[----:B-1----:R-:W-:Y:S01]  /*db20*/  FMNMX.FTZ R137, R61, R137, !PT ;  /* 0x000000893d897209 */ /* 0x002fe20007810000 */
[-C--:B------:R-:W-:Y:S01]  /*db30*/  FMUL.FTZ R102, R102, R37.reuse ;  /* 0x0000002566667220 */ /* 0x080fe20000410000 */
[----:B------:R-:W-:Y:S01]  /*db40*/  MUFU.EX2 R167, R167 ;  /* 0x000000a700a77308 */ /* 0x000fe20000000800 */
[----:B------:R-:W-:Y:S01]  /*db50*/  FMUL.FTZ R103, R103, R37 ;  /* 0x0000002567677220 */ /* 0x000fe20000410000 */
[----:B------:R-:W-:Y:S01]  /*db60*/  FSETP.NEU.FTZ.AND P2, PT, R137, -INF , PT ;  /* 0xff8000008900780b */ /* 0x000fe20003f5d000 */
[----:B------:R-:W-:Y:S01]  /*db70*/  IMAD R171, R171, -0x2daee0ad, RZ ;  /* 0xd2511f53abab7824 */ /* 0x000fe200078e02ff */
[----:B------:R-:W-:Y:S01]  /*db80*/  HMMA.16816.F32.BF16 R92, R20, R4, R92 ;  /* 0x00000004145c723c */ /* 0x000fe2000004185c */
[----:B------:R-:W-:-:S02]  /*db90*/  FMUL.FTZ R147, R137, c[0x0][0x23c] ;  /* 0x00008f0089937a20 */ /* 0x000fc40000410000 */
[----:B------:R-:W-:Y:S01]  /*dba0*/  IMAD.WIDE.U32 R244, R244, -0x2daee0ad, RZ ;  /* 0xd2511f53f4f47825 */ /* 0x000fe200078e00ff */
[----:B------:R-:W-:Y:S02]  /*dbb0*/  MUFU.EX2 R166, R166 ;  /* 0x000000a600a67308 */ /* 0x000fe40000000800 */
[----:B------:R-:W-:Y:S01]  /*dbc0*/  FSEL R147, R147, RZ, P2 ;  /* 0x000000ff93937208 */ /* 0x000fe20001000000 */
[----:B------:R-:W-:Y:S01]  /*dbd0*/  FFMA.FTZ R34, R223, R38, R34 ;  /* 0x00000026df227223 */ /* 0x000fe20000010022 */
[----:B------:R-:W-:Y:S01]  /*dbe0*/  HMMA.16816.F32.BF16 R100, R20, R6, R100 ;  /* 0x000000061464723c */ /* 0x000fe20000041864 */
[----:B------:R-:W1:Y:S01]  /*dbf0*/  SHFL.BFLY PT, R20, R62, 0x2, 0x1f ;  /* 0x0c401f003e147f89 */ /* 0x000e6200000e0000 */
[----:B------:R-:W-:Y:S02]  /*dc00*/  FFMA.FTZ R36, R222, R37, R36 ;  /* 0x00000025de247223 */ /* 0x000fe40000010024 */
[--C-:B------:R-:W-:Y:S01]  /*dc10*/  FFMA.FTZ R61, R144, c[0x0][0x23c], -R147.reuse ;  /* 0x00008f00903d7a23 */ /* 0x100fe20000010893 */
[----:B------:R-:W-:Y:S01]  /*dc20*/  MUFU.EX2 R162, R162 ;  /* 0x000000a200a27308 */ /* 0x000fe20000000800 */
[----:B------:R-:W-:Y:S01]  /*dc30*/  FFMA.FTZ R65, R178, c[0x0][0x23c], -R147 ;  /* 0x00008f00b2417a23 */ /* 0x000fe20000010893 */
[----:B------:R-:W-:Y:S01]  /*dc40*/  LOP3.LUT R21, R51, UR15, R176, 0x96, !PT ;  /* 0x0000000f33157c12 */ /* 0x000fe2000f8e96b0 */
[----:B------:R-:W-:Y:S01]  /*dc50*/  IMAD.WIDE.U32 R50, R50, -0x2daee0ad, RZ ;  /* 0xd2511f5332327825 */ /* 0x000fe200078e00ff */
[----:B------:R-:W-:-:S03]  /*dc60*/  IADD3 R178, R173, 0x1, RZ ;  /* 0x00000001adb27810 */ /* 0x000fc60007ffe0ff */
[----:B------:R-:W-:Y:S01]  /*dc70*/  IMAD.WIDE.U32 R248, R21, -0x2daee0ad, RZ ;  /* 0xd2511f5315f87825 */ /* 0x000fe200078e00ff */
[----:B------:R-:W-:Y:S01]  /*dc80*/  MUFU.EX2 R61, R61 ;  /* 0x0000003d003d7308 */ /* 0x000fe20000000800 */
[----:B------:R-:W-:Y:S02]  /*dc90*/  LOP3.LUT R178, R175, UR25, R178, 0x96, !PT ;  /* 0x00000019afb27c12 */ /* 0x000fe4000f8e96b2 */
[----:B------:R-:W-:Y:S01]  /*dca0*/  FFMA.FTZ R63, R156, c[0x0][0x23c], -R147 ;  /* 0x00008f009c3f7a23 */ /* 0x000fe20000010893 */
[----:B------:R-:W-:Y:S01]  /*dcb0*/  LOP3.LUT R21, R249, UR12, R171, 0x96, !PT ;  /* 0x0000000cf9157c12 */ /* 0x000fe2000f8e96ab */
[----:B------:R-:W-:Y:S01]  /*dcc0*/  FFMA.FTZ R156, R24, c[0x0][0x23c], -R42 ;  /* 0x00008f00189c7a23 */ /* 0x000fe2000001082a */
[----:B------:R-:W-:Y:S01]  /*dcd0*/  LOP3.LUT R248, R51, UR10, R248, 0x96, !PT ;  /* 0x0000000a33f87c12 */ /* 0x000fe2000f8e96f8 */
[----:B------:R-:W-:Y:S01]  /*dce0*/  FFMA.FTZ R159, R159, c[0x0][0x23c], -R147 ;  /* 0x00008f009f9f7a23 */ /* 0x000fe20000010893 */
[----:B------:R-:W-:Y:S01]  /*dcf0*/  MUFU.EX2 R65, R65 ;  /* 0x0000004100417308 */ /* 0x000fe20000000800 */
[----:B------:R-:W-:Y:S01]  /*dd00*/  IMAD.WIDE.U32 R240, R21, -0x326172a9, RZ ;  /* 0xcd9e8d5715f07825 */ /* 0x000fe200078e00ff */
[----:B-1----:R-:W-:-:S03]  /*dd10*/  FMNMX.FTZ R62, R62, R20, !PT ;  /* 0x000000143e3e7209 */ /* 0x002fc60007810000 */
[----:B------:R-:W-:Y:S01]  /*dd20*/  IMAD.WIDE.U32 R248, R248, -0x326172a9, RZ ;  /* 0xcd9e8d57f8f87825 */ /* 0x000fe200078e00ff */
[----:B------:R-:W-:Y:S02]  /*dd30*/  LOP3.LUT R21, R241, UR11, R242, 0x96, !PT ;  /* 0x0000000bf1157c12 */ /* 0x000fe4000f8e96f2 */
[----:B------:R-:W-:Y:S01]  /*dd40*/  MUFU.EX2 R63, R63 ;  /* 0x0000003f003f7308 */ /* 0x000fe20000000800 */
[----:B------:R-:W1:Y:S01]  /*dd50*/  SHFL.BFLY PT, R136, R62, 0x1, 0x1f ;  /* 0x0c201f003e887f89 */ /* 0x000e6200000e0000 */
        /* <DEDUP_REMOVED lines=11> */
[----:B------:R-:W-:Y:S01]  /*de10*/  LOP3.LUT R20, R22, 0xffff, RZ, 0xc0, !PT ;  /* 0x0000ffff16147812 */ /* 0x000fe200078ec0ff */
[--C-:B------:R-:W-:Y:S01]  /*de20*/  FFMA.FTZ R152, R152, c[0x0][0x23c], -R147.reuse ;  /* 0x00008f0098987a23 */ /* 0x100fe20000010893 */
[----:B------:R-:W-:Y:S01]  /*de30*/  LOP3.LUT R21, R22, 0xff, RZ, 0xc0, !PT ;  /* 0x000000ff16157812 */ /* 0x000fe200078ec0ff */
[--C-:B------:R-:W-:Y:S01]  /*de40*/  FFMA.FTZ R59, R59, c[0x0][0x23c], -R147.reuse ;  /* 0x00008f003b3b7a23 */ /* 0x100fe20000010893 */
[----:B------:R-:W-:Y:S01]  /*de50*/  SHF.R.U32.HI R20, RZ, 0x8, R20 ;  /* 0x00000008ff147819 */ /* 0x000fe20000011614 */
[----:B------:R-:W-:Y:S01]  /*de60*/  MUFU.EX2 R157, R157 ;  /* 0x0000009d009d7308 */ /* 0x000fe20000000800 */
[----:B-1----:R-:W-:Y:S01]  /*de70*/  FMNMX.FTZ R136, R62, R136, !PT ;  /* 0x000000883e887209 */ /* 0x002fe20007810000 */
[--C-:B------:R-:W-:Y:S01]  /*de80*/  FFMA.FTZ R62, R148, c[0x0][0x23c], -R147.reuse ;  /* 0x00008f00943e7a23 */ /* 0x100fe20000010893 */
[----:B------:R-:W-:Y:S01]  /*de90*/  PRMT R21, R21, 0x5410, R20 ;  /* 0x0000541015157816 */ /* 0x000fe20000000014 */
[--C-:B------:R-:W-:Y:S01]  /*dea0*/  FFMA.FTZ R58, R58, c[0x0][0x23c], -R147.reuse ;  /* 0x00008f003a3a7a23 */ /* 0x100fe20000010893 */
[--C-:B------:R-:W-:Y:S01]  /*deb0*/  SHF.R.U32.HI R20, RZ, 0x10, R22.reuse ;  /* 0x00000010ff147819 */ /* 0x100fe20000011616 */
[----:B------:R-:W-:Y:S01]  /*dec0*/  FMUL.FTZ R142, R136, c[0x0][0x23c] ;  /* 0x00008f00888e7a20 */ /* 0x000fe20000410000 */
[----:B------:R-:W-:Y:S01]  /*ded0*/  SHF.R.U32.HI R22, RZ, 0x18, R22 ;  /* 0x00000018ff167819 */ /* 0x000fe20000011616 */
[----:B------:R-:W1:Y:S01]  /*dee0*/  MUFU.EX2 R62, R62 ;  /* 0x0000003e003e7308 */ /* 0x000e620000000800 */
[----:B------:R-:W-:Y:S01]  /*def0*/  LOP3.LUT R20, R20, 0xff, RZ, 0xc0, !PT ;  /* 0x000000ff14147812 */ /* 0x000fe200078ec0ff */
[--C-:B------:R-:W-:Y:S01]  /*df00*/  HSET2.LE.AND R21, R21, R39.reuse, PT ;  /* 0x0000002715157233 */ /* 0x100fe20003803000 */
[----:B------:R-:W-:Y:S01]  /*df10*/  FSETP.NEU.FTZ.AND P0, PT, R136, -INF , PT ;  /* 0xff8000008800780b */ /* 0x000fe20003f1d000 */
[--C-:B------:R-:W-:Y:S01]  /*df20*/  FFMA.FTZ R140, R140, c[0x0][0x23c], -R147.reuse ;  /* 0x00008f008c8c7a23 */ /* 0x100fe20000010893 */
[----:B------:R-:W-:Y:S01]  /*df30*/  PRMT R20, R20, 0x5410, R22 ;  /* 0x0000541014147816 */ /* 0x000fe20000000016 */
[----:B------:R-:W-:Y:S01]  /*df40*/  FFMA.FTZ R132, R132, c[0x0][0x23c], -R147 ;  /* 0x00008f0084847a23 */ /* 0x000fe20000010893 */
[----:B------:R-:W-:Y:S01]  /*df50*/  LOP3.LUT R22, R23, UR16, R250, 0x96, !PT ;  /* 0x0000001017167c12 */ /* 0x000fe2000f8e96fa */
[----:B------:R-:W-:Y:S01]  /*df60*/  MUFU.EX2 R153, R153 ;  /* 0x0000009900997308 */ /* 0x000fe20000000800 */
[----:B------:R-:W-:Y:S01]  /*df70*/  FSEL R142, R142, RZ, P0 ;  /* 0x000000ff8e8e7208 */ /* 0x000fe20000000000 */
[----:B------:R-:W-:Y:S01]  /*df80*/  HSET2.LE.AND R20, R20, R39, PT ;  /* 0x0000002714147233 */ /* 0x000fe20003803000 */
[C---:B------:R-:W-:Y:S01]  /*df90*/  LOP3.LUT R144, R22.reuse, 0xffff, RZ, 0xc0, !PT ;  /* 0x0000ffff16907812 */ /* 0x040fe200078ec0ff */
[----:B------:R-:W-:Y:S01]  /*dfa0*/  FADD.FTZ R34, R33, R34 ;  /* 0x0000002221227221 */ /* 0x000fe20000010000 */
[----:B------:R-:W-:Y:S01]  /*dfb0*/  LOP3.LUT R23, R22, 0xff, RZ, 0xc0, !PT ;  /* 0x000000ff16177812 */ /* 0x000fe200078ec0ff */
[----:B------:R-:W-:Y:S01]  /*dfc0*/  FFMA.FTZ R50, R228, c[0x0][0x23c], -R142 ;  /* 0x00008f00e4327a23 */ /* 0x000fe2000001088e */
[----:B------:R-:W-:Y:S01]  /*dfd0*/  SHF.R.U32.HI R144, RZ, 0x8, R144 ;  /* 0x00000008ff907819 */ /* 0x000fe20000011690 */
[----:B------:R-:W-:Y:S01]  /*dfe0*/  FFMA.FTZ R49, R179, c[0x0][0x23c], -R142 ;  /* 0x00008f00b3317a23 */ /* 0x000fe2000001088e */
[----:B------:R-:W-:Y:S01]  /*dff0*/  SHF.R.U32.HI R148, RZ, 0x18, R22 ;  /* 0x00000018ff947819 */ /* 0x000fe20000011616 */
[----:B------:R-:W-:Y:S01]  /*e000*/  FFMA.FTZ R51, R229, c[0x0][0x23c], -R142 ;  /* 0x00008f00e5337a23 */ /* 0x000fe2000001088e */
[----:B------:R-:W-:Y:S01]  /*e010*/  PRMT R144, R23, 0x5410, R144 ;  /* 0x0000541017907816 */ /* 0x000fe20000000090 */
[----:B------:R-:W-:Y:S01]  /*e020*/  MUFU.EX2 R50, R50 ;  /* 0x0000003200327308 */ /* 0x000fe20000000800 */
[----:B------:R-:W-:Y:S01]  /*e030*/  SHF.R.U32.HI R23, RZ, 0x10, R22 ;  /* 0x00000010ff177819 */ /* 0x000fe20000011616 */
[--C-:B------:R-:W-:Y:S01]  /*e040*/  FFMA.FTZ R154, R154, c[0x0][0x23c], -R142.reuse ;  /* 0x00008f009a9a7a23 */ /* 0x100fe2000001088e */
[----:B------:R-:W-:Y:S01]  /*e050*/  FSEL R22, R136, RZ, P0 ;  /* 0x000000ff88167208 */ /* 0x000fe20000000000 */
[--C-:B------:R-:W-:Y:S01]  /*e060*/  FFMA.FTZ R155, R155, c[0x0][0x23c], -R142.reuse ;  /* 0x00008f009b9b7a23 */ /* 0x100fe2000001088e */
[----:B------:R-:W-:Y:S01]  /*e070*/  LOP3.LUT R23, R23, 0xff, RZ, 0xc0, !PT ;  /* 0x000000ff17177812 */ /* 0x000fe200078ec0ff */
[----:B------:R-:W-:Y:S01]  /*e080*/  FFMA.FTZ R151, R151, c[0x0][0x23c], -R142 ;  /* 0x00008f0097977a23 */ /* 0x000fe2000001088e */
[----:B------:R-:W-:Y:S01]  /*e090*/  LOP3.LUT R228, R251, UR7, R248, 0x96, !PT ;  /* 0x00000007fbe47c12 */ /* 0x000fe2000f8e96f8 */
[----:B------:R-:W2:Y:S01]  /*e0a0*/  MUFU.EX2 R49, R49 ;  /* 0x0000003100317308 */ /* 0x000ea20000000800 */
[----:B------:R-:W-:Y:S01]  /*e0b0*/  PRMT R148, R23, 0x5410, R148 ;  /* 0x0000541017947816 */ /* 0x000fe20000000094 */
[----:B------:R-:W-:Y:S01]  /*e0c0*/  FFMA.FTZ R158, R158, c[0x0][0x23c], -R142 ;  /* 0x00008f009e9e7a23 */ /* 0x000fe2000001088e */
[----:B------:R-:W-:Y:S01]  /*e0d0*/  FSEL R23, R137, RZ, P2 ;  /* 0x000000ff89177208 */ /* 0x000fe20001000000 */
[----:B------:R-:W-:-:S04]  /*e0e0*/  IMAD.WIDE.U32 R228, R228, -0x2daee0ad, RZ ;  /* 0xd2511f53e4e47825 */ /* 0x000fc800078e00ff */
[----:B------:R-:W-:Y:S01]  /*e0f0*/  FADD.FTZ R23, R3, -R23 ;  /* 0x8000001703177221 */ /* 0x000fe20000010000 */
[----:B------:R-:W-:Y:S01]  /*e100*/  MUFU.EX2 R51, R51 ;  /* 0x0000003300337308 */ /* 0x000fe20000000800 */
[----:B------:R-:W-:Y:S01]  /*e110*/  FADD.FTZ R3, R2, -R22 ;  /* 0x8000001602037221 */ /* 0x000fe20000010000 */
[----:B-1----:R-:W-:Y:S01]  /*e120*/  F2FP.BF16.PACK_AB R22, R61, R62 ;  /* 0x0000003e3d16723e */ /* 0x002fe200000010ff */
[----:B------:R-:W-:Y:S01]  /*e130*/  FMUL.FTZ R23, R23, c[0x0][0x23c] ;  /* 0x00008f0017177a20 */ /* 0x000fe20000410000 */
[----:B------:R-:W-:Y:S01]  /*e140*/  LOP3.LUT R240, R229, UR17, R240, 0x96, !PT ;  /* 0x00000011e5f07c12 */ /* 0x000fe2000f8e96f0 */
[----:B------:R-:W-:Y:S01]  /*e150*/  FMUL.FTZ R3, R3, c[0x0][0x23c] ;  /* 0x00008f0003037a20 */ /* 0x000fe20000410000 */
[----:B------:R-:W-:Y:S01]  /*e160*/  LOP3.LUT R22, R21, R22, RZ, 0xc0, !PT ;  /* 0x0000001615167212 */ /* 0x000fe200078ec0ff */
[----:B------:R-:W-:Y:S01]  /*e170*/  FFMA.FTZ R150, R150, c[0x0][0x23c], -R142 ;  /* 0x00008f0096967a23 */ /* 0x000fe2000001088e */
[----:B------:R1:W-:Y:S01]  /*e180*/  MUFU.EX2 R2, R154 ;  /* 0x0000009a00027308 */ /* 0x0003e20000000800 */
[----:B------:R-:W-:Y:S01]  /*e190*/  F2FP.BF16.PACK_AB R21, R63, R65 ;  /* 0x000000413f15723e */ /* 0x000fe200000010ff */
[----:B------:R-:W-:Y:S01]  /*e1a0*/  IMAD.WIDE.U32 R178, R178, -0x326172a9, RZ ;  /* 0xcd9e8d57b2b27825 */ /* 0x000fe200078e00ff */
[----:B------:R-:W-:-:S03]  /*e1b0*/  LOP3.LUT R174, R240, 0xffff, RZ, 0xc0, !PT ;  /* 0x0000fffff0ae7812 */ /* 0x000fc600078ec0ff */
[----:B------:R-:W-:Y:S01]  /*e1c0*/  FFMA.FTZ R60, R60, c[0x0][0x23c], -R142 ;  /* 0x00008f003c3c7a23 */ /* 0x000fe2000001088e */
[----:B------:R-:W-:Y:S01]  /*e1d0*/  LOP3.LUT R172, R179, UR15, R172, 0x96, !PT ;  /* 0x0000000fb3ac7c12 */ /* 0x000fe2000f8e96ac */
[----:B------:R2:W3:Y:S01]  /*e1e0*/  MUFU.EX2 R66, R23 ;  /* 0x0000001700427308 */ /* 0x0004e20000000800 */
[----:B------:R-:W-:Y:S01]  /*e1f0*/  SHF.R.U32.HI R174, RZ, 0x8, R174 ;  /* 0x00000008ffae7819 */ /* 0x000fe200000116ae */
[----:B------:R-:W-:Y:S01]  /*e200*/  FFMA.FTZ R57, R57, c[0x0][0x23c], -R142 ;  /* 0x00008f0039397a23 */ /* 0x000fe2000001088e */
[----:B------:R-:W-:Y:S01]  /*e210*/  LOP3.LUT R176, R179, UR15, R176, 0x96, !PT ;  /* 0x0000000fb3b07c12 */ /* 0x000fe2000f8e96b0 */
[----:B------:R-:W-:-:S04]  /*e220*/  IMAD.WIDE.U32 R172, R172, -0x2daee0ad, RZ ;  /* 0xd2511f53acac7825 */ /* 0x000fc800078e00ff */
[----:B------:R-:W4:Y:S01]  /*e230*/  MUFU.EX2 R3, R3 ;  /* 0x0000000300037308 */ /* 0x000f220000000800 */
[----:B-1----:R-:W-:Y:S01]  /*e240*/  FFMA.FTZ R154, R25, c[0x0][0x23c], -R42 ;  /* 0x00008f00199a7a23 */ /* 0x002fe2000001082a */
[----:B------:R-:W-:Y:S01]  /*e250*/  LOP3.LUT R170, R173, UR12, R170, 0x96, !PT ;  /* 0x0000000cadaa7c12 */ /* 0x000fe2000f8e96aa */
[----:B------:R-:W-:-:S04]  /*e260*/  IMAD.WIDE.U32 R176, R176, -0x2daee0ad, RZ ;  /* 0xd2511f53b0b07825 */ /* 0x000fc800078e00ff */
[----:B------:R-:W-:Y:S01]  /*e270*/  FFMA.FTZ R64, R64, c[0x0][0x23c], -R142 ;  /* 0x00008f0040407a23 */ /* 0x000fe2000001088e */
[----:B--2---:R-:W-:Y:S01]  /*e280*/  F2FP.BF16.PACK_AB R23, R49, R50 ;  /* 0x000000323117723e */ /* 0x004fe200000010ff */
[-C--:B---3--:R-:W-:Y:S01]  /*e290*/  FMUL.FTZ R76, R76, R66.reuse ;  /* 0x000000424c4c7220 */ /* 0x088fe20000410000 */
[----:B------:R-:W-:Y:S01]  /*e2a0*/  MUFU.EX2 R154, R154 ;  /* 0x0000009a009a7308 */ /* 0x000fe20000000800 */
[-C--:B------:R-:W-:Y:S01]  /*e2b0*/  FMUL.FTZ R77, R77, R66.reuse ;  /* 0x000000424d4d7220 */ /* 0x080fe20000410000 */
[----:B------:R-:W-:Y:S01]  /*e2c0*/  LOP3.LUT R23, R20, R23, RZ, 0xc0, !PT ;  /* 0x0000001714177212 */ /* 0x000fe200078ec0ff */
[--C-:B------:R-:W-:Y:S01]  /*e2d0*/  HSET2.LE.AND R20, R144, R39.reuse, PT ;  /* 0x0000002790147233 */ /* 0x100fe20003803000 */
[----:B------:R-:W-:Y:S01]  /*e2e0*/  F2FP.BF16.PACK_AB R144, R2, R51 ;  /* 0x000000330290723e */ /* 0x000fe200000010ff */
[-C--:B------:R-:W-:Y:S01]  /*e2f0*/  FMUL.FTZ R112, R112, R66.reuse ;  /* 0x0000004270707220 */ /* 0x080fe20000410000 */
[----:B------:R-:W-:Y:S01]  /*e300*/  LOP3.LUT R171, R177, UR12, R171, 0x96, !PT ;  /* 0x0000000cb1ab7c12 */ /* 0x000fe2000f8e96ab */
[----:B----4-:R-:W-:Y:S01]  /*e310*/  FMUL.FTZ R78, R78, R3 ;  /* 0x000000034e4e7220 */ /* 0x010fe20000410000 */
[----:B------:R-:W-:Y:S01]  /*e320*/  LOP3.LUT R20, R20, R21, RZ, 0xc0, !PT ;  /* 0x0000001514147212 */ /* 0x000fe200078ec0ff */
[----:B------:R-:W-:Y:S01]  /*e330*/  HSET2.LE.AND R21, R148, R39, PT ;  /* 0x0000002794157233 */ /* 0x000fe20003803000 */
[----:B------:R-:W-:Y:S01]  /*e340*/  FMUL.FTZ R79, R79, R3 ;  /* 0x000000034f4f7220 */ /* 0x000fe20000410000 */
[----:B------:R-:W-:Y:S01]  /*e350*/  MUFU.EX2 R155, R155 ;  /* 0x0000009b009b7308 */ /* 0x000fe20000000800 */
[----:B------:R-:W-:-:S02]  /*e360*/  FMUL.FTZ R113, R113, R66 ;  /* 0x0000004271717220 */ /* 0x000fc40000410000 */
[----:B------:R-:W-:Y:S01]  /*e370*/  LOP3.LUT R21, R21, R144, RZ, 0xc0, !PT ;  /* 0x0000009015157212 */ /* 0x000fe200078ec0ff */
[-C--:B------:R-:W-:Y:S02]  /*e380*/  FMUL.FTZ R114, R114, R3.reuse ;  /* 0x0000000372727220 */ /* 0x080fe40000410000 */
[-C--:B------:R-:W-:Y:S02]  /*e390*/  FMUL.FTZ R115, R115, R3.reuse ;  /* 0x0000000373737220 */ /* 0x080fe40000410000 */
[-C--:B------:R-:W-:Y:S01]  /*e3a0*/  FMUL.FTZ R108, R108, R66.reuse ;  /* 0x000000426c6c7220 */ /* 0x080fe20000410000 */
[----:B------:R-:W-:Y:S01]  /*e3b0*/  MUFU.EX2 R151, R151 ;  /* 0x0000009700977308 */ /* 0x000fe20000000800 */
[----:B------:R-:W-:Y:S01]  /*e3c0*/  FMUL.FTZ R109, R109, R66 ;  /* 0x000000426d6d7220 */ /* 0x000fe20000410000 */
[----:B------:R-:W-:Y:S01]  /*e3d0*/  HMMA.16816.F32.BF16 R76, R20, R14, R76 ;  /* 0x0000000e144c723c */ /* 0x000fe2000004184c */
[-C--:B------:R-:W-:Y:S02]  /*e3e0*/  FMUL.FTZ R110, R110, R3.reuse ;  /* 0x000000036e6e7220 */ /* 0x080fe40000410000 */
[----:B------:R-:W-:-:S02]  /*e3f0*/  FMUL.FTZ R111, R111, R3 ;  /* 0x000000036f6f7220 */ /* 0x000fc40000410000 */
[----:B------:R-:W-:Y:S01]  /*e400*/  FFMA.FTZ R144, R149, c[0x0][0x23c], -R133 ;  /* 0x00008f0095907a23 */ /* 0x000fe20000010885 */
[----:B------:R-:W-:Y:S01]  /*e410*/  MUFU.EX2 R152, R152 ;  /* 0x0000009800987308 */ /* 0x000fe20000000800 */
[----:B------:R-:W-:Y:S01]  /*e420*/  LOP3.LUT R14, R244, 0xffff, RZ, 0xc0, !PT ;  /* 0x0000fffff40e7812 */ /* 0x000fe200078ec0ff */
[-C--:B------:R-:W-:Y:S01]  /*e430*/  FMUL.FTZ R104, R104, R66.reuse ;  /* 0x0000004268687220 */ /* 0x080fe20000410000 */
[C---:B------:R-:W-:Y:S01]  /*e440*/  HMMA.16816.F32.BF16 R112, R20.reuse, R12, R112 ;  /* 0x0000000c1470723c */ /* 0x040fe20000041870 */
[-C--:B------:R-:W-:Y:S01]  /*e450*/  FMUL.FTZ R105, R105, R66.reuse ;  /* 0x0000004269697220 */ /* 0x080fe20000410000 */
[----:B------:R-:W-:Y:S01]  /*e460*/  SHF.R.U32.HI R14, RZ, 0x8, R14 ;  /* 0x00000008ff0e7819 */ /* 0x000fe2000001160e */
[-C--:B------:R-:W-:Y:S02]  /*e470*/  FMUL.FTZ R106, R106, R3.reuse ;  /* 0x000000036a6a7220 */ /* 0x080fe40000410000 */
[-C--:B------:R-:W-:Y:S01]  /*e480*/  FMUL.FTZ R107, R107, R3.reuse ;  /* 0x000000036b6b7220 */ /* 0x080fe20000410000 */
[----:B------:R-:W1:Y:S01]  /*e490*/  MUFU.EX2 R144, R144 ;  /* 0x0000009000907308 */ /* 0x000e620000000800 */
[--C-:B------:R-:W-:Y:S01]  /*e4a0*/  FFMA.FTZ R149, R27, c[0x0][0x23c], -R42.reuse ;  /* 0x00008f001b957a23 */ /* 0x100fe2000001082a */
[C---:B------:R-:W-:Y:S01]  /*e4b0*/  HMMA.16816.F32.BF16 R108, R20.reuse, R8, R108 ;  /* 0x00000008146c723c */ /* 0x040fe2000004186c */
[----:B------:R-:W-:Y:S01]  /*e4c0*/  FFMA.FTZ R148, R26, c[0x0][0x23c], -R42 ;  /* 0x00008f001a947a23 */ /* 0x000fe2000001082a */
[----:B------:R-:W-:Y:S01]  /*e4d0*/  SHF.R.U32.HI R13, RZ, 0x10, R244 ;  /* 0x00000010ff0d7819 */ /* 0x000fe200000116f4 */
[-C--:B------:R-:W-:Y:S01]  /*e4e0*/  FMUL.FTZ R128, R128, R66.reuse ;  /* 0x0000004280807220 */ /* 0x080fe20000410000 */
[----:B------:R-:W-:Y:S01]  /*e4f0*/  LOP3.LUT R12, R245, UR17, R230, 0x96, !PT ;  /* 0x00000011f50c7c12 */ /* 0x000fe2000f8e96e6 */
[-C--:B------:R-:W-:Y:S01]  /*e500*/  FMUL.FTZ R129, R129, R66.reuse ;  /* 0x0000004281817220 */ /* 0x080fe20000410000 */
[----:B------:R-:W-:Y:S01]  /*e510*/  MUFU.EX2 R149, R149 ;  /* 0x0000009500957308 */ /* 0x000fe20000000800 */
[----:B------:R-:W-:Y:S01]  /*e520*/  LOP3.LUT R8, R244, 0xff, RZ, 0xc0, !PT ;  /* 0x000000fff4087812 */ /* 0x000fe200078ec0ff */
[-C--:B------:R-:W-:Y:S01]  /*e530*/  FMUL.FTZ R130, R130, R3.reuse ;  /* 0x0000000382827220 */ /* 0x080fe20000410000 */
[C---:B------:R-:W-:Y:S01]  /*e540*/  HMMA.16816.F32.BF16 R104, R20.reuse, R10, R104 ;  /* 0x0000000a1468723c */ /* 0x040fe20000041868 */
[-C--:B------:R-:W-:Y:S01]  /*e550*/  FMUL.FTZ R131, R131, R3.reuse ;  /* 0x0000000383837220 */ /* 0x080fe20000410000 */
[----:B------:R-:W-:Y:S01]  /*e560*/  PRMT R8, R8, 0x5410, R14 ;  /* 0x0000541008087816 */ /* 0x000fe2000000000e */
[-C--:B------:R-:W-:Y:S01]  /*e570*/  FMUL.FTZ R116, R116, R66.reuse ;  /* 0x0000004274747220 */ /* 0x080fe20000410000 */
[----:B------:R-:W-:Y:S01]  /*e580*/  SHF.R.U32.HI R14, RZ, 0x10, R12 ;  /* 0x00000010ff0e7819 */ /* 0x000fe2000001160c */
[-C--:B------:R-:W-:Y:S01]  /*e590*/  FMUL.FTZ R117, R117, R66.reuse ;  /* 0x0000004275757220 */ /* 0x080fe20000410000 */
[----:B------:R-:W2:Y:S01]  /*e5a0*/  MUFU.EX2 R148, R148 ;  /* 0x0000009400947308 */ /* 0x000ea20000000800 */
[-C--:B------:R-:W-:Y:S01]  /*e5b0*/  FMUL.FTZ R118, R118, R3.reuse ;  /* 0x0000000376767220 */ /* 0x080fe20000410000 */
[----:B------:R-:W-:Y:S01]  /*e5c0*/  LOP3.LUT R11, R13, 0xff, RZ, 0xc0, !PT ;  /* 0x000000ff0d0b7812 */ /* 0x000fe200078ec0ff */
[-C--:B------:R-:W-:Y:S01]  /*e5d0*/  FMUL.FTZ R119, R119, R3.reuse ;  /* 0x0000000377777220 */ /* 0x080fe20000410000 */
[----:B------:R-:W-:Y:S01]  /*e5e0*/  LOP3.LUT R13, R12, 0xffff, RZ, 0xc0, !PT ;  /* 0x0000ffff0c0d7812 */ /* 0x000fe200078ec0ff */
[-C--:B------:R-:W-:Y:S01]  /*e5f0*/  FMUL.FTZ R88, R88, R66.reuse ;  /* 0x0000004258587220 */ /* 0x080fe20000410000 */
[C---:B------:R-:W-:Y:S01]  /*e600*/  HMMA.16816.F32.BF16 R128, R20.reuse, R16, R128 ;  /* 0x000000101480723c */ /* 0x040fe20000041880 */
[-C--:B------:R-:W-:Y:S01]  /*e610*/  FMUL.FTZ R89, R89, R66.reuse ;  /* 0x0000004259597220 */ /* 0x080fe20000410000 */
[----:B------:R-:W-:Y:S01]  /*e620*/  SHF.R.U32.HI R9, RZ, 0x18, R244 ;  /* 0x00000018ff097819 */ /* 0x000fe200000116f4 */
[-C--:B------:R-:W-:Y:S01]  /*e630*/  FMUL.FTZ R90, R90, R3.reuse ;  /* 0x000000035a5a7220 */ /* 0x080fe20000410000 */
[----:B------:R-:W-:Y:S01]  /*e640*/  LOP3.LUT R10, R12, 0xff, RZ, 0xc0, !PT ;  /* 0x000000ff0c0a7812 */ /* 0x000fe200078ec0ff */
[-C--:B------:R-:W-:Y:S01]  /*e650*/  FMUL.FTZ R91, R91, R3.reuse ;  /* 0x000000035b5b7220 */ /* 0x080fe20000410000 */
[----:B------:R-:W-:Y:S01]  /*e660*/  SHF.R.U32.HI R12, RZ, 0x18, R12 ;  /* 0x00000018ff0c7819 */ /* 0x000fe2000001160c */
[-C--:B------:R-:W-:Y:S01]  /*e670*/  FMUL.FTZ R96, R96, R66.reuse ;  /* 0x0000004260607220 */ /* 0x080fe20000410000 */
[C---:B------:R-:W-:Y:S01]  /*e680*/  HMMA.16816.F32.BF16 R116, R20.reuse, R18, R116 ;  /* 0x000000121474723c */ /* 0x040fe20000041874 */
[----:B------:R-:W-:Y:S01]  /*e690*/  FMUL.FTZ R97, R97, R66 ;  /* 0x0000004261617220 */ /* 0x000fe20000410000 */
[----:B------:R-:W3:Y:S01]  /*e6a0*/  LDSM.16.MT88.4 R16, [R188+0x6800] ;  /* 0x00680000bc10783b */ /* 0x000ee20000004200 */
[-C--:B------:R-:W-:Y:S01]  /*e6b0*/  FMUL.FTZ R98, R98, R3.reuse ;  /* 0x0000000362627220 */ /* 0x080fe20000410000 */
[----:B------:R-:W-:Y:S01]  /*e6c0*/  SHF.R.U32.HI R13, RZ, 0x8, R13 ;  /* 0x00000008ff0d7819 */ /* 0x000fe2000001160d */
[----:B------:R-:W-:Y:S01]  /*e6d0*/  FMUL.FTZ R99, R99, R3 ;  /* 0x0000000363637220 */ /* 0x000fe20000410000 */
[----:B------:R-:W-:Y:S01]  /*e6e0*/  LOP3.LUT R14, R14, 0xff, RZ, 0xc0, !PT ;  /* 0x000000ff0e0e7812 */ /* 0x000fe200078ec0ff */
[--C-:B------:R-:W-:Y:S01]  /*e6f0*/  HSET2.LE.AND R8, R8, R39.reuse, PT ;  /* 0x0000002708087233 */ /* 0x100fe20003803000 */
[----:B------:R-:W-:Y:S01]  /*e700*/  PRMT R11, R11, 0x5410, R9 ;  /* 0x000054100b0b7816 */ /* 0x000fe20000000009 */
[C---:B------:R-:W-:Y:S01]  /*e710*/  HMMA.16816.F32.BF16 R88, R20.reuse, R4, R88 ;  /* 0x000000041458723c */ /* 0x040fe20000041858 */
[----:B------:R-:W-:Y:S01]  /*e720*/  PRMT R10, R10, 0x5410, R13 ;  /* 0x000054100a0a7816 */ /* 0x000fe2000000000d */
[----:B------:R-:W-:Y:S01]  /*e730*/  MUFU.EX2 R158, R158 ;  /* 0x0000009e009e7308 */ /* 0x000fe20000000800 */
[----:B------:R-:W-:Y:S01]  /*e740*/  PRMT R9, R14, 0x5410, R12 ;  /* 0x000054100e097816 */ /* 0x000fe2000000000c */
[--C-:B------:R-:W-:Y:S01]  /*e750*/  HSET2.LE.AND R11, R11, R39.reuse, PT ;  /* 0x000000270b0b7233 */ /* 0x100fe20003803000 */
[----:B------:R-:W-:Y:S01]  /*e760*/  F2FP.BF16.PACK_AB R26, R145, R146 ;  /* 0x00000092911a723e */ /* 0x000fe200000010ff */
[--C-:B------:R-:W-:Y:S01]  /*e770*/  HSET2.LE.AND R24, R10, R39.reuse, PT ;  /* 0x000000270a187233 */ /* 0x100fe20003803000 */
[----:B-1----:R-:W-:Y:S01]  /*e780*/  F2FP.BF16.PACK_AB R5, R143, R144 ;  /* 0x000000908f05723e */ /* 0x002fe200000010ff */
[----:B------:R-:W-:Y:S01]  /*e790*/  HMMA.16816.F32.BF16 R96, R20, R6, R96 ;  /* 0x000000061460723c */ /* 0x000fe20000041860 */
[--C-:B------:R-:W-:Y:S01]  /*e7a0*/  HSET2.LE.AND R25, R9, R39.reuse, PT ;  /* 0x0000002709197233 */ /* 0x100fe20003803000 */
[----:B------:R-:W-:Y:S01]  /*e7b0*/  F2FP.BF16.PACK_AB R4, R156, R154 ;  /* 0x0000009a9c04723e */ /* 0x000fe200000010ff */
[----:B------:R-:W1:Y:S01]  /*e7c0*/  MUFU.EX2 R150, R150 ;  /* 0x0000009600967308 */ /* 0x000e620000000800 */
[----:B--2---:R-:W-:Y:S01]  /*e7d0*/  F2FP.BF16.PACK_AB R27, R148, R149 ;  /* 0x00000095941b723e */ /* 0x004fe200000010ff */
[----:B------:R-:W2:Y:S01]  /*e7e0*/  LDSM.16.MT88.4 R12, [R186+0x6800] ;  /* 0x00680000ba0c783b */ /* 0x000ea20000004200 */
[----:B------:R-:W-:Y:S01]  /*e7f0*/  LOP3.LUT R26, R8, R26, RZ, 0xc0, !PT ;  /* 0x0000001a081a7212 */ /* 0x000fe200078ec0ff */
[----:B------:R-:W-:Y:S01]  /*e800*/  FFMA.FTZ R56, R56, c[0x0][0x23c], -R142 ;  /* 0x00008f0038387a23 */ /* 0x000fe2000001088e */
[C---:B------:R-:W-:Y:S01]  /*e810*/  LOP3.LUT R23, R228.reuse, 0xffff, RZ, 0xc0, !PT ;  /* 0x0000ffffe4177812 */ /* 0x040fe200078ec0ff */
[----:B------:R-:W-:Y:S01]  /*e820*/  FFMA.FTZ R65, R225, R66, R65 ;  /* 0x00000042e1417223 */ /* 0x000fe20000010041 */
[--C-:B------:R-:W-:Y:S01]  /*e830*/  SHF.R.U32.HI R20, RZ, 0x10, R228.reuse ;  /* 0x00000010ff147819 */ /* 0x100fe200000116e4 */
[----:B------:R-:W-:Y:S01]  /*e840*/  MUFU.EX2 R59, R59 ;  /* 0x0000003b003b7308 */ /* 0x000fe20000000800 */
[----:B------:R-:W-:Y:S01]  /*e850*/  LOP3.LUT R22, R228, 0xff, RZ, 0xc0, !PT ;  /* 0x000000ffe4167812 */ /* 0x000fe200078ec0ff */
[----:B------:R-:W-:Y:S01]  /*e860*/  FFMA.FTZ R3, R224, R3, R51 ;  /* 0x00000003e0037223 */ /* 0x000fe20000010033 */
[----:B------:R-:W-:Y:S01]  /*e870*/  SHF.R.U32.HI R23, RZ, 0x8, R23 ;  /* 0x00000008ff177819 */ /* 0x000fe20000011617 */
[----:B------:R-:W-:Y:S01]  /*e880*/  FADD.FTZ R65, R63, R65 ;  /* 0x000000413f417221 */ /* 0x000fe20000010000 */
[----:B------:R-:W-:Y:S01]  /*e890*/  SHF.R.U32.HI R21, RZ, 0x18, R228 ;  /* 0x00000018ff157819 */ /* 0x000fe200000116e4 */
[----:B------:R-:W-:Y:S01]  /*e8a0*/  FADD.FTZ R3, R2, R3 ;  /* 0x0000000302037221 */ /* 0x000fe20000010000 */
[----:B------:R-:W-:Y:S01]  /*e8b0*/  LOP3.LUT R20, R20, 0xff, RZ, 0xc0, !PT ;  /* 0x000000ff14147812 */ /* 0x000fe200078ec0ff */
[----:B------:R-:W4:Y:S01]  /*e8c0*/  MUFU.EX2 R58, R58 ;  /* 0x0000003a003a7308 */ /* 0x000f220000000800 */
[----:B------:R-:W-:Y:S01]  /*e8d0*/  LOP3.LUT R27, R11, R27, RZ, 0xc0, !PT ;  /* 0x0000001b0b1b7212 */ /* 0x000fe200078ec0ff */
[----:B------:R-:W-:Y:S01]  /*e8e0*/  FADD.FTZ R36, R35, R36 ;  /* 0x0000002423247221 */ /* 0x000fe20000010000 */
[----:B------:R-:W-:Y:S01]  /*e8f0*/  LOP3.LUT R24, R24, R5, RZ, 0xc0, !PT ;  /* 0x0000000518187212 */ /* 0x000fe200078ec0ff */
[----:B------:R-:W5:Y:S01]  /*e900*/  LDSM.16.MT88.4 R8, [R185+0x6800] ;  /* 0x00680000b908783b */ /* 0x000f620000004200 */
[----:B------:R-:W-:Y:S01]  /*e910*/  LOP3.LUT R25, R25, R4, RZ, 0xc0, !PT ;  /* 0x0000000419197212 */ /* 0x000fe200078ec0ff */
[----:B------:R-:W-:Y:S01]  /*e920*/  FADD.FTZ R65, R62, R65 ;  /* 0x000000413e417221 */ /* 0x000fe20000010000 */
[----:B------:R-:W-:Y:S01]  /*e930*/  PRMT R22, R22, 0x5410, R23 ;  /* 0x0000541016167816 */ /* 0x000fe20000000017 */
[----:B------:R-:W4:Y:S01]  /*e940*/  LDSM.16.MT88.4 R4, [R184+0x6800] ;  /* 0x00680000b804783b */ /* 0x000f220000004200 */
[----:B------:R-:W-:Y:S01]  /*e950*/  PRMT R20, R20, 0x5410, R21 ;  /* 0x0000541014147816 */ /* 0x000fe20000000015 */
[----:B------:R-:W-:Y:S01]  /*e960*/  MUFU.EX2 R60, R60 ;  /* 0x0000003c003c7308 */ /* 0x000fe20000000800 */
[----:B------:R-:W-:Y:S01]  /*e970*/  SHF.R.U32.HI R23, RZ, 0x10, R240 ;  /* 0x00000010ff177819 */ /* 0x000fe200000116f0 */
[--C-:B------:R-:W-:Y:S01]  /*e980*/  HSET2.LE.AND R22, R22, R39.reuse, PT ;  /* 0x0000002716167233 */ /* 0x100fe20003803000 */
[----:B------:R-:W-:Y:S01]  /*e990*/  LOP3.LUT R21, R240, 0xff, RZ, 0xc0, !PT ;  /* 0x000000fff0157812 */ /* 0x000fe200078ec0ff */
[----:B------:R-:W-:Y:S01]  /*e9a0*/  HSET2.LE.AND R20, R20, R39, PT ;  /* 0x0000002714147233 */ /* 0x000fe20003803000 */
[----:B------:R-:W-:Y:S01]  /*e9b0*/  LOP3.LUT R228, R169, UR13, R178, 0x96, !PT ;  /* 0x0000000da9e47c12 */ /* 0x000fe2000f8e96b2 */
[----:B---3--:R-:W-:Y:S01]  /*e9c0*/  HMMA.16816.F32.BF16 R124, R24, R16, R124 ;  /* 0x00000010187c723c */ /* 0x008fe2000004187c */
[----:B------:R-:W-:Y:S01]  /*e9d0*/  SHF.R.U32.HI R240, RZ, 0x18, R240 ;  /* 0x00000018fff07819 */ /* 0x000fe200000116f0 */
[----:B------:R-:W-:Y:S01]  /*e9e0*/  MUFU.EX2 R57, R57 ;  /* 0x0000003900397308 */ /* 0x000fe20000000800 */
[----:B------:R-:W-:Y:S01]  /*e9f0*/  LOP3.LUT R23, R23, 0xff, RZ, 0xc0, !PT ;  /* 0x000000ff17177812 */ /* 0x000fe200078ec0ff */
[----:B------:R-:W-:Y:S01]  /*ea00*/  IMAD.WIDE.U32 R228, R228, -0x2daee0ad, RZ ;  /* 0xd2511f53e4e47825 */ /* 0x000fe200078e00ff */
[----:B------:R-:W-:-:S02]  /*ea10*/  PRMT R21, R21, 0x5410, R174 ;  /* 0x0000541015157816 */ /* 0x000fc400000000ae */
[----:B------:R-:W-:Y:S01]  /*ea20*/  PRMT R240, R23, 0x5410, R240 ;  /* 0x0000541017f07816 */ /* 0x000fe200000000f0 */
[C---:B------:R-:W-:Y:S01]  /*ea30*/  HMMA.16816.F32.BF16 R120, R24.reuse, R18, R120 ;  /* 0x000000121878723c */ /* 0x040fe20000041878 */
[----:B------:R-:W-:Y:S01]  /*ea40*/  F2FP.BF16.PACK_AB R23, R151, R155 ;  /* 0x0000009b9717723e */ /* 0x000fe200000010ff */
[--C-:B------:R-:W-:Y:S01]  /*ea50*/  HSET2.LE.AND R173, R21, R39.reuse, PT ;  /* 0x0000002715ad7233 */ /* 0x100fe20003803000 */
[----:B------:R-:W-:Y:S01]  /*ea60*/  F2FP.BF16.PACK_AB R175, R152, R153 ;  /* 0x0000009998af723e */ /* 0x000fe200000010ff */
[----:B------:R-:W-:Y:S01]  /*ea70*/  HSET2.LE.AND R21, R240, R39, PT ;  /* 0x00000027f0157233 */ /* 0x000fe20003803000 */
[----:B------:R-:W-:Y:S01]  /*ea80*/  F2FP.BF16.PACK_AB R174, R157, R159 ;  /* 0x0000009f9dae723e */ /* 0x000fe200000010ff */
[----:B------:R-:W-:Y:S01]  /*ea90*/  MUFU.EX2 R140, R140 ;  /* 0x0000008c008c7308 */ /* 0x000fe20000000800 */
[----:B------:R-:W-:Y:S01]  /*eaa0*/  LOP3.LUT R172, R229, UR10, R172, 0x96, !PT ;  /* 0x0000000ae5ac7c12 */ /* 0x000fe2000f8e96ac */
[C---:B--2---:R-:W-:Y:S01]  /*eab0*/  HMMA.16816.F32.BF16 R68, R24.reuse, R12, R68 ;  /* 0x0000000c1844723c */ /* 0x044fe20000041844 */
[----:B------:R-:W-:Y:S01]  /*eac0*/  LOP3.LUT R23, R20, R23, RZ, 0xc0, !PT ;  /* 0x0000001714177212 */ /* 0x000fe200078ec0ff */
[----:B------:R-:W-:Y:S01]  /*ead0*/  FADD.FTZ R3, R50, R3 ;  /* 0x0000000332037221 */ /* 0x000fe20000010000 */
[----:B-1----:R-:W-:Y:S01]  /*eae0*/  F2FP.BF16.PACK_AB R169, R150, R158 ;  /* 0x0000009e96a9723e */ /* 0x002fe200000010ff */
[----:B------:R-:W-:Y:S01]  /*eaf0*/  FADD.FTZ R34, R31, R34 ;  /* 0x000000221f227221 */ /* 0x000fe20000010000 */
[----:B------:R-:W-:Y:S01]  /*eb00*/  LOP3.LUT R22, R22, R175, RZ, 0xc0, !PT ;  /* 0x000000af16167212 */ /* 0x000fe200078ec0ff */
[----:B------:R-:W-:Y:S01]  /*eb10*/  MUFU.EX2 R132, R132 ;  /* 0x0000008400847308 */ /* 0x000fe20000000800 */
[----:B------:R-:W-:Y:S01]  /*eb20*/  LOP3.LUT R20, R173, R174, RZ, 0xc0, !PT ;  /* 0x000000aead147212 */ /* 0x000fe200078ec0ff */
[----:B------:R-:W-:Y:S01]  /*eb30*/  IMAD.WIDE.U32 R174, R170, -0x326172a9, RZ ;  /* 0xcd9e8d57aaae7825 */ /* 0x000fe200078e00ff */
[----:B------:R-:W-:Y:S01]  /*eb40*/  LOP3.LUT R21, R21, R169, RZ, 0xc0, !PT ;  /* 0x000000a915157212 */ /* 0x000fe200078ec0ff */
[----:B------:R-:W-:Y:S01]  /*eb50*/  HMMA.16816.F32.BF16 R72, R24, R14, R72 ;  /* 0x0000000e1848723c */ /* 0x000fe20000041848 */
[----:B------:R-:W-:Y:S01]  /*eb60*/  LOP3.LUT R178, R243, UR13, R178, 0x96, !PT ;  /* 0x0000000df3b27c12 */ /* 0x000fe2000f8e96b2 */
        /* <DEDUP_REMOVED lines=9> */
[----:B------:R-:W-:Y:S01]  /*ec00*/  IMAD.WIDE.U32 R174, R174, -0x2daee0ad, RZ ;  /* 0xd2511f53aeae7825 */ /* 0x000fe200078e00ff */
[----:B------:R-:W-:Y:S01]  /*ec10*/  LOP3.LUT R242, R171, UR11, R242, 0x96, !PT ;  /* 0x0000000babf27c12 */ /* 0x000fe2000f8e96f2 */
[----:B-----5:R-:W-:Y:S02]  /*ec20*/  HMMA.16816.F32.BF16 R80, R24, R8, R80 ;  /* 0x000000081850723c */ /* 0x020fe40000041850 */
[----:B------:R-:W-:-:S02]  /*ec30*/  IMAD.WIDE.U32 R16, R168, -0x2daee0ad, RZ ;  /* 0xd2511f53a8107825 */ /* 0x000fc400078e00ff */
[----:B------:R-:W-:Y:S02]  /*ec40*/  MUFU.EX2 R41, R41 ;  /* 0x0000002900297308 */ /* 0x000fe40000000800 */
[----:B------:R-:W-:Y:S01]  /*ec50*/  IMAD.WIDE.U32 R176, R176, -0x326172a9, RZ ;  /* 0xcd9e8d57b0b07825 */ /* 0x000fe200078e00ff */
[----:B------:R-:W-:Y:S01]  /*ec60*/  LOP3.LUT R168, R17, UR8, R228, 0x96, !PT ;  /* 0x0000000811a87c12 */ /* 0x000fe2000f8e96e4 */
[C---:B------:R-:W-:Y:S01]  /*ec70*/  HMMA.16816.F32.BF16 R84, R24.reuse, R10, R84 ;  /* 0x0000000a1854723c */ /* 0x040fe20000041854 */
[----:B------:R-:W-:Y:S01]  /*ec80*/  LOP3.LUT R16, R175, UR6, R16, 0x96, !PT ;  /* 0x00000006af107c12 */ /* 0x000fe2000f8e9610 */
[----:B------:R-:W-:Y:S01]  /*ec90*/  IMAD.WIDE.U32 R242, R242, -0x2daee0ad, RZ ;  /* 0xd2511f53f2f27825 */ /* 0x000fe200078e00ff */
[----:B------:R-:W-:Y:S01]  /*eca0*/  LOP3.LUT R170, R177, UR9, R170, 0x96, !PT ;  /* 0x00000009b1aa7c12 */ /* 0x000fe2000f8e96aa */
[----:B------:R-:W-:Y:S01]  /*ecb0*/  MUFU.EX2 R40, R40 ;  /* 0x0000002800287308 */ /* 0x000fe20000000800 */
[----:B----4-:R-:W-:Y:S01]  /*ecc0*/  F2FP.BF16.PACK_AB R175, R58, R59 ;  /* 0x0000003b3aaf723e */ /* 0x010fe200000010ff */
[----:B------:R-:W-:Y:S01]  /*ecd0*/  IMAD.WIDE.U32 R168, R168, -0x326172a9, RZ ;  /* 0xcd9e8d57a8a87825 */ /* 0x000fe200078e00ff */
[----:B------:R-:W-:Y:S01]  /*ece0*/  LOP3.LUT R178, R243, UR8, R178, 0x96, !PT ;  /* 0x00000008f3b27c12 */ /* 0x000fe2000f8e96b2 */
[----:B------:R-:W-:Y:S02]  /*ecf0*/  HMMA.16816.F32.BF16 R92, R24, R4, R92 ;  /* 0x00000004185c723c */ /* 0x000fe4000004185c */
[----:B------:R-:W-:Y:S01]  /*ed00*/  IMAD.WIDE.U32 R16, R16, -0x326172a9, RZ ;  /* 0xcd9e8d5710107825 */ /* 0x000fe200078e00ff */
[----:B------:R-:W-:Y:S01]  /*ed10*/  LOP3.LUT R169, R169, UR7, R172, 0x96, !PT ;  /* 0x00000007a9a97c12 */ /* 0x000fe2000f8e96ac */
[----:B------:R-:W-:Y:S02]  /*ed20*/  MUFU.EX2 R138, R138 ;  /* 0x0000008a008a7308 */ /* 0x000fe40000000800 */
[----:B------:R-:W-:-:S02]  /*ed30*/  IMAD.WIDE.U32 R170, R170, -0x2daee0ad, RZ ;  /* 0xd2511f53aaaa7825 */ /* 0x000fc400078e00ff */
[----:B------:R-:W-:Y:S02]  /*ed40*/  HMMA.16816.F32.BF16 R100, R24, R6, R100 ;  /* 0x000000061864723c */ /* 0x000fe40000041864 */
[----:B------:R-:W-:Y:S02]  /*ed50*/  IMAD.WIDE.U32 R178, R178, -0x326172a9, RZ ;  /* 0xcd9e8d57b2b27825 */ /* 0x000fe400078e00ff */
[----:B------:R-:W-:Y:S02]  /*ed60*/  MUFU.EX2 R139, R139 ;  /* 0x0000008b008b7308 */ /* 0x000fe40000000800 */
[----:B------:R-:W-:Y:S01]  /*ed70*/  FADD.FTZ R36, R29, R36 ;  /* 0x000000241d247221 */ /* 0x000fe20000010000 */
[----:B------:R-:W-:Y:S01]  /*ed80*/  LOP3.LUT R24, R17, UR16, R168, 0x96, !PT ;  /* 0x0000001011187c12 */ /* 0x000fe2000f8e96a8 */
[--C-:B------:R-:W-:Y:S01]  /*ed90*/  FFMA.FTZ R168, R160, c[0x0][0x23c], -R42.reuse ;  /* 0x00008f00a0a87a23 */ /* 0x100fe2000001082a */
[C---:B------:R-:W-:Y:S01]  /*eda0*/  HMMA.16816.F32.BF16 R108, R20.reuse, R8, R108 ;  /* 0x00000008146c723c */ /* 0x040fe2000004186c */
[----:B------:R-:W-:Y:S01]  /*edb0*/  FFMA.FTZ R160, R163, c[0x0][0x23c], -R42 ;  /* 0x00008f00a3a07a23 */ /* 0x000fe2000001082a */
[C---:B------:R-:W-:Y:S01]  /*edc0*/  LOP3.LUT R25, R24.reuse, 0xff, RZ, 0xc0, !PT ;  /* 0x000000ff18197812 */ /* 0x040fe200078ec0ff */
[----:B------:R-:W-:Y:S01]  /*edd0*/  MUFU.EX2 R141, R141 ;  /* 0x0000008d008d7308 */ /* 0x000fe20000000800 */
[----:B------:R-:W-:Y:S01]  /*ede0*/  FADD.FTZ R65, R61, R65 ;  /* 0x000000413d417221 */ /* 0x000fe20000010000 */
[----:B------:R-:W-:Y:S01]  /*edf0*/  LOP3.LUT R172, R179, UR7, R176, 0x96, !PT ;  /* 0x00000007b3ac7c12 */ /* 0x000fe2000f8e96b0 */
[----:B------:R-:W-:Y:S01]  /*ee00*/  FADD.FTZ R3, R49, R3 ;  /* 0x0000000331037221 */ /* 0x000fe20000010000 */
[----:B------:R-:W-:Y:S01]  /*ee10*/  LOP3.LUT R8, R24, 0xffff, RZ, 0xc0, !PT ;  /* 0x0000ffff18087812 */ /* 0x000fe200078ec0ff */
[C---:B------:R-:W-:Y:S01]  /*ee20*/  HMMA.16816.F32.BF16 R76, R20.reuse, R14, R76 ;  /* 0x0000000e144c723c */ /* 0x040fe2000004184c */
[----:B------:R-:W-:Y:S01]  /*ee30*/  SHF.R.U32.HI R9, RZ, 0x10, R24 ;  /* 0x00000010ff097819 */ /* 0x000fe20000011618 */
[----:B------:R-:W-:Y:S01]  /*ee40*/  FADD.FTZ R34, R30, R34 ;  /* 0x000000221e227221 */ /* 0x000fe20000010000 */
[----:B------:R-:W1:Y:S01]  /*ee50*/  MUFU.EX2 R168, R168 ;  /* 0x000000a800a87308 */ /* 0x000e620000000800 */
[----:B------:R-:W-:Y:S01]  /*ee60*/  SHF.R.U32.HI R26, RZ, 0x8, R8 ;  /* 0x00000008ff1a7819 */ /* 0x000fe20000011608 */
[----:B------:R-:W-:Y:S01]  /*ee70*/  FADD.FTZ R36, R28, R36 ;  /* 0x000000241c247221 */ /* 0x000fe20000010000 */
[----:B------:R-:W-:Y:S01]  /*ee80*/  SHF.R.U32.HI R24, RZ, 0x18, R24 ;  /* 0x00000018ff187819 */ /* 0x000fe20000011618 */
[----:B------:R-:W-:Y:S01]  /*ee90*/  FADD.FTZ R65, R159, R65 ;  /* 0x000000419f417221 */ /* 0x000fe20000010000 */
[----:B------:R-:W-:Y:S01]  /*eea0*/  LOP3.LUT R14, R16, 0xffff, RZ, 0xc0, !PT ;  /* 0x0000ffff100e7812 */ /* 0x000fe200078ec0ff */
[C---:B------:R-:W-:Y:S01]  /*eeb0*/  HMMA.16816.F32.BF16 R112, R20.reuse, R12, R112 ;  /* 0x0000000c1470723c */ /* 0x040fe20000041870 */
[----:B------:R-:W-:Y:S01]  /*eec0*/  SHF.R.U32.HI R15, RZ, 0x10, R16 ;  /* 0x00000010ff0f7819 */ /* 0x000fe20000011610 */
[----:B------:R-:W2:Y:S01]  /*eed0*/  MUFU.EX2 R160, R160 ;  /* 0x000000a000a07308 */ /* 0x000ea20000000800 */
[----:B------:R-:W-:Y:S01]  /*eee0*/  SHF.R.U32.HI R14, RZ, 0x8, R14 ;  /* 0x00000008ff0e7819 */ /* 0x000fe2000001160e */
[----:B------:R-:W-:Y:S01]  /*eef0*/  FADD.FTZ R3, R158, R3 ;  /* 0x000000039e037221 */ /* 0x000fe20000010000 */
[----:B------:R-:W-:Y:S01]  /*ef00*/  LOP3.LUT R15, R15, 0xff, RZ, 0xc0, !PT ;  /* 0x000000ff0f0f7812 */ /* 0x000fe200078ec0ff */
[----:B------:R-:W-:Y:S01]  /*ef10*/  FADD.FTZ R34, R144, R34 ;  /* 0x0000002290227221 */ /* 0x000fe20000010000 */
[----:B------:R-:W-:Y:S01]  /*ef20*/  LOP3.LUT R13, R16, 0xff, RZ, 0xc0, !PT ;  /* 0x000000ff100d7812 */ /* 0x000fe200078ec0ff */
[C---:B------:R-:W-:Y:S01]  /*ef30*/  HMMA.16816.F32.BF16 R116, R20.reuse, R18, R116 ;  /* 0x000000121474723c */ /* 0x040fe20000041874 */
[----:B------:R-:W-:Y:S01]  /*ef40*/  SHF.R.U32.HI R12, RZ, 0x18, R16 ;  /* 0x00000018ff0c7819 */ /* 0x000fe20000011610 */
[----:B------:R-:W-:Y:S01]  /*ef50*/  MUFU.EX2 R67, R67 ;  /* 0x0000004300437308 */ /* 0x000fe20000000800 */
[----:B------:R-:W-:Y:S01]  /*ef60*/  LOP3.LUT R27, R9, 0xff, RZ, 0xc0, !PT ;  /* 0x000000ff091b7812 */ /* 0x000fe200078ec0ff */
[----:B------:R-:W3:Y:S01]  /*ef70*/  LDSM.16.MT88.4 R16, [R188+0x7000] ;  /* 0x00700000bc10783b */ /* 0x000ee20000004200 */
[----:B------:R-:W-:Y:S01]  /*ef80*/  PRMT R25, R25, 0x5410, R26 ;  /* 0x0000541019197816 */ /* 0x000fe2000000001a */
[----:B------:R-:W-:Y:S01]  /*ef90*/  FADD.FTZ R36, R154, R36 ;  /* 0x000000249a247221 */ /* 0x000fe20000010000 */
[----:B------:R-:W-:Y:S01]  /*efa0*/  PRMT R8, R13, 0x5410, R14 ;  /* 0x000054100d087816 */ /* 0x000fe2000000000e */
[C---:B------:R-:W-:Y:S01]  /*efb0*/  HMMA.16816.F32.BF16 R104, R20.reuse, R10, R104 ;  /* 0x0000000a1468723c */ /* 0x040fe20000041868 */
[----:B------:R-:W-:Y:S01]  /*efc0*/  PRMT R9, R15, 0x5410, R12 ;  /* 0x000054100f097816 */ /* 0x000fe2000000000c */
[----:B------:R-:W-:Y:S01]  /*efd0*/  MUFU.EX2 R43, R43 ;  /* 0x0000002b002b7308 */ /* 0x000fe20000000800 */
[----:B------:R-:W-:Y:S01]  /*efe0*/  PRMT R24, R27, 0x5410, R24 ;  /* 0x000054101b187816 */ /* 0x000fe20000000018 */
[----:B------:R-:W4:Y:S01]  /*eff0*/  LDSM.16.MT88.4 R12, [R186+0x7000] ;  /* 0x00700000ba0c783b */ /* 0x000f220000004200 */
[--C-:B------:R-:W-:Y:S01]  /*f000*/  HSET2.LE.AND R8, R8, R39.reuse, PT ;  /* 0x0000002708087233 */ /* 0x100fe20003803000 */
[----:B------:R-:W-:Y:S01]  /*f010*/  F2FP.BF16.PACK_AB R26, R166, R167 ;  /* 0x000000a7a61a723e */ /* 0x000fe200000010ff */
[--C-:B------:R-:W-:Y:S01]  /*f020*/  HSET2.LE.AND R10, R25, R39.reuse, PT ;  /* 0x00000027190a7233 */ /* 0x100fe20003803000 */
[C---:B------:R-:W-:Y:S01]  /*f030*/  HMMA.16816.F32.BF16 R88, R20.reuse, R4, R88 ;  /* 0x000000041458723c */ /* 0x040fe20000041858 */
[--C-:B------:R-:W-:Y:S01]  /*f040*/  HSET2.LE.AND R25, R24, R39.reuse, PT ;  /* 0x0000002718197233 */ /* 0x100fe20003803000 */
[----:B-1----:R-:W-:Y:S01]  /*f050*/  F2FP.BF16.PACK_AB R11, R168, R161 ;  /* 0x000000a1a80b723e */ /* 0x002fe200000010ff */
[----:B------:R-:W-:Y:S01]  /*f060*/  HSET2.LE.AND R9, R9, R39, PT ;  /* 0x0000002709097233 */ /* 0x000fe20003803000 */
[----:B------:R-:W-:Y:S01]  /*f070*/  F2FP.BF16.PACK_AB R24, R164, R165 ;  /* 0x000000a5a418723e */ /* 0x000fe200000010ff */
[----:B------:R-:W1:Y:S01]  /*f080*/  MUFU.EX2 R48, R48 ;  /* 0x0000003000307308 */ /* 0x000e620000000800 */
[----:B--2---:R-:W-:Y:S01]  /*f090*/  F2FP.BF16.PACK_AB R27, R162, R160 ;  /* 0x000000a0a21b723e */ /* 0x004fe200000010ff */
[----:B------:R-:W-:Y:S01]  /*f0a0*/  FADD.FTZ R65, R157, R65 ;  /* 0x000000419d417221 */ /* 0x000fe20000010000 */
[----:B------:R-:W-:Y:S01]  /*f0b0*/  HMMA.16816.F32.BF16 R96, R20, R6, R96 ;  /* 0x000000061460723c */ /* 0x000fe20000041860 */
[----:B------:R-:W-:Y:S01]  /*f0c0*/  LOP3.LUT R24, R10, R24, RZ, 0xc0, !PT ;  /* 0x000000180a187212 */ /* 0x000fe200078ec0ff */
[----:B------:R-:W-:Y:S01]  /*f0d0*/  LDSM.16.MT88.4 R4, [R184+0x7000] ;  /* 0x00700000b804783b */ /* 0x000fe20000004200 */
[----:B------:R-:W-:Y:S01]  /*f0e0*/  LOP3.LUT R25, R25, R11, RZ, 0xc0, !PT ;  /* 0x0000000b19197212 */ /* 0x000fe200078ec0ff */
[----:B------:R-:W-:Y:S01]  /*f0f0*/  FADD.FTZ R3, R150, R3 ;  /* 0x0000000396037221 */ /* 0x000fe20000010000 */
[----:B------:R-:W-:Y:S01]  /*f100*/  LOP3.LUT R26, R8, R26, RZ, 0xc0, !PT ;  /* 0x0000001a081a7212 */ /* 0x000fe200078ec0ff */
[----:B------:R-:W-:Y:S01]  /*f110*/  FADD.FTZ R34, R143, R34 ;  /* 0x000000228f227221 */ /* 0x000fe20000010000 */
[----:B------:R-:W-:Y:S01]  /*f120*/  LOP3.LUT R22, R171, UR6, R242, 0x96, !PT ;  /* 0x00000006ab167c12 */ /* 0x000fe2000f8e96f2 */
[----:B------:R-:W-:Y:S01]  /*f130*/  FADD.FTZ R36, R156, R36 ;  /* 0x000000249c247221 */ /* 0x000fe20000010000 */
[----:B------:R-:W-:Y:S01]  /*f140*/  LOP3.LUT R27, R9, R27, RZ, 0xc0, !PT ;  /* 0x0000001b091b7212 */ /* 0x000fe200078ec0ff */
[----:B------:R-:W-:Y:S01]  /*f150*/  FFMA.FTZ R42, R46, c[0x0][0x23c], -R147 ;  /* 0x00008f002e2a7a23 */ /* 0x000fe20000010893 */
[----:B------:R-:W2:Y:S01]  /*f160*/  LDSM.16.MT88.4 R8, [R185+0x7000] ;  /* 0x00700000b908783b */ /* 0x000ea20000004200 */
[----:B------:R-:W-:-:S04]  /*f170*/  IMAD.WIDE.U32 R22, R22, -0x326172a9, RZ ;  /* 0xcd9e8d5716167825 */ /* 0x000fc800078e00ff */
[--C-:B------:R-:W-:Y:S01]  /*f180*/  FFMA.FTZ R46, R55, c[0x0][0x23c], -R147.reuse ;  /* 0x00008f00372e7a23 */ /* 0x100fe20000010893 */
[--C-:B------:R-:W-:Y:S01]  /*f190*/  SHF.R.U32.HI R20, RZ, 0x10, R22.reuse ;  /* 0x00000010ff147819 */ /* 0x100fe20000011616 */
[--C-:B------:R-:W-:Y:S01]  /*f1a0*/  FFMA.FTZ R52, R52, c[0x0][0x23c], -R147.reuse ;  /* 0x00008f0034347a23 */ /* 0x100fe20000010893 */
[C---:B------:R-:W-:Y:S01]  /*f1b0*/  LOP3.LUT R163, R22.reuse, 0xffff, RZ, 0xc0, !PT ;  /* 0x0000ffff16a37812 */ /* 0x040fe200078ec0ff */
[C---:B---3--:R-:W-:Y:S01]  /*f1c0*/  HMMA.16816.F32.BF16 R124, R24.reuse, R16, R124 ;  /* 0x00000010187c723c */ /* 0x048fe2000004187c */
[----:B------:R-:W-:Y:S01]  /*f1d0*/  LOP3.LUT R21, R22, 0xff, RZ, 0xc0, !PT ;  /* 0x000000ff16157812 */ /* 0x000fe200078ec0ff */
[----:B------:R-:W-:Y:S01]  /*f1e0*/  FFMA.FTZ R54, R54, c[0x0][0x23c], -R147 ;  /* 0x00008f0036367a23 */ /* 0x000fe20000010893 */
[----:B------:R-:W-:Y:S01]  /*f1f0*/  SHF.R.U32.HI R22, RZ, 0x18, R22 ;  /* 0x00000018ff167819 */ /* 0x000fe20000011616 */
[--C-:B------:R-:W-:Y:S01]  /*f200*/  FFMA.FTZ R45, R45, c[0x0][0x23c], -R142.reuse ;  /* 0x00008f002d2d7a23 */ /* 0x100fe2000001088e */
[----:B------:R-:W-:Y:S01]  /*f210*/  LOP3.LUT R20, R20, 0xff, RZ, 0xc0, !PT ;  /* 0x000000ff14147812 */ /* 0x000fe200078ec0ff */
[----:B------:R-:W-:Y:S01]  /*f220*/  FFMA.FTZ R53, R53, c[0x0][0x23c], -R142 ;  /* 0x00008f0035357a23 */ /* 0x000fe2000001088e */
[----:B------:R-:W-:Y:S01]  /*f230*/  LOP3.LUT R23, R23, UR16, R178, 0x96, !PT ;  /* 0x0000001017177c12 */ /* 0x000fe2000f8e96b2 */
[C---:B----4-:R-:W-:Y:S01]  /*f240*/  HMMA.16816.F32.BF16 R72, R24.reuse, R14, R72 ;  /* 0x0000000e1848723c */ /* 0x050fe20000041848 */
[----:B------:R-:W-:Y:S01]  /*f250*/  SHF.R.U32.HI R163, RZ, 0x8, R163 ;  /* 0x00000008ffa37819 */ /* 0x000fe200000116a3 */
[----:B------:R-:W-:Y:S01]  /*f260*/  FFMA.FTZ R32, R32, c[0x0][0x23c], -R142 ;  /* 0x00008f0020207a23 */ /* 0x000fe2000001088e */
[----:B------:R-:W-:Y:S01]  /*f270*/  PRMT R20, R20, 0x5410, R22 ;  /* 0x0000541014147816 */ /* 0x000fe20000000016 */
[----:B------:R-:W-:Y:S01]  /*f280*/  FFMA.FTZ R47, R47, c[0x0][0x23c], -R142 ;  /* 0x00008f002f2f7a23 */ /* 0x000fe2000001088e */
[----:B------:R-:W-:Y:S01]  /*f290*/  LOP3.LUT R22, R23, 0xffff, RZ, 0xc0, !PT ;  /* 0x0000ffff17167812 */ /* 0x000fe200078ec0ff */
[----:B------:R-:W-:Y:S01]  /*f2a0*/  FADD.FTZ R65, R153, R65 ;  /* 0x0000004199417221 */ /* 0x000fe20000010000 */
[----:B------:R-:W-:Y:S01]  /*f2b0*/  SHF.R.U32.HI R173, RZ, 0x10, R23 ;  /* 0x00000010ffad7819 */ /* 0x000fe20000011617 */
[--C-:B------:R-:W-:Y:S01]  /*f2c0*/  HSET2.LE.AND R20, R20, R39.reuse, PT ;  /* 0x0000002714147233 */ /* 0x100fe20003803000 */
[----:B------:R-:W-:Y:S01]  /*f2d0*/  PRMT R21, R21, 0x5410, R163 ;  /* 0x0000541015157816 */ /* 0x000fe200000000a3 */
[C---:B------:R-:W-:Y:S01]  /*f2e0*/  HMMA.16816.F32.BF16 R68, R24.reuse, R12, R68 ;  /* 0x0000000c1844723c */ /* 0x040fe20000041844 */
[----:B------:R-:W-:Y:S01]  /*f2f0*/  LOP3.LUT R163, R23, 0xff, RZ, 0xc0, !PT ;  /* 0x000000ff17a37812 */ /* 0x000fe200078ec0ff */
[----:B------:R-:W-:Y:S01]  /*f300*/  FADD.FTZ R3, R155, R3 ;  /* 0x000000039b037221 */ /* 0x000fe20000010000 */
[----:B------:R-:W-:Y:S01]  /*f310*/  SHF.R.U32.HI R171, RZ, 0x8, R22 ;  /* 0x00000008ffab7819 */ /* 0x000fe20000011616 */
[----:B------:R-:W-:Y:S01]  /*f320*/  FADD.FTZ R34, R146, R34 ;  /* 0x0000002292227221 */ /* 0x000fe20000010000 */
[----:B------:R-:W-:Y:S01]  /*f330*/  SHF.R.U32.HI R23, RZ, 0x18, R23 ;  /* 0x00000018ff177819 */ /* 0x000fe20000011617 */
[----:B------:R-:W-:Y:S01]  /*f340*/  FADD.FTZ R36, R149, R36 ;  /* 0x0000002495247221 */ /* 0x000fe20000010000 */
[----:B------:R-:W-:Y:S01]  /*f350*/  LOP3.LUT R22, R173, 0xff, RZ, 0xc0, !PT ;  /* 0x000000ffad167812 */ /* 0x000fe200078ec0ff */
[--C-:B------:R-:W-:Y:S01]  /*f360*/  HSET2.LE.AND R173, R21, R39.reuse, PT ;  /* 0x0000002715ad7233 */ /* 0x100fe20003803000 */
[----:B------:R-:W-:Y:S01]  /*f370*/  PRMT R163, R163, 0x5410, R171 ;  /* 0x00005410a3a37816 */ /* 0x000fe200000000ab */
[C---:B------:R-:W-:Y:S01]  /*f380*/  HMMA.16816.F32.BF16 R120, R24.reuse, R18, R120 ;  /* 0x000000121878723c */ /* 0x040fe20000041878 */
[----:B------:R-:W-:Y:S01]  /*f390*/  PRMT R21, R22, 0x5410, R23 ;  /* 0x0000541016157816 */ /* 0x000fe20000000017 */
[----:B------:R-:W-:Y:S01]  /*f3a0*/  FADD.FTZ R65, R152, R65 ;  /* 0x0000004198417221 */ /* 0x000fe20000010000 */
[----:B------:R-:W-:Y:S01]  /*f3b0*/  LOP3.LUT R22, R173, R175, RZ, 0xc0, !PT ;  /* 0x000000afad167212 */ /* 0x000fe200078ec0ff */
[--C-:B------:R-:W-:Y:S01]  /*f3c0*/  HSET2.LE.AND R171, R163, R39.reuse, PT ;  /* 0x00000027a3ab7233 */ /* 0x100fe20003803000 */
[----:B------:R-:W-:Y:S01]  /*f3d0*/  F2FP.BF16.PACK_AB R23, R57, R60 ;  /* 0x0000003c3917723e */ /* 0x000fe200000010ff */
        /* <DEDUP_REMOVED lines=11> */
[----:B------:R-:W2:Y:S01]  /*f490*/  MUFU.EX2 R42, R42 ;  /* 0x0000002a002a7308 */ /* 0x000ea20000000800 */
[----:B------:R-:W-:Y:S01]  /*f4a0*/  FADD.FTZ R36, R148, R36 ;  /* 0x0000002494247221 */ /* 0x000fe20000010000 */
[----:B------:R-:W-:Y:S01]  /*f4b0*/  LOP3.LUT R170, R173, UR17, R170, 0x96, !PT ;  /* 0x00000011adaa7c12 */ /* 0x000fe2000f8e96aa */
[----:B------:R-:W-:-:S02]  /*f4c0*/  FADD.FTZ R65, R140, R65 ;  /* 0x000000418c417221 */ /* 0x000fc40000010000 */
[----:B------:R-:W-:Y:S01]  /*f4d0*/  FADD.FTZ R3, R64, R3 ;  /* 0x0000000340037221 */ /* 0x000fe20000010000 */
[C---:B------:R-:W-:Y:S01]  /*f4e0*/  LOP3.LUT R133, R170.reuse, 0xffff, RZ, 0xc0, !PT ;  /* 0x0000ffffaa857812 */ /* 0x040fe200078ec0ff */
[C---:B------:R-:W-:Y:S01]  /*f4f0*/  HMMA.16816.F32.BF16 R76, R20.reuse, R14, R76 ;  /* 0x0000000e144c723c */ /* 0x040fe2000004184c */
[----:B------:R-:W3:Y:S01]  /*f500*/  MUFU.EX2 R46, R46 ;  /* 0x0000002e002e7308 */ /* 0x000ee20000000800 */
[----:B------:R-:W-:Y:S01]  /*f510*/  SHF.R.U32.HI R142, RZ, 0x10, R170 ;  /* 0x00000010ff8e7819 */ /* 0x000fe200000116aa */
[----:B------:R-:W-:Y:S01]  /*f520*/  FADD.FTZ R34, R165, R34 ;  /* 0x00000022a5227221 */ /* 0x000fe20000010000 */
[----:B------:R-:W-:Y:S01]  /*f530*/  LOP3.LUT R55, R170, 0xff, RZ, 0xc0, !PT ;  /* 0x000000ffaa377812 */ /* 0x000fe200078ec0ff */
[----:B------:R-:W-:Y:S01]  /*f540*/  FADD.FTZ R36, R161, R36 ;  /* 0x00000024a1247221 */ /* 0x000fe20000010000 */
[----:B------:R-:W-:Y:S01]  /*f550*/  SHF.R.U32.HI R170, RZ, 0x18, R170 ;  /* 0x00000018ffaa7819 */ /* 0x000fe200000116aa */
[----:B------:R-:W-:Y:S01]  /*f560*/  IMAD.WIDE.U32 R14, R169, -0x2daee0ad, RZ ;  /* 0xd2511f53a90e7825 */ /* 0x000fe200078e00ff */
[C---:B------:R-:W-:Y:S01]  /*f570*/  HMMA.16816.F32.BF16 R108, R20.reuse, R8, R108 ;  /* 0x00000008146c723c */ /* 0x040fe2000004186c */
[----:B------:R-:W-:Y:S01]  /*f580*/  MUFU.EX2 R52, R52 ;  /* 0x0000003400347308 */ /* 0x000fe20000000800 */
[----:B------:R-:W-:Y:S01]  /*f590*/  SHF.R.U32.HI R133, RZ, 0x8, R133 ;  /* 0x00000008ff857819 */ /* 0x000fe20000011685 */
[----:B------:R-:W-:Y:S01]  /*f5a0*/  FADD.FTZ R65, R132, R65 ;  /* 0x0000004184417221 */ /* 0x000fe20000010000 */
[----:B------:R-:W-:Y:S01]  /*f5b0*/  LOP3.LUT R174, R15, UR17, R174, 0x96, !PT ;  /* 0x000000110fae7c12 */ /* 0x000fe2000f8e96ae */
[----:B------:R-:W-:Y:S01]  /*f5c0*/  FADD.FTZ R3, R56, R3 ;  /* 0x0000000338037221 */ /* 0x000fe20000010000 */
[----:B------:R-:W-:Y:S01]  /*f5d0*/  LOP3.LUT R142, R142, 0xff, RZ, 0xc0, !PT ;  /* 0x000000ff8e8e7812 */ /* 0x000fe200078ec0ff */
[----:B------:R-:W-:Y:S01]  /*f5e0*/  FADD.FTZ R34, R164, R34 ;  /* 0x00000022a4227221 */ /* 0x000fe20000010000 */
[C---:B------:R-:W-:Y:S01]  /*f5f0*/  HMMA.16816.F32.BF16 R112, R20.reuse, R12, R112 ;  /* 0x0000000c1470723c */ /* 0x040fe20000041870 */
[C---:B------:R-:W-:Y:S01]  /*f600*/  LOP3.LUT R9, R14.reuse, 0xffff, RZ, 0xc0, !PT ;  /* 0x0000ffff0e097812 */ /* 0x040fe200078ec0ff */
[----:B------:R-:W-:Y:S01]  /*f610*/  MUFU.EX2 R54, R54 ;  /* 0x0000003600367308 */ /* 0x000fe20000000800 */
[----:B------:R-:W-:Y:S01]  /*f620*/  LOP3.LUT R8, R14, 0xff, RZ, 0xc0, !PT ;  /* 0x000000ff0e087812 */ /* 0x000fe200078ec0ff */
[----:B------:R-:W-:Y:S01]  /*f630*/  FADD.FTZ R36, R168, R36 ;  /* 0x00000024a8247221 */ /* 0x000fe20000010000 */
[----:B------:R-:W-:Y:S01]  /*f640*/  SHF.R.U32.HI R9, RZ, 0x8, R9 ;  /* 0x00000008ff097819 */ /* 0x000fe20000011609 */
[----:B------:R-:W-:Y:S01]  /*f650*/  FADD.FTZ R65, R59, R65 ;  /* 0x000000413b417221 */ /* 0x000fe20000010000 */
[----:B------:R-:W-:Y:S01]  /*f660*/  SHF.R.U32.HI R12, RZ, 0x10, R14 ;  /* 0x00000010ff0c7819 */ /* 0x000fe2000001160e */
[----:B------:R-:W-:Y:S01]  /*f670*/  HMMA.16816.F32.BF16 R104, R20, R10, R104 ;  /* 0x0000000a1468723c */ /* 0x000fe20000041868 */
[----:B------:R-:W-:Y:S01]  /*f680*/  SHF.R.U32.HI R13, RZ, 0x10, R174 ;  /* 0x00000010ff0d7819 */ /* 0x000fe200000116ae */
[----:B------:R-:W4:Y:S01]  /*f690*/  MUFU.EX2 R45, R45 ;  /* 0x0000002d002d7308 */ /* 0x000f220000000800 */
[----:B------:R-:W-:Y:S01]  /*f6a0*/  LOP3.LUT R12, R12, 0xff, RZ, 0xc0, !PT ;  /* 0x000000ff0c0c7812 */ /* 0x000fe200078ec0ff */
[----:B------:R-:W-:Y:S01]  /*f6b0*/  FADD.FTZ R3, R60, R3 ;  /* 0x000000033c037221 */ /* 0x000fe20000010000 */
[----:B------:R-:W-:Y:S01]  /*f6c0*/  LOP3.LUT R13, R13, 0xff, RZ, 0xc0, !PT ;  /* 0x000000ff0d0d7812 */ /* 0x000fe200078ec0ff */
[----:B------:R-:W-:Y:S01]  /*f6d0*/  FADD.FTZ R34, R167, R34 ;  /* 0x00000022a7227221 */ /* 0x000fe20000010000 */
[C---:B------:R-:W-:Y:S01]  /*f6e0*/  LOP3.LUT R11, R174.reuse, 0xffff, RZ, 0xc0, !PT ;  /* 0x0000ffffae0b7812 */ /* 0x040fe200078ec0ff */
[C---:B------:R-:W-:Y:S01]  /*f6f0*/  HMMA.16816.F32.BF16 R92, R24.reuse, R4, R92 ;  /* 0x00000004185c723c */ /* 0x040fe2000004185c */
[----:B------:R-:W-:Y:S01]  /*f700*/  LOP3.LUT R10, R174, 0xff, RZ, 0xc0, !PT ;  /* 0x000000ffae0a7812 */ /* 0x000fe200078ec0ff */
[----:B------:R-:W-:Y:S01]  /*f710*/  MUFU.EX2 R53, R53 ;  /* 0x0000003500357308 */ /* 0x000fe20000000800 */
[----:B------:R-:W-:Y:S01]  /*f720*/  SHF.R.U32.HI R174, RZ, 0x18, R174 ;  /* 0x00000018ffae7819 */ /* 0x000fe200000116ae */
[----:B------:R-:W-:Y:S01]  /*f730*/  FADD.FTZ R36, R160, R36 ;  /* 0x00000024a0247221 */ /* 0x000fe20000010000 */
[----:B------:R-:W-:Y:S01]  /*f740*/  SHF.R.U32.HI R11, RZ, 0x8, R11 ;  /* 0x00000008ff0b7819 */ /* 0x000fe2000001160b */
[----:B------:R-:W-:Y:S01]  /*f750*/  FADD.FTZ R65, R58, R65 ;  /* 0x000000413a417221 */ /* 0x000fe20000010000 */
[----:B------:R-:W-:Y:S01]  /*f760*/  PRMT R8, R8, 0x5410, R9 ;  /* 0x0000541008087816 */ /* 0x000fe20000000009 */
[----:B------:R-:W-:Y:S01]  /*f770*/  HMMA.16816.F32.BF16 R100, R24, R6, R100 ;  /* 0x000000061864723c */ /* 0x000fe20000041864 */
[----:B------:R-:W-:Y:S01]  /*f780*/  PRMT R10, R10, 0x5410, R11 ;  /* 0x000054100a0a7816 */ /* 0x000fe2000000000b */
[----:B------:R-:W-:Y:S01]  /*f790*/  MUFU.EX2 R32, R32 ;  /* 0x0000002000207308 */ /* 0x000fe20000000800 */
[----:B------:R-:W-:Y:S01]  /*f7a0*/  PRMT R9, R13, 0x5410, R174 ;  /* 0x000054100d097816 */ /* 0x000fe200000000ae */
[--C-:B------:R-:W-:Y:S01]  /*f7b0*/  HSET2.LE.AND R8, R8, R39.reuse, PT ;  /* 0x0000002708087233 */ /* 0x100fe20003803000 */
[----:B------:R-:W-:Y:S01]  /*f7c0*/  PRMT R55, R55, 0x5410, R133 ;  /* 0x0000541037377816 */ /* 0x000fe20000000085 */
[--C-:B------:R-:W-:Y:S01]  /*f7d0*/  HSET2.LE.AND R10, R10, R39.reuse, PT ;  /* 0x000000270a0a7233 */ /* 0x100fe20003803000 */
[----:B------:R-:W-:Y:S01]  /*f7e0*/  SHF.R.U32.HI R27, RZ, 0x18, R14 ;  /* 0x00000018ff1b7819 */ /* 0x000fe2000001160e */
[C---:B------:R-:W-:Y:S01]  /*f7f0*/  HMMA.16816.F32.BF16 R88, R20.reuse, R4, R88 ;  /* 0x000000041458723c */ /* 0x040fe20000041858 */
[--C-:B------:R-:W-:Y:S01]  /*f800*/  HSET2.LE.AND R9, R9, R39.reuse, PT ;  /* 0x0000002709097233 */ /* 0x100fe20003803000 */
[----:B------:R-:W-:Y:S01]  /*f810*/  F2FP.BF16.PACK_AB R24, R139, R138 ;  /* 0x0000008a8b18723e */ /* 0x000fe200000010ff */
[----:B------:R-:W5:Y:S01]  /*f820*/  MUFU.EX2 R47, R47 ;  /* 0x0000002f002f7308 */ /* 0x000f620000000800 */
[----:B------:R-:W-:Y:S01]  /*f830*/  PRMT R27, R12, 0x5410, R27 ;  /* 0x000054100c1b7816 */ /* 0x000fe2000000001b */
[----:B------:R-:W-:Y:S01]  /*f840*/  FADD.FTZ R3, R57, R3 ;  /* 0x0000000339037221 */ /* 0x000fe20000010000 */
[----:B-1----:R-:W-:Y:S01]  /*f850*/  F2FP.BF16.PACK_AB R25, R48, R43 ;  /* 0x0000002b3019723e */ /* 0x002fe200000010ff */
[----:B------:R-:W1:Y:S01]  /*f860*/  LDSM.16.MT88.4 R12, [R186+0x7800] ;  /* 0x00780000ba0c783b */ /* 0x000e620000004200 */
[----:B------:R-:W-:Y:S01]  /*f870*/  F2FP.BF16.PACK_AB R4, R40, R41 ;  /* 0x000000292804723e */ /* 0x000fe200000010ff */
[----:B------:R-:W-:Y:S01]  /*f880*/  HSET2.LE.AND R27, R27, R39, PT ;  /* 0x000000271b1b7233 */ /* 0x000fe20003803000 */
[----:B------:R-:W-:Y:S01]  /*f890*/  F2FP.BF16.PACK_AB R26, R67, R141 ;  /* 0x0000008d431a723e */ /* 0x000fe200000010ff */
[C---:B------:R-:W-:Y:S01]  /*f8a0*/  HMMA.16816.F32.BF16 R128, R20.reuse, R16, R128 ;  /* 0x000000101480723c */ /* 0x040fe20000041880 */
[----:B------:R-:W-:Y:S01]  /*f8b0*/  LOP3.LUT R24, R10, R24, RZ, 0xc0, !PT ;  /* 0x000000180a187212 */ /* 0x000fe200078ec0ff */
[----:B------:R-:W-:Y:S01]  /*f8c0*/  FADD.FTZ R34, R166, R34 ;  /* 0x00000022a6227221 */ /* 0x000fe20000010000 */
[----:B------:R-:W-:Y:S01]  /*f8d0*/  LOP3.LUT R25, R9, R25, RZ, 0xc0, !PT ;  /* 0x0000001909197212 */ /* 0x000fe200078ec0ff */
[----:B------:R-:W-:Y:S01]  /*f8e0*/  FADD.FTZ R36, R162, R36 ;  /* 0x00000024a2247221 */ /* 0x000fe20000010000 */
[----:B------:R-:W-:Y:S01]  /*f8f0*/  LOP3.LUT R26, R8, R26, RZ, 0xc0, !PT ;  /* 0x0000001a081a7212 */ /* 0x000fe200078ec0ff */
[----:B--2---:R-:W-:Y:S01]  /*f900*/  FADD.FTZ R65, R42, R65 ;  /* 0x000000412a417221 */ /* 0x004fe20000010000 */
[----:B------:R-:W-:Y:S01]  /*f910*/  LOP3.LUT R27, R27, R4, RZ, 0xc0, !PT ;  /* 0x000000041b1b7212 */ /* 0x000fe200078ec0ff */
[----:B------:R-:W-:Y:S01]  /*f920*/  HMMA.16816.F32.BF16 R116, R20, R18, R116 ;  /* 0x000000121474723c */ /* 0x000fe20000041874 */
[----:B------:R-:W2:Y:S01]  /*f930*/  LDSM.16.MT88.4 R16, [R188+0x7800] ;  /* 0x00780000bc10783b */ /* 0x000ea20000004200 */
[----:B---3--:R-:W-:Y:S01]  /*f940*/  F2FP.BF16.PACK_AB R133, R46, R42 ;  /* 0x0000002a2e85723e */ /* 0x008fe200000010ff */
[----:B----4-:R-:W-:-:S02]  /*f950*/  FADD.FTZ R3, R45, R3 ;  /* 0x000000032d037221 */ /* 0x010fc40000010000 */
[----:B------:R-:W3:Y:S01]  /*f960*/  LDSM.16.MT88.4 R8, [R185+0x7800] ;  /* 0x00780000b908783b */ /* 0x000ee20000004200 */
[----:B------:R-:W-:Y:S02]  /*f970*/  FADD.FTZ R34, R138, R34 ;  /* 0x000000228a227221 */ /* 0x000fe40000010000 */
[----:B------:R-:W-:Y:S01]  /*f980*/  HMMA.16816.F32.BF16 R96, R20, R6, R96 ;  /* 0x000000061460723c */ /* 0x000fe20000041860 */
[----:B------:R-:W4:Y:S01]  /*f990*/  LDSM.16.MT88.4 R4, [R184+0x7800] ;  /* 0x00780000b804783b */ /* 0x000f220000004200 */
[----:B------:R-:W-:Y:S02]  /*f9a0*/  FADD.FTZ R36, R43, R36 ;  /* 0x000000242b247221 */ /* 0x000fe40000010000 */
[----:B------:R-:W-:Y:S02]  /*f9b0*/  FADD.FTZ R65, R46, R65 ;  /* 0x000000412e417221 */ /* 0x000fe40000010000 */
[----:B-----5:R-:W-:Y:S01]  /*f9c0*/  FADD.FTZ R3, R47, R3 ;  /* 0x000000032f037221 */ /* 0x020fe20000010000 */
        /* <DEDUP_REMOVED lines=13> */
[C---:B-1----:R-:W-:Y:S01]  /*faa0*/  HMMA.16816.F32.BF16 R68, R24.reuse, R12, R68 ;  /* 0x0000000c1844723c */ /* 0x042fe20000041844 */
[----:B------:R-:W-:Y:S01]  /*fab0*/  PRMT R23, R22, 0x5410, R21 ;  /* 0x0000541016177816 */ /* 0x000fe20000000015 */
[----:B------:R-:W-:Y:S01]  /*fac0*/  FADD.FTZ R225, R54, R65 ;  /* 0x0000004136e17221 */ /* 0x000fe20000010000 */
[----:B------:R-:W-:Y:S01]  /*fad0*/  PRMT R21, R142, 0x5410, R170 ;  /* 0x000054108e157816 */ /* 0x000fe200000000aa */
[--C-:B------:R-:W-:Y:S01]  /*fae0*/  HSET2.LE.AND R22, R20, R39.reuse, PT ;  /* 0x0000002714167233 */ /* 0x100fe20003803000 */
[C---:B------:R-:W-:Y:S01]  /*faf0*/  F2FP.BF16.PACK_AB R142, R32.reuse, R53 ;  /* 0x00000035208e723e */ /* 0x040fe200000010ff */
[--C-:B------:R-:W-:Y:S01]  /*fb00*/  HSET2.LE.AND R23, R23, R39.reuse, PT ;  /* 0x0000002717177233 */ /* 0x100fe20003803000 */
[----:B------:R-:W-:Y:S01]  /*fb10*/  FADD.FTZ R224, R32, R3 ;  /* 0x0000000320e07221 */ /* 0x000fe20000010000 */
[--C-:B------:R-:W-:Y:S01]  /*fb20*/  HSET2.LE.AND R20, R55, R39.reuse, PT ;  /* 0x0000002737147233 */ /* 0x100fe20003803000 */
        /* <DEDUP_REMOVED lines=9> */
[----:B------:R-:W-:Y:S01]  /*fbc0*/  IMAD.MOV.U32 R132, RZ, RZ, R44 ;  /* 0x000000ffff847224 */ /* 0x000fe200078e002c */
[----:B------:R-:W-:Y:S01]  /*fbd0*/  LOP3.LUT R21, R21, R39, RZ, 0xc0, !PT ;  /* 0x0000002715157212 */ /* 0x000fe200078ec0ff */
        /* <DEDUP_REMOVED lines=16> */
.L_x_745:
[----:B------:R-:W-:-:S07]  /*fce0*/  IADD3 R221, R132, -0x1, RZ ;  /* 0xffffffff84dd7810 */ /* 0x000fce0007ffe0ff */
.L_x_752:
        /* <DEDUP_REMOVED lines=8> */
[----:B------:R-:W-:Y:S01]  /*fd70*/  LOP3.LUT R230, R233, R227, RZ, 0x3c, !PT ;  /* 0x000000e3e9e67212 */ /* 0x000fe200078e3cff */
[----:B------:R-:W-:Y:S01]  /*fd80*/  USHF.L.U32 UR19, UR4, 0x5, URZ ;  /* 0x0000000504137899 */ /* 0x000fe2000800063f */
[----:B------:R-:W-:Y:S01]  /*fd90*/  MOV R133, R137 ;  /* 0x0000008900857202 */ /* 0x000fe20000000f00 */
[----:B------:R-:W-:Y:S01]  /*fda0*/  UIMAD.WIDE.U32 UR26, UR4, 0x30, URZ ;  /* 0x00000030041a78a5 */ /* 0x000fe2000f8e003f */
[----:B------:R-:W-:Y:S01]  /*fdb0*/  LOP3.LUT R227, R229, R227, RZ, 0x3c, !PT ;  /* 0x000000e3e5e37212 */ /* 0x000fe200078e3cff */
[----:B------:R-:W-:Y:S01]  /*fdc0*/  UIMAD UR22, UR5, 0x30, URZ ;  /* 0x00000030051678a4 */ /* 0x000fe2000f8e023f */
[----:B------:R-:W-:Y:S01]  /*fdd0*/  IMAD.WIDE.U32 R234, R226, -0x2daee0ad, RZ ;  /* 0xd2511f53e2ea7825 */ /* 0x000fe200078e00ff */
[----:B------:R-:W-:Y:S01]  /*fde0*/  MOV R3, R135 ;  /* 0x0000008700037202 */ /* 0x000fe20000000f00 */
[----:B------:R-:W-:Y:S01]  /*fdf0*/  ULDC.64 UR4, c[0x0][0x198] ;  /* 0x0000660000047ab9 */ /* 0x000fe20000000a00 */
[----:B------:R-:W-:Y:S01]  /*fe00*/  ISETP.GE.AND P0, PT, R216, c[0x0][0x220], PT ;  /* 0x00008800d8007a0c */ /* 0x000fe20003f06270 */
[----:B------:R-:W-:Y:S01]  /*fe10*/  USHF.L.U64.HI UR23, UR4, 0x5, UR5 ;  /* 0x0000000504177899 */ /* 0x000fe20008010205 */
[----:B------:R-:W-:Y:S01]  /*fe20*/  IMAD.MOV.U32 R2, RZ, RZ, R134 ;  /* 0x000000ffff027224 */ /* 0x000fe200078e0086 */
[----:B------:R-:W-:Y:S01]  /*fe30*/  UIMAD.WIDE.U32 UR28, UR4, 0x30, URZ ;  /* 0x00000030041c78a5 */ /* 0x000fe2000f8e003f */
[----:B------:R-:W-:Y:S01]  /*fe40*/  IMAD.WIDE.U32 R230, R230, -0x2daee0ad, RZ ;  /* 0xd2511f53e6e67825 */ /* 0x000fe200078e00ff */
[----:B------:R-:W-:-:S02]  /*fe50*/  UIMAD UR5, UR5, 0x30, URZ ;  /* 0x00000030050578a4 */ /* 0x000fc4000f8e023f */
[----:B------:R-:W-:Y:S01]  /*fe60*/  USHF.L.U32 UR4, UR4, 0x5, URZ ;  /* 0x0000000504047899 */ /* 0x000fe2000800063f */
[----:B------:R-:W-:Y:S01]  /*fe70*/  IMAD.WIDE.U32 R226, R227, -0x2daee0ad, RZ ;  /* 0xd2511f53e3e27825 */ /* 0x000fe200078e00ff */
[----:B-1----:R-:W-:Y:S01]  /*fe80*/  PRMT R220, R220, 0x7054, R220 ;  /* 0x00007054dcdc7816 */ /* 0x002fe200000000dc */
[----:B------:R-:W-:Y:S02]  /*fe90*/  UIADD3 UR22, UR22, UR27, URZ ;  /* 0x0000001b16167290 */ /* 0x000fe4000fffe03f */
[----:B------:R-:W-:Y:S01]  /*fea0*/  IMAD.MOV.U32 R237, RZ, RZ, R239 ;  /* 0x000000ffffed7224 */ /* 0x000fe200078e00ef */
[----:B------:R-:W-:Y:S01]  /*feb0*/  UIADD3 UR5, UR5, UR29, URZ ;  /* 0x0000001d05057290 */ /* 0x000fe2000fffe03f */
[----:B------:R-:W-:Y:S05]  /*fec0*/  BRA `(.L_x_754) ;  /* 0x000002c000007947 */ /* 0x000fea0003800000 */
.L_x_756:
[----:B------:R1:W-:Y:S01]  /*fed0*/  @P0 STS.128 [R210+0x4000], RZ ;  /* 0x004000ffd2000388 */ /* 0x0003e20000000c00 */
[----:B------:R-:W-:Y:S04]  /*fee0*/  IADD3 R135, R221, -0x1, RZ ;  /* 0xffffffffdd877810 */ /* 0x000fe80007ffe0ff */
[----:B------:R-:W-:Y:S01]  /*fef0*/  SHF.R.S32.HI R134, RZ, 0x1f, R135 ;  /* 0x0000001fff867819 */ /* 0x000fe20000011487 */
[C---:B------:R-:W-:Y:S04]  /*ff00*/  IMAD.WIDE.U32 R136, R135.reuse, c[0x0][0x198], RZ ;  /* 0x0000660087887a25 */ /* 0x040fe800078e00ff */
[----:B------:R-:W-:Y:S04]  /*ff10*/  IMAD R134, R134, c[0x0][0x198], RZ ;  /* 0x0000660086867a24 */ /* 0x000fe800078e02ff */
[----:B------:R-:W-:Y:S01]  /*ff20*/  IMAD R134, R135, c[0x0][0x19c], R134 ;  /* 0x0000670087867a24 */ /* 0x000fe200078e0286 */
[C---:B------:R-:W-:Y:S03]  /*ff30*/  LEA R135, P3, R136.reuse, R212, 0x6 ;  /* 0x000000d488877211 */ /* 0x040fe600078630ff */
[----:B------:R-:W-:Y:S01]  /*ff40*/  IMAD.IADD R134, R137, 0x1, R134 ;  /* 0x0000000189867824 */ /* 0x000fe200078e0286 */
[----:B------:R-:W-:Y:S02]  /*ff50*/  @!P0 LEA R148, P6, R135, c[0x0][0x168], 0x1 ;  /* 0x00005a0087948a11 */ /* 0x000fe400078c08ff */
[----:B------:R-:W-:Y:S02]  /*ff60*/  @!P0 IADD3 R137, P4, R197, R135, RZ ;  /* 0x00000087c5898210 */ /* 0x000fe40007f9e0ff */
[----:B------:R-:W-:Y:S02]  /*ff70*/  LEA.HI.X R134, R136, R215, R134, 0x6, P3 ;  /* 0x000000d788867211 */ /* 0x000fe400018f3486 */
[----:B------:R-:W-:Y:S02]  /*ff80*/  @!P0 LEA R146, P5, R137, c[0x0][0x168], 0x1 ;  /* 0x00005a0089928a11 */ /* 0x000fe400078a08ff */
[C-C-:B------:R-:W-:Y:S01]  /*ff90*/  @!P0 LEA.HI.X R149, R135.reuse, c[0x0][0x16c], R134.reuse, 0x1, P6 ;  /* 0x00005b0087958a11 */ /* 0x140fe200030f0c86 */
        /* <DEDUP_REMOVED lines=31> */
.L_x_754:
        /* <DEDUP_REMOVED lines=12> */
[----:B------:R-:W-:Y:S02]  /*10250*/  @!P0 LEA.HI.X R21, R12, c[0x0][0x174], R4, 0x1, P6 ;  /* 0x00005d000c158a11 */ /* 0x000fe400030f0c04 */
        /* <DEDUP_REMOVED lines=30> */
[----:B------:R-:W-:Y:S06]  /*10440*/  LDSM.16.M88.4 R60, [R194+0x2000] ;  /* 0x00200000c23c783b */ /* 0x000fec0000000200 */
[----:B--2---:R-:W2:Y:S06]  /*10450*/  LDSM.16.M88.4 R16, [R193+0x4000] ;  /* 0x00400000c110783b */ /* 0x004eac0000000200 */
[----:B------:R-:W1:Y:S06]  /*10460*/  LDSM.16.M88.4 R32, [R193+0x4800] ;  /* 0x00480000c120783b */ /* 0x000e6c0000000200 */
[----:B------:R-:W0:Y:S06]  /*10470*/  LDGDEPBAR ;  /* 0x00000000000079af */ /* 0x000e2c0000000000 */
[----:B------:R-:W4:Y:S06]  /*10480*/  LDSM.16.M88.4 R48, [R193+0x5000] ;  /* 0x00500000c130783b */ /* 0x000f2c0000000200 */
[----:B------:R-:W5:Y:S06]  /*10490*/  LDSM.16.M88.4 R136, [R193+0x5800] ;  /* 0x00580000c188783b */ /* 0x000f6c0000000200 */
[----:B------:R-:W-:Y:S06]  /*104a0*/  LDSM.16.M88.4 R140, [R192] ;  /* 0x00000000c08c783b */ /* 0x000fec0000000200 */
[----:B------:R-:W4:Y:S01]  /*104b0*/  LDSM.16.M88.4 R144, [R187+0x4000] ;  /* 0x00400000bb90783b */ /* 0x000f220000000200 */
[-C--:B--2---:R-:W-:Y:S05]  /*104c0*/  HMMA.16816.F32.BF16 R4, R64, R16.reuse, RZ ;  /* 0x000000104004723c */ /* 0x084fea00000418ff */
[----:B------:R-:W2:Y:S03]  /*104d0*/  LDSM.16.M88.4 R148, [R192+0x2000] ;  /* 0x00200000c094783b */ /* 0x000ea60000000200 */
[C---:B------:R-:W-:Y:S03]  /*104e0*/  HMMA.16816.F32.BF16 R8, R60.reuse, R16, RZ ;  /* 0x000000103c08723c */ /* 0x040fe600000418ff */
[----:B------:R-:W2:Y:S06]  /*104f0*/  LDSM.16.M88.4 R152, [R187+0x4800] ;  /* 0x00480000bb98783b */ /* 0x000eac0000000200 */
[----:B------:R-:W2:Y:S01]  /*10500*/  LDSM.16.M88.4 R156, [R187+0x5000] ;  /* 0x00500000bb9c783b */ /* 0x000ea20000000200 */
[-C--:B---3--:R-:W-:Y:S05]  /*10510*/  HMMA.16816.F32.BF16 R12, R60, R18.reuse, RZ ;  /* 0x000000123c0c723c */ /* 0x088fea00000418ff */
[----:B------:R-:W3:Y:S03]  /*10520*/  LDSM.16.M88.4 R160, [R187+0x5800] ;  /* 0x00580000bba0783b */ /* 0x000ee60000000200 */
[C---:B------:R-:W-:Y:S03]  /*10530*/  HMMA.16816.F32.BF16 R16, R64.reuse, R18, RZ ;  /* 0x000000124010723c */ /* 0x040fe600000418ff */
[----:B------:R-:W-:Y:S05]  /*10540*/  LDSM.16.M88.4 R164, [R191+0x2000] ;  /* 0x00200000bfa4783b */ /* 0x000fea0000000200 */
[-C--:B-1----:R-:W-:Y:S01]  /*10550*/  HMMA.16816.F32.BF16 R20, R64, R32.reuse, RZ ;  /* 0x000000204014723c */ /* 0x082fe200000418ff */
[----:B------:R-:W-:Y:S06]  /*10560*/  LDSM.16.M88.4 R168, [R189+0x2000] ;  /* 0x00200000bda8783b */ /* 0x000fec0000000200 */
[----:B------:R-:W-:Y:S01]  /*10570*/  LDSM.16.M88.4 R172, [R180+0x800] ;  /* 0x00080000b4ac783b */ /* 0x000fe20000000200 */
[C---:B------:R-:W-:Y:S05]  /*10580*/  HMMA.16816.F32.BF16 R24, R60.reuse, R32, RZ ;  /* 0x000000203c18723c */ /* 0x040fea00000418ff */
[----:B------:R-:W-:Y:S03]  /*10590*/  LDSM.16.M88.4 R176, [R180+0x1000] ;  /* 0x00100000b4b0783b */ /* 0x000fe60000000200 */
        /* <DEDUP_REMOVED lines=10> */
[----:B------:R-:W-:Y:S07]  /*10640*/  LDSM.16.M88.4 R136, [R191] ;  /* 0x00000000bf88783b */ /* 0x000fee0000000200 */
[-C--:B------:R-:W-:Y:S08]  /*10650*/  HMMA.16816.F32.BF16 R4, R140, R144.reuse, R4 ;  /* 0x000000908c04723c */ /* 0x080ff00000041804 */
        /* <DEDUP_REMOVED lines=13> */
[----:B------:R-:W-:Y:S07]  /*10730*/  LDSM.16.M88.4 R156, [R181] ;  /* 0x00000000b59c783b */ /* 0x000fee0000000200 */
[-C--:B---3--:R-:W-:Y:S08]  /*10740*/  HMMA.16816.F32.BF16 R52, R140, R160.reuse, R52 ;  /* 0x000000a08c34723c */ /* 0x088ff00000041834 */
[C---:B------:R-:W-:Y:S08]  /*10750*/  HMMA.16816.F32.BF16 R56, R148.reuse, R160, R56 ;  /* 0x000000a09438723c */ /* 0x040ff00000041838 */
[-C--:B------:R-:W-:Y:S01]  /*10760*/  HMMA.16816.F32.BF16 R60, R148, R162.reuse, R60 ;  /* 0x000000a2943c723c */ /* 0x080fe2000004183c */
[----:B------:R-:W3:Y:S07]  /*10770*/  LDSM.16.M88.4 R148, [R182] ;  /* 0x00000000b694783b */ /* 0x000eee0000000200 */
[----:B------:R-:W-:Y:S01]  /*10780*/  HMMA.16816.F32.BF16 R64, R140, R162, R64 ;  /* 0x000000a28c40723c */ /* 0x000fe20000041840 */
[----:B------:R-:W-:Y:S06]  /*10790*/  LDSM.16.M88.4 R140, [R189] ;  /* 0x00000000bd8c783b */ /* 0x000fec0000000200 */
[----:B------:R-:W4:Y:S01]  /*107a0*/  LDSM.16.M88.4 R160, [R180] ;  /* 0x00000000b4a0783b */ /* 0x000f220000000200 */
        /* <DEDUP_REMOVED lines=19> */
[-C--:B----4-:R-:W-:Y:S08]  /*108e0*/  HMMA.16816.F32.BF16 R4, R140, R160.reuse, R4 ;  /* 0x000000a08c04723c */ /* 0x090ff00000041804 */
        /* <DEDUP_REMOVED lines=16> */
.L_x_755:
[----:B------:R-:W-:Y:S01]  /*109f0*/  IMAD R134, R221, 0x40, R204 ;  /* 0x00000040dd867824 */ /* 0x000fe200078e02cc */
[--C-:B------:R-:W-:Y:S01]  /*10a00*/  LOP3.LUT R244, R231, UR14, R234.reuse, 0x96, !PT ;  /* 0x0000000ee7f47c12 */ /* 0x100fe2000f8e96ea */
[----:B------:R-:W-:Y:S01]  /*10a10*/  IMAD.SHL.U32 R241, R221, 0x2, RZ ;  /* 0x00000002ddf17824 */ /* 0x000fe200078e00ff */
[----:B------:R-:W-:Y:S01]  /*10a20*/  LOP3.LUT R242, R227, UR14, R234, 0x96, !PT ;  /* 0x0000000ee3f27c12 */ /* 0x000fe2000f8e96ea */
[----:B-1----:R1:W2:Y:S01]  /*10a30*/  I2F R149, R134 ;  /* 0x0000008600957306 */ /* 0x0022a20000201400 */
[----:B------:R-:W-:Y:S01]  /*10a40*/  IADD3 R148, R134, 0x1, RZ ;  /* 0x0000000186947810 */ /* 0x000fe20007ffe0ff */
[----:B------:R-:W-:Y:S01]  /*10a50*/  IMAD.WIDE.U32 R244, R244, -0x326172a9, RZ ;  /* 0xcd9e8d57f4f47825 */ /* 0x000fe200078e00ff */
[C---:B------:R-:W-:Y:S02]  /*10a60*/  IADD3 R147, R134.reuse, 0x8, RZ ;  /* 0x0000000886937810 */ /* 0x040fe40007ffe0ff */
[----:B------:R-:W-:Y:S01]  /*10a70*/  IADD3 R146, R134, 0x9, RZ ;  /* 0x0000000986927810 */ /* 0x000fe20007ffe0ff */
[----:B------:R-:W-:Y:S01]  /*10a80*/  IMAD.WIDE.U32 R242, R242, -0x326172a9, RZ ;  /* 0xcd9e8d57f2f27825 */ /* 0x000fe200078e00ff */
[C---:B------:R-:W-:Y:S02]  /*10a90*/  IADD3 R144, R134.reuse, 0x11, RZ ;  /* 0x0000001186907810 */ /* 0x040fe40007ffe0ff */
[C---:B------:R-:W-:Y:S01]  /*10aa0*/  IADD3 R142, R134.reuse, 0x19, RZ ;  /* 0x00000019868e7810 */ /* 0x040fe20007ffe0ff */
[----:B------:R-:W3:Y:S01]  /*10ab0*/  I2F R148, R148 ;  /* 0x0000009400947306 */ /* 0x000ee20000201400 */
[C---:B------:R-:W-:Y:S02]  /*10ac0*/  IADD3 R141, R134.reuse, 0x20, RZ ;  /* 0x00000020868d7810 */ /* 0x040fe40007ffe0ff */
[C---:B------:R-:W-:Y:S02]  /*10ad0*/  IADD3 R137, R134.reuse, 0x28, RZ ;  /* 0x0000002886897810 */ /* 0x040fe40007ffe0ff */
[C---:B------:R-:W-:Y:S02]  /*10ae0*/  IADD3 R136, R134.reuse, 0x29, RZ ;  /* 0x0000002986887810 */ /* 0x040fe40007ffe0ff */
[C---:B------:R-:W-:Y:S02]  /*10af0*/  IADD3 R139, R134.reuse, 0x38, RZ ;  /* 0x00000038868b7810 */ /* 0x040fe40007ffe0ff */
[C---:B------:R-:W-:Y:S01]  /*10b00*/  IADD3 R145, R134.reuse, 0x10, RZ ;  /* 0x0000001086917810 */ /* 0x040fe20007ffe0ff */
[----:B------:R-:W4:Y:S01]  /*10b10*/  I2F R147, R147 ;  /* 0x0000009300937306 */ /* 0x000f220000201400 */
[C---:B------:R-:W-:Y:S02]  /*10b20*/  IADD3 R143, R134.reuse, 0x18, RZ ;  /* 0x00000018868f7810 */ /* 0x040fe40007ffe0ff */
[C---:B------:R-:W-:Y:S02]  /*10b30*/  IADD3 R140, R134.reuse, 0x21, RZ ;  /* 0x00000021868c7810 */ /* 0x040fe40007ffe0ff */
[C---:B------:R-:W-:Y:S02]  /*10b40*/  IADD3 R135, R134.reuse, 0x30, RZ ;  /* 0x0000003086877810 */ /* 0x040fe40007ffe0ff */
[C---:B------:R-:W-:Y:S02]  /*10b50*/  IADD3 R138, R134.reuse, 0x31, RZ ;  /* 0x00000031868a7810 */ /* 0x040fe40007ffe0ff */
[----:B-1----:R-:W-:Y:S01]  /*10b60*/  IADD3 R134, R134, 0x39, RZ ;  /* 0x0000003986867810 */ /* 0x002fe20007ffe0ff */
[----:B------:R-:W1:Y:S01]  /*10b70*/  I2F R146, R146 ;  /* 0x0000009200927306 */ /* 0x000e620000201400 */
[----:B------:R-:W-:Y:S09]  /*10b80*/  IADD3 R221, R221, -0x1, RZ ;  /* 0xffffffffdddd7810 */ /* 0x000ff20007ffe0ff */
[----:B------:R-:W5:Y:S10]  /*10b90*/  I2F R145, R145 ;  /* 0x0000009100917306 */ /* 0x000f740000201400 */
[----:B------:R-:W1:Y:S10]  /*10ba0*/  I2F R144, R144 ;  /* 0x0000009000907306 */ /* 0x000e740000201400 */
[----:B------:R-:W1:Y:S10]  /*10bb0*/  I2F R143, R143 ;  /* 0x0000008f008f7306 */ /* 0x000e740000201400 */
[----:B------:R-:W1:Y:S10]  /*10bc0*/  I2F R142, R142 ;  /* 0x0000008e008e7306 */ /* 0x000e740000201400 */
[----:B------:R-:W1:Y:S10]  /*10bd0*/  I2F R141, R141 ;  /* 0x0000008d008d7306 */ /* 0x000e740000201400 */
[----:B------:R-:W1:Y:S10]  /*10be0*/  I2F R140, R140 ;  /* 0x0000008c008c7306 */ /* 0x000e740000201400 */
[----:B------:R-:W1:Y:S10]  /*10bf0*/  I2F R137, R137 ;  /* 0x0000008900897306 */ /* 0x000e740000201400 */
[----:B------:R-:W1:Y:S10]  /*10c00*/  I2F R136, R136 ;  /* 0x0000008800887306 */ /* 0x000e740000201400 */
[----:B------:R-:W1:Y:S10]  /*10c10*/  I2F R135, R135 ;  /* 0x0000008700877306 */ /* 0x000e740000201400 */
[----:B------:R-:W5:Y:S10]  /*10c20*/  I2F R138, R138 ;  /* 0x0000008a008a7306 */ /* 0x000f740000201400 */
[----:B------:R-:W5:Y:S01]  /*10c30*/  I2F R139, R139 ;  /* 0x0000008b008b7306 */ /* 0x000f620000201400 */
[-C--:B--2---:R-:W-:Y:S02]  /*10c40*/  FFMA.FTZ R4, R149, R0.reuse, R4 ;  /* 0x0000000095047223 */ /* 0x084fe40000010004 */
[-C--:B---3--:R-:W-:Y:S02]  /*10c50*/  FFMA.FTZ R5, R148, R0.reuse, R5 ;  /* 0x0000000094057223 */ /* 0x088fe40000010005 */
[-C--:B----4-:R-:W-:Y:S01]  /*10c60*/  FFMA.FTZ R16, R147, R0.reuse, R16 ;  /* 0x0000000093107223 */ /* 0x090fe20000010010 */
[----:B------:R-:W-:Y:S01]  /*10c70*/  FMNMX.FTZ R151, R4, R133, !PT ;  /* 0x0000008504977209 */ /* 0x000fe20007810000 */
[-C--:B-1----:R-:W-:Y:S02]  /*10c80*/  FFMA.FTZ R17, R146, R0.reuse, R17 ;  /* 0x0000000092117223 */ /* 0x082fe40000010011 */
[-C--:B-----5:R-:W-:Y:S01]  /*10c90*/  FFMA.FTZ R20, R145, R0.reuse, R20 ;  /* 0x0000000091147223 */ /* 0x0a0fe20000010014 */
[----:B------:R-:W1:Y:S01]  /*10ca0*/  I2F R134, R134 ;  /* 0x0000008600867306 */ /* 0x000e620000201400 */
[-C--:B------:R-:W-:Y:S01]  /*10cb0*/  FFMA.FTZ R21, R144, R0.reuse, R21 ;  /* 0x0000000090157223 */ /* 0x080fe20000010015 */
[----:B------:R-:W-:Y:S01]  /*10cc0*/  FMNMX.FTZ R151, R5, R151, !PT ;  /* 0x0000009705977209 */ /* 0x000fe20007810000 */
[-C--:B------:R-:W-:Y:S02]  /*10cd0*/  FFMA.FTZ R32, R143, R0.reuse, R32 ;  /* 0x000000008f207223 */ /* 0x080fe40000010020 */
[-C--:B------:R-:W-:Y:S01]  /*10ce0*/  FFMA.FTZ R6, R149, R0.reuse, R6 ;  /* 0x0000000095067223 */ /* 0x080fe20000010006 */
[----:B------:R-:W-:Y:S01]  /*10cf0*/  FMNMX.FTZ R151, R16, R151, !PT ;  /* 0x0000009710977209 */ /* 0x000fe20007810000 */
[-C--:B------:R-:W-:Y:S02]  /*10d00*/  FFMA.FTZ R33, R142, R0.reuse, R33 ;  /* 0x000000008e217223 */ /* 0x080fe40000010021 */
[-C--:B------:R-:W-:Y:S01]  /*10d10*/  FFMA.FTZ R7, R148, R0.reuse, R7 ;  /* 0x0000000094077223 */ /* 0x080fe20000010007 */
[----:B------:R-:W-:Y:S01]  /*10d20*/  FMNMX.FTZ R151, R17, R151, !PT ;  /* 0x0000009711977209 */ /* 0x000fe20007810000 */
[----:B------:R-:W-:Y:S01]  /*10d30*/  FFMA.FTZ R36, R141, R0, R36 ;  /* 0x000000008d247223 */ /* 0x000fe20000010024 */
[----:B------:R-:W-:Y:S01]  /*10d40*/  FMNMX.FTZ R150, R6, R132, !PT ;  /* 0x0000008406967209 */ /* 0x000fe20007810000 */
        /* <DEDUP_REMOVED lines=26> */
[----:B-1----:R-:W-:Y:S01]  /*10ef0*/  FFMA.FTZ R65, R134, R0, R65 ;  /* 0x0000000086417223 */ /* 0x002fe20000010041 */
        /* <DEDUP_REMOVED lines=9> */
[CC--:B------:R-:W-:Y:S01]  /*10f90*/  FFMA.FTZ R9, R148.reuse, R0.reuse, R9 ;  /* 0x0000000094097223 */ /* 0x0c0fe20000010009 */
[----:B------:R-:W-:Y:S01]  /*10fa0*/  FMNMX.FTZ R151, R53, R151, !PT ;  /* 0x0000009735977209 */ /* 0x000fe20007810000 */
[----:B------:R-:W-:Y:S01]  /*10fb0*/  FFMA.FTZ R11, R148, R0, R11 ;  /* 0x00000000940b7223 */ /* 0x000fe2000001000b */
[----:B------:R-:W-:Y:S01]  /*10fc0*/  FMNMX.FTZ R150, R50, R150, !PT ;  /* 0x0000009632967209 */ /* 0x000fe20007810000 */
[-C--:B------:R-:W-:Y:S01]  /*10fd0*/  FFMA.FTZ R12, R147, R0.reuse, R12 ;  /* 0x00000000930c7223 */ /* 0x080fe2000001000c */
[----:B------:R-:W-:Y:S01]  /*10fe0*/  FMNMX.FTZ R151, R64, R151, !PT ;  /* 0x0000009740977209 */ /* 0x000fe20007810000 */
[-C--:B------:R-:W-:Y:S01]  /*10ff0*/  FFMA.FTZ R54, R135, R0.reuse, R54 ;  /* 0x0000000087367223 */ /* 0x080fe20000010036 */
[----:B------:R-:W-:Y:S01]  /*11000*/  FMNMX.FTZ R148, R8, R3, !PT ;  /* 0x0000000308947209 */ /* 0x000fe20007810000 */
[-C--:B------:R-:W-:Y:S01]  /*11010*/  FFMA.FTZ R55, R138, R0.reuse, R55 ;  /* 0x000000008a377223 */ /* 0x080fe20000010037 */
[----:B------:R-:W-:Y:S01]  /*11020*/  FMNMX.FTZ R153, R65, R151, !PT ;  /* 0x0000009741997209 */ /* 0x000fe20007810000 */
[----:B------:R-:W-:Y:S01]  /*11030*/  FFMA.FTZ R13, R146, R0, R13 ;  /* 0x00000000920d7223 */ /* 0x000fe2000001000d */
[----:B------:R-:W-:Y:S01]  /*11040*/  FMNMX.FTZ R150, R51, R150, !PT ;  /* 0x0000009633967209 */ /* 0x000fe20007810000 */
[----:B------:R-:W-:Y:S01]  /*11050*/  FFMA.FTZ R66, R139, R0, R66 ;  /* 0x000000008b427223 */ /* 0x000fe20000010042 */
[----:B------:R-:W-:Y:S01]  /*11060*/  FMNMX.FTZ R148, R9, R148, !PT ;  /* 0x0000009409947209 */ /* 0x000fe20007810000 */
[----:B------:R-:W1:Y:S01]  /*11070*/  SHFL.BFLY PT, R152, R153, 0x2, 0x1f ;  /* 0x0c401f0099987f89 */ /* 0x000e6200000e0000 */
[----:B------:R-:W-:Y:S01]  /*11080*/  FMNMX.FTZ R150, R54, R150, !PT ;  /* 0x0000009636967209 */ /* 0x000fe20007810000 */
[----:B------:R-:W-:Y:S01]  /*11090*/  FFMA.FTZ R10, R149, R0, R10 ;  /* 0x00000000950a7223 */ /* 0x000fe2000001000a */
        /* <DEDUP_REMOVED lines=13> */
[-C--:B------:R-:W-:Y:S01]  /*11170*/  FFMA.FTZ R28, R143, R0.reuse, R28 ;  /* 0x000000008f1c7223 */ /* 0x080fe2000001001c */
[----:B------:R-:W-:Y:S01]  /*11180*/  FMNMX.FTZ R145, R25, R145, !PT ;  /* 0x0000009119917209 */ /* 0x000fe20007810000 */
[CC--:B------:R-:W-:Y:S02]  /*11190*/  FFMA.FTZ R29, R142.reuse, R0.reuse, R29 ;  /* 0x000000008e1d7223 */ /* 0x0c0fe4000001001d */
[----:B------:R-:W-:Y:S01]  /*111a0*/  FFMA.FTZ R31, R142, R0, R31 ;  /* 0x000000008e1f7223 */ /* 0x000fe2000001001f */
[----:B------:R-:W-:Y:S01]  /*111b0*/  FMNMX.FTZ R142, R11, R146, !PT ;  /* 0x000000920b8e7209 */ /* 0x000fe20007810000 */
[----:B------:R-:W2:Y:S01]  /*111c0*/  SHFL.BFLY PT, R150, R151, 0x2, 0x1f ;  /* 0x0c401f0097967f89 */ /* 0x000ea200000e0000 */
[----:B------:R-:W-:Y:S01]  /*111d0*/  FMNMX.FTZ R145, R28, R145, !PT ;  /* 0x000000911c917209 */ /* 0x000fe20007810000 */
[----:B------:R-:W-:Y:S01]  /*111e0*/  FFMA.FTZ R27, R144, R0, R27 ;  /* 0x00000000901b7223 */ /* 0x000fe2000001001b */
[----:B-1----:R-:W-:Y:S01]  /*111f0*/  FMNMX.FTZ R152, R153, R152, !PT ;  /* 0x0000009899987209 */ /* 0x002fe20007810000 */
[----:B------:R-:W-:Y:S01]  /*11200*/  FFMA.FTZ R40, R141, R0, R40 ;  /* 0x000000008d287223 */ /* 0x000fe20000010028 */
[----:B------:R-:W-:Y:S01]  /*11210*/  FMNMX.FTZ R142, R14, R142, !PT ;  /* 0x0000008e0e8e7209 */ /* 0x000fe20007810000 */
[----:B------:R-:W-:Y:S01]  /*11220*/  FFMA.FTZ R41, R140, R0, R41 ;  /* 0x000000008c297223 */ /* 0x000fe20000010029 */
[----:B------:R-:W-:Y:S01]  /*11230*/  FMNMX.FTZ R145, R29, R145, !PT ;  /* 0x000000911d917209 */ /* 0x000fe20007810000 */
[----:B------:R-:W1:Y:S01]  /*11240*/  SHFL.BFLY PT, R144, R152, 0x1, 0x1f ;  /* 0x0c201f0098907f89 */ /* 0x000e6200000e0000 */
        /* <DEDUP_REMOVED lines=21> */
[----:B------:R-:W-:Y:S01]  /*113a0*/  FFMA.FTZ R61, R134, R0, R61 ;  /* 0x00000000863d7223 */ /* 0x000fe2000001003d */
[----:B--2---:R-:W-:Y:S01]  /*113b0*/  FMNMX.FTZ R150, R151, R150, !PT ;  /* 0x0000009697967209 */ /* 0x004fe20007810000 */
[----:B------:R-:W-:Y:S01]  /*113c0*/  FFMA.FTZ R58, R135, R0, R58 ;  /* 0x00000000873a7223 */ /* 0x000fe2000001003a */
[----:B------:R-:W-:Y:S01]  /*113d0*/  FMNMX.FTZ R140, R43, R140, !PT ;  /* 0x0000008c2b8c7209 */ /* 0x000fe20007810000 */
[----:B------:R-:W-:Y:S01]  /*113e0*/  FFMA.FTZ R59, R138, R0, R59 ;  /* 0x000000008a3b7223 */ /* 0x000fe2000001003b */
[----:B------:R-:W-:Y:S01]  /*113f0*/  FMNMX.FTZ R141, R57, R141, !PT ;  /* 0x0000008d398d7209 */ /* 0x000fe20007810000 */
[----:B------:R-:W2:Y:S01]  /*11400*/  SHFL.BFLY PT, R143, R150, 0x1, 0x1f ;  /* 0x0c201f00968f7f89 */ /* 0x000ea200000e0000 */
[----:B-1----:R-:W-:Y:S01]  /*11410*/  FMNMX.FTZ R137, R152, R144, !PT ;  /* 0x0000009098897209 */ /* 0x002fe20007810000 */
[----:B------:R-:W-:Y:S01]  /*11420*/  FFMA.FTZ R62, R139, R0, R62 ;  /* 0x000000008b3e7223 */ /* 0x000fe2000001003e */
[----:B------:R-:W-:Y:S01]  /*11430*/  FMNMX.FTZ R140, R46, R140, !PT ;  /* 0x0000008c2e8c7209 */ /* 0x000fe20007810000 */
[----:B------:R-:W-:Y:S01]  /*11440*/  FFMA.FTZ R63, R134, R0, R63 ;  /* 0x00000000863f7223 */ /* 0x000fe2000001003f */
[----:B------:R-:W-:Y:S01]  /*11450*/  FMNMX.FTZ R141, R60, R141, !PT ;  /* 0x0000008d3c8d7209 */ /* 0x000fe20007810000 */
[C---:B------:R-:W-:Y:S01]  /*11460*/  FMUL.FTZ R179, R137.reuse, c[0x0][0x23c] ;  /* 0x00008f0089b37a20 */ /* 0x040fe20000410000 */
[----:B------:R-:W-:Y:S01]  /*11470*/  FSETP.NEU.FTZ.AND P2, PT, R137, -INF , PT ;  /* 0xff8000008900780b */ /* 0x000fe20003f5d000 */
[----:B------:R-:W-:Y:S01]  /*11480*/  LDSM.16.MT88.4 R144, [R188+0x6000] ;  /* 0x00600000bc90783b */ /* 0x000fe20000004200 */
[----:B------:R-:W-:Y:S01]  /*11490*/  FMNMX.FTZ R135, R61, R141, !PT ;  /* 0x0000008d3d877209 */ /* 0x000fe20007810000 */
[----:B------:R-:W-:Y:S01]  /*114a0*/  FADD.FTZ R133, -R137, R133 ;  /* 0x0000008589857221 */ /* 0x000fe20000010100 */
[----:B------:R-:W-:Y:S02]  /*114b0*/  FMNMX.FTZ R141, R47, R140, !PT ;  /* 0x0000008c2f8d7209 */ /* 0x000fe40007810000 */
[----:B------:R-:W-:Y:S01]  /*114c0*/  FSEL R179, R179, RZ, P2 ;  /* 0x000000ffb3b37208 */ /* 0x000fe20001000000 */
[----:B------:R-:W-:Y:S01]  /*114d0*/  FMUL.FTZ R133, R133, c[0x0][0x23c] ;  /* 0x00008f0085857a20 */ /* 0x000fe20000410000 */
[----:B------:R-:W-:Y:S01]  /*114e0*/  FMNMX.FTZ R141, R58, R141, !PT ;  /* 0x0000008d3a8d7209 */ /* 0x000fe20007810000 */
[----:B------:R-:W1:Y:S02]  /*114f0*/  SHFL.BFLY PT, R140, R135, 0x2, 0x1f ;  /* 0x0c401f00878c7f89 */ /* 0x000e6400000e0000 */
[--C-:B------:R-:W-:Y:S01]  /*11500*/  FFMA.FTZ R138, R16, c[0x0][0x23c], -R179.reuse ;  /* 0x00008f00108a7a23 */ /* 0x100fe200000108b3 */
[----:B------:R-:W-:Y:S01]  /*11510*/  FMNMX.FTZ R16, R59, R141, !PT ;  /* 0x0000008d3b107209 */ /* 0x000fe20007810000 */
[----:B------:R-:W3:Y:S01]  /*11520*/  MUFU.EX2 R133, R133 ;  /* 0x0000008500857308 */ /* 0x000ee20000000800 */
[--C-:B------:R-:W-:Y:S02]  /*11530*/  FFMA.FTZ R153, R17, c[0x0][0x23c], -R179.reuse ;  /* 0x00008f0011997a23 */ /* 0x100fe400000108b3 */
[----:B------:R-:W-:Y:S01]  /*11540*/  FMNMX.FTZ R16, R62, R16, !PT ;  /* 0x000000103e107209 */ /* 0x000fe20007810000 */
[--C-:B------:R-:W-:Y:S01]  /*11550*/  FFMA.FTZ R157, R5, c[0x0][0x23c], -R179.reuse ;  /* 0x00008f00059d7a23 */ /* 0x100fe200000108b3 */
[----:B--2---:R-:W-:Y:S01]  /*11560*/  FMNMX.FTZ R136, R150, R143, !PT ;  /* 0x0000008f96887209 */ /* 0x004fe20007810000 */
[--C-:B------:R-:W-:Y:S01]  /*11570*/  FFMA.FTZ R154, R4, c[0x0][0x23c], -R179.reuse ;  /* 0x00008f00049a7a23 */ /* 0x100fe200000108b3 */
[----:B------:R-:W-:Y:S01]  /*11580*/  FMNMX.FTZ R17, R63, R16, !PT ;  /* 0x000000103f117209 */ /* 0x000fe20007810000 */
[----:B------:R-:W-:Y:S01]  /*11590*/  FFMA.FTZ R33, R33, c[0x0][0x23c], -R179 ;  /* 0x00008f0021217a23 */ /* 0x000fe200000108b3 */
[C---:B------:R-:W-:Y:S01]  /*115a0*/  FSETP.NEU.FTZ.AND P2, PT, R136.reuse, -INF , PT ;  /* 0xff8000008800780b */ /* 0x040fe20003f5d000 */
[----:B------:R-:W-:Y:S01]  /*115b0*/  MUFU.EX2 R138, R138 ;  /* 0x0000008a008a7308 */ /* 0x000fe20000000800 */
[----:B------:R-:W-:Y:S01]  /*115c0*/  FMUL.FTZ R177, R136, c[0x0][0x23c] ;  /* 0x00008f0088b17a20 */ /* 0x000fe20000410000 */
[----:B------:R-:W2:Y:S01]  /*115d0*/  SHFL.BFLY PT, R16, R17, 0x2, 0x1f ;  /* 0x0c401f0011107f89 */ /* 0x000ea200000e0000 */
[----:B------:R-:W-:Y:S01]  /*115e0*/  LOP3.LUT R5, R235, UR25, R241, 0x96, !PT ;  /* 0x00000019eb057c12 */ /* 0x000fe2000f8e96f1 */
[--C-:B------:R-:W-:Y:S01]  /*115f0*/  FFMA.FTZ R166, R32, c[0x0][0x23c], -R179.reuse ;  /* 0x00008f0020a67a23 */ /* 0x100fe200000108b3 */
[----:B------:R-:W-:Y:S01]  /*11600*/  IADD3 R241, R241, 0x1, RZ ;  /* 0x00000001f1f17810 */ /* 0x000fe20007ffe0ff */
[----:B------:R-:W-:Y:S01]  /*11610*/  FFMA.FTZ R49, R49, c[0x0][0x23c], -R179 ;  /* 0x00008f0031317a23 */ /* 0x000fe200000108b3 */
[----:B------:R-:W-:Y:S01]  /*11620*/  FSEL R177, R177, RZ, P2 ;  /* 0x000000ffb1b17208 */ /* 0x000fe20001000000 */
[----:B------:R-:W-:Y:S01]  /*11630*/  IMAD.WIDE.U32 R172, R5, -0x326172a9, RZ ;  /* 0xcd9e8d5705ac7825 */ /* 0x000fe200078e00ff */
[----:B------:R-:W-:Y:S01]  /*11640*/  LOP3.LUT R241, R235, UR25, R241, 0x96, !PT ;  /* 0x00000019ebf17c12 */ /* 0x000fe2000f8e96f1 */
[----:B------:R-:W-:Y:S01]  /*11650*/  MUFU.EX2 R153, R153 ;  /* 0x0000009900997308 */ /* 0x000fe20000000800 */
[----:B-1----:R-:W-:Y:S01]  /*11660*/  FMNMX.FTZ R135, R135, R140, !PT ;  /* 0x0000008c87877209 */ /* 0x002fe20007810000 */
[--C-:B------:R-:W-:Y:S01]  /*11670*/  FFMA.FTZ R152, R18, c[0x0][0x23c], -R177.reuse ;  /* 0x00008f0012987a23 */ /* 0x100fe200000108b1 */
[----:B------:R-:W-:Y:S01]  /*11680*/  LOP3.LUT R248, R245, UR13, R172, 0x96, !PT ;  /* 0x0000000df5f87c12 */ /* 0x000fe2000f8e96ac */
[--C-:B------:R-:W-:Y:S01]  /*11690*/  FFMA.FTZ R156, R6, c[0x0][0x23c], -R177.reuse ;  /* 0x00008f00069c7a23 */ /* 0x100fe200000108b1 */
[C---:B------:R-:W-:Y:S01]  /*116a0*/  LOP3.LUT R6, R173.reuse, UR15, R232, 0x96, !PT ;  /* 0x0000000fad067c12 */ /* 0x040fe2000f8e96e8 */
[----:B------:R-:W1:Y:S01]  /*116b0*/  SHFL.BFLY PT, R18, R135, 0x1, 0x1f ;  /* 0x0c201f0087127f89 */ /* 0x000e6200000e0000 */
[----:B------:R-:W-:Y:S01]  /*116c0*/  LOP3.LUT R5, R173, UR15, R228, 0x96, !PT ;  /* 0x0000000fad057c12 */ /* 0x000fe2000f8e96e4 */
[----:B------:R-:W-:Y:S01]  /*116d0*/  IMAD.WIDE.U32 R248, R248, -0x2daee0ad, RZ ;  /* 0xd2511f53f8f87825 */ /* 0x000fe200078e00ff */
[----:B------:R-:W-:Y:S01]  /*116e0*/  LOP3.LUT R172, R243, UR13, R172, 0x96, !PT ;  /* 0x0000000df3ac7c12 */ /* 0x000fe2000f8e96ac */
[----:B------:R-:W-:Y:S02]  /*116f0*/  MUFU.EX2 R152, R152 ;  /* 0x0000009800987308 */ /* 0x000fe40000000800 */
[----:B------:R-:W-:Y:S01]  /*11700*/  IMAD.WIDE.U32 R168, R6, -0x2daee0ad, RZ ;  /* 0xd2511f5306a87825 */ /* 0x000fe200078e00ff */
[----:B--2---:R-:W-:Y:S03]  /*11710*/  FMNMX.FTZ R4, R17, R16, !PT ;  /* 0x0000001011047209 */ /* 0x004fe60007810000 */
[----:B------:R-:W-:Y:S01]  /*11720*/  IMAD.WIDE.U32 R238, R5, -0x2daee0ad, RZ ;  /* 0xd2511f5305ee7825 */ /* 0x000fe200078e00ff */
[----:B------:R-:W-:Y:S03]  /*11730*/  LOP3.LUT R6, R169, UR12, R230, 0x96, !PT ;  /* 0x0000000ca9067c12 */ /* 0x000fe6000f8e96e6 */
[----:B------:R-:W-:Y:S01]  /*11740*/  MUFU.EX2 R154, R154 ;  /* 0x0000009a009a7308 */ /* 0x000fe20000000800 */
[----:B------:R-:W2:Y:S01]  /*11750*/  SHFL.BFLY PT, R134, R4, 0x1, 0x1f ;  /* 0x0c201f0004867f89 */ /* 0x000ea200000e0000 */
[----:B------:R-:W-:Y:S01]  /*11760*/  LOP3.LUT R168, R249, UR10, R168, 0x96, !PT ;  /* 0x0000000af9a87c12 */ /* 0x000fe2000f8e96a8 */
[----:B------:R-:W-:Y:S01]  /*11770*/  IMAD.WIDE.U32 R172, R172, -0x2daee0ad, RZ ;  /* 0xd2511f53acac7825 */ /* 0x000fe200078e00ff */
[----:B------:R-:W-:Y:S03]  /*11780*/  LOP3.LUT R5, R239, UR12, R226, 0x96, !PT ;  /* 0x0000000cef057c12 */ /* 0x000fe6000f8e96e2 */
[--C-:B------:R-:W-:Y:S01]  /*11790*/  FFMA.FTZ R155, R7, c[0x0][0x23c], -R177.reuse ;  /* 0x00008f00079b7a23 */ /* 0x100fe200000108b1 */
[----:B------:R-:W-:Y:S01]  /*117a0*/  LOP3.LUT R238, R173, UR10, R238, 0x96, !PT ;  /* 0x0000000aadee7c12 */ /* 0x000fe2000f8e96ee */
[----:B------:R-:W-:Y:S01]  /*117b0*/  IMAD.WIDE.U32 R168, R168, -0x326172a9, RZ ;  /* 0xcd9e8d57a8a87825 */ /* 0x000fe200078e00ff */
[----:B------:R-:W-:Y:S01]  /*117c0*/  MUFU.EX2 R157, R157 ;  /* 0x0000009d009d7308 */ /* 0x000fe20000000800 */
[----:B-1----:R-:W-:Y:S02]  /*117d0*/  FMNMX.FTZ R135, R135, R18, !PT ;  /* 0x0000001287877209 */ /* 0x002fe40007810000 */
[----:B------:R-:W-:Y:S02]  /*117e0*/  IMAD.WIDE.U32 R6, R6, -0x326172a9, RZ ;  /* 0xcd9e8d5706067825 */ /* 0x000fe400078e00ff */
[C---:B------:R-:W-:Y:S02]  /*117f0*/  FSETP.NEU.FTZ.AND P2, PT, R135.reuse, -INF , PT ;  /* 0xff8000008700780b */ /* 0x040fe40003f5d000 */
[----:B------:R-:W-:Y:S01]  /*11800*/  FMUL.FTZ R170, R135, c[0x0][0x23c] ;  /* 0x00008f0087aa7a20 */ /* 0x000fe20000410000 */
[----:B------:R-:W-:Y:S01]  /*11810*/  LOP3.LUT R246, R169, UR9, R6, 0x96, !PT ;  /* 0x00000009a9f67c12 */ /* 0x000fe2000f8e9606 */
[----:B------:R-:W-:Y:S01]  /*11820*/  IMAD.WIDE.U32 R174, R5, -0x326172a9, RZ ;  /* 0xcd9e8d5705ae7825 */ /* 0x000fe200078e00ff */
[----:B------:R-:W-:Y:S01]  /*11830*/  MUFU.EX2 R156, R156 ;  /* 0x0000009c009c7308 */ /* 0x000fe20000000800 */
[----:B------:R-:W-:Y:S02]  /*11840*/  LOP3.LUT R5, R7, UR11, R244, 0x96, !PT ;  /* 0x0000000b07057c12 */ /* 0x000fe4000f8e96f4 */
[----:B------:R-:W-:Y:S01]  /*11850*/  FSEL R170, R170, RZ, P2 ;  /* 0x000000ffaaaa7208 */ /* 0x000fe20001000000 */
[----:B------:R-:W-:Y:S01]  /*11860*/  IMAD.WIDE.U32 R238, R238, -0x326172a9, RZ ;  /* 0xcd9e8d57eeee7825 */ /* 0x000fe200078e00ff */
[----:B--2---:R-:W-:Y:S02]  /*11870*/  FMNMX.FTZ R134, R4, R134, !PT ;  /* 0x0000008604867209 */ /* 0x004fe40007810000 */
[----:B------:R-:W-:Y:S01]  /*11880*/  LOP3.LUT R4, R175, UR11, R242, 0x96, !PT ;  /* 0x0000000baf047c12 */ /* 0x000fe2000f8e96f2 */
[----:B------:R-:W-:Y:S01]  /*11890*/  IMAD.WIDE.U32 R246, R246, -0x2daee0ad, RZ ;  /* 0xd2511f53f6f67825 */ /* 0x000fe200078e00ff */
[----:B------:R-:W-:Y:S01]  /*118a0*/  LOP3.LUT R174, R239, UR9, R174, 0x96, !PT ;  /* 0x00000009efae7c12 */ /* 0x000fe2000f8e96ae */
[----:B------:R-:W-:Y:S01]  /*118b0*/  MUFU.EX2 R155, R155 ;  /* 0x0000009b009b7308 */ /* 0x000fe20000000800 */
[----:B------:R-:W-:Y:S01]  /*118c0*/  FSETP.NEU.FTZ.AND P2, PT, R134, -INF , PT ;  /* 0xff8000008600780b */ /* 0x000fe20003f5d000 */
[--C-:B------:R-:W-:Y:S02]  /*118d0*/  FFMA.FTZ R163, R12, c[0x0][0x23c], -R170.reuse ;  /* 0x00008f000ca37a23 */ /* 0x100fe400000108aa */
[----:B------:R-:W-:Y:S02]  /*118e0*/  FFMA.FTZ R162, R13, c[0x0][0x23c], -R170 ;  /* 0x00008f000da27a23 */ /* 0x000fe400000108aa */
[----:B------:R-:W-:Y:S04]  /*118f0*/  IMAD.WIDE.U32 R12, R5, -0x2daee0ad, RZ ;  /* 0xd2511f53050c7825 */ /* 0x000fe800078e00ff */
[----:B------:R-:W-:Y:S01]  /*11900*/  MUFU.EX2 R163, R163 ;  /* 0x000000a300a37308 */ /* 0x000fe20000000800 */
[----:B------:R-:W-:Y:S01]  /*11910*/  LOP3.LUT R5, R247, UR6, R12, 0x96, !PT ;  /* 0x00000006f7057c12 */ /* 0x000fe2000f8e960c */
[----:B------:R-:W-:Y:S01]  /*11920*/  FMUL.FTZ R167, R134, c[0x0][0x23c] ;  /* 0x00008f0086a77a20 */ /* 0x000fe20000410000 */
[----:B------:R-:W-:Y:S01]  /*11930*/  LOP3.LUT R248, R13, UR8, R248, 0x96, !PT ;  /* 0x000000080df87c12 */ /* 0x000fe2000f8e96f8 */
[----:B------:R-:W-:Y:S03]  /*11940*/  IMAD.WIDE.U32 R174, R174, -0x2daee0ad, RZ ;  /* 0xd2511f53aeae7825 */ /* 0x000fe600078e00ff */
[----:B------:R-:W-:Y:S01]  /*11950*/  FSEL R167, R167, RZ, P2 ;  /* 0x000000ffa7a77208 */ /* 0x000fe20001000000 */
[----:B------:R-:W-:Y:S02]  /*11960*/  IMAD.WIDE.U32 R6, R4, -0x2daee0ad, RZ ;  /* 0xd2511f5304067825 */ /* 0x000fe400078e00ff */
[----:B------:R-:W1:Y:S02]  /*11970*/  MUFU.EX2 R162, R162 ;  /* 0x000000a200a27308 */ /* 0x000e640000000800 */
[----:B------:R-:W-:Y:S01]  /*11980*/  IMAD.WIDE.U32 R16, R5, -0x326172a9, RZ ;  /* 0xcd9e8d5705107825 */ /* 0x000fe200078e00ff */
[----:B------:R-:W-:Y:S02]  /*11990*/  LOP3.LUT R4, R175, UR6, R6, 0x96, !PT ;  /* 0x00000006af047c12 */ /* 0x000fe4000f8e9606 */
[----:B------:R-:W-:Y:S01]  /*119a0*/  LOP3.LUT R172, R7, UR8, R172, 0x96, !PT ;  /* 0x0000000807ac7c12 */ /* 0x000fe2000f8e96ac */
[----:B------:R-:W-:Y:S01]  /*119b0*/  FFMA.FTZ R139, R19, c[0x0][0x23c], -R177 ;  /* 0x00008f00138b7a23 */ /* 0x000fe200000108b1 */
[--C-:B------:R-:W-:Y:S01]  /*119c0*/  SHF.R.U32.HI R6, RZ, 0x10, R16.reuse ;  /* 0x00000010ff067819 */ /* 0x100fe20000011610 */
[----:B------:R-:W-:Y:S01]  /*119d0*/  IMAD.WIDE.U32 R248, R248, -0x326172a9, RZ ;  /* 0xcd9e8d57f8f87825 */ /* 0x000fe200078e00ff */
[----:B------:R-:W-:Y:S01]  /*119e0*/  SHF.R.U32.HI R143, RZ, 0x18, R16 ;  /* 0x00000018ff8f7819 */ /* 0x000fe20000011610 */
[----:B------:R-:W-:Y:S01]  /*119f0*/  MUFU.EX2 R166, R166 ;  /* 0x000000a600a67308 */ /* 0x000fe20000000800 */
[----:B------:R-:W-:Y:S01]  /*11a00*/  LOP3.LUT R12, R16, 0xffff, RZ, 0xc0, !PT ;  /* 0x0000ffff100c7812 */ /* 0x000fe200078ec0ff */
[----:B------:R-:W-:Y:S01]  /*11a10*/  FADD.FTZ R132, -R136, R132 ;  /* 0x0000008488847221 */ /* 0x000fe20000010100 */
[----:B------:R-:W-:Y:S01]  /*11a20*/  LOP3.LUT R142, R16, 0xff, RZ, 0xc0, !PT ;  /* 0x000000ff108e7812 */ /* 0x000fe200078ec0ff */
[--C-:B------:R-:W-:Y:S01]  /*11a30*/  FFMA.FTZ R159, R14, c[0x0][0x23c], -R167.reuse ;  /* 0x00008f000e9f7a23 */ /* 0x100fe200000108a7 */
[----:B------:R-:W-:Y:S01]  /*11a40*/  LOP3.LUT R6, R6, 0xff, RZ, 0xc0, !PT ;  /* 0x000000ff06067812 */ /* 0x000fe200078ec0ff */
[----:B------:R-:W-:Y:S02]  /*11a50*/  FFMA.FTZ R158, R15, c[0x0][0x23c], -R167 ;  /* 0x00008f000f9e7a23 */ /* 0x000fe400000108a7 */
[--C-:B------:R-:W-:Y:S01]  /*11a60*/  FFMA.FTZ R165, R8, c[0x0][0x23c], -R170.reuse ;  /* 0x00008f0008a57a23 */ /* 0x100fe200000108aa */
[----:B------:R-:W-:Y:S01]  /*11a70*/  PRMT R143, R6, 0x5410, R143 ;  /* 0x00005410068f7816 */ /* 0x000fe2000000008f */
[----:B------:R-:W2:Y:S01]  /*11a80*/  MUFU.EX2 R139, R139 ;  /* 0x0000008b008b7308 */ /* 0x000ea20000000800 */
[----:B------:R-:W-:Y:S01]  /*11a90*/  FFMA.FTZ R164, R9, c[0x0][0x23c], -R170 ;  /* 0x00008f0009a47a23 */ /* 0x000fe200000108aa */
[----:B------:R-:W-:Y:S01]  /*11aa0*/  SHF.R.U32.HI R8, RZ, 0x8, R12 ;  /* 0x00000008ff087819 */ /* 0x000fe2000001160c */
[--C-:B------:R-:W-:Y:S01]  /*11ab0*/  FFMA.FTZ R161, R10, c[0x0][0x23c], -R167.reuse ;  /* 0x00008f000aa17a23 */ /* 0x100fe200000108a7 */
[--C-:B------:R-:W-:Y:S01]  /*11ac0*/  HSET2.LE.AND R143, R143, R220.reuse, PT ;  /* 0x000000dc8f8f7233 */ /* 0x100fe20003803000 */
[--C-:B------:R-:W-:Y:S01]  /*11ad0*/  FFMA.FTZ R160, R11, c[0x0][0x23c], -R167.reuse ;  /* 0x00008f000ba07a23 */ /* 0x100fe200000108a7 */
[----:B------:R-:W-:Y:S01]  /*11ae0*/  PRMT R142, R142, 0x5410, R8 ;  /* 0x000054108e8e7816 */ /* 0x000fe20000000008 */
[----:B------:R-:W-:Y:S01]  /*11af0*/  IMAD.WIDE.U32 R14, R4, -0x326172a9, RZ ;  /* 0xcd9e8d57040e7825 */ /* 0x000fe200078e00ff */
[----:B------:R-:W-:Y:S02]  /*11b00*/  LOP3.LUT R4, R17, UR16, R248, 0x96, !PT ;  /* 0x0000001011047c12 */ /* 0x000fe4000f8e96f8 */
[----:B------:R-:W-:Y:S01]  /*11b10*/  MUFU.EX2 R159, R159 ;  /* 0x0000009f009f7308 */ /* 0x000fe20000000800 */
[----:B------:R-:W-:Y:S01]  /*11b20*/  FMUL.FTZ R132, R132, c[0x0][0x23c] ;  /* 0x00008f0084847a20 */ /* 0x000fe20000410000 */
[--C-:B------:R-:W-:Y:S01]  /*11b30*/  HSET2.LE.AND R142, R142, R220.reuse, PT ;  /* 0x000000dc8e8e7233 */ /* 0x100fe20003803000 */
[----:B---3--:R-:W-:Y:S01]  /*11b40*/  FMUL.FTZ R32, R133, R112 ;  /* 0x0000007085207220 */ /* 0x008fe20000410000 */
[----:B------:R-:W-:Y:S01]  /*11b50*/  LOP3.LUT R248, R249, UR7, R168, 0x96, !PT ;  /* 0x00000007f9f87c12 */ /* 0x000fe2000f8e96a8 */
[----:B------:R-:W-:Y:S01]  /*11b60*/  FFMA.FTZ R247, R47, c[0x0][0x23c], -R167 ;  /* 0x00008f002ff77a23 */ /* 0x000fe200000108a7 */
[--C-:B------:R-:W-:Y:S01]  /*11b70*/  SHF.R.U32.HI R5, RZ, 0x10, R14.reuse ;  /* 0x00000010ff057819 */ /* 0x100fe2000001160e */
[--C-:B------:R-:W-:Y:S01]  /*11b80*/  FFMA.FTZ R250, R66, c[0x0][0x23c], -R177.reuse ;  /* 0x00008f0042fa7a23 */ /* 0x100fe200000108b1 */
[----:B------:R-:W-:Y:S01]  /*11b90*/  SHF.R.U32.HI R151, RZ, 0x18, R14 ;  /* 0x00000018ff977819 */ /* 0x000fe2000001160e */
[--C-:B------:R-:W-:Y:S01]  /*11ba0*/  FFMA.FTZ R251, R67, c[0x0][0x23c], -R177.reuse ;  /* 0x00008f0043fb7a23 */ /* 0x100fe200000108b1 */
[----:B------:R-:W-:Y:S01]  /*11bb0*/  MUFU.EX2 R158, R158 ;  /* 0x0000009e009e7308 */ /* 0x000fe20000000800 */
[----:B------:R-:W-:Y:S01]  /*11bc0*/  FFMA.FTZ R35, R35, c[0x0][0x23c], -R177 ;  /* 0x00008f0023237a23 */ /* 0x000fe200000108b1 */
[C---:B------:R-:W-:Y:S01]  /*11bd0*/  LOP3.LUT R7, R14.reuse, 0xffff, RZ, 0xc0, !PT ;  /* 0x0000ffff0e077812 */ /* 0x040fe200078ec0ff */
[----:B------:R-:W-:Y:S01]  /*11be0*/  FFMA.FTZ R169, R21, c[0x0][0x23c], -R179 ;  /* 0x00008f0015a97a23 */ /* 0x000fe200000108b3 */
[----:B------:R-:W-:Y:S01]  /*11bf0*/  LOP3.LUT R150, R14, 0xff, RZ, 0xc0, !PT ;  /* 0x000000ff0e967812 */ /* 0x000fe200078ec0ff */
[----:B------:R-:W-:Y:S01]  /*11c00*/  FMUL.FTZ R21, R133, R109 ;  /* 0x0000006d85157220 */ /* 0x000fe20000410000 */
[----:B------:R-:W-:Y:S01]  /*11c10*/  SHF.R.U32.HI R7, RZ, 0x8, R7 ;  /* 0x00000008ff077819 */ /* 0x000fe20000011607 */
[----:B------:R-:W-:Y:S01]  /*11c20*/  FFMA.FTZ R168, R22, c[0x0][0x23c], -R177 ;  /* 0x00008f0016a87a23 */ /* 0x000fe200000108b1 */
[----:B------:R-:W-:Y:S01]  /*11c30*/  LOP3.LUT R6, R4, 0xffff, RZ, 0xc0, !PT ;  /* 0x0000ffff04067812 */ /* 0x000fe200078ec0ff */
[----:B------:R-:W-:Y:S01]  /*11c40*/  FFMA.FTZ R178, R29, c[0x0][0x23c], -R170 ;  /* 0x00008f001db27a23 */ /* 0x000fe200000108aa */
[----:B------:R-:W-:Y:S01]  /*11c50*/  MUFU.EX2 R165, R165 ;  /* 0x000000a500a57308 */ /* 0x000fe20000000800 */
[C---:B------:R-:W-:Y:S01]  /*11c60*/  FMUL.FTZ R96, R133.reuse, R96 ;  /* 0x0000006085607220 */ /* 0x040fe20000410000 */
[----:B------:R-:W-:Y:S01]  /*11c70*/  PRMT R150, R150, 0x5410, R7 ;  /* 0x0000541096967816 */ /* 0x000fe20000000007 */
[----:B------:R-:W-:Y:S01]  /*11c80*/  FMUL.FTZ R97, R133, R97 ;  /* 0x0000006185617220 */ /* 0x000fe20000410000 */
[----:B-1----:R-:W-:Y:S01]  /*11c90*/  F2FP.BF16.PACK_AB R7, R162, R163 ;  /* 0x000000a3a207723e */ /* 0x002fe200000010ff */
[--C-:B------:R-:W-:Y:S01]  /*11ca0*/  FFMA.FTZ R54, R54, c[0x0][0x23c], -R177.reuse ;  /* 0x00008f0036367a23 */ /* 0x100fe200000108b1 */
[----:B------:R-:W-:Y:S01]  /*11cb0*/  LOP3.LUT R5, R5, 0xff, RZ, 0xc0, !PT ;  /* 0x000000ff05057812 */ /* 0x000fe200078ec0ff */
[----:B------:R-:W-:Y:S01]  /*11cc0*/  IMAD.WIDE.U32 R172, R172, -0x326172a9, RZ ;  /* 0xcd9e8d57acac7825 */ /* 0x000fe200078e00ff */
[--C-:B------:R-:W-:Y:S01]  /*11cd0*/  HSET2.LE.AND R150, R150, R220.reuse, PT ;  /* 0x000000dc96967233 */ /* 0x100fe20003803000 */
[----:B------:R-:W-:Y:S01]  /*11ce0*/  SHF.R.U32.HI R141, RZ, 0x10, R4 ;  /* 0x00000010ff8d7819 */ /* 0x000fe20000011604 */
[----:B------:R-:W-:Y:S01]  /*11cf0*/  MUFU.EX2 R164, R164 ;  /* 0x000000a400a47308 */ /* 0x000fe20000000800 */
[----:B------:R-:W-:Y:S01]  /*11d00*/  FMUL.FTZ R16, R133, R116 ;  /* 0x0000007485107220 */ /* 0x000fe20000410000 */
[----:B------:R-:W-:Y:S01]  /*11d10*/  LOP3.LUT R149, R15, UR16, R172, 0x96, !PT ;  /* 0x000000100f957c12 */ /* 0x000fe2000f8e96ac */
[----:B------:R-:W-:Y:S01]  /*11d20*/  FFMA.FTZ R172, R23, c[0x0][0x23c], -R177 ;  /* 0x00008f0017ac7a23 */ /* 0x000fe200000108b1 */
[----:B------:R-:W-:Y:S01]  /*11d30*/  LOP3.LUT R150, R150, R7, RZ, 0xc0, !PT ;  /* 0x0000000796967212 */ /* 0x000fe200078ec0ff */
[----:B------:R-:W-:Y:S01]  /*11d40*/  FMUL.FTZ R17, R133, R117 ;  /* 0x0000007585117220 */ /* 0x000fe20000410000 */
[----:B------:R-:W-:Y:S01]  /*11d50*/  PRMT R151, R5, 0x5410, R151 ;  /* 0x0000541005977816 */ /* 0x000fe20000000097 */
[C---:B------:R-:W-:Y:S01]  /*11d60*/  FMUL.FTZ R76, R133.reuse, R76 ;  /* 0x0000004c854c7220 */ /* 0x040fe20000410000 */
[----:B------:R-:W-:Y:S01]  /*11d70*/  LOP3.LUT R140, R4, 0xff, RZ, 0xc0, !PT ;  /* 0x000000ff048c7812 */ /* 0x000fe200078ec0ff */
[----:B------:R-:W-:Y:S01]  /*11d80*/  FMUL.FTZ R77, R133, R77 ;  /* 0x0000004d854d7220 */ /* 0x000fe20000410000 */
[----:B------:R-:W-:Y:S01]  /*11d90*/  MUFU.EX2 R161, R161 ;  /* 0x000000a100a17308 */ /* 0x000fe20000000800 */
[----:B------:R-:W-:Y:S01]  /*11da0*/  FADD.FTZ R3, -R135, R3 ;  /* 0x0000000387037221 */ /* 0x000fe20000010100 */
[----:B------:R-:W-:Y:S01]  /*11db0*/  SHF.R.U32.HI R6, RZ, 0x8, R6 ;  /* 0x00000008ff067819 */ /* 0x000fe20000011606 */
[----:B------:R-:W-:Y:S01]  /*11dc0*/  FADD.FTZ R2, -R134, R2 ;  /* 0x0000000286027221 */ /* 0x000fe20000010100 */
[----:B------:R-:W-:Y:S01]  /*11dd0*/  SHF.R.U32.HI R4, RZ, 0x18, R4 ;  /* 0x00000018ff047819 */ /* 0x000fe20000011604 */
[----:B------:R-:W-:Y:S01]  /*11de0*/  FMUL.FTZ R3, R3, c[0x0][0x23c] ;  /* 0x00008f0003037a20 */ /* 0x000fe20000410000 */
[----:B------:R-:W-:Y:S01]  /*11df0*/  PRMT R140, R140, 0x5410, R6 ;  /* 0x000054108c8c7816 */ /* 0x000fe20000000006 */
[----:B------:R-:W-:Y:S01]  /*11e00*/  FMUL.FTZ R2, R2, c[0x0][0x23c] ;  /* 0x00008f0002027a20 */ /* 0x000fe20000410000 */
[----:B------:R-:W-:Y:S01]  /*11e10*/  LOP3.LUT R141, R141, 0xff, RZ, 0xc0, !PT ;  /* 0x000000ff8d8d7812 */ /* 0x000fe200078ec0ff */
[--C-:B------:R-:W-:Y:S01]  /*11e20*/  HSET2.LE.AND R151, R151, R220.reuse, PT ;  /* 0x000000dc97977233 */ /* 0x100fe20003803000 */
[----:B------:R-:W-:Y:S01]  /*11e30*/  MUFU.EX2 R160, R160 ;  /* 0x000000a000a07308 */ /* 0x000fe20000000800 */
[----:B------:R-:W-:Y:S01]  /*11e40*/  LOP3.LUT R6, R149, 0xffff, RZ, 0xc0, !PT ;  /* 0x0000ffff95067812 */ /* 0x000fe200078ec0ff */
[--C-:B------:R-:W-:Y:S01]  /*11e50*/  HSET2.LE.AND R140, R140, R220.reuse, PT ;  /* 0x000000dc8c8c7233 */ /* 0x100fe20003803000 */
[--C-:B------:R-:W-:Y:S01]  /*11e60*/  SHF.R.U32.HI R5, RZ, 0x10, R149.reuse ;  /* 0x00000010ff057819 */ /* 0x100fe20000011695 */
[----:B------:R-:W-:Y:S01]  /*11e70*/  FFMA.FTZ R25, R25, c[0x0][0x23c], -R170 ;  /* 0x00008f0019197a23 */ /* 0x000fe200000108aa */
[----:B------:R-:W-:Y:S01]  /*11e80*/  PRMT R141, R141, 0x5410, R4 ;  /* 0x000054108d8d7816 */ /* 0x000fe20000000004 */
[----:B------:R-:W-:Y:S01]  /*11e90*/  IMAD.WIDE.U32 R248, R248, -0x2daee0ad, RZ ;  /* 0xd2511f53f8f87825 */ /* 0x000fe200078e00ff */
[----:B------:R-:W-:Y:S02]  /*11ea0*/  SHF.R.U32.HI R6, RZ, 0x8, R6 ;  /* 0x00000008ff067819 */ /* 0x000fe40000011606 */
[----:B------:R-:W-:Y:S01]  /*11eb0*/  LOP3.LUT R5, R5, 0xff, RZ, 0xc0, !PT ;  /* 0x000000ff05057812 */ /* 0x000fe200078ec0ff */
[----:B------:R-:W1:Y:S01]  /*11ec0*/  MUFU.EX2 R132, R132 ;  /* 0x0000008400847308 */ /* 0x000e620000000800 */
[----:B------:R-:W-:Y:S01]  /*11ed0*/  LOP3.LUT R148, R149, 0xff, RZ, 0xc0, !PT ;  /* 0x000000ff95947812 */ /* 0x000fe200078ec0ff */
[--C-:B------:R-:W-:Y:S01]  /*11ee0*/  HSET2.LE.AND R141, R141, R220.reuse, PT ;  /* 0x000000dc8d8d7233 */ /* 0x100fe20003803000 */
[----:B------:R-:W-:Y:S01]  /*11ef0*/  SHF.R.U32.HI R149, RZ, 0x18, R149 ;  /* 0x00000018ff957819 */ /* 0x000fe20000011695 */
[----:B------:R-:W-:Y:S01]  /*11f00*/  FFMA.FTZ R171, R24, c[0x0][0x23c], -R170 ;  /* 0x00008f0018ab7a23 */ /* 0x000fe200000108aa */
[----:B------:R-:W-:Y:S01]  /*11f10*/  F2FP.BF16.PACK_AB R4, R153, R138 ;  /* 0x0000008a9904723e */ /* 0x000fe200000010ff */
[----:B------:R-:W-:Y:S01]  /*11f20*/  FFMA.FTZ R175, R27, c[0x0][0x23c], -R167 ;  /* 0x00008f001baf7a23 */ /* 0x000fe200000108a7 */
[----:B------:R-:W-:Y:S01]  /*11f30*/  PRMT R148, R148, 0x5410, R6 ;  /* 0x0000541094947816 */ /* 0x000fe20000000006 */
[----:B------:R-:W-:Y:S01]  /*11f40*/  FFMA.FTZ R176, R28, c[0x0][0x23c], -R170 ;  /* 0x00008f001cb07a23 */ /* 0x000fe200000108aa */
[----:B------:R-:W-:Y:S01]  /*11f50*/  PRMT R149, R5, 0x5410, R149 ;  /* 0x0000541005957816 */ /* 0x000fe20000000095 */
[----:B------:R-:W3:Y:S01]  /*11f60*/  MUFU.EX2 R3, R3 ;  /* 0x0000000300037308 */ /* 0x000ee20000000800 */
[----:B------:R-:W-:Y:S01]  /*11f70*/  LOP3.LUT R142, R142, R4, RZ, 0xc0, !PT ;  /* 0x000000048e8e7212 */ /* 0x000fe200078ec0ff */
[--C-:B------:R-:W-:Y:S01]  /*11f80*/  HSET2.LE.AND R148, R148, R220.reuse, PT ;  /* 0x000000dc94947233 */ /* 0x100fe20003803000 */
[----:B--2---:R-:W-:Y:S01]  /*11f90*/  F2FP.BF16.PACK_AB R6, R139, R152 ;  /* 0x000000988b06723e */ /* 0x004fe200000010ff */
[--C-:B------:R-:W-:Y:S01]  /*11fa0*/  HSET2.LE.AND R149, R149, R220.reuse, PT ;  /* 0x000000dc95957233 */ /* 0x100fe20003803000 */
[----:B------:R-:W-:Y:S01]  /*11fb0*/  F2FP.BF16.PACK_AB R5, R157, R154 ;  /* 0x0000009a9d05723e */ /* 0x000fe200000010ff */
[----:B------:R-:W-:Y:S01]  /*11fc0*/  FFMA.FTZ R240, R31, c[0x0][0x23c], -R167 ;  /* 0x00008f001ff07a23 */ /* 0x000fe200000108a7 */
[----:B------:R-:W-:Y:S01]  /*11fd0*/  F2FP.BF16.PACK_AB R4, R155, R156 ;  /* 0x0000009c9b04723e */ /* 0x000fe200000010ff */
[----:B------:R-:W-:Y:S01]  /*11fe0*/  FFMA.FTZ R239, R48, c[0x0][0x23c], -R179 ;  /* 0x00008f0030ef7a23 */ /* 0x000fe200000108b3 */
[----:B------:R-:W-:Y:S01]  /*11ff0*/  LOP3.LUT R143, R143, R6, RZ, 0xc0, !PT ;  /* 0x000000068f8f7212 */ /* 0x000fe200078ec0ff */
[----:B------:R-:W2:Y:S01]  /*12000*/  MUFU.EX2 R2, R2 ;  /* 0x0000000200027308 */ /* 0x000ea20000000800 */
[----:B------:R-:W-:Y:S01]  /*12010*/  LOP3.LUT R140, R140, R5, RZ, 0xc0, !PT ;  /* 0x000000058c8c7212 */ /* 0x000fe200078ec0ff */
[----:B------:R-:W-:Y:S01]  /*12020*/  FMUL.FTZ R88, R133, R88 ;  /* 0x0000005885587220 */ /* 0x000fe20000410000 */
[----:B------:R-:W-:Y:S01]  /*12030*/  LOP3.LUT R141, R141, R4, RZ, 0xc0, !PT ;  /* 0x000000048d8d7212 */ /* 0x000fe200078ec0ff */
[----:B-1----:R-:W-:Y:S01]  /*12040*/  FMUL.FTZ R7, R132, R131 ;  /* 0x0000008384077220 */ /* 0x002fe20000410000 */
[----:B------:R-:W-:Y:S01]  /*12050*/  F2FP.BF16.PACK_AB R6, R158, R159 ;  /* 0x0000009f9e06723e */ /* 0x000fe200000010ff */
[----:B------:R-:W-:Y:S01]  /*12060*/  FMUL.FTZ R18, R132, R118 ;  /* 0x0000007684127220 */ /* 0x000fe20000410000 */
[----:B------:R-:W-:Y:S01]  /*12070*/  F2FP.BF16.PACK_AB R5, R164, R165 ;  /* 0x000000a5a405723e */ /* 0x000fe200000010ff */
[----:B------:R-:W-:Y:S01]  /*12080*/  FMUL.FTZ R19, R132, R119 ;  /* 0x0000007784137220 */ /* 0x000fe20000410000 */
[----:B------:R-:W-:Y:S01]  /*12090*/  F2FP.BF16.PACK_AB R4, R160, R161 ;  /* 0x000000a1a004723e */ /* 0x000fe200000010ff */
[C---:B------:R-:W-:Y:S01]  /*120a0*/  FMUL.FTZ R22, R132.reuse, R110 ;  /* 0x0000006e84167220 */ /* 0x040fe20000410000 */
[----:B------:R-:W-:Y:S01]  /*120b0*/  LOP3.LUT R151, R151, R6, RZ, 0xc0, !PT ;  /* 0x0000000697977212 */ /* 0x000fe200078ec0ff */
[----:B------:R-:W-:Y:S01]  /*120c0*/  FMUL.FTZ R6, R132, R130 ;  /* 0x0000008284067220 */ /* 0x000fe20000410000 */
[----:B------:R-:W-:Y:S01]  /*120d0*/  LOP3.LUT R148, R148, R5, RZ, 0xc0, !PT ;  /* 0x0000000594947212 */ /* 0x000fe200078ec0ff */
[----:B------:R-:W-:Y:S01]  /*120e0*/  FMUL.FTZ R5, R133, R129 ;  /* 0x0000008185057220 */ /* 0x000fe20000410000 */
[----:B------:R-:W-:Y:S01]  /*120f0*/  LOP3.LUT R149, R149, R4, RZ, 0xc0, !PT ;  /* 0x0000000495957212 */ /* 0x000fe200078ec0ff */
[----:B------:R-:W-:Y:S01]  /*12100*/  FMUL.FTZ R4, R133, R128 ;  /* 0x0000008085047220 */ /* 0x000fe20000410000 */
[----:B------:R-:W-:Y:S01]  /*12110*/  LOP3.LUT R246, R249, UR17, R246, 0x96, !PT ;  /* 0x00000011f9f67c12 */ /* 0x000fe2000f8e96f6 */
[----:B------:R-:W1:Y:S01]  /*12120*/  LDSM.16.MT88.4 R128, [R186+0x6000] ;  /* 0x00600000ba80783b */ /* 0x000e620000004200 */
[C---:B------:R-:W-:Y:S01]  /*12130*/  FMUL.FTZ R23, R132.reuse, R111 ;  /* 0x0000006f84177220 */ /* 0x040fe20000410000 */
[----:B------:R-:W-:Y:S01]  /*12140*/  MUFU.EX2 R168, R168 ;  /* 0x000000a800a87308 */ /* 0x000fe20000000800 */
[----:B------:R-:W-:Y:S01]  /*12150*/  FMUL.FTZ R27, R132, R107 ;  /* 0x0000006b841b7220 */ /* 0x000fe20000410000 */
[----:B------:R-:W-:Y:S01]  /*12160*/  SHF.R.U32.HI R107, RZ, 0x10, R246 ;  /* 0x00000010ff6b7819 */ /* 0x000fe200000116f6 */
[-C--:B------:R-:W-:Y:S01]  /*12170*/  HMMA.16816.F32.BF16 R4, R140, R144.reuse, R4 ;  /* 0x000000908c04723c */ /* 0x080fe20000041804 */
[C---:B---3--:R-:W-:Y:S01]  /*12180*/  FMUL.FTZ R8, R3.reuse, R124 ;  /* 0x0000007c03087220 */ /* 0x048fe20000410000 */
[----:B------:R-:W-:Y:S01]  /*12190*/  LOP3.LUT R28, R246, 0xff, RZ, 0xc0, !PT ;  /* 0x000000fff61c7812 */ /* 0x000fe200078ec0ff */
[----:B------:R-:W-:Y:S01]  /*121a0*/  FMUL.FTZ R9, R3, R125 ;  /* 0x0000007d03097220 */ /* 0x000fe20000410000 */
[----:B------:R-:W-:Y:S01]  /*121b0*/  LOP3.LUT R29, R107, 0xff, RZ, 0xc0, !PT ;  /* 0x000000ff6b1d7812 */ /* 0x000fe200078ec0ff */
[----:B--2---:R-:W-:Y:S01]  /*121c0*/  FMUL.FTZ R10, R2, R126 ;  /* 0x0000007e020a7220 */ /* 0x004fe20000410000 */
[----:B------:R-:W-:Y:S01]  /*121d0*/  LOP3.LUT R24, R248, 0xffff, RZ, 0xc0, !PT ;  /* 0x0000fffff8187812 */ /* 0x000fe200078ec0ff */
[C---:B------:R-:W-:Y:S01]  /*121e0*/  FMUL.FTZ R11, R2.reuse, R127 ;  /* 0x0000007f020b7220 */ /* 0x040fe20000410000 */
[----:B------:R-:W-:Y:S01]  /*121f0*/  MUFU.EX2 R172, R172 ;  /* 0x000000ac00ac7308 */ /* 0x000fe20000000800 */
[----:B------:R-:W-:Y:S03]  /*12200*/  FMUL.FTZ R31, R2, R103 ;  /* 0x00000067021f7220 */ /* 0x000fe60000410000 */
[----:B------:R-:W-:Y:S01]  /*12210*/  FMUL.FTZ R98, R132, R98 ;  /* 0x0000006284627220 */ /* 0x000fe20000410000 */
[----:B------:R-:W-:Y:S01]  /*12220*/  LOP3.LUT R118, R248, 0xff, RZ, 0xc0, !PT ;  /* 0x000000fff8767812 */ /* 0x000fe200078ec0ff */
[C---:B------:R-:W-:Y:S01]  /*12230*/  HMMA.16816.F32.BF16 R8, R148.reuse, R144, R8 ;  /* 0x000000909408723c */ /* 0x040fe20000041808 */
[----:B------:R-:W-:Y:S01]  /*12240*/  FMUL.FTZ R12, R3, R120 ;  /* 0x00000078030c7220 */ /* 0x000fe20000410000 */
[----:B------:R-:W-:Y:S01]  /*12250*/  LOP3.LUT R120, R173, UR7, R238, 0x96, !PT ;  /* 0x00000007ad787c12 */ /* 0x000fe2000f8e96ee */
[----:B------:R-:W-:Y:S01]  /*12260*/  FMUL.FTZ R13, R3, R121 ;  /* 0x00000079030d7220 */ /* 0x000fe20000410000 */
[----:B------:R2:W3:Y:S01]  /*12270*/  MUFU.EX2 R145, R33 ;  /* 0x0000002100917308 */ /* 0x0004e20000000800 */
[C---:B------:R-:W-:Y:S01]  /*12280*/  FMUL.FTZ R14, R2.reuse, R122 ;  /* 0x0000007a020e7220 */ /* 0x040fe20000410000 */
[--C-:B------:R-:W-:Y:S01]  /*12290*/  SHF.R.U32.HI R122, RZ, 0x10, R248.reuse ;  /* 0x00000010ff7a7819 */ /* 0x100fe200000116f8 */
[----:B------:R-:W-:Y:S01]  /*122a0*/  FMUL.FTZ R15, R2, R123 ;  /* 0x0000007b020f7220 */ /* 0x000fe20000410000 */
[----:B------:R-:W-:Y:S01]  /*122b0*/  SHF.R.U32.HI R117, RZ, 0x18, R248 ;  /* 0x00000018ff757819 */ /* 0x000fe200000116f8 */
[----:B------:R-:W-:Y:S03]  /*122c0*/  FFMA.FTZ R144, R34, c[0x0][0x23c], -R177 ;  /* 0x00008f0022907a23 */ /* 0x000fe600000108b1 */
[----:B------:R-:W-:Y:S01]  /*122d0*/  FMUL.FTZ R34, R132, R114 ;  /* 0x0000007284227220 */ /* 0x000fe20000410000 */
[----:B------:R-:W-:Y:S01]  /*122e0*/  LOP3.LUT R122, R122, 0xff, RZ, 0xc0, !PT ;  /* 0x000000ff7a7a7812 */ /* 0x000fe200078ec0ff */
[-C--:B------:R-:W-:Y:S01]  /*122f0*/  HMMA.16816.F32.BF16 R12, R148, R146.reuse, R12 ;  /* 0x00000092940c723c */ /* 0x080fe2000004180c */
[----:B------:R-:W-:Y:S01]  /*12300*/  IMAD.WIDE.U32 R120, R120, -0x2daee0ad, RZ ;  /* 0xd2511f5378787825 */ /* 0x000fe200078e00ff */
[----:B------:R-:W-:Y:S01]  /*12310*/  MUFU.EX2 R171, R171 ;  /* 0x000000ab00ab7308 */ /* 0x000fe20000000800 */
[----:B------:R-:W-:Y:S02]  /*12320*/  PRMT R117, R122, 0x5410, R117 ;  /* 0x000054107a757816 */ /* 0x000fe40000000075 */
[----:B------:R-:W-:Y:S01]  /*12330*/  FMUL.FTZ R99, R132, R99 ;  /* 0x0000006384637220 */ /* 0x000fe20000410000 */
[----:B------:R-:W-:Y:S01]  /*12340*/  LOP3.LUT R116, R121, UR17, R174, 0x96, !PT ;  /* 0x0000001179747c12 */ /* 0x000fe2000f8e96ae */
[C---:B------:R-:W-:Y:S01]  /*12350*/  FMUL.FTZ R68, R3.reuse, R68 ;  /* 0x0000004403447220 */ /* 0x040fe20000410000 */
[C---:B------:R-:W-:Y:S01]  /*12360*/  HMMA.16816.F32.BF16 R16, R140.reuse, R146, R16 ;  /* 0x000000928c10723c */ /* 0x040fe20000041810 */
[----:B------:R-:W-:Y:S03]  /*12370*/  FMUL.FTZ R69, R3, R69 ;  /* 0x0000004503457220 */ /* 0x000fe60000410000 */
[----:B------:R4:W-:Y:S01]  /*12380*/  MUFU.EX2 R146, R35 ;  /* 0x0000002300927308 */ /* 0x0009e20000000800 */
[C---:B------:R-:W-:Y:S01]  /*12390*/  FMUL.FTZ R70, R2.reuse, R70 ;  /* 0x0000004602467220 */ /* 0x040fe20000410000 */
[----:B------:R-:W-:Y:S01]  /*123a0*/  SHF.R.U32.HI R119, RZ, 0x10, R120 ;  /* 0x00000010ff777819 */ /* 0x000fe20000011678 */
[----:B--2---:R-:W-:Y:S02]  /*123b0*/  FMUL.FTZ R33, R133, R113 ;  /* 0x0000007185217220 */ /* 0x004fe40000410000 */
[C---:B------:R-:W-:Y:S03]  /*123c0*/  FMUL.FTZ R71, R2.reuse, R71 ;  /* 0x0000004702477220 */ /* 0x040fe60000410000 */
[C---:B------:R-:W-:Y:S02]  /*123d0*/  FMUL.FTZ R72, R3.reuse, R72 ;  /* 0x0000004803487220 */ /* 0x040fe40000410000 */
[----:B------:R-:W-:Y:S01]  /*123e0*/  FMUL.FTZ R73, R3, R73 ;  /* 0x0000004903497220 */ /* 0x000fe20000410000 */
[----:B------:R2:W-:Y:S01]  /*123f0*/  MUFU.EX2 R174, R25 ;  /* 0x0000001900ae7308 */ /* 0x0005e20000000800 */
[C---:B------:R-:W-:Y:S02]  /*12400*/  FMUL.FTZ R74, R2.reuse, R74 ;  /* 0x0000004a024a7220 */ /* 0x040fe40000410000 */
[----:B------:R-:W-:Y:S02]  /*12410*/  FMUL.FTZ R75, R2, R75 ;  /* 0x0000004b024b7220 */ /* 0x000fe40000410000 */
[C---:B------:R-:W-:Y:S02]  /*12420*/  FMUL.FTZ R78, R132.reuse, R78 ;  /* 0x0000004e844e7220 */ /* 0x040fe40000410000 */
[----:B------:R-:W-:Y:S02]  /*12430*/  FMUL.FTZ R79, R132, R79 ;  /* 0x0000004f844f7220 */ /* 0x000fe40000410000 */
[----:B------:R-:W-:Y:S01]  /*12440*/  FFMA.FTZ R147, R20, c[0x0][0x23c], -R179 ;  /* 0x00008f0014937a23 */ /* 0x000fe200000108b3 */
[----:B------:R-:W-:Y:S01]  /*12450*/  MUFU.EX2 R247, R247 ;  /* 0x000000f700f77308 */ /* 0x000fe20000000800 */
[----:B------:R-:W-:Y:S02]  /*12460*/  FMUL.FTZ R20, R133, R108 ;  /* 0x0000006c85147220 */ /* 0x000fe40000410000 */
[----:B----4-:R-:W-:Y:S01]  /*12470*/  FMUL.FTZ R35, R132, R115 ;  /* 0x0000007384237220 */ /* 0x010fe20000410000 */
[----:B------:R-:W-:Y:S01]  /*12480*/  LDSM.16.MT88.4 R108, [R184+0x6000] ;  /* 0x00600000b86c783b */ /* 0x000fe20000004200 */
[C---:B------:R-:W-:Y:S02]  /*12490*/  FMUL.FTZ R80, R3.reuse, R80 ;  /* 0x0000005003507220 */ /* 0x040fe40000410000 */
[C---:B------:R-:W-:Y:S02]  /*124a0*/  FMUL.FTZ R81, R3.reuse, R81 ;  /* 0x0000005103517220 */ /* 0x040fe40000410000 */
[C---:B------:R-:W-:Y:S01]  /*124b0*/  FMUL.FTZ R82, R2.reuse, R82 ;  /* 0x0000005202527220 */ /* 0x040fe20000410000 */
[-C--:B-1----:R-:W-:Y:S01]  /*124c0*/  HMMA.16816.F32.BF16 R32, R140, R128.reuse, R32 ;  /* 0x000000808c20723c */ /* 0x082fe20000041820 */
[----:B------:R-:W-:Y:S01]  /*124d0*/  MUFU.EX2 R124, R54 ;  /* 0x00000036007c7308 */ /* 0x000fe20000000800 */
[----:B------:R-:W1:Y:S01]  /*124e0*/  LDSM.16.MT88.4 R112, [R185+0x6000] ;  /* 0x00600000b970783b */ /* 0x000e620000004200 */
[C---:B------:R-:W-:Y:S02]  /*124f0*/  FMUL.FTZ R83, R2.reuse, R83 ;  /* 0x0000005302537220 */ /* 0x040fe40000410000 */
[C---:B------:R-:W-:Y:S02]  /*12500*/  FMUL.FTZ R84, R3.reuse, R84 ;  /* 0x0000005403547220 */ /* 0x040fe40000410000 */
[C---:B------:R-:W-:Y:S01]  /*12510*/  FMUL.FTZ R85, R3.reuse, R85 ;  /* 0x0000005503557220 */ /* 0x040fe20000410000 */
[C---:B------:R-:W-:Y:S01]  /*12520*/  HMMA.16816.F32.BF16 R68, R148.reuse, R128, R68 ;  /* 0x000000809444723c */ /* 0x040fe20000041844 */
[C---:B------:R-:W-:Y:S02]  /*12530*/  FMUL.FTZ R86, R2.reuse, R86 ;  /* 0x0000005602567220 */ /* 0x040fe40000410000 */
[----:B------:R-:W-:Y:S01]  /*12540*/  MUFU.EX2 R175, R175 ;  /* 0x000000af00af7308 */ /* 0x000fe20000000800 */
[C---:B------:R-:W-:Y:S02]  /*12550*/  FMUL.FTZ R87, R2.reuse, R87 ;  /* 0x0000005702577220 */ /* 0x040fe40000410000 */
[C---:B------:R-:W-:Y:S02]  /*12560*/  FMUL.FTZ R92, R3.reuse, R92 ;  /* 0x0000005c035c7220 */ /* 0x040fe40000410000 */
[-C--:B------:R-:W-:Y:S01]  /*12570*/  HMMA.16816.F32.BF16 R72, R148, R130.reuse, R72 ;  /* 0x000000829448723c */ /* 0x080fe20000041848 */
[----:B------:R-:W-:Y:S03]  /*12580*/  FMUL.FTZ R93, R3, R93 ;  /* 0x0000005d035d7220 */ /* 0x000fe60000410000 */
[C---:B------:R-:W-:Y:S01]  /*12590*/  FMUL.FTZ R94, R2.reuse, R94 ;  /* 0x0000005e025e7220 */ /* 0x040fe20000410000 */
[----:B------:R-:W-:Y:S01]  /*125a0*/  MUFU.EX2 R176, R176 ;  /* 0x000000b000b07308 */ /* 0x000fe20000000800 */
[----:B------:R-:W-:Y:S02]  /*125b0*/  FMUL.FTZ R95, R2, R95 ;  /* 0x0000005f025f7220 */ /* 0x000fe40000410000 */
[C---:B------:R-:W-:Y:S01]  /*125c0*/  HMMA.16816.F32.BF16 R76, R140.reuse, R130, R76 ;  /* 0x000000828c4c723c */ /* 0x040fe2000004184c */
[----:B------:R-:W-:Y:S03]  /*125d0*/  FFMA.FTZ R238, R30, c[0x0][0x23c], -R167 ;  /* 0x00008f001eee7a23 */ /* 0x000fe600000108a7 */
[----:B------:R-:W-:Y:S01]  /*125e0*/  FMUL.FTZ R30, R2, R102 ;  /* 0x00000066021e7220 */ /* 0x000fe20000410000 */
[----:B---3--:R-:W-:Y:S01]  /*125f0*/  F2FP.BF16.PACK_AB R102, R145, R166 ;  /* 0x000000a69166723e */ /* 0x008fe200000010ff */
[--C-:B------:R-:W-:Y:S01]  /*12600*/  FFMA.FTZ R248, R64, c[0x0][0x23c], -R179.reuse ;  /* 0x00008f0040f87a23 */ /* 0x100fe200000108b3 */
[----:B------:R-:W-:Y:S01]  /*12610*/  MUFU.EX2 R178, R178 ;  /* 0x000000b200b27308 */ /* 0x000fe20000000800 */
[----:B------:R-:W-:Y:S04]  /*12620*/  FFMA.FTZ R249, R65, c[0x0][0x23c], -R179 ;  /* 0x00008f0041f97a23 */ /* 0x000fe800000108b3 */
[----:B------:R-:W-:Y:S02]  /*12630*/  FFMA.FTZ R173, R26, c[0x0][0x23c], -R167 ;  /* 0x00008f001aad7a23 */ /* 0x000fe400000108a7 */
[----:B------:R-:W-:Y:S01]  /*12640*/  FMUL.FTZ R26, R132, R106 ;  /* 0x0000006a841a7220 */ /* 0x000fe20000410000 */
[----:B------:R-:W-:Y:S01]  /*12650*/  LOP3.LUT R106, R246, 0xffff, RZ, 0xc0, !PT ;  /* 0x0000fffff66a7812 */ /* 0x000fe200078ec0ff */
[C---:B--2---:R-:W-:Y:S01]  /*12660*/  FMUL.FTZ R25, R133.reuse, R105 ;  /* 0x0000006985197220 */ /* 0x044fe20000410000 */
[----:B------:R-:W-:Y:S01]  /*12670*/  MUFU.EX2 R238, R238 ;  /* 0x000000ee00ee7308 */ /* 0x000fe20000000800 */
[-C--:B-1----:R-:W-:Y:S01]  /*12680*/  HMMA.16816.F32.BF16 R20, R140, R112.reuse, R20 ;  /* 0x000000708c14723c */ /* 0x082fe20000041814 */
[----:B------:R-:W-:Y:S01]  /*12690*/  SHF.R.U32.HI R106, RZ, 0x8, R106 ;  /* 0x00000008ff6a7819 */ /* 0x000fe2000001166a */
[C---:B------:R-:W-:Y:S02]  /*126a0*/  FMUL.FTZ R89, R133.reuse, R89 ;  /* 0x0000005985597220 */ /* 0x040fe40000410000 */
[----:B------:R-:W-:Y:S01]  /*126b0*/  FMUL.FTZ R90, R132, R90 ;  /* 0x0000005a845a7220 */ /* 0x000fe20000410000 */
[----:B------:R-:W-:Y:S01]  /*126c0*/  PRMT R28, R28, 0x5410, R106 ;  /* 0x000054101c1c7816 */ /* 0x000fe2000000006a */
[----:B------:R-:W-:Y:S02]  /*126d0*/  FMUL.FTZ R91, R132, R91 ;  /* 0x0000005b845b7220 */ /* 0x000fe40000410000 */
[C---:B------:R-:W-:Y:S01]  /*126e0*/  HMMA.16816.F32.BF16 R80, R148.reuse, R112, R80 ;  /* 0x000000709450723c */ /* 0x040fe20000041850 */
[----:B------:R-:W-:Y:S03]  /*126f0*/  MUFU.EX2 R173, R173 ;  /* 0x000000ad00ad7308 */ /* 0x000fe60000000800 */
[----:B------:R-:W-:Y:S02]  /*12700*/  FFMA.FTZ R252, R52, c[0x0][0x23c], -R179 ;  /* 0x00008f0034fc7a23 */ /* 0x000fe400000108b3 */
[----:B------:R-:W-:Y:S01]  /*12710*/  FFMA.FTZ R56, R56, c[0x0][0x23c], -R170 ;  /* 0x00008f0038387a23 */ /* 0x000fe200000108aa */
[C---:B------:R-:W-:Y:S01]  /*12720*/  LOP3.LUT R112, R120.reuse, 0xffff, RZ, 0xc0, !PT ;  /* 0x0000ffff78707812 */ /* 0x040fe200078ec0ff */
[-C--:B------:R-:W-:Y:S01]  /*12730*/  HMMA.16816.F32.BF16 R84, R148, R114.reuse, R84 ;  /* 0x000000729454723c */ /* 0x080fe20000041854 */
[----:B------:R-:W-:Y:S02]  /*12740*/  SHF.R.U32.HI R121, RZ, 0x8, R24 ;  /* 0x00000008ff797819 */ /* 0x000fe40000011618 */
[----:B------:R-:W1:Y:S01]  /*12750*/  MUFU.EX2 R144, R144 ;  /* 0x0000009000907308 */ /* 0x000e620000000800 */
[----:B------:R-:W-:Y:S01]  /*12760*/  FMUL.FTZ R24, R133, R104 ;  /* 0x0000006885187220 */ /* 0x000fe20000410000 */
[----:B------:R-:W-:Y:S01]  /*12770*/  SHF.R.U32.HI R104, RZ, 0x18, R120 ;  /* 0x00000018ff687819 */ /* 0x000fe20000011678 */
[----:B------:R-:W-:Y:S01]  /*12780*/  FFMA.FTZ R57, R57, c[0x0][0x23c], -R170 ;  /* 0x00008f0039397a23 */ /* 0x000fe200000108aa */
[----:B------:R-:W-:Y:S01]  /*12790*/  LOP3.LUT R113, R120, 0xff, RZ, 0xc0, !PT ;  /* 0x000000ff78717812 */ /* 0x000fe200078ec0ff */
[----:B------:R-:W-:Y:S01]  /*127a0*/  FFMA.FTZ R58, R58, c[0x0][0x23c], -R167 ;  /* 0x00008f003a3a7a23 */ /* 0x000fe200000108a7 */
[----:B------:R-:W-:Y:S02]  /*127b0*/  SHF.R.U32.HI R105, RZ, 0x8, R112 ;  /* 0x00000008ff697819 */ /* 0x000fe40000011670 */
[C---:B------:R-:W-:Y:S01]  /*127c0*/  HMMA.16816.F32.BF16 R24, R140.reuse, R114, R24 ;  /* 0x000000728c18723c */ /* 0x040fe20000041818 */
[----:B------:R-:W-:Y:S01]  /*127d0*/  PRMT R112, R118, 0x5410, R121 ;  /* 0x0000541076707816 */ /* 0x000fe20000000079 */
[----:B------:R-:W2:Y:S01]  /*127e0*/  MUFU.EX2 R240, R240 ;  /* 0x000000f000f07308 */ /* 0x000ea20000000800 */
[----:B------:R-:W-:Y:S01]  /*127f0*/  SHF.R.U32.HI R118, RZ, 0x18, R246 ;  /* 0x00000018ff767819 */ /* 0x000fe200000116f6 */
[----:B------:R-:W-:Y:S01]  /*12800*/  FFMA.FTZ R246, R46, c[0x0][0x23c], -R167 ;  /* 0x00008f002ef67a23 */ /* 0x000fe200000108a7 */
[----:B------:R-:W-:Y:S01]  /*12810*/  PRMT R113, R113, 0x5410, R105 ;  /* 0x0000541071717816 */ /* 0x000fe20000000069 */
[--C-:B------:R-:W-:Y:S01]  /*12820*/  HSET2.LE.AND R112, R112, R220.reuse, PT ;  /* 0x000000dc70707233 */ /* 0x100fe20003803000 */
[----:B------:R-:W-:Y:S01]  /*12830*/  LOP3.LUT R105, R116, 0xffff, RZ, 0xc0, !PT ;  /* 0x0000ffff74697812 */ /* 0x000fe200078ec0ff */
[-C--:B------:R-:W-:Y:S01]  /*12840*/  HMMA.16816.F32.BF16 R88, R140, R108.reuse, R88 ;  /* 0x0000006c8c58723c */ /* 0x080fe20000041858 */
[----:B------:R-:W-:Y:S03]  /*12850*/  LOP3.LUT R114, R119, 0xff, RZ, 0xc0, !PT ;  /* 0x000000ff77727812 */ /* 0x000fe600078ec0ff */
[----:B------:R-:W-:Y:S01]  /*12860*/  SHF.R.U32.HI R105, RZ, 0x8, R105 ;  /* 0x00000008ff697819 */ /* 0x000fe20000011669 */
[----:B------:R-:W-:Y:S01]  /*12870*/  MUFU.EX2 R246, R246 ;  /* 0x000000f600f67308 */ /* 0x000fe20000000800 */
[----:B------:R-:W-:Y:S01]  /*12880*/  PRMT R114, R114, 0x5410, R104 ;  /* 0x0000541072727816 */ /* 0x000fe20000000068 */
[----:B------:R-:W-:Y:S01]  /*12890*/  FFMA.FTZ R59, R59, c[0x0][0x23c], -R167 ;  /* 0x00008f003b3b7a23 */ /* 0x000fe200000108a7 */
[C---:B------:R-:W-:Y:S01]  /*128a0*/  HMMA.16816.F32.BF16 R92, R148.reuse, R108, R92 ;  /* 0x0000006c945c723c */ /* 0x040fe2000004185c */
[----:B------:R-:W-:Y:S03]  /*128b0*/  LOP3.LUT R115, R116, 0xff, RZ, 0xc0, !PT ;  /* 0x000000ff74737812 */ /* 0x000fe600078ec0ff */
[----:B------:R-:W-:Y:S01]  /*128c0*/  PRMT R118, R29, 0x5410, R118 ;  /* 0x000054101d767816 */ /* 0x000fe20000000076 */
[----:B------:R-:W-:Y:S01]  /*128d0*/  FFMA.FTZ R60, R60, c[0x0][0x23c], -R170 ;  /* 0x00008f003c3c7a23 */ /* 0x000fe200000108aa */
[--C-:B------:R-:W-:Y:S01]  /*128e0*/  SHF.R.U32.HI R29, RZ, 0x10, R116.reuse ;  /* 0x00000010ff1d7819 */ /* 0x100fe20000011674 */
[----:B------:R-:W-:Y:S01]  /*128f0*/  MUFU.EX2 R147, R147 ;  /* 0x0000009300937308 */ /* 0x000fe20000000800 */
[----:B------:R-:W-:Y:S01]  /*12900*/  PRMT R115, R115, 0x5410, R105 ;  /* 0x0000541073737816 */ /* 0x000fe20000000069 */
[--C-:B------:R-:W-:Y:S01]  /*12910*/  HSET2.LE.AND R108, R28, R220.reuse, PT ;  /* 0x000000dc1c6c7233 */ /* 0x100fe20003803000 */
[----:B------:R-:W3:Y:S02]  /*12920*/  LDSM.16.MT88.4 R104, [R188+0x6800] ;  /* 0x00680000bc68783b */ /* 0x000ee40000004200 */
[----:B------:R-:W-:Y:S01]  /*12930*/  FMUL.FTZ R28, R3, R100 ;  /* 0x00000064031c7220 */ /* 0x000fe20000410000 */
[----:B------:R-:W-:Y:S01]  /*12940*/  SHF.R.U32.HI R119, RZ, 0x18, R116 ;  /* 0x00000018ff777819 */ /* 0x000fe20000011674 */
[--C-:B------:R-:W-:Y:S01]  /*12950*/  HSET2.LE.AND R109, R117, R220.reuse, PT ;  /* 0x000000dc756d7233 */ /* 0x100fe20003803000 */
[----:B------:R-:W-:Y:S01]  /*12960*/  LOP3.LUT R116, R29, 0xff, RZ, 0xc0, !PT ;  /* 0x000000ff1d747812 */ /* 0x000fe200078ec0ff */
[----:B------:R-:W-:Y:S01]  /*12970*/  FMUL.FTZ R29, R3, R101 ;  /* 0x00000065031d7220 */ /* 0x000fe20000410000 */
[----:B------:R-:W4:Y:S01]  /*12980*/  MUFU.EX2 R169, R169 ;  /* 0x000000a900a97308 */ /* 0x000f220000000800 */
[--C-:B------:R-:W-:Y:S01]  /*12990*/  HSET2.LE.AND R101, R118, R220.reuse, PT ;  /* 0x000000dc76657233 */ /* 0x100fe20003803000 */
[----:B------:R-:W-:Y:S01]  /*129a0*/  PRMT R116, R116, 0x5410, R119 ;  /* 0x0000541074747816 */ /* 0x000fe20000000077 */
[--C-:B------:R-:W-:Y:S01]  /*129b0*/  HSET2.LE.AND R48, R115, R220.reuse, PT ;  /* 0x000000dc73307233 */ /* 0x100fe20003803000 */
[----:B------:R-:W-:Y:S01]  /*129c0*/  LOP3.LUT R102, R112, R102, RZ, 0xc0, !PT ;  /* 0x0000006670667212 */ /* 0x000fe200078ec0ff */
[----:B------:R-:W-:Y:S01]  /*129d0*/  FFMA.FTZ R62, R62, c[0x0][0x23c], -R167 ;  /* 0x00008f003e3e7a23 */ /* 0x000fe200000108a7 */
[-C--:B------:R-:W-:Y:S01]  /*129e0*/  HMMA.16816.F32.BF16 R28, R148, R110.reuse, R28 ;  /* 0x0000006e941c723c */ /* 0x080fe2000004181c */
[----:B-1----:R-:W-:Y:S01]  /*129f0*/  F2FP.BF16.PACK_AB R103, R146, R144 ;  /* 0x000000909267723e */ /* 0x002fe200000010ff */
[----:B------:R-:W-:Y:S01]  /*12a00*/  FFMA.FTZ R154, R133, R225, R154 ;  /* 0x000000e1859a7223 */ /* 0x000fe2000001009a */
[----:B--2---:R-:W-:Y:S01]  /*12a10*/  F2FP.BF16.PACK_AB R112, R240, R238 ;  /* 0x000000eef070723e */ /* 0x004fe200000010ff */
[----:B------:R1:W-:Y:S01]  /*12a20*/  MUFU.EX2 R148, R49 ;  /* 0x0000003100947308 */ /* 0x0003e20000000800 */
[----:B------:R-:W-:Y:S01]  /*12a30*/  LOP3.LUT R103, R109, R103, RZ, 0xc0, !PT ;  /* 0x000000676d677212 */ /* 0x000fe200078ec0ff */
[----:B------:R-:W-:Y:S01]  /*12a40*/  FFMA.FTZ R156, R132, R224, R156 ;  /* 0x000000e0849c7223 */ /* 0x000fe2000001009c */
[----:B------:R-:W-:Y:S01]  /*12a50*/  F2FP.BF16.PACK_AB R109, R172, R168 ;  /* 0x000000a8ac6d723e */ /* 0x000fe200000010ff */
[----:B------:R-:W-:Y:S01]  /*12a60*/  HMMA.16816.F32.BF16 R96, R140, R110, R96 ;  /* 0x0000006e8c60723c */ /* 0x000fe20000041860 */
[--C-:B------:R-:W-:Y:S03]  /*12a70*/  FFMA.FTZ R149, R50, c[0x0][0x23c], -R177.reuse ;  /* 0x00008f0032957a23 */ /* 0x100fe600000108b1 */
[----:B------:R-:W-:Y:S01]  /*12a80*/  LOP3.LUT R101, R101, R109, RZ, 0xc0, !PT ;  /* 0x0000006d65657212 */ /* 0x000fe200078ec0ff */
[--C-:B------:R-:W-:Y:S01]  /*12a90*/  FFMA.FTZ R150, R39, c[0x0][0x23c], -R177.reuse ;  /* 0x00008f0027967a23 */ /* 0x100fe200000108b1 */
[----:B------:R-:W-:Y:S01]  /*12aa0*/  F2FP.BF16.PACK_AB R50, R175, R173 ;  /* 0x000000adaf32723e */ /* 0x000fe200000010ff */
[----:B------:R-:W-:Y:S01]  /*12ab0*/  FFMA.FTZ R140, R51, c[0x0][0x23c], -R177 ;  /* 0x00008f00338c7a23 */ /* 0x000fe200000108b1 */
[--C-:B------:R-:W-:Y:S01]  /*12ac0*/  HSET2.LE.AND R51, R114, R220.reuse, PT ;  /* 0x000000dc72337233 */ /* 0x100fe20003803000 */
[--C-:B------:R-:W-:Y:S01]  /*12ad0*/  FFMA.FTZ R141, R36, c[0x0][0x23c], -R179.reuse ;  /* 0x00008f00248d7a23 */ /* 0x100fe200000108b3 */
[----:B------:R-:W-:Y:S02]  /*12ae0*/  MUFU.EX2 R239, R239 ;  /* 0x000000ef00ef7308 */ /* 0x000fe40000000800 */
[----:B----4-:R-:W-:Y:S01]  /*12af0*/  F2FP.BF16.PACK_AB R100, R169, R147 ;  /* 0x00000093a964723e */ /* 0x010fe200000010ff */
[----:B------:R-:W-:Y:S01]  /*12b00*/  FFMA.FTZ R142, R37, c[0x0][0x23c], -R179 ;  /* 0x00008f00258e7a23 */ /* 0x000fe200000108b3 */
[----:B------:R-:W-:Y:S01]  /*12b10*/  LOP3.LUT R51, R51, R112, RZ, 0xc0, !PT ;  /* 0x0000007033337212 */ /* 0x000fe200078ec0ff */
[--C-:B------:R-:W-:Y:S01]  /*12b20*/  FFMA.FTZ R143, R38, c[0x0][0x23c], -R177.reuse ;  /* 0x00008f00268f7a23 */ /* 0x100fe200000108b1 */
[----:B------:R-:W-:Y:S01]  /*12b30*/  LOP3.LUT R100, R108, R100, RZ, 0xc0, !PT ;  /* 0x000000646c647212 */ /* 0x000fe200078ec0ff */
[----:B------:R-:W-:Y:S01]  /*12b40*/  FFMA.FTZ R177, R55, c[0x0][0x23c], -R177 ;  /* 0x00008f0037b17a23 */ /* 0x000fe200000108b1 */
[----:B------:R-:W-:Y:S01]  /*12b50*/  F2FP.BF16.PACK_AB R108, R174, R171 ;  /* 0x000000abae6c723e */ /* 0x000fe200000010ff */
[----:B------:R-:W-:Y:S01]  /*12b60*/  FFMA.FTZ R151, R40, c[0x0][0x23c], -R170 ;  /* 0x00008f0028977a23 */ /* 0x000fe200000108aa */
[--C-:B-1----:R-:W-:Y:S01]  /*12b70*/  HSET2.LE.AND R49, R116, R220.reuse, PT ;  /* 0x000000dc74317233 */ /* 0x102fe20003803000 */
[----:B------:R-:W-:Y:S01]  /*12b80*/  MUFU.EX2 R143, R143 ;  /* 0x0000008f008f7308 */ /* 0x000fe20000000800 */
[----:B------:R-:W-:Y:S01]  /*12b90*/  LOP3.LUT R48, R48, R108, RZ, 0xc0, !PT ;  /* 0x0000006c30307212 */ /* 0x000fe200078ec0ff */
[-C--:B---3--:R-:W-:Y:S01]  /*12ba0*/  HMMA.16816.F32.BF16 R4, R100, R104.reuse, R4 ;  /* 0x000000686404723c */ /* 0x088fe20000041804 */
[----:B------:R-:W1:Y:S01]  /*12bb0*/  LDSM.16.MT88.4 R108, [R186+0x6800] ;  /* 0x00680000ba6c783b */ /* 0x000e620000004200 */
[----:B------:R-:W-:Y:S01]  /*12bc0*/  LOP3.LUT R49, R49, R50, RZ, 0xc0, !PT ;  /* 0x0000003231317212 */ /* 0x000fe200078ec0ff */
[--C-:B------:R-:W-:Y:S01]  /*12bd0*/  HSET2.LE.AND R50, R113, R220.reuse, PT ;  /* 0x000000dc71327233 */ /* 0x100fe20003803000 */
[----:B------:R-:W-:Y:S01]  /*12be0*/  F2FP.BF16.PACK_AB R113, R178, R176 ;  /* 0x000000b0b271723e */ /* 0x000fe200000010ff */
[----:B------:R-:W-:Y:S02]  /*12bf0*/  FFMA.FTZ R179, R53, c[0x0][0x23c], -R179 ;  /* 0x00008f0035b37a23 */ /* 0x000fe400000108b3 */
[----:B------:R-:W-:Y:S01]  /*12c00*/  FFMA.FTZ R165, R3, R223, R165 ;  /* 0x000000df03a57223 */ /* 0x000fe200000100a5 */
[----:B------:R-:W-:Y:S01]  /*12c10*/  LOP3.LUT R50, R50, R113, RZ, 0xc0, !PT ;  /* 0x0000007132327212 */ /* 0x000fe200078ec0ff */
[----:B------:R-:W-:Y:S03]  /*12c20*/  MUFU.EX2 R150, R150 ;  /* 0x0000009600967308 */ /* 0x000fe60000000800 */
[----:B------:R-:W-:Y:S02]  /*12c30*/  FFMA.FTZ R161, R2, R222, R161 ;  /* 0x000000de02a17223 */ /* 0x000fe400000100a1 */
[----:B------:R-:W-:Y:S01]  /*12c40*/  FADD.FTZ R154, R157, R154 ;  /* 0x0000009a9d9a7221 */ /* 0x000fe20000010000 */
[C---:B------:R-:W-:Y:S01]  /*12c50*/  HMMA.16816.F32.BF16 R8, R48.reuse, R104, R8 ;  /* 0x000000683008723c */ /* 0x040fe20000041808 */
[----:B------:R-:W-:Y:S02]  /*12c60*/  FADD.FTZ R156, R155, R156 ;  /* 0x0000009c9b9c7221 */ /* 0x000fe40000010000 */
[----:B------:R-:W-:Y:S01]  /*12c70*/  FADD.FTZ R165, R164, R165 ;  /* 0x000000a5a4a57221 */ /* 0x000fe20000010000 */
[----:B------:R-:W-:Y:S01]  /*12c80*/  MUFU.EX2 R141, R141 ;  /* 0x0000008d008d7308 */ /* 0x000fe20000000800 */
[----:B------:R-:W-:Y:S02]  /*12c90*/  FADD.FTZ R161, R160, R161 ;  /* 0x000000a1a0a17221 */ /* 0x000fe40000010000 */
[----:B------:R-:W-:Y:S01]  /*12ca0*/  IMAD.WIDE.U32 R104, R241, -0x326172a9, RZ ;  /* 0xcd9e8d57f1687825 */ /* 0x000fe200078e00ff */
[-C--:B------:R-:W-:Y:S04]  /*12cb0*/  HMMA.16816.F32.BF16 R12, R48, R106.reuse, R12 ;  /* 0x0000006a300c723c */ /* 0x080fe8000004180c */
[----:B------:R-:W-:Y:S01]  /*12cc0*/  LOP3.LUT R116, R105, UR15, R232, 0x96, !PT ;  /* 0x0000000f69747c12 */ /* 0x000fe2000f8e96e8 */
[----:B------:R-:W-:Y:S01]  /*12cd0*/  FFMA.FTZ R241, R41, c[0x0][0x23c], -R170 ;  /* 0x00008f0029f17a23 */ /* 0x000fe200000108aa */
[----:B------:R-:W-:Y:S01]  /*12ce0*/  LOP3.LUT R118, R245, UR13, R104, 0x96, !PT ;  /* 0x0000000df5767c12 */ /* 0x000fe2000f8e9668 */
[----:B------:R-:W-:Y:S01]  /*12cf0*/  MUFU.EX2 R142, R142 ;  /* 0x0000008e008e7308 */ /* 0x000fe20000000800 */
[C---:B------:R-:W-:Y:S01]  /*12d00*/  HMMA.16816.F32.BF16 R16, R100.reuse, R106, R16 ;  /* 0x0000006a6410723c */ /* 0x040fe20000041810 */
[----:B------:R-:W-:Y:S03]  /*12d10*/  LOP3.LUT R37, R105, UR15, R228, 0x96, !PT ;  /* 0x0000000f69257c12 */ /* 0x000fe6000f8e96e4 */
[----:B------:R-:W-:Y:S01]  /*12d20*/  LOP3.LUT R36, R243, UR13, R104, 0x96, !PT ;  /* 0x0000000df3247c12 */ /* 0x000fe2000f8e9668 */
[----:B------:R-:W-:Y:S01]  /*12d30*/  IMAD.WIDE.U32 R116, R116, -0x2daee0ad, RZ ;  /* 0xd2511f5374747825 */ /* 0x000fe200078e00ff */
[----:B------:R-:W2:Y:S03]  /*12d40*/  LDSM.16.MT88.4 R104, [R185+0x6800] ;  /* 0x00680000b968783b */ /* 0x000ea60000004200 */
[----:B------:R-:W-:Y:S01]  /*12d50*/  IMAD.WIDE.U32 R112, R37, -0x2daee0ad, RZ ;  /* 0xd2511f5325707825 */ /* 0x000fe200078e00ff */
[-C--:B-1----:R-:W-:Y:S01]  /*12d60*/  HMMA.16816.F32.BF16 R32, R100, R108.reuse, R32 ;  /* 0x0000006c6420723c */ /* 0x082fe20000041820 */
[----:B------:R-:W-:Y:S01]  /*12d70*/  MUFU.EX2 R151, R151 ;  /* 0x0000009700977308 */ /* 0x000fe20000000800 */
[----:B------:R-:W-:Y:S01]  /*12d80*/  LOP3.LUT R38, R117, UR12, R230, 0x96, !PT ;  /* 0x0000000c75267c12 */ /* 0x000fe2000f8e96e6 */
[----:B------:R-:W-:Y:S04]  /*12d90*/  IMAD.WIDE.U32 R36, R36, -0x2daee0ad, RZ ;  /* 0xd2511f5324247825 */ /* 0x000fe800078e00ff */
[----:B------:R-:W-:Y:S01]  /*12da0*/  IMAD.WIDE.U32 R118, R118, -0x2daee0ad, RZ ;  /* 0xd2511f5376767825 */ /* 0x000fe200078e00ff */
[C---:B------:R-:W-:Y:S01]  /*12db0*/  HMMA.16816.F32.BF16 R68, R48.reuse, R108, R68 ;  /* 0x0000006c3044723c */ /* 0x040fe20000041844 */
[----:B------:R-:W-:Y:S02]  /*12dc0*/  LOP3.LUT R112, R37, UR10, R112, 0x96, !PT ;  /* 0x0000000a25707c12 */ /* 0x000fe4000f8e9670 */
[----:B------:R-:W1:Y:S01]  /*12dd0*/  MUFU.EX2 R241, R241 ;  /* 0x000000f100f17308 */ /* 0x000e620000000800 */
[----:B------:R-:W-:Y:S01]  /*12de0*/  IMAD.WIDE.U32 R114, R38, -0x326172a9, RZ ;  /* 0xcd9e8d5726727825 */ /* 0x000fe200078e00ff */
[----:B------:R-:W-:Y:S02]  /*12df0*/  LOP3.LUT R38, R113, UR12, R226, 0x96, !PT ;  /* 0x0000000c71267c12 */ /* 0x000fe4000f8e96e2 */
[----:B------:R-:W-:Y:S01]  /*12e00*/  LOP3.LUT R116, R119, UR10, R116, 0x96, !PT ;  /* 0x0000000a77747c12 */ /* 0x000fe2000f8e9674 */
        /* <DEDUP_REMOVED lines=12> */
[----:B------:R-:W3:Y:S01]  /*12ed0*/  MUFU.EX2 R140, R140 ;  /* 0x0000008c008c7308 */ /* 0x000ee20000000800 */
[-C--:B--2---:R-:W-:Y:S02]  /*12ee0*/  HMMA.16816.F32.BF16 R20, R100, R104.reuse, R20 ;  /* 0x000000686414723c */ /* 0x084fe40000041814 */
[----:B------:R-:W-:Y:S01]  /*12ef0*/  IMAD.WIDE.U32 R108, R108, -0x2daee0ad, RZ ;  /* 0xd2511f536c6c7825 */ /* 0x000fe200078e00ff */
[----:B------:R-:W-:Y:S02]  /*12f00*/  LOP3.LUT R41, R121, UR8, R36, 0x96, !PT ;  /* 0x0000000879297c12 */ /* 0x000fe4000f8e9624 */
[----:B------:R-:W2:Y:S01]  /*12f10*/  LDSM.16.MT88.4 R36, [R184+0x6800] ;  /* 0x00680000b824783b */ /* 0x000ea20000004200 */
[----:B------:R-:W-:Y:S01]  /*12f20*/  IMAD.WIDE.U32 R114, R114, -0x2daee0ad, RZ ;  /* 0xd2511f5372727825 */ /* 0x000fe200078e00ff */
[----:B------:R-:W-:Y:S01]  /*12f30*/  LOP3.LUT R113, R245, UR8, R118, 0x96, !PT ;  /* 0x00000008f5717c12 */ /* 0x000fe2000f8e9676 */
[C---:B------:R-:W-:Y:S01]  /*12f40*/  HMMA.16816.F32.BF16 R80, R48.reuse, R104, R80 ;  /* 0x000000683050723c */ /* 0x040fe20000041850 */
[----:B------:R-:W-:Y:S01]  /*12f50*/  LOP3.LUT R120, R109, UR6, R120, 0x96, !PT ;  /* 0x000000066d787c12 */ /* 0x000fe2000f8e9678 */
[----:B------:R-:W-:Y:S02]  /*12f60*/  MUFU.EX2 R248, R248 ;  /* 0x000000f800f87308 */ /* 0x000fe40000000800 */
[----:B------:R-:W-:Y:S01]  /*12f70*/  LOP3.LUT R40, R115, UR6, R244, 0x96, !PT ;  /* 0x0000000673287c12 */ /* 0x000fe2000f8e96f4 */
[----:B------:R-:W-:Y:S01]  /*12f80*/  IMAD.WIDE.U32 R110, R113, -0x326172a9, RZ ;  /* 0xcd9e8d57716e7825 */ /* 0x000fe200078e00ff */
[----:B-1----:R-:W-:Y:S02]  /*12f90*/  F2FP.BF16.PACK_AB R65, R241, R151 ;  /* 0x00000097f141723e */ /* 0x002fe400000010ff */
[-C--:B------:R-:W-:Y:S01]  /*12fa0*/  HMMA.16816.F32.BF16 R84, R48, R106.reuse, R84 ;  /* 0x0000006a3054723c */ /* 0x080fe20000041854 */
[----:B------:R-:W-:Y:S03]  /*12fb0*/  IMAD.WIDE.U32 R118, R40, -0x326172a9, RZ ;  /* 0xcd9e8d5728767825 */ /* 0x000fe600078e00ff */
[----:B------:R-:W-:Y:S01]  /*12fc0*/  MUFU.EX2 R249, R249 ;  /* 0x000000f900f97308 */ /* 0x000fe20000000800 */
[----:B------:R-:W-:Y:S01]  /*12fd0*/  IMAD.WIDE.U32 R120, R120, -0x326172a9, RZ ;  /* 0xcd9e8d5778787825 */ /* 0x000fe200078e00ff */
[----:B------:R-:W-:Y:S02]  /*12fe0*/  LOP3.LUT R113, R118, 0xffff, RZ, 0xc0, !PT ;  /* 0x0000ffff76717812 */ /* 0x000fe400078ec0ff */
[C---:B------:R-:W-:Y:S01]  /*12ff0*/  HMMA.16816.F32.BF16 R24, R100.reuse, R106, R24 ;  /* 0x0000006a6418723c */ /* 0x040fe20000041818 */
[----:B------:R-:W-:Y:S03]  /*13000*/  IMAD.WIDE.U32 R104, R41, -0x326172a9, RZ ;  /* 0xcd9e8d5729687825 */ /* 0x000fe600078e00ff */
[--C-:B------:R-:W-:Y:S01]  /*13010*/  SHF.R.U32.HI R115, RZ, 0x10, R118.reuse ;  /* 0x00000010ff737819 */ /* 0x100fe20000011676 */
[--C-:B------:R-:W-:Y:S01]  /*13020*/  FFMA.FTZ R242, R42, c[0x0][0x23c], -R167.reuse ;  /* 0x00008f002af27a23 */ /* 0x100fe200000108a7 */
[----:B------:R-:W-:Y:S01]  /*13030*/  LOP3.LUT R42, R118, 0xff, RZ, 0xc0, !PT ;  /* 0x000000ff762a7812 */ /* 0x000fe200078ec0ff */
[--C-:B------:R-:W-:Y:S01]  /*13040*/  FFMA.FTZ R243, R43, c[0x0][0x23c], -R167.reuse ;  /* 0x00008f002bf37a23 */ /* 0x100fe200000108a7 */
[----:B------:R-:W-:Y:S01]  /*13050*/  SHF.R.U32.HI R43, RZ, 0x18, R118 ;  /* 0x00000018ff2b7819 */ /* 0x000fe20000011676 */
[--C-:B------:R-:W-:Y:S01]  /*13060*/  FFMA.FTZ R244, R44, c[0x0][0x23c], -R170.reuse ;  /* 0x00008f002cf47a23 */ /* 0x100fe200000108aa */
[----:B------:R-:W-:Y:S02]  /*13070*/  MUFU.EX2 R250, R250 ;  /* 0x000000fa00fa7308 */ /* 0x000fe40000000800 */
[----:B------:R-:W-:Y:S01]  /*13080*/  LOP3.LUT R118, R120, 0xffff, RZ, 0xc0, !PT ;  /* 0x0000ffff78767812 */ /* 0x000fe200078ec0ff */
[----:B------:R-:W-:Y:S01]  /*13090*/  FFMA.FTZ R245, R45, c[0x0][0x23c], -R170 ;  /* 0x00008f002df57a23 */ /* 0x000fe200000108aa */
[----:B------:R-:W-:Y:S01]  /*130a0*/  LOP3.LUT R40, R119, UR16, R110, 0x96, !PT ;  /* 0x0000001077287c12 */ /* 0x000fe2000f8e966e */
[----:B------:R-:W-:Y:S01]  /*130b0*/  FFMA.FTZ R170, R61, c[0x0][0x23c], -R170 ;  /* 0x00008f003daa7a23 */ /* 0x000fe200000108aa */
[----:B------:R-:W-:Y:S01]  /*130c0*/  SHF.R.U32.HI R44, RZ, 0x8, R118 ;  /* 0x00000008ff2c7819 */ /* 0x000fe20000011676 */
[----:B------:R-:W-:Y:S01]  /*130d0*/  FFMA.FTZ R167, R63, c[0x0][0x23c], -R167 ;  /* 0x00008f003fa77a23 */ /* 0x000fe200000108a7 */
[----:B------:R-:W-:Y:S01]  /*130e0*/  LOP3.LUT R41, R121, UR16, R104, 0x96, !PT ;  /* 0x0000001079297c12 */ /* 0x000fe2000f8e9668 */
[----:B------:R-:W-:Y:S01]  /*130f0*/  FADD.FTZ R154, R138, R154 ;  /* 0x0000009a8a9a7221 */ /* 0x000fe20000010000 */
[-C--:B--2---:R-:W-:Y:S01]  /*13100*/  HMMA.16816.F32.BF16 R88, R100, R36.reuse, R88 ;  /* 0x000000246458723c */ /* 0x084fe20000041858 */
[----:B------:R-:W-:Y:S01]  /*13110*/  LOP3.LUT R110, R120, 0xff, RZ, 0xc0, !PT ;  /* 0x000000ff786e7812 */ /* 0x000fe200078ec0ff */
[----:B------:R-:W-:Y:S01]  /*13120*/  MUFU.EX2 R242, R242 ;  /* 0x000000f200f27308 */ /* 0x000fe20000000800 */
[----:B------:R-:W-:Y:S01]  /*13130*/  SHF.R.U32.HI R117, RZ, 0x10, R120 ;  /* 0x00000010ff757819 */ /* 0x000fe20000011678 */
[----:B------:R-:W-:Y:S01]  /*13140*/  FADD.FTZ R156, R152, R156 ;  /* 0x0000009c989c7221 */ /* 0x000fe20000010000 */
[----:B------:R-:W-:Y:S01]  /*13150*/  LOP3.LUT R45, R40, 0xffff, RZ, 0xc0, !PT ;  /* 0x0000ffff282d7812 */ /* 0x000fe200078ec0ff */
[----:B------:R-:W-:Y:S01]  /*13160*/  FADD.FTZ R165, R163, R165 ;  /* 0x000000a5a3a57221 */ /* 0x000fe20000010000 */
[----:B------:R-:W-:Y:S01]  /*13170*/  PRMT R110, R110, 0x5410, R44 ;  /* 0x000054106e6e7816 */ /* 0x000fe2000000002c */
[C---:B------:R-:W-:Y:S01]  /*13180*/  HMMA.16816.F32.BF16 R92, R48.reuse, R36, R92 ;  /* 0x00000024305c723c */ /* 0x040fe2000004185c */
[----:B------:R-:W-:Y:S03]  /*13190*/  SHF.R.U32.HI R44, RZ, 0x10, R41 ;  /* 0x00000010ff2c7819 */ /* 0x000fe60000011629 */
[----:B------:R-:W-:Y:S01]  /*131a0*/  SHF.R.U32.HI R113, RZ, 0x8, R113 ;  /* 0x00000008ff717819 */ /* 0x000fe20000011671 */
[----:B------:R-:W1:Y:S01]  /*131b0*/  MUFU.EX2 R243, R243 ;  /* 0x000000f300f37308 */ /* 0x000e620000000800 */
[----:B------:R-:W-:Y:S01]  /*131c0*/  LOP3.LUT R115, R115, 0xff, RZ, 0xc0, !PT ;  /* 0x000000ff73737812 */ /* 0x000fe200078ec0ff */
[----:B------:R-:W-:Y:S01]  /*131d0*/  FADD.FTZ R161, R159, R161 ;  /* 0x000000a19fa17221 */ /* 0x000fe20000010000 */
[-C--:B------:R-:W-:Y:S01]  /*131e0*/  HMMA.16816.F32.BF16 R28, R48, R38.reuse, R28 ;  /* 0x00000026301c723c */ /* 0x080fe2000004181c */
[----:B------:R-:W-:Y:S01]  /*131f0*/  LOP3.LUT R117, R117, 0xff, RZ, 0xc0, !PT ;  /* 0x000000ff75757812 */ /* 0x000fe200078ec0ff */
[----:B------:R-:W-:Y:S02]  /*13200*/  LDSM.16.MT88.4 R48, [R186+0x7000] ;  /* 0x00700000ba30783b */ /* 0x000fe40000004200 */
[----:B------:R-:W-:Y:S01]  /*13210*/  SHF.R.U32.HI R109, RZ, 0x18, R120 ;  /* 0x00000018ff6d7819 */ /* 0x000fe20000011678 */
[----:B------:R-:W-:Y:S01]  /*13220*/  FADD.FTZ R154, R153, R154 ;  /* 0x0000009a999a7221 */ /* 0x000fe20000010000 */
[----:B------:R-:W-:Y:S01]  /*13230*/  SHF.R.U32.HI R107, RZ, 0x18, R40 ;  /* 0x00000018ff6b7819 */ /* 0x000fe20000011628 */
[----:B------:R-:W-:Y:S01]  /*13240*/  MUFU.EX2 R244, R244 ;  /* 0x000000f400f47308 */ /* 0x000fe20000000800 */
[----:B------:R-:W-:Y:S01]  /*13250*/  HMMA.16816.F32.BF16 R96, R100, R38, R96 ;  /* 0x000000266460723c */ /* 0x000fe20000041860 */
[----:B------:R-:W-:Y:S03]  /*13260*/  LOP3.LUT R106, R41, 0xff, RZ, 0xc0, !PT ;  /* 0x000000ff296a7812 */ /* 0x000fe600078ec0ff */
[----:B------:R-:W-:Y:S01]  /*13270*/  SHF.R.U32.HI R104, RZ, 0x18, R41 ;  /* 0x00000018ff687819 */ /* 0x000fe20000011629 */
[----:B------:R-:W-:Y:S01]  /*13280*/  FADD.FTZ R156, R139, R156 ;  /* 0x0000009c8b9c7221 */ /* 0x000fe20000010000 */
[----:B------:R-:W-:Y:S01]  /*13290*/  PRMT R42, R42, 0x5410, R113 ;  /* 0x000054102a2a7816 */ /* 0x000fe20000000071 */
[--C-:B------:R-:W-:Y:S01]  /*132a0*/  HSET2.LE.AND R38, R110, R220.reuse, PT ;  /* 0x000000dc6e267233 */ /* 0x100fe20003803000 */
[----:B------:R-:W-:Y:S01]  /*132b0*/  LOP3.LUT R113, R40, 0xff, RZ, 0xc0, !PT ;  /* 0x000000ff28717812 */ /* 0x000fe200078ec0ff */
[----:B------:R-:W2:Y:S03]  /*132c0*/  MUFU.EX2 R245, R245 ;  /* 0x000000f500f57308 */ /* 0x000ea60000000800 */
[----:B------:R-:W-:Y:S01]  /*132d0*/  PRMT R43, R115, 0x5410, R43 ;  /* 0x00005410732b7816 */ /* 0x000fe2000000002b */
[--C-:B------:R-:W-:Y:S01]  /*132e0*/  HSET2.LE.AND R42, R42, R220.reuse, PT ;  /* 0x000000dc2a2a7233 */ /* 0x100fe20003803000 */
[----:B------:R-:W-:Y:S01]  /*132f0*/  LOP3.LUT R115, R41, 0xffff, RZ, 0xc0, !PT ;  /* 0x0000ffff29737812 */ /* 0x000fe200078ec0ff */
[----:B------:R-:W-:Y:S01]  /*13300*/  FADD.FTZ R165, R162, R165 ;  /* 0x000000a5a2a57221 */ /* 0x000fe20000010000 */
[----:B------:R-:W-:Y:S01]  /*13310*/  LOP3.LUT R41, R44, 0xff, RZ, 0xc0, !PT ;  /* 0x000000ff2c297812 */ /* 0x000fe200078ec0ff */
[--C-:B------:R-:W-:Y:S01]  /*13320*/  HSET2.LE.AND R43, R43, R220.reuse, PT ;  /* 0x000000dc2b2b7233 */ /* 0x100fe20003803000 */
[----:B------:R-:W-:Y:S01]  /*13330*/  PRMT R109, R117, 0x5410, R109 ;  /* 0x00005410756d7816 */ /* 0x000fe2000000006d */
[----:B------:R-:W4:Y:S01]  /*13340*/  MUFU.EX2 R251, R251 ;  /* 0x000000fb00fb7308 */ /* 0x000f220000000800 */
[----:B------:R-:W-:Y:S01]  /*13350*/  SHF.R.U32.HI R117, RZ, 0x10, R40 ;  /* 0x00000010ff757819 */ /* 0x000fe20000011628 */
[----:B------:R-:W-:Y:S01]  /*13360*/  FADD.FTZ R161, R158, R161 ;  /* 0x000000a19ea17221 */ /* 0x000fe20000010000 */
[----:B------:R-:W-:Y:S01]  /*13370*/  SHF.R.U32.HI R40, RZ, 0x8, R45 ;  /* 0x00000008ff287819 */ /* 0x000fe2000001162d */
[--C-:B------:R-:W-:Y:S01]  /*13380*/  HSET2.LE.AND R39, R109, R220.reuse, PT ;  /* 0x000000dc6d277233 */ /* 0x100fe20003803000 */
[----:B------:R-:W5:Y:S01]  /*13390*/  LDSM.16.MT88.4 R44, [R188+0x7000] ;  /* 0x00700000bc2c783b */ /* 0x000f620000004200 */
[----:B------:R-:W-:Y:S01]  /*133a0*/  LOP3.LUT R117, R117, 0xff, RZ, 0xc0, !PT ;  /* 0x000000ff75757812 */ /* 0x000fe200078ec0ff */
[----:B------:R-:W-:Y:S01]  /*133b0*/  FADD.FTZ R154, R147, R154 ;  /* 0x0000009a939a7221 */ /* 0x000fe20000010000 */
[----:B------:R-:W-:Y:S01]  /*133c0*/  PRMT R40, R113, 0x5410, R40 ;  /* 0x0000541071287816 */ /* 0x000fe20000000028 */
[----:B------:R-:W-:Y:S01]  /*133d0*/  FADD.FTZ R156, R168, R156 ;  /* 0x0000009ca89c7221 */ /* 0x000fe20000010000 */
[----:B------:R-:W-:Y:S01]  /*133e0*/  PRMT R107, R117, 0x5410, R107 ;  /* 0x00005410756b7816 */ /* 0x000fe2000000006b */
[----:B------:R-:W-:Y:S01]  /*133f0*/  MUFU.EX2 R252, R252 ;  /* 0x000000fc00fc7308 */ /* 0x000fe20000000800 */
[----:B------:R-:W-:Y:S01]  /*13400*/  SHF.R.U32.HI R115, RZ, 0x8, R115 ;  /* 0x00000008ff737819 */ /* 0x000fe20000011673 */
[--C-:B------:R-:W-:Y:S01]  /*13410*/  HSET2.LE.AND R40, R40, R220.reuse, PT ;  /* 0x000000dc28287233 */ /* 0x100fe20003803000 */
[----:B------:R-:W-:Y:S01]  /*13420*/  PRMT R104, R41, 0x5410, R104 ;  /* 0x0000541029687816 */ /* 0x000fe20000000068 */
[----:B------:R-:W-:Y:S01]  /*13430*/  FADD.FTZ R165, R171, R165 ;  /* 0x000000a5aba57221 */ /* 0x000fe20000010000 */
[----:B------:R-:W-:Y:S01]  /*13440*/  F2FP.BF16.PACK_AB R41, R148, R239 ;  /* 0x000000ef9429723e */ /* 0x000fe200000010ff */
[----:B------:R-:W-:Y:S01]  /*13450*/  FADD.FTZ R161, R173, R161 ;  /* 0x000000a1ada17221 */ /* 0x000fe20000010000 */
[----:B---3--:R-:W-:Y:S01]  /*13460*/  F2FP.BF16.PACK_AB R37, R140, R149 ;  /* 0x000000958c25723e */ /* 0x008fe200000010ff */
[----:B------:R-:W-:Y:S01]  /*13470*/  FADD.FTZ R154, R169, R154 ;  /* 0x0000009aa99a7221 */ /* 0x000fe20000010000 */
[----:B------:R-:W-:Y:S01]  /*13480*/  PRMT R106, R106, 0x5410, R115 ;  /* 0x000054106a6a7816 */ /* 0x000fe20000000073 */
[----:B------:R-:W3:Y:S01]  /*13490*/  MUFU.EX2 R179, R179 ;  /* 0x000000b300b37308 */ /* 0x000ee20000000800 */
[----:B------:R-:W-:Y:S01]  /*134a0*/  F2FP.BF16.PACK_AB R36, R142, R141 ;  /* 0x0000008d8e24723e */ /* 0x000fe200000010ff */
[----:B------:R-:W-:Y:S01]  /*134b0*/  FADD.FTZ R156, R172, R156 ;  /* 0x0000009cac9c7221 */ /* 0x000fe20000010000 */
[----:B------:R-:W-:Y:S01]  /*134c0*/  LOP3.LUT R42, R42, R41, RZ, 0xc0, !PT ;  /* 0x000000292a2a7212 */ /* 0x000fe200078ec0ff */
[--C-:B------:R-:W-:Y:S01]  /*134d0*/  HSET2.LE.AND R41, R107, R220.reuse, PT ;  /* 0x000000dc6b297233 */ /* 0x100fe20003803000 */
[----:B------:R-:W-:Y:S01]  /*134e0*/  LOP3.LUT R43, R43, R37, RZ, 0xc0, !PT ;  /* 0x000000252b2b7212 */ /* 0x000fe200078ec0ff */
[--C-:B------:R-:W-:Y:S01]  /*134f0*/  HSET2.LE.AND R37, R104, R220.reuse, PT ;  /* 0x000000dc68257233 */ /* 0x100fe20003803000 */
[----:B------:R-:W-:Y:S01]  /*13500*/  F2FP.BF16.PACK_AB R104, R150, R143 ;  /* 0x0000008f9668723e */ /* 0x000fe200000010ff */
[----:B------:R-:W-:Y:S01]  /*13510*/  FADD.FTZ R165, R174, R165 ;  /* 0x000000a5aea57221 */ /* 0x000fe20000010000 */
[----:B------:R-:W-:Y:S01]  /*13520*/  LOP3.LUT R40, R40, R36, RZ, 0xc0, !PT ;  /* 0x0000002428287212 */ /* 0x000fe200078ec0ff */
[--C-:B------:R-:W-:Y:S01]  /*13530*/  HSET2.LE.AND R36, R106, R220.reuse, PT ;  /* 0x000000dc6a247233 */ /* 0x100fe20003803000 */
[----:B------:R-:W-:Y:S01]  /*13540*/  LOP3.LUT R41, R41, R104, RZ, 0xc0, !PT ;  /* 0x0000006829297212 */ /* 0x000fe200078ec0ff */
[----:B------:R-:W3:Y:S01]  /*13550*/  MUFU.EX2 R177, R177 ;  /* 0x000000b100b17308 */ /* 0x000ee20000000800 */
[----:B-1----:R-:W-:Y:S01]  /*13560*/  F2FP.BF16.PACK_AB R64, R243, R242 ;  /* 0x000000f2f340723e */ /* 0x002fe200000010ff */
[----:B------:R-:W-:Y:S01]  /*13570*/  FADD.FTZ R161, R175, R161 ;  /* 0x000000a1afa17221 */ /* 0x000fe20000010000 */
[----:B------:R-:W-:Y:S01]  /*13580*/  LOP3.LUT R36, R36, R65, RZ, 0xc0, !PT ;  /* 0x0000004124247212 */ /* 0x000fe200078ec0ff */
[----:B------:R-:W-:Y:S01]  /*13590*/  FADD.FTZ R154, R166, R154 ;  /* 0x0000009aa69a7221 */ /* 0x000fe20000010000 */
[----:B--2---:R-:W-:Y:S01]  /*135a0*/  F2FP.BF16.PACK_AB R65, R245, R244 ;  /* 0x000000f4f541723e */ /* 0x004fe200000010ff */
[----:B------:R-:W-:Y:S01]  /*135b0*/  FADD.FTZ R156, R144, R156 ;  /* 0x0000009c909c7221 */ /* 0x000fe20000010000 */
[----:B------:R-:W-:Y:S01]  /*135c0*/  LOP3.LUT R37, R37, R64, RZ, 0xc0, !PT ;  /* 0x0000004025257212 */ /* 0x000fe200078ec0ff */
[----:B------:R-:W-:Y:S01]  /*135d0*/  FADD.FTZ R165, R176, R165 ;  /* 0x000000a5b0a57221 */ /* 0x000fe20000010000 */
[----:B------:R-:W-:Y:S01]  /*135e0*/  F2FP.BF16.PACK_AB R64, R247, R246 ;  /* 0x000000f6f740723e */ /* 0x000fe200000010ff */
[----:B------:R-:W-:Y:S01]  /*135f0*/  MUFU.EX2 R56, R56 ;  /* 0x0000003800387308 */ /* 0x000fe20000000800 */
[----:B------:R-:W-:Y:S01]  /*13600*/  LOP3.LUT R38, R38, R65, RZ, 0xc0, !PT ;  /* 0x0000004126267212 */ /* 0x000fe200078ec0ff */
[-C--:B-----5:R-:W-:Y:S01]  /*13610*/  HMMA.16816.F32.BF16 R4, R40, R44.reuse, R4 ;  /* 0x0000002c2804723c */ /* 0x0a0fe20000041804 */
[----:B------:R-:W-:Y:S01]  /*13620*/  LOP3.LUT R39, R39, R64, RZ, 0xc0, !PT ;  /* 0x0000004027277212 */ /* 0x000fe200078ec0ff */
[----:B------:R-:W-:Y:S01]  /*13630*/  FADD.FTZ R161, R238, R161 ;  /* 0x000000a1eea17221 */ /* 0x000fe20000010000 */
[----:B------:R-:W1:Y:S01]  /*13640*/  LDSM.16.MT88.4 R64, [R185+0x7000] ;  /* 0x00700000b940783b */ /* 0x000e620000004200 */
[----:B------:R-:W-:Y:S01]  /*13650*/  LOP3.LUT R110, R111, UR7, R116, 0x96, !PT ;  /* 0x000000076f6e7c12 */ /* 0x000fe2000f8e9674 */
[----:B------:R-:W-:Y:S01]  /*13660*/  FADD.FTZ R154, R145, R154 ;  /* 0x0000009a919a7221 */ /* 0x000fe20000010000 */
[----:B------:R-:W-:Y:S01]  /*13670*/  LOP3.LUT R54, R105, UR7, R112, 0x96, !PT ;  /* 0x0000000769367c12 */ /* 0x000fe2000f8e9670 */
[----:B------:R-:W-:Y:S01]  /*13680*/  FADD.FTZ R156, R146, R156 ;  /* 0x0000009c929c7221 */ /* 0x000fe20000010000 */
[C---:B------:R-:W-:Y:S01]  /*13690*/  HMMA.16816.F32.BF16 R8, R36.reuse, R44, R8 ;  /* 0x0000002c2408723c */ /* 0x040fe20000041808 */
[----:B------:R-:W-:Y:S01]  /*136a0*/  IMAD.WIDE.U32 R110, R110, -0x2daee0ad, RZ ;  /* 0xd2511f536e6e7825 */ /* 0x000fe200078e00ff */
[----:B------:R-:W2:Y:S01]  /*136b0*/  MUFU.EX2 R57, R57 ;  /* 0x0000003900397308 */ /* 0x000ea20000000800 */
[----:B------:R-:W-:Y:S02]  /*136c0*/  LDSM.16.MT88.4 R116, [R188+0x7800] ;  /* 0x00780000bc74783b */ /* 0x000fe40000004200 */
[----:B------:R-:W-:Y:S01]  /*136d0*/  IMAD.WIDE.U32 R54, R54, -0x2daee0ad, RZ ;  /* 0xd2511f5336367825 */ /* 0x000fe200078e00ff */
[----:B------:R-:W-:Y:S02]  /*136e0*/  LOP3.LUT R52, R110, 0xffff, RZ, 0xc0, !PT ;  /* 0x0000ffff6e347812 */ /* 0x000fe400078ec0ff */
[-C--:B------:R-:W-:Y:S01]  /*136f0*/  HMMA.16816.F32.BF16 R12, R36, R46.reuse, R12 ;  /* 0x0000002e240c723c */ /* 0x080fe2000004180c */
[----:B------:R-:W-:Y:S02]  /*13700*/  LOP3.LUT R114, R111, UR17, R114, 0x96, !PT ;  /* 0x000000116f727c12 */ /* 0x000fe4000f8e9672 */
[----:B------:R-:W-:Y:S01]  /*13710*/  LDSM.16.MT88.4 R104, [R185+0x7800] ;  /* 0x00780000b968783b */ /* 0x000fe20000004200 */
[----:B------:R-:W-:Y:S01]  /*13720*/  LOP3.LUT R108, R55, UR17, R108, 0x96, !PT ;  /* 0x00000011376c7c12 */ /* 0x000fe2000f8e966c */
[----:B------:R-:W-:Y:S01]  /*13730*/  FADD.FTZ R165, R178, R165 ;  /* 0x000000a5b2a57221 */ /* 0x000fe20000010000 */
[----:B------:R-:W-:Y:S01]  /*13740*/  SHF.R.U32.HI R52, RZ, 0x8, R52 ;  /* 0x00000008ff347819 */ /* 0x000fe20000011634 */
[----:B------:R-:W-:Y:S01]  /*13750*/  MUFU.EX2 R58, R58 ;  /* 0x0000003a003a7308 */ /* 0x000fe20000000800 */
[C---:B------:R-:W-:Y:S01]  /*13760*/  HMMA.16816.F32.BF16 R16, R40.reuse, R46, R16 ;  /* 0x0000002e2810723c */ /* 0x040fe20000041810 */
[----:B------:R-:W-:Y:S02]  /*13770*/  LOP3.LUT R102, R54, 0xff, RZ, 0xc0, !PT ;  /* 0x000000ff36667812 */ /* 0x000fe400078ec0ff */
[----:B------:R-:W5:Y:S01]  /*13780*/  LDSM.16.MT88.4 R44, [R184+0x7000] ;  /* 0x00700000b82c783b */ /* 0x000f620000004200 */
[----:B------:R-:W-:Y:S01]  /*13790*/  SHF.R.U32.HI R103, RZ, 0x18, R54 ;  /* 0x00000018ff677819 */ /* 0x000fe20000011636 */
[----:B------:R-:W-:Y:S01]  /*137a0*/  FADD.FTZ R161, R240, R161 ;  /* 0x000000a1f0a17221 */ /* 0x000fe20000010000 */
[----:B------:R-:W-:Y:S01]  /*137b0*/  SHF.R.U32.HI R53, RZ, 0x10, R110 ;  /* 0x00000010ff357819 */ /* 0x000fe2000001166e */
[----:B------:R-:W-:Y:S01]  /*137c0*/  FADD.FTZ R154, R141, R154 ;  /* 0x0000009a8d9a7221 */ /* 0x000fe20000010000 */
[-C--:B------:R-:W-:Y:S01]  /*137d0*/  HMMA.16816.F32.BF16 R32, R40, R48.reuse, R32 ;  /* 0x000000302820723c */ /* 0x080fe20000041820 */
[C---:B------:R-:W-:Y:S01]  /*137e0*/  LOP3.LUT R61, R108.reuse, 0xffff, RZ, 0xc0, !PT ;  /* 0x0000ffff6c3d7812 */ /* 0x040fe200078ec0ff */
[----:B------:R-:W1:Y:S02]  /*137f0*/  MUFU.EX2 R59, R59 ;  /* 0x0000003b003b7308 */ /* 0x000e640000000800 */
[----:B------:R-:W-:Y:S01]  /*13800*/  LOP3.LUT R53, R53, 0xff, RZ, 0xc0, !PT ;  /* 0x000000ff35357812 */ /* 0x000fe200078ec0ff */
[----:B------:R-:W-:Y:S01]  /*13810*/  FADD.FTZ R156, R143, R156 ;  /* 0x0000009c8f9c7221 */ /* 0x000fe20000010000 */
[----:B------:R-:W-:Y:S01]  /*13820*/  SHF.R.U32.HI R101, RZ, 0x10, R108 ;  /* 0x00000010ff657819 */ /* 0x000fe2000001166c */
[----:B------:R-:W-:Y:S01]  /*13830*/  FADD.FTZ R165, R151, R165 ;  /* 0x000000a597a57221 */ /* 0x000fe20000010000 */
[C---:B------:R-:W-:Y:S01]  /*13840*/  HMMA.16816.F32.BF16 R68, R36.reuse, R48, R68 ;  /* 0x000000302444723c */ /* 0x040fe20000041844 */
[----:B------:R-:W-:Y:S03]  /*13850*/  LOP3.LUT R100, R108, 0xff, RZ, 0xc0, !PT ;  /* 0x000000ff6c647812 */ /* 0x000fe600078ec0ff */
[----:B------:R-:W-:Y:S01]  /*13860*/  MUFU.EX2 R60, R60 ;  /* 0x0000003c003c7308 */ /* 0x000fe20000000800 */
[----:B------:R-:W-:Y:S01]  /*13870*/  SHF.R.U32.HI R61, RZ, 0x8, R61 ;  /* 0x00000008ff3d7819 */ /* 0x000fe2000001163d */
[----:B------:R-:W-:Y:S01]  /*13880*/  FADD.FTZ R161, R242, R161 ;  /* 0x000000a1f2a17221 */ /* 0x000fe20000010000 */
[----:B------:R-:W-:Y:S01]  /*13890*/  LOP3.LUT R48, R54, 0xffff, RZ, 0xc0, !PT ;  /* 0x0000ffff36307812 */ /* 0x000fe200078ec0ff */
[-C--:B------:R-:W-:Y:S01]  /*138a0*/  HMMA.16816.F32.BF16 R72, R36, R50.reuse, R72 ;  /* 0x000000322448723c */ /* 0x080fe20000041848 */
[----:B------:R-:W-:Y:S03]  /*138b0*/  SHF.R.U32.HI R49, RZ, 0x10, R54 ;  /* 0x00000010ff317819 */ /* 0x000fe60000011636 */
[----:B------:R-:W-:Y:S01]  /*138c0*/  LOP3.LUT R54, R114, 0xffff, RZ, 0xc0, !PT ;  /* 0x0000ffff72367812 */ /* 0x000fe200078ec0ff */
[----:B------:R-:W-:Y:S01]  /*138d0*/  FADD.FTZ R154, R142, R154 ;  /* 0x0000009a8e9a7221 */ /* 0x000fe20000010000 */
[----:B------:R-:W-:Y:S01]  /*138e0*/  SHF.R.U32.HI R108, RZ, 0x18, R108 ;  /* 0x00000018ff6c7819 */ /* 0x000fe2000001166c */
[----:B------:R-:W2:Y:S01]  /*138f0*/  MUFU.EX2 R170, R170 ;  /* 0x000000aa00aa7308 */ /* 0x000ea20000000800 */
[C---:B------:R-:W-:Y:S01]  /*13900*/  HMMA.16816.F32.BF16 R76, R40.reuse, R50, R76 ;  /* 0x00000032284c723c */ /* 0x040fe2000004184c */
[----:B------:R-:W-:Y:S03]  /*13910*/  SHF.R.U32.HI R54, RZ, 0x8, R54 ;  /* 0x00000008ff367819 */ /* 0x000fe60000011636 */
[----:B------:R-:W-:Y:S01]  /*13920*/  LOP3.LUT R101, R101, 0xff, RZ, 0xc0, !PT ;  /* 0x000000ff65657812 */ /* 0x000fe200078ec0ff */
[----:B------:R-:W-:Y:S01]  /*13930*/  FADD.FTZ R156, R150, R156 ;  /* 0x0000009c969c7221 */ /* 0x000fe20000010000 */
[----:B------:R-:W-:Y:S01]  /*13940*/  PRMT R100, R100, 0x5410, R61 ;  /* 0x0000541064647816 */ /* 0x000fe2000000003d */
[----:B------:R-:W-:Y:S01]  /*13950*/  FADD.FTZ R165, R241, R165 ;  /* 0x000000a5f1a57221 */ /* 0x000fe20000010000 */
[-C--:B-1----:R-:W-:Y:S01]  /*13960*/  HMMA.16816.F32.BF16 R20, R40, R64.reuse, R20 ;  /* 0x000000402814723c */ /* 0x082fe20000041814 */
[----:B------:R-:W-:Y:S01]  /*13970*/  LOP3.LUT R50, R110, 0xff, RZ, 0xc0, !PT ;  /* 0x000000ff6e327812 */ /* 0x000fe200078ec0ff */
[----:B------:R-:W-:Y:S02]  /*13980*/  MUFU.EX2 R167, R167 ;  /* 0x000000a700a77308 */ /* 0x000fe40000000800 */
[----:B------:R-:W-:Y:S01]  /*13990*/  SHF.R.U32.HI R51, RZ, 0x18, R110 ;  /* 0x00000018ff337819 */ /* 0x000fe2000001166e */
[--C-:B------:R-:W-:Y:S01]  /*139a0*/  HSET2.LE.AND R100, R100, R220.reuse, PT ;  /* 0x000000dc64647233 */ /* 0x100fe20003803000 */
[----:B------:R-:W-:Y:S01]  /*139b0*/  PRMT R50, R50, 0x5410, R52 ;  /* 0x0000541032327816 */ /* 0x000fe20000000034 */
[----:B------:R-:W-:Y:S01]  /*139c0*/  FADD.FTZ R161, R243, R161 ;  /* 0x000000a1f3a17221 */ /* 0x000fe20000010000 */
[C---:B------:R-:W-:Y:S01]  /*139d0*/  HMMA.16816.F32.BF16 R80, R36.reuse, R64, R80 ;  /* 0x000000402450723c */ /* 0x040fe20000041850 */
[----:B------:R-:W-:Y:S03]  /*139e0*/  LOP3.LUT R52, R49, 0xff, RZ, 0xc0, !PT ;  /* 0x000000ff31347812 */ /* 0x000fe600078ec0ff */
[----:B------:R-:W-:Y:S01]  /*139f0*/  PRMT R51, R53, 0x5410, R51 ;  /* 0x0000541035337816 */ /* 0x000fe20000000033 */
[--C-:B------:R-:W-:Y:S01]  /*13a00*/  HSET2.LE.AND R50, R50, R220.reuse, PT ;  /* 0x000000dc32327233 */ /* 0x100fe20003803000 */
[----:B------:R-:W-:Y:S01]  /*13a10*/  SHF.R.U32.HI R53, RZ, 0x8, R48 ;  /* 0x00000008ff357819 */ /* 0x000fe20000011630 */
[----:B------:R-:W-:Y:S01]  /*13a20*/  IMAD.MOV.U32 R65, RZ, RZ, R124 ;  /* 0x000000ffff417224 */ /* 0x000fe200078e007c */
[-C--:B------:R-:W-:Y:S01]  /*13a30*/  HMMA.16816.F32.BF16 R84, R36, R66.reuse, R84 ;  /* 0x000000422454723c */ /* 0x080fe20000041854 */
[----:B------:R-:W-:Y:S03]  /*13a40*/  PRMT R103, R52, 0x5410, R103 ;  /* 0x0000541034677816 */ /* 0x000fe60000000067 */
[----:B------:R-:W-:Y:S01]  /*13a50*/  PRMT R102, R102, 0x5410, R53 ;  /* 0x0000541066667816 */ /* 0x000fe20000000035 */
[--C-:B------:R-:W-:Y:S01]  /*13a60*/  HSET2.LE.AND R51, R51, R220.reuse, PT ;  /* 0x000000dc33337233 */ /* 0x100fe20003803000 */
[----:B------:R-:W-:Y:S01]  /*13a70*/  LOP3.LUT R48, R114, 0xff, RZ, 0xc0, !PT ;  /* 0x000000ff72307812 */ /* 0x000fe200078ec0ff */
[--C-:B------:R-:W-:Y:S01]  /*13a80*/  HSET2.LE.AND R103, R103, R220.reuse, PT ;  /* 0x000000dc67677233 */ /* 0x100fe20003803000 */
[C---:B------:R-:W-:Y:S01]  /*13a90*/  HMMA.16816.F32.BF16 R24, R40.reuse, R66, R24 ;  /* 0x000000422818723c */ /* 0x040fe20000041818 */
[----:B------:R-:W-:Y:S03]  /*13aa0*/  SHF.R.U32.HI R49, RZ, 0x10, R114 ;  /* 0x00000010ff317819 */ /* 0x000fe60000011672 */
[----:B------:R-:W-:Y:S01]  /*13ab0*/  PRMT R48, R48, 0x5410, R54 ;  /* 0x0000541030307816 */ /* 0x000fe20000000036 */
[----:B------:R-:W-:Y:S01]  /*13ac0*/  FADD.FTZ R154, R239, R154 ;  /* 0x0000009aef9a7221 */ /* 0x000fe20000010000 */
[----:B------:R-:W1:Y:S01]  /*13ad0*/  LDSM.16.MT88.4 R52, [R186+0x7800] ;  /* 0x00780000ba34783b */ /* 0x000e620000004200 */
[----:B------:R-:W-:Y:S01]  /*13ae0*/  SHF.R.U32.HI R114, RZ, 0x18, R114 ;  /* 0x00000018ff727819 */ /* 0x000fe20000011672 */
[-C--:B-----5:R-:W-:Y:S01]  /*13af0*/  HMMA.16816.F32.BF16 R88, R40, R44.reuse, R88 ;  /* 0x0000002c2858723c */ /* 0x0a0fe20000041858 */
[--C-:B------:R-:W-:Y:S03]  /*13b00*/  HSET2.LE.AND R48, R48, R220.reuse, PT ;  /* 0x000000dc30307233 */ /* 0x100fe60003803000 */
[----:B------:R-:W-:Y:S01]  /*13b10*/  LOP3.LUT R49, R49, 0xff, RZ, 0xc0, !PT ;  /* 0x000000ff31317812 */ /* 0x000fe200078ec0ff */
[--C-:B------:R-:W-:Y:S01]  /*13b20*/  HSET2.LE.AND R102, R102, R220.reuse, PT ;  /* 0x000000dc66667233 */ /* 0x100fe20003803000 */
[----:B------:R-:W-:Y:S01]  /*13b30*/  PRMT R101, R101, 0x5410, R108 ;  /* 0x0000541065657816 */ /* 0x000fe2000000006c */
[----:B------:R-:W-:Y:S01]  /*13b40*/  FADD.FTZ R156, R149, R156 ;  /* 0x0000009c959c7221 */ /* 0x000fe20000010000 */
[C---:B------:R-:W-:Y:S01]  /*13b50*/  HMMA.16816.F32.BF16 R92, R36.reuse, R44, R92 ;  /* 0x0000002c245c723c */ /* 0x040fe2000004185c */
[----:B------:R-:W5:Y:S03]  /*13b60*/  MUFU.EX2 R45, R62 ;  /* 0x0000003e002d7308 */ /* 0x000f660000000800 */
[----:B------:R-:W-:Y:S01]  /*13b70*/  PRMT R49, R49, 0x5410, R114 ;  /* 0x0000541031317816 */ /* 0x000fe20000000072 */
[--C-:B------:R-:W-:Y:S01]  /*13b80*/  HSET2.LE.AND R101, R101, R220.reuse, PT ;  /* 0x000000dc65657233 */ /* 0x100fe20003803000 */
[----:B------:R-:W-:Y:S01]  /*13b90*/  FADD.FTZ R165, R244, R165 ;  /* 0x000000a5f4a57221 */ /* 0x000fe20000010000 */
[----:B------:R-:W-:Y:S01]  /*13ba0*/  F2FP.BF16.PACK_AB R44, R249, R248 ;  /* 0x000000f8f92c723e */ /* 0x000fe200000010ff */
[-C--:B------:R-:W-:Y:S01]  /*13bb0*/  HMMA.16816.F32.BF16 R28, R36, R46.reuse, R28 ;  /* 0x0000002e241c723c */ /* 0x080fe2000004181c */
[----:B------:R-:W-:Y:S03]  /*13bc0*/  HSET2.LE.AND R49, R49, R220, PT ;  /* 0x000000dc31317233 */ /* 0x000fe60003803000 */
[----:B------:R-:W-:Y:S01]  /*13bd0*/  LOP3.LUT R50, R50, R44, RZ, 0xc0, !PT ;  /* 0x0000002c32327212 */ /* 0x000fe200078ec0ff */
[----:B------:R-:W-:Y:S02]  /*13be0*/  FADD.FTZ R161, R246, R161 ;  /* 0x000000a1f6a17221 */ /* 0x000fe40000010000 */
[----:B----4-:R-:W-:Y:S01]  /*13bf0*/  F2FP.BF16.PACK_AB R39, R251, R250 ;  /* 0x000000fafb27723e */ /* 0x010fe200000010ff */
[----:B------:R-:W-:Y:S01]  /*13c00*/  HMMA.16816.F32.BF16 R96, R40, R46, R96 ;  /* 0x0000002e2860723c */ /* 0x000fe20000041860 */
[----:B---3--:R-:W-:Y:S03]  /*13c10*/  F2FP.BF16.PACK_AB R38, R179, R252 ;  /* 0x000000fcb326723e */ /* 0x008fe600000010ff */
[----:B------:R-:W-:Y:S01]  /*13c20*/  F2FP.BF16.PACK_AB R37, R177, R65 ;  /* 0x00000041b125723e */ /* 0x000fe200000010ff */
[----:B------:R-:W-:Y:S01]  /*13c30*/  FADD.FTZ R154, R148, R154 ;  /* 0x0000009a949a7221 */ /* 0x000fe20000010000 */
[----:B------:R-:W-:Y:S01]  /*13c40*/  LOP3.LUT R51, R51, R39, RZ, 0xc0, !PT ;  /* 0x0000002733337212 */ /* 0x000fe200078ec0ff */
[----:B------:R-:W-:Y:S01]  /*13c50*/  FADD.FTZ R156, R140, R156 ;  /* 0x0000009c8c9c7221 */ /* 0x000fe20000010000 */
[----:B------:R-:W-:Y:S01]  /*13c60*/  LOP3.LUT R48, R48, R38, RZ, 0xc0, !PT ;  /* 0x0000002630307212 */ /* 0x000fe200078ec0ff */
[----:B------:R-:W-:Y:S03]  /*13c70*/  FADD.FTZ R165, R245, R165 ;  /* 0x000000a5f5a57221 */ /* 0x000fe60000010000 */
[----:B------:R-:W-:Y:S01]  /*13c80*/  LOP3.LUT R49, R49, R37, RZ, 0xc0, !PT ;  /* 0x0000002531317212 */ /* 0x000fe200078ec0ff */
[----:B------:R-:W-:Y:S01]  /*13c90*/  FADD.FTZ R161, R247, R161 ;  /* 0x000000a1f7a17221 */ /* 0x000fe20000010000 */
[----:B--2---:R-:W-:Y:S01]  /*13ca0*/  F2FP.BF16.PACK_AB R36, R57, R56 ;  /* 0x000000383924723e */ /* 0x004fe200000010ff */
[----:B------:R-:W-:Y:S01]  /*13cb0*/  FADD.FTZ R154, R252, R154 ;  /* 0x0000009afc9a7221 */ /* 0x000fe20000010000 */
[----:B------:R-:W-:Y:S01]  /*13cc0*/  F2FP.BF16.PACK_AB R38, R59, R58 ;  /* 0x0000003a3b26723e */ /* 0x000fe200000010ff */
[----:B------:R-:W-:Y:S01]  /*13cd0*/  FADD.FTZ R156, R65, R156 ;  /* 0x0000009c419c7221 */ /* 0x000fe20000010000 */
[----:B------:R-:W-:Y:S01]  /*13ce0*/  LOP3.LUT R100, R100, R36, RZ, 0xc0, !PT ;  /* 0x0000002464647212 */ /* 0x000fe200078ec0ff */
[-C--:B------:R-:W-:Y:S01]  /*13cf0*/  HMMA.16816.F32.BF16 R128, R48, R116.reuse, R4 ;  /* 0x000000743080723c */ /* 0x080fe20000041804 */
[----:B------:R-:W-:Y:S01]  /*13d00*/  F2FP.BF16.PACK_AB R37, R170, R60 ;  /* 0x0000003caa25723e */ /* 0x000fe200000010ff */
[----:B------:R-:W2:Y:S01]  /*13d10*/  LDSM.16.MT88.4 R4, [R184+0x7800] ;  /* 0x00780000b804783b */ /* 0x000ea20000004200 */
[----:B-----5:R-:W-:Y:S01]  /*13d20*/  F2FP.BF16.PACK_AB R36, R167, R45 ;  /* 0x0000002da724723e */ /* 0x020fe200000010ff */
[----:B------:R-:W-:Y:S01]  /*13d30*/  FADD.FTZ R165, R56, R165 ;  /* 0x000000a538a57221 */ /* 0x000fe20000010000 */
[----:B------:R-:W-:Y:S01]  /*13d40*/  LOP3.LUT R101, R101, R38, RZ, 0xc0, !PT ;  /* 0x0000002665657212 */ /* 0x000fe200078ec0ff */
[----:B------:R-:W-:Y:S01]  /*13d50*/  FADD.FTZ R161, R58, R161 ;  /* 0x000000a13aa17221 */ /* 0x000fe20000010000 */
[----:B------:R-:W-:Y:S01]  /*13d60*/  LOP3.LUT R102, R102, R37, RZ, 0xc0, !PT ;  /* 0x0000002566667212 */ /* 0x000fe200078ec0ff */
[----:B------:R-:W-:Y:S01]  /*13d70*/  FADD.FTZ R154, R179, R154 ;  /* 0x0000009ab39a7221 */ /* 0x000fe20000010000 */
[----:B------:R-:W-:Y:S03]  /*13d80*/  LOP3.LUT R103, R103, R36, RZ, 0xc0, !PT ;  /* 0x0000002467677212 */ /* 0x000fe600078ec0ff */
[----:B------:R-:W-:Y:S02]  /*13d90*/  FADD.FTZ R156, R177, R156 ;  /* 0x0000009cb19c7221 */ /* 0x000fe40000010000 */
        /* <DEDUP_REMOVED lines=13> */
[----:B------:R-:W-:Y:S02]  /*13e70*/  IMAD.MOV.U32 R2, RZ, RZ, R134 ;  /* 0x000000ffff027224 */ /* 0x000fe400078e0086 */
[-C--:B-1----:R-:W-:Y:S01]  /*13e80*/  HMMA.16816.F32.BF16 R112, R48, R52.reuse, R32 ;  /* 0x000000343070723c */ /* 0x082fe20000041820 */
[----:B------:R-:W-:Y:S03]  /*13e90*/  IMAD.MOV.U32 R132, RZ, RZ, R136 ;  /* 0x000000ffff847224 */ /* 0x000fe600078e0088 */
[----:B------:R-:W-:Y:S02]  /*13ea0*/  IMAD.MOV.U32 R133, RZ, RZ, R137 ;  /* 0x000000ffff857224 */ /* 0x000fe400078e0089 */
[----:B------:R-:W-:Y:S02]  /*13eb0*/  IMAD.MOV.U32 R3, RZ, RZ, R135 ;  /* 0x000000ffff037224 */ /* 0x000fe400078e0087 */
        /* <DEDUP_REMOVED lines=12> */
.L_x_753:
[----:B------:R-:W1:Y:S01]  /*13f80*/  SHFL.BFLY PT, R3, R224, 0x2, 0x1f ;  /* 0x0c401f00e0037f89 */ /* 0x000e6200000e0000 */
[----:B------:R-:W-:Y:S01]  /*13f90*/  ISETP.NE.AND P0, PT, R202, -0x1, PT ;  /* 0xffffffffca00780c */ /* 0x000fe20003f05270 */
[----:B------:R-:W-:Y:S01]  /*13fa0*/  BSSY B0, `(.L_x_757) ;  /* 0x0000127000007945 */ /* 0x000fe20003800000 */
[----:B------:R-:W-:Y:S01]  /*13fb0*/  MOV R12, 0x3f800000 ;  /* 0x3f800000000c7802 */ /* 0x000fe20000000f00 */
[----:B------:R-:W2:Y:S01]  /*13fc0*/  SHFL.BFLY PT, R0, R223, 0x2, 0x1f ;  /* 0x0c401f00df007f89 */ /* 0x000ea200000e0000 */
[----:B------:R-:W-:-:S03]  /*13fd0*/  MOV R11, 0x3f800000 ;  /* 0x3f800000000b7802 */ /* 0x000fc60000000f00 */
[----:B------:R-:W3:Y:S06]  /*13fe0*/  SHFL.BFLY PT, R2, R225, 0x2, 0x1f ;  /* 0x0c401f00e1027f89 */ /* 0x000eec00000e0000 */
[----:B------:R-:W-:-:S04]  /*13ff0*/  @P0 IMAD.WIDE.U32 R14, R202, c[0x0][0x1e8], RZ ;  /* 0x00007a00ca0e0a25 */ /* 0x000fc800078e00ff */
[----:B------:R-:W-:Y:S02]  /*14000*/  @P0 IMAD R7, R202, c[0x0][0x1ec], R15 ;  /* 0x00007b00ca070a24 */ /* 0x000fe400078e020f */
[----:B-1----:R-:W-:Y:S02]  /*14010*/  FADD.FTZ R224, R3, R224 ;  /* 0x000000e003e07221 */ /* 0x002fe40000010000 */
[----:B------:R-:W1:Y:S01]  /*14020*/  SHFL.BFLY PT, R3, R222, 0x2, 0x1f ;  /* 0x0c401f00de037f89 */ /* 0x000e6200000e0000 */
[----:B--2---:R-:W-:-:S03]  /*14030*/  FADD.FTZ R223, R0, R223 ;  /* 0x000000df00df7221 */ /* 0x004fc60000010000 */
[----:B------:R-:W2:Y:S01]  /*14040*/  S2R R0, SR_TID.X ;  /* 0x0000000000007919 */ /* 0x000ea20000002100 */
[----:B---3--:R-:W-:-:S03]  /*14050*/  FADD.FTZ R225, R2, R225 ;  /* 0x000000e102e17221 */ /* 0x008fc60000010000 */
[----:B------:R-:W3:Y:S04]  /*14060*/  SHFL.BFLY PT, R5, R223, 0x1, 0x1f ;  /* 0x0c201f00df057f89 */ /* 0x000ee800000e0000 */
[----:B------:R-:W4:Y:S04]  /*14070*/  SHFL.BFLY PT, R6, R224, 0x1, 0x1f ;  /* 0x0c201f00e0067f89 */ /* 0x000f2800000e0000 */
[----:B------:R-:W5:Y:S01]  /*14080*/  SHFL.BFLY PT, R2, R225, 0x1, 0x1f ;  /* 0x0c201f00e1027f89 */ /* 0x000f6200000e0000 */
[----:B-1----:R-:W-:Y:S01]  /*14090*/  FADD.FTZ R222, R3, R222 ;  /* 0x000000de03de7221 */ /* 0x002fe20000010000 */
[----:B--2---:R-:W-:-:S04]  /*140a0*/  SHF.R.S32.HI R4, RZ, 0x1f, R0 ;  /* 0x0000001fff047819 */ /* 0x004fc80000011400 */
[----:B------:R-:W1:Y:S01]  /*140b0*/  SHFL.BFLY PT, R13, R222, 0x1, 0x1f ;  /* 0x0c201f00de0d7f89 */ /* 0x000e6200000e0000 */
[CC--:B------:R-:W-:Y:S01]  /*140c0*/  LEA.HI R8, R4.reuse, R0.reuse, RZ, 0x2 ;  /* 0x0000000004087211 */ /* 0x0c0fe200078f10ff */
[----:B---3--:R-:W-:Y:S01]  /*140d0*/  FADD.FTZ R5, R223, R5 ;  /* 0x00000005df057221 */ /* 0x008fe20000010000 */
[----:B------:R-:W-:Y:S02]  /*140e0*/  LEA.HI R4, R4, R0, RZ, 0x5 ;  /* 0x0000000004047211 */ /* 0x000fe400078f28ff */
[----:B------:R-:W-:Y:S01]  /*140f0*/  SHF.R.S32.HI R10, RZ, 0x2, R8 ;  /* 0x00000002ff0a7819 */ /* 0x000fe20000011408 */
[----:B----4-:R-:W-:Y:S01]  /*14100*/  FADD.FTZ R6, R224, R6 ;  /* 0x00000006e0067221 */ /* 0x010fe20000010000 */
[----:B------:R-:W-:Y:S02]  /*14110*/  SHF.R.S32.HI R9, RZ, 0x1f, R8 ;  /* 0x0000001fff097819 */ /* 0x000fe40000011408 */
[----:B------:R-:W-:Y:S01]  /*14120*/  LOP3.LUT R8, R8, 0x3ffffffc, RZ, 0xc0, !PT ;  /* 0x3ffffffc08087812 */ /* 0x000fe200078ec0ff */
[----:B-----5:R-:W-:Y:S01]  /*14130*/  FADD.FTZ R2, R225, R2 ;  /* 0x00000002e1027221 */ /* 0x020fe20000010000 */
[----:B------:R-:W-:-:S02]  /*14140*/  FSETP.NE.FTZ.AND P4, PT, R5, RZ, PT ;  /* 0x000000ff0500720b */ /* 0x000fc40003f95000 */
[----:B------:R-:W-:Y:S02]  /*14150*/  SHF.R.S32.HI R3, RZ, 0x5, R4 ;  /* 0x00000005ff037819 */ /* 0x000fe40000011404 */
[----:B------:R-:W-:Y:S02]  /*14160*/  IADD3 R8, -R8, R0, RZ ;  /* 0x0000000008087210 */ /* 0x000fe40007ffe1ff */
[----:B------:R-:W-:Y:S02]  /*14170*/  LEA.HI R9, R9, R10, RZ, 0x3 ;  /* 0x0000000a09097211 */ /* 0x000fe400078f18ff */
[----:B------:R-:W-:Y:S02]  /*14180*/  FSETP.NE.FTZ.AND P5, PT, R6, RZ, PT ;  /* 0x000000ff0600720b */ /* 0x000fe40003fb5000 */
[----:B------:R-:W-:Y:S01]  /*14190*/  LEA R3, R3, R8, 0x9 ;  /* 0x0000000803037211 */ /* 0x000fe200078e48ff */
[----:B-1----:R-:W-:Y:S01]  /*141a0*/  FADD.FTZ R13, R222, R13 ;  /* 0x0000000dde0d7221 */ /* 0x002fe20000010000 */
[----:B------:R-:W-:-:S02]  /*141b0*/  LOP3.LUT R9, R9, 0xfffffff8, RZ, 0xc0, !PT ;  /* 0xfffffff809097812 */ /* 0x000fc400078ec0ff */
[----:B------:R-:W-:Y:S02]  /*141c0*/  MOV R8, 0x3f800000 ;  /* 0x3f80000000087802 */ /* 0x000fe40000000f00 */
[----:B------:R-:W-:Y:S02]  /*141d0*/  FSETP.NE.FTZ.AND P6, PT, R2, RZ, PT ;  /* 0x000000ff0200720b */ /* 0x000fe40003fd5000 */
[----:B------:R-:W-:Y:S02]  /*141e0*/  FSETP.NE.FTZ.AND P3, PT, R13, RZ, PT ;  /* 0x000000ff0d00720b */ /* 0x000fe40003f75000 */
[----:B------:R-:W-:Y:S01]  /*141f0*/  IADD3 R9, R10, -R9, RZ ;  /* 0x800000090a097210 */ /* 0x000fe20007ffe0ff */
[----:B------:R-:W1:Y:S01]  /*14200*/  @P4 MUFU.RCP R8, R5 ;  /* 0x0000000500084308 */ /* 0x000e620000001000 */
[----:B------:R-:W-:Y:S02]  /*14210*/  MOV R10, 0x3f800000 ;  /* 0x3f800000000a7802 */ /* 0x000fe40000000f00 */
[----:B------:R-:W-:-:S02]  /*14220*/  LOP3.LUT R15, R9, 0x1, RZ, 0xc0, !PT ;  /* 0x00000001090f7812 */ /* 0x000fc400078ec0ff */
[----:B------:R-:W-:Y:S02]  /*14230*/  LOP3.LUT R4, R4, 0xffffffe0, RZ, 0xc0, !PT ;  /* 0xffffffe004047812 */ /* 0x000fe400078ec0ff */
[----:B------:R-:W-:Y:S01]  /*14240*/  ISETP.NE.U32.AND P1, PT, R15, 0x1, PT ;  /* 0x000000010f00780c */ /* 0x000fe20003f25070 */
[----:B------:R-:W2:Y:S01]  /*14250*/  @P5 MUFU.RCP R12, R6 ;  /* 0x00000006000c5308 */ /* 0x000ea20000001000 */
[----:B------:R-:W-:Y:S01]  /*14260*/  IMAD.MOV.U32 R15, RZ, RZ, -0x10 ;  /* 0xfffffff0ff0f7424 */ /* 0x000fe200078e00ff */
[----:B------:R-:W-:-:S04]  /*14270*/  IADD3 R4, -R4, R0, RZ ;  /* 0x0000000004047210 */ /* 0x000fc80007ffe1ff */
[----:B------:R-:W-:Y:S02]  /*14280*/  SEL R15, R15, 0x10, !P1 ;  /* 0x000000100f0f7807 */ /* 0x000fe40004800000 */
[----:B------:R-:W3:Y:S01]  /*14290*/  @P6 MUFU.RCP R11, R2 ;  /* 0x00000002000b6308 */ /* 0x000ee20000001000 */
[C---:B------:R-:W-:Y:S01]  /*142a0*/  R2P PR, R9.reuse, 0x6 ;  /* 0x0000000609007804 */ /* 0x040fe20000000000 */
[----:B-1----:R-:W-:Y:S01]  /*142b0*/  FMUL.FTZ R8, R8, c[0x0][0x2dc] ;  /* 0x0000b70008087a20 */ /* 0x002fe20000410000 */
[----:B------:R-:W-:-:S03]  /*142c0*/  SHF.L.U32 R9, R9, 0x6, RZ ;  /* 0x0000000609097819 */ /* 0x000fc600000006ff */
[----:B------:R-:W-:Y:S01]  /*142d0*/  FMUL.FTZ R124, R8, R124 ;  /* 0x0000007c087c7220 */ /* 0x000fe20000410000 */
[----:B------:R-:W-:Y:S01]  /*142e0*/  LOP3.LUT R9, R9, 0x1c0, RZ, 0xc0, !PT ;  /* 0x000001c009097812 */ /* 0x000fe200078ec0ff */
[----:B------:R-:W1:Y:S01]  /*142f0*/  @P3 MUFU.RCP R10, R13 ;  /* 0x0000000d000a3308 */ /* 0x000e620000001000 */
[----:B--2---:R-:W-:Y:S02]  /*14300*/  FMUL.FTZ R12, R12, c[0x0][0x2dc] ;  /* 0x0000b7000c0c7a20 */ /* 0x004fe40000410000 */
[C---:B------:R-:W-:Y:S01]  /*14310*/  FMUL.FTZ R125, R8.reuse, R125 ;  /* 0x0000007d087d7220 */ /* 0x040fe20000410000 */
[----:B------:R-:W-:Y:S01]  /*14320*/  LEA.HI R9, R9, R9, RZ, 0x1d ;  /* 0x0000000909097211 */ /* 0x000fe200078fe8ff */
[C---:B------:R-:W-:Y:S02]  /*14330*/  FMUL.FTZ R120, R8.reuse, R120 ;  /* 0x0000007808787220 */ /* 0x040fe40000410000 */
[C---:B------:R-:W-:Y:S01]  /*14340*/  FMUL.FTZ R121, R8.reuse, R121 ;  /* 0x0000007908797220 */ /* 0x040fe20000410000 */
[----:B------:R-:W-:Y:S01]  /*14350*/  LEA R3, R3, R9, 0x1 ;  /* 0x0000000903037211 */ /* 0x000fe200078e08ff */
[C---:B------:R-:W-:Y:S01]  /*14360*/  FMUL.FTZ R68, R8.reuse, R68 ;  /* 0x0000004408447220 */ /* 0x040fe20000410000 */
[----:B------:R-:W-:Y:S01]  /*14370*/  F2FP.BF16.PACK_AB R124, R125, R124 ;  /* 0x0000007c7d7c723e */ /* 0x000fe200000010ff */
[C---:B------:R-:W-:Y:S01]  /*14380*/  FMUL.FTZ R69, R8.reuse, R69 ;  /* 0x0000004508457220 */ /* 0x040fe20000410000 */
[----:B------:R-:W-:Y:S01]  /*14390*/  SHF.L.U32 R3, R3, 0x1, RZ ;  /* 0x0000000103037819 */ /* 0x000fe200000006ff */
[C---:B------:R-:W-:Y:S01]  /*143a0*/  FMUL.FTZ R72, R8.reuse, R72 ;  /* 0x0000004808487220 */ /* 0x040fe20000410000 */
[----:B------:R-:W-:Y:S01]  /*143b0*/  F2FP.BF16.PACK_AB R120, R121, R120 ;  /* 0x000000787978723e */ /* 0x000fe200000010ff */
[C---:B------:R-:W-:Y:S01]  /*143c0*/  FMUL.FTZ R73, R8.reuse, R73 ;  /* 0x0000004908497220 */ /* 0x040fe20000410000 */
[----:B------:R-:W-:Y:S01]  /*143d0*/  IADD3 R9, R3, R15, RZ ;  /* 0x0000000f03097210 */ /* 0x000fe20007ffe0ff */
[C---:B------:R-:W-:Y:S01]  /*143e0*/  FMUL.FTZ R80, R8.reuse, R80 ;  /* 0x0000005008507220 */ /* 0x040fe20000410000 */
[----:B------:R-:W-:Y:S01]  /*143f0*/  F2FP.BF16.PACK_AB R68, R69, R68 ;  /* 0x000000444544723e */ /* 0x000fe200000010ff */
[C---:B------:R-:W-:Y:S01]  /*14400*/  FMUL.FTZ R81, R8.reuse, R81 ;  /* 0x0000005108517220 */ /* 0x040fe20000410000 */
[----:B------:R-:W-:Y:S01]  /*14410*/  F2FP.BF16.PACK_AB R72, R73, R72 ;  /* 0x000000484948723e */ /* 0x000fe200000010ff */
[C---:B------:R-:W-:Y:S01]  /*14420*/  FMUL.FTZ R84, R8.reuse, R84 ;  /* 0x0000005408547220 */ /* 0x040fe20000410000 */
[----:B------:R2:W4:Y:S01]  /*14430*/  @P6 MUFU.LG2 R45, R2 ;  /* 0x00000002002d6308 */ /* 0x0005220000000c00 */
[C---:B------:R-:W-:Y:S01]  /*14440*/  FMUL.FTZ R85, R8.reuse, R85 ;  /* 0x0000005508557220 */ /* 0x040fe20000410000 */
[----:B------:R-:W-:Y:S01]  /*14450*/  F2FP.BF16.PACK_AB R80, R81, R80 ;  /* 0x000000505150723e */ /* 0x000fe200000010ff */
[----:B------:R-:W-:-:S02]  /*14460*/  FMUL.FTZ R92, R8, R92 ;  /* 0x0000005c085c7220 */ /* 0x000fc40000410000 */
[C---:B------:R-:W-:Y:S01]  /*14470*/  FMUL.FTZ R93, R8.reuse, R93 ;  /* 0x0000005d085d7220 */ /* 0x040fe20000410000 */
[----:B------:R-:W-:Y:S01]  /*14480*/  F2FP.BF16.PACK_AB R84, R85, R84 ;  /* 0x000000545554723e */ /* 0x000fe200000010ff */
[C---:B------:R-:W-:Y:S01]  /*14490*/  FMUL.FTZ R100, R8.reuse, R100 ;  /* 0x0000006408647220 */ /* 0x040fe20000410000 */
[----:B------:R-:W-:Y:S01]  /*144a0*/  @P3 MUFU.LG2 R13, R13 ;  /* 0x0000000d000d3308 */ /* 0x000fe20000000c00 */
[----:B------:R-:W-:Y:S01]  /*144b0*/  FMUL.FTZ R8, R8, R101 ;  /* 0x0000006508087220 */ /* 0x000fe20000410000 */
[----:B------:R-:W-:Y:S01]  /*144c0*/  F2FP.BF16.PACK_AB R92, R93, R92 ;  /* 0x0000005c5d5c723e */ /* 0x000fe200000010ff */
[----:B---3--:R-:W-:Y:S02]  /*144d0*/  FMUL.FTZ R11, R11, c[0x0][0x2dc] ;  /* 0x0000b7000b0b7a20 */ /* 0x008fe40000410000 */
[----:B------:R-:W-:Y:S01]  /*144e0*/  FMUL.FTZ R130, R12, R130 ;  /* 0x000000820c827220 */ /* 0x000fe20000410000 */
[----:B------:R-:W-:Y:S01]  /*144f0*/  F2FP.BF16.PACK_AB R100, R8, R100 ;  /* 0x000000640864723e */ /* 0x000fe200000010ff */
[C---:B------:R-:W-:Y:S01]  /*14500*/  FMUL.FTZ R131, R12.reuse, R131 ;  /* 0x000000830c837220 */ /* 0x040fe20000410000 */
[----:B------:R-:W3:Y:S01]  /*14510*/  LDC.U8 R8, c[0x0][0x329] ;  /* 0x0000ca40ff087b82 */ /* 0x000ee20000000000 */
[C---:B------:R-:W-:Y:S01]  /*14520*/  FMUL.FTZ R118, R12.reuse, R118 ;  /* 0x000000760c767220 */ /* 0x040fe20000410000 */
[----:B--2---:R-:W2:Y:S01]  /*14530*/  S2R R2, SR_CTAID.X ;  /* 0x0000000000027919 */ /* 0x004ea20000002500 */
[C---:B------:R-:W-:Y:S01]  /*14540*/  FMUL.FTZ R119, R12.reuse, R119 ;  /* 0x000000770c777220 */ /* 0x040fe20000410000 */
[----:B------:R-:W-:Y:S01]  /*14550*/  F2FP.BF16.PACK_AB R130, R131, R130 ;  /* 0x000000828382723e */ /* 0x000fe200000010ff */
[C---:B------:R-:W-:Y:S01]  /*14560*/  FMUL.FTZ R114, R12.reuse, R114 ;  /* 0x000000720c727220 */ /* 0x040fe20000410000 */
[----:B------:R-:W5:Y:S01]  /*14570*/  @P5 MUFU.LG2 R6, R6 ;  /* 0x0000000600065308 */ /* 0x000f620000000c00 */
[C---:B------:R-:W-:Y:S01]  /*14580*/  FMUL.FTZ R115, R12.reuse, R115 ;  /* 0x000000730c737220 */ /* 0x040fe20000410000 */
[----:B------:R-:W-:Y:S01]  /*14590*/  F2FP.BF16.PACK_AB R118, R119, R118 ;  /* 0x000000767776723e */ /* 0x000fe200000010ff */
[C---:B------:R-:W-:Y:S01]  /*145a0*/  FMUL.FTZ R78, R12.reuse, R78 ;  /* 0x0000004e0c4e7220 */ /* 0x040fe20000410000 */
[----:B------:R-:W-:Y:S01]  /*145b0*/  STS [R3+0x400], R130 ;  /* 0x0004008203007388 */ /* 0x000fe20000000800 */
[C---:B------:R-:W-:Y:S01]  /*145c0*/  FMUL.FTZ R79, R12.reuse, R79 ;  /* 0x0000004f0c4f7220 */ /* 0x040fe20000410000 */
[----:B------:R-:W-:Y:S01]  /*145d0*/  F2FP.BF16.PACK_AB R114, R115, R114 ;  /* 0x000000727372723e */ /* 0x000fe200000010ff */
[C---:B------:R-:W-:Y:S01]  /*145e0*/  FMUL.FTZ R110, R12.reuse, R110 ;  /* 0x0000006e0c6e7220 */ /* 0x040fe20000410000 */
[----:B------:R-:W2:Y:S01]  /*145f0*/  @P4 MUFU.LG2 R5, R5 ;  /* 0x0000000500054308 */ /* 0x000ea20000000c00 */
        /* <DEDUP_REMOVED lines=11> */
[----:B-1----:R-:W-:-:S02]  /*146b0*/  FMUL.FTZ R10, R10, c[0x0][0x2dc] ;  /* 0x0000b7000a0a7a20 */ /* 0x002fc40000410000 */
[C---:B------:R-:W-:Y:S01]  /*146c0*/  FMUL.FTZ R128, R11.reuse, R128 ;  /* 0x000000800b807220 */ /* 0x040fe20000410000 */
[----:B------:R-:W-:Y:S01]  /*146d0*/  F2FP.BF16.PACK_AB R98, R12, R98 ;  /* 0x000000620c62723e */ /* 0x000fe200000010ff */
[C---:B------:R-:W-:Y:S01]  /*146e0*/  FMUL.FTZ R129, R11.reuse, R129 ;  /* 0x000000810b817220 */ /* 0x040fe20000410000 */
[----:B------:R-:W-:Y:S01]  /*146f0*/  MOV R12, 0x20 ;  /* 0x00000020000c7802 */ /* 0x000fe20000000f00 */
[C---:B------:R-:W-:Y:S02]  /*14700*/  FMUL.FTZ R116, R11.reuse, R116 ;  /* 0x000000740b747220 */ /* 0x040fe40000410000 */
[----:B------:R-:W-:Y:S01]  /*14710*/  FMUL.FTZ R117, R11, R117 ;  /* 0x000000750b757220 */ /* 0x000fe20000410000 */
[----:B------:R-:W-:Y:S01]  /*14720*/  F2FP.BF16.PACK_AB R128, R129, R128 ;  /* 0x000000808180723e */ /* 0x000fe200000010ff */
[----:B------:R-:W-:Y:S01]  /*14730*/  FMUL.FTZ R126, R10, R126 ;  /* 0x0000007e0a7e7220 */ /* 0x000fe20000410000 */
[----:B------:R-:W-:Y:S01]  /*14740*/  SEL R16, R12, 0xffffffe0, !P1 ;  /* 0xffffffe00c107807 */ /* 0x000fe20004800000 */
[C---:B------:R-:W-:Y:S01]  /*14750*/  FMUL.FTZ R127, R10.reuse, R127 ;  /* 0x0000007f0a7f7220 */ /* 0x040fe20000410000 */
[----:B------:R-:W-:Y:S01]  /*14760*/  F2FP.BF16.PACK_AB R116, R117, R116 ;  /* 0x000000747574723e */ /* 0x000fe200000010ff */
[C---:B------:R-:W-:Y:S01]  /*14770*/  FMUL.FTZ R122, R10.reuse, R122 ;  /* 0x0000007a0a7a7220 */ /* 0x040fe20000410000 */
[----:B------:R-:W-:Y:S01]  /*14780*/  STS [R3], R128 ;  /* 0x0000008003007388 */ /* 0x000fe20000000800 */
[C---:B------:R-:W-:Y:S01]  /*14790*/  FMUL.FTZ R123, R10.reuse, R123 ;  /* 0x0000007b0a7b7220 */ /* 0x040fe20000410000 */
[----:B------:R-:W-:Y:S01]  /*147a0*/  F2FP.BF16.PACK_AB R126, R127, R126 ;  /* 0x0000007e7f7e723e */ /* 0x000fe200000010ff */
[----:B------:R-:W-:Y:S01]  /*147b0*/  FMUL.FTZ R112, R11, R112 ;  /* 0x000000700b707220 */ /* 0x000fe20000410000 */
[----:B------:R-:W-:Y:S01]  /*147c0*/  IADD3 R12, R3, 0x40, RZ ;  /* 0x00000040030c7810 */ /* 0x000fe20007ffe0ff */
[----:B------:R-:W-:Y:S01]  /*147d0*/  FMUL.FTZ R113, R11, R113 ;  /* 0x000000710b717220 */ /* 0x000fe20000410000 */
[----:B------:R-:W-:Y:S01]  /*147e0*/  F2FP.BF16.PACK_AB R122, R123, R122 ;  /* 0x0000007a7b7a723e */ /* 0x000fe200000010ff */
[C---:B------:R-:W-:Y:S01]  /*147f0*/  FMUL.FTZ R76, R11.reuse, R76 ;  /* 0x0000004c0b4c7220 */ /* 0x040fe20000410000 */
[----:B------:R-:W-:Y:S01]  /*14800*/  STS [R9], R116 ;  /* 0x0000007409007388 */ /* 0x000fe20000000800 */
[----:B------:R-:W-:Y:S01]  /*14810*/  FMUL.FTZ R77, R11, R77 ;  /* 0x0000004d0b4d7220 */ /* 0x000fe20000410000 */
[----:B------:R-:W-:Y:S01]  /*14820*/  @P2 IADD3 R12, R3, -0x40, RZ ;  /* 0xffffffc0030c2810 */ /* 0x000fe20007ffe0ff */
[C---:B------:R-:W-:Y:S01]  /*14830*/  FMUL.FTZ R70, R10.reuse, R70 ;  /* 0x000000460a467220 */ /* 0x040fe20000410000 */
[----:B------:R-:W-:Y:S01]  /*14840*/  STS [R9+0x400], R118 ;  /* 0x0004007609007388 */ /* 0x000fe20000000800 */
[C---:B------:R-:W-:Y:S01]  /*14850*/  FMUL.FTZ R71, R10.reuse, R71 ;  /* 0x000000470a477220 */ /* 0x040fe20000410000 */
[----:B------:R-:W-:Y:S01]  /*14860*/  F2FP.BF16.PACK_AB R112, R113, R112 ;  /* 0x000000707170723e */ /* 0x000fe200000010ff */
[----:B------:R-:W-:Y:S01]  /*14870*/  IMAD.IADD R17, R3, 0x1, R16 ;  /* 0x0000000103117824 */ /* 0x000fe200078e0210 */
[----:B------:R-:W-:Y:S01]  /*14880*/  STS [R3+0x2000], R124 ;  /* 0x0020007c03007388 */ /* 0x000fe20000000800 */
[----:B------:R-:W-:Y:S01]  /*14890*/  FMUL.FTZ R74, R10, R74 ;  /* 0x0000004a0a4a7220 */ /* 0x000fe20000410000 */
[----:B------:R-:W-:Y:S01]  /*148a0*/  IADD3 R18, R16, 0x400, R12 ;  /* 0x0000040010127810 */ /* 0x000fe20007ffe00c */
        /* <DEDUP_REMOVED lines=8> */
[----:B------:R-:W-:Y:S01]  /*14930*/  FMUL.FTZ R105, R11, R105 ;  /* 0x000000690b697220 */ /* 0x000fe20000410000 */
[----:B------:R2:W-:Y:S01]  /*14940*/  STS [R9+0x2400], R122 ;  /* 0x0024007a09007388 */ /* 0x0005e20000000800 */
[C---:B------:R-:W-:Y:S01]  /*14950*/  FMUL.FTZ R82, R10.reuse, R82 ;  /* 0x000000520a527220 */ /* 0x040fe20000410000 */
        /* <DEDUP_REMOVED lines=13> */
[----:B------:R-:W-:Y:S01]  /*14a30*/  FMUL.FTZ R11, R11, R97 ;  /* 0x000000610b0b7220 */ /* 0x000fe20000410000 */
[----:B------:R-:W-:Y:S01]  /*14a40*/  F2FP.BF16.PACK_AB R82, R83, R82 ;  /* 0x000000525352723e */ /* 0x000fe200000010ff */
[C---:B------:R-:W-:Y:S01]  /*14a50*/  FMUL.FTZ R94, R10.reuse, R94 ;  /* 0x0000005e0a5e7220 */ /* 0x040fe20000410000 */
[----:B-1----:R-:W-:Y:S01]  /*14a60*/  IADD3 R3, R9, R16, RZ ;  /* 0x0000001009037210 */ /* 0x002fe20007ffe0ff */
[C---:B------:R-:W-:Y:S01]  /*14a70*/  FMUL.FTZ R95, R10.reuse, R95 ;  /* 0x0000005f0a5f7220 */ /* 0x040fe20000410000 */
[----:B------:R-:W-:Y:S01]  /*14a80*/  F2FP.BF16.PACK_AB R86, R87, R86 ;  /* 0x000000565756723e */ /* 0x000fe200000010ff */
[----:B------:R-:W-:Y:S01]  /*14a90*/  FMUL.FTZ R102, R10, R102 ;  /* 0x000000660a667220 */ /* 0x000fe20000410000 */
[----:B---3--:R-:W-:Y:S01]  /*14aa0*/  ISETP.NE.AND P2, PT, R8, RZ, PT ;  /* 0x000000ff0800720c */ /* 0x008fe20003f45270 */
[----:B------:R-:W-:Y:S01]  /*14ab0*/  STS [R3], R76 ;  /* 0x0000004c03007388 */ /* 0x000fe20000000800 */
[----:B------:R-:W-:Y:S01]  /*14ac0*/  FMUL.FTZ R10, R10, R103 ;  /* 0x000000670a0a7220 */ /* 0x000fe20000410000 */
[----:B--2---:R-:W1:Y:S01]  /*14ad0*/  LDC.U8 R9, c[0x0][0x328] ;  /* 0x0000ca00ff097b82 */ /* 0x004e620000000000 */
[----:B------:R-:W-:Y:S01]  /*14ae0*/  F2FP.BF16.PACK_AB R88, R89, R88 ;  /* 0x000000585958723e */ /* 0x000fe200000010ff */
[----:B------:R-:W-:Y:S01]  /*14af0*/  STS [R3+0x400], R78 ;  /* 0x0004004e03007388 */ /* 0x000fe20000000800 */
[C---:B------:R-:W-:Y:S01]  /*14b00*/  IADD3 R19, R16.reuse, R12, RZ ;  /* 0x0000000c10137210 */ /* 0x040fe20007ffe0ff */
[----:B------:R-:W-:Y:S01]  /*14b10*/  IMAD.IADD R16, R16, 0x1, R15 ;  /* 0x0000000110107824 */ /* 0x000fe200078e020f */
[----:B------:R-:W-:Y:S01]  /*14b20*/  F2FP.BF16.PACK_AB R11, R11, R96 ;  /* 0x000000600b0b723e */ /* 0x000fe200000010ff */
[----:B------:R-:W-:Y:S01]  /*14b30*/  STS [R17+0x2000], R68 ;  /* 0x0020004411007388 */ /* 0x000fe20000000800 */
[----:B------:R-:W-:Y:S01]  /*14b40*/  F2FP.BF16.PACK_AB R94, R95, R94 ;  /* 0x0000005e5f5e723e */ /* 0x000fe200000010ff */
[----:B----4-:R-:W-:Y:S01]  /*14b50*/  @P6 FMUL.FTZ R45, R45, 0.69314718246459960938 ;  /* 0x3f3172182d2d6820 */ /* 0x010fe20000410000 */
[----:B------:R-:W-:Y:S01]  /*14b60*/  F2FP.BF16.PACK_AB R10, R10, R102 ;  /* 0x000000660a0a723e */ /* 0x000fe200000010ff */
[----:B------:R2:W-:Y:S01]  /*14b70*/  STS [R17+0x2400], R70 ;  /* 0x0024004611007388 */ /* 0x0005e20000000800 */
[----:B------:R-:W-:Y:S01]  /*14b80*/  @P2 MOV R44, 0x1 ;  /* 0x00000001002c2802 */ /* 0x000fe20000000f00 */
[----:B------:R-:W-:Y:S01]  /*14b90*/  @P2 IMAD.MOV.U32 R0, RZ, RZ, c[0x0][0x210] ;  /* 0x00008400ff002624 */ /* 0x000fe200078e00ff */
[----:B------:R-:W-:Y:S01]  /*14ba0*/  @!P2 MOV R0, 0x1 ;  /* 0x000000010000a802 */ /* 0x000fe20000000f00 */
[----:B------:R-:W-:Y:S01]  /*14bb0*/  STS [R3+0x2000], R72 ;  /* 0x0020004803007388 */ /* 0x000fe20000000800 */
[----:B-----5:R-:W-:-:S02]  /*14bc0*/  @P5 FMUL.FTZ R6, R6, 0.69314718246459960938 ;  /* 0x3f31721806065820 */ /* 0x020fc40000410000 */
[----:B------:R-:W-:Y:S01]  /*14bd0*/  @P4 FMUL.FTZ R5, R5, 0.69314718246459960938 ;  /* 0x3f31721805054820 */ /* 0x000fe20000410000 */
[----:B------:R3:W-:Y:S01]  /*14be0*/  STS [R3+0x2400], R74 ;  /* 0x0024004a03007388 */ /* 0x0007e20000000800 */
[----:B------:R-:W-:-:S03]  /*14bf0*/  IMAD R2, R2, R0, RZ ;  /* 0x0000000002027224 */ /* 0x000fc600078e02ff */
[----:B------:R-:W-:Y:S01]  /*14c00*/  STS [R12], R108 ;  /* 0x0000006c0c007388 */ /* 0x000fe20000000800 */
[----:B-1----:R-:W-:-:S03]  /*14c10*/  @!P2 ISETP.NE.AND P1, PT, R9, RZ, PT ;  /* 0x000000ff0900a20c */ /* 0x002fc60003f25270 */
[----:B------:R-:W-:Y:S01]  /*14c20*/  STS [R12+0x400], R110 ;  /* 0x0004006e0c007388 */ /* 0x000fe20000000800 */
[----:B------:R-:W-:-:S03]  /*14c30*/  SHF.L.U32 R2, R2, 0x7, RZ ;  /* 0x0000000702027819 */ /* 0x000fc600000006ff */
[----:B------:R-:W-:Y:S04]  /*14c40*/  STS [R15], R104 ;  /* 0x000000680f007388 */ /* 0x000fe80000000800 */
[----:B------:R-:W-:Y:S01]  /*14c50*/  STS [R15+0x400], R106 ;  /* 0x0004006a0f007388 */ /* 0x000fe20000000800 */
[----:B--2---:R-:W-:-:S03]  /*14c60*/  @P2 MOV R17, c[0x0][0x210] ;  /* 0x0000840000112a02 */ /* 0x004fc60000000f00 */
[----:B------:R-:W-:Y:S04]  /*14c70*/  STS [R12+0x2000], R80 ;  /* 0x002000500c007388 */ /* 0x000fe80000000800 */
[----:B------:R1:W-:Y:S04]  /*14c80*/  STS [R12+0x2400], R82 ;  /* 0x002400520c007388 */ /* 0x0003e80000000800 */
[----:B---3--:R-:W2:Y:S04]  /*14c90*/  S2R R3, SR_CTAID.Y ;  /* 0x0000000000037919 */ /* 0x008ea80000002600 */
[----:B------:R-:W-:Y:S04]  /*14ca0*/  STS [R15+0x2000], R84 ;  /* 0x002000540f007388 */ /* 0x000fe80000000800 */
[----:B------:R3:W-:Y:S04]  /*14cb0*/  STS [R15+0x2400], R86 ;  /* 0x002400560f007388 */ /* 0x0007e80000000800 */
[----:B------:R4:W-:Y:S04]  /*14cc0*/  STS [R19], R88 ;  /* 0x0000005813007388 */ /* 0x0009e80000000800 */
[----:B------:R4:W-:Y:S04]  /*14cd0*/  STS [R19+0x400], R90 ;  /* 0x0004005a13007388 */ /* 0x0009e80000000800 */
[----:B------:R4:W-:Y:S01]  /*14ce0*/  STS [R16], R11 ;  /* 0x0000000b10007388 */ /* 0x0009e20000000800 */
[----:B-1----:R-:W-:-:S03]  /*14cf0*/  @P2 IMAD R12, R17, c[0x0][0x214], RZ ;  /* 0x00008500110c2a24 */ /* 0x002fc600078e02ff */
[----:B------:R4:W-:Y:S01]  /*14d00*/  STS [R18], R98 ;  /* 0x0000006212007388 */ /* 0x0009e20000000800 */
[----:B--2---:R-:W-:-:S03]  /*14d10*/  @!P0 IMAD.WIDE.U32 R48, R3, c[0x0][0x1e0], RZ ;  /* 0x0000780003308a25 */ /* 0x004fc600078e00ff */
[----:B------:R4:W-:Y:S02]  /*14d20*/  STS [R19+0x2000], R92 ;  /* 0x0020005c13007388 */ /* 0x0009e40000000800 */
[----:B------:R-:W-:Y:S02]  /*14d30*/  @!P0 MOV R14, R48 ;  /* 0x00000030000e8202 */ /* 0x000fe40000000f00 */
[----:B------:R4:W-:Y:S01]  /*14d40*/  STS [R19+0x2400], R94 ;  /* 0x0024005e13007388 */ /* 0x0009e20000000800 */
[----:B---3--:R-:W-:-:S03]  /*14d50*/  @!P2 MOV R15, c[0x0][0x214] ;  /* 0x00008500000faa02 */ /* 0x008fc60000000f00 */
[----:B------:R4:W-:Y:S01]  /*14d60*/  STS [R16+0x2000], R100 ;  /* 0x0020006410007388 */ /* 0x0009e20000000800 */
[----:B------:R-:W-:Y:S02]  /*14d70*/  @!P2 SEL R12, R15, c[0x0][0x234], !P1 ;  /* 0x00008d000f0caa07 */ /* 0x000fe40004800000 */
[----:B------:R-:W-:Y:S01]  /*14d80*/  ISETP.NE.AND P1, PT, R9, RZ, PT ;  /* 0x000000ff0900720c */ /* 0x000fe20003f25270 */
[----:B------:R4:W-:Y:S02]  /*14d90*/  STS [R18+0x2000], R10 ;  /* 0x0020000a12007388 */ /* 0x0009e40000000800 */
[----:B------:R-:W-:Y:S02]  /*14da0*/  @!P2 IMAD R44, R12, c[0x0][0x1c0], RZ ;  /* 0x000070000c2caa24 */ /* 0x000fe400078e02ff */
[----:B------:R-:W-:Y:S01]  /*14db0*/  BAR.SYNC.DEFER_BLOCKING 0x0 ;  /* 0x0000000000007b1d */ /* 0x000fe20000010000 */
[----:B------:R-:W-:Y:S01]  /*14dc0*/  ISETP.EQ.AND P1, PT, R8, RZ, P1 ;  /* 0x000000ff0800720c */ /* 0x000fe20000f22270 */
[----:B------:R-:W-:Y:S01]  /*14dd0*/  IMAD R44, R3, R44, RZ ;  /* 0x0000002c032c7224 */ /* 0x000fe200078e02ff */
[----:B------:R-:W-:-:S03]  /*14de0*/  @!P0 SHF.R.S32.HI R8, RZ, 0x1f, R3 ;  /* 0x0000001fff088819 */ /* 0x000fc60000011403 */
[----:B------:R-:W1:Y:S01]  /*14df0*/  S2R R15, SR_CTAID.Z ;  /* 0x00000000000f7919 */ /* 0x000e620000002700 */
[----:B------:R-:W-:Y:S01]  /*14e00*/  SEL R44, R44, RZ, !P1 ;  /* 0x000000ff2c2c7207 */ /* 0x000fe20004800000 */
[----:B------:R-:W-:-:S04]  /*14e10*/  @!P0 IMAD R8, R8, c[0x0][0x1e0], RZ ;  /* 0x0000780008088a24 */ /* 0x000fc800078e02ff */
[C---:B------:R-:W-:Y:S02]  /*14e20*/  @!P0 IMAD R46, R3.reuse, c[0x0][0x1e4], R8 ;  /* 0x00007900032e8a24 */ /* 0x040fe400078e0208 */
[----:B------:R-:W-:Y:S01]  /*14e30*/  @P1 IMAD R47, R3, c[0x0][0x214], RZ ;  /* 0x00008500032f1a24 */ /* 0x000fe200078e02ff */
[----:B------:R-:W-:Y:S01]  /*14e40*/  MOV R3, 0x7f800000 ;  /* 0x7f80000000037802 */ /* 0x000fe20000000f00 */
[----:B------:R-:W-:Y:S01]  /*14e50*/  @P6 FFMA.FTZ R3, R137, c[0x0][0x238], R45 ;  /* 0x00008e0089036a23 */ /* 0x000fe2000001002d */
[----:B------:R-:W-:Y:S01]  /*14e60*/  @!P0 IADD3 R7, R49, R46, RZ ;  /* 0x0000002e31078210 */ /* 0x000fe20007ffe0ff */
[----:B------:R-:W-:Y:S01]  /*14e70*/  @P3 FMUL.FTZ R46, R13, 0.69314718246459960938 ;  /* 0x3f3172180d2e3820 */ /* 0x000fe20000410000 */
[----:B------:R-:W-:Y:S01]  /*14e80*/  @P1 SEL R47, R47, R202, !P0 ;  /* 0x000000ca2f2f1207 */ /* 0x000fe20004000000 */
[----:B------:R-:W-:Y:S01]  /*14e90*/  @!P1 CS2R R48, SRZ ;  /* 0x0000000000309805 */ /* 0x000fe2000001ff00 */
[----:B------:R-:W-:Y:S02]  /*14ea0*/  LOP3.LUT P0, RZ, R4, 0x3, RZ, 0xc0, !PT ;  /* 0x0000000304ff7812 */ /* 0x000fe4000780c0ff */
[----:B------:R-:W-:Y:S01]  /*14eb0*/  @P1 MOV R48, R47 ;  /* 0x0000002f00301202 */ /* 0x000fe20000000f00 */
[----:B------:R4:W2:Y:S01]  /*14ec0*/  LDS.128 R36, [R210] ;  /* 0x00000000d2247984 */ /* 0x0008a20000000c00 */
[----:B------:R-:W-:-:S02]  /*14ed0*/  @P1 SHF.R.S32.HI R49, RZ, 0x1f, R47 ;  /* 0x0000001fff311819 */ /* 0x000fc4000001142f */
[----:B------:R-:W-:Y:S01]  /*14ee0*/  MOV R45, 0x7f800000 ;  /* 0x7f800000002d7802 */ /* 0x000fe20000000f00 */
[----:B------:R4:W3:Y:S01]  /*14ef0*/  LDS.128 R32, [R210+0x800] ;  /* 0x00080000d2207984 */ /* 0x0008e20000000c00 */
[----:B------:R-:W-:Y:S01]  /*14f00*/  MOV R4, 0x7f800000 ;  /* 0x7f80000000047802 */ /* 0x000fe20000000f00 */
[----:B-1----:R-:W-:Y:S01]  /*14f10*/  IMAD R44, R15, R12, R44 ;  /* 0x0000000c0f2c7224 */ /* 0x002fe200078e022c */
[----:B------:R-:W-:Y:S01]  /*14f20*/  MOV R12, 0x7f800000 ;  /* 0x7f800000000c7802 */ /* 0x000fe20000000f00 */
[----:B------:R4:W1:Y:S01]  /*14f30*/  LDS.128 R28, [R210+0x1000] ;  /* 0x00100000d21c7984 */ /* 0x0008620000000c00 */
[----:B------:R-:W-:Y:S02]  /*14f40*/  @P5 FFMA.FTZ R45, R136, c[0x0][0x238], R6 ;  /* 0x00008e00882d5a23 */ /* 0x000fe40000010006 */
[----:B------:R-:W-:Y:S01]  /*14f50*/  IADD3 R13, P2, P1, R2, R48, R44 ;  /* 0x00000030020d7210 */ /* 0x000fe2000795e02c */
[----:B------:R4:W1:Y:S01]  /*14f60*/  LDS.128 R24, [R210+0x1800] ;  /* 0x00180000d2187984 */ /* 0x0008620000000c00 */
[----:B------:R-:W-:Y:S01]  /*14f70*/  SHF.R.S32.HI R2, RZ, 0x1f, R2 ;  /* 0x0000001fff027819 */ /* 0x000fe20000011402 */
[----:B------:R-:W-:Y:S01]  /*14f80*/  @P4 FFMA.FTZ R4, R135, c[0x0][0x238], R5 ;  /* 0x00008e0087044a23 */ /* 0x000fe20000010005 */
[----:B------:R-:W-:Y:S01]  /*14f90*/  SHF.R.S32.HI R44, RZ, 0x1f, R44 ;  /* 0x0000001fff2c7819 */ /* 0x000fe2000001142c */
[----:B------:R4:W1:Y:S01]  /*14fa0*/  LDS.128 R20, [R210+0x2000] ;  /* 0x00200000d2147984 */ /* 0x0008620000000c00 */
[----:B------:R-:W-:-:S02]  /*14fb0*/  @P3 FFMA.FTZ R12, R134, c[0x0][0x238], R46 ;  /* 0x00008e00860c3a23 */ /* 0x000fc4000001002e */
[----:B------:R-:W-:Y:S01]  /*14fc0*/  IADD3.X R2, R2, R49, R44, P2, P1 ;  /* 0x0000003102027210 */ /* 0x000fe200017e242c */
[----:B------:R4:W1:Y:S04]  /*14fd0*/  LDS.128 R16, [R210+0x2800] ;  /* 0x00280000d2107984 */ /* 0x0008680000000c00 */
[----:B------:R4:W1:Y:S04]  /*14fe0*/  LDS.128 R8, [R210+0x3000] ;  /* 0x00300000d2087984 */ /* 0x0008680000000c00 */
[----:B------:R4:W1:Y:S01]  /*14ff0*/  LDS.128 R40, [R210+0x3800] ;  /* 0x00380000d2287984 */ /* 0x0008620000000c00 */
[----:B------:R-:W-:Y:S05]  /*15000*/  @P0 BRA `(.L_x_758) ;  /* 0x0000020000000947 */ /* 0x000fea0003800000 */
        /* <DEDUP_REMOVED lines=18> */
[----:B------:R-:W-:Y:S01]  /*15130*/  @!P5 LEA.HI.X.SX32 R46, R46, R2, 0x1, P2 ;  /* 0x000000022e2ed211 */ /* 0x000fe200010f0eff */
[----:B------:R4:W-:Y:S01]  /*15140*/  @!P6 STG.E [R48.64], R3 ;  /* 0x000000033000e986 */ /* 0x0009e2000c101914 */
[----:B------:R-:W-:-:S02]  /*15150*/  @!P3 IADD3 R13, P0, R47, R13, RZ ;  /* 0x0000000d2f0db210 */ /* 0x000fc40007f1e0ff */
[----:B------:R-:W-:Y:S02]  /*15160*/  @!P5 LEA R50, P2, R0, c[0x0][0x200], 0x2 ;  /* 0x000080000032da11 */ /* 0x000fe400078410ff */
[-C--:B------:R-:W-:Y:S02]  /*15170*/  @!P4 LEA.HI.X.SX32 R44, R44, R2.reuse, 0x1, P1 ;  /* 0x000000022c2cc211 */ /* 0x080fe400008f0eff */
[----:B------:R-:W-:Y:S02]  /*15180*/  @!P3 LEA.HI.X.SX32 R2, R47, R2, 0x1, P0 ;  /* 0x000000022f02b211 */ /* 0x000fe400000f0eff */
[----:B------:R-:W-:Y:S02]  /*15190*/  @!P5 LEA.HI.X R51, R0, c[0x0][0x204], R46, 0x2, P2 ;  /* 0x000081000033da11 */ /* 0x000fe400010f142e */
[----:B------:R-:W-:Y:S02]  /*151a0*/  @!P4 LEA R52, P1, R5, c[0x0][0x200], 0x2 ;  /* 0x000080000534ca11 */ /* 0x000fe400078210ff */
[----:B------:R-:W-:Y:S01]  /*151b0*/  @!P3 LEA R46, P0, R13, c[0x0][0x200], 0x2 ;  /* 0x000080000d2eba11 */ /* 0x000fe200078010ff */
[----:B------:R4:W-:Y:S01]  /*151c0*/  @!P5 STG.E [R50.64], R45 ;  /* 0x0000002d3200d986 */ /* 0x0009e2000c101914 */
[----:B------:R-:W-:-:S02]  /*151d0*/  @!P4 LEA.HI.X R53, R5, c[0x0][0x204], R44, 0x2, P1 ;  /* 0x000081000535ca11 */ /* 0x000fc400008f142c */
[----:B------:R-:W-:-:S03]  /*151e0*/  @!P3 LEA.HI.X R47, R13, c[0x0][0x204], R2, 0x2, P0 ;  /* 0x000081000d2fba11 */ /* 0x000fc600000f1402 */
[----:B------:R4:W-:Y:S04]  /*151f0*/  @!P4 STG.E [R52.64], R4 ;  /* 0x000000043400c986 */ /* 0x0009e8000c101914 */
[----:B------:R4:W-:Y:S02]  /*15200*/  @!P3 STG.E [R46.64], R12 ;  /* 0x0000000c2e00b986 */ /* 0x0009e4000c101914 */
.L_x_758:
[----:B------:R-:W-:Y:S05]  /*15210*/  BSYNC B0 ;  /* 0x0000000000007941 */ /* 0x000fea0003800000 */
.L_x_757:
[----:B------:R-:W5:Y:S01]  /*15220*/  S2R R2, SR_TID.X ;  /* 0x0000000000027919 */ /* 0x000f620000002100 */
[C---:B----4-:R-:W-:Y:S01]  /*15230*/  IADD3 R4, P0, R216.reuse, R14, RZ ;  /* 0x0000000ed8047210 */ /* 0x050fe20007f1e0ff */
[----:B------:R-:W-:Y:S01]  /*15240*/  BSSY B0, `(.L_x_759) ;  /* 0x0000015000007945 */ /* 0x000fe20003800000 */
[----:B------:R-:W-:Y:S02]  /*15250*/  ISETP.GE.AND P1, PT, R216, c[0x0][0x220], PT ;  /* 0x00008800d8007a0c */ /* 0x000fe40003f26270 */
[----:B------:R-:W-:Y:S01]  /*15260*/  SHF.R.S32.HI R3, RZ, 0x1f, R15 ;  /* 0x0000001fff037819 */ /* 0x000fe2000001140f */
[----:B------:R-:W-:-:S04]  /*15270*/  IMAD.X R5, R217, 0x1, R7, P0 ;  /* 0x00000001d9057824 */ /* 0x000fc800000e0607 */
[----:B------:R-:W-:Y:S02]  /*15280*/  IMAD R3, R3, c[0x0][0x1f0], RZ ;  /* 0x00007c0003037a24 */ /* 0x000fe400078e02ff */
[----:B------:R-:W-:-:S04]  /*15290*/  IMAD.WIDE.U32 R4, R15, c[0x0][0x1f0], R4 ;  /* 0x00007c000f047a25 */ /* 0x000fc800078e0004 */
[----:B------:R-:W-:-:S04]  /*152a0*/  IMAD R3, R15, c[0x0][0x1f4], R3 ;  /* 0x00007d000f037a24 */ /* 0x000fc800078e0203 */
[----:B------:R-:W-:Y:S01]  /*152b0*/  IMAD.IADD R7, R5, 0x1, R3 ;  /* 0x0000000105077824 */ /* 0x000fe200078e0203 */
[----:B-----5:R-:W-:-:S04]  /*152c0*/  SHF.R.S32.HI R0, RZ, 0x1f, R2 ;  /* 0x0000001fff007819 */ /* 0x020fc80000011402 */
[----:B------:R-:W-:-:S04]  /*152d0*/  LEA.HI R0, R0, R2, RZ, 0x3 ;  /* 0x0000000200007211 */ /* 0x000fc800078f18ff */
[----:B------:R-:W-:-:S04]  /*152e0*/  SHF.R.S32.HI R0, RZ, 0x3, R0 ;  /* 0x00000003ff007819 */ /* 0x000fc80000011400 */
[----:B------:R-:W-:-:S13]  /*152f0*/  ISETP.GE.OR P0, PT, R0, R195, P1 ;  /* 0x000000c30000720c */ /* 0x000fda0000f06670 */
        /* <DEDUP_REMOVED lines=8> */
[----:B--2---:R2:W-:Y:S02]  /*15380*/  STG.E.128 [R14.64], R36 ;  /* 0x000000240e007986 */ /* 0x0045e4000c101d14 */
.L_x_760:
[----:B------:R-:W-:Y:S05]  /*15390*/  BSYNC B0 ;  /* 0x0000000000007941 */ /* 0x000fea0003800000 */
.L_x_759:
        /* <DEDUP_REMOVED lines=14> */
[----:B---3--:R2:W-:Y:S02]  /*15480*/  STG.E.128 [R14.64], R32 ;  /* 0x000000200e007986 */ /* 0x0085e4000c101d14 */
.L_x_762:
[----:B------:R-:W-:Y:S05]  /*15490*/  BSYNC B0 ;  /* 0x0000000000007941 */ /* 0x000fea0003800000 */
.L_x_761:
        /* <DEDUP_REMOVED lines=15> */
.L_x_764:
[----:B------:R-:W-:Y:S05]  /*15590*/  BSYNC B0 ;  /* 0x0000000000007941 */ /* 0x000fea0003800000 */
.L_x_763:
[----:B------:R-:W-:Y:S01]  /*155a0*/  ISETP.GE.OR P0, PT, R209, R195, P1 ;  /* 0x000000c3d100720c */ /* 0x000fe20000f06670 */
[----:B------:R-:W-:-:S12]  /*155b0*/  BSSY B0, `(.L_x_765) ;  /* 0x000000d000007945 */ /* 0x000fd80003800000 */
        /* <DEDUP_REMOVED lines=12> */
.L_x_766:
[----:B------:R-:W-:Y:S05]  /*15680*/  BSYNC B0 ;  /* 0x0000000000007941 */ /* 0x000fea0003800000 */
.L_x_765:
        /* <DEDUP_REMOVED lines=14> */
.L_x_768:
[----:B------:R-:W-:Y:S05]  /*15770*/  BSYNC B0 ;  /* 0x0000000000007941 */ /* 0x000fea0003800000 */
.L_x_767:
        /* <DEDUP_REMOVED lines=14> */
.L_x_770:
[----:B------:R-:W-:Y:S05]  /*15860*/  BSYNC B0 ;  /* 0x0000000000007941 */ /* 0x000fea0003800000 */
.L_x_769:
        /* <DEDUP_REMOVED lines=14> */
.L_x_772:
[----:B------:R-:W-:Y:S05]  /*15950*/  BSYNC B0 ;  /* 0x0000000000007941 */ /* 0x000fea0003800000 */
.L_x_771:
[----:B------:R-:W-:-:S13]  /*15960*/  ISETP.GE.OR P1, PT, R205, R195, P1 ;  /* 0x000000c3cd00720c */ /* 0x000fda0000f26670 */
[----:B------:R-:W-:Y:S05]  /*15970*/  @P1 EXIT ;  /* 0x000000000000194d */ /* 0x000fea0003800000 */
        /* <DEDUP_REMOVED lines=12> */
.L_x_707:
[----:B------:R-:W1:Y:S01]  /*15a40*/  LDC.U8 R0, c[0x0][0x329] ;  /* 0x0000ca40ff007b82 */ /* 0x000e620000000000 */
[----:B------:R-:W-:Y:S01]  /*15a50*/  ISETP.NE.AND P4, PT, R202, -0x1, PT ;  /* 0xffffffffca00780c */ /* 0x000fe20003f85270 */
[----:B------:R-:W-:Y:S01]  /*15a60*/  BSSY B0, `(.L_x_773) ;  /* 0x000003f000007945 */ /* 0x000fe20003800000 */
[----:B------:R-:W-:Y:S02]  /*15a70*/  LEA.HI R2, R8, R14, RZ, 0x3 ;  /* 0x0000000e08027211 */ /* 0x000fe400078f18ff */
[----:B------:R-:W-:-:S03]  /*15a80*/  IADD3 R13, -R12, R13, RZ ;  /* 0x0000000d0c0d7210 */ /* 0x000fc60007ffe1ff */
[----:B------:R-:W2:Y:S06]  /*15a90*/  LDC.U8 R4, c[0x0][0x328] ;  /* 0x0000ca00ff047b82 */ /* 0x000eac0000000000 */
[----:B------:R-:W-:Y:S01]  /*15aa0*/  @P4 IMAD.WIDE.U32 R6, R202, c[0x0][0x1e8], RZ ;  /* 0x00007a00ca064a25 */ /* 0x000fe200078e00ff */
[----:B------:R-:W-:-:S03]  /*15ab0*/  @!P4 SHF.R.S32.HI R5, RZ, 0x1f, R16 ;  /* 0x0000001fff05c819 */ /* 0x000fc60000011410 */
[----:B------:R-:W-:-:S04]  /*15ac0*/  @!P4 IMAD.WIDE.U32 R8, R16, c[0x0][0x1e0], RZ ;  /* 0x000078001008ca25 */ /* 0x000fc800078e00ff */
[----:B------:R-:W-:Y:S01]  /*15ad0*/  @!P4 IMAD R5, R5, c[0x0][0x1e0], RZ ;  /* 0x000078000505ca24 */ /* 0x000fe200078e02ff */
[----:B-1----:R-:W-:Y:S01]  /*15ae0*/  ISETP.NE.AND P2, PT, R0, RZ, PT ;  /* 0x000000ff0000720c */ /* 0x002fe20003f45270 */
[----:B------:R-:W-:Y:S02]  /*15af0*/  @!P4 IMAD.MOV.U32 R6, RZ, RZ, R8 ;  /* 0x000000ffff06c224 */ /* 0x000fe400078e0008 */
[----:B------:R-:W-:Y:S01]  /*15b00*/  @!P4 IMAD R5, R16, c[0x0][0x1e4], R5 ;  /* 0x000079001005ca24 */ /* 0x000fe200078e0205 */
[----:B--2---:R-:W-:-:S04]  /*15b10*/  ISETP.NE.AND P0, PT, R4, RZ, PT ;  /* 0x000000ff0400720c */ /* 0x004fc80003f05270 */
[----:B------:R-:W-:Y:S01]  /*15b20*/  ISETP.EQ.AND P0, PT, R0, RZ, P0 ;  /* 0x000000ff0000720c */ /* 0x000fe20000702270 */
[----:B------:R-:W-:-:S04]  /*15b30*/  @P4 IMAD R0, R202, c[0x0][0x1ec], R7 ;  /* 0x00007b00ca004a24 */ /* 0x000fc800078e0207 */
[----:B------:R-:W-:Y:S01]  /*15b40*/  @!P2 ISETP.NE.AND P3, PT, R4, RZ, PT ;  /* 0x000000ff0400a20c */ /* 0x000fe20003f65270 */
[----:B------:R-:W-:Y:S01]  /*15b50*/  @P2 IMAD.MOV.U32 R3, RZ, RZ, c[0x0][0x210] ;  /* 0x00008400ff032624 */ /* 0x000fe200078e00ff */
[----:B------:R-:W-:Y:S01]  /*15b60*/  LOP3.LUT R7, R2, 0xfffffff8, RZ, 0xc0, !PT ;  /* 0xfffffff802077812 */ /* 0x000fe200078ec0ff */
[----:B------:R-:W-:Y:S01]  /*15b70*/  @!P2 IMAD.MOV.U32 R4, RZ, RZ, c[0x0][0x214] ;  /* 0x00008500ff04a624 */ /* 0x000fe200078e00ff */
[----:B------:R-:W-:Y:S01]  /*15b80*/  ISETP.NE.OR P1, PT, R202, -0x1, !P0 ;  /* 0xffffffffca00780c */ /* 0x000fe20004725670 */
[----:B------:R-:W-:Y:S01]  /*15b90*/  @P2 IMAD R3, R3, c[0x0][0x214], RZ ;  /* 0x0000850003032a24 */ /* 0x000fe200078e02ff */
[----:B------:R-:W-:Y:S01]  /*15ba0*/  SHF.R.S32.HI R2, RZ, 0x3, R2 ;  /* 0x00000003ff027819 */ /* 0x000fe20000011402 */
[----:B------:R-:W-:Y:S01]  /*15bb0*/  IMAD.IADD R14, R14, 0x1, -R7 ;  /* 0x000000010e0e7824 */ /* 0x000fe200078e0a07 */
[----:B------:R-:W-:Y:S01]  /*15bc0*/  @!P2 SEL R3, R4, c[0x0][0x234], !P3 ;  /* 0x00008d000403aa07 */ /* 0x000fe20005800000 */
[----:B------:R-:W-:Y:S01]  /*15bd0*/  @!P4 IMAD.IADD R0, R9, 0x1, R5 ;  /* 0x000000010900c824 */ /* 0x000fe200078e0205 */
[----:B------:R-:W-:Y:S01]  /*15be0*/  @P2 MOV R5, 0x1 ;  /* 0x0000000100052802 */ /* 0x000fe20000000f00 */
[----:B------:R-:W-:Y:S01]  /*15bf0*/  IMAD.SHL.U32 R7, R14, 0x8, RZ ;  /* 0x000000080e077824 */ /* 0x000fe200078e00ff */
[----:B------:R-:W-:Y:S01]  /*15c00*/  SHF.R.S32.HI R4, RZ, 0x1f, R20 ;  /* 0x0000001fff047819 */ /* 0x000fe20000011414 */
[----:B------:R-:W-:Y:S01]  /*15c10*/  @!P2 IMAD R5, R3, c[0x0][0x1c0], RZ ;  /* 0x000070000305aa24 */ /* 0x000fe200078e02ff */
[----:B------:R-:W-:-:S02]  /*15c20*/  @!P0 CS2R R18, SRZ ;  /* 0x0000000000128805 */ /* 0x000fc4000001ff00 */
[C---:B------:R-:W-:Y:S01]  /*15c30*/  IADD3 R6, P3, R7.reuse, R6, RZ ;  /* 0x0000000607067210 */ /* 0x040fe20007f7e0ff */
[C---:B------:R-:W-:Y:S01]  /*15c40*/  @!P1 IMAD R202, R16.reuse, c[0x0][0x214], RZ ;  /* 0x0000850010ca9a24 */ /* 0x040fe200078e02ff */
[C---:B------:R-:W-:Y:S01]  /*15c50*/  ISETP.GE.AND P1, PT, R7.reuse, c[0x0][0x220], PT ;  /* 0x0000880007007a0c */ /* 0x040fe20003f26270 */
[----:B------:R-:W-:Y:S01]  /*15c60*/  IMAD R5, R16, R5, RZ ;  /* 0x0000000510057224 */ /* 0x000fe200078e02ff */
[----:B------:R-:W-:Y:S01]  /*15c70*/  LEA.HI.X.SX32 R7, R7, R0, 0x1, P3 ;  /* 0x0000000007077211 */ /* 0x000fe200018f0eff */
[----:B------:R-:W-:Y:S01]  /*15c80*/  @P2 IMAD.MOV.U32 R0, RZ, RZ, c[0x0][0x210] ;  /* 0x00008400ff002624 */ /* 0x000fe200078e00ff */
[----:B------:R-:W-:Y:S01]  /*15c90*/  ISETP.GE.OR P3, PT, R2, R13, P1 ;  /* 0x0000000d0200720c */ /* 0x000fe20000f66670 */
[----:B------:R-:W-:Y:S01]  /*15ca0*/  IMAD R4, R4, c[0x0][0x1f0], RZ ;  /* 0x00007c0004047a24 */ /* 0x000fe200078e02ff */
[----:B------:R-:W-:Y:S01]  /*15cb0*/  SEL R5, R5, RZ, !P0 ;  /* 0x000000ff05057207 */ /* 0x000fe20004000000 */
[----:B------:R-:W-:Y:S01]  /*15cc0*/  @!P2 IMAD.MOV.U32 R0, RZ, RZ, 0x1 ;  /* 0x00000001ff00a424 */ /* 0x000fe200078e00ff */
[----:B------:R-:W-:Y:S01]  /*15cd0*/  @P0 SHF.R.S32.HI R19, RZ, 0x1f, R202 ;  /* 0x0000001fff130819 */ /* 0x000fe200000114ca */
[----:B------:R-:W-:-:S02]  /*15ce0*/  IMAD R21, R20, c[0x0][0x1f4], R4 ;  /* 0x00007d0014157a24 */ /* 0x000fc400078e0204 */
[----:B------:R-:W-:Y:S01]  /*15cf0*/  @P0 IMAD.MOV.U32 R18, RZ, RZ, R202 ;  /* 0x000000ffff120224 */ /* 0x000fe200078e00ca */
[----:B------:R-:W-:Y:S01]  /*15d00*/  ISETP.GE.AND P0, PT, R2, R13, PT ;  /* 0x0000000d0200720c */ /* 0x000fe20003f06270 */
[----:B------:R-:W-:Y:S02]  /*15d10*/  IMAD R4, R12, R0, RZ ;  /* 0x000000000c047224 */ /* 0x000fe400078e02ff */
[----:B------:R-:W-:-:S03]  /*15d20*/  IMAD.WIDE.U32 R16, R20, c[0x0][0x1f0], R6 ;  /* 0x00007c0014107a25 */ /* 0x000fc600078e0006 */
[----:B------:R-:W-:Y:S01]  /*15d30*/  SHF.R.S32.HI R6, RZ, 0x1f, R4 ;  /* 0x0000001fff067819 */ /* 0x000fe20000011404 */
        /* <DEDUP_REMOVED lines=17> */
.L_x_774:
[----:B------:R-:W-:Y:S05]  /*15e50*/  BSYNC B0 ;  /* 0x0000000000007941 */ /* 0x000fea0003800000 */
.L_x_773:
[----:B------:R-:W-:Y:S01]  /*15e60*/  IADD3 R15, R2, 0x10, RZ ;  /* 0x00000010020f7810 */ /* 0x000fe20007ffe0ff */
[----:B------:R-:W-:Y:S03]  /*15e70*/  BSSY B0, `(.L_x_775) ;  /* 0x0000010000007945 */ /* 0x000fe60003800000 */
[CC--:B------:R-:W-:Y:S02]  /*15e80*/  ISETP.GE.OR P0, PT, R15.reuse, R13.reuse, P1 ;  /* 0x0000000d0f00720c */ /* 0x0c0fe40000f06670 */
[----:B------:R-:W-:-:S04]  /*15e90*/  ISETP.GE.AND P2, PT, R15, R13, PT ;  /* 0x0000000d0f00720c */ /* 0x000fc80003f46270 */
[----:B------:R-:W-:-:S07]  /*15ea0*/  P2R R19, PR, RZ, 0x4 ;  /* 0x00000004ff137803 */ /* 0x000fce0000000000 */
[----:B------:R-:W-:Y:S05]  /*15eb0*/  @P0 BRA `(.L_x_776) ;  /* 0x000000b000000947 */ /* 0x000fea0003800000 */
[----:B------:R-:W-:Y:S01]  /*15ec0*/  IADD3 R7, P0, R232, 0x10, RZ ;  /* 0x00000010e8077810 */ /* 0x000fe20007f1e0ff */
[----:B------:R-:W-:Y:S01]  /*15ed0*/  IMAD.MOV.U32 R8, RZ, RZ, R16 ;  /* 0x000000ffff087224 */ /* 0x000fe200078e0010 */
[----:B------:R-:W-:-:S03]  /*15ee0*/  MOV R9, R21 ;  /* 0x0000001500097202 */ /* 0x000fc60000000f00 */
[----:B------:R-:W-:Y:S02]  /*15ef0*/  IMAD.X R6, RZ, RZ, R233, P0 ;  /* 0x000000ffff067224 */ /* 0x000fe400000e06e9 */
[----:B------:R-:W-:-:S04]  /*15f00*/  IMAD.WIDE.U32 R8, R7, c[0x0][0x1e8], R8 ;  /* 0x00007a0007087a25 */ /* 0x000fc800078e0008 */
[----:B------:R-:W-:Y:S01]  /*15f10*/  IMAD R6, R6, c[0x0][0x1e8], RZ ;  /* 0x00007a0006067a24 */ /* 0x000fe200078e02ff */
[----:B-1----:R-:W-:-:S03]  /*15f20*/  LEA R10, P0, R8, c[0x0][0x1d0], 0x1 ;  /* 0x00007400080a7a11 */ /* 0x002fc600078008ff */
[----:B------:R-:W-:-:S05]  /*15f30*/  IMAD R6, R7, c[0x0][0x1ec], R6 ;  /* 0x00007b0007067a24 */ /* 0x000fca00078e0206 */
[----:B------:R-:W-:-:S04]  /*15f40*/  IADD3 R6, R6, R9, RZ ;  /* 0x0000000906067210 */ /* 0x000fc80007ffe0ff */
[----:B------:R-:W-:-:S05]  /*15f50*/  LEA.HI.X R11, R8, c[0x0][0x1d4], R6, 0x1, P0 ;  /* 0x00007500080b7a11 */ /* 0x000fca00000f0c06 */
[----:B------:R1:W-:Y:S02]  /*15f60*/  STG.E.128 [R10.64], RZ ;  /* 0x000000ff0a007986 */ /* 0x0003e4000c101d14 */
.L_x_776:
[----:B------:R-:W-:Y:S05]  /*15f70*/  BSYNC B0 ;  /* 0x0000000000007941 */ /* 0x000fea0003800000 */
.L_x_775:
[----:B------:R-:W-:Y:S01]  /*15f80*/  IADD3 R12, R2, 0x20, RZ ;  /* 0x00000020020c7810 */ /* 0x000fe20007ffe0ff */
        /* <DEDUP_REMOVED lines=15> */
.L_x_778:
[----:B------:R-:W-:Y:S05]  /*16080*/  BSYNC B0 ;  /* 0x0000000000007941 */ /* 0x000fea0003800000 */
.L_x_777:
        /* <DEDUP_REMOVED lines=16> */
.L_x_780:
[----:B------:R-:W-:Y:S05]  /*16190*/  BSYNC B0 ;  /* 0x0000000000007941 */ /* 0x000fea0003800000 */
.L_x_779:
        /* <DEDUP_REMOVED lines=16> */
.L_x_782:
[----:B------:R-:W-:Y:S05]  /*162a0*/  BSYNC B0 ;  /* 0x0000000000007941 */ /* 0x000fea0003800000 */
.L_x_781:
        /* <DEDUP_REMOVED lines=16> */
.L_x_784:
[----:B------:R-:W-:Y:S05]  /*163b0*/  BSYNC B0 ;  /* 0x0000000000007941 */ /* 0x000fea0003800000 */
.L_x_783:
        /* <DEDUP_REMOVED lines=16> */
.L_x_786:
[----:B------:R-:W-:Y:S05]  /*164c0*/  BSYNC B0 ;  /* 0x0000000000007941 */ /* 0x000fea0003800000 */
.L_x_785:
[----:B------:R-:W-:Y:S01]  /*164d0*/  IADD3 R6, R2, 0x70, RZ ;  /* 0x0000007002067810 */ /* 0x000fe20007ffe0ff */
[----:B------:R-:W-:Y:S03]  /*164e0*/  BSSY B0, `(.L_x_787) ;  /* 0x000000e000007945 */ /* 0x000fe60003800000 */
[CC--:B------:R-:W-:Y:S02]  /*164f0*/  ISETP.GE.OR P0, PT, R6.reuse, R13.reuse, P1 ;  /* 0x0000000d0600720c */ /* 0x0c0fe40000f06670 */
[----:B------:R-:W-:-:S11]  /*16500*/  ISETP.GE.AND P1, PT, R6, R13, PT ;  /* 0x0000000d0600720c */ /* 0x000fd60003f26270 */
        /* <DEDUP_REMOVED lines=11> */
.L_x_788:
[----:B------:R-:W-:Y:S05]  /*165c0*/  BSYNC B0 ;  /* 0x0000000000007941 */ /* 0x000fea0003800000 */
.L_x_787:
        /* <DEDUP_REMOVED lines=10> */
[----:B------:R-:W-:Y:S01]  /*16670*/  @!P0 IADD3 R7, P1, R2, R4, RZ ;  /* 0x0000000402078210 */ /* 0x000fe20007f3e0ff */
[----:B------:R-:W-:-:S03]  /*16680*/  @!P6 IMAD R12, R12, R0, RZ ;  /* 0x000000000c0ce224 */ /* 0x000fc600078e02ff */
[----:B------:R-:W-:Y:S01]  /*16690*/  @!P0 LEA.HI.X.SX32 R2, R2, R18, 0x1, P1 ;  /* 0x0000001202028211 */ /* 0x000fe200008f0eff */
[----:B------:R-:W-:Y:S01]  /*166a0*/  @!P4 IMAD R10, R10, R0, RZ ;  /* 0x000000000a0ac224 */ /* 0x000fe200078e02ff */
[----:B------:R-:W-:-:S13]  /*166b0*/  ISETP.NE.OR P1, PT, R14, RZ, P2 ;  /* 0x000000ff0e00720c */ /* 0x000fda0001725670 */
[----:B------:R-:W-:-:S05]  /*166c0*/  @!P1 IMAD R13, R15, R0, RZ ;  /* 0x000000000f0d9224 */ /* 0x000fca00078e02ff */
[----:B------:R-:W-:-:S04]  /*166d0*/  @!P1 IADD3 R15, P2, R13, R4, RZ ;  /* 0x000000040d0f9210 */ /* 0x000fc80007f5e0ff */
[----:B------:R-:W-:Y:S02]  /*166e0*/  @!P1 LEA.HI.X.SX32 R13, R13, R18, 0x1, P2 ;  /* 0x000000120d0d9211 */ /* 0x000fe400010f0eff */
[----:B------:R-:W-:-:S04]  /*166f0*/  @!P0 LEA R16, P2, R7, c[0x0][0x200], 0x2 ;  /* 0x0000800007108a11 */ /* 0x000fc800078410ff */
[----:B------:R-:W-:Y:S01]  /*16700*/  @!P0 LEA.HI.X R17, R7, c[0x0][0x204], R2, 0x2, P2 ;  /* 0x0000810007118a11 */ /* 0x000fe200010f1402 */
[----:B------:R-:W-:Y:S01]  /*16710*/  @!P0 IMAD.MOV.U32 R2, RZ, RZ, 0x7f800000 ;  /* 0x7f800000ff028424 */ /* 0x000fe200078e00ff */
[----:B--2---:R-:W-:Y:S01]  /*16720*/  @!P1 LEA R20, P2, R15, c[0x0][0x200], 0x2 ;  /* 0x000080000f149a11 */ /* 0x004fe200078410ff */
[----:B------:R-:W-:-:S03]  /*16730*/  @!P3 IMAD R7, R9, R0, RZ ;  /* 0x000000000907b224 */ /* 0x000fc600078e02ff */
[----:B------:R2:W-:Y:S01]  /*16740*/  @!P0 STG.E [R16.64], R2 ;  /* 0x0000000210008986 */ /* 0x0005e2000c101914 */
[----:B------:R-:W-:Y:S02]  /*16750*/  @!P1 LEA.HI.X R21, R15, c[0x0][0x204], R13, 0x2, P2 ;  /* 0x000081000f159a11 */ /* 0x000fe400010f140d */
[----:B------:R-:W-:Y:S01]  /*16760*/  ISETP.NE.AND P2, PT, R3, RZ, PT ;  /* 0x000000ff0300720c */ /* 0x000fe20003f45270 */
[----:B------:R-:W-:-:S03]  /*16770*/  @!P5 IMAD R3, R11, R0, RZ ;  /* 0x000000000b03d224 */ /* 0x000fc600078e02ff */
[----:B------:R-:W-:-:S13]  /*16780*/  ISETP.NE.OR P2, PT, R14, RZ, P2 ;  /* 0x000000ff0e00720c */ /* 0x000fda0001745670 */
[----:B------:R-:W-:Y:S02]  /*16790*/  @!P2 IMAD R8, R8, R0, RZ ;  /* 0x000000000808a224 */ /* 0x000fe400078e02ff */
[----:B--2---:R-:W-:-:S05]  /*167a0*/  @!P1 IMAD.MOV.U32 R2, RZ, RZ, 0x7f800000 ;  /* 0x7f800000ff029424 */ /* 0x004fca00078e00ff */
[----:B------:R2:W-:Y:S01]  /*167b0*/  @!P1 STG.E [R20.64], R2 ;  /* 0x0000000214009986 */ /* 0x0005e2000c101914 */
[----:B------:R-:W-:-:S04]  /*167c0*/  ISETP.NE.AND P1, PT, R5, RZ, PT ;  /* 0x000000ff0500720c */ /* 0x000fc80003f25270 */
[----:B------:R-:W-:Y:S02]  /*167d0*/  ISETP.NE.OR P1, PT, R14, RZ, P1 ;  /* 0x000000ff0e00720c */ /* 0x000fe40000f25670 */
[----:B--2---:R-:W-:-:S04]  /*167e0*/  @!P6 IADD3 R2, P0, R12, R4, RZ ;  /* 0x000000040c02e210 */ /* 0x004fc80007f1e0ff */
[----:B------:R-:W-:Y:S02]  /*167f0*/  @!P6 LEA.HI.X.SX32 R5, R12, R18, 0x1, P0 ;  /* 0x000000120c05e211 */ /* 0x000fe400000f0eff */
[----:B------:R-:W-:-:S04]  /*16800*/  @!P6 LEA R12, P0, R2, c[0x0][0x200], 0x2 ;  /* 0x00008000020cea11 */ /* 0x000fc800078010ff */
        /* <DEDUP_REMOVED lines=19> */
[----:B------:R-:W-:-:S05]  /*16940*/  @!P5 IMAD.MOV.U32 R5, RZ, RZ, 0x7f800000 ;  /* 0x7f800000ff05d424 */ /* 0x000fca00078e00ff */
[----:B------:R3:W-:Y:S01]  /*16950*/  @!P5 STG.E [R2.64], R5 ;  /* 0x000000050200d986 */ /* 0x0007e2000c101914 */
[----:B--2---:R-:W-:-:S05]  /*16960*/  @!P4 IMAD.MOV.U32 R7, RZ, RZ, 0x7f800000 ;  /* 0x7f800000ff07c424 */ /* 0x004fca00078e00ff */
[----:B------:R2:W-:Y:S01]  /*16970*/  @!P4 STG.E [R10.64], R7 ;  /* 0x000000070a00c986 */ /* 0x0005e2000c101914 */
[----:B---3--:R-:W-:Y:S02]  /*16980*/  @!P3 IMAD.MOV.U32 R3, RZ, RZ, 0x7f800000 ;  /* 0x7f800000ff03b424 */ /* 0x008fe400078e00ff */
[----:B------:R-:W-:-:S03]  /*16990*/  @!P2 IMAD.MOV.U32 R2, RZ, RZ, 0x7f800000 ;  /* 0x7f800000ff02a424 */ /* 0x000fc600078e00ff */
[----:B------:R2:W-:Y:S04]  /*169a0*/  @!P3 STG.E [R16.64], R3 ;  /* 0x000000031000b986 */ /* 0x0005e8000c101914 */
[----:B------:R2:W-:Y:S01]  /*169b0*/  @!P2 STG.E [R20.64], R2 ;  /* 0x000000021400a986 */ /* 0x0005e2000c101914 */
[----:B------:R-:W-:Y:S05]  /*169c0*/  @P1 EXIT ;  /* 0x000000000000194d */ /* 0x000fea0003800000 */
[----:B------:R-:W-:-:S05]  /*169d0*/  IMAD R0, R6, R0, RZ ;  /* 0x0000000006007224 */ /* 0x000fca00078e02ff */
[----:B------:R-:W-:-:S04]  /*169e0*/  IADD3 R4, P0, R0, R4, RZ ;  /* 0x0000000400047210 */ /* 0x000fc80007f1e0ff */
[----:B------:R-:W-:Y:S02]  /*169f0*/  LEA.HI.X.SX32 R0, R0, R18, 0x1, P0 ;  /* 0x0000001200007211 */ /* 0x000fe400000f0eff */
[----:B--2---:R-:W-:-:S04]  /*16a00*/  LEA R2, P0, R4, c[0x0][0x200], 0x2 ;  /* 0x0000800004027a11 */ /* 0x004fc800078010ff */
[----:B------:R-:W-:Y:S01]  /*16a10*/  LEA.HI.X R3, R4, c[0x0][0x204], R0, 0x2, P0 ;  /* 0x0000810004037a11 */ /* 0x000fe200000f1400 */
[----:B------:R-:W-:-:S05]  /*16a20*/  IMAD.MOV.U32 R0, RZ, RZ, 0x7f800000 ;  /* 0x7f800000ff007424 */ /* 0x000fca00078e00ff */
[----:B------:R-:W-:Y:S01]  /*16a30*/  STG.E [R2.64], R0 ;  /* 0x0000000002007986 */ /* 0x000fe2000c101914 */
[----:B------:R-:W-:Y:S05]  /*16a40*/  EXIT ;  /* 0x000000000000794d */ /* 0x000fea0003800000 */
.L_x_789:
        /* <DEDUP_REMOVED lines=11> */
.L_x_1143:


//--------------------- .text._ZN5flash16flash_fwd_kernelI23Flash_fwd_kernel_traitsILi64ELi128ELi64ELi4ELb0ELb0EN7cutlass10bfloat16_tE19Flash_kernel_traitsILi64ELi128ELi64ELi4ES3_EELb1ELb1ELb0ELb0ELb0ELb0ELb0ELb1EEEvNS_16Flash_fwd_paramsE --------------------------
	.section	.text._ZN5flash16flash_fwd_kernelI23Flash_fwd_kernel_traitsILi64ELi128ELi64ELi4ELb0ELb0EN7cutlass10bfloat16_tE19Flash_kernel_traitsILi64ELi128ELi64ELi4ES3_EELb1ELb1ELb0ELb0ELb0ELb0ELb0ELb1EEEvNS_16Flash_fwd_paramsE,"ax",@progbits
	.sectioninfo	@"SHI_REGISTERS=255"
	.align	128
        .global         _ZN5flash16flash_fwd_kernelI23Flash_fwd_kernel_traitsILi64ELi128ELi64ELi4ELb0ELb0EN7cutlass10bfloat16_tE19Flash_kernel_traitsILi64ELi128ELi64ELi4ES3_EELb1ELb1ELb0ELb0ELb0ELb0ELb0ELb1EEEvNS_16Flash_fwd_paramsE
        .type           _ZN5flash16flash_fwd_kernelI23Flash_fwd_kernel_traitsILi64ELi128ELi64ELi4ELb0ELb0EN7cutlass10bfloat16_tE19Flash_kernel_traitsILi64ELi128ELi64ELi4ES3_EELb1ELb1ELb0ELb0ELb0ELb0ELb0ELb1EEEvNS_16Flash_fwd_paramsE,@function
        .size           _ZN5flash16flash_fwd_kernelI23Flash_fwd_kernel_traitsILi64ELi128ELi64ELi4ELb0ELb0EN7cutlass10bfloat16_tE19Flash_kernel_traitsILi64ELi128ELi64ELi4ES3_EELb1ELb1ELb0ELb0ELb0ELb0ELb0ELb1EEEvNS_16Flash_fwd_paramsE,(.L_x_1144 - _ZN5flash16flash_fwd_kernelI23Flash_fwd_kernel_traitsILi64ELi128ELi64ELi4ELb0ELb0EN7cutlass10bfloat16_tE19Flash_kernel_traitsILi64ELi128ELi64ELi4ES3_EELb1ELb1ELb0ELb0ELb0ELb0ELb0ELb1EEEvNS_16Flash_fwd_paramsE)
        .other          _ZN5flash16flash_fwd_kernelI23Flash_fwd_kernel_traitsILi64ELi128ELi64ELi4ELb0ELb0EN7cutlass10bfloat16_tE19Flash_kernel_traitsILi64ELi128ELi64ELi4ES3_EELb1ELb1ELb0ELb0ELb0ELb0ELb0ELb1EEEvNS_16Flash_fwd_paramsE,@"STO_CUDA_ENTRY STV_DEFAULT"
_ZN5flash16flash_fwd_kernelI23Flash_fwd_kernel_traitsILi64ELi128ELi64ELi4ELb0ELb0EN7cutlass10bfloat16_tE19Flash_kernel_traitsILi64ELi128ELi64ELi4ES3_EELb1ELb1ELb0ELb0ELb0ELb0ELb0ELb1EEEvNS_16Flash_fwd_paramsE:
.text._ZN5flash16flash_fwd_kernelI23Flash_fwd_kernel_traitsILi64ELi128ELi64ELi4ELb0ELb0EN7cutlass10bfloat16_tE19Flash_kernel_traitsILi64ELi128ELi64ELi4ES3_EELb1ELb1ELb0ELb0ELb0ELb0ELb0ELb1EEEvNS_16Flash_fwd_paramsE:
[----:B------:R-:W-:-:S03]  /*0000*/  MOV R1, c[0x0][0x28] ;  /* 0x00000a0000017a02 */ /* 0x000fc60000000f00 */
[----:B------:R-:W-:Y:S01]  /*0010*/  ULDC.U8 UR4, c[0x0][0x304] ;  /* 0x0000c10000047ab9 */ /* 0x000fe20000000000 */
[----:B------:R-:W-:Y:S01]  /*0020*/  IADD3 R1, R1, -0x1d0, RZ ;  /* 0xfffffe3001017810 */ /* 0x000fe20007ffe0ff */
[----:B------:R-:W-:Y:S01]  /*0030*/  ULDC.64 UR36, c[0x0][0x2f0] ;  /* 0x0000bc0000247ab9 */ /* 0x000fe20000000a00 */
[----:B------:R-:W-:Y:S01]  /*0040*/  ISETP.NE.AND P1, PT, RZ, UR4, PT ;  /* 0x00000004ff007c0c */ /* 0x000fe2000bf25270 */
[----:B------:R-:W-:Y:S01]  /*0050*/  IMAD.U32 R2, RZ, RZ, UR36 ;  /* 0x00000024ff027e24 */ /* 0x000fe2000f8e00ff */
[----:B------:R-:W-:Y:S01]  /*0060*/  ULDC.64 UR34, c[0x0][0x118] ;  /* 0x0000460000227ab9 */ /* 0x000fe20000000a00 */
[----:B------:R-:W-:Y:S02]  /*0070*/  IMAD.U32 R3, RZ, RZ, UR37 ;  /* 0x00000025ff037e24 */ /* 0x000fe4000f8e00ff */
[----:B------:R-:W-:-:S08]  /*0080*/  IMAD.MOV.U32 R10, RZ, RZ, c[0x0][0x2fc] ;  /* 0x0000bf00ff0a7624 */ /* 0x000fd000078e00ff */
[----:B------:R1:W2:Y:S01]  /*0090*/  @P1 LDG.E.64 R4, [R2.64] ;  /* 0x0000002202041981 */ /* 0x0002a2000c1e1b00 */
[----:B------:R-:W-:-:S04]  /*00a0*/  IMAD.MOV.U32 R9, RZ, RZ, c[0x0][0x2f8] ;  /* 0x0000be00ff097624 */ /* 0x000fc800078e00ff */
[----:B-1----:R-:W-:Y:S01]  /*00b0*/  @P1 IMAD.MOV.U32 R2, RZ, RZ, R9 ;  /* 0x000000ffff021224 */ /* 0x002fe200078e0009 */
[----:B------:R-:W-:-:S06]  /*00c0*/  @P1 MOV R3, R10 ;  /* 0x0000000a00031202 */ /* 0x000fcc0000000f00 */
[----:B------:R-:W3:Y:S01]  /*00d0*/  @P1 LDG.E.64 R2, [R2.64] ;  /* 0x0000002202021981 */ /* 0x000ee2000c1e1b00 */
[----:B------:R-:W1:Y:S01]  /*00e0*/  LDC.U8 R6, c[0x0][0x312] ;  /* 0x0000c480ff067b82 */ /* 0x000e620000000000 */
[----:B------:R-:W-:Y:S01]  /*00f0*/  ISETP.NE.U32.AND P2, PT, RZ, c[0x0][0x240], PT ;  /* 0x00009000ff007a0c */ /* 0x000fe20003f45070 */
[----:B------:R-:W-:Y:S01]  /*0100*/  IMAD.MOV.U32 R27, RZ, RZ, 0x4 ;  /* 0x00000004ff1b7424 */ /* 0x000fe200078e00ff */
[----:B------:R-:W4:Y:S01]  /*0110*/  S2R R31, SR_CTAID.X ;  /* 0x00000000001f7919 */ /* 0x000f220000002500 */
[----:B------:R-:W-:Y:S01]  /*0120*/  IMAD.MOV.U32 R13, RZ, RZ, -0x1 ;  /* 0xffffffffff0d7424 */ /* 0x000fe200078e00ff */
[----:B------:R-:W-:Y:S02]  /*0130*/  ISETP.NE.AND.EX P2, PT, RZ, c[0x0][0x244], PT, P2 ;  /* 0x00009100ff007a0c */ /* 0x000fe40003f45320 */
[----:B------:R-:W4:Y:S04]  /*0140*/  S2R R18, SR_CTAID.Y ;  /* 0x0000000000127919 */ /* 0x000f280000002600 */
[----:B------:R-:W4:Y:S04]  /*0150*/  S2R R19, SR_CTAID.Z ;  /* 0x0000000000137919 */ /* 0x000f280000002700 */
[----:B------:R-:W4:Y:S01]  /*0160*/  S2R R26, SR_TID.X ;  /* 0x00000000001a7919 */ /* 0x000f220000002100 */
[----:B-1----:R-:W-:-:S02]  /*0170*/  ISETP.NE.AND P3, PT, R6, RZ, PT ;  /* 0x000000ff0600720c */ /* 0x002fc40003f65270 */
[----:B----4-:R-:W-:-:S04]  /*0180*/  LOP3.LUT R0, R19, R31, R18, 0xfe, !PT ;  /* 0x0000001f13007212 */ /* 0x010fc800078efe12 */
[----:B------:R-:W-:-:S13]  /*0190*/  LOP3.LUT P4, RZ, R0, R26, RZ, 0xfc, !PT ;  /* 0x0000001a00ff7212 */ /* 0x000fda000788fcff */
[----:B------:R-:W-:Y:S01]  /*01a0*/  @!P4 IMAD.MOV.U32 R6, RZ, RZ, c[0x0][0x308] ;  /* 0x0000c200ff06c624 */ /* 0x000fe200078e00ff */
[----:B------:R-:W-:Y:S01]  /*01b0*/  @!P4 MOV R7, c[0x0][0x30c] ;  /* 0x0000c3000007ca02 */ /* 0x000fe20000000f00 */
[----:B------:R-:W-:Y:S01]  /*01c0*/  IMAD.MOV.U32 R11, RZ, RZ, -0x1 ;  /* 0xffffffffff0b7424 */ /* 0x000fe200078e00ff */
[----:B--2---:R1:W2:Y:S08]  /*01d0*/  @P1 R2UR UR36, R4 ;  /* 0x00000000042413c2 */ /* 0x0042b000000e0000 */
[----:B------:R1:W4:Y:S02]  /*01e0*/  @P1 R2UR UR37, R5 ;  /* 0x00000000052513c2 */ /* 0x00032400000e0000 */
[----:B-1----:R-:W-:Y:S01]  /*01f0*/  IMAD.WIDE R4, R18, R27, c[0x0][0x240] ;  /* 0x0000900012047625 */ /* 0x002fe200078e021b */
[----:B---3--:R-:W-:-:S03]  /*0200*/  @P1 IADD3 R9, P0, R2, c[0x0][0x300], RZ ;  /* 0x0000c00002091a10 */ /* 0x008fc60007f1e0ff */
[----:B--2---:R-:W-:Y:S02]  /*0210*/  IMAD.U32 R2, RZ, RZ, UR36 ;  /* 0x00000024ff027e24 */ /* 0x004fe4000f8e00ff */
[----:B------:R-:W-:Y:S01]  /*0220*/  @P1 IMAD.X R10, RZ, RZ, R3, P0 ;  /* 0x000000ffff0a1224 */ /* 0x000fe200000e0603 */
[----:B------:R-:W-:Y:S01]  /*0230*/  ISETP.EQ.U32.AND P1, PT, RZ, c[0x0][0x248], PT ;  /* 0x00009200ff007a0c */ /* 0x000fe20003f22070 */
[----:B----4-:R-:W-:Y:S01]  /*0240*/  IMAD.U32 R3, RZ, RZ, UR37 ;  /* 0x00000025ff037e24 */ /* 0x010fe2000f8e00ff */
[----:B------:R-:W-:Y:S02]  /*0250*/  ISETP.NE.U32.AND P0, PT, RZ, c[0x0][0x250], PT ;  /* 0x00009400ff007a0c */ /* 0x000fe40003f05070 */
[----:B------:R-:W-:Y:S02]  /*0260*/  ISETP.EQ.OR.EX P1, PT, RZ, c[0x0][0x24c], !P3, P1 ;  /* 0x00009300ff007a0c */ /* 0x000fe40005f22710 */
[----:B------:R1:W-:Y:S01]  /*0270*/  @!P4 STG.E.64 [R6.64], R2 ;  /* 0x000000020600c986 */ /* 0x0003e2000c101b22 */
[----:B------:R-:W-:-:S02]  /*0280*/  ISETP.NE.AND.EX P0, PT, RZ, c[0x0][0x254], PT, P0 ;  /* 0x00009500ff007a0c */ /* 0x000fc40003f05300 */
[----:B-1----:R-:W-:Y:S01]  /*0290*/  @!P4 MOV R2, R9 ;  /* 0x000000090002c202 */ /* 0x002fe20000000f00 */
[----:B------:R-:W-:-:S05]  /*02a0*/  @!P4 IMAD.MOV.U32 R3, RZ, RZ, R10 ;  /* 0x000000ffff03c224 */ /* 0x000fca00078e000a */
[----:B------:R1:W-:Y:S04]  /*02b0*/  @!P4 STG.E.64 [R6.64+0x8], R2 ;  /* 0x000008020600c986 */ /* 0x0003e8000c101b22 */
[----:B------:R2:W3:Y:S04]  /*02c0*/  @P2 LDG.E R13, [R4.64] ;  /* 0x00000022040d2981 */ /* 0x0004e8000c1e1900 */
[----:B--2---:R-:W2:Y:S01]  /*02d0*/  @P2 LDG.E R4, [R4.64+0x4] ;  /* 0x0000042204042981 */ /* 0x004ea2000c1e1900 */
[----:B-1----:R-:W-:-:S04]  /*02e0*/  IMAD.WIDE R6, R18, R27, c[0x0][0x248] ;  /* 0x0000920012067625 */ /* 0x002fc800078e021b */
[----:B------:R-:W-:Y:S01]  /*02f0*/  IMAD.MOV.U32 R8, RZ, RZ, RZ ;  /* 0x000000ffff087224 */ /* 0x000fe200078e00ff */
[----:B------:R1:W5:Y:S01]  /*0300*/  @!P1 LDG.E R11, [R6.64] ;  /* 0x00000022060b9981 */ /* 0x000362000c1e1900 */
[----:B------:R-:W-:Y:S01]  /*0310*/  @P0 IMAD.WIDE R2, R18, R27, c[0x0][0x250] ;  /* 0x0000940012020625 */ /* 0x000fe200078e021b */
[----:B------:R-:W4:Y:S04]  /*0320*/  LDC.U8 R237, c[0x0][0x2d8] ;  /* 0x0000b600ffed7b82 */ /* 0x000f280000000000 */
[----:B------:R1:W5:Y:S01]  /*0330*/  @P0 LDG.E R8, [R2.64] ;  /* 0x0000002202080981 */ /* 0x000362000c1e1900 */
[----:B------:R-:W-:Y:S02]  /*0340*/  ISETP.NE.U32.AND P0, PT, RZ, c[0x0][0x248], PT ;  /* 0x00009200ff007a0c */ /* 0x000fe40003f05070 */
[----:B------:R-:W-:-:S02]  /*0350*/  SHF.R.S32.HI R17, RZ, 0x1f, R26 ;  /* 0x0000001fff117819 */ /* 0x000fc4000001141a */
[----:B------:R-:W-:Y:S02]  /*0360*/  ISETP.NE.AND.EX P0, PT, RZ, c[0x0][0x24c], PT, P0 ;  /* 0x00009300ff007a0c */ /* 0x000fe40003f05300 */
[----:B------:R-:W-:-:S04]  /*0370*/  LEA.HI R15, R17, R26, RZ, 0x5 ;  /* 0x0000001a110f7211 */ /* 0x000fc800078f28ff */
[----:B------:R-:W-:-:S05]  /*0380*/  LOP3.LUT R0, R15, 0xffffffe0, RZ, 0xc0, !PT ;  /* 0xffffffe00f007812 */ /* 0x000fca00078ec0ff */
[----:B------:R-:W-:Y:S01]  /*0390*/  IMAD.IADD R144, R26, 0x1, -R0 ;  /* 0x000000011a907824 */ /* 0x000fe200078e0a00 */
[----:B---3--:R1:W-:Y:S01]  /*03a0*/  STL [R1+0x134], R13 ;  /* 0x0001340d01007387 */ /* 0x0083e20000100800 */
[----:B--2---:R-:W-:Y:S01]  /*03b0*/  @P2 IADD3 R30, R4, -R13, RZ ;  /* 0x8000000d041e2210 */ /* 0x004fe20007ffe0ff */
[----:B------:R-:W-:-:S05]  /*03c0*/  @!P2 IMAD.MOV.U32 R30, RZ, RZ, c[0x0][0x214] ;  /* 0x00008500ff1ea624 */ /* 0x000fca00078e00ff */
[----:B------:R1:W-:Y:S01]  /*03d0*/  STL [R1+0x15c], R30 ;  /* 0x00015c1e01007387 */ /* 0x0003e20000100800 */
[----:B------:R-:W-:Y:S05]  /*03e0*/  @!P0 BRA `(.L_x_790) ;  /* 0x0000004000008947 */ /* 0x000fea0003800000 */
[----:B----4-:R-:W2:Y:S02]  /*03f0*/  @P3 LDG.E R0, [R6.64+0x4] ;  /* 0x0000042206003981 */ /* 0x010ea4000c1e1900 */
[----:B--2--5:R-:W-:-:S06]  /*0400*/  @P3 IADD3 R0, R0, -R11, RZ ;  /* 0x8000000b00003210 */ /* 0x024fcc0007ffe0ff */
[----:B------:R2:W5:Y:S01]  /*0410*/  @!P3 LDG.E R0, [R6.64] ;  /* 0x000000220600b981 */ /* 0x000562000c1e1900 */
[----:B------:R-:W-:Y:S05]  /*0420*/  BRA `(.L_x_791) ;  /* 0x0000001000007947 */ /* 0x000fea0003800000 */
.L_x_790:
[----:B----4-:R-:W-:Y:S02]  /*0430*/  MOV R0, c[0x0][0x218] ;  /* 0x0000860000007a02 */ /* 0x010fe40000000f00 */
.L_x_791:
[----:B------:R-:W-:-:S04]  /*0440*/  ISETP.NE.U32.AND P2, PT, RZ, c[0x0][0x258], PT ;  /* 0x00009600ff007a0c */ /* 0x000fc80003f45070 */
[----:B------:R-:W-:-:S13]  /*0450*/  ISETP.NE.AND.EX P2, PT, RZ, c[0x0][0x25c], PT, P2 ;  /* 0x00009700ff007a0c */ /* 0x000fda0003f45320 */
[----:B-1----:R-:W-:-:S06]  /*0460*/  @P2 IMAD.WIDE R2, R18, R27, c[0x0][0x258] ;  /* 0x0000960012022625 */ /* 0x002fcc00078e021b */
[----:B------:R-:W3:Y:S01]  /*0470*/  @P2 LDG.E R3, [R2.64] ;  /* 0x0000002202032981 */ /* 0x000ee2000c1e1900 */
[----:B------:R-:W-:Y:S01]  /*0480*/  IMAD.SHL.U32 R28, R31, 0x80, RZ ;  /* 0x000000801f1c7824 */ /* 0x000fe200078e00ff */
[----:B------:R-:W-:-:S04]  /*0490*/  @!P2 ISETP.NE.U32.AND P1, PT, RZ, c[0x0][0x268], PT ;  /* 0x00009a00ff00aa0c */ /* 0x000fc80003f25070 */
[----:B------:R-:W-:Y:S02]  /*04a0*/  ISETP.GT.AND P0, PT, R30, R28, PT ;  /* 0x0000001c1e00720c */ /* 0x000fe40003f04270 */
[----:B------:R-:W-:-:S04]  /*04b0*/  @!P2 ISETP.NE.AND.EX P1, PT, RZ, c[0x0][0x26c], PT, P1 ;  /* 0x00009b00ff00aa0c */ /* 0x000fc80003f25310 */
[----:B------:R-:W-:Y:S01]  /*04c0*/  @!P2 SEL R2, RZ, c[0x0][0x21c], !P1 ;  /* 0x00008700ff02aa07 */ /* 0x000fe20004800000 */
[----:B---3-5:R-:W-:-:S03]  /*04d0*/  @P2 IMAD.IADD R54, R3, 0x1, -R8 ;  /* 0x0000000103362824 */ /* 0x028fc600078e0a08 */
        /* <DEDUP_REMOVED lines=12> */
[----:B------:R-:W-:Y:S01]  /*05a0*/  ISETP.GE.AND P0, PT, R247, 0x1, PT ;  /* 0x00000001f700780c */ /* 0x000fe20003f06270 */
[----:B------:R1:W-:-:S12]  /*05b0*/  STL [R1+0x24], R247 ;  /* 0x000024f701007387 */ /* 0x0003d80000100800 */
[----:B------:R-:W-:Y:S05]  /*05c0*/  @!P0 BRA `(.L_x_792) ;  /* 0x000208e000008947 */ /* 0x000fea0003800000 */
[----:B------:R-:W-:Y:S01]  /*05d0*/  IMAD R12, R18, c[0x0][0x1c0], R19 ;  /* 0x00007000120c7a24 */ /* 0x000fe200078e0213 */
[----:B------:R-:W-:Y:S02]  /*05e0*/  ISETP.NE.AND P3, PT, R13, -0x1, PT ;  /* 0xffffffff0d00780c */ /* 0x000fe40003f65270 */
[----:B------:R-:W-:Y:S02]  /*05f0*/  ISETP.NE.AND P0, PT, R11, -0x1, PT ;  /* 0xffffffff0b00780c */ /* 0x000fe40003f05270 */
[----:B------:R-:W-:Y:S02]  /*0600*/  SHF.L.U32 R0, R12, 0x5, RZ ;  /* 0x000000050c007819 */ /* 0x000fe400000006ff */
[--C-:B------:R-:W-:Y:S02]  /*0610*/  SHF.R.S32.HI R5, RZ, 0x1f, R144.reuse ;  /* 0x0000001fff057819 */ /* 0x100fe40000011490 */
[----:B------:R-:W-:Y:S02]  /*0620*/  IADD3 R173, P2, P1, R0, R9, R144 ;  /* 0x0000000900ad7210 */ /* 0x000fe4000795e090 */
[----:B------:R-:W-:-:S03]  /*0630*/  SHF.R.S32.HI R0, RZ, 0x1f, R0 ;  /* 0x0000001fff007819 */ /* 0x000fc60000011400 */
[----:B------:R3:W-:Y:S01]  /*0640*/  STL [R1+0x130], R173 ;  /* 0x000130ad01007387 */ /* 0x0007e20000100800 */
[----:B------:R-:W-:Y:S01]  /*0650*/  @!P3 SHF.R.S32.HI R4, RZ, 0x1f, R18 ;  /* 0x0000001fff04b819 */ /* 0x000fe20000011412 */
[C---:B------:R-:W-:Y:S01]  /*0660*/  @P3 IMAD.WIDE.U32 R2, R13.reuse, c[0x0][0x190], RZ ;  /* 0x000064000d023a25 */ /* 0x040fe200078e00ff */
[----:B--2---:R-:W-:Y:S02]  /*0670*/  @P0 IADD3 R6, R8, R11, RZ ;  /* 0x0000000b08060210 */ /* 0x004fe40007ffe0ff */
[----:B------:R-:W-:Y:S01]  /*0680*/  IADD3.X R158, R0, R10, R5, P2, P1 ;  /* 0x0000000a009e7210 */ /* 0x000fe200017e2405 */
[----:B------:R-:W-:Y:S01]  /*0690*/  @!P3 IMAD R7, R4, c[0x0][0x178], RZ ;  /* 0x00005e000407ba24 */ /* 0x000fe200078e02ff */
[----:B------:R-:W-:Y:S01]  /*06a0*/  @P3 MOV R9, R2 ;  /* 0x0000000200093202 */ /* 0x000fe20000000f00 */
[----:B------:R-:W-:Y:S02]  /*06b0*/  @P3 IMAD R13, R13, c[0x0][0x194], R3 ;  /* 0x000065000d0d3a24 */ /* 0x000fe400078e0203 */
[----:B------:R-:W-:-:S04]  /*06c0*/  @P0 IMAD.WIDE.U32 R2, R6, c[0x0][0x198], RZ ;  /* 0x0000660006020a25 */ /* 0x000fc800078e00ff */
[----:B------:R-:W-:Y:S01]  /*06d0*/  @!P3 IMAD.WIDE.U32 R4, R18, c[0x0][0x178], RZ ;  /* 0x00005e001204ba25 */ /* 0x000fe200078e00ff */
[----:B------:R-:W-:-:S03]  /*06e0*/  @P0 MOV R23, R2 ;  /* 0x0000000200170202 */ /* 0x000fc60000000f00 */
[----:B------:R-:W-:Y:S01]  /*06f0*/  @!P3 IMAD R7, R18, c[0x0][0x17c], R7 ;  /* 0x00005f001207ba24 */ /* 0x000fe200078e0207 */
[----:B------:R-:W-:Y:S01]  /*0700*/  @!P3 MOV R9, R4 ;  /* 0x000000040009b202 */ /* 0x000fe20000000f00 */
[----:B------:R-:W-:Y:S02]  /*0710*/  IMAD R0, R12, c[0x0][0x224], R28 ;  /* 0x000089000c007a24 */ /* 0x000fe400078e021c */
[----:B------:R-:W-:Y:S01]  /*0720*/  @P0 IMAD R24, R6, c[0x0][0x19c], R3 ;  /* 0x0000670006180a24 */ /* 0x000fe200078e0203 */
[----:B------:R-:W-:Y:S01]  /*0730*/  @!P3 IADD3 R13, R5, R7, RZ ;  /* 0x00000007050db210 */ /* 0x000fe20007ffe0ff */
[----:B------:R-:W-:Y:S01]  /*0740*/  IMAD R164, R0, c[0x0][0x228], RZ ;  /* 0x00008a0000a47a24 */ /* 0x000fe200078e02ff */
[----:B------:R-:W-:Y:S05]  /*0750*/  @P0 BRA `(.L_x_793) ;  /* 0x000000b000000947 */ /* 0x000fea0003800000 */
[----:B---3--:R-:W-:Y:S01]  /*0760*/  SHF.R.S32.HI R0, RZ, 0x1f, R8 ;  /* 0x0000001fff007819 */ /* 0x008fe20000011408 */
[----:B------:R-:W-:Y:S01]  /*0770*/  IMAD.WIDE.U32 R2, R8, c[0x0][0x198], RZ ;  /* 0x0000660008027a25 */ /* 0x000fe200078e00ff */
[----:B------:R-:W-:-:S03]  /*0780*/  SHF.R.S32.HI R4, RZ, 0x1f, R18 ;  /* 0x0000001fff047819 */ /* 0x000fc60000011412 */
[----:B------:R-:W-:Y:S02]  /*0790*/  IMAD R0, R0, c[0x0][0x198], RZ ;  /* 0x0000660000007a24 */ /* 0x000fe400078e02ff */
[----:B------:R-:W-:Y:S02]  /*07a0*/  IMAD R4, R4, c[0x0][0x180], RZ ;  /* 0x0000600004047a24 */ /* 0x000fe400078e02ff */
[----:B------:R-:W-:-:S05]  /*07b0*/  IMAD R0, R8, c[0x0][0x19c], R0 ;  /* 0x0000670008007a24 */ /* 0x000fca00078e0200 */
[----:B------:R-:W-:Y:S01]  /*07c0*/  IADD3 R3, R3, R0, RZ ;  /* 0x0000000003037210 */ /* 0x000fe20007ffe0ff */
[----:B------:R-:W-:-:S04]  /*07d0*/  IMAD R0, R18, c[0x0][0x184], R4 ;  /* 0x0000610012007a24 */ /* 0x000fc800078e0204 */
[----:B------:R-:W-:-:S05]  /*07e0*/  IMAD.WIDE.U32 R2, R18, c[0x0][0x180], R2 ;  /* 0x0000600012027a25 */ /* 0x000fca00078e0002 */
[----:B------:R-:W-:Y:S02]  /*07f0*/  IADD3 R24, R3, R0, RZ ;  /* 0x0000000003187210 */ /* 0x000fe40007ffe0ff */
[----:B------:R-:W-:Y:S02]  /*0800*/  MOV R23, R2 ;  /* 0x0000000200177202 */ /* 0x000fe40000000f00 */
.L_x_793:
[----:B---3--:R-:W-:Y:S02]  /*0810*/  IABS R4, c[0x0][0x1c8] ;  /* 0x0000720000047a13 */ /* 0x008fe40000000000 */
[----:B------:R-:W-:Y:S02]  /*0820*/  IABS R5, R19 ;  /* 0x0000001300057213 */ /* 0x000fe40000000000 */
[----:B------:R-:W2:Y:S08]  /*0830*/  I2F.RP R2, R4 ;  /* 0x0000000400027306 */ /* 0x000eb00000209400 */
[----:B--2---:R-:W2:Y:S02]  /*0840*/  MUFU.RCP R2, R2 ;  /* 0x0000000200027308 */ /* 0x004ea40000001000 */
[----:B--2---:R-:W-:-:S06]  /*0850*/  IADD3 R2, R2, 0xffffffe, RZ ;  /* 0x0ffffffe02027810 */ /* 0x004fcc0007ffe0ff */
[----:B------:R-:W2:Y:S02]  /*0860*/  F2I.FTZ.U32.TRUNC.NTZ R3, R2 ;  /* 0x0000000200037305 */ /* 0x000ea4000021f000 */
[----:B--2---:R-:W-:Y:S02]  /*0870*/  IMAD.MOV R0, RZ, RZ, -R3 ;  /* 0x000000ffff007224 */ /* 0x004fe400078e0a03 */
[----:B------:R-:W-:Y:S02]  /*0880*/  IMAD.MOV.U32 R2, RZ, RZ, RZ ;  /* 0x000000ffff027224 */ /* 0x000fe400078e00ff */
[----:B------:R-:W-:-:S04]  /*0890*/  IMAD R0, R0, R4, RZ ;  /* 0x0000000400007224 */ /* 0x000fc800078e02ff */
[----:B------:R-:W-:-:S04]  /*08a0*/  IMAD.HI.U32 R0, R3, R0, R2 ;  /* 0x0000000003007227 */ /* 0x000fc800078e0002 */
[----:B------:R-:W-:Y:S01]  /*08b0*/  IMAD.MOV.U32 R3, RZ, RZ, R5 ;  /* 0x000000ffff037224 */ /* 0x000fe200078e0005 */
[----:B------:R-:W-:-:S03]  /*08c0*/  SHF.R.S32.HI R5, RZ, 0x1f, R19 ;  /* 0x0000001fff057819 */ /* 0x000fc60000011413 */
        /* <DEDUP_REMOVED lines=9> */
[----:B------:R-:W-:-:S04]  /*0960*/  LOP3.LUT R2, R19, c[0x0][0x1c8], RZ, 0x3c, !PT ;  /* 0x0000720013027a12 */ /* 0x000fc800078e3cff */
[----:B------:R-:W-:Y:S01]  /*0970*/  ISETP.GE.AND P1, PT, R2, RZ, PT ;  /* 0x000000ff0200720c */ /* 0x000fe20003f26270 */
[----:B------:R-:W-:-:S04]  /*0980*/  @P0 IMAD.WIDE.U32 R2, R4, c[0x0][0x1a0], RZ ;  /* 0x0000680004020a25 */ /* 0x000fc800078e00ff */
[----:B------:R-:W-:Y:S01]  /*0990*/  @P0 IMAD R22, R4, c[0x0][0x1a4], R3 ;  /* 0x0000690004160a24 */ /* 0x000fe200078e0203 */
[----:B------:R-:W-:Y:S02]  /*09a0*/  @P0 MOV R16, R2 ;  /* 0x0000000200100202 */ /* 0x000fe40000000f00 */
[----:B------:R-:W-:-:S04]  /*09b0*/  @P3 IADD3 R0, R0, 0x1, RZ ;  /* 0x0000000100003810 */ /* 0x000fc80007ffe0ff */
[----:B------:R-:W-:-:S05]  /*09c0*/  MOV R14, R0 ;  /* 0x00000000000e7202 */ /* 0x000fca0000000f00 */
        /* <DEDUP_REMOVED lines=14> */
.L_x_794:
[CC--:B------:R-:W-:Y:S01]  /*0ab0*/  LEA.HI R2, R17.reuse, R26.reuse, RZ, 0x3 ;  /* 0x0000001a11027211 */ /* 0x0c0fe200078f18ff */
[----:B------:R-:W-:Y:S01]  /*0ac0*/  IMAD.IADD R29, R30, 0x1, -R28 ;  /* 0x000000011e1d7824 */ /* 0x000fe200078e0a1c */
[----:B------:R-:W-:Y:S01]  /*0ad0*/  LEA.HI R3, R17, R26, RZ, 0x6 ;  /* 0x0000001a11037211 */ /* 0x000fe200078f30ff */
[----:B------:R-:W-:Y:S01]  /*0ae0*/  IMAD R4, R5, c[0x0][0x1a8], RZ ;  /* 0x00006a0005047a24 */ /* 0x000fe200078e02ff */
[----:B------:R-:W-:Y:S01]  /*0af0*/  SHF.R.S32.HI R6, RZ, 0x3, R2 ;  /* 0x00000003ff067819 */ /* 0x000fe20000011402 */
[----:B------:R-:W-:Y:S01]  /*0b00*/  BSSY B0, `(.L_x_795) ;  /* 0x0000030000007945 */ /* 0x000fe20003800000 */
[----:B------:R-:W-:Y:S01]  /*0b10*/  LOP3.LUT R2, R2, 0xfffffff8, RZ, 0xc0, !PT ;  /* 0xfffffff802027812 */ /* 0x000fe200078ec0ff */
[----:B------:R-:W-:Y:S01]  /*0b20*/  IMAD R4, R19, c[0x0][0x1ac], R4 ;  /* 0x00006b0013047a24 */ /* 0x000fe200078e0204 */
[----:B------:R-:W-:Y:S01]  /*0b30*/  SHF.R.S32.HI R21, RZ, 0x5, R15 ;  /* 0x00000005ff157819 */ /* 0x000fe2000001140f */
[----:B------:R-:W-:Y:S01]  /*0b40*/  IMAD.SHL.U32 R0, R6, 0x40, RZ ;  /* 0x0000004006007824 */ /* 0x000fe200078e00ff */
[----:B------:R-:W-:Y:S01]  /*0b50*/  SHF.R.S32.HI R7, RZ, 0x1f, R6 ;  /* 0x0000001fff077819 */ /* 0x000fe20000011406 */
[----:B------:R-:W-:-:S03]  /*0b60*/  IMAD.IADD R55, R26, 0x1, -R2 ;  /* 0x000000011a377824 */ /* 0x000fc600078e0a02 */
[----:B------:R-:W-:Y:S01]  /*0b70*/  LOP3.LUT R2, R0, 0x1c0, RZ, 0xc0, !PT ;  /* 0x000001c000027812 */ /* 0x000fe200078ec0ff */
[----:B------:R-:W-:-:S05]  /*0b80*/  IMAD.SHL.U32 R168, R55, 0x8, RZ ;  /* 0x0000000837a87824 */ /* 0x000fca00078e00ff */
[--C-:B------:R-:W-:Y:S02]  /*0b90*/  SHF.R.S32.HI R169, RZ, 0x1f, R168.reuse ;  /* 0x0000001fffa97819 */ /* 0x100fe400000114a8 */
[----:B------:R-:W-:Y:S02]  /*0ba0*/  LOP3.LUT R0, R2, 0x38, R168, 0xf8, !PT ;  /* 0x0000003802007812 */ /* 0x000fe400078ef8a8 */
[----:B------:R-:W-:Y:S01]  /*0bb0*/  SHF.R.U32.HI R2, RZ, 0x3, R2 ;  /* 0x00000003ff027819 */ /* 0x000fe20000011602 */
[----:B------:R2:W-:Y:S01]  /*0bc0*/  STL.64 [R1+0x140], R168 ;  /* 0x000140a801007387 */ /* 0x0005e20000100a00 */
[----:B------:R-:W-:Y:S02]  /*0bd0*/  IADD3 R8, P0, R168, R9, RZ ;  /* 0x00000009a8087210 */ /* 0x000fe40007f1e0ff */
[----:B------:R-:W-:Y:S01]  /*0be0*/  LOP3.LUT R0, R0, R2, RZ, 0x3c, !PT ;  /* 0x0000000200007212 */ /* 0x000fe200078e3cff */
[----:B------:R2:W-:Y:S01]  /*0bf0*/  STL [R1+0x158], R29 ;  /* 0x0001581d01007387 */ /* 0x0005e20000100800 */
[----:B------:R-:W-:Y:S01]  /*0c00*/  IMAD.SHL.U32 R2, R3, 0x8, RZ ;  /* 0x0000000803027824 */ /* 0x000fe200078e00ff */
[----:B------:R-:W-:Y:S01]  /*0c10*/  SHF.R.S32.HI R3, RZ, 0x1f, R15 ;  /* 0x0000001fff037819 */ /* 0x000fe2000001140f */
[----:B------:R-:W-:Y:S01]  /*0c20*/  IMAD.X R9, R169, 0x1, R13, P0 ;  /* 0x00000001a9097824 */ /* 0x000fe200000e060d */
[----:B------:R-:W-:-:S02]  /*0c30*/  ISETP.GE.AND P0, PT, R6, R29, PT ;  /* 0x0000001d0600720c */ /* 0x000fc40003f06270 */
[----:B------:R-:W-:Y:S01]  /*0c40*/  LOP3.LUT R188, R0, 0xfffffe00, R2, 0xf8, !PT ;  /* 0xfffffe0000bc7812 */ /* 0x000fe200078ef802 */
[----:B------:R-:W-:Y:S01]  /*0c50*/  IMAD.WIDE.U32 R8, R19, c[0x0][0x1a8], R8 ;  /* 0x00006a0013087a25 */ /* 0x000fe200078e0008 */
[----:B------:R-:W-:Y:S02]  /*0c60*/  SHF.R.S32.HI R2, RZ, 0x1f, R144 ;  /* 0x0000001fff027819 */ /* 0x000fe40000011490 */
[----:B------:R-:W-:Y:S01]  /*0c70*/  LEA.HI R0, R3, R21, RZ, 0x2 ;  /* 0x0000001503007211 */ /* 0x000fe200078f10ff */
[----:B------:R-:W-:Y:S01]  /*0c80*/  IMAD.SHL.U32 R188, R188, 0x2, RZ ;  /* 0x00000002bcbc7824 */ /* 0x000fe200078e00ff */
[----:B------:R-:W-:Y:S01]  /*0c90*/  LEA.HI R145, R2, R144, RZ, 0x2 ;  /* 0x0000009002917211 */ /* 0x000fe200078f10ff */
[----:B------:R-:W-:Y:S01]  /*0ca0*/  IMAD.WIDE R2, R31, 0x80, R6 ;  /* 0x000000801f027825 */ /* 0x000fe200078e0206 */
[----:B------:R-:W-:Y:S02]  /*0cb0*/  LOP3.LUT R0, R0, 0xffffffc, RZ, 0xc0, !PT ;  /* 0x0ffffffc00007812 */ /* 0x000fe400078ec0ff */
[----:B------:R-:W-:Y:S01]  /*0cc0*/  SHF.R.S32.HI R25, RZ, 0x2, R145 ;  /* 0x00000002ff197819 */ /* 0x000fe20000011491 */
[----:B------:R-:W-:Y:S01]  /*0cd0*/  IMAD.IADD R5, R9, 0x1, R4 ;  /* 0x0000000109057824 */ /* 0x000fe200078e0204 */
[----:B------:R-:W-:Y:S01]  /*0ce0*/  SHF.R.S32.HI R15, RZ, 0x1f, R14 ;  /* 0x0000001fff0f7819 */ /* 0x000fe2000001140e */
[----:B------:R-:W-:-:S04]  /*0cf0*/  IMAD.IADD R0, R21, 0x1, -R0 ;  /* 0x0000000115007824 */ /* 0x000fc800078e0a00 */
[----:B------:R-:W-:Y:S01]  /*0d00*/  IMAD R159, R0, 0x10, R25 ;  /* 0x00000010009f7824 */ /* 0x000fe200078e0219 */
        /* <DEDUP_REMOVED lines=15> */
.L_x_796:
[----:B------:R-:W-:Y:S05]  /*0e00*/  BSYNC B0 ;  /* 0x0000000000007941 */ /* 0x000fea0003800000 */
.L_x_795:
[----:B------:R-:W-:Y:S01]  /*0e10*/  IADD3 R20, R6, 0x10, RZ ;  /* 0x0000001006147810 */ /* 0x000fe20007ffe0ff */
[----:B------:R-:W-:Y:S03]  /*0e20*/  BSSY B0, `(.L_x_797) ;  /* 0x0000014000007945 */ /* 0x000fe60003800000 */
[----:B------:R-:W-:-:S13]  /*0e30*/  ISETP.GE.AND P0, PT, R20, R29, PT ;  /* 0x0000001d1400720c */ /* 0x000fda0003f06270 */
[----:B------:R-:W-:Y:S05]  /*0e40*/  @P0 BRA `(.L_x_798) ;  /* 0x0000011000000947 */ /* 0x000fea0003800000 */
[----:B------:R-:W-:-:S13]  /*0e50*/  ISETP.GE.AND P0, PT, R168, c[0x0][0x220], PT ;  /* 0x00008800a8007a0c */ /* 0x000fda0003f06270 */
[----:B------:R1:W-:Y:S01]  /*0e60*/  @P0 STS.128 [R188+0x800], RZ ;  /* 0x000800ffbc000388 */ /* 0x0003e20000000c00 */
[----:B------:R-:W-:Y:S05]  /*0e70*/  @P0 BRA `(.L_x_798) ;  /* 0x000000e000000947 */ /* 0x000fea0003800000 */
[----:B------:R-:W-:Y:S02]  /*0e80*/  IADD3 R0, P0, R2, 0x10, RZ ;  /* 0x0000001002007810 */ /* 0x000fe40007f1e0ff */
[----:B------:R-:W-:-:S03]  /*0e90*/  MOV R11, R5 ;  /* 0x00000005000b7202 */ /* 0x000fc60000000f00 */
[----:B------:R-:W-:-:S04]  /*0ea0*/  IMAD.X R10, RZ, RZ, R3, P0 ;  /* 0x000000ffff0a7224 */ /* 0x000fc800000e0603 */
[----:B----4-:R-:W-:Y:S02]  /*0eb0*/  IMAD R12, R10, c[0x0][0x190], RZ ;  /* 0x000064000a0c7a24 */ /* 0x010fe400078e02ff */
        /* <DEDUP_REMOVED lines=10> */
.L_x_798:
[----:B------:R-:W-:Y:S05]  /*0f60*/  BSYNC B0 ;  /* 0x0000000000007941 */ /* 0x000fea0003800000 */
.L_x_797:
        /* <DEDUP_REMOVED lines=21> */
.L_x_800:
[----:B------:R-:W-:Y:S05]  /*10c0*/  BSYNC B0 ;  /* 0x0000000000007941 */ /* 0x000fea0003800000 */
.L_x_799:
        /* <DEDUP_REMOVED lines=21> */
.L_x_802:
[----:B------:R-:W-:Y:S05]  /*1220*/  BSYNC B0 ;  /* 0x0000000000007941 */ /* 0x000fea0003800000 */
.L_x_801:
        /* <DEDUP_REMOVED lines=21> */
.L_x_804:
[----:B------:R-:W-:Y:S05]  /*1380*/  BSYNC B0 ;  /* 0x0000000000007941 */ /* 0x000fea0003800000 */
.L_x_803:
        /* <DEDUP_REMOVED lines=21> */
.L_x_806:
[----:B------:R-:W-:Y:S05]  /*14e0*/  BSYNC B0 ;  /* 0x0000000000007941 */ /* 0x000fea0003800000 */
.L_x_805:
        /* <DEDUP_REMOVED lines=21> */
.L_x_808:
[----:B------:R-:W-:Y:S05]  /*1640*/  BSYNC B0 ;  /* 0x0000000000007941 */ /* 0x000fea0003800000 */
.L_x_807:
[----:B------:R-:W-:Y:S01]  /*1650*/  IADD3 R0, R6, 0x70, RZ ;  /* 0x0000007006007810 */ /* 0x000fe20007ffe0ff */
[----:B------:R-:W-:Y:S01]  /*1660*/  IMAD.MOV.U32 R156, RZ, RZ, c[0x0][0x198] ;  /* 0x00006600ff9c7624 */ /* 0x000fe200078e00ff */
[----:B------:R-:W-:Y:S02]  /*1670*/  BSSY B0, `(.L_x_809) ;  /* 0x0000016000007945 */ /* 0x000fe40003800000 */
[----:B------:R-:W-:Y:S01]  /*1680*/  ISETP.GE.AND P0, PT, R0, R29, PT ;  /* 0x0000001d0000720c */ /* 0x000fe20003f06270 */
[----:B--2---:R-:W-:Y:S02]  /*1690*/  IMAD.MOV.U32 R29, RZ, RZ, 0x6 ;  /* 0x00000006ff1d7424 */ /* 0x004fe400078e00ff */
[----:B------:R-:W-:-:S03]  /*16a0*/  IMAD.SHL.U32 R157, R156, 0x40, RZ ;  /* 0x000000409c9d7824 */ /* 0x000fc600078e00ff */
[----:B------:R-:W-:-:S07]  /*16b0*/  SHF.L.U64.HI R147, R156, R29, c[0x0][0x19c] ;  /* 0x000067009c937619 */ /* 0x000fce000001021d */
        /* <DEDUP_REMOVED lines=17> */
.L_x_810:
[----:B------:R-:W-:Y:S05]  /*17d0*/  BSYNC B0 ;  /* 0x0000000000007941 */ /* 0x000fea0003800000 */
.L_x_809:
[----:B------:R-:W-:Y:S01]  /*17e0*/  IMAD R8, R7, c[0x0][0x198], RZ ;  /* 0x0000660007087a24 */ /* 0x000fe200078e02ff */
[----:B------:R-:W-:Y:S01]  /*17f0*/  LEA.HI R17, R17, R26, RZ, 0x4 ;  /* 0x0000001a11117211 */ /* 0x000fe200078f20ff */
[----:B------:R-:W-:Y:S01]  /*1800*/  IMAD R0, R7, c[0x0][0x1a0], RZ ;  /* 0x0000680007007a24 */ /* 0x000fe200078e02ff */
[----:B------:R-:W-:Y:S01]  /*1810*/  IADD3 R52, R247, -0x1, RZ ;  /* 0xfffffffff7347810 */ /* 0x000fe20007ffe0ff */
[C-C-:B------:R-:W-:Y:S01]  /*1820*/  IMAD.WIDE.U32 R4, R6.reuse, c[0x0][0x198], R168.reuse ;  /* 0x0000660006047a25 */ /* 0x140fe200078e00a8 */
[----:B------:R-:W-:Y:S01]  /*1830*/  LOP3.LUT R9, R17, 0xfffffff0, RZ, 0xc0, !PT ;  /* 0xfffffff011097812 */ /* 0x000fe200078ec0ff */
[----:B------:R-:W-:Y:S01]  /*1840*/  BSSY B0, `(.L_x_811) ;  /* 0x0000034000007945 */ /* 0x000fe20003800000 */
[----:B------:R-:W-:Y:S01]  /*1850*/  MOV R174, R52 ;  /* 0x0000003400ae7202 */ /* 0x000fe20000000f00 */
[C---:B-1----:R-:W-:Y:S01]  /*1860*/  IMAD.WIDE.U32 R2, R6.reuse, c[0x0][0x1a0], R168 ;  /* 0x0000680006027a25 */ /* 0x042fe200078e00a8 */
[----:B------:R-:W-:Y:S02]  /*1870*/  IADD3 R4, P1, R23, R4, RZ ;  /* 0x0000000417047210 */ /* 0x000fe40007f3e0ff */
[----:B------:R-:W-:Y:S01]  /*1880*/  MOV R23, 0x10 ;  /* 0x0000001000177802 */ /* 0x000fe20000000f00 */
[----:B------:R-:W-:Y:S01]  /*1890*/  IMAD R10, R6, c[0x0][0x19c], R8 ;  /* 0x00006700060a7a24 */ /* 0x000fe200078e0208 */
[----:B------:R-:W-:Y:S01]  /*18a0*/  IADD3 R2, P0, R16, R2, RZ ;  /* 0x0000000210027210 */ /* 0x000fe20007f1e0ff */
[----:B------:R-:W-:Y:S01]  /*18b0*/  IMAD R8, R6, c[0x0][0x1a4], R0 ;  /* 0x0000690006087a24 */ /* 0x000fe200078e0200 */
[----:B------:R-:W-:Y:S01]  /*18c0*/  SHF.R.S32.HI R16, RZ, 0x1f, R52 ;  /* 0x0000001fff107819 */ /* 0x000fe20000011434 */
[----:B------:R-:W-:Y:S01]  /*18d0*/  IMAD.IADD R0, R26, 0x1, -R9 ;  /* 0x000000011a007824 */ /* 0x000fe200078e0a09 */
[----:B------:R-:W-:Y:S01]  /*18e0*/  IADD3.X R5, R24, R5, R10, P1, !PT ;  /* 0x0000000518057210 */ /* 0x000fe20000ffe40a */
[C---:B------:R-:W-:Y:S01]  /*18f0*/  IMAD R10, R15.reuse, c[0x0][0x1b0], RZ ;  /* 0x00006c000f0a7a24 */ /* 0x040fe200078e02ff */
[----:B------:R-:W-:Y:S01]  /*1900*/  IADD3.X R3, R22, R3, R8, P0, !PT ;  /* 0x0000000316037210 */ /* 0x000fe200007fe408 */
[----:B------:R-:W-:Y:S01]  /*1910*/  IMAD R9, R15, c[0x0][0x1b8], RZ ;  /* 0x00006e000f097a24 */ /* 0x000fe200078e02ff */
[----:B------:R-:W-:Y:S01]  /*1920*/  SHF.R.S32.HI R8, RZ, 0x1f, R0 ;  /* 0x0000001fff087819 */ /* 0x000fe20000011400 */
[----:B------:R-:W-:-:S02]  /*1930*/  IMAD R10, R14, c[0x0][0x1b4], R10 ;  /* 0x00006d000e0a7a24 */ /* 0x000fc400078e020a */
[----:B------:R-:W-:Y:S01]  /*1940*/  IMAD R11, R14, c[0x0][0x1bc], R9 ;  /* 0x00006f000e0b7a24 */ /* 0x000fe200078e0209 */
[----:B------:R-:W-:Y:S01]  /*1950*/  LEA.HI R8, R8, R0, RZ, 0x3 ;  /* 0x0000000008087211 */ /* 0x000fe200078f18ff */
[----:B------:R-:W-:-:S03]  /*1960*/  IMAD.WIDE.U32 R36, R14, c[0x0][0x1b0], R4 ;  /* 0x00006c000e247a25 */ /* 0x000fc600078e0004 */
[----:B------:R-:W-:Y:S01]  /*1970*/  LOP3.LUT R9, R8, 0xfffffff8, RZ, 0xc0, !PT ;  /* 0xfffffff808097812 */ /* 0x000fe200078ec0ff */
[----:B------:R-:W-:Y:S01]  /*1980*/  IMAD.WIDE.U32 R34, R14, c[0x0][0x1b8], R2 ;  /* 0x00006e000e227a25 */ /* 0x000fe200078e0002 */
[----:B------:R1:W-:Y:S03]  /*1990*/  STL.64 [R1+0x150], R36 ;  /* 0x0001502401007387 */ /* 0x0003e60000100a00 */
[----:B------:R-:W-:Y:S01]  /*19a0*/  IMAD.IADD R167, R37, 0x1, R10 ;  /* 0x0000000125a77824 */ /* 0x000fe200078e020a */
[----:B------:R-:W-:Y:S01]  /*19b0*/  IADD3 R33, R35, R11, RZ ;  /* 0x0000000b23217210 */ /* 0x000fe20007ffe0ff */
[----:B------:R-:W-:Y:S01]  /*19c0*/  IMAD.MOV.U32 R166, RZ, RZ, R36 ;  /* 0x000000ffffa67224 */ /* 0x000fe200078e0024 */
[----:B------:R1:W-:Y:S01]  /*19d0*/  STL.64 [R1+0x118], R34 ;  /* 0x0001182201007387 */ /* 0x0003e20000100a00 */
[----:B------:R-:W-:Y:S02]  /*19e0*/  IMAD R14, R52, -0x40, R54 ;  /* 0xffffffc0340e7824 */ /* 0x000fe400078e0236 */
[----:B------:R-:W-:Y:S01]  /*19f0*/  IMAD.IADD R4, R0, 0x1, -R9 ;  /* 0x0000000100047824 */ /* 0x000fe200078e0a09 */
[----:B------:R1:W-:Y:S01]  /*1a00*/  STL [R1+0x9c], R174 ;  /* 0x00009cae01007387 */ /* 0x0003e20000100800 */
[----:B------:R-:W-:Y:S01]  /*1a10*/  IMAD R0, R147, R52, RZ ;  /* 0x0000003493007224 */ /* 0x000fe200078e02ff */
[----:B------:R-:W-:Y:S01]  /*1a20*/  ISETP.GE.AND P0, PT, R6, R14, PT ;  /* 0x0000000e0600720c */ /* 0x000fe20003f06270 */
[----:B----4-:R-:W-:Y:S01]  /*1a30*/  IMAD.MOV.U32 R12, RZ, RZ, 0x20 ;  /* 0x00000020ff0c7424 */ /* 0x010fe200078e00ff */
[----:B------:R1:W-:Y:S01]  /*1a40*/  STL.64 [R1+0x148], R166 ;  /* 0x000148a601007387 */ /* 0x0003e20000100a00 */
[-C--:B------:R-:W-:Y:S01]  /*1a50*/  IMAD R10, R16, R157.reuse, R0 ;  /* 0x0000009d100a7224 */ /* 0x080fe200078e0200 */
[----:B------:R-:W-:Y:S01]  /*1a60*/  SHF.L.U32 R0, R8, 0x6, RZ ;  /* 0x0000000608007819 */ /* 0x000fe200000006ff */
[----:B------:R-:W-:Y:S01]  /*1a70*/  IMAD.WIDE.U32 R8, R52, R157, R166 ;  /* 0x0000009d34087225 */ /* 0x000fe200078e00a6 */
[----:B------:R1:W-:Y:S01]  /*1a80*/  STL [R1+0x114], R33 ;  /* 0x0001142101007387 */ /* 0x0003e20000100800 */
[----:B------:R-:W-:-:S02]  /*1a90*/  R2P PR, R4, 0x6 ;  /* 0x0000000604007804 */ /* 0x000fc40000000000 */
[----:B------:R-:W-:Y:S02]  /*1aa0*/  LOP3.LUT R15, R0, 0xfffffe00, RZ, 0xc0, !PT ;  /* 0xfffffe00000f7812 */ /* 0x000fe400078ec0ff */
[----:B------:R-:W-:Y:S02]  /*1ab0*/  IADD3 R11, R9, R10, RZ ;  /* 0x0000000a090b7210 */ /* 0x000fe40007ffe0ff */
        /* <DEDUP_REMOVED lines=12> */
.L_x_812:
[----:B------:R-:W-:Y:S05]  /*1b80*/  BSYNC B0 ;  /* 0x0000000000007941 */ /* 0x000fea0003800000 */
.L_x_811:
        /* <DEDUP_REMOVED lines=16> */
.L_x_814:
[----:B------:R-:W-:Y:S05]  /*1c90*/  BSYNC B0 ;  /* 0x0000000000007941 */ /* 0x000fea0003800000 */
.L_x_813:
        /* <DEDUP_REMOVED lines=15> */
.L_x_816:
[----:B------:R-:W-:Y:S05]  /*1d90*/  BSYNC B0 ;  /* 0x0000000000007941 */ /* 0x000fea0003800000 */
.L_x_815:
[----:B------:R-:W-:Y:S01]  /*1da0*/  IMAD.MOV.U32 R22, RZ, RZ, c[0x0][0x1a0] ;  /* 0x00006800ff167624 */ /* 0x000fe200078e00ff */
[----:B------:R-:W-:Y:S01]  /*1db0*/  ISETP.GE.AND P0, PT, R18, R14, PT ;  /* 0x0000000e1200720c */ /* 0x000fe20003f06270 */
[----:B------:R-:W-:Y:S02]  /*1dc0*/  BSSY B0, `(.L_x_817) ;  /* 0x0000013000007945 */ /* 0x000fe40003800000 */
[C---:B-1----:R-:W-:Y:S01]  /*1dd0*/  IMAD.SHL.U32 R12, R22.reuse, 0x40, RZ ;  /* 0x00000040160c7824 */ /* 0x042fe200078e00ff */
[----:B------:R-:W-:-:S05]  /*1de0*/  SHF.L.U64.HI R13, R22, R29, c[0x0][0x1a4] ;  /* 0x00006900160d7619 */ /* 0x000fca000001021d */
[----:B------:R1:W-:Y:S04]  /*1df0*/  STL [R1+0x164], R13 ;  /* 0x0001640d01007387 */ /* 0x0003e80000100800 */
        /* <DEDUP_REMOVED lines=15> */
.L_x_818:
[----:B------:R-:W-:Y:S05]  /*1ef0*/  BSYNC B0 ;  /* 0x0000000000007941 */ /* 0x000fea0003800000 */
.L_x_817:
[----:B------:R-:W0:Y:S01]  /*1f00*/  LDGDEPBAR ;  /* 0x00000000000079af */ /* 0x000e220000000000 */
[----:B-1----:R-:W-:Y:S01]  /*1f10*/  SHF.R.S32.HI R8, RZ, 0x4, R17 ;  /* 0x00000004ff087819 */ /* 0x002fe20000011411 */
[----:B------:R-:W-:Y:S01]  /*1f20*/  IMAD.MOV.U32 R32, RZ, RZ, R34 ;  /* 0x000000ffff207224 */ /* 0x000fe200078e0022 */
[----:B------:R-:W-:Y:S01]  /*1f30*/  ISETP.GE.AND P0, PT, R6, R14, PT ;  /* 0x0000000e0600720c */ /* 0x000fe20003f06270 */
[----:B------:R-:W-:Y:S01]  /*1f40*/  IMAD.SHL.U32 R7, R55, 0x40, RZ ;  /* 0x0000004037077824 */ /* 0x000fe200078e00ff */
[----:B------:R-:W-:Y:S01]  /*1f50*/  LEA.HI R0, R17, R8, RZ, 0x1 ;  /* 0x0000000811007211 */ /* 0x000fe200078f08ff */
[----:B------:R-:W-:Y:S01]  /*1f60*/  IMAD R175, R31, 0x8, R21 ;  /* 0x000000081faf7824 */ /* 0x000fe200078e0215 */
[----:B------:R1:W-:Y:S01]  /*1f70*/  STL.64 [R1+0x110], R32 ;  /* 0x0001102001007387 */ /* 0x0003e20000100a00 */
[----:B------:R-:W-:Y:S01]  /*1f80*/  IMAD.SHL.U32 R3, R4, 0x40, RZ ;  /* 0x0000004004037824 */ /* 0x000fe200078e00ff */
[----:B------:R-:W-:Y:S01]  /*1f90*/  LOP3.LUT R0, R0, 0xfffffffe, RZ, 0xc0, !PT ;  /* 0xfffffffe00007812 */ /* 0x000fe200078ec0ff */
[----:B------:R-:W-:Y:S01]  /*1fa0*/  IMAD.SHL.U32 R4, R6, 0x8, RZ ;  /* 0x0000000806047824 */ /* 0x000fe200078e00ff */
[----:B------:R1:W-:Y:S01]  /*1fb0*/  STL [R1+0x100], R175 ;  /* 0x000100af01007387 */ /* 0x0003e20000100800 */
[----:B------:R-:W-:Y:S01]  /*1fc0*/  IMAD.SHL.U32 R26, R26, 0x2, RZ ;  /* 0x000000021a1a7824 */ /* 0x000fe200078e00ff */
[----:B------:R-:W-:Y:S01]  /*1fd0*/  LOP3.LUT R3, R3, 0x1c0, RZ, 0xc0, !PT ;  /* 0x000001c003037812 */ /* 0x000fe200078ec0ff */
[----:B------:R-:W-:Y:S01]  /*1fe0*/  IMAD.IADD R8, R8, 0x1, -R0 ;  /* 0x0000000108087824 */ /* 0x000fe200078e0a00 */
[----:B------:R-:W-:Y:S01]  /*1ff0*/  LOP3.LUT R0, R7, 0x1c0, RZ, 0xc0, !PT ;  /* 0x000001c007007812 */ /* 0x000fe200078ec0ff */
[----:B------:R-:W-:Y:S01]  /*2000*/  UIADD3 UR14, UR37, 0x646e171e, URZ ;  /* 0x646e171e250e7890 */ /* 0x000fe2000fffe03f */
[----:B------:R-:W-:Y:S01]  /*2010*/  LOP3.LUT P1, RZ, R55, 0x2, RZ, 0xc0, !PT ;  /* 0x0000000237ff7812 */ /* 0x000fe2000782c0ff */
[----:B------:R-:W-:Y:S01]  /*2020*/  IMAD.SHL.U32 R7, R8, 0x8, RZ ;  /* 0x0000000808077824 */ /* 0x000fe200078e00ff */
[----:B------:R-:W-:Y:S01]  /*2030*/  LOP3.LUT R9, R0, 0x8, R4, 0xf8, !PT ;  /* 0x0000000800097812 */ /* 0x000fe200078ef804 */
[----:B------:R-:W-:Y:S01]  /*2040*/  BSSY B0, `(.L_x_819) ;  /* 0x0000021000007945 */ /* 0x000fe20003800000 */
[----:B------:R-:W-:-:S02]  /*2050*/  SHF.R.U32.HI R4, RZ, 0x3, R0 ;  /* 0x00000003ff047819 */ /* 0x000fc40000011600 */
[----:B------:R-:W-:Y:S01]  /*2060*/  LOP3.LUT R6, R3, 0x8, R7, 0xf8, !PT ;  /* 0x0000000803067812 */ /* 0x000fe200078ef807 */
[----:B------:R-:W-:-:S04]  /*2070*/  DEPBAR.LE SB0, 0x0 ;  /* 0x000080000000791a */ /* 0x000fc80000000000 */
[----:B------:R-:W-:Y:S01]  /*2080*/  BAR.SYNC.DEFER_BLOCKING 0x0 ;  /* 0x0000000000007b1d */ /* 0x000fe20000010000 */
[----:B------:R-:W-:Y:S01]  /*2090*/  SHF.R.U32.HI R0, RZ, 0x3, R3 ;  /* 0x00000003ff007819 */ /* 0x000fe20000011603 */
[----:B------:R-:W-:Y:S01]  /*20a0*/  IMAD R7, R21, 0x10, R28 ;  /* 0x0000001015077824 */ /* 0x000fe200078e021c */
[----:B------:R-:W-:Y:S01]  /*20b0*/  LOP3.LUT R3, R9, R4, RZ, 0x3c, !PT ;  /* 0x0000000409037212 */ /* 0x000fe200078e3cff */
[----:B------:R-:W-:Y:S01]  /*20c0*/  IMAD R4, R21, 0x400, R15 ;  /* 0x0000040015047824 */ /* 0x000fe200078e020f */
[----:B------:R-:W-:Y:S01]  /*20d0*/  LOP3.LUT R6, R6, R0, RZ, 0x3c, !PT ;  /* 0x0000000006067212 */ /* 0x000fe200078e3cff */
[----:B------:R-:W-:Y:S01]  /*20e0*/  IMAD R0, R13, R52, RZ ;  /* 0x000000340d007224 */ /* 0x000fe200078e02ff */
[----:B------:R-:W-:Y:S01]  /*20f0*/  IADD3 R7, R7, 0x1, R25 ;  /* 0x0000000107077810 */ /* 0x000fe20007ffe019 */
[----:B------:R-:W-:Y:S01]  /*2100*/  IMAD R3, R8, 0x200, R3 ;  /* 0x0000020008037824 */ /* 0x000fe200078e0203 */
[----:B------:R-:W-:Y:S01]  /*2110*/  LOP3.LUT R190, R26, 0x6, RZ, 0xc0, !PT ;  /* 0x000000061abe7812 */ /* 0x000fe200078ec0ff */
[-C--:B------:R-:W-:Y:S01]  /*2120*/  IMAD R10, R16, R12.reuse, R0 ;  /* 0x0000000c100a7224 */ /* 0x080fe200078e0200 */
[----:B------:R-:W-:Y:S01]  /*2130*/  IADD3 R7, R54, R7, -R30 ;  /* 0x0000000736077210 */ /* 0x000fe20007ffe81e */
[----:B------:R-:W-:Y:S01]  /*2140*/  IMAD.WIDE.U32 R8, R52, R12, R32 ;  /* 0x0000000c34087225 */ /* 0x000fe200078e0020 */
[----:B------:R-:W-:-:S02]  /*2150*/  SEL R0, R23, 0xfffffff0, !P1 ;  /* 0xfffffff017007807 */ /* 0x000fc40004800000 */
[----:B------:R-:W-:Y:S01]  /*2160*/  IADD3 R53, R7, c[0x0][0x2e8], RZ ;  /* 0x0000ba0007357a10 */ /* 0x000fe20007ffe0ff */
[----:B------:R-:W-:Y:S02]  /*2170*/  IMAD.IADD R4, R6, 0x1, R4 ;  /* 0x0000000106047824 */ /* 0x000fe400078e0204 */
[----:B------:R-:W-:Y:S02]  /*2180*/  IMAD.IADD R6, R15, 0x1, R6 ;  /* 0x000000010f067824 */ /* 0x000fe400078e0206 */
[----:B------:R-:W-:Y:S01]  /*2190*/  IMAD.IADD R11, R9, 0x1, R10 ;  /* 0x00000001090b7824 */ /* 0x000fe200078e020a */
        /* <DEDUP_REMOVED lines=11> */
.L_x_820:
[----:B------:R-:W-:Y:S05]  /*2250*/  BSYNC B0 ;  /* 0x0000000000007941 */ /* 0x000fea0003800000 */
.L_x_819:
[----:B------:R-:W-:Y:S01]  /*2260*/  ISETP.GE.AND P0, PT, R20, R14, PT ;  /* 0x0000000e1400720c */ /* 0x000fe20003f06270 */
[----:B------:R-:W-:Y:S01]  /*2270*/  BSSY B0, `(.L_x_821) ;  /* 0x0000011000007945 */ /* 0x000fe20003800000 */
[C---:B-1----:R-:W-:Y:S01]  /*2280*/  SHF.L.U64.HI R12, R22.reuse, R27, c[0x0][0x1a4] ;  /* 0x00006900160c7619 */ /* 0x042fe2000001021b */
[----:B------:R-:W-:-:S04]  /*2290*/  IMAD.SHL.U32 R7, R22, 0x10, RZ ;  /* 0x0000001016077824 */ /* 0x000fc800078e00ff */
[----:B------:R1:W-:Y:S06]  /*22a0*/  STL [R1+0x160], R12 ;  /* 0x0001600c01007387 */ /* 0x0003ec0000100800 */
[----:B------:R1:W-:Y:S01]  /*22b0*/  @P0 STS.128 [R188+0x6800], RZ ;  /* 0x006800ffbc000388 */ /* 0x0003e20000000c00 */
        /* <DEDUP_REMOVED lines=12> */
.L_x_822:
[----:B------:R-:W-:Y:S05]  /*2380*/  BSYNC B0 ;  /* 0x0000000000007941 */ /* 0x000fea0003800000 */
.L_x_821:
[----:B------:R-:W-:Y:S01]  /*2390*/  ISETP.GE.AND P0, PT, R19, R14, PT ;  /* 0x0000000e1300720c */ /* 0x000fe20003f06270 */
[----:B------:R-:W-:-:S12]  /*23a0*/  BSSY B0, `(.L_x_823) ;  /* 0x000000f000007945 */ /* 0x000fd80003800000 */
[----:B------:R1:W-:Y:S01]  /*23b0*/  @P0 STS.128 [R188+0x7000], RZ ;  /* 0x007000ffbc000388 */ /* 0x0003e20000000c00 */
[----:B------:R-:W-:Y:S05]  /*23c0*/  @P0 BRA `(.L_x_824) ;  /* 0x000000c000000947 */ /* 0x000fea0003800000 */
[----:B------:R-:W-:-:S13]  /*23d0*/  ISETP.GE.AND P0, PT, R168, c[0x0][0x220], PT ;  /* 0x00008800a8007a0c */ /* 0x000fda0003f06270 */
[----:B------:R1:W-:Y:S01]  /*23e0*/  @P0 STS.128 [R188+0x7000], RZ ;  /* 0x007000ffbc000388 */ /* 0x0003e20000000c00 */
[----:B------:R-:W-:Y:S05]  /*23f0*/  @P0 BRA `(.L_x_824) ;  /* 0x0000009000000947 */ /* 0x000fea0003800000 */
[----:B-1----:R-:W-:Y:S01]  /*2400*/  IMAD.MOV.U32 R13, RZ, RZ, c[0x0][0x1a4] ;  /* 0x00006900ff0d7624 */ /* 0x002fe200078e00ff */
        /* <DEDUP_REMOVED lines=8> */
.L_x_824:
[----:B------:R-:W-:Y:S05]  /*2490*/  BSYNC B0 ;  /* 0x0000000000007941 */ /* 0x000fea0003800000 */
.L_x_823:
        /* <DEDUP_REMOVED lines=18> */
.L_x_826:
[----:B------:R-:W-:Y:S05]  /*25c0*/  BSYNC B0 ;  /* 0x0000000000007941 */ /* 0x000fea0003800000 */
.L_x_825:
[----:B------:R-:W-:Y:S01]  /*25d0*/  IMAD.SHL.U32 R179, R4, 0x2, RZ ;  /* 0x0000000204b37824 */ /* 0x000fe200078e00ff */
[----:B------:R-:W-:Y:S01]  /*25e0*/  LOP3.LUT P0, RZ, R55, 0x4, RZ, 0xc0, !PT ;  /* 0x0000000437ff7812 */ /* 0x000fe2000780c0ff */
[----:B------:R-:W-:Y:S01]  /*25f0*/  IMAD.SHL.U32 R172, R3, 0x2, RZ ;  /* 0x0000000203ac7824 */ /* 0x000fe200078e00ff */
[----:B------:R-:W0:Y:S01]  /*2600*/  LDGDEPBAR ;  /* 0x00000000000079af */ /* 0x000e220000000000 */
[--C-:B------:R-:W-:Y:S01]  /*2610*/  IMAD R182, R2, 0x2, R179.reuse ;  /* 0x0000000202b67824 */ /* 0x100fe200078e02b3 */
[----:B------:R-:W-:Y:S01]  /*2620*/  ISETP.GE.AND P1, PT, R247, 0x2, PT ;  /* 0x00000002f700780c */ /* 0x000fe20003f26270 */
[----:B------:R-:W-:Y:S01]  /*2630*/  IMAD R178, R0, 0x2, R172 ;  /* 0x0000000200b27824 */ /* 0x000fe200078e02ac */
[----:B-1----:R-:W-:Y:S01]  /*2640*/  LDSM.16.M88.4 R12, [R179] ;  /* 0x00000000b30c783b */ /* 0x002fe20000000200 */
[C---:B------:R-:W-:Y:S01]  /*2650*/  IADD3 R3, R172.reuse, 0x4000, RZ ;  /* 0x00004000ac037810 */ /* 0x040fe20007ffe0ff */
[----:B------:R-:W-:Y:S01]  /*2660*/  IMAD R180, R5, 0x2, R179 ;  /* 0x0000000205b47824 */ /* 0x000fe200078e02b3 */
[----:B------:R-:W-:Y:S01]  /*2670*/  IADD3 R183, R172, 0x4040, RZ ;  /* 0x00004040acb77810 */ /* 0x000fe20007ffe0ff */
[----:B------:R-:W1:Y:S01]  /*2680*/  LDSM.16.M88.4 R20, [R172+0x4000] ;  /* 0x00400000ac14783b */ /* 0x000e620000000200 */
[----:B------:R-:W-:Y:S01]  /*2690*/  IADD3 R4, R53, 0x8, RZ ;  /* 0x0000000835047810 */ /* 0x000fe20007ffe0ff */
[----:B------:R-:W-:Y:S01]  /*26a0*/  IMAD R181, R2, 0x2, R180 ;  /* 0x0000000202b57824 */ /* 0x000fe200078e02b4 */
[----:B------:R-:W-:Y:S01]  /*26b0*/  @P0 IADD3 R183, R3, -0x40, RZ ;  /* 0xffffffc003b70810 */ /* 0x000fe20007ffe0ff */
[----:B------:R-:W5:Y:S01]  /*26c0*/  LDSM.16.M88.4 R8, [R179+0x2000] ;  /* 0x00200000b308783b */ /* 0x000f620000000200 */
[----:B------:R-:W-:-:S02]  /*26d0*/  IADD3 R3, R53, 0x40, RZ ;  /* 0x0000004035037810 */ /* 0x000fc40007ffe0ff */
[----:B------:R-:W-:Y:S01]  /*26e0*/  IADD3 R186, R183, 0x800, RZ ;  /* 0x00000800b7ba7810 */ /* 0x000fe20007ffe0ff */
[----:B------:R-:W2:Y:S01]  /*26f0*/  LDSM.16.M88.4 R32, [R172+0x4800] ;  /* 0x00480000ac20783b */ /* 0x000ea20000000200 */
[----:B------:R-:W-:Y:S01]  /*2700*/  IMAD R177, R0, 0x2, R183 ;  /* 0x0000000200b17824 */ /* 0x000fe200078e02b7 */
[----:B------:R-:W-:Y:S02]  /*2710*/  IADD3 R0, R53, 0x48, RZ ;  /* 0x0000004835007810 */ /* 0x000fe40007ffe0ff */
[----:B------:R-:W3:Y:S01]  /*2720*/  LDSM.16.M88.4 R28, [R172+0x5000] ;  /* 0x00500000ac1c783b */ /* 0x000ee20000000200 */
[C---:B------:R-:W-:Y:S02]  /*2730*/  IADD3 R185, R183.reuse, 0x1000, RZ ;  /* 0x00001000b7b97810 */ /* 0x040fe40007ffe0ff */
[----:B------:R-:W-:Y:S01]  /*2740*/  IADD3 R184, R183, 0x1800, RZ ;  /* 0x00001800b7b87810 */ /* 0x000fe20007ffe0ff */
[----:B------:R-:W4:Y:S04]  /*2750*/  LDSM.16.M88.4 R24, [R172+0x5800] ;  /* 0x00580000ac18783b */ /* 0x000f280000000200 */
[----:B------:R-:W-:Y:S04]  /*2760*/  LDSM.16.M88.4 R16, [R182+0x2000] ;  /* 0x00200000b610783b */ /* 0x000fe80000000200 */
[----:B------:R-:W2:Y:S04]  /*2770*/  LDSM.16.M88.4 R40, [R178+0x5000] ;  /* 0x00500000b228783b */ /* 0x000ea80000000200 */
[----:B------:R-:W2:Y:S04]  /*2780*/  LDSM.16.M88.4 R36, [R178+0x5800] ;  /* 0x00580000b224783b */ /* 0x000ea80000000200 */
[----:B------:R-:W2:Y:S04]  /*2790*/  LDSM.16.M88.4 R48, [R178+0x4000] ;  /* 0x00400000b230783b */ /* 0x000ea80000000200 */
[----:B------:R-:W3:Y:S01]  /*27a0*/  LDSM.16.M88.4 R44, [R178+0x4800] ;  /* 0x00480000b22c783b */ /* 0x000ee20000000200 */
[-C--:B-1----:R-:W-:Y:S08]  /*27b0*/  HMMA.16816.F32.BF16 R100, R12, R20.reuse, RZ ;  /* 0x000000140c64723c */ /* 0x082ff000000418ff */
[C---:B-----5:R-:W-:Y:S08]  /*27c0*/  HMMA.16816.F32.BF16 R60, R8.reuse, R20, RZ ;  /* 0x00000014083c723c */ /* 0x060ff000000418ff */
[-C--:B------:R-:W-:Y:S08]  /*27d0*/  HMMA.16816.F32.BF16 R68, R8, R22.reuse, RZ ;  /* 0x000000160844723c */ /* 0x080ff000000418ff */
[----:B------:R-:W-:Y:S08]  /*27e0*/  HMMA.16816.F32.BF16 R96, R12, R22, RZ ;  /* 0x000000160c60723c */ /* 0x000ff000000418ff */
[C---:B--2---:R-:W-:Y:S08]  /*27f0*/  HMMA.16816.F32.BF16 R56, R8.reuse, R32, RZ ;  /* 0x000000200838723c */ /* 0x044ff000000418ff */
[C---:B---3--:R-:W-:Y:S08]  /*2800*/  HMMA.16816.F32.BF16 R20, R8.reuse, R28, RZ ;  /* 0x0000001c0814723c */ /* 0x048ff000000418ff */
[C---:B----4-:R-:W-:Y:S08]  /*2810*/  HMMA.16816.F32.BF16 R64, R8.reuse, R24, RZ ;  /* 0x000000180840723c */ /* 0x050ff000000418ff */
[C---:B------:R-:W-:Y:S08]  /*2820*/  HMMA.16816.F32.BF16 R76, R8.reuse, R34, RZ ;  /* 0x00000022084c723c */ /* 0x040ff000000418ff */
[C---:B------:R-:W-:Y:S08]  /*2830*/  HMMA.16816.F32.BF16 R88, R8.reuse, R30, RZ ;  /* 0x0000001e0858723c */ /* 0x040ff000000418ff */
[----:B------:R-:W-:Y:S01]  /*2840*/  HMMA.16816.F32.BF16 R84, R8, R26, RZ ;  /* 0x0000001a0854723c */ /* 0x000fe200000418ff */
[----:B------:R-:W1:Y:S07]  /*2850*/  LDSM.16.M88.4 R8, [R182] ;  /* 0x00000000b608783b */ /* 0x000e6e0000000200 */
[C---:B------:R-:W-:Y:S08]  /*2860*/  HMMA.16816.F32.BF16 R80, R12.reuse, R32, RZ ;  /* 0x000000200c50723c */ /* 0x040ff000000418ff */
[C---:B------:R-:W-:Y:S08]  /*2870*/  HMMA.16816.F32.BF16 R92, R12.reuse, R34, RZ ;  /* 0x000000220c5c723c */ /* 0x040ff000000418ff */
[C---:B------:R-:W-:Y:S08]  /*2880*/  HMMA.16816.F32.BF16 R32, R12.reuse, R28, RZ ;  /* 0x0000001c0c20723c */ /* 0x040ff000000418ff */
[----:B------:R-:W-:Y:S08]  /*2890*/  HMMA.16816.F32.BF16 R72, R12, R30, RZ ;  /* 0x0000001e0c48723c */ /* 0x000ff000000418ff */
[C---:B------:R-:W-:Y:S01]  /*28a0*/  HMMA.16816.F32.BF16 R116, R16.reuse, R40, R20 ;  /* 0x000000281074723c */ /* 0x040fe20000041814 */
[----:B------:R-:W-:Y:S07]  /*28b0*/  LDSM.16.M88.4 R20, [R180+0x2000] ;  /* 0x00200000b414783b */ /* 0x000fee0000000200 */
[----:B------:R-:W-:Y:S01]  /*28c0*/  HMMA.16816.F32.BF16 R152, R16, R36, R64 ;  /* 0x000000241098723c */ /* 0x000fe20000041840 */
[----:B------:R-:W2:Y:S07]  /*28d0*/  LDSM.16.M88.4 R64, [R183] ;  /* 0x00000000b740783b */ /* 0x000eae0000000200 */
[C---:B------:R-:W-:Y:S08]  /*28e0*/  HMMA.16816.F32.BF16 R28, R12.reuse, R24, RZ ;  /* 0x000000180c1c723c */ /* 0x040ff000000418ff */
[----:B------:R-:W-:Y:S08]  /*28f0*/  HMMA.16816.F32.BF16 R12, R12, R26, RZ ;  /* 0x0000001a0c0c723c */ /* 0x000ff000000418ff */
[C---:B------:R-:W-:Y:S01]  /*2900*/  HMMA.16816.F32.BF16 R24, R16.reuse, R48, R60 ;  /* 0x000000301018723c */ /* 0x040fe2000004183c */
[----:B------:R-:W-:Y:S07]  /*2910*/  LDSM.16.M88.4 R60, [R183+0x800] ;  /* 0x00080000b73c783b */ /* 0x000fee0000000200 */
[C---:B------:R-:W-:Y:S01]  /*2920*/  HMMA.16816.F32.BF16 R112, R16.reuse, R44, R56 ;  /* 0x0000002c1070723c */ /* 0x040fe20000041838 */
[----:B------:R-:W-:Y:S07]  /*2930*/  LDSM.16.M88.4 R56, [R183+0x1000] ;  /* 0x00100000b738783b */ /* 0x000fee0000000200 */
[C---:B------:R-:W-:Y:S08]  /*2940*/  HMMA.16816.F32.BF16 R128, R16.reuse, R50, R68 ;  /* 0x000000321080723c */ /* 0x040ff00000041844 */
[C---:B------:R-:W-:Y:S08]  /*2950*/  HMMA.16816.F32.BF16 R148, R16.reuse, R46, R76 ;  /* 0x0000002e1094723c */ /* 0x040ff0000004184c */
[C---:B------:R-:W-:Y:S08]  /*2960*/  HMMA.16816.F32.BF16 R140, R16.reuse, R42, R88 ;  /* 0x0000002a108c723c */ /* 0x040ff00000041858 */
[----:B------:R-:W-:Y:S01]  /*2970*/  HMMA.16816.F32.BF16 R120, R16, R38, R84 ;  /* 0x000000261078723c */ /* 0x000fe20000041854 */
[----:B------:R-:W3:Y:S07]  /*2980*/  LDSM.16.M88.4 R16, [R180] ;  /* 0x00000000b410783b */ /* 0x000eee0000000200 */
[C---:B-1----:R-:W-:Y:S01]  /*2990*/  HMMA.16816.F32.BF16 R132, R8.reuse, R40, R32 ;  /* 0x000000280884723c */ /* 0x042fe20000041820 */
[----:B------:R-:W-:Y:S07]  /*29a0*/  LDSM.16.M88.4 R32, [R177+0x800] ;  /* 0x00080000b120783b */ /* 0x000fee0000000200 */
[C---:B------:R-:W-:Y:S01]  /*29b0*/  HMMA.16816.F32.BF16 R108, R8.reuse, R42, R72 ;  /* 0x0000002a086c723c */ /* 0x040fe20000041848 */
[----:B------:R-:W1:Y:S07]  /*29c0*/  LDSM.16.M88.4 R40, [R183+0x1800] ;  /* 0x00180000b728783b */ /* 0x000e6e0000000200 */
[C---:B------:R-:W-:Y:S08]  /*29d0*/  HMMA.16816.F32.BF16 R68, R8.reuse, R48, R100 ;  /* 0x000000300844723c */ /* 0x040ff00000041864 */
[C---:B------:R-:W-:Y:S08]  /*29e0*/  HMMA.16816.F32.BF16 R48, R8.reuse, R50, R96 ;  /* 0x000000320830723c */ /* 0x040ff00000041860 */
[C---:B------:R-:W-:Y:S08]  /*29f0*/  HMMA.16816.F32.BF16 R124, R8.reuse, R44, R80 ;  /* 0x0000002c087c723c */ /* 0x040ff00000041850 */
[C---:B------:R-:W-:Y:S08]  /*2a00*/  HMMA.16816.F32.BF16 R44, R8.reuse, R46, R92 ;  /* 0x0000002e082c723c */ /* 0x040ff0000004185c */
[C---:B------:R-:W-:Y:S01]  /*2a10*/  HMMA.16816.F32.BF16 R136, R8.reuse, R36, R28 ;  /* 0x000000240888723c */ /* 0x040fe2000004181c */
[----:B------:R-:W-:Y:S07]  /*2a20*/  LDSM.16.M88.4 R28, [R177+0x1000] ;  /* 0x00100000b11c783b */ /* 0x000fee0000000200 */
[----:B------:R-:W-:Y:S01]  /*2a30*/  HMMA.16816.F32.BF16 R104, R8, R38, R12 ;  /* 0x000000260868723c */ /* 0x000fe2000004180c */
[----:B------:R-:W4:Y:S04]  /*2a40*/  LDSM.16.M88.4 R8, [R181+0x2000] ;  /* 0x00200000b508783b */ /* 0x000f280000000200 */
[----:B------:R-:W5:Y:S03]  /*2a50*/  LDSM.16.M88.4 R12, [R181] ;  /* 0x00000000b50c783b */ /* 0x000f660000000200 */
[----:B--2---:R-:W-:Y:S01]  /*2a60*/  HMMA.16816.F32.BF16 R100, R20, R64, R24 ;  /* 0x000000401464723c */ /* 0x004fe20000041818 */
[----:B------:R-:W2:Y:S04]  /*2a70*/  LDSM.16.M88.4 R36, [R177] ;  /* 0x00000000b124783b */ /* 0x000ea80000000200 */
[----:B------:R-:W1:Y:S01]  /*2a80*/  LDSM.16.M88.4 R24, [R177+0x1800] ;  /* 0x00180000b118783b */ /* 0x000e620000000200 */
[----:B------:R-:W-:-:S04]  /*2a90*/  DEPBAR.LE SB0, 0x0 ;  /* 0x000080000000791a */ /* 0x000fc80000000000 */
[----:B------:R-:W-:Y:S08]  /*2aa0*/  HMMA.16816.F32.BF16 R96, R20, R66, R128 ;  /* 0x000000421460723c */ /* 0x000ff00000041880 */
[C---:B---3--:R-:W-:Y:S08]  /*2ab0*/  HMMA.16816.F32.BF16 R68, R16.reuse, R64, R68 ;  /* 0x000000401044723c */ /* 0x048ff00000041844 */
[----:B------:R-:W-:Y:S08]  /*2ac0*/  HMMA.16816.F32.BF16 R64, R16, R66, R48 ;  /* 0x000000421040723c */ /* 0x000ff00000041830 */
[C---:B------:R-:W-:Y:S08]  /*2ad0*/  HMMA.16816.F32.BF16 R92, R20.reuse, R60, R112 ;  /* 0x0000003c145c723c */ /* 0x040ff00000041870 */
[----:B------:R-:W-:Y:S08]  /*2ae0*/  HMMA.16816.F32.BF16 R88, R20, R62, R148 ;  /* 0x0000003e1458723c */ /* 0x000ff00000041894 */
[C---:B------:R-:W-:Y:S08]  /*2af0*/  HMMA.16816.F32.BF16 R48, R16.reuse, R60, R124 ;  /* 0x0000003c1030723c */ /* 0x040ff0000004187c */
[----:B------:R-:W-:Y:S08]  /*2b00*/  HMMA.16816.F32.BF16 R60, R16, R62, R44 ;  /* 0x0000003e103c723c */ /* 0x000ff0000004182c */
[C---:B------:R-:W-:Y:S08]  /*2b10*/  HMMA.16816.F32.BF16 R84, R20.reuse, R56, R116 ;  /* 0x000000381454723c */ /* 0x040ff00000041874 */
[----:B------:R-:W-:Y:S08]  /*2b20*/  HMMA.16816.F32.BF16 R80, R20, R58, R140 ;  /* 0x0000003a1450723c */ /* 0x000ff0000004188c */
[----:B------:R-:W-:Y:S08]  /*2b30*/  HMMA.16816.F32.BF16 R44, R16, R56, R132 ;  /* 0x00000038102c723c */ /* 0x000ff00000041884 */
[C---:B-1----:R-:W-:Y:S08]  /*2b40*/  HMMA.16816.F32.BF16 R76, R20.reuse, R40, R152 ;  /* 0x00000028144c723c */ /* 0x042ff00000041898 */
[----:B------:R-:W-:Y:S08]  /*2b50*/  HMMA.16816.F32.BF16 R72, R20, R42, R120 ;  /* 0x0000002a1448723c */ /* 0x000ff00000041878 */
[C---:B------:R-:W-:Y:S08]  /*2b60*/  HMMA.16816.F32.BF16 R56, R16.reuse, R58, R108 ;  /* 0x0000003a1038723c */ /* 0x040ff0000004186c */
[C---:B------:R-:W-:Y:S08]  /*2b70*/  HMMA.16816.F32.BF16 R20, R16.reuse, R40, R136 ;  /* 0x000000281014723c */ /* 0x040ff00000041888 */
[----:B------:R-:W-:Y:S08]  /*2b80*/  HMMA.16816.F32.BF16 R16, R16, R42, R104 ;  /* 0x0000002a1010723c */ /* 0x000ff00000041868 */
[C---:B----4-:R-:W-:Y:S08]  /*2b90*/  HMMA.16816.F32.BF16 R84, R8.reuse, R28, R84 ;  /* 0x0000001c0854723c */ /* 0x050ff00000041854 */
[----:B------:R-:W-:Y:S08]  /*2ba0*/  HMMA.16816.F32.BF16 R80, R8, R30, R80 ;  /* 0x0000001e0850723c */ /* 0x000ff00000041850 */
[C---:B-----5:R-:W-:Y:S08]  /*2bb0*/  HMMA.16816.F32.BF16 R44, R12.reuse, R28, R44 ;  /* 0x0000001c0c2c723c */ /* 0x060ff0000004182c */
[----:B------:R-:W-:Y:S08]  /*2bc0*/  HMMA.16816.F32.BF16 R56, R12, R30, R56 ;  /* 0x0000001e0c38723c */ /* 0x000ff00000041838 */
[C---:B--2---:R-:W-:Y:S08]  /*2bd0*/  HMMA.16816.F32.BF16 R100, R8.reuse, R36, R100 ;  /* 0x000000240864723c */ /* 0x044ff00000041864 */
[C---:B------:R-:W-:Y:S08]  /*2be0*/  HMMA.16816.F32.BF16 R96, R8.reuse, R38, R96 ;  /* 0x000000260860723c */ /* 0x040ff00000041860 */
[C---:B------:R-:W-:Y:S08]  /*2bf0*/  HMMA.16816.F32.BF16 R148, R8.reuse, R24, R76 ;  /* 0x000000180894723c */ /* 0x040ff0000004184c */
[----:B------:R-:W-:Y:S08]  /*2c00*/  HMMA.16816.F32.BF16 R160, R8, R26, R72 ;  /* 0x0000001a08a0723c */ /* 0x000ff00000041848 */
[C---:B------:R-:W-:Y:S08]  /*2c10*/  HMMA.16816.F32.BF16 R68, R12.reuse, R36, R68 ;  /* 0x000000240c44723c */ /* 0x040ff00000041844 */
[C---:B------:R-:W-:Y:S08]  /*2c20*/  HMMA.16816.F32.BF16 R64, R12.reuse, R38, R64 ;  /* 0x000000260c40723c */ /* 0x040ff00000041840 */
[----:B------:R-:W-:Y:S08]  /*2c30*/  HMMA.16816.F32.BF16 R28, R12, R24, R20 ;  /* 0x000000180c1c723c */ /* 0x000ff00000041814 */
[C---:B------:R-:W-:Y:S08]  /*2c40*/  HMMA.16816.F32.BF16 R92, R8.reuse, R32, R92 ;  /* 0x00000020085c723c */ /* 0x040ff0000004185c */
[----:B------:R-:W-:Y:S08]  /*2c50*/  HMMA.16816.F32.BF16 R88, R8, R34, R88 ;  /* 0x000000220858723c */ /* 0x000ff00000041858 */
[C---:B------:R-:W-:Y:S07]  /*2c60*/  HMMA.16816.F32.BF16 R36, R12.reuse, R32, R48 ;  /* 0x000000200c24723c */ /* 0x040fee0000041830 */
[-C--:B------:R-:W-:Y:S01]  /*2c70*/  IMNMX R48, R53, R54.reuse, PT ;  /* 0x0000003635307217 */ /* 0x080fe20003800200 */
[----:B------:R-:W-:Y:S01]  /*2c80*/  HMMA.16816.F32.BF16 R60, R12, R34, R60 ;  /* 0x000000220c3c723c */ /* 0x000fe2000004183c */
[----:B------:R-:W-:-:S02]  /*2c90*/  IMNMX R49, R4, R54, PT ;  /* 0x0000003604317217 */ /* 0x000fc40003800200 */
[-C--:B------:R-:W-:Y:S02]  /*2ca0*/  IMNMX R51, R3, R54.reuse, PT ;  /* 0x0000003603337217 */ /* 0x080fe40003800200 */
[----:B------:R-:W-:-:S03]  /*2cb0*/  IMNMX R50, R0, R54, PT ;  /* 0x0000003600327217 */ /* 0x000fc60003800200 */
[----:B------:R-:W-:Y:S01]  /*2cc0*/  HMMA.16816.F32.BF16 R24, R12, R26, R16 ;  /* 0x0000001a0c18723c */ /* 0x000fe20000041810 */
[----:B------:R-:W-:Y:S06]  /*2cd0*/  BAR.SYNC.DEFER_BLOCKING 0x0 ;  /* 0x0000000000007b1d */ /* 0x000fec0000010000 */
        /* <DEDUP_REMOVED lines=48> */
.L_x_829:
[----:B------:R-:W-:Y:S05]  /*2fe0*/  BSYNC B0 ;  /* 0x0000000000007941 */ /* 0x000fea0003800000 */
.L_x_828:
[----:B------:R-:W0:Y:S02]  /*2ff0*/  LDGDEPBAR ;  /* 0x00000000000079af */ /* 0x000e240000000000 */
.L_x_827:
[----:B------:R-:W-:Y:S01]  /*3000*/  LOP3.LUT R4, R145, 0x7ffffffc, RZ, 0xc0, !PT ;  /* 0x7ffffffc91047812 */ /* 0x000fe200078ec0ff */
[----:B------:R-:W-:Y:S01]  /*3010*/  IMAD R0, R52, 0x40, R190 ;  /* 0x0000004034007824 */ /* 0x000fe200078e02be */
[----:B------:R-:W-:Y:S01]  /*3020*/  LOP3.LUT R117, R158, UR36, RZ, 0x3c, !PT ;  /* 0x000000249e757c12 */ /* 0x000fe2000f8e3cff */
[----:B------:R-:W-:Y:S01]  /*3030*/  IMAD.MOV.U32 R123, RZ, RZ, R175 ;  /* 0x000000ffff7b7224 */ /* 0x000fe200078e00af */
[----:B------:R-:W-:Y:S01]  /*3040*/  UIADD3 UR17, UR37, -0x4498517b, URZ ;  /* 0xbb67ae8525117890 */ /* 0x000fe2000fffe03f */
[----:B------:R-:W-:Y:S01]  /*3050*/  IMAD.IADD R113, R144, 0x1, -R4 ;  /* 0x0000000190717824 */ /* 0x000fe200078e0a04 */
[C---:B------:R-:W-:Y:S01]  /*3060*/  IADD3 R3, R0.reuse, 0x8, RZ ;  /* 0x0000000800037810 */ /* 0x040fe20007ffe0ff */
[----:B------:R-:W-:Y:S01]  /*3070*/  IMAD.WIDE.U32 R156, R123, -0x326172a9, RZ ;  /* 0xcd9e8d577b9c7825 */ /* 0x000fe200078e00ff */
[----:B------:R-:W-:Y:S01]  /*3080*/  IADD3 R4, R0, 0x9, RZ ;  /* 0x0000000900047810 */ /* 0x000fe20007ffe0ff */
[----:B------:R-:W-:Y:S01]  /*3090*/  UIADD3 UR18, UR36, -0x61c88647, URZ ;  /* 0x9e3779b924127890 */ /* 0x000fe2000fffe03f */
[----:B------:R-:W-:Y:S01]  /*30a0*/  ISETP.GE.AND P5, PT, R3, R48, PT ;  /* 0x000000300300720c */ /* 0x000fe20003fa6270 */
[----:B------:R-:W-:Y:S01]  /*30b0*/  IMAD.WIDE.U32 R72, R173, -0x2daee0ad, RZ ;  /* 0xd2511f53ad487825 */ /* 0x000fe200078e00ff */
[C---:B------:R-:W-:Y:S01]  /*30c0*/  ISETP.GE.AND P4, PT, R3.reuse, R49, PT ;  /* 0x000000310300720c */ /* 0x040fe20003f86270 */
[----:B------:R-:W-:Y:S01]  /*30d0*/  UIADD3 UR16, UR36, 0x3c6ef372, URZ ;  /* 0x3c6ef37224107890 */ /* 0x000fe2000fffe03f */
[C---:B------:R-:W-:Y:S01]  /*30e0*/  ISETP.GE.AND P0, PT, R3.reuse, R51, PT ;  /* 0x000000330300720c */ /* 0x040fe20003f06270 */
[----:B------:R-:W-:Y:S01]  /*30f0*/  UIADD3 UR11, UR37, 0x32370b8f, URZ ;  /* 0x32370b8f250b7890 */ /* 0x000fe2000fffe03f */
[----:B------:R-:W-:Y:S01]  /*3100*/  ISETP.GE.AND P2, PT, R3, R50, PT ;  /* 0x000000320300720c */ /* 0x000fe20003f46270 */
[----:B------:R-:W-:Y:S01]  /*3110*/  UIADD3 UR15, UR37, 0x76cf5d0a, URZ ;  /* 0x76cf5d0a250f7890 */ /* 0x000fe2000fffe03f */
[----:B------:R-:W-:Y:S01]  /*3120*/  ISETP.GE.AND P6, PT, R4, R48, PT ;  /* 0x000000300400720c */ /* 0x000fe20003fc6270 */
[----:B------:R-:W-:Y:S01]  /*3130*/  UIADD3 UR12, UR36, -0x255992d5, URZ ;  /* 0xdaa66d2b240c7890 */ /* 0x000fe2000fffe03f */
[----:B------:R-:W-:Y:S01]  /*3140*/  IADD3 R3, R0, 0x10, RZ ;  /* 0x0000001000037810 */ /* 0x000fe20007ffe0ff */
[----:B------:R-:W-:Y:S01]  /*3150*/  UIADD3 UR10, UR36, 0x78dde6e4, URZ ;  /* 0x78dde6e4240a7890 */ /* 0x000fe2000fffe03f */
[----:B------:R-:W-:Y:S01]  /*3160*/  FSEL R41, R64, -INF , !P5 ;  /* 0xff80000040297808 */ /* 0x000fe20006800000 */
[----:B------:R-:W-:Y:S01]  /*3170*/  UIADD3 UR6, UR37, -0x56f99767, URZ ;  /* 0xa906689925067890 */ /* 0x000fe2000fffe03f */
[----:B------:R-:W-:Y:S01]  /*3180*/  FSEL R43, R66, -INF , !P4 ;  /* 0xff800000422b7808 */ /* 0x000fe20006000000 */
[----:B------:R-:W-:Y:S01]  /*3190*/  UIADD3 UR9, UR37, -0x126145ec, URZ ;  /* 0xed9eba1425097890 */ /* 0x000fe2000fffe03f */
[----:B------:R-:W-:Y:S01]  /*31a0*/  FSEL R40, R65, -INF , !P6 ;  /* 0xff80000041287808 */ /* 0x000fe20007000000 */
[----:B------:R-:W-:Y:S01]  /*31b0*/  UIADD3 UR8, UR36, 0x1715609d, URZ ;  /* 0x1715609d24087890 */ /* 0x000fe2000fffe03f */
[----:B------:R-:W-:Y:S01]  /*31c0*/  FSEL R121, R96, -INF , !P0 ;  /* 0xff80000060797808 */ /* 0x000fe20004000000 */
[----:B------:R-:W-:Y:S01]  /*31d0*/  UIADD3 UR13, UR36, -0x4ab325aa, URZ ;  /* 0xb54cda56240d7890 */ /* 0x000fe2000fffe03f */
[C---:B------:R-:W-:Y:S01]  /*31e0*/  ISETP.GE.AND P3, PT, R4.reuse, R49, PT ;  /* 0x000000310400720c */ /* 0x040fe20003f66270 */
[----:B------:R-:W-:Y:S01]  /*31f0*/  STL [R1+0x104], R117 ;  /* 0x0001047501007387 */ /* 0x000fe20000100800 */
[----:B------:R-:W-:-:S02]  /*3200*/  ISETP.GE.AND P5, PT, R4, R51, PT ;  /* 0x000000330400720c */ /* 0x000fc40003fa6270 */
[----:B------:R-:W-:Y:S02]  /*3210*/  ISETP.GE.AND P4, PT, R4, R50, PT ;  /* 0x000000320400720c */ /* 0x000fe40003f86270 */
[C---:B------:R-:W-:Y:S02]  /*3220*/  ISETP.GE.AND P6, PT, R3.reuse, R48, PT ;  /* 0x000000300300720c */ /* 0x040fe40003fc6270 */
[----:B------:R-:W-:Y:S02]  /*3230*/  ISETP.GE.AND P0, PT, R3, R49, PT ;  /* 0x000000310300720c */ /* 0x000fe40003f06270 */
[----:B------:R-:W-:Y:S02]  /*3240*/  IADD3 R4, R0, 0x11, RZ ;  /* 0x0000001100047810 */ /* 0x000fe40007ffe0ff */
        /* <DEDUP_REMOVED lines=9> */
[C---:B------:R-:W-:Y:S02]  /*32e0*/  ISETP.GE.AND P4, PT, R4.reuse, R49, PT ;  /* 0x000000310400720c */ /* 0x040fe40003f86270 */
[C---:B------:R-:W-:Y:S02]  /*32f0*/  ISETP.GE.AND P6, PT, R4.reuse, R51, PT ;  /* 0x000000330400720c */ /* 0x040fe40003fc6270 */
[----:B------:R-:W-:Y:S02]  /*3300*/  ISETP.GE.AND P0, PT, R4, R50, PT ;  /* 0x000000320400720c */ /* 0x000fe40003f06270 */
[C---:B------:R-:W-:Y:S02]  /*3310*/  IADD3 R3, R0.reuse, 0x18, RZ ;  /* 0x0000001800037810 */ /* 0x040fe40007ffe0ff */
[----:B------:R-:W-:-:S02]  /*3320*/  IADD3 R4, R0, 0x19, RZ ;  /* 0x0000001900047810 */ /* 0x000fc40007ffe0ff */
[----:B------:R-:W-:Y:S02]  /*3330*/  FSEL R52, R37, -INF , !P5 ;  /* 0xff80000025347808 */ /* 0x000fe40006800000 */
[----:B------:R-:W-:Y:S02]  /*3340*/  FSEL R54, R39, -INF , !P4 ;  /* 0xff80000027367808 */ /* 0x000fe40006000000 */
        /* <DEDUP_REMOVED lines=19> */
[----:B------:R-:W-:Y:S02]  /*3480*/  IADD3 R3, R0, 0x21, RZ ;  /* 0x0000002100037810 */ /* 0x000fe40007ffe0ff */
[----:B------:R-:W-:Y:S02]  /*3490*/  FSEL R145, R84, -INF , !P2 ;  /* 0xff80000054917808 */ /* 0x000fe40005000000 */
[----:B------:R-:W-:-:S02]  /*34a0*/  ISETP.GE.AND P2, PT, R3, R49, PT ;  /* 0x000000310300720c */ /* 0x000fc40003f46270 */
[----:B------:R-:W-:Y:S02]  /*34b0*/  FSEL R37, R60, -INF , !P5 ;  /* 0xff8000003c257808 */ /* 0x000fe40006800000 */
[----:B------:R-:W-:Y:S02]  /*34c0*/  FSEL R62, R62, -INF , !P3 ;  /* 0xff8000003e3e7808 */ /* 0x000fe40005800000 */
[----:B------:R-:W-:Y:S02]  /*34d0*/  FSEL R147, R86, -INF , !P6 ;  /* 0xff80000056937808 */ /* 0x000fe40007000000 */
[CC--:B------:R-:W-:Y:S02]  /*34e0*/  ISETP.GE.AND P5, PT, R4.reuse, R51.reuse, PT ;  /* 0x000000330400720c */ /* 0x0c0fe40003fa6270 */
[----:B------:R-:W-:Y:S02]  /*34f0*/  ISETP.GE.AND P3, PT, R4, R50, PT ;  /* 0x000000320400720c */ /* 0x000fe40003f66270 */
[----:B------:R-:W-:-:S02]  /*3500*/  ISETP.GE.AND P6, PT, R3, R51, PT ;  /* 0x000000330300720c */ /* 0x000fc40003fc6270 */
[----:B------:R-:W-:Y:S02]  /*3510*/  IADD3 R4, R0, 0x1, RZ ;  /* 0x0000000100047810 */ /* 0x000fe40007ffe0ff */
[----:B------:R-:W-:Y:S02]  /*3520*/  FSEL R64, R46, -INF , !P4 ;  /* 0xff8000002e407808 */ /* 0x000fe40006000000 */
[----:B------:R-:W-:Y:S02]  /*3530*/  FSEL R60, R47, -INF , !P2 ;  /* 0xff8000002f3c7808 */ /* 0x000fe40005000000 */
[C---:B------:R-:W-:Y:S02]  /*3540*/  ISETP.GE.AND P4, PT, R3.reuse, R48, PT ;  /* 0x000000300300720c */ /* 0x040fe40003f86270 */
        /* <DEDUP_REMOVED lines=14> */
[C---:B------:R-:W-:Y:S02]  /*3630*/  ISETP.GE.AND P3, PT, R3.reuse, R49, PT ;  /* 0x000000310300720c */ /* 0x040fe40003f66270 */
[C---:B------:R-:W-:Y:S02]  /*3640*/  ISETP.GE.AND P5, PT, R3.reuse, R51, PT ;  /* 0x000000330300720c */ /* 0x040fe40003fa6270 */
[----:B------:R-:W-:Y:S02]  /*3650*/  ISETP.GE.AND P2, PT, R3, R50, PT ;  /* 0x000000320300720c */ /* 0x000fe40003f46270 */
[----:B------:R-:W-:Y:S02]  /*3660*/  FMNMX.FTZ R3, R23, R32, !PT ;  /* 0x0000002017037209 */ /* 0x000fe40007810000 */
[----:B------:R-:W-:Y:S02]  /*3670*/  FSEL R65, R58, -INF , !P3 ;  /* 0xff8000003a417808 */ /* 0x000fe40005800000 */
[----:B------:R-:W-:-:S02]  /*3680*/  FMNMX.FTZ R3, R41, R3, !PT ;  /* 0x0000000329037209 */ /* 0x000fc40007810000 */
[----:B------:R-:W-:Y:S02]  /*3690*/  ISETP.GE.AND P3, PT, R0, R49, PT ;  /* 0x000000310000720c */ /* 0x000fe40003f66270 */
[----:B------:R-:W-:Y:S02]  /*36a0*/  FMNMX.FTZ R3, R40, R3, !PT ;  /* 0x0000000328037209 */ /* 0x000fe40007810000 */
[----:B------:R-:W-:Y:S02]  /*36b0*/  IADD3 R7, R0, 0x29, RZ ;  /* 0x0000002900077810 */ /* 0x000fe40007ffe0ff */
[----:B------:R-:W-:Y:S02]  /*36c0*/  FMNMX.FTZ R3, R53, R3, !PT ;  /* 0x0000000335037209 */ /* 0x000fe40007810000 */
[----:B------:R-:W-:Y:S02]  /*36d0*/  FSEL R33, R70, -INF , !P3 ;  /* 0xff80000046217808 */ /* 0x000fe40005800000 */
[----:B------:R-:W-:-:S02]  /*36e0*/  FSEL R44, R44, -INF , !P0 ;  /* 0xff8000002c2c7808 */ /* 0x000fc40004000000 */
[----:B------:R-:W-:Y:S02]  /*36f0*/  FSEL R45, R45, -INF , !P4 ;  /* 0xff8000002d2d7808 */ /* 0x000fe40006000000 */
[C---:B------:R-:W-:Y:S02]  /*3700*/  ISETP.GE.AND P0, PT, R4.reuse, R51, PT ;  /* 0x000000330400720c */ /* 0x040fe40003f06270 */
[----:B------:R-:W-:Y:S02]  /*3710*/  ISETP.GE.AND P4, PT, R4, R50, PT ;  /* 0x000000320400720c */ /* 0x000fe40003f86270 */
[----:B------:R-:W-:Y:S02]  /*3720*/  ISETP.GE.AND P6, PT, R7, R48, PT ;  /* 0x000000300700720c */ /* 0x000fe40003fc6270 */
[----:B------:R-:W-:Y:S02]  /*3730*/  FMNMX.FTZ R4, R52, R3, !PT ;  /* 0x0000000334047209 */ /* 0x000fe40007810000 */
[----:B------:R-:W-:-:S02]  /*3740*/  FMNMX.FTZ R3, R33, R36, !PT ;  /* 0x0000002421037209 */ /* 0x000fc40007810000 */
[----:B------:R-:W-:Y:S02]  /*3750*/  FSEL R57, R57, -INF , !P6 ;  /* 0xff80000039397808 */ /* 0x000fe40007000000 */
[----:B------:R-:W-:Y:S02]  /*3760*/  ISETP.GE.AND P6, PT, R7, R49, PT ;  /* 0x000000310700720c */ /* 0x000fe40003fc6270 */
[----:B------:R-:W-:Y:S02]  /*3770*/  FMNMX.FTZ R4, R37, R4, !PT ;  /* 0x0000000425047209 */ /* 0x000fe40007810000 */
[----:B--2---:R-:W-:Y:S02]  /*3780*/  IADD3 R8, R0, 0x30, RZ ;  /* 0x0000003000087810 */ /* 0x004fe40007ffe0ff */
[----:B------:R-:W-:Y:S02]  /*3790*/  FMNMX.FTZ R3, R43, R3, !PT ;  /* 0x000000032b037209 */ /* 0x000fe40007810000 */
[----:B------:R-:W-:-:S02]  /*37a0*/  FSEL R59, R59, -INF , !P6 ;  /* 0xff8000003b3b7808 */ /* 0x000fc40007000000 */
[----:B------:R-:W-:Y:S02]  /*37b0*/  FMNMX.FTZ R4, R61, R4, !PT ;  /* 0x000000043d047209 */ /* 0x000fe40007810000 */
[----:B------:R-:W-:Y:S02]  /*37c0*/  ISETP.GE.AND P6, PT, R8, R48, PT ;  /* 0x000000300800720c */ /* 0x000fe40003fc6270 */
[----:B------:R-:W-:Y:S02]  /*37d0*/  FMNMX.FTZ R3, R42, R3, !PT ;  /* 0x000000032a037209 */ /* 0x000fe40007810000 */
[----:B------:R-:W-:Y:S02]  /*37e0*/  FMNMX.FTZ R4, R44, R4, !PT ;  /* 0x000000042c047209 */ /* 0x000fe40007810000 */
[----:B------:R-:W-:Y:S02]  /*37f0*/  FSEL R67, R28, -INF , !P6 ;  /* 0xff8000001c437808 */ /* 0x000fe40007000000 */
[----:B------:R-:W-:-:S02]  /*3800*/  FMNMX.FTZ R3, R55, R3, !PT ;  /* 0x0000000337037209 */ /* 0x000fc40007810000 */
[----:B------:R-:W-:Y:S02]  /*3810*/  ISETP.GE.AND P6, PT, R8, R49, PT ;  /* 0x000000310800720c */ /* 0x000fe40003fc6270 */
[C---:B------:R-:W-:Y:S02]  /*3820*/  IADD3 R98, R0.reuse, 0x31, RZ ;  /* 0x0000003100627810 */ /* 0x040fe40007ffe0ff */
[----:B------:R-:W-:Y:S02]  /*3830*/  IADD3 R87, R0, 0x38, RZ ;  /* 0x0000003800577810 */ /* 0x000fe40007ffe0ff */
[----:B------:R-:W-:Y:S02]  /*3840*/  FMNMX.FTZ R4, R45, R4, !PT ;  /* 0x000000042d047209 */ /* 0x000fe40007810000 */
[----:B------:R-:W-:Y:S02]  /*3850*/  FMNMX.FTZ R3, R54, R3, !PT ;  /* 0x0000000336037209 */ /* 0x000fe40007810000 */
[----:B------:R-:W-:-:S02]  /*3860*/  FSEL R71, R30, -INF , !P6 ;  /* 0xff8000001e477808 */ /* 0x000fc40007000000 */
[----:B------:R-:W-:Y:S02]  /*3870*/  FSEL R119, R103, -INF , !P4 ;  /* 0xff80000067777808 */ /* 0x000fe40006000000 */
[----:B------:R-:W-:Y:S02]  /*3880*/  ISETP.GE.AND P6, PT, R98, R49, PT ;  /* 0x000000316200720c */ /* 0x000fe40003fc6270 */
[----:B------:R-:W-:Y:S02]  /*3890*/  ISETP.GE.AND P4, PT, R87, R48, PT ;  /* 0x000000305700720c */ /* 0x000fe40003f86270 */
[----:B------:R-:W-:Y:S02]  /*38a0*/  FMNMX.FTZ R4, R56, R4, !PT ;  /* 0x0000000438047209 */ /* 0x000fe40007810000 */
[----:B------:R-:W-:Y:S02]  /*38b0*/  FMNMX.FTZ R3, R62, R3, !PT ;  /* 0x000000033e037209 */ /* 0x000fe40007810000 */
[----:B------:R-:W-:-:S02]  /*38c0*/  FSEL R116, R101, -INF , !P0 ;  /* 0xff80000065747808 */ /* 0x000fc40004000000 */
[----:B------:R-:W-:Y:S02]  /*38d0*/  FSEL R68, R31, -INF , !P6 ;  /* 0xff8000001f447808 */ /* 0x000fe40007000000 */
[----:B------:R-:W-:Y:S02]  /*38e0*/  FSEL R105, R24, -INF , !P4 ;  /* 0xff80000018697808 */ /* 0x000fe40006000000 */
[----:B------:R-:W-:Y:S02]  /*38f0*/  ISETP.GE.AND P0, PT, R98, R48, PT ;  /* 0x000000306200720c */ /* 0x000fe40003f06270 */
[C---:B------:R-:W-:Y:S02]  /*3900*/  ISETP.GE.AND P6, PT, R0.reuse, R51, PT ;  /* 0x000000330000720c */ /* 0x040fe40003fc6270 */
[----:B------:R-:W-:Y:S02]  /*3910*/  FMNMX.FTZ R4, R57, R4, !PT ;  /* 0x0000000439047209 */ /* 0x000fe40007810000 */
[----:B------:R-:W-:-:S02]  /*3920*/  ISETP.GE.AND P4, PT, R0, R50, PT ;  /* 0x000000320000720c */ /* 0x000fc40003f86270 */
[----:B------:R-:W-:Y:S02]  /*3930*/  IADD3 R86, R0, 0x39, RZ ;  /* 0x0000003900567810 */ /* 0x000fe40007ffe0ff */
[----:B------:R-:W-:Y:S02]  /*3940*/  FMNMX.FTZ R0, R63, R3, !PT ;  /* 0x000000033f007209 */ /* 0x000fe40007810000 */
[----:B------:R-:W-:Y:S02]  /*3950*/  FSEL R66, R29, -INF , !P0 ;  /* 0xff8000001d427808 */ /* 0x000fe40004000000 */
[----:B------:R-:W-:Y:S02]  /*3960*/  FMNMX.FTZ R3, R67, R4, !PT ;  /* 0x0000000443037209 */ /* 0x000fe40007810000 */
[----:B------:R-:W-:Y:S02]  /*3970*/  FMNMX.FTZ R0, R64, R0, !PT ;  /* 0x0000000040007209 */ /* 0x000fe40007810000 */
[----:B------:R-:W-:-:S02]  /*3980*/  FSEL R112, R100, -INF , !P6 ;  /* 0xff80000064707808 */ /* 0x000fc40007000000 */
[----:B------:R-:W-:Y:S02]  /*3990*/  ISETP.GE.AND P6, PT, R86, R48, PT ;  /* 0x000000305600720c */ /* 0x000fe40003fc6270 */
[----:B------:R-:W-:Y:S02]  /*39a0*/  FMNMX.FTZ R3, R66, R3, !PT ;  /* 0x0000000342037209 */ /* 0x000fe40007810000 */
[----:B------:R-:W-:Y:S02]  /*39b0*/  FMNMX.FTZ R0, R60, R0, !PT ;  /* 0x000000003c007209 */ /* 0x000fe40007810000 */
[----:B------:R-:W-:Y:S02]  /*39c0*/  FSEL R104, R25, -INF , !P6 ;  /* 0xff80000019687808 */ /* 0x000fe40007000000 */
[----:B------:R-:W-:Y:S02]  /*39d0*/  FMNMX.FTZ R3, R105, R3, !PT ;  /* 0x0000000369037209 */ /* 0x000fe40007810000 */
[----:B------:R-:W-:-:S02]  /*39e0*/  FMNMX.FTZ R0, R65, R0, !PT ;  /* 0x0000000041007209 */ /* 0x000fc40007810000 */
[----:B------:R-:W-:Y:S02]  /*39f0*/  FMNMX.FTZ R3, R104, R3, !PT ;  /* 0x0000000368037209 */ /* 0x000fe40007810000 */
[----:B------:R-:W-:Y:S02]  /*3a00*/  FMNMX.FTZ R0, R59, R0, !PT ;  /* 0x000000003b007209 */ /* 0x000fe40007810000 */
[----:B------:R-:W-:Y:S01]  /*3a10*/  FSEL R118, R102, -INF , !P4 ;  /* 0xff80000066767808 */ /* 0x000fe20006000000 */
[----:B------:R-:W2:Y:S01]  /*3a20*/  SHFL.BFLY PT, R10, R3, 0x2, 0x1f ;  /* 0x0c401f00030a7f89 */ /* 0x000ea200000e0000 */
[----:B------:R-:W-:Y:S02]  /*3a30*/  ISETP.GE.AND P4, PT, R87, R49, PT ;  /* 0x000000315700720c */ /* 0x000fe40003f86270 */
[----:B------:R-:W-:Y:S01]  /*3a40*/  FMNMX.FTZ R4, R71, R0, !PT ;  /* 0x0000000047047209 */ /* 0x000fe20007810000 */
[----:B------:R-:W-:Y:S01]  /*3a50*/  IMAD.SHL.U32 R0, R174, 0x2, RZ ;  /* 0x00000002ae007824 */ /* 0x000fe200078e00ff */
[----:B------:R-:W-:-:S02]  /*3a60*/  FSEL R111, R26, -INF , !P4 ;  /* 0xff8000001a6f7808 */ /* 0x000fc40006000000 */
[----:B------:R-:W-:Y:S02]  /*3a70*/  ISETP.GE.AND P4, PT, R86, R49, PT ;  /* 0x000000315600720c */ /* 0x000fe40003f86270 */
[----:B------:R-:W-:Y:S02]  /*3a80*/  FMNMX.FTZ R4, R68, R4, !PT ;  /* 0x0000000444047209 */ /* 0x000fe40007810000 */
[C---:B------:R-:W-:Y:S02]  /*3a90*/  ISETP.GE.AND P3, PT, R7.reuse, R51, PT ;  /* 0x000000330700720c */ /* 0x040fe40003f66270 */
[----:B------:R-:W-:Y:S02]  /*3aa0*/  ISETP.GE.AND P0, PT, R7, R50, PT ;  /* 0x000000320700720c */ /* 0x000fe40003f06270 */
[----:B------:R-:W-:Y:S02]  /*3ab0*/  FSEL R142, R80, -INF , !P5 ;  /* 0xff800000508e7808 */ /* 0x000fe40006800000 */
[----:B------:R-:W-:-:S02]  /*3ac0*/  FSEL R106, R27, -INF , !P4 ;  /* 0xff8000001b6a7808 */ /* 0x000fc40006000000 */
[----:B------:R-:W-:Y:S02]  /*3ad0*/  FMNMX.FTZ R7, R111, R4, !PT ;  /* 0x000000046f077209 */ /* 0x000fe40007810000 */
[C---:B------:R-:W-:Y:S02]  /*3ae0*/  ISETP.GE.AND P5, PT, R8.reuse, R51, PT ;  /* 0x000000330800720c */ /* 0x040fe40003fa6270 */
[----:B------:R-:W-:Y:S02]  /*3af0*/  ISETP.GE.AND P6, PT, R8, R50, PT ;  /* 0x000000320800720c */ /* 0x000fe40003fc6270 */
[----:B------:R-:W-:Y:S02]  /*3b00*/  LOP3.LUT R8, R157, R117, RZ, 0x3c, !PT ;  /* 0x000000759d087212 */ /* 0x000fe400078e3cff */
[C---:B------:R-:W-:Y:S02]  /*3b10*/  IADD3 R9, R0.reuse, 0x1, RZ ;  /* 0x0000000100097810 */ /* 0x040fe40007ffe0ff */
[----:B------:R-:W-:Y:S01]  /*3b20*/  LOP3.LUT R4, R0, UR37, RZ, 0x3c, !PT ;  /* 0x0000002500047c12 */ /* 0x000fe2000f8e3cff */
[----:B------:R-:W-:Y:S01]  /*3b30*/  IMAD.WIDE.U32 R238, R8, -0x2daee0ad, RZ ;  /* 0xd2511f5308ee7825 */ /* 0x000fe200078e00ff */
[----:B------:R-:W-:-:S02]  /*3b40*/  FMNMX.FTZ R0, R106, R7, !PT ;  /* 0x000000076a007209 */ /* 0x000fc40007810000 */
[----:B------:R-:W-:Y:S02]  /*3b50*/  LOP3.LUT R58, R9, UR37, RZ, 0x3c, !PT ;  /* 0x00000025093a7c12 */ /* 0x000fe4000f8e3cff */
[C---:B------:R-:W-:Y:S01]  /*3b60*/  LOP3.LUT R8, R73.reuse, R4, RZ, 0x3c, !PT ;  /* 0x0000000449087212 */ /* 0x040fe200078e3cff */
[----:B------:R-:W3:Y:S01]  /*3b70*/  SHFL.BFLY PT, R11, R0, 0x2, 0x1f ;  /* 0x0c401f00000b7f89 */ /* 0x000ee200000e0000 */
[----:B------:R-:W-:Y:S02]  /*3b80*/  LOP3.LUT R4, R73, R58, RZ, 0x3c, !PT ;  /* 0x0000003a49047212 */ /* 0x000fe400078e3cff */
[----:B------:R-:W-:Y:S01]  /*3b90*/  LOP3.LUT R7, R239, UR17, R72, 0x96, !PT ;  /* 0x00000011ef077c12 */ /* 0x000fe2000f8e9648 */
[----:B------:R-:W-:Y:S01]  /*3ba0*/  IMAD.WIDE.U32 R24, R8, -0x326172a9, RZ ;  /* 0xcd9e8d5708187825 */ /* 0x000fe200078e00ff */
[----:B-12---:R-:W-:Y:S02]  /*3bb0*/  FMNMX.FTZ R12, R3, R10, !PT ;  /* 0x0000000a030c7209 */ /* 0x006fe40007810000 */
[----:B------:R-:W-:Y:S01]  /*3bc0*/  FSEL R141, R83, -INF , !P0 ;  /* 0xff800000538d7808 */ /* 0x000fe20004000000 */
[----:B------:R-:W-:Y:S01]  /*3bd0*/  IMAD.WIDE.U32 R26, R4, -0x326172a9, RZ ;  /* 0xcd9e8d57041a7825 */ /* 0x000fe200078e00ff */
[--C-:B------:R-:W-:Y:S01]  /*3be0*/  LOP3.LUT R4, R25, UR18, R156.reuse, 0x96, !PT ;  /* 0x0000001219047c12 */ /* 0x100fe2000f8e969c */
[----:B------:R-:W1:Y:S01]  /*3bf0*/  SHFL.BFLY PT, R13, R12, 0x1, 0x1f ;  /* 0x0c201f000c0d7f89 */ /* 0x000e6200000e0000 */
[----:B------:R-:W-:Y:S01]  /*3c00*/  FSEL R143, R82, -INF , !P2 ;  /* 0xff800000528f7808 */ /* 0x000fe20005000000 */
[----:B------:R-:W-:Y:S01]  /*3c10*/  IMAD.WIDE.U32 R28, R7, -0x326172a9, RZ ;  /* 0xcd9e8d57071c7825 */ /* 0x000fe200078e00ff */
[----:B------:R-:W-:-:S02]  /*3c20*/  LOP3.LUT R3, R27, UR18, R156, 0x96, !PT ;  /* 0x000000121b037c12 */ /* 0x000fc4000f8e969c */
[----:B------:R-:W-:Y:S01]  /*3c30*/  FSEL R140, R81, -INF , !P3 ;  /* 0xff800000518c7808 */ /* 0x000fe20005800000 */
[----:B------:R-:W-:Y:S01]  /*3c40*/  IMAD.WIDE.U32 R30, R4, -0x2daee0ad, RZ ;  /* 0xd2511f53041e7825 */ /* 0x000fe200078e00ff */
[C---:B------:R-:W-:Y:S02]  /*3c50*/  LOP3.LUT R7, R29.reuse, UR16, R26, 0x96, !PT ;  /* 0x000000101d077c12 */ /* 0x040fe4000f8e961a */
[----:B------:R-:W-:Y:S01]  /*3c60*/  LOP3.LUT R10, R29, UR16, R24, 0x96, !PT ;  /* 0x000000101d0a7c12 */ /* 0x000fe2000f8e9618 */
[----:B------:R-:W-:Y:S01]  /*3c70*/  IMAD.WIDE.U32 R8, R3, -0x2daee0ad, RZ ;  /* 0xd2511f5303087825 */ /* 0x000fe200078e00ff */
[--C-:B------:R-:W-:Y:S02]  /*3c80*/  LOP3.LUT R4, R31, UR15, R238.reuse, 0x96, !PT ;  /* 0x0000000f1f047c12 */ /* 0x100fe4000f8e96ee */
[----:B------:R-:W-:Y:S01]  /*3c90*/  IADD3 R123, R123, 0x4, RZ ;  /* 0x000000047b7b7810 */ /* 0x000fe20007ffe0ff */
[----:B------:R-:W-:Y:S01]  /*3ca0*/  IMAD.WIDE.U32 R14, R7, -0x2daee0ad, RZ ;  /* 0xd2511f53070e7825 */ /* 0x000fe200078e00ff */
[----:B------:R-:W-:-:S02]  /*3cb0*/  LOP3.LUT R9, R9, UR15, R238, 0x96, !PT ;  /* 0x0000000f09097c12 */ /* 0x000fc4000f8e96ee */
[----:B------:R-:W-:Y:S01]  /*3cc0*/  FSEL R115, R150, -INF , !P6 ;  /* 0xff80000096737808 */ /* 0x000fe20007000000 */
[----:B------:R-:W-:Y:S01]  /*3cd0*/  IMAD.WIDE.U32 R46, R10, -0x2daee0ad, RZ ;  /* 0xd2511f530a2e7825 */ /* 0x000fe200078e00ff */
[----:B------:R-:W-:Y:S01]  /*3ce0*/  LOP3.LUT R7, R15, UR11, R8, 0x96, !PT ;  /* 0x0000000b0f077c12 */ /* 0x000fe2000f8e9608 */
[----:B------:R-:W-:Y:S01]  /*3cf0*/  STL [R1+0x10c], R123 ;  /* 0x00010c7b01007387 */ /* 0x000fe20000100800 */
[----:B---3--:R-:W-:Y:S01]  /*3d00*/  FMNMX.FTZ R15, R0, R11, !PT ;  /* 0x0000000b000f7209 */ /* 0x008fe20007810000 */
[----:B------:R-:W-:Y:S01]  /*3d10*/  IMAD.WIDE.U32 R10, R4, -0x326172a9, RZ ;  /* 0xcd9e8d57040a7825 */ /* 0x000fe200078e00ff */
[----:B------:R-:W-:Y:S02]  /*3d20*/  LOP3.LUT R3, R47, UR11, R30, 0x96, !PT ;  /* 0x0000000b2f037c12 */ /* 0x000fe4000f8e961e */
[----:B-1----:R-:W-:Y:S01]  /*3d30*/  FMNMX.FTZ R70, R12, R13, !PT ;  /* 0x0000000d0c467209 */ /* 0x002fe20007810000 */
[----:B------:R-:W1:Y:S01]  /*3d40*/  SHFL.BFLY PT, R22, R15, 0x1, 0x1f ;  /* 0x0c201f000f167f89 */ /* 0x000e6200000e0000 */
[----:B------:R-:W-:Y:S01]  /*3d50*/  IMAD.WIDE.U32 R8, R9, -0x326172a9, RZ ;  /* 0xcd9e8d5709087825 */ /* 0x000fe200078e00ff */
[----:B------:R-:W-:-:S02]  /*3d60*/  LOP3.LUT R0, R11, UR12, R28, 0x96, !PT ;  /* 0x0000000c0b007c12 */ /* 0x000fc4000f8e961c */
[----:B------:R-:W-:Y:S01]  /*3d70*/  FSETP.NEU.FTZ.AND P0, PT, R70, -INF , PT ;  /* 0xff8000004600780b */ /* 0x000fe20003f1d000 */
[----:B------:R-:W-:Y:S01]  /*3d80*/  IMAD.WIDE.U32 R16, R3, -0x326172a9, RZ ;  /* 0xcd9e8d5703107825 */ /* 0x000fe200078e00ff */
[----:B------:R-:W-:Y:S02]  /*3d90*/  LOP3.LUT R3, R9, UR12, R28, 0x96, !PT ;  /* 0x0000000c09037c12 */ /* 0x000fe4000f8e961c */
[----:B------:R-:W-:Y:S01]  /*3da0*/  ISETP.GE.AND P6, PT, R87, R51, PT ;  /* 0x000000335700720c */ /* 0x000fe20003fc6270 */
[----:B------:R-:W-:Y:S01]  /*3db0*/  IMAD.WIDE.U32 R18, R7, -0x326172a9, RZ ;  /* 0xcd9e8d5707127825 */ /* 0x000fe200078e00ff */
[----:B------:R-:W-:Y:S02]  /*3dc0*/  LOP3.LUT R4, R17, UR10, R10, 0x96, !PT ;  /* 0x0000000a11047c12 */ /* 0x000fe4000f8e960a */
[----:B------:R-:W-:Y:S01]  /*3dd0*/  FSEL R114, R148, -INF , !P5 ;  /* 0xff80000094727808 */ /* 0x000fe20006800000 */
[----:B------:R-:W-:Y:S01]  /*3de0*/  IMAD.WIDE.U32 R12, R3, -0x2daee0ad, RZ ;  /* 0xd2511f53030c7825 */ /* 0x000fe200078e00ff */
[----:B------:R-:W-:-:S02]  /*3df0*/  LOP3.LUT R10, R19, UR10, R8, 0x96, !PT ;  /* 0x0000000a130a7c12 */ /* 0x000fc4000f8e9608 */
[----:B------:R-:W-:Y:S01]  /*3e00*/  ISETP.GE.AND P5, PT, R98, R51, PT ;  /* 0x000000336200720c */ /* 0x000fe20003fa6270 */
[----:B------:R-:W-:Y:S01]  /*3e10*/  IMAD.WIDE.U32 R8, R0, -0x2daee0ad, RZ ;  /* 0xd2511f5300087825 */ /* 0x000fe200078e00ff */
[----:B------:R-:W-:-:S03]  /*3e20*/  LOP3.LUT R7, R13, UR9, R14, 0x96, !PT ;  /* 0x000000090d077c12 */ /* 0x000fc6000f8e960e */
[----:B------:R-:W-:Y:S01]  /*3e30*/  IMAD.WIDE.U32 R20, R4, -0x2daee0ad, RZ ;  /* 0xd2511f5304147825 */ /* 0x000fe200078e00ff */
[----:B------:R-:W-:Y:S02]  /*3e40*/  LOP3.LUT R3, R9, UR9, R46, 0x96, !PT ;  /* 0x0000000909037c12 */ /* 0x000fe4000f8e962e */
[----:B-1----:R-:W-:Y:S01]  /*3e50*/  FMNMX.FTZ R69, R15, R22, !PT ;  /* 0x000000160f457209 */ /* 0x002fe20007810000 */
[----:B------:R-:W-:Y:S01]  /*3e60*/  FMUL.FTZ R4, R70, c[0x0][0x23c] ;  /* 0x00008f0046047a20 */ /* 0x000fe20000410000 */
[----:B------:R-:W-:Y:S01]  /*3e70*/  LOP3.LUT R0, R21, UR6, R8, 0x96, !PT ;  /* 0x0000000615007c12 */ /* 0x000fe2000f8e9608 */
[----:B------:R-:W-:-:S03]  /*3e80*/  IMAD.WIDE.U32 R34, R10, -0x2daee0ad, RZ ;  /* 0xd2511f530a227825 */ /* 0x000fc600078e00ff */
[----:B------:R-:W-:Y:S01]  /*3e90*/  FSEL R38, R4, RZ, P0 ;  /* 0x000000ff04267208 */ /* 0x000fe20000000000 */
[----:B------:R-:W-:Y:S01]  /*3ea0*/  IMAD.WIDE.U32 R10, R0, -0x326172a9, RZ ;  /* 0xcd9e8d57000a7825 */ /* 0x000fe200078e00ff */
[----:B------:R-:W-:-:S03]  /*3eb0*/  FSETP.NEU.FTZ.AND P0, PT, R69, -INF , PT ;  /* 0xff8000004500780b */ /* 0x000fc60003f1d000 */
[----:B------:R-:W-:Y:S01]  /*3ec0*/  IMAD.WIDE.U32 R8, R3, -0x326172a9, RZ ;  /* 0xcd9e8d5703087825 */ /* 0x000fe200078e00ff */
[----:B------:R-:W-:Y:S02]  /*3ed0*/  LOP3.LUT R3, R35, UR6, R12, 0x96, !PT ;  /* 0x0000000623037c12 */ /* 0x000fe4000f8e960c */
[----:B------:R-:W-:Y:S01]  /*3ee0*/  LOP3.LUT R15, R10, 0xffff, RZ, 0xc0, !PT ;  /* 0x0000ffff0a0f7812 */ /* 0x000fe200078ec0ff */
[----:B------:R-:W-:Y:S01]  /*3ef0*/  FFMA.FTZ R0, R23, c[0x0][0x23c], -R38 ;  /* 0x00008f0017007a23 */ /* 0x000fe20000010826 */
[----:B------:R-:W-:Y:S01]  /*3f00*/  LOP3.LUT R16, R9, UR8, R16, 0x96, !PT ;  /* 0x0000000809107c12 */ /* 0x000fe2000f8e9610 */
[----:B------:R-:W-:Y:S01]  /*3f10*/  FFMA.FTZ R4, R32, c[0x0][0x23c], -R38 ;  /* 0x00008f0020047a23 */ /* 0x000fe20000010826 */
[----:B------:R-:W-:Y:S01]  /*3f20*/  LOP3.LUT R14, R10, 0xff, RZ, 0xc0, !PT ;  /* 0x000000ff0a0e7812 */ /* 0x000fe200078ec0ff */
[----:B------:R1:W-:Y:S01]  /*3f30*/  MUFU.EX2 R251, R0 ;  /* 0x0000000000fb7308 */ /* 0x0003e20000000800 */
[----:B------:R-:W-:Y:S01]  /*3f40*/  IMAD.WIDE.U32 R12, R7, -0x326172a9, RZ ;  /* 0xcd9e8d57070c7825 */ /* 0x000fe200078e00ff */
[----:B------:R-:W-:-:S02]  /*3f50*/  SHF.R.U32.HI R17, RZ, 0x10, R10 ;  /* 0x00000010ff117819 */ /* 0x000fc4000001160a */
[----:B------:R-:W-:Y:S02]  /*3f60*/  ISETP.GE.U32.AND P2, PT, R237, R14, PT ;  /* 0x0000000eed00720c */ /* 0x000fe40003f46070 */
[----:B------:R-:W-:Y:S02]  /*3f70*/  LOP3.LUT R22, R13, UR8, R18, 0x96, !PT ;  /* 0x000000080d167c12 */ /* 0x000fe4000f8e9612 */
[----:B------:R2:W3:Y:S01]  /*3f80*/  MUFU.EX2 R249, R4 ;  /* 0x0000000400f97308 */ /* 0x0004e20000000800 */
[----:B-1----:R-:W-:Y:S01]  /*3f90*/  LOP3.LUT R0, R11, UR13, R8, 0x96, !PT ;  /* 0x0000000d0b007c12 */ /* 0x002fe2000f8e9608 */
[----:B------:R-:W-:Y:S01]  /*3fa0*/  IMAD.WIDE.U32 R8, R3, -0x326172a9, RZ ;  /* 0xcd9e8d5703087825 */ /* 0x000fe200078e00ff */
[----:B------:R-:W-:-:S03]  /*3fb0*/  SHF.R.U32.HI R11, RZ, 0x18, R10 ;  /* 0x00000018ff0b7819 */ /* 0x000fc6000001160a */
[----:B------:R-:W-:Y:S01]  /*3fc0*/  FMUL.FTZ R3, R69, c[0x0][0x23c] ;  /* 0x00008f0045037a20 */ /* 0x000fe20000410000 */
[----:B------:R-:W-:Y:S02]  /*3fd0*/  LOP3.LUT R10, R9, UR13, R12, 0x96, !PT ;  /* 0x0000000d090a7c12 */ /* 0x000fe4000f8e960c */
[----:B------:R-:W-:Y:S02]  /*3fe0*/  LOP3.LUT R19, R8, 0xff, RZ, 0xc0, !PT ;  /* 0x000000ff08137812 */ /* 0x000fe400078ec0ff */
[----:B------:R-:W-:Y:S02]  /*3ff0*/  FSEL R39, R3, RZ, P0 ;  /* 0x000000ff03277208 */ /* 0x000fe40000000000 */
[----:B------:R-:W-:Y:S02]  /*4000*/  LOP3.LUT R3, R0, 0xff, RZ, 0xc0, !PT ;  /* 0x000000ff00037812 */ /* 0x000fe400078ec0ff */
[----:B------:R-:W-:Y:S01]  /*4010*/  LOP3.LUT R21, R8, 0xffff, RZ, 0xc0, !PT ;  /* 0x0000ffff08157812 */ /* 0x000fe200078ec0ff */
[--C-:B--2---:R-:W-:Y:S01]  /*4020*/  FFMA.FTZ R4, R33, c[0x0][0x23c], -R39.reuse ;  /* 0x00008f0021047a23 */ /* 0x104fe20000010827 */
[----:B------:R-:W-:Y:S01]  /*4030*/  ISETP.GE.U32.AND P4, PT, R237, R3, PT ;  /* 0x00000003ed00720c */ /* 0x000fe20003f86070 */
[----:B------:R-:W-:Y:S01]  /*4040*/  FFMA.FTZ R7, R36, c[0x0][0x23c], -R39 ;  /* 0x00008f0024077a23 */ /* 0x000fe20000010827 */
[----:B------:R-:W-:Y:S01]  /*4050*/  LOP3.LUT R3, R0, 0xffff, RZ, 0xc0, !PT ;  /* 0x0000ffff00037812 */ /* 0x000fe200078ec0ff */
[----:B------:R3:W-:Y:S01]  /*4060*/  MUFU.EX2 R193, R4 ;  /* 0x0000000400c17308 */ /* 0x0007e20000000800 */
[----:B------:R-:W-:-:S02]  /*4070*/  SHF.R.U32.HI R18, RZ, 0x10, R8 ;  /* 0x00000010ff127819 */ /* 0x000fc40000011608 */
[----:B------:R-:W-:Y:S02]  /*4080*/  SHF.R.U32.HI R3, RZ, 0x8, R3 ;  /* 0x00000008ff037819 */ /* 0x000fe40000011603 */
[----:B------:R-:W-:Y:S01]  /*4090*/  SHF.R.U32.HI R13, RZ, 0x18, R8 ;  /* 0x00000018ff0d7819 */ /* 0x000fe20000011608 */
[----:B------:R-:W-:Y:S01]  /*40a0*/  IMAD.WIDE.U32 R8, R16, -0x2daee0ad, RZ ;  /* 0xd2511f5310087825 */ /* 0x000fe200078e00ff */
[----:B------:R-:W-:Y:S01]  /*40b0*/  LOP3.LUT R3, R3, 0xffff, RZ, 0xc0, !PT ;  /* 0x0000ffff03037812 */ /* 0x000fe200078ec0ff */
[----:B------:R1:W2:Y:S01]  /*40c0*/  MUFU.EX2 R192, R7 ;  /* 0x0000000700c07308 */ /* 0x0002a20000000800 */
[C---:B------:R-:W-:Y:S02]  /*40d0*/  ISETP.GE.U32.AND P3, PT, R237.reuse, R11, PT ;  /* 0x0000000bed00720c */ /* 0x040fe40003f66070 */
[----:B------:R-:W-:Y:S01]  /*40e0*/  ISETP.GE.U32.AND P0, PT, R237, R3, PT ;  /* 0x00000003ed00720c */ /* 0x000fe20003f06070 */
[----:B------:R-:W-:Y:S01]  /*40f0*/  FFMA.FTZ R3, R41, c[0x0][0x23c], -R38 ;  /* 0x00008f0029037a23 */ /* 0x000fe20000010826 */
[----:B------:R-:W-:-:S02]  /*4100*/  LOP3.LUT R11, R8, 0xff, RZ, 0xc0, !PT ;  /* 0x000000ff080b7812 */ /* 0x000fc400078ec0ff */
[----:B------:R-:W-:Y:S01]  /*4110*/  SHF.R.U32.HI R12, RZ, 0x10, R8 ;  /* 0x00000010ff0c7819 */ /* 0x000fe20000011608 */
[----:B------:R4:W-:Y:S01]  /*4120*/  MUFU.EX2 R248, R3 ;  /* 0x0000000300f87308 */ /* 0x0009e20000000800 */
[----:B---3--:R-:W-:-:S04]  /*4130*/  F2FP.BF16.PACK_AB R4, R249, R251 ;  /* 0x000000fbf904723e */ /* 0x008fc800000010ff */
[C---:B------:R-:W-:Y:S02]  /*4140*/  PRMT R110, R4.reuse, 0x7610, R110 ;  /* 0x00007610046e7816 */ /* 0x040fe4000000006e */
[----:B------:R-:W-:Y:S01]  /*4150*/  PRMT R109, R4, 0x7632, R109 ;  /* 0x00007632046d7816 */ /* 0x000fe2000000006d */
[----:B------:R-:W-:Y:S02]  /*4160*/  FFMA.FTZ R4, R40, c[0x0][0x23c], -R38 ;  /* 0x00008f0028047a23 */ /* 0x000fe40000010826 */
[----:B------:R-:W-:Y:S01]  /*4170*/  @!P4 HFMA2.BF16_V2 R74, -RZ.H0_H0, RZ.H0_H0, -R110.H0_H0 ;  /* 0x200000ffff4ac231 */ /* 0x000fe2000034096e */
[----:B------:R-:W-:Y:S01]  /*4180*/  PRMT R155, R110, 0x5410, R109 ;  /* 0x000054106e9b7816 */ /* 0x000fe2000000006d */
[----:B------:R-:W-:Y:S01]  /*4190*/  @!P0 HFMA2.BF16_V2 R75, -RZ.H0_H0, RZ.H0_H0, -R109.H0_H0 ;  /* 0x200000ffff4b8231 */ /* 0x000fe2000034096d */
[----:B------:R2:W3:Y:S01]  /*41a0*/  MUFU.EX2 R217, R4 ;  /* 0x0000000400d97308 */ /* 0x0004e20000000800 */
[----:B-1----:R-:W-:Y:S01]  /*41b0*/  FFMA.FTZ R7, R43, c[0x0][0x23c], -R39 ;  /* 0x00008f002b077a23 */ /* 0x002fe20000010827 */
[----:B------:R-:W-:-:S02]  /*41c0*/  @!P4 PRMT R110, R74, 0x5410, RZ ;  /* 0x000054104a6ec816 */ /* 0x000fc400000000ff */
[--C-:B----4-:R-:W-:Y:S02]  /*41d0*/  SHF.R.U32.HI R3, RZ, 0x18, R0.reuse ;  /* 0x00000018ff037819 */ /* 0x110fe40000011600 */
[----:B------:R-:W-:Y:S02]  /*41e0*/  @!P0 PRMT R109, R75, 0x5410, RZ ;  /* 0x000054104b6d8816 */ /* 0x000fe400000000ff */
[----:B------:R-:W-:Y:S01]  /*41f0*/  ISETP.GE.U32.AND P4, PT, R237, R3, PT ;  /* 0x00000003ed00720c */ /* 0x000fe20003f86070 */
[----:B------:R3:W-:Y:S01]  /*4200*/  MUFU.EX2 R191, R7 ;  /* 0x0000000700bf7308 */ /* 0x0007e20000000800 */
[----:B------:R-:W-:Y:S02]  /*4210*/  SHF.R.U32.HI R3, RZ, 0x10, R0 ;  /* 0x00000010ff037819 */ /* 0x000fe40000011600 */
[----:B------:R-:W-:Y:S02]  /*4220*/  LOP3.LUT R0, R9, UR14, R20, 0x96, !PT ;  /* 0x0000000e09007c12 */ /* 0x000fe4000f8e9614 */
[----:B------:R-:W-:-:S02]  /*4230*/  LOP3.LUT R3, R3, 0xff, RZ, 0xc0, !PT ;  /* 0x000000ff03037812 */ /* 0x000fc400078ec0ff */
[----:B--2---:R-:W-:Y:S02]  /*4240*/  F2FP.BF16.PACK_AB R4, R192, R193 ;  /* 0x000000c1c004723e */ /* 0x004fe400000010ff */
[----:B------:R-:W-:Y:S02]  /*4250*/  ISETP.GE.U32.AND P0, PT, R237, R3, PT ;  /* 0x00000003ed00720c */ /* 0x000fe40003f06070 */
[C---:B------:R-:W-:Y:S02]  /*4260*/  PRMT R108, R4.reuse, 0x7632, R108 ;  /* 0x00007632046c7816 */ /* 0x040fe4000000006c */
[----:B------:R-:W-:Y:S01]  /*4270*/  PRMT R107, R4, 0x7610, R107 ;  /* 0x00007610046b7816 */ /* 0x000fe2000000006b */
[----:B------:R-:W-:Y:S01]  /*4280*/  FFMA.FTZ R4, R42, c[0x0][0x23c], -R39 ;  /* 0x00008f002a047a23 */ /* 0x000fe20000010827 */
[----:B------:R-:W-:Y:S01]  /*4290*/  SHF.R.U32.HI R3, RZ, 0x8, R15 ;  /* 0x00000008ff037819 */ /* 0x000fe2000001160f */
[----:B------:R-:W-:Y:S01]  /*42a0*/  @!P4 HFMA2.BF16_V2 R76, -RZ.H0_H0, RZ.H0_H0, -R108.H0_H0 ;  /* 0x200000ffff4cc231 */ /* 0x000fe2000034096c */
[----:B------:R-:W-:Y:S01]  /*42b0*/  PRMT R154, R107, 0x5410, R108 ;  /* 0x000054106b9a7816 */ /* 0x000fe2000000006c */
[----:B------:R1:W2:Y:S01]  /*42c0*/  MUFU.EX2 R210, R4 ;  /* 0x0000000400d27308 */ /* 0x0002a20000000800 */
[----:B------:R-:W-:-:S02]  /*42d0*/  LOP3.LUT R3, R3, 0xffff, RZ, 0xc0, !PT ;  /* 0x0000ffff03037812 */ /* 0x000fc400078ec0ff */
[----:B------:R-:W-:Y:S01]  /*42e0*/  @!P4 PRMT R108, R76, 0x5410, RZ ;  /* 0x000054104c6cc816 */ /* 0x000fe200000000ff */
[----:B------:R-:W-:Y:S01]  /*42f0*/  @!P0 HFMA2.BF16_V2 R77, -RZ.H0_H0, RZ.H0_H0, -R107.H0_H0 ;  /* 0x200000ffff4d8231 */ /* 0x000fe2000034096b */
[----:B------:R-:W-:Y:S02]  /*4300*/  ISETP.GE.U32.AND P4, PT, R237, R3, PT ;  /* 0x00000003ed00720c */ /* 0x000fe40003f86070 */
[----:B------:R-:W-:Y:S02]  /*4310*/  LOP3.LUT R3, R17, 0xff, RZ, 0xc0, !PT ;  /* 0x000000ff11037812 */ /* 0x000fe400078ec0ff */
[----:B---3--:R-:W-:Y:S02]  /*4320*/  F2FP.BF16.PACK_AB R7, R217, R248 ;  /* 0x000000f8d907723e */ /* 0x008fe400000010ff */
[----:B------:R-:W-:Y:S02]  /*4330*/  @!P0 PRMT R107, R77, 0x5410, RZ ;  /* 0x000054104d6b8816 */ /* 0x000fe400000000ff */
[----:B------:R-:W-:-:S02]  /*4340*/  ISETP.GE.U32.AND P0, PT, R237, R3, PT ;  /* 0x00000003ed00720c */ /* 0x000fc40003f06070 */
[----:B------:R-:W-:Y:S01]  /*4350*/  PRMT R234, R7, 0x7632, R234 ;  /* 0x0000763207ea7816 */ /* 0x000fe200000000ea */
[----:B-1----:R-:W-:Y:S01]  /*4360*/  FFMA.FTZ R4, R53, c[0x0][0x23c], -R38 ;  /* 0x00008f0035047a23 */ /* 0x002fe20000010826 */
[----:B--2---:R-:W-:Y:S02]  /*4370*/  F2FP.BF16.PACK_AB R3, R210, R191 ;  /* 0x000000bfd203723e */ /* 0x004fe400000010ff */
[----:B------:R-:W-:Y:S01]  /*4380*/  PRMT R235, R7, 0x7610, R235 ;  /* 0x0000761007eb7816 */ /* 0x000fe200000000eb */
[----:B------:R1:W-:Y:S01]  /*4390*/  MUFU.EX2 R190, R4 ;  /* 0x0000000400be7308 */ /* 0x0003e20000000800 */
[C---:B------:R-:W-:Y:S01]  /*43a0*/  PRMT R232, R3.reuse, 0x7632, R232 ;  /* 0x0000763203e87816 */ /* 0x040fe200000000e8 */
[----:B------:R-:W-:Y:S01]  /*43b0*/  @!P4 HFMA2.BF16_V2 R79, -RZ.H0_H0, RZ.H0_H0, -R234.H0_H0 ;  /* 0x200000ffff4fc231 */ /* 0x000fe200003409ea */
[----:B------:R-:W-:Y:S01]  /*43c0*/  PRMT R231, R3, 0x7610, R231 ;  /* 0x0000761003e77816 */ /* 0x000fe200000000e7 */
[----:B------:R-:W-:Y:S01]  /*43d0*/  FFMA.FTZ R7, R37, c[0x0][0x23c], -R38 ;  /* 0x00008f0025077a23 */ /* 0x000fe20000010826 */
[----:B------:R-:W-:Y:S01]  /*43e0*/  PRMT R153, R235, 0x5410, R234 ;  /* 0x00005410eb997816 */ /* 0x000fe200000000ea */
[----:B------:R-:W-:Y:S01]  /*43f0*/  @!P2 HFMA2.BF16_V2 R78, -RZ.H0_H0, RZ.H0_H0, -R235.H0_H0 ;  /* 0x200000ffff4ea231 */ /* 0x000fe200003409eb */
[----:B------:R-:W-:Y:S01]  /*4400*/  @!P4 PRMT R234, R79, 0x5410, RZ ;  /* 0x000054104feac816 */ /* 0x000fe200000000ff */
[----:B------:R2:W-:Y:S01]  /*4410*/  MUFU.EX2 R252, R7 ;  /* 0x0000000700fc7308 */ /* 0x0005e20000000800 */
[----:B------:R-:W-:Y:S01]  /*4420*/  @!P0 HFMA2.BF16_V2 R83, -RZ.H0_H0, RZ.H0_H0, -R231.H0_H0 ;  /* 0x200000ffff538231 */ /* 0x000fe200003409e7 */
[----:B------:R-:W-:Y:S01]  /*4430*/  PRMT R152, R231, 0x5410, R232 ;  /* 0x00005410e7987816 */ /* 0x000fe200000000e8 */
[----:B------:R-:W-:Y:S01]  /*4440*/  @!P3 HFMA2.BF16_V2 R80, -RZ.H0_H0, RZ.H0_H0, -R232.H0_H0 ;  /* 0x200000ffff50b231 */ /* 0x000fe200003409e8 */
[----:B------:R-:W-:-:S02]  /*4450*/  @!P2 PRMT R235, R78, 0x5410, RZ ;  /* 0x000054104eeba816 */ /* 0x000fc400000000ff */
[----:B------:R-:W-:Y:S01]  /*4460*/  @!P0 PRMT R231, R83, 0x5410, RZ ;  /* 0x0000541053e78816 */ /* 0x000fe200000000ff */
[----:B-1----:R-:W-:Y:S01]  /*4470*/  FFMA.FTZ R4, R52, c[0x0][0x23c], -R38 ;  /* 0x00008f0034047a23 */ /* 0x002fe20000010826 */
[----:B------:R-:W-:Y:S02]  /*4480*/  @!P3 PRMT R232, R80, 0x5410, RZ ;  /* 0x0000541050e8b816 */ /* 0x000fe400000000ff */
[----:B------:R-:W-:Y:S01]  /*4490*/  LOP3.LUT R9, R8, 0xffff, RZ, 0xc0, !PT ;  /* 0x0000ffff08097812 */ /* 0x000fe200078ec0ff */
[----:B------:R1:W-:Y:S01]  /*44a0*/  MUFU.EX2 R216, R4 ;  /* 0x0000000400d87308 */ /* 0x0003e20000000800 */
[----:B------:R-:W-:Y:S01]  /*44b0*/  SHF.R.U32.HI R8, RZ, 0x18, R8 ;  /* 0x00000018ff087819 */ /* 0x000fe20000011608 */
[----:B--2---:R-:W-:-:S06]  /*44c0*/  FFMA.FTZ R7, R55, c[0x0][0x23c], -R39 ;  /* 0x00008f0037077a23 */ /* 0x004fcc0000010827 */
[----:B------:R2:W-:Y:S01]  /*44d0*/  MUFU.EX2 R174, R7 ;  /* 0x0000000700ae7308 */ /* 0x0005e20000000800 */
[----:B-1----:R-:W-:-:S04]  /*44e0*/  LOP3.LUT R4, R0, 0xffff, RZ, 0xc0, !PT ;  /* 0x0000ffff00047812 */ /* 0x002fc800078ec0ff */
[----:B------:R-:W-:Y:S02]  /*44f0*/  SHF.R.U32.HI R3, RZ, 0x8, R4 ;  /* 0x00000008ff037819 */ /* 0x000fe40000011604 */
[----:B------:R-:W-:Y:S02]  /*4500*/  LOP3.LUT R4, R0, 0xff, RZ, 0xc0, !PT ;  /* 0x000000ff00047812 */ /* 0x000fe400078ec0ff */
[----:B------:R-:W-:Y:S01]  /*4510*/  LOP3.LUT R3, R3, 0xffff, RZ, 0xc0, !PT ;  /* 0x0000ffff03037812 */ /* 0x000fe200078ec0ff */
[----:B--2---:R-:W-:Y:S01]  /*4520*/  FFMA.FTZ R7, R61, c[0x0][0x23c], -R38 ;  /* 0x00008f003d077a23 */ /* 0x004fe20000010826 */
[C---:B------:R-:W-:Y:S02]  /*4530*/  ISETP.GE.U32.AND P2, PT, R237.reuse, R4, PT ;  /* 0x00000004ed00720c */ /* 0x040fe40003f46070 */
[----:B------:R-:W-:Y:S01]  /*4540*/  ISETP.GE.U32.AND P4, PT, R237, R3, PT ;  /* 0x00000003ed00720c */ /* 0x000fe20003f86070 */
[----:B------:R-:W-:Y:S01]  /*4550*/  FFMA.FTZ R3, R54, c[0x0][0x23c], -R39 ;  /* 0x00008f0036037a23 */ /* 0x000fe20000010827 */
[--C-:B------:R-:W-:Y:S01]  /*4560*/  SHF.R.U32.HI R4, RZ, 0x18, R0.reuse ;  /* 0x00000018ff047819 */ /* 0x100fe20000011600 */
[----:B------:R-:W1:Y:S01]  /*4570*/  MUFU.EX2 R250, R7 ;  /* 0x0000000700fa7308 */ /* 0x000e620000000800 */
[----:B------:R-:W-:-:S02]  /*4580*/  SHF.R.U32.HI R0, RZ, 0x10, R0 ;  /* 0x00000010ff007819 */ /* 0x000fc40000011600 */
[----:B------:R-:W-:Y:S02]  /*4590*/  ISETP.GE.U32.AND P3, PT, R237, R4, PT ;  /* 0x00000004ed00720c */ /* 0x000fe40003f66070 */
[----:B------:R-:W-:-:S03]  /*45a0*/  LOP3.LUT R0, R0, 0xff, RZ, 0xc0, !PT ;  /* 0x000000ff00007812 */ /* 0x000fc600078ec0ff */
[----:B------:R2:W3:Y:S01]  /*45b0*/  MUFU.EX2 R175, R3 ;  /* 0x0000000300af7308 */ /* 0x0004e20000000800 */
[----:B------:R-:W-:Y:S01]  /*45c0*/  ISETP.GE.U32.AND P0, PT, R237, R0, PT ;  /* 0x00000000ed00720c */ /* 0x000fe20003f06070 */
[----:B------:R-:W-:-:S06]  /*45d0*/  FFMA.FTZ R0, R62, c[0x0][0x23c], -R39 ;  /* 0x00008f003e007a23 */ /* 0x000fcc0000010827 */
[----:B------:R3:W-:Y:S01]  /*45e0*/  MUFU.EX2 R211, R0 ;  /* 0x0000000000d37308 */ /* 0x0007e20000000800 */
[----:B-1----:R-:W-:-:S04]  /*45f0*/  F2FP.BF16.PACK_AB R4, R250, R252 ;  /* 0x000000fcfa04723e */ /* 0x002fc800000010ff */
[C---:B------:R-:W-:Y:S02]  /*4600*/  PRMT R225, R4.reuse, 0x7610, R225 ;  /* 0x0000761004e17816 */ /* 0x040fe400000000e1 */
[----:B------:R-:W-:Y:S01]  /*4610*/  PRMT R224, R4, 0x7632, R224 ;  /* 0x0000763204e07816 */ /* 0x000fe200000000e0 */
[----:B------:R-:W-:Y:S01]  /*4620*/  FFMA.FTZ R4, R64, c[0x0][0x23c], -R39 ;  /* 0x00008f0040047a23 */ /* 0x000fe20000010827 */
[----:B--2---:R-:W-:Y:S02]  /*4630*/  F2FP.BF16.PACK_AB R3, R216, R190 ;  /* 0x000000bed803723e */ /* 0x004fe400000010ff */
[----:B------:R-:W-:Y:S01]  /*4640*/  PRMT R61, R225, 0x5410, R224 ;  /* 0x00005410e13d7816 */ /* 0x000fe200000000e0 */
[----:B------:R-:W-:Y:S01]  /*4650*/  MUFU.EX2 R236, R4 ;  /* 0x0000000400ec7308 */ /* 0x000fe20000000800 */
[C---:B------:R-:W-:Y:S02]  /*4660*/  PRMT R230, R3.reuse, 0x7610, R230 ;  /* 0x0000761003e67816 */ /* 0x040fe400000000e6 */
[----:B------:R-:W-:Y:S01]  /*4670*/  PRMT R229, R3, 0x7632, R229 ;  /* 0x0000763203e57816 */ /* 0x000fe200000000e5 */
[----:B------:R-:W-:Y:S01]  /*4680*/  FFMA.FTZ R3, R63, c[0x0][0x23c], -R39 ;  /* 0x00008f003f037a23 */ /* 0x000fe20000010827 */
[----:B---3--:R-:W-:Y:S01]  /*4690*/  F2FP.BF16.PACK_AB R0, R175, R174 ;  /* 0x000000aeaf00723e */ /* 0x008fe200000010ff */
[----:B------:R-:W-:Y:S01]  /*46a0*/  @!P2 HFMA2.BF16_V2 R81, -RZ.H0_H0, RZ.H0_H0, -R230.H0_H0 ;  /* 0x200000ffff51a231 */ /* 0x000fe200003409e6 */
[----:B------:R-:W-:Y:S01]  /*46b0*/  PRMT R75, R230, 0x5410, R229 ;  /* 0x00005410e64b7816 */ /* 0x000fe200000000e5 */
[----:B------:R1:W2:Y:S01]  /*46c0*/  MUFU.EX2 R228, R3 ;  /* 0x0000000300e47308 */ /* 0x0002a20000000800 */
[----:B------:R-:W-:Y:S01]  /*46d0*/  PRMT R227, R0, 0x7632, R227 ;  /* 0x0000763200e37816 */ /* 0x000fe200000000e3 */
[----:B------:R-:W-:Y:S01]  /*46e0*/  @!P4 HFMA2.BF16_V2 R82, -RZ.H0_H0, RZ.H0_H0, -R229.H0_H0 ;  /* 0x200000ffff52c231 */ /* 0x000fe200003409e5 */
[----:B------:R-:W-:-:S02]  /*46f0*/  @!P2 PRMT R230, R81, 0x5410, RZ ;  /* 0x0000541051e6a816 */ /* 0x000fc400000000ff */
[----:B------:R-:W-:Y:S01]  /*4700*/  PRMT R226, R0, 0x7610, R226 ;  /* 0x0000761000e27816 */ /* 0x000fe200000000e2 */
[----:B------:R-:W-:Y:S01]  /*4710*/  @!P3 HFMA2.BF16_V2 R84, -RZ.H0_H0, RZ.H0_H0, -R227.H0_H0 ;  /* 0x200000ffff54b231 */ /* 0x000fe200003409e3 */
[C---:B------:R-:W-:Y:S02]  /*4720*/  ISETP.GE.U32.AND P2, PT, R237.reuse, R11, PT ;  /* 0x0000000bed00720c */ /* 0x040fe40003f46070 */
[----:B------:R-:W-:Y:S01]  /*4730*/  SHF.R.U32.HI R0, RZ, 0x8, R9 ;  /* 0x00000008ff007819 */ /* 0x000fe20000011609 */
[----:B------:R-:W-:Y:S01]  /*4740*/  @!P0 HFMA2.BF16_V2 R85, -RZ.H0_H0, RZ.H0_H0, -R226.H0_H0 ;  /* 0x200000ffff558231 */ /* 0x000fe200003409e2 */
[----:B------:R-:W-:Y:S02]  /*4750*/  PRMT R74, R226, 0x5410, R227 ;  /* 0x00005410e24a7816 */ /* 0x000fe400000000e3 */
[----:B------:R-:W-:Y:S02]  /*4760*/  LOP3.LUT R0, R0, 0xffff, RZ, 0xc0, !PT ;  /* 0x0000ffff00007812 */ /* 0x000fe400078ec0ff */
[----:B------:R-:W-:Y:S01]  /*4770*/  @!P3 PRMT R227, R84, 0x5410, RZ ;  /* 0x0000541054e3b816 */ /* 0x000fe200000000ff */
[----:B-1----:R-:W-:Y:S01]  /*4780*/  FFMA.FTZ R3, R44, c[0x0][0x23c], -R38 ;  /* 0x00008f002c037a23 */ /* 0x002fe20000010826 */
[----:B------:R-:W-:-:S02]  /*4790*/  ISETP.GE.U32.AND P3, PT, R237, R0, PT ;  /* 0x00000000ed00720c */ /* 0x000fc40003f66070 */
[----:B------:R-:W-:Y:S01]  /*47a0*/  LOP3.LUT R0, R10, 0xff, RZ, 0xc0, !PT ;  /* 0x000000ff0a007812 */ /* 0x000fe200078ec0ff */
[----:B------:R1:W-:Y:S01]  /*47b0*/  MUFU.EX2 R78, R3 ;  /* 0x00000003004e7308 */ /* 0x0003e20000000800 */
[----:B------:R-:W-:Y:S01]  /*47c0*/  @!P4 PRMT R229, R82, 0x5410, RZ ;  /* 0x0000541052e5c816 */ /* 0x000fe200000000ff */
[----:B------:R-:W-:Y:S01]  /*47d0*/  @!P2 HFMA2.BF16_V2 R89, -RZ.H0_H0, RZ.H0_H0, -R225.H0_H0 ;  /* 0x200000ffff59a231 */ /* 0x000fe200003409e1 */
[----:B------:R-:W-:Y:S02]  /*47e0*/  ISETP.GE.U32.AND P4, PT, R237, R8, PT ;  /* 0x00000008ed00720c */ /* 0x000fe40003f86070 */
[----:B------:R-:W-:Y:S02]  /*47f0*/  @!P0 PRMT R226, R85, 0x5410, RZ ;  /* 0x0000541055e28816 */ /* 0x000fe400000000ff */
[----:B------:R-:W-:Y:S02]  /*4800*/  ISETP.GE.U32.AND P0, PT, R237, R0, PT ;  /* 0x00000000ed00720c */ /* 0x000fe40003f06070 */
[----:B--2---:R-:W-:Y:S01]  /*4810*/  F2FP.BF16.PACK_AB R0, R228, R211 ;  /* 0x000000d3e400723e */ /* 0x004fe200000010ff */
[----:B------:R-:W-:Y:S01]  /*4820*/  @!P3 HFMA2.BF16_V2 R88, -RZ.H0_H0, RZ.H0_H0, -R224.H0_H0 ;  /* 0x200000ffff58b231 */ /* 0x000fe200003409e0 */
[----:B------:R-:W-:-:S02]  /*4830*/  @!P2 PRMT R225, R89, 0x5410, RZ ;  /* 0x0000541059e1a816 */ /* 0x000fc400000000ff */
[C---:B------:R-:W-:Y:S02]  /*4840*/  PRMT R223, R0.reuse, 0x7632, R223 ;  /* 0x0000763200df7816 */ /* 0x040fe400000000df */
[----:B------:R-:W-:Y:S01]  /*4850*/  PRMT R222, R0, 0x7610, R222 ;  /* 0x0000761000de7816 */ /* 0x000fe200000000de */
[----:B-1----:R-:W-:Y:S01]  /*4860*/  FFMA.FTZ R3, R45, c[0x0][0x23c], -R38 ;  /* 0x00008f002d037a23 */ /* 0x002fe20000010826 */
[----:B------:R-:W-:Y:S01]  /*4870*/  LOP3.LUT R0, R10, 0xffff, RZ, 0xc0, !PT ;  /* 0x0000ffff0a007812 */ /* 0x000fe200078ec0ff */
[----:B------:R-:W-:Y:S01]  /*4880*/  @!P4 HFMA2.BF16_V2 R90, -RZ.H0_H0, RZ.H0_H0, -R223.H0_H0 ;  /* 0x200000ffff5ac231 */ /* 0x000fe200003409df */
[----:B------:R-:W-:Y:S01]  /*4890*/  SHF.R.U32.HI R4, RZ, 0x18, R10 ;  /* 0x00000018ff047819 */ /* 0x000fe2000001160a */
[----:B------:R1:W2:Y:S01]  /*48a0*/  MUFU.EX2 R83, R3 ;  /* 0x0000000300537308 */ /* 0x0002a20000000800 */
[----:B------:R-:W-:Y:S01]  /*48b0*/  SHF.R.U32.HI R0, RZ, 0x8, R0 ;  /* 0x00000008ff007819 */ /* 0x000fe20000011600 */
[----:B------:R-:W-:Y:S01]  /*48c0*/  IMAD.WIDE.U32 R44, R22, -0x2daee0ad, RZ ;  /* 0xd2511f53162c7825 */ /* 0x000fe200078e00ff */
[----:B------:R-:W-:-:S02]  /*48d0*/  @!P3 PRMT R224, R88, 0x5410, RZ ;  /* 0x0000541058e0b816 */ /* 0x000fc400000000ff */
[----:B------:R-:W-:Y:S02]  /*48e0*/  LOP3.LUT R0, R0, 0xffff, RZ, 0xc0, !PT ;  /* 0x0000ffff00007812 */ /* 0x000fe400078ec0ff */
[----:B------:R-:W-:Y:S01]  /*48f0*/  ISETP.GE.U32.AND P3, PT, R237, R4, PT ;  /* 0x00000004ed00720c */ /* 0x000fe20003f66070 */
[----:B------:R-:W-:Y:S01]  /*4900*/  FFMA.FTZ R4, R57, c[0x0][0x23c], -R38 ;  /* 0x00008f0039047a23 */ /* 0x000fe20000010826 */
[----:B------:R-:W-:-:S03]  /*4910*/  LOP3.LUT R52, R45, UR14, R34, 0x96, !PT ;  /* 0x0000000e2d347c12 */ /* 0x000fc6000f8e9622 */
[----:B------:R3:W-:Y:S01]  /*4920*/  MUFU.EX2 R173, R4 ;  /* 0x0000000400ad7308 */ /* 0x0007e20000000800 */
[----:B-1----:R-:W-:-:S04]  /*4930*/  LOP3.LUT R3, R12, 0xff, RZ, 0xc0, !PT ;  /* 0x000000ff0c037812 */ /* 0x002fc800078ec0ff */
[C---:B------:R-:W-:Y:S01]  /*4940*/  ISETP.GE.U32.AND P2, PT, R237.reuse, R3, PT ;  /* 0x00000003ed00720c */ /* 0x040fe20003f46070 */
[----:B------:R-:W-:Y:S01]  /*4950*/  FFMA.FTZ R3, R60, c[0x0][0x23c], -R39 ;  /* 0x00008f003c037a23 */ /* 0x000fe20000010827 */
[----:B------:R-:W-:Y:S02]  /*4960*/  PRMT R60, R222, 0x5410, R223 ;  /* 0x00005410de3c7816 */ /* 0x000fe400000000df */
[----:B------:R-:W-:Y:S01]  /*4970*/  @!P4 PRMT R223, R90, 0x5410, RZ ;  /* 0x000054105adfc816 */ /* 0x000fe200000000ff */
[----:B------:R1:W4:Y:S01]  /*4980*/  MUFU.EX2 R243, R3 ;  /* 0x0000000300f37308 */ /* 0x0003220000000800 */
[----:B------:R-:W-:Y:S02]  /*4990*/  ISETP.GE.U32.AND P4, PT, R237, R0, PT ;  /* 0x00000000ed00720c */ /* 0x000fe40003f86070 */
[----:B--2---:R-:W-:Y:S01]  /*49a0*/  F2FP.BF16.PACK_AB R0, R83, R78 ;  /* 0x0000004e5300723e */ /* 0x004fe200000010ff */
[----:B---3--:R-:W-:-:S03]  /*49b0*/  FFMA.FTZ R4, R65, c[0x0][0x23c], -R39 ;  /* 0x00008f0041047a23 */ /* 0x008fc60000010827 */
[C---:B------:R-:W-:Y:S01]  /*49c0*/  PRMT R221, R0.reuse, 0x7610, R221 ;  /* 0x0000761000dd7816 */ /* 0x040fe200000000dd */
[----:B------:R-:W-:Y:S01]  /*49d0*/  @!P2 HFMA2.BF16_V2 R93, -RZ.H0_H0, RZ.H0_H0, -R222.H0_H0 ;  /* 0x200000ffff5da231 */ /* 0x000fe200003409de */
[----:B------:R-:W-:Y:S01]  /*49e0*/  PRMT R220, R0, 0x7632, R220 ;  /* 0x0000763200dc7816 */ /* 0x000fe200000000dc */
[----:B------:R-:W-:Y:S02]  /*49f0*/  MUFU.EX2 R84, R4 ;  /* 0x0000000400547308 */ /* 0x000fe40000000800 */
[----:B------:R-:W-:Y:S01]  /*4a00*/  @!P0 HFMA2.BF16_V2 R94, -RZ.H0_H0, RZ.H0_H0, -R221.H0_H0 ;  /* 0x200000ffff5e8231 */ /* 0x000fe200003409dd */
[----:B------:R-:W-:Y:S01]  /*4a10*/  @!P2 PRMT R222, R93, 0x5410, RZ ;  /* 0x000054105ddea816 */ /* 0x000fe200000000ff */
[----:B------:R-:W-:Y:S01]  /*4a20*/  @!P4 HFMA2.BF16_V2 R92, -RZ.H0_H0, RZ.H0_H0, -R220.H0_H0 ;  /* 0x200000ffff5cc231 */ /* 0x000fe200003409dc */
[----:B------:R-:W-:Y:S01]  /*4a30*/  PRMT R242, R221, 0x5410, R220 ;  /* 0x00005410ddf27816 */ /* 0x000fe200000000dc */
[----:B-1----:R-:W-:Y:S01]  /*4a40*/  FFMA.FTZ R3, R56, c[0x0][0x23c], -R38 ;  /* 0x00008f0038037a23 */ /* 0x002fe20000010826 */
[----:B------:R-:W-:-:S02]  /*4a50*/  @!P0 PRMT R221, R94, 0x5410, RZ ;  /* 0x000054105edd8816 */ /* 0x000fc400000000ff */
[C---:B------:R-:W-:Y:S01]  /*4a60*/  ISETP.GE.U32.AND P0, PT, R237.reuse, R19, PT ;  /* 0x00000013ed00720c */ /* 0x040fe20003f06070 */
[----:B------:R1:W-:Y:S01]  /*4a70*/  MUFU.EX2 R244, R3 ;  /* 0x0000000300f47308 */ /* 0x0003e20000000800 */
[----:B------:R-:W-:Y:S02]  /*4a80*/  @!P4 PRMT R220, R92, 0x5410, RZ ;  /* 0x000054105cdcc816 */ /* 0x000fe400000000ff */
[----:B------:R-:W-:Y:S01]  /*4a90*/  ISETP.GE.U32.AND P4, PT, R237, R13, PT ;  /* 0x0000000ded00720c */ /* 0x000fe20003f86070 */
[----:B------:R-:W-:-:S05]  /*4aa0*/  IMAD.WIDE.U32 R12, R123, -0x326172a9, RZ ;  /* 0xcd9e8d577b0c7825 */ /* 0x000fca00078e00ff */
[----:B------:R-:W-:-:S05]  /*4ab0*/  LOP3.LUT R7, R13, R117, RZ, 0x3c, !PT ;  /* 0x000000750d077212 */ /* 0x000fca00078e3cff */
[----:B------:R-:W-:Y:S01]  /*4ac0*/  IMAD.WIDE.U32 R16, R7, -0x2daee0ad, RZ ;  /* 0xd2511f5307107825 */ /* 0x000fe200078e00ff */
[----:B-1----:R-:W-:-:S03]  /*4ad0*/  SHF.R.U32.HI R3, RZ, 0x10, R10 ;  /* 0x00000010ff037819 */ /* 0x002fc6000001160a */
[----:B------:R-:W-:Y:S01]  /*4ae0*/  IMAD.WIDE.U32 R10, R123, -0x326172a9, RZ ;  /* 0xcd9e8d577b0a7825 */ /* 0x000fe200078e00ff */
[----:B------:R-:W-:Y:S02]  /*4af0*/  LOP3.LUT R13, R17, UR17, R72, 0x96, !PT ;  /* 0x00000011110d7c12 */ /* 0x000fe4000f8e9648 */
[----:B------:R-:W-:Y:S02]  /*4b00*/  LOP3.LUT R0, R3, 0xff, RZ, 0xc0, !PT ;  /* 0x000000ff03007812 */ /* 0x000fe400078ec0ff */
[----:B----4-:R-:W-:Y:S02]  /*4b10*/  F2FP.BF16.PACK_AB R3, R243, R236 ;  /* 0x000000ecf303723e */ /* 0x010fe400000010ff */
[----:B------:R-:W-:Y:S01]  /*4b20*/  ISETP.GE.U32.AND P2, PT, R237, R0, PT ;  /* 0x00000000ed00720c */ /* 0x000fe20003f46070 */
[----:B------:R-:W-:Y:S01]  /*4b30*/  FFMA.FTZ R0, R59, c[0x0][0x23c], -R39 ;  /* 0x00008f003b007a23 */ /* 0x000fe20000010827 */
[C---:B------:R-:W-:Y:S02]  /*4b40*/  PRMT R219, R3.reuse, 0x7632, R219 ;  /* 0x0000763203db7816 */ /* 0x040fe400000000db */
[----:B------:R-:W-:Y:S01]  /*4b50*/  PRMT R218, R3, 0x7610, R218 ;  /* 0x0000761003da7816 */ /* 0x000fe200000000da */
[----:B------:R1:W2:Y:S01]  /*4b60*/  MUFU.EX2 R245, R0 ;  /* 0x0000000000f57308 */ /* 0x0002a20000000800 */
[----:B------:R-:W-:Y:S01]  /*4b70*/  SHF.R.U32.HI R3, RZ, 0x8, R21 ;  /* 0x00000008ff037819 */ /* 0x000fe20000011615 */
[----:B------:R-:W-:Y:S01]  /*4b80*/  @!P3 HFMA2.BF16_V2 R91, -RZ.H0_H0, RZ.H0_H0, -R219.H0_H0 ;  /* 0x200000ffff5bb231 */ /* 0x000fe200003409db */
[----:B------:R-:W-:-:S04]  /*4b90*/  PRMT R241, R218, 0x5410, R219 ;  /* 0x00005410daf17816 */ /* 0x000fc800000000db */
[----:B------:R-:W-:Y:S01]  /*4ba0*/  @!P3 PRMT R219, R91, 0x5410, RZ ;  /* 0x000054105bdbb816 */ /* 0x000fe200000000ff */
[----:B------:R-:W-:-:S05]  /*4bb0*/  @!P2 HFMA2.BF16_V2 R95, -RZ.H0_H0, RZ.H0_H0, -R218.H0_H0 ;  /* 0x200000ffff5fa231 */ /* 0x000fca00003409da */
[----:B------:R-:W-:Y:S02]  /*4bc0*/  @!P2 PRMT R218, R95, 0x5410, RZ ;  /* 0x000054105fdaa816 */ /* 0x000fe400000000ff */
[----:B-1----:R-:W-:Y:S02]  /*4bd0*/  LOP3.LUT R0, R18, 0xff, RZ, 0xc0, !PT ;  /* 0x000000ff12007812 */ /* 0x002fe400078ec0ff */
[----:B--2---:R-:W-:Y:S02]  /*4be0*/  F2FP.BF16.PACK_AB R4, R245, R84 ;  /* 0x00000054f504723e */ /* 0x004fe400000010ff */
[----:B------:R-:W-:Y:S02]  /*4bf0*/  ISETP.GE.U32.AND P3, PT, R237, R0, PT ;  /* 0x00000000ed00720c */ /* 0x000fe40003f66070 */
[----:B------:R-:W-:Y:S01]  /*4c00*/  LOP3.LUT R0, R3, 0xffff, RZ, 0xc0, !PT ;  /* 0x0000ffff03007812 */ /* 0x000fe200078ec0ff */
[----:B------:R-:W-:Y:S01]  /*4c10*/  FFMA.FTZ R3, R67, c[0x0][0x23c], -R38 ;  /* 0x00008f0043037a23 */ /* 0x000fe20000010826 */
[----:B------:R-:W-:-:S02]  /*4c20*/  PRMT R213, R4, 0x7632, R213 ;  /* 0x0000763204d57816 */ /* 0x000fc400000000d5 */
[----:B------:R-:W-:Y:S01]  /*4c30*/  ISETP.GE.U32.AND P2, PT, R237, R0, PT ;  /* 0x00000000ed00720c */ /* 0x000fe20003f46070 */
[----:B------:R1:W-:Y:S01]  /*4c40*/  MUFU.EX2 R204, R3 ;  /* 0x0000000300cc7308 */ /* 0x0003e20000000800 */
[----:B------:R-:W-:Y:S01]  /*4c50*/  F2FP.BF16.PACK_AB R0, R173, R244 ;  /* 0x000000f4ad00723e */ /* 0x000fe200000010ff */
[----:B------:R-:W-:Y:S01]  /*4c60*/  @!P4 HFMA2.BF16_V2 R96, -RZ.H0_H0, RZ.H0_H0, -R213.H0_H0 ;  /* 0x200000ffff60c231 */ /* 0x000fe200003409d5 */
[----:B------:R-:W-:Y:S02]  /*4c70*/  PRMT R212, R4, 0x7610, R212 ;  /* 0x0000761004d47816 */ /* 0x000fe400000000d4 */
[C---:B------:R-:W-:Y:S02]  /*4c80*/  PRMT R215, R0.reuse, 0x7610, R215 ;  /* 0x0000761000d77816 */ /* 0x040fe400000000d7 */
[----:B------:R-:W-:Y:S01]  /*4c90*/  PRMT R214, R0, 0x7632, R214 ;  /* 0x0000763200d67816 */ /* 0x000fe200000000d6 */
[----:B------:R-:W-:Y:S01]  /*4ca0*/  @!P3 HFMA2.BF16_V2 R100, -RZ.H0_H0, RZ.H0_H0, -R212.H0_H0 ;  /* 0x200000ffff64b231 */ /* 0x000fe200003409d4 */
[----:B------:R-:W-:Y:S01]  /*4cb0*/  LOP3.LUT R0, R52, 0xffff, RZ, 0xc0, !PT ;  /* 0x0000ffff34007812 */ /* 0x000fe200078ec0ff */
[----:B------:R-:W-:Y:S01]  /*4cc0*/  @!P0 HFMA2.BF16_V2 R101, -RZ.H0_H0, RZ.H0_H0, -R215.H0_H0 ;  /* 0x200000ffff658231 */ /* 0x000fe200003409d7 */
[----:B------:R-:W-:Y:S01]  /*4cd0*/  PRMT R77, R215, 0x5410, R214 ;  /* 0x00005410d74d7816 */ /* 0x000fe200000000d6 */
[----:B------:R-:W-:Y:S01]  /*4ce0*/  @!P2 HFMA2.BF16_V2 R97, -RZ.H0_H0, RZ.H0_H0, -R214.H0_H0 ;  /* 0x200000ffff61a231 */ /* 0x000fe200003409d6 */
[----:B------:R-:W-:-:S02]  /*4cf0*/  SHF.R.U32.HI R0, RZ, 0x8, R0 ;  /* 0x00000008ff007819 */ /* 0x000fc40000011600 */
[----:B------:R-:W-:Y:S01]  /*4d00*/  @!P0 PRMT R215, R101, 0x5410, RZ ;  /* 0x0000541065d78816 */ /* 0x000fe200000000ff */
[----:B-1----:R-:W-:Y:S01]  /*4d10*/  FFMA.FTZ R3, R66, c[0x0][0x23c], -R38 ;  /* 0x00008f0042037a23 */ /* 0x002fe20000010826 */
[----:B------:R-:W-:Y:S01]  /*4d20*/  LOP3.LUT R0, R0, 0xffff, RZ, 0xc0, !PT ;  /* 0x0000ffff00007812 */ /* 0x000fe200078ec0ff */
[----:B------:R-:W-:Y:S01]  /*4d30*/  IMAD.MOV.U32 R101, RZ, RZ, R244 ;  /* 0x000000ffff657224 */ /* 0x000fe200078e00f4 */
[----:B------:R-:W-:Y:S01]  /*4d40*/  @!P2 PRMT R214, R97, 0x5410, RZ ;  /* 0x0000541061d6a816 */ /* 0x000fe200000000ff */
[----:B------:R1:W2:Y:S01]  /*4d50*/  MUFU.EX2 R240, R3 ;  /* 0x0000000300f07308 */ /* 0x0002a20000000800 */
[----:B------:R-:W-:Y:S01]  /*4d60*/  ISETP.GE.U32.AND P2, PT, R237, R0, PT ;  /* 0x00000000ed00720c */ /* 0x000fe20003f46070 */
[----:B------:R-:W-:Y:S01]  /*4d70*/  FFMA.FTZ R0, R71, c[0x0][0x23c], -R39 ;  /* 0x00008f0047007a23 */ /* 0x000fe20000010827 */
[----:B------:R-:W-:Y:S02]  /*4d80*/  LOP3.LUT R4, R11, R117, RZ, 0x3c, !PT ;  /* 0x000000750b047212 */ /* 0x000fe400078e3cff */
[----:B------:R-:W-:-:S02]  /*4d90*/  PRMT R246, R212, 0x5410, R213 ;  /* 0x00005410d4f67816 */ /* 0x000fc400000000d5 */
[----:B------:R-:W-:Y:S01]  /*4da0*/  @!P3 PRMT R212, R100, 0x5410, RZ ;  /* 0x0000541064d4b816 */ /* 0x000fe200000000ff */
[----:B------:R3:W-:Y:S01]  /*4db0*/  MUFU.EX2 R233, R0 ;  /* 0x0000000000e97308 */ /* 0x0007e20000000800 */
[----:B------:R-:W-:Y:S01]  /*4dc0*/  IMAD.WIDE.U32 R14, R4, -0x2daee0ad, RZ ;  /* 0xd2511f53040e7825 */ /* 0x000fe200078e00ff */
[----:B------:R-:W-:Y:S02]  /*4dd0*/  ISETP.GE.AND P3, PT, R87, R50, PT ;  /* 0x000000325700720c */ /* 0x000fe40003f66270 */
[----:B------:R-:W-:Y:S01]  /*4de0*/  @!P4 PRMT R213, R96, 0x5410, RZ ;  /* 0x0000541060d5c816 */ /* 0x000fe200000000ff */
[----:B------:R-:W-:Y:S01]  /*4df0*/  IMAD R4, R247, 0x40, R164 ;  /* 0x00000040f7047824 */ /* 0x000fe200078e02a4 */
[----:B------:R-:W-:Y:S01]  /*4e00*/  LOP3.LUT R7, R15, UR17, R72, 0x96, !PT ;  /* 0x000000110f077c12 */ /* 0x000fe2000f8e9648 */
[----:B------:R-:W-:Y:S01]  /*4e10*/  IMAD.MOV.U32 R72, RZ, RZ, R236 ;  /* 0x000000ffff487224 */ /* 0x000fe200078e00ec */
[----:B-1----:R-:W-:Y:S01]  /*4e20*/  LOP3.LUT R3, R52, 0xff, RZ, 0xc0, !PT ;  /* 0x000000ff34037812 */ /* 0x002fe200078ec0ff */
[----:B------:R-:W-:Y:S01]  /*4e30*/  IMAD.MOV.U32 R100, RZ, RZ, R245 ;  /* 0x000000ffff647224 */ /* 0x000fe200078e00f5 */
[----:B------:R-:W-:-:S02]  /*4e40*/  IADD3 R15, R4, -0x40, RZ ;  /* 0xffffffc0040f7810 */ /* 0x000fc40007ffe0ff */
[----:B------:R-:W-:Y:S02]  /*4e50*/  ISETP.GE.U32.AND P0, PT, R237, R3, PT ;  /* 0x00000003ed00720c */ /* 0x000fe40003f06070 */
[----:B--2---:R-:W-:Y:S01]  /*4e60*/  F2FP.BF16.PACK_AB R3, R240, R204 ;  /* 0x000000ccf003723e */ /* 0x004fe200000010ff */
[----:B---3--:R-:W-:Y:S01]  /*4e70*/  FFMA.FTZ R0, R68, c[0x0][0x23c], -R39 ;  /* 0x00008f0044007a23 */ /* 0x008fe20000010827 */
[----:B------:R-:W-:Y:S02]  /*4e80*/  ISETP.GE.AND P4, PT, R98, R50, PT ;  /* 0x000000326200720c */ /* 0x000fe40003f86270 */
[C---:B------:R-:W-:Y:S01]  /*4e90*/  PRMT R209, R3.reuse, 0x7610, R209 ;  /* 0x0000761003d17816 */ /* 0x040fe200000000d1 */
[----:B------:R1:W2:Y:S01]  /*4ea0*/  MUFU.EX2 R205, R0 ;  /* 0x0000000000cd7308 */ /* 0x0002a20000000800 */
[----:B------:R-:W-:Y:S02]  /*4eb0*/  PRMT R208, R3, 0x7632, R208 ;  /* 0x0000763203d07816 */ /* 0x000fe400000000d0 */
[----:B------:R-:W-:-:S03]  /*4ec0*/  FSEL R98, R149, -INF , !P5 ;  /* 0xff80000095627808 */ /* 0x000fc60006800000 */
[----:B------:R-:W-:Y:S01]  /*4ed0*/  @!P0 HFMA2.BF16_V2 R102, -RZ.H0_H0, RZ.H0_H0, -R209.H0_H0 ;  /* 0x200000ffff668231 */ /* 0x000fe200003409d1 */
[----:B------:R-:W-:Y:S01]  /*4ee0*/  PRMT R80, R209, 0x5410, R208 ;  /* 0x00005410d1507816 */ /* 0x000fe200000000d0 */
[----:B------:R-:W-:Y:S01]  /*4ef0*/  @!P2 HFMA2.BF16_V2 R99, -RZ.H0_H0, RZ.H0_H0, -R208.H0_H0 ;  /* 0x200000ffff63a231 */ /* 0x000fe200003409d0 */
[----:B------:R-:W-:Y:S02]  /*4f00*/  ISETP.GE.AND P5, PT, R86, R51, PT ;  /* 0x000000335600720c */ /* 0x000fe40003fa6270 */
[----:B------:R-:W-:Y:S02]  /*4f10*/  @!P0 PRMT R209, R102, 0x5410, RZ ;  /* 0x0000541066d18816 */ /* 0x000fe400000000ff */
[----:B------:R-:W-:Y:S02]  /*4f20*/  @!P2 PRMT R208, R99, 0x5410, RZ ;  /* 0x0000541063d0a816 */ /* 0x000fe400000000ff */
[----:B------:R-:W-:Y:S02]  /*4f30*/  FSEL R99, R160, -INF , !P6 ;  /* 0xff800000a0637808 */ /* 0x000fe40007000000 */
[----:B-1----:R-:W-:-:S02]  /*4f40*/  SHF.R.U32.HI R0, RZ, 0x10, R52 ;  /* 0x00000010ff007819 */ /* 0x002fc40000011634 */
[----:B--2---:R-:W-:Y:S02]  /*4f50*/  F2FP.BF16.PACK_AB R3, R205, R233 ;  /* 0x000000e9cd03723e */ /* 0x004fe400000010ff */
[----:B------:R-:W-:Y:S02]  /*4f60*/  LOP3.LUT R0, R0, 0xff, RZ, 0xc0, !PT ;  /* 0x000000ff00007812 */ /* 0x000fe400078ec0ff */
[----:B------:R-:W-:Y:S02]  /*4f70*/  PRMT R207, R3, 0x7610, R207 ;  /* 0x0000761003cf7816 */ /* 0x000fe400000000cf */
[----:B------:R-:W-:Y:S01]  /*4f80*/  ISETP.GE.U32.AND P0, PT, R237, R0, PT ;  /* 0x00000000ed00720c */ /* 0x000fe20003f06070 */
[----:B------:R-:W-:Y:S01]  /*4f90*/  IMAD.SHL.U32 R0, R113, 0x2, RZ ;  /* 0x0000000271007824 */ /* 0x000fe200078e00ff */
[----:B------:R-:W-:Y:S02]  /*4fa0*/  PRMT R206, R3, 0x7632, R206 ;  /* 0x0000763203ce7816 */ /* 0x000fe400000000ce */
[----:B------:R-:W-:Y:S01]  /*4fb0*/  LOP3.LUT R3, R73, R58, RZ, 0x3c, !PT ;  /* 0x0000003a49037212 */ /* 0x000fe200078e3cff */
[----:B------:R-:W-:Y:S01]  /*4fc0*/  IMAD R0, R159, c[0x0][0x228], R0 ;  /* 0x00008a009f007a24 */ /* 0x000fe200078e0200 */
[----:B------:R-:W-:Y:S01]  /*4fd0*/  PRMT R81, R207, 0x5410, R206 ;  /* 0x00005410cf517816 */ /* 0x000fe200000000ce */
[----:B------:R-:W-:Y:S01]  /*4fe0*/  IMAD.MOV.U32 R73, RZ, RZ, R246 ;  /* 0x000000ffff497224 */ /* 0x000fe200078e00f6 */
[----:B------:R-:W-:Y:S01]  /*4ff0*/  ISETP.GE.AND P2, PT, R86, R50, PT ;  /* 0x000000325600720c */ /* 0x000fe20003f46270 */
[----:B------:R-:W-:Y:S01]  /*5000*/  IMAD.WIDE.U32 R8, R3, -0x326172a9, RZ ;  /* 0xcd9e8d5703087825 */ /* 0x000fe200078e00ff */
[----:B------:R-:W-:-:S02]  /*5010*/  SHF.R.S32.HI R4, RZ, 0x1f, R0 ;  /* 0x0000001fff047819 */ /* 0x000fc40000011400 */
[--C-:B------:R-:W-:Y:S01]  /*5020*/  LOP3.LUT R3, R25, UR18, R10.reuse, 0x96, !PT ;  /* 0x0000001219037c12 */ /* 0x100fe2000f8e960a */
[----:B------:R-:W-:Y:S01]  /*5030*/  @!P0 HFMA2.BF16_V2 R103, -RZ.H0_H0, RZ.H0_H0, -R207.H0_H0 ;  /* 0x200000ffff678231 */ /* 0x000fe200003409cf */
[----:B------:R-:W-:Y:S02]  /*5040*/  FSEL R94, R163, -INF , !P2 ;  /* 0xff800000a35e7808 */ /* 0x000fe40005000000 */
[----:B------:R-:W-:Y:S02]  /*5050*/  FSEL R97, R162, -INF , !P3 ;  /* 0xff800000a2617808 */ /* 0x000fe40005800000 */
[----:B------:R-:W-:Y:S02]  /*5060*/  @!P0 PRMT R207, R103, 0x5410, RZ ;  /* 0x0000541067cf8816 */ /* 0x000fe400000000ff */
[----:B------:R-:W-:Y:S02]  /*5070*/  IADD3 R123, P0, R15, R0, RZ ;  /* 0x000000000f7b7210 */ /* 0x000fe40007f1e0ff */
[----:B------:R-:W-:Y:S01]  /*5080*/  LOP3.LUT R0, R27, UR18, R10, 0x96, !PT ;  /* 0x000000121b007c12 */ /* 0x000fe2000f8e960a */
[----:B------:R-:W-:Y:S01]  /*5090*/  IMAD.WIDE.U32 R10, R7, -0x326172a9, RZ ;  /* 0xcd9e8d57070a7825 */ /* 0x000fe200078e00ff */
[----:B------:R-:W-:-:S02]  /*50a0*/  LEA.HI.X.SX32 R82, R15, R4, 0x1, P0 ;  /* 0x000000040f527211 */ /* 0x000fc400000f0eff */
[--C-:B------:R-:W-:Y:S01]  /*50b0*/  LOP3.LUT R15, R25, UR18, R12.reuse, 0x96, !PT ;  /* 0x00000012190f7c12 */ /* 0x100fe2000f8e960c */
[----:B------:R-:W-:Y:S01]  /*50c0*/  IMAD.WIDE.U32 R22, R0, -0x2daee0ad, RZ ;  /* 0xd2511f5300167825 */ /* 0x000fe200078e00ff */
[C---:B------:R-:W-:Y:S02]  /*50d0*/  LOP3.LUT R7, R9.reuse, UR18, R12, 0x96, !PT ;  /* 0x0000001209077c12 */ /* 0x040fe4000f8e960c */
[----:B------:R-:W-:Y:S01]  /*50e0*/  LOP3.LUT R4, R9, UR18, R156, 0x96, !PT ;  /* 0x0000001209047c12 */ /* 0x000fe2000f8e969c */
[----:B------:R-:W-:Y:S01]  /*50f0*/  IMAD.WIDE.U32 R12, R13, -0x326172a9, RZ ;  /* 0xcd9e8d570d0c7825 */ /* 0x000fe200078e00ff */
[C---:B------:R-:W-:Y:S02]  /*5100*/  LOP3.LUT R9, R11.reuse, UR16, R24, 0x96, !PT ;  /* 0x000000100b097c12 */ /* 0x040fe4000f8e9618 */
[----:B------:R-:W-:Y:S01]  /*5110*/  LOP3.LUT R11, R11, UR16, R26, 0x96, !PT ;  /* 0x000000100b0b7c12 */ /* 0x000fe2000f8e961a */
[----:B------:R-:W-:Y:S01]  /*5120*/  IMAD.WIDE.U32 R24, R3, -0x2daee0ad, RZ ;  /* 0xd2511f5303187825 */ /* 0x000fe200078e00ff */
[----:B------:R-:W-:-:S02]  /*5130*/  LOP3.LUT R0, R29, UR16, R8, 0x96, !PT ;  /* 0x000000101d007c12 */ /* 0x000fc4000f8e9608 */
[----:B------:R-:W-:Y:S01]  /*5140*/  LOP3.LUT R3, R13, UR16, R8, 0x96, !PT ;  /* 0x000000100d037c12 */ /* 0x000fe2000f8e9608 */
[----:B------:R-:W-:Y:S01]  /*5150*/  IMAD.WIDE.U32 R18, R15, -0x2daee0ad, RZ ;  /* 0xd2511f530f127825 */ /* 0x000fe200078e00ff */
[--C-:B------:R-:W-:Y:S02]  /*5160*/  LOP3.LUT R17, R25, UR15, R14.reuse, 0x96, !PT ;  /* 0x0000000f19117c12 */ /* 0x100fe4000f8e960e */
[----:B------:R-:W-:Y:S01]  /*5170*/  LOP3.LUT R13, R23, UR15, R14, 0x96, !PT ;  /* 0x0000000f170d7c12 */ /* 0x000fe2000f8e960e */
[----:B------:R-:W-:Y:S01]  /*5180*/  IMAD.WIDE.U32 R8, R9, -0x2daee0ad, RZ ;  /* 0xd2511f5309087825 */ /* 0x000fe200078e00ff */
[----:B------:R-:W-:Y:S02]  /*5190*/  LOP3.LUT R23, R31, UR15, R238, 0x96, !PT ;  /* 0x0000000f1f177c12 */ /* 0x000fe4000f8e96ee */
[----:B------:R-:W-:Y:S01]  /*51a0*/  LOP3.LUT R29, R47, UR11, R30, 0x96, !PT ;  /* 0x0000000b2f1d7c12 */ /* 0x000fe2000f8e961e */
[----:B------:R-:W-:Y:S01]  /*51b0*/  IMAD.WIDE.U32 R20, R4, -0x2daee0ad, RZ ;  /* 0xd2511f5304147825 */ /* 0x000fe200078e00ff */
[----:B------:R-:W-:-:S03]  /*51c0*/  LOP3.LUT R18, R9, UR11, R18, 0x96, !PT ;  /* 0x0000000b09127c12 */ /* 0x000fc6000f8e9612 */
[----:B------:R-:W-:Y:S01]  /*51d0*/  IMAD.WIDE.U32 R36, R0, -0x2daee0ad, RZ ;  /* 0xd2511f5300247825 */ /* 0x000fe200078e00ff */
[----:B------:R-:W-:Y:S02]  /*51e0*/  LOP3.LUT R0, R19, UR15, R16, 0x96, !PT ;  /* 0x0000000f13007c12 */ /* 0x000fe4000f8e9610 */
[----:B------:R-:W-:Y:S01]  /*51f0*/  LOP3.LUT R19, R9, UR11, R24, 0x96, !PT ;  /* 0x0000000b09137c12 */ /* 0x000fe2000f8e9618 */
[----:B------:R-:W-:Y:S01]  /*5200*/  IMAD.WIDE.U32 R32, R11, -0x2daee0ad, RZ ;  /* 0xd2511f530b207825 */ /* 0x000fe200078e00ff */
[----:B------:R-:W-:Y:S02]  /*5210*/  LOP3.LUT R21, R21, UR15, R238, 0x96, !PT ;  /* 0x0000000f15157c12 */ /* 0x000fe4000f8e96ee */
[----:B------:R-:W-:Y:S01]  /*5220*/  LOP3.LUT R20, R37, UR11, R20, 0x96, !PT ;  /* 0x0000000b25147c12 */ /* 0x000fe2000f8e9614 */
[----:B------:R-:W-:Y:S01]  /*5230*/  IMAD.WIDE.U32 R14, R7, -0x2daee0ad, RZ ;  /* 0xd2511f53070e7825 */ /* 0x000fe200078e00ff */
[----:B------:R-:W-:-:S03]  /*5240*/  LOP3.LUT R4, R33, UR11, R22, 0x96, !PT ;  /* 0x0000000b21047c12 */ /* 0x000fc6000f8e9616 */
        /* <DEDUP_REMOVED lines=24> */
[----:B------:R-:W-:-:S04]  /*53d0*/  IMAD.WIDE.U32 R14, R19, -0x326172a9, RZ ;  /* 0xcd9e8d57130e7825 */ /* 0x000fc800078e00ff */
[----:B------:R-:W-:Y:S01]  /*53e0*/  IMAD.WIDE.U32 R10, R35, -0x2daee0ad, RZ ;  /* 0xd2511f53230a7825 */ /* 0x000fe200078e00ff */
[----:B------:R-:W-:-:S03]  /*53f0*/  LOP3.LUT R7, R15, UR10, R26, 0x96, !PT ;  /* 0x0000000a0f077c12 */ /* 0x000fc6000f8e961a */
        /* <DEDUP_REMOVED lines=30> */
[----:B------:R-:W-:Y:S02]  /*55e0*/  LOP3.LUT R15, R9, UR13, R10, 0x96, !PT ;  /* 0x0000000d090f7c12 */ /* 0x000fe4000f8e960a */
[C---:B------:R-:W-:Y:S01]  /*55f0*/  LOP3.LUT R23, R8.reuse, 0xffff, RZ, 0xc0, !PT ;  /* 0x0000ffff08177812 */ /* 0x040fe200078ec0ff */
[----:B------:R-:W-:Y:S01]  /*5600*/  IMAD.WIDE.U32 R16, R17, -0x326172a9, RZ ;  /* 0xcd9e8d5711107825 */ /* 0x000fe200078e00ff */
[----:B------:R-:W-:Y:S02]  /*5610*/  LOP3.LUT R25, R8, 0xff, RZ, 0xc0, !PT ;  /* 0x000000ff08197812 */ /* 0x000fe400078ec0ff */
[--C-:B------:R-:W-:Y:S01]  /*5620*/  SHF.R.U32.HI R29, RZ, 0x10, R8.reuse ;  /* 0x00000010ff1d7819 */ /* 0x100fe20000011608 */
[----:B------:R-:W-:Y:S01]  /*5630*/  IMAD.WIDE.U32 R10, R19, -0x326172a9, RZ ;  /* 0xcd9e8d57130a7825 */ /* 0x000fe200078e00ff */
[----:B------:R-:W-:Y:S02]  /*5640*/  SHF.R.U32.HI R28, RZ, 0x18, R8 ;  /* 0x00000018ff1c7819 */ /* 0x000fe40000011608 */
[----:B------:R-:W-:Y:S01]  /*5650*/  LOP3.LUT R93, R13, UR8, R42, 0x96, !PT ;  /* 0x000000080d5d7c12 */ /* 0x000fe2000f8e962a */
[----:B------:R-:W-:Y:S01]  /*5660*/  IMAD.WIDE.U32 R8, R0, -0x326172a9, RZ ;  /* 0xcd9e8d5700087825 */ /* 0x000fe200078e00ff */
[----:B------:R-:W-:-:S02]  /*5670*/  FMNMX.FTZ R0, R112, R116, !PT ;  /* 0x0000007470007209 */ /* 0x000fc40007810000 */
[----:B------:R-:W-:Y:S01]  /*5680*/  LOP3.LUT R18, R17, UR8, R18, 0x96, !PT ;  /* 0x0000000811127c12 */ /* 0x000fe2000f8e9612 */
[----:B------:R-:W-:Y:S01]  /*5690*/  IMAD.WIDE.U32 R54, R31, -0x2daee0ad, RZ ;  /* 0xd2511f531f367825 */ /* 0x000fe200078e00ff */
[----:B------:R-:W-:Y:S02]  /*56a0*/  FMNMX.FTZ R0, R121, R0, !PT ;  /* 0x0000000079007209 */ /* 0x000fe40007810000 */
[----:B------:R-:W-:Y:S02]  /*56b0*/  LOP3.LUT R53, R11, UR13, R12, 0x96, !PT ;  /* 0x0000000d0b357c12 */ /* 0x000fe4000f8e960c */
[----:B------:R-:W-:Y:S02]  /*56c0*/  FMNMX.FTZ R0, R122, R0, !PT ;  /* 0x000000007a007209 */ /* 0x000fe40007810000 */
[----:B------:R-:W-:Y:S02]  /*56d0*/  LOP3.LUT R67, R10, 0xffff, RZ, 0xc0, !PT ;  /* 0x0000ffff0a437812 */ /* 0x000fe400078ec0ff */
[----:B------:R-:W-:-:S02]  /*56e0*/  FMNMX.FTZ R0, R131, R0, !PT ;  /* 0x0000000083007209 */ /* 0x000fc40007810000 */
[----:B------:R-:W-:Y:S02]  /*56f0*/  LOP3.LUT R87, R10, 0xff, RZ, 0xc0, !PT ;  /* 0x000000ff0a577812 */ /* 0x000fe400078ec0ff */
[----:B------:R-:W-:Y:S02]  /*5700*/  FMNMX.FTZ R0, R134, R0, !PT ;  /* 0x0000000086007209 */ /* 0x000fe40007810000 */
[--C-:B------:R-:W-:Y:S02]  /*5710*/  SHF.R.U32.HI R76, RZ, 0x10, R10.reuse ;  /* 0x00000010ff4c7819 */ /* 0x100fe4000001160a */
[----:B------:R-:W-:Y:S02]  /*5720*/  FMNMX.FTZ R0, R120, R0, !PT ;  /* 0x0000000078007209 */ /* 0x000fe40007810000 */
[----:B------:R-:W-:Y:S01]  /*5730*/  SHF.R.U32.HI R79, RZ, 0x18, R10 ;  /* 0x00000018ff4f7819 */ /* 0x000fe2000001160a */
[----:B------:R-:W-:Y:S01]  /*5740*/  IMAD.WIDE.U32 R10, R21, -0x2daee0ad, RZ ;  /* 0xd2511f53150a7825 */ /* 0x000fe200078e00ff */
[----:B------:R-:W-:-:S02]  /*5750*/  FMNMX.FTZ R0, R126, R0, !PT ;  /* 0x000000007e007209 */ /* 0x000fc40007810000 */
[----:B------:R-:W-:Y:S02]  /*5760*/  LOP3.LUT R13, R9, UR13, R20, 0x96, !PT ;  /* 0x0000000d090d7c12 */ /* 0x000fe4000f8e9614 */
[----:B------:R-:W-:Y:S02]  /*5770*/  FMNMX.FTZ R0, R145, R0, !PT ;  /* 0x0000000091007209 */ /* 0x000fe40007810000 */
[----:B------:R-:W-:Y:S02]  /*5780*/  LOP3.LUT R19, R8, 0xff, RZ, 0xc0, !PT ;  /* 0x000000ff08137812 */ /* 0x000fe400078ec0ff */
[----:B------:R-:W-:Y:S02]  /*5790*/  FMNMX.FTZ R0, R144, R0, !PT ;  /* 0x0000000090007209 */ /* 0x000fe40007810000 */
[----:B------:R-:W-:Y:S02]  /*57a0*/  LOP3.LUT R63, R8, 0xffff, RZ, 0xc0, !PT ;  /* 0x0000ffff083f7812 */ /* 0x000fe400078ec0ff */
[----:B------:R-:W-:-:S02]  /*57b0*/  SHF.R.U32.HI R20, RZ, 0x10, R8 ;  /* 0x00000010ff147819 */ /* 0x000fc40000011608 */
[----:B------:R-:W-:Y:S01]  /*57c0*/  SHF.R.U32.HI R17, RZ, 0x18, R8 ;  /* 0x00000018ff117819 */ /* 0x000fe20000011608 */
[----:B------:R-:W-:Y:S01]  /*57d0*/  IMAD.WIDE.U32 R8, R4, -0x326172a9, RZ ;  /* 0xcd9e8d5704087825 */ /* 0x000fe200078e00ff */
[----:B------:R-:W-:Y:S02]  /*57e0*/  FMNMX.FTZ R0, R142, R0, !PT ;  /* 0x000000008e007209 */ /* 0x000fe40007810000 */
[----:B------:R-:W-:Y:S02]  /*57f0*/  LOP3.LUT R22, R11, UR14, R22, 0x96, !PT ;  /* 0x0000000e0b167c12 */ /* 0x000fe4000f8e9616 */
[C---:B------:R-:W-:Y:S02]  /*5800*/  LOP3.LUT R65, R10.reuse, 0xff, RZ, 0xc0, !PT ;  /* 0x000000ff0a417812 */ /* 0x040fe400078ec0ff */
[----:B------:R-:W-:Y:S02]  /*5810*/  LOP3.LUT R66, R10, 0xffff, RZ, 0xc0, !PT ;  /* 0x0000ffff0a427812 */ /* 0x000fe400078ec0ff */
[----:B------:R-:W-:-:S02]  /*5820*/  SHF.R.U32.HI R88, RZ, 0x10, R10 ;  /* 0x00000010ff587819 */ /* 0x000fc4000001160a */
[----:B------:R-:W-:Y:S01]  /*5830*/  SHF.R.U32.HI R64, RZ, 0x18, R10 ;  /* 0x00000018ff407819 */ /* 0x000fe2000001160a */
[----:B------:R-:W-:Y:S01]  /*5840*/  IMAD.WIDE.U32 R10, R3, -0x2daee0ad, RZ ;  /* 0xd2511f53030a7825 */ /* 0x000fe200078e00ff */
[----:B------:R-:W-:Y:S02]  /*5850*/  LOP3.LUT R30, R9, UR13, R14, 0x96, !PT ;  /* 0x0000000d091e7c12 */ /* 0x000fe4000f8e960e */
[C---:B------:R-:W-:Y:S02]  /*5860*/  LOP3.LUT R62, R8.reuse, 0xff, RZ, 0xc0, !PT ;  /* 0x000000ff083e7812 */ /* 0x040fe400078ec0ff */
[----:B------:R-:W-:Y:S02]  /*5870*/  LOP3.LUT R117, R8, 0xffff, RZ, 0xc0, !PT ;  /* 0x0000ffff08757812 */ /* 0x000fe400078ec0ff */
[--C-:B------:R-:W-:Y:S02]  /*5880*/  SHF.R.U32.HI R113, RZ, 0x10, R8.reuse ;  /* 0x00000010ff717819 */ /* 0x100fe40000011608 */
[----:B------:R-:W-:Y:S01]  /*5890*/  SHF.R.U32.HI R59, RZ, 0x18, R8 ;  /* 0x00000018ff3b7819 */ /* 0x000fe20000011608 */
[----:B------:R-:W-:Y:S01]  /*58a0*/  IMAD.WIDE.U32 R8, R7, -0x326172a9, RZ ;  /* 0xcd9e8d5707087825 */ /* 0x000fe200078e00ff */
[----:B------:R-:W-:-:S02]  /*58b0*/  FMNMX.FTZ R68, R140, R0, !PT ;  /* 0x000000008c447209 */ /* 0x000fc40007810000 */
[----:B------:R-:W-:Y:S02]  /*58c0*/  SHF.R.U32.HI R0, RZ, 0x8, R23 ;  /* 0x00000008ff007819 */ /* 0x000fe40000011617 */
        /* <DEDUP_REMOVED lines=13> */
[----:B------:R-:W-:-:S02]  /*59a0*/  PRMT R27, R25, 0x5410, R0 ;  /* 0x00005410191b7816 */ /* 0x000fc40000000000 */
[----:B------:R-:W-:Y:S02]  /*59b0*/  LOP3.LUT R3, R55, UR6, R32, 0x96, !PT ;  /* 0x0000000637037c12 */ /* 0x000fe4000f8e9620 */
[----:B------:R-:W-:Y:S02]  /*59c0*/  FMNMX.FTZ R68, R98, R68, !PT ;  /* 0x0000004462447209 */ /* 0x000fe40007810000 */
[----:B------:R-:W-:Y:S02]  /*59d0*/  SHF.R.U32.HI R0, RZ, 0x18, R52 ;  /* 0x00000018ff007819 */ /* 0x000fe40000011634 */
[----:B------:R-:W-:Y:S02]  /*59e0*/  FSEL R52, R151, -INF , !P4 ;  /* 0xff80000097347808 */ /* 0x000fe40006000000 */
[----:B------:R-:W-:Y:S02]  /*59f0*/  LOP3.LUT R14, R9, UR14, R24, 0x96, !PT ;  /* 0x0000000e090e7c12 */ /* 0x000fe4000f8e9618 */
[----:B------:R-:W-:-:S02]  /*5a00*/  LOP3.LUT R31, R8, 0xffff, RZ, 0xc0, !PT ;  /* 0x0000ffff081f7812 */ /* 0x000fc400078ec0ff */
[----:B------:R-:W-:Y:S02]  /*5a10*/  LOP3.LUT R37, R8, 0xff, RZ, 0xc0, !PT ;  /* 0x000000ff08257812 */ /* 0x000fe400078ec0ff */
[--C-:B------:R-:W-:Y:S02]  /*5a20*/  SHF.R.U32.HI R32, RZ, 0x10, R8.reuse ;  /* 0x00000010ff207819 */ /* 0x100fe40000011608 */
[----:B------:R-:W-:Y:S01]  /*5a30*/  SHF.R.U32.HI R35, RZ, 0x18, R8 ;  /* 0x00000018ff237819 */ /* 0x000fe20000011608 */
[----:B------:R-:W-:Y:S01]  /*5a40*/  IMAD.WIDE.U32 R8, R3, -0x326172a9, RZ ;  /* 0xcd9e8d5703087825 */ /* 0x000fe200078e00ff */
[----:B------:R-:W-:Y:S02]  /*5a50*/  FSEL R55, R161, -INF , !P5 ;  /* 0xff800000a1377808 */ /* 0x000fe40006800000 */
[----:B------:R-:W-:Y:S02]  /*5a60*/  FMNMX.FTZ R68, R99, R68, !PT ;  /* 0x0000004463447209 */ /* 0x000fe40007810000 */
[----:B------:R-:W-:Y:S01]  /*5a70*/  ISETP.GE.U32.AND P4, PT, R237, R0, PT ;  /* 0x00000000ed00720c */ /* 0x000fe20003f86070 */
[----:B------:R-:W-:Y:S01]  /*5a80*/  FFMA.FTZ R0, R105, c[0x0][0x23c], -R38 ;  /* 0x00008f0069007a23 */ /* 0x000fe20000010826 */
[----:B------:R-:W-:Y:S01]  /*5a90*/  FMNMX.FTZ R3, R118, R119, !PT ;  /* 0x0000007776037209 */ /* 0x000fe20007810000 */
[----:B------:R1:W2:Y:S01]  /*5aa0*/  LDL.LU.S16 R105, [R1+0x8] ;  /* 0x0000080001697983 */ /* 0x0002a20000300600 */
[----:B------:R-:W-:Y:S01]  /*5ab0*/  FMNMX.FTZ R68, R55, R68, !PT ;  /* 0x0000004437447209 */ /* 0x000fe20007810000 */
[----:B------:R3:W-:Y:S01]  /*5ac0*/  MUFU.EX2 R247, R0 ;  /* 0x0000000000f77308 */ /* 0x0007e20000000800 */
[----:B------:R-:W-:-:S02]  /*5ad0*/  LOP3.LUT R95, R8, 0xffff, RZ, 0xc0, !PT ;  /* 0x0000ffff085f7812 */ /* 0x000fc400078ec0ff */
[----:B------:R-:W-:Y:S01]  /*5ae0*/  LOP3.LUT R103, R8, 0xff, RZ, 0xc0, !PT ;  /* 0x000000ff08677812 */ /* 0x000fe200078ec0ff */
[----:B------:R-:W4:Y:S01]  /*5af0*/  SHFL.BFLY PT, R4, R68, 0x2, 0x1f ;  /* 0x0c401f0044047f89 */ /* 0x000f2200000e0000 */
[--C-:B------:R-:W-:Y:S02]  /*5b00*/  SHF.R.U32.HI R96, RZ, 0x10, R8.reuse ;  /* 0x00000010ff607819 */ /* 0x100fe40000011608 */
[----:B------:R-:W-:Y:S01]  /*5b10*/  SHF.R.U32.HI R102, RZ, 0x18, R8 ;  /* 0x00000018ff667819 */ /* 0x000fe20000011608 */
[----:B------:R-:W-:Y:S01]  /*5b20*/  @!P4 HFMA2.BF16_V2 R127, -RZ.H0_H0, RZ.H0_H0, -R206.H0_H0 ;  /* 0x200000ffff7fc231 */ /* 0x000fe200003409ce */
[C---:B------:R-:W-:Y:S02]  /*5b30*/  LOP3.LUT R8, R44.reuse, 0xffff, RZ, 0xc0, !PT ;  /* 0x0000ffff2c087812 */ /* 0x040fe400078ec0ff */
[----:B------:R-:W-:Y:S02]  /*5b40*/  LOP3.LUT R7, R44, 0xff, RZ, 0xc0, !PT ;  /* 0x000000ff2c077812 */ /* 0x000fe400078ec0ff */
[----:B------:R-:W-:-:S02]  /*5b50*/  LOP3.LUT R26, R9, UR13, R10, 0x96, !PT ;  /* 0x0000000d091a7c12 */ /* 0x000fc4000f8e960a */
[----:B------:R-:W-:Y:S02]  /*5b60*/  ISETP.GE.U32.AND P3, PT, R237, R7, PT ;  /* 0x00000007ed00720c */ /* 0x000fe40003f66070 */
[----:B---3--:R-:W-:Y:S01]  /*5b70*/  FMNMX.FTZ R0, R124, R3, !PT ;  /* 0x000000037c007209 */ /* 0x008fe20007810000 */
[----:B------:R-:W-:Y:S01]  /*5b80*/  FFMA.FTZ R3, R104, c[0x0][0x23c], -R38 ;  /* 0x00008f0068037a23 */ /* 0x000fe20000010826 */
[----:B------:R-:W-:Y:S01]  /*5b90*/  SHF.R.U32.HI R9, RZ, 0x18, R44 ;  /* 0x00000018ff097819 */ /* 0x000fe2000001162c */
[----:B------:R-:W-:Y:S01]  /*5ba0*/  IMAD.MOV.U32 R104, RZ, RZ, R78 ;  /* 0x000000ffff687224 */ /* 0x000fe200078e004e */
[----:B------:R-:W-:Y:S01]  /*5bb0*/  FMNMX.FTZ R0, R125, R0, !PT ;  /* 0x000000007d007209 */ /* 0x000fe20007810000 */
[----:B------:R3:W5:Y:S01]  /*5bc0*/  MUFU.EX2 R246, R3 ;  /* 0x0000000300f67308 */ /* 0x0007620000000800 */
[----:B------:R-:W-:Y:S01]  /*5bd0*/  @!P4 PRMT R206, R127, 0x5410, RZ ;  /* 0x000054107fcec816 */ /* 0x000fe200000000ff */
[----:B------:R-:W-:Y:S01]  /*5be0*/  IMAD.MOV.U32 R127, RZ, RZ, R80 ;  /* 0x000000ffff7f7224 */ /* 0x000fe200078e0050 */
[----:B------:R-:W-:-:S02]  /*5bf0*/  FMNMX.FTZ R0, R136, R0, !PT ;  /* 0x0000000088007209 */ /* 0x000fc40007810000 */
[----:B------:R-:W-:Y:S02]  /*5c00*/  ISETP.GE.U32.AND P4, PT, R237, R9, PT ;  /* 0x00000009ed00720c */ /* 0x000fe40003f86070 */
[----:B------:R-:W-:Y:S02]  /*5c10*/  FMNMX.FTZ R0, R137, R0, !PT ;  /* 0x0000000089007209 */ /* 0x000fe40007810000 */
[----:B----4-:R-:W-:Y:S02]  /*5c20*/  FMNMX.FTZ R68, R68, R4, !PT ;  /* 0x0000000444447209 */ /* 0x010fe40007810000 */
[----:B------:R-:W-:Y:S02]  /*5c30*/  FMNMX.FTZ R0, R130, R0, !PT ;  /* 0x0000000082007209 */ /* 0x000fe40007810000 */
[----:B------:R-:W-:Y:S01]  /*5c40*/  SHF.R.U32.HI R10, RZ, 0x10, R44 ;  /* 0x00000010ff0a7819 */ /* 0x000fe2000001162c */
[----:B------:R-:W4:Y:S01]  /*5c50*/  SHFL.BFLY PT, R7, R68, 0x1, 0x1f ;  /* 0x0c201f0044077f89 */ /* 0x000f2200000e0000 */
[----:B------:R-:W-:-:S02]  /*5c60*/  ISETP.GE.U32.AND P5, PT, R237, R17, PT ;  /* 0x00000011ed00720c */ /* 0x000fc40003fa6070 */
[----:B---3--:R-:W-:Y:S02]  /*5c70*/  LOP3.LUT R3, R29, 0xff, RZ, 0xc0, !PT ;  /* 0x000000ff1d037812 */ /* 0x008fe400078ec0ff */
[----:B-----5:R-:W-:Y:S02]  /*5c80*/  F2FP.BF16.PACK_AB R4, R246, R247 ;  /* 0x000000f7f604723e */ /* 0x020fe400000010ff */
[----:B------:R-:W-:Y:S02]  /*5c90*/  PRMT R28, R3, 0x5410, R28 ;  /* 0x00005410031c7816 */ /* 0x000fe4000000001c */
[----:B------:R-:W-:Y:S02]  /*5ca0*/  FMNMX.FTZ R3, R132, R0, !PT ;  /* 0x0000000084037209 */ /* 0x000fe40007810000 */
[----:B------:R-:W-:Y:S02]  /*5cb0*/  SHF.R.U32.HI R0, RZ, 0x8, R8 ;  /* 0x00000008ff007819 */ /* 0x000fe40000011608 */
[----:B------:R-:W-:-:S02]  /*5cc0*/  FMNMX.FTZ R3, R147, R3, !PT ;  /* 0x0000000393037209 */ /* 0x000fc40007810000 */
[----:B------:R-:W-:Y:S02]  /*5cd0*/  LOP3.LUT R0, R0, 0xffff, RZ, 0xc0, !PT ;  /* 0x0000ffff00007812 */ /* 0x000fe400078ec0ff */
[----:B------:R-:W-:Y:S02]  /*5ce0*/  PRMT R189, R4, 0x7610, R189 ;  /* 0x0000761004bd7816 */ /* 0x000fe400000000bd */
[----:B------:R-:W-:Y:S02]  /*5cf0*/  ISETP.GE.U32.AND P2, PT, R237, R0, PT ;  /* 0x00000000ed00720c */ /* 0x000fe40003f46070 */
[----:B------:R-:W-:Y:S01]  /*5d00*/  FMNMX.FTZ R0, R146, R3, !PT ;  /* 0x0000000392007209 */ /* 0x000fe20007810000 */
[----:B------:R-:W-:Y:S01]  /*5d10*/  @!P3 HFMA2.BF16_V2 R128, -RZ.H0_H0, RZ.H0_H0, -R189.H0_H0 ;  /* 0x200000ffff80b231 */ /* 0x000fe200003409bd */
[----:B------:R-:W-:Y:S01]  /*5d20*/  PRMT R187, R4, 0x7632, R187 ;  /* 0x0000763204bb7816 */ /* 0x000fe200000000bb */
[----:B------:R-:W-:Y:S01]  /*5d30*/  FFMA.FTZ R4, R111, c[0x0][0x23c], -R39 ;  /* 0x00008f006f047a23 */ /* 0x000fe20000010827 */
[----:B------:R-:W-:Y:S01]  /*5d40*/  FMNMX.FTZ R0, R143, R0, !PT ;  /* 0x000000008f007209 */ /* 0x000fe20007810000 */
[----:B------:R-:W-:Y:S01]  /*5d50*/  IMAD R111, R237, 0x10000, R237 ;  /* 0x00010000ed6f7824 */ /* 0x000fe200078e02ed */
[----:B------:R-:W-:Y:S01]  /*5d60*/  LOP3.LUT R3, R20, 0xff, RZ, 0xc0, !PT ;  /* 0x000000ff14037812 */ /* 0x000fe200078ec0ff */
[----:B------:R3:W-:Y:S01]  /*5d70*/  MUFU.EX2 R244, R4 ;  /* 0x0000000400f47308 */ /* 0x0007e20000000800 */
[----:B------:R-:W-:-:S02]  /*5d80*/  FMNMX.FTZ R0, R141, R0, !PT ;  /* 0x000000008d007209 */ /* 0x000fc40007810000 */
[----:B------:R-:W-:Y:S01]  /*5d90*/  PRMT R38, R189, 0x5410, R187 ;  /* 0x00005410bd267816 */ /* 0x000fe200000000bb */
[----:B------:R-:W-:Y:S01]  /*5da0*/  @!P2 HFMA2.BF16_V2 R129, -RZ.H0_H0, RZ.H0_H0, -R187.H0_H0 ;  /* 0x200000ffff81a231 */ /* 0x000fe200003409bb */
[----:B------:R-:W-:Y:S02]  /*5db0*/  FMNMX.FTZ R71, R115, R0, !PT ;  /* 0x0000000073477209 */ /* 0x000fe40007810000 */
[----:B------:R-:W-:Y:S01]  /*5dc0*/  @!P3 PRMT R189, R128, 0x5410, RZ ;  /* 0x0000541080bdb816 */ /* 0x000fe200000000ff */
[----:B------:R-:W-:Y:S01]  /*5dd0*/  IMAD.MOV.U32 R128, RZ, RZ, R81 ;  /* 0x000000ffff807224 */ /* 0x000fe200078e0051 */
[----:B------:R-:W-:Y:S02]  /*5de0*/  FMNMX.FTZ R71, R52, R71, !PT ;  /* 0x0000004734477209 */ /* 0x000fe40007810000 */
[----:B------:R-:W-:Y:S01]  /*5df0*/  ISETP.GE.U32.AND P3, PT, R237, R3, PT ;  /* 0x00000003ed00720c */ /* 0x000fe20003f66070 */
[----:B------:R-:W-:Y:S01]  /*5e00*/  FFMA.FTZ R3, R106, c[0x0][0x23c], -R39 ;  /* 0x00008f006a037a23 */ /* 0x000fe20000010827 */
[----:B------:R-:W-:-:S02]  /*5e10*/  FMNMX.FTZ R71, R97, R71, !PT ;  /* 0x0000004761477209 */ /* 0x000fc40007810000 */
[----:B----4-:R-:W-:Y:S01]  /*5e20*/  FMNMX.FTZ R68, R68, R7, !PT ;  /* 0x0000000744447209 */ /* 0x010fe20007810000 */
[----:B------:R4:W5:Y:S01]  /*5e30*/  MUFU.EX2 R236, R3 ;  /* 0x0000000300ec7308 */ /* 0x0009620000000800 */
[----:B------:R-:W-:Y:S02]  /*5e40*/  FMNMX.FTZ R71, R94, R71, !PT ;  /* 0x000000475e477209 */ /* 0x000fe40007810000 */
[----:B------:R-:W-:Y:S02]  /*5e50*/  LOP3.LUT R0, R15, 0xffff, RZ, 0xc0, !PT ;  /* 0x0000ffff0f007812 */ /* 0x000fe400078ec0ff */
[----:B------:R-:W-:Y:S01]  /*5e60*/  @!P2 PRMT R187, R129, 0x5410, RZ ;  /* 0x0000541081bba816 */ /* 0x000fe200000000ff */
[----:B------:R-:W1:Y:S01]  /*5e70*/  SHFL.BFLY PT, R9, R71, 0x2, 0x1f ;  /* 0x0c401f0047097f89 */ /* 0x000e6200000e0000 */
[----:B---3--:R-:W-:Y:S01]  /*5e80*/  LOP3.LUT R4, R15, 0xff, RZ, 0xc0, !PT ;  /* 0x000000ff0f047812 */ /* 0x008fe200078ec0ff */
[----:B------:R-:W-:Y:S01]  /*5e90*/  IMAD.MOV.U32 R129, RZ, RZ, R240 ;  /* 0x000000ffff817224 */ /* 0x000fe200078e00f0 */
[----:B------:R-:W-:-:S02]  /*5ea0*/  SHF.R.U32.HI R0, RZ, 0x8, R0 ;  /* 0x00000008ff007819 */ /* 0x000fc40000011600 */
[----:B------:R-:W-:Y:S02]  /*5eb0*/  FSETP.NEU.FTZ.AND P2, PT, R68, -INF , PT ;  /* 0xff8000004400780b */ /* 0x000fe40003f5d000 */
[----:B------:R-:W-:Y:S02]  /*5ec0*/  LOP3.LUT R7, R10, 0xff, RZ, 0xc0, !PT ;  /* 0x000000ff0a077812 */ /* 0x000fe400078ec0ff */
[----:B------:R-:W-:Y:S01]  /*5ed0*/  PRMT R18, R4, 0x5410, R0 ;  /* 0x0000541004127816 */ /* 0x000fe20000000000 */
[----:B----4-:R-:W-:Y:S01]  /*5ee0*/  FMUL.FTZ R3, R68, c[0x0][0x23c] ;  /* 0x00008f0044037a20 */ /* 0x010fe20000410000 */
[--C-:B------:R-:W-:Y:S02]  /*5ef0*/  SHF.R.U32.HI R0, RZ, 0x10, R15.reuse ;  /* 0x00000010ff007819 */ /* 0x100fe4000001160f */
[----:B------:R-:W-:Y:S02]  /*5f00*/  SHF.R.U32.HI R4, RZ, 0x18, R15 ;  /* 0x00000018ff047819 */ /* 0x000fe4000001160f */
[----:B------:R-:W-:-:S02]  /*5f10*/  FSEL R3, R3, RZ, P2 ;  /* 0x000000ff03037208 */ /* 0x000fc40001000000 */
[C---:B------:R-:W-:Y:S02]  /*5f20*/  ISETP.GE.U32.AND P2, PT, R237.reuse, R7, PT ;  /* 0x00000007ed00720c */ /* 0x040fe40003f46070 */
[----:B-----5:R-:W-:Y:S01]  /*5f30*/  F2FP.BF16.PACK_AB R8, R236, R244 ;  /* 0x000000f4ec08723e */ /* 0x020fe200000010ff */
[----:B------:R-:W-:Y:S01]  /*5f40*/  FFMA.FTZ R7, R112, c[0x0][0x23c], -R3 ;  /* 0x00008f0070077a23 */ /* 0x000fe20000010803 */
[----:B------:R-:W-:Y:S01]  /*5f50*/  LOP3.LUT R0, R0, 0xff, RZ, 0xc0, !PT ;  /* 0x000000ff00007812 */ /* 0x000fe200078ec0ff */
[----:B------:R-:W-:Y:S01]  /*5f60*/  IMAD.MOV.U32 R112, RZ, RZ, R205 ;  /* 0x000000ffff707224 */ /* 0x000fe200078e00cd */
[----:B------:R-:W-:Y:S01]  /*5f70*/  PRMT R171, R8, 0x7610, R171 ;  /* 0x0000761008ab7816 */ /* 0x000fe200000000ab */
[----:B------:R-:W-:Y:S01]  /*5f80*/  MUFU.EX2 R91, R7 ;  /* 0x00000007005b7308 */ /* 0x000fe20000000800 */
[----:B------:R-:W-:Y:S01]  /*5f90*/  PRMT R17, R0, 0x5410, R4 ;  /* 0x0000541000117816 */ /* 0x000fe20000000004 */
[----:B------:R-:W-:Y:S01]  /*5fa0*/  FFMA.FTZ R4, R116, c[0x0][0x23c], -R3 ;  /* 0x00008f0074047a23 */ /* 0x000fe20000010803 */
[----:B------:R-:W-:Y:S01]  /*5fb0*/  SHF.R.U32.HI R0, RZ, 0x8, R21 ;  /* 0x00000008ff007819 */ /* 0x000fe20000011615 */
[----:B------:R-:W-:Y:S01]  /*5fc0*/  IMAD.MOV.U32 R116, RZ, RZ, R228 ;  /* 0x000000ffff747224 */ /* 0x000fe200078e00e4 */
[----:B------:R-:W-:Y:S01]  /*5fd0*/  ISETP.GE.U32.AND P0, PT, R237, R19, PT ;  /* 0x00000013ed00720c */ /* 0x000fe20003f06070 */
[----:B------:R-:W-:Y:S01]  /*5fe0*/  @!P2 HFMA2.BF16_V2 R133, -RZ.H0_H0, RZ.H0_H0, -R171.H0_H0 ;  /* 0x200000ffff85a231 */ /* 0x000fe200003409ab */
[----:B------:R-:W-:Y:S01]  /*5ff0*/  PRMT R170, R8, 0x7632, R170 ;  /* 0x0000763208aa7816 */ /* 0x000fe200000000aa */
[----:B------:R3:W4:Y:S01]  /*6000*/  MUFU.EX2 R89, R4 ;  /* 0x0000000400597308 */ /* 0x0007220000000800 */
[----:B------:R-:W-:-:S02]  /*6010*/  PRMT R19, R33, 0x5410, R0 ;  /* 0x0000541021137816 */ /* 0x000fc40000000000 */
[----:B------:R-:W-:Y:S01]  /*6020*/  LOP3.LUT R0, R13, 0xff, RZ, 0xc0, !PT ;  /* 0x000000ff0d007812 */ /* 0x000fe200078ec0ff */
[----:B------:R-:W-:Y:S01]  /*6030*/  @!P4 HFMA2.BF16_V2 R135, -RZ.H0_H0, RZ.H0_H0, -R170.H0_H0 ;  /* 0x200000ffff87c231 */ /* 0x000fe200003409aa */
[----:B-1----:R-:W-:Y:S02]  /*6040*/  FMNMX.FTZ R71, R71, R9, !PT ;  /* 0x0000000947477209 */ /* 0x002fe40007810000 */
[----:B------:R-:W-:Y:S02]  /*6050*/  PRMT R245, R171, 0x5410, R170 ;  /* 0x00005410abf57816 */ /* 0x000fe400000000aa */
[----:B------:R-:W-:Y:S01]  /*6060*/  @!P2 PRMT R171, R133, 0x5410, RZ ;  /* 0x0000541085aba816 */ /* 0x000fe200000000ff */
[----:B------:R-:W1:Y:S01]  /*6070*/  SHFL.BFLY PT, R8, R71, 0x1, 0x1f ;  /* 0x0c201f0047087f89 */ /* 0x000e6200000e0000 */
[----:B------:R-:W-:Y:S01]  /*6080*/  ISETP.GE.U32.AND P2, PT, R237, R0, PT ;  /* 0x00000000ed00720c */ /* 0x000fe20003f46070 */
[----:B------:R-:W-:Y:S01]  /*6090*/  IMAD.MOV.U32 R133, RZ, RZ, R204 ;  /* 0x000000ffff857224 */ /* 0x000fe200078e00cc */
[----:B------:R-:W-:-:S02]  /*60a0*/  LOP3.LUT R0, R13, 0xffff, RZ, 0xc0, !PT ;  /* 0x0000ffff0d007812 */ /* 0x000fc400078ec0ff */
[----:B------:R-:W-:Y:S01]  /*60b0*/  @!P4 PRMT R170, R135, 0x5410, RZ ;  /* 0x0000541087aac816 */ /* 0x000fe200000000ff */
[----:B------:R-:W-:Y:S01]  /*60c0*/  IMAD.MOV.U32 R135, RZ, RZ, R173 ;  /* 0x000000ffff877224 */ /* 0x000fe200078e00ad */
[----:B---3--:R-:W-:Y:S02]  /*60d0*/  LOP3.LUT R4, R34, 0xff, RZ, 0xc0, !PT ;  /* 0x000000ff22047812 */ /* 0x008fe400078ec0ff */
[----:B------:R-:W-:Y:S02]  /*60e0*/  SHF.R.U32.HI R0, RZ, 0x8, R0 ;  /* 0x00000008ff007819 */ /* 0x000fe40000011600 */
[----:B------:R-:W-:Y:S02]  /*60f0*/  PRMT R24, R4, 0x5410, R36 ;  /* 0x0000541004187816 */ /* 0x000fe40000000024 */
[----:B------:R-:W-:Y:S02]  /*6100*/  LOP3.LUT R0, R0, 0xffff, RZ, 0xc0, !PT ;  /* 0x0000ffff00007812 */ /* 0x000fe400078ec0ff */
[----:B----4-:R-:W-:-:S02]  /*6110*/  F2FP.BF16.PACK_AB R4, R89, R91 ;  /* 0x0000005b5904723e */ /* 0x010fc400000010ff */
[----:B------:R-:W-:Y:S02]  /*6120*/  ISETP.GE.U32.AND P4, PT, R237, R0, PT ;  /* 0x00000000ed00720c */ /* 0x000fe40003f86070 */
[C---:B------:R-:W-:Y:S02]  /*6130*/  PRMT R169, R4.reuse, 0x7610, R169 ;  /* 0x0000761004a97816 */ /* 0x040fe400000000a9 */
[----:B------:R-:W-:Y:S02]  /*6140*/  SHF.R.U32.HI R0, RZ, 0x8, R40 ;  /* 0x00000008ff007819 */ /* 0x000fe40000011628 */
[----:B------:R-:W-:Y:S01]  /*6150*/  PRMT R168, R4, 0x7632, R168 ;  /* 0x0000763204a87816 */ /* 0x000fe200000000a8 */
[----:B------:R-:W-:Y:S01]  /*6160*/  @!P2 HFMA2.BF16_V2 R138, -RZ.H0_H0, RZ.H0_H0, -R169.H0_H0 ;  /* 0x200000ffff8aa231 */ /* 0x000fe200003409a9 */
[----:B------:R-:W-:Y:S02]  /*6170*/  PRMT R20, R41, 0x5410, R0 ;  /* 0x0000541029147816 */ /* 0x000fe40000000000 */
[----:B------:R-:W-:-:S02]  /*6180*/  LOP3.LUT R7, R42, 0xff, RZ, 0xc0, !PT ;  /* 0x000000ff2a077812 */ /* 0x000fc400078ec0ff */
[----:B------:R-:W-:Y:S01]  /*6190*/  SHF.R.U32.HI R0, RZ, 0x18, R13 ;  /* 0x00000018ff007819 */ /* 0x000fe2000001160d */
[----:B------:R-:W-:Y:S01]  /*61a0*/  @!P4 HFMA2.BF16_V2 R139, -RZ.H0_H0, RZ.H0_H0, -R168.H0_H0 ;  /* 0x200000ffff8bc231 */ /* 0x000fe200003409a8 */
[----:B------:R-:W-:Y:S02]  /*61b0*/  PRMT R36, R169, 0x5410, R168 ;  /* 0x00005410a9247816 */ /* 0x000fe400000000a8 */
[----:B------:R-:W-:Y:S02]  /*61c0*/  @!P2 PRMT R169, R138, 0x5410, RZ ;  /* 0x000054108aa9a816 */ /* 0x000fe400000000ff */
[----:B------:R-:W-:Y:S01]  /*61d0*/  PRMT R23, R7, 0x5410, R43 ;  /* 0x0000541007177816 */ /* 0x000fe2000000002b */
[----:B------:R-:W-:Y:S01]  /*61e0*/  FFMA.FTZ R7, R121, c[0x0][0x23c], -R3 ;  /* 0x00008f0079077a23 */ /* 0x000fe20000010803 */
[----:B------:R-:W-:Y:S02]  /*61f0*/  ISETP.GE.U32.AND P2, PT, R237, R0, PT ;  /* 0x00000000ed00720c */ /* 0x000fe40003f46070 */
[----:B-1----:R-:W-:Y:S01]  /*6200*/  FMNMX.FTZ R71, R71, R8, !PT ;  /* 0x0000000847477209 */ /* 0x002fe20007810000 */
[----:B------:R1:W-:Y:S01]  /*6210*/  MUFU.EX2 R85, R7 ;  /* 0x0000000700557308 */ /* 0x0003e20000000800 */
[----:B------:R-:W-:-:S02]  /*6220*/  LOP3.LUT R0, R32, 0xff, RZ, 0xc0, !PT ;  /* 0x000000ff20007812 */ /* 0x000fc400078ec0ff */
[----:B------:R-:W-:Y:S01]  /*6230*/  SHF.R.U32.HI R9, RZ, 0x10, R12 ;  /* 0x00000010ff097819 */ /* 0x000fe2000001160c */
[----:B------:R-:W-:Y:S01]  /*6240*/  FMUL.FTZ R8, R71, c[0x0][0x23c] ;  /* 0x00008f0047087a20 */ /* 0x000fe20000410000 */
[----:B------:R-:W-:Y:S02]  /*6250*/  SHF.R.U32.HI R4, RZ, 0x8, R31 ;  /* 0x00000008ff047819 */ /* 0x000fe4000001161f */
[----:B------:R-:W-:Y:S01]  /*6260*/  LOP3.LUT R57, R11, UR8, R46, 0x96, !PT ;  /* 0x000000080b397c12 */ /* 0x000fe2000f8e962e */
[----:B------:R-:W-:Y:S01]  /*6270*/  FFMA.FTZ R11, R120, c[0x0][0x23c], -R3 ;  /* 0x00008f00780b7a23 */ /* 0x000fe20000010803 */
[----:B------:R-:W-:Y:S01]  /*6280*/  PRMT R25, R0, 0x5410, R35 ;  /* 0x0000541000197816 */ /* 0x000fe20000000023 */
[----:B------:R-:W-:Y:S01]  /*6290*/  IMAD.SHL.U32 R173, R6, 0x2, RZ ;  /* 0x0000000206ad7824 */ /* 0x000fe200078e00ff */
[----:B------:R-:W-:Y:S01]  /*62a0*/  PRMT R21, R37, 0x5410, R4 ;  /* 0x0000541025157816 */ /* 0x000fe20000000004 */
[----:B------:R3:W-:Y:S01]  /*62b0*/  MUFU.EX2 R92, R11 ;  /* 0x0000000b005c7308 */ /* 0x0007e20000000800 */
[----:B------:R-:W-:Y:S01]  /*62c0*/  @!P4 PRMT R168, R139, 0x5410, RZ ;  /* 0x000054108ba8c816 */ /* 0x000fe200000000ff */
[----:B------:R-:W-:Y:S01]  /*62d0*/  IMAD.MOV.U32 R121, RZ, RZ, R38 ;  /* 0x000000ffff797224 */ /* 0x000fe200078e0026 */
[----:B------:R-:W-:Y:S01]  /*62e0*/  LOP3.LUT R0, R12, 0xffff, RZ, 0xc0, !PT ;  /* 0x0000ffff0c007812 */ /* 0x000fe200078ec0ff */
[----:B-1----:R-:W-:Y:S01]  /*62f0*/  FFMA.FTZ R7, R122, c[0x0][0x23c], -R3 ;  /* 0x00008f007a077a23 */ /* 0x002fe20000010803 */
[----:B------:R-:W-:Y:S01]  /*6300*/  SHF.R.U32.HI R4, RZ, 0x10, R13 ;  /* 0x00000010ff047819 */ /* 0x000fe2000001160d */
[----:B------:R-:W-:Y:S01]  /*6310*/  IMAD.MOV.U32 R120, RZ, RZ, R242 ;  /* 0x000000ffff787224 */ /* 0x000fe200078e00f2 */
[----:B------:R-:W-:Y:S01]  /*6320*/  FSETP.NEU.FTZ.AND P4, PT, R71, -INF , PT ;  /* 0xff8000004700780b */ /* 0x000fe20003f9d000 */
[----:B------:R1:W-:Y:S01]  /*6330*/  MUFU.EX2 R86, R7 ;  /* 0x0000000700567308 */ /* 0x0003e20000000800 */
[----:B------:R-:W-:Y:S01]  /*6340*/  LOP3.LUT R13, R12, 0xff, RZ, 0xc0, !PT ;  /* 0x000000ff0c0d7812 */ /* 0x000fe200078ec0ff */
[----:B------:R-:W-:Y:S01]  /*6350*/  IMAD.MOV.U32 R122, RZ, RZ, R241 ;  /* 0x000000ffff7a7224 */ /* 0x000fe200078e00f1 */
[----:B------:R-:W-:-:S02]  /*6360*/  LOP3.LUT R10, R4, 0xff, RZ, 0xc0, !PT ;  /* 0x000000ff040a7812 */ /* 0x000fc400078ec0ff */
[----:B------:R-:W-:Y:S02]  /*6370*/  SHF.R.U32.HI R12, RZ, 0x18, R12 ;  /* 0x00000018ff0c7819 */ /* 0x000fe4000001160c */
[----:B------:R-:W-:Y:S02]  /*6380*/  LOP3.LUT R4, R9, 0xff, RZ, 0xc0, !PT ;  /* 0x000000ff09047812 */ /* 0x000fe400078ec0ff */
[----:B------:R-:W-:Y:S02]  /*6390*/  SHF.R.U32.HI R9, RZ, 0x10, R16 ;  /* 0x00000010ff097819 */ /* 0x000fe40000011610 */
[----:B------:R-:W-:Y:S02]  /*63a0*/  PRMT R12, R4, 0x5410, R12 ;  /* 0x00005410040c7816 */ /* 0x000fe4000000000c */
[----:B------:R-:W-:Y:S02]  /*63b0*/  LOP3.LUT R4, R16, 0xffff, RZ, 0xc0, !PT ;  /* 0x0000ffff10047812 */ /* 0x000fe400078ec0ff */
[----:B---3--:R-:W-:-:S02]  /*63c0*/  SHF.R.U32.HI R11, RZ, 0x18, R16 ;  /* 0x00000018ff0b7819 */ /* 0x008fc40000011610 */
[----:B-1----:R-:W-:Y:S02]  /*63d0*/  SHF.R.U32.HI R7, RZ, 0x8, R0 ;  /* 0x00000008ff077819 */ /* 0x002fe40000011600 */
[----:B------:R-:W-:Y:S02]  /*63e0*/  FSEL R0, R8, RZ, P4 ;  /* 0x000000ff08007208 */ /* 0x000fe40002000000 */
[----:B------:R-:W-:Y:S02]  /*63f0*/  PRMT R13, R13, 0x5410, R7 ;  /* 0x000054100d0d7816 */ /* 0x000fe40000000007 */
[----:B------:R-:W-:Y:S01]  /*6400*/  ISETP.GE.U32.AND P4, PT, R237, R10, PT ;  /* 0x0000000aed00720c */ /* 0x000fe20003f86070 */
[--C-:B------:R-:W-:Y:S01]  /*6410*/  FFMA.FTZ R7, R124, c[0x0][0x23c], -R0.reuse ;  /* 0x00008f007c077a23 */ /* 0x100fe20000010800 */
[----:B------:R-:W-:Y:S01]  /*6420*/  LOP3.LUT R10, R16, 0xff, RZ, 0xc0, !PT ;  /* 0x000000ff100a7812 */ /* 0x000fe200078ec0ff */
[----:B------:R-:W-:Y:S01]  /*6430*/  FFMA.FTZ R8, R125, c[0x0][0x23c], -R0 ;  /* 0x00008f007d087a23 */ /* 0x000fe20000010800 */
[----:B------:R-:W-:Y:S01]  /*6440*/  LOP3.LUT R9, R9, 0xff, RZ, 0xc0, !PT ;  /* 0x000000ff09097812 */ /* 0x000fe200078ec0ff */
[----:B------:R1:W-:Y:S01]  /*6450*/  MUFU.EX2 R78, R7 ;  /* 0x00000007004e7308 */ /* 0x0003e20000000800 */
[----:B------:R-:W-:-:S02]  /*6460*/  IMAD.MOV.U32 R125, RZ, RZ, R72 ;  /* 0x000000ffff7d7224 */ /* 0x000fc400078e0048 */
[----:B------:R-:W-:Y:S01]  /*6470*/  IMAD.MOV.U32 R72, RZ, RZ, R77 ;  /* 0x000000ffff487224 */ /* 0x000fe200078e004d */
[----:B------:R-:W-:Y:S01]  /*6480*/  PRMT R11, R9, 0x5410, R11 ;  /* 0x00005410090b7816 */ /* 0x000fe2000000000b */
[----:B------:R-:W-:Y:S02]  /*6490*/  FFMA.FTZ R9, R119, c[0x0][0x23c], -R0 ;  /* 0x00008f0077097a23 */ /* 0x000fe40000010800 */
[----:B------:R-:W-:Y:S01]  /*64a0*/  IMAD.MOV.U32 R124, RZ, RZ, R100 ;  /* 0x000000ffff7c7224 */ /* 0x000fe200078e0064 */
[----:B------:R3:W4:Y:S01]  /*64b0*/  MUFU.EX2 R77, R8 ;  /* 0x00000008004d7308 */ /* 0x0007220000000800 */
[----:B------:R-:W-:Y:S01]  /*64c0*/  IMAD.MOV.U32 R119, RZ, RZ, R243 ;  /* 0x000000ffff777224 */ /* 0x000fe200078e00f3 */
[----:B-1----:R-:W-:-:S06]  /*64d0*/  SHF.R.U32.HI R7, RZ, 0x8, R4 ;  /* 0x00000008ff077819 */ /* 0x002fcc0000011604 */
[----:B------:R1:W-:Y:S01]  /*64e0*/  MUFU.EX2 R29, R9 ;  /* 0x00000009001d7308 */ /* 0x0003e20000000800 */
[----:B------:R-:W-:Y:S02]  /*64f0*/  LOP3.LUT R4, R14, 0xffff, RZ, 0xc0, !PT ;  /* 0x0000ffff0e047812 */ /* 0x000fe400078ec0ff */
[----:B------:R-:W-:Y:S02]  /*6500*/  PRMT R15, R10, 0x5410, R7 ;  /* 0x000054100a0f7816 */ /* 0x000fe40000000007 */
[----:B------:R-:W-:Y:S01]  /*6510*/  SHF.R.U32.HI R7, RZ, 0x8, R4 ;  /* 0x00000008ff077819 */ /* 0x000fe20000011604 */
[----:B---3--:R-:W-:Y:S01]  /*6520*/  FFMA.FTZ R8, R118, c[0x0][0x23c], -R0 ;  /* 0x00008f0076087a23 */ /* 0x008fe20000010800 */
[--C-:B------:R-:W-:Y:S01]  /*6530*/  SHF.R.U32.HI R4, RZ, 0x10, R14.reuse ;  /* 0x00000010ff047819 */ /* 0x100fe2000001160e */
[----:B------:R-:W-:Y:S01]  /*6540*/  IMAD.MOV.U32 R118, RZ, RZ, R101 ;  /* 0x000000ffff767224 */ /* 0x000fe200078e0065 */
[----:B------:R-:W-:Y:S01]  /*6550*/  LOP3.LUT R10, R14, 0xff, RZ, 0xc0, !PT ;  /* 0x000000ff0e0a7812 */ /* 0x000fe200078ec0ff */
[----:B------:R3:W5:Y:S03]  /*6560*/  MUFU.EX2 R31, R8 ;  /* 0x00000008001f7308 */ /* 0x0007660000000800 */
[----:B------:R-:W-:Y:S01]  /*6570*/  PRMT R16, R10, 0x5410, R7 ;  /* 0x000054100a107816 */ /* 0x000fe20000000007 */
[----:B------:R-:W-:Y:S01]  /*6580*/  HSET2.LE.AND R7, R18, R111, PT ;  /* 0x0000006f12077233 */ /* 0x000fe20003803000 */
[----:B-1----:R-:W-:Y:S01]  /*6590*/  FFMA.FTZ R9, R126, c[0x0][0x23c], -R3 ;  /* 0x00008f007e097a23 */ /* 0x002fe20000010803 */
[----:B------:R-:W-:Y:S01]  /*65a0*/  SHF.R.U32.HI R10, RZ, 0x18, R14 ;  /* 0x00000018ff0a7819 */ /* 0x000fe2000001160e */
[----:B------:R-:W-:-:S02]  /*65b0*/  IMAD.MOV.U32 R126, RZ, RZ, R233 ;  /* 0x000000ffff7e7224 */ /* 0x000fc400078e00e9 */
[----:B------:R1:W1:Y:S01]  /*65c0*/  MUFU.EX2 R233, R9 ;  /* 0x0000000900e97308 */ /* 0x0002620000000800 */
[----:B------:R-:W-:Y:S02]  /*65d0*/  LOP3.LUT R44, R7, R155, RZ, 0xc0, !PT ;  /* 0x0000009b072c7212 */ /* 0x000fe400078ec0ff */
[----:B----4-:R-:W-:Y:S02]  /*65e0*/  F2FP.BF16.PACK_AB R7, R77, R78 ;  /* 0x0000004e4d07723e */ /* 0x010fe400000010ff */
[----:B---3--:R-:W-:Y:S01]  /*65f0*/  LOP3.LUT R8, R4, 0xff, RZ, 0xc0, !PT ;  /* 0x000000ff04087812 */ /* 0x008fe200078ec0ff */
[--C-:B------:R-:W-:Y:S01]  /*6600*/  HSET2.LE.AND R4, R17, R111.reuse, PT ;  /* 0x0000006f11047233 */ /* 0x100fe20003803000 */
[C---:B------:R-:W-:Y:S02]  /*6610*/  PRMT R165, R7.reuse, 0x7610, R165 ;  /* 0x0000761007a57816 */ /* 0x040fe400000000a5 */
[----:B------:R-:W-:Y:S02]  /*6620*/  PRMT R14, R8, 0x5410, R10 ;  /* 0x00005410080e7816 */ /* 0x000fe4000000000a */
[----:B------:R-:W-:Y:S01]  /*6630*/  LOP3.LUT R45, R4, R154, RZ, 0xc0, !PT ;  /* 0x0000009a042d7212 */ /* 0x000fe200078ec0ff */
[--C-:B------:R-:W-:Y:S01]  /*6640*/  HSET2.LE.AND R4, R27, R111.reuse, PT ;  /* 0x0000006f1b047233 */ /* 0x100fe20003803000 */
[----:B------:R-:W-:Y:S01]  /*6650*/  F2FP.BF16.PACK_AB R8, R86, R85 ;  /* 0x000000555608723e */ /* 0x000fe200000010ff */
[--C-:B-1----:R-:W-:Y:S01]  /*6660*/  HSET2.LE.AND R9, R28, R111.reuse, PT ;  /* 0x0000006f1c097233 */ /* 0x102fe20003803000 */
[----:B------:R-:W-:Y:S01]  /*6670*/  PRMT R164, R7, 0x7632, R164 ;  /* 0x0000763207a47816 */ /* 0x000fe200000000a4 */
[--C-:B------:R-:W-:Y:S01]  /*6680*/  HSET2.LE.AND R7, R12, R111.reuse, PT ;  /* 0x0000006f0c077233 */ /* 0x100fe20003803000 */
[----:B------:R-:W-:Y:S01]  /*6690*/  LOP3.LUT R46, R4, R153, RZ, 0xc0, !PT ;  /* 0x00000099042e7212 */ /* 0x000fe200078ec0ff */
[----:B------:R-:W-:Y:S01]  /*66a0*/  FFMA.FTZ R4, R131, c[0x0][0x23c], -R3 ;  /* 0x00008f0083047a23 */ /* 0x000fe20000010803 */
[C---:B------:R-:W-:Y:S01]  /*66b0*/  PRMT R167, R8.reuse, 0x7610, R167 ;  /* 0x0000761008a77816 */ /* 0x040fe200000000a7 */
[----:B------:R-:W-:Y:S01]  /*66c0*/  IMAD.MOV.U32 R131, RZ, RZ, R72 ;  /* 0x000000ffff837224 */ /* 0x000fe200078e0048 */
[----:B------:R-:W-:Y:S01]  /*66d0*/  PRMT R166, R8, 0x7632, R166 ;  /* 0x0000763208a67816 */ /* 0x000fe200000000a6 */
[--C-:B------:R-:W-:Y:S01]  /*66e0*/  HSET2.LE.AND R8, R13, R111.reuse, PT ;  /* 0x0000006f0d087233 */ /* 0x100fe20003803000 */
[----:B------:R1:W-:Y:S01]  /*66f0*/  MUFU.EX2 R27, R4 ;  /* 0x00000004001b7308 */ /* 0x0003e20000000800 */
[----:B------:R-:W-:Y:S01]  /*6700*/  LOP3.LUT R41, R7, R74, RZ, 0xc0, !PT ;  /* 0x0000004a07297212 */ /* 0x000fe200078ec0ff */
[----:B------:R-:W-:Y:S01]  /*6710*/  HSET2.LE.AND R7, R24, R111, PT ;  /* 0x0000006f18077233 */ /* 0x000fe20003803000 */
[----:B------:R-:W-:Y:S01]  /*6720*/  LOP3.LUT R47, R9, R152, RZ, 0xc0, !PT ;  /* 0x00000098092f7212 */ /* 0x000fe200078ec0ff */
[----:B------:R-:W-:Y:S01]  /*6730*/  FFMA.FTZ R9, R134, c[0x0][0x23c], -R3 ;  /* 0x00008f0086097a23 */ /* 0x000fe20000010803 */
[----:B------:R-:W-:Y:S01]  /*6740*/  LOP3.LUT R40, R8, R75, RZ, 0xc0, !PT ;  /* 0x0000004b08287212 */ /* 0x000fe200078ec0ff */
[----:B------:R-:W-:Y:S01]  /*6750*/  FFMA.FTZ R8, R130, c[0x0][0x23c], -R0 ;  /* 0x00008f0082087a23 */ /* 0x000fe20000010800 */
[----:B------:R-:W-:Y:S01]  /*6760*/  LOP3.LUT R43, R7, R60, RZ, 0xc0, !PT ;  /* 0x0000003c072b7212 */ /* 0x000fe200078ec0ff */
[----:B------:R-:W-:Y:S01]  /*6770*/  IMAD.MOV.U32 R130, RZ, RZ, R84 ;  /* 0x000000ffff827224 */ /* 0x000fe200078e0054 */
[----:B------:R-:W-:Y:S01]  /*6780*/  PRMT R7, R167, 0x5410, R166 ;  /* 0x00005410a7077816 */ /* 0x000fe200000000a6 */
[----:B------:R3:W-:Y:S01]  /*6790*/  MUFU.EX2 R84, R8 ;  /* 0x0000000800547308 */ /* 0x0007e20000000800 */
[----:B------:R-:W-:Y:S01]  /*67a0*/  IMAD.MOV.U32 R134, RZ, RZ, R82 ;  /* 0x000000ffff867224 */ /* 0x000fe200078e0052 */
[----:B-----5:R-:W-:Y:S01]  /*67b0*/  F2FP.BF16.PACK_AB R10, R29, R31 ;  /* 0x0000001f1d0a723e */ /* 0x020fe200000010ff */
[----:B------:R-:W-:Y:S01]  /*67c0*/  IMAD.MOV.U32 R28, RZ, RZ, R73 ;  /* 0x000000ffff1c7224 */ /* 0x000fe200078e0049 */
[----:B------:R-:W-:Y:S01]  /*67d0*/  @!P0 HFMA2.BF16_V2 R195, -RZ.H0_H0, RZ.H0_H0, -R167.H0_H0 ;  /* 0x200000ffffc38231 */ /* 0x000fe200003409a7 */
[----:B------:R-:W-:Y:S01]  /*67e0*/  LDSM.16.MT88.4 R72, [R173+0x6800] ;  /* 0x00680000ad48783b */ /* 0x000fe20000004200 */
[----:B-1----:R-:W-:Y:S01]  /*67f0*/  HSET2.LE.AND R4, R19, R111, PT ;  /* 0x0000006f13047233 */ /* 0x002fe20003803000 */
[----:B------:R-:W-:-:S04]  /*6800*/  PRMT R161, R10, 0x7610, R161 ;  /* 0x000076100aa17816 */ /* 0x000fc800000000a1 */
[----:B------:R-:W-:Y:S01]  /*6810*/  LOP3.LUT R42, R4, R61, RZ, 0xc0, !PT ;  /* 0x0000003d042a7212 */ /* 0x000fe200078ec0ff */
[----:B------:R-:W-:Y:S01]  /*6820*/  @!P4 HFMA2.BF16_V2 R148, -RZ.H0_H0, RZ.H0_H0, -R161.H0_H0 ;  /* 0x200000ffff94c231 */ /* 0x000fe200003409a1 */
[----:B------:R-:W-:Y:S01]  /*6830*/  F2FP.BF16.PACK_AB R4, R233, R92 ;  /* 0x0000005ce904723e */ /* 0x000fe200000010ff */
[----:B---3--:R-:W-:-:S03]  /*6840*/  FFMA.FTZ R8, R132, c[0x0][0x23c], -R0 ;  /* 0x00008f0084087a23 */ /* 0x008fc60000010800 */
[C---:B------:R-:W-:Y:S01]  /*6850*/  PRMT R163, R4.reuse, 0x7610, R163 ;  /* 0x0000761004a37816 */ /* 0x040fe200000000a3 */
[----:B------:R1:W-:Y:S01]  /*6860*/  MUFU.EX2 R61, R9 ;  /* 0x00000009003d7308 */ /* 0x0003e20000000800 */
[----:B------:R-:W-:Y:S01]  /*6870*/  PRMT R162, R4, 0x7632, R162 ;  /* 0x0000763204a27816 */ /* 0x000fe200000000a2 */
[--C-:B------:R-:W-:Y:S01]  /*6880*/  HSET2.LE.AND R4, R20, R111.reuse, PT ;  /* 0x0000006f14047233 */ /* 0x100fe20003803000 */
[----:B------:R-:W-:Y:S02]  /*6890*/  IMAD.MOV.U32 R132, RZ, RZ, R83 ;  /* 0x000000ffff847224 */ /* 0x000fe400078e0053 */
[----:B------:R-:W3:Y:S02]  /*68a0*/  LDSM.16.MT88.4 R80, [R173+0x6000] ;  /* 0x00600000ad50783b */ /* 0x000ee40000004200 */
[----:B------:R-:W-:Y:S01]  /*68b0*/  LOP3.LUT R38, R4, R7, RZ, 0xc0, !PT ;  /* 0x0000000704267212 */ /* 0x000fe200078ec0ff */
[----:B------:R-:W4:Y:S01]  /*68c0*/  MUFU.EX2 R228, R8 ;  /* 0x0000000800e47308 */ /* 0x000f220000000800 */
[----:B------:R-:W-:-:S02]  /*68d0*/  HSET2.LE.AND R7, R23, R111, PT ;  /* 0x0000006f17077233 */ /* 0x000fc40003803000 */
[----:B------:R-:W-:Y:S01]  /*68e0*/  HSET2.LE.AND R4, R21, R111, PT ;  /* 0x0000006f15047233 */ /* 0x000fe20003803000 */
[----:B-1----:R-:W-:-:S04]  /*68f0*/  PRMT R9, R165, 0x5410, R164 ;  /* 0x00005410a5097816 */ /* 0x002fc800000000a4 */
[----:B------:R-:W-:Y:S02]  /*6900*/  LOP3.LUT R39, R7, R9, RZ, 0xc0, !PT ;  /* 0x0000000907277212 */ /* 0x000fe400078ec0ff */
[----:B------:R-:W-:-:S04]  /*6910*/  PRMT R7, R163, 0x5410, R162 ;  /* 0x00005410a3077816 */ /* 0x000fc800000000a2 */
[----:B------:R-:W-:Y:S01]  /*6920*/  LOP3.LUT R34, R4, R7, RZ, 0xc0, !PT ;  /* 0x0000000704227212 */ /* 0x000fe200078ec0ff */
[----:B------:R-:W-:Y:S01]  /*6930*/  FFMA.FTZ R7, R136, c[0x0][0x23c], -R0 ;  /* 0x00008f0088077a23 */ /* 0x000fe20000010800 */
[----:B----4-:R-:W-:-:S03]  /*6940*/  F2FP.BF16.PACK_AB R6, R228, R84 ;  /* 0x00000054e406723e */ /* 0x010fc600000010ff */
[----:B------:R1:W-:Y:S01]  /*6950*/  MUFU.EX2 R24, R7 ;  /* 0x0000000700187308 */ /* 0x0003e20000000800 */
[C---:B------:R-:W-:Y:S02]  /*6960*/  PRMT R160, R6.reuse, 0x7610, R160 ;  /* 0x0000761006a07816 */ /* 0x040fe400000000a0 */
[----:B------:R-:W-:Y:S01]  /*6970*/  PRMT R159, R6, 0x7632, R159 ;  /* 0x00007632069f7816 */ /* 0x000fe2000000009f */
[--C-:B------:R-:W-:Y:S01]  /*6980*/  HSET2.LE.AND R4, R25, R111.reuse, PT ;  /* 0x0000006f19047233 */ /* 0x100fe20003803000 */
[----:B------:R-:W-:Y:S01]  /*6990*/  PRMT R158, R10, 0x7632, R158 ;  /* 0x000076320a9e7816 */ /* 0x000fe2000000009e */
[----:B------:R-:W-:Y:S01]  /*69a0*/  HSET2.LE.AND R6, R11, R111, PT ;  /* 0x0000006f0b067233 */ /* 0x000fe20003803000 */
[----:B-1----:R-:W-:-:S04]  /*69b0*/  FFMA.FTZ R7, R137, c[0x0][0x23c], -R0 ;  /* 0x00008f0089077a23 */ /* 0x002fc80000010800 */
[----:B------:R1:W4:Y:S01]  /*69c0*/  MUFU.EX2 R60, R7 ;  /* 0x00000007003c7308 */ /* 0x0003220000000800 */
[----:B------:R-:W-:Y:S01]  /*69d0*/  HSET2.LE.AND R8, R15, R111, PT ;  /* 0x0000006f0f087233 */ /* 0x000fe20003803000 */
[----:B-1----:R-:W-:-:S04]  /*69e0*/  PRMT R7, R160, 0x5410, R159 ;  /* 0x00005410a0077816 */ /* 0x002fc8000000009f */
[----:B------:R-:W-:Y:S02]  /*69f0*/  LOP3.LUT R35, R4, R7, RZ, 0xc0, !PT ;  /* 0x0000000704237212 */ /* 0x000fe400078ec0ff */
[----:B------:R-:W-:-:S04]  /*6a00*/  PRMT R4, R161, 0x5410, R158 ;  /* 0x00005410a1047816 */ /* 0x000fc8000000009e */
[----:B------:R-:W-:Y:S02]  /*6a10*/  LOP3.LUT R37, R6, R4, RZ, 0xc0, !PT ;  /* 0x0000000406257212 */ /* 0x000fe400078ec0ff */
[----:B------:R-:W-:Y:S02]  /*6a20*/  F2FP.BF16.PACK_AB R4, R61, R27 ;  /* 0x0000001b3d04723e */ /* 0x000fe400000010ff */
[----:B------:R-:W-:Y:S02]  /*6a30*/  LOP3.LUT R36, R8, R36, RZ, 0xc0, !PT ;  /* 0x0000002408247212 */ /* 0x000fe400078ec0ff */
[C---:B------:R-:W-:Y:S02]  /*6a40*/  PRMT R157, R4.reuse, 0x7610, R157 ;  /* 0x00007610049d7816 */ /* 0x040fe4000000009d */
[----:B------:R-:W-:Y:S02]  /*6a50*/  PRMT R156, R4, 0x7632, R156 ;  /* 0x00007632049c7816 */ /* 0x000fe4000000009c */
[----:B----4-:R-:W-:Y:S01]  /*6a60*/  F2FP.BF16.PACK_AB R4, R60, R24 ;  /* 0x000000183c04723e */ /* 0x010fe200000010ff */
[----:B---3--:R-:W-:Y:S03]  /*6a70*/  HMMA.16816.F32.BF16 R8, R36, R80, RZ ;  /* 0x000000502408723c */ /* 0x008fe600000418ff */
[----:B------:R-:W-:-:S02]  /*6a80*/  PRMT R155, R4, 0x7610, R155 ;  /* 0x00007610049b7816 */ /* 0x000fc4000000009b */
[----:B------:R-:W-:Y:S01]  /*6a90*/  PRMT R154, R4, 0x7632, R154 ;  /* 0x00007632049a7816 */ /* 0x000fe2000000009a */
[--C-:B------:R-:W-:Y:S02]  /*6aa0*/  HSET2.LE.AND R4, R14, R111.reuse, PT ;  /* 0x0000006f0e047233 */ /* 0x100fe40003803000 */
[----:B------:R-:W-:Y:S01]  /*6ab0*/  HMMA.16816.F32.BF16 R12, R44, R80, RZ ;  /* 0x000000502c0c723c */ /* 0x000fe200000418ff */
[----:B------:R1:W3:Y:S01]  /*6ac0*/  LDL.LU.S16 R80, [R1+0x4] ;  /* 0x0000040001507983 */ /* 0x0002e20000300600 */
[----:B------:R-:W-:Y:S01]  /*6ad0*/  HSET2.LE.AND R6, R16, R111, PT ;  /* 0x0000006f10067233 */ /* 0x000fe20003803000 */
[----:B------:R-:W-:Y:S02]  /*6ae0*/  PRMT R7, R157, 0x5410, R156 ;  /* 0x000054109d077816 */ /* 0x000fe4000000009c */
[----:B------:R-:W-:Y:S01]  /*6af0*/  @!P4 PRMT R161, R148, 0x5410, RZ ;  /* 0x0000541094a1c816 */ /* 0x000fe200000000ff */
[----:B------:R-:W-:Y:S01]  /*6b00*/  @!P2 HFMA2.BF16_V2 R150, -RZ.H0_H0, RZ.H0_H0, -R158.H0_H0 ;  /* 0x200000ffff96a231 */ /* 0x000fe2000034099e */
[----:B------:R-:W-:Y:S01]  /*6b10*/  LOP3.LUT R32, R6, R7, RZ, 0xc0, !PT ;  /* 0x0000000706207212 */ /* 0x000fe200078ec0ff */
[----:B------:R-:W-:Y:S01]  /*6b20*/  @!P3 HFMA2.BF16_V2 R197, -RZ.H0_H0, RZ.H0_H0, -R165.H0_H0 ;  /* 0x200000ffffc5b231 */ /* 0x000fe200003409a5 */
[----:B------:R-:W-:Y:S01]  /*6b30*/  PRMT R6, R155, 0x5410, R154 ;  /* 0x000054109b067816 */ /* 0x000fe2000000009a */
[----:B------:R-:W-:Y:S01]  /*6b40*/  @!P5 HFMA2.BF16_V2 R176, -RZ.H0_H0, RZ.H0_H0, -R164.H0_H0 ;  /* 0x200000ffffb0d231 */ /* 0x000fe200003409a4 */
[----:B------:R-:W-:Y:S01]  /*6b50*/  @!P0 PRMT R167, R195, 0x5410, RZ ;  /* 0x00005410c3a78816 */ /* 0x000fe200000000ff */
[----:B------:R1:W4:Y:S01]  /*6b60*/  LDL.LU.S16 R81, [R1+0xc] ;  /* 0x00000c0001517983 */ /* 0x0003220000300600 */
[----:B------:R-:W-:-:S02]  /*6b70*/  LOP3.LUT R33, R4, R6, RZ, 0xc0, !PT ;  /* 0x0000000604217212 */ /* 0x000fc400078ec0ff */
[----:B------:R-:W-:-:S04]  /*6b80*/  SHF.R.U32.HI R4, RZ, 0x8, R63 ;  /* 0x00000008ff047819 */ /* 0x000fc8000001163f */
[----:B------:R-:W-:-:S04]  /*6b90*/  LOP3.LUT R4, R4, 0xffff, RZ, 0xc0, !PT ;  /* 0x0000ffff04047812 */ /* 0x000fc800078ec0ff */
[----:B------:R-:W-:Y:S02]  /*6ba0*/  ISETP.GE.U32.AND P4, PT, R237, R4, PT ;  /* 0x00000004ed00720c */ /* 0x000fe40003f86070 */
[----:B------:R-:W-:-:S04]  /*6bb0*/  LOP3.LUT R4, R22, 0xffff, RZ, 0xc0, !PT ;  /* 0x0000ffff16047812 */ /* 0x000fc800078ec0ff */
[----:B------:R-:W-:-:S04]  /*6bc0*/  SHF.R.U32.HI R4, RZ, 0x8, R4 ;  /* 0x00000008ff047819 */ /* 0x000fc80000011604 */
[----:B------:R-:W-:Y:S02]  /*6bd0*/  LOP3.LUT R4, R4, 0xffff, RZ, 0xc0, !PT ;  /* 0x0000ffff04047812 */ /* 0x000fe400078ec0ff */
[----:B------:R-:W-:Y:S02]  /*6be0*/  @!P2 PRMT R158, R150, 0x5410, RZ ;  /* 0x00005410969ea816 */ /* 0x000fe400000000ff */
[----:B------:R-:W-:Y:S02]  /*6bf0*/  ISETP.GE.U32.AND P2, PT, R237, R4, PT ;  /* 0x00000004ed00720c */ /* 0x000fe40003f46070 */
[----:B------:R-:W-:Y:S01]  /*6c00*/  LOP3.LUT R4, R22, 0xff, RZ, 0xc0, !PT ;  /* 0x000000ff16047812 */ /* 0x000fe200078ec0ff */
[----:B------:R-:W-:-:S03]  /*6c10*/  @!P4 HFMA2.BF16_V2 R194, -RZ.H0_H0, RZ.H0_H0, -R166.H0_H0 ;  /* 0x200000ffffc2c231 */ /* 0x000fc600003409a6 */
[----:B------:R-:W-:Y:S02]  /*6c20*/  ISETP.GE.U32.AND P0, PT, R237, R4, PT ;  /* 0x00000004ed00720c */ /* 0x000fe40003f06070 */
[----:B------:R-:W-:-:S04]  /*6c30*/  SHF.R.U32.HI R4, RZ, 0x10, R22 ;  /* 0x00000010ff047819 */ /* 0x000fc80000011616 */
[----:B------:R-:W-:Y:S02]  /*6c40*/  LOP3.LUT R4, R4, 0xff, RZ, 0xc0, !PT ;  /* 0x000000ff04047812 */ /* 0x000fe400078ec0ff */
[----:B------:R-:W-:Y:S02]  /*6c50*/  @!P4 PRMT R166, R194, 0x5410, RZ ;  /* 0x00005410c2a6c816 */ /* 0x000fe400000000ff */
[----:B------:R-:W-:Y:S02]  /*6c60*/  ISETP.GE.U32.AND P4, PT, R237, R4, PT ;  /* 0x00000004ed00720c */ /* 0x000fe40003f86070 */
[----:B------:R-:W-:-:S11]  /*6c70*/  SHF.R.U32.HI R4, RZ, 0x18, R22 ;  /* 0x00000018ff047819 */ /* 0x000fd60000011616 */
[----:B------:R-:W-:-:S05]  /*6c80*/  @!P4 HFMA2.BF16_V2 R149, -RZ.H0_H0, RZ.H0_H0, -R155.H0_H0 ;  /* 0x200000ffff95c231 */ /* 0x000fca000034099b */
[----:B------:R-:W-:Y:S02]  /*6c90*/  @!P4 PRMT R155, R149, 0x5410, RZ ;  /* 0x00005410959bc816 */ /* 0x000fe400000000ff */
[----:B------:R-:W-:Y:S02]  /*6ca0*/  ISETP.GE.U32.AND P4, PT, R237, R4, PT ;  /* 0x00000004ed00720c */ /* 0x000fe40003f86070 */
[----:B------:R-:W-:Y:S02]  /*6cb0*/  LOP3.LUT R4, R76, 0xff, RZ, 0xc0, !PT ;  /* 0x000000ff4c047812 */ /* 0x000fe400078ec0ff */
[----:B------:R-:W-:Y:S02]  /*6cc0*/  @!P3 PRMT R165, R197, 0x5410, RZ ;  /* 0x00005410c5a5b816 */ /* 0x000fe400000000ff */
[----:B------:R-:W-:Y:S02]  /*6cd0*/  ISETP.GE.U32.AND P3, PT, R237, R65, PT ;  /* 0x00000041ed00720c */ /* 0x000fe40003f66070 */
[----:B------:R-:W-:-:S02]  /*6ce0*/  PRMT R100, R4, 0x5410, R79 ;  /* 0x0000541004647816 */ /* 0x000fc4000000004f */
[----:B------:R-:W-:-:S03]  /*6cf0*/  SHF.R.U32.HI R4, RZ, 0x8, R66 ;  /* 0x00000008ff047819 */ /* 0x000fc60000011642 */
[----:B------:R-:W-:Y:S01]  /*6d00*/  @!P4 HFMA2.BF16_V2 R198, -RZ.H0_H0, RZ.H0_H0, -R154.H0_H0 ;  /* 0x200000ffffc6c231 */ /* 0x000fe2000034099a */
[----:B------:R-:W-:-:S04]  /*6d10*/  LOP3.LUT R4, R4, 0xffff, RZ, 0xc0, !PT ;  /* 0x0000ffff04047812 */ /* 0x000fc800078ec0ff */
[----:B------:R-:W-:Y:S02]  /*6d20*/  @!P4 PRMT R154, R198, 0x5410, RZ ;  /* 0x00005410c69ac816 */ /* 0x000fe400000000ff */
[----:B------:R-:W-:Y:S01]  /*6d30*/  ISETP.GE.U32.AND P4, PT, R237, R4, PT ;  /* 0x00000004ed00720c */ /* 0x000fe20003f86070 */
[----:B------:R-:W-:Y:S01]  /*6d40*/  IMAD.WIDE.U32 R6, R90, -0x2daee0ad, RZ ;  /* 0xd2511f535a067825 */ /* 0x000fe200078e00ff */
[----:B------:R-:W-:Y:S01]  /*6d50*/  @!P3 HFMA2.BF16_V2 R199, -RZ.H0_H0, RZ.H0_H0, -R163.H0_H0 ;  /* 0x200000ffffc7b231 */ /* 0x000fe200003409a3 */
[----:B------:R-:W-:Y:S01]  /*6d60*/  LOP3.LUT R4, R88, 0xff, RZ, 0xc0, !PT ;  /* 0x000000ff58047812 */ /* 0x000fe200078ec0ff */
[----:B------:R-:W-:Y:S02]  /*6d70*/  HMMA.16816.F32.BF16 R136, R40, R72, R12 ;  /* 0x000000482888723c */ /* 0x000fe4000004180c */
[----:B------:R-:W-:Y:S02]  /*6d80*/  LOP3.LUT R23, R6, 0xffff, RZ, 0xc0, !PT ;  /* 0x0000ffff06177812 */ /* 0x000fe400078ec0ff */
[----:B------:R-:W-:-:S03]  /*6d90*/  @!P3 PRMT R163, R199, 0x5410, RZ ;  /* 0x00005410c7a3b816 */ /* 0x000fc600000000ff */
[----:B------:R-:W-:Y:S01]  /*6da0*/  LOP3.LUT R13, R6, 0xff, RZ, 0xc0, !PT ;  /* 0x000000ff060d7812 */ /* 0x000fe200078ec0ff */
[----:B------:R-:W-:Y:S01]  /*6db0*/  HMMA.16816.F32.BF16 R240, R32, R72, R8 ;  /* 0x0000004820f0723c */ /* 0x000fe20000041808 */
[----:B------:R-:W-:Y:S02]  /*6dc0*/  SHF.R.U32.HI R14, RZ, 0x10, R6 ;  /* 0x00000010ff0e7819 */ /* 0x000fe40000011606 */
[----:B------:R-:W-:-:S04]  /*6dd0*/  ISETP.GE.U32.AND P3, PT, R237, R4, PT ;  /* 0x00000004ed00720c */ /* 0x000fc80003f66070 */
[----:B------:R-:W-:Y:S02]  /*6de0*/  LOP3.LUT R10, R7, UR14, R56, 0x96, !PT ;  /* 0x0000000e070a7c12 */ /* 0x000fe4000f8e9638 */
[----:B------:R-:W-:Y:S01]  /*6df0*/  SHF.R.U32.HI R9, RZ, 0x18, R6 ;  /* 0x00000018ff097819 */ /* 0x000fe20000011606 */
[----:B------:R-:W-:Y:S01]  /*6e00*/  IMAD.WIDE.U32 R6, R93, -0x2daee0ad, RZ ;  /* 0xd2511f535d067825 */ /* 0x000fe200078e00ff */
[----:B------:R-:W-:Y:S01]  /*6e10*/  SHF.R.U32.HI R4, RZ, 0x10, R30 ;  /* 0x00000010ff047819 */ /* 0x000fe2000001161e */
[----:B------:R-:W-:-:S03]  /*6e20*/  @!P4 HFMA2.BF16_V2 R200, -RZ.H0_H0, RZ.H0_H0, -R162.H0_H0 ;  /* 0x200000ffffc8c231 */ /* 0x000fc600003409a2 */
[----:B------:R-:W-:Y:S02]  /*6e30*/  LOP3.LUT R11, R7, UR14, R58, 0x96, !PT ;  /* 0x0000000e070b7c12 */ /* 0x000fe4000f8e963a */
[C---:B------:R-:W-:Y:S02]  /*6e40*/  LOP3.LUT R15, R6.reuse, 0xffff, RZ, 0xc0, !PT ;  /* 0x0000ffff060f7812 */ /* 0x040fe400078ec0ff */
[----:B------:R-:W-:Y:S02]  /*6e50*/  LOP3.LUT R16, R6, 0xff, RZ, 0xc0, !PT ;  /* 0x000000ff06107812 */ /* 0x000fe400078ec0ff */
[--C-:B------:R-:W-:Y:S02]  /*6e60*/  SHF.R.U32.HI R18, RZ, 0x10, R6.reuse ;  /* 0x00000010ff127819 */ /* 0x100fe40000011606 */
[----:B------:R-:W-:Y:S01]  /*6e70*/  SHF.R.U32.HI R17, RZ, 0x18, R6 ;  /* 0x00000018ff117819 */ /* 0x000fe20000011606 */
[----:B------:R-:W-:Y:S01]  /*6e80*/  IMAD.WIDE.U32 R6, R57, -0x2daee0ad, RZ ;  /* 0xd2511f5339067825 */ /* 0x000fe200078e00ff */
[----:B------:R-:W-:-:S02]  /*6e90*/  LOP3.LUT R4, R4, 0xff, RZ, 0xc0, !PT ;  /* 0x000000ff04047812 */ /* 0x000fc400078ec0ff */
[----:B------:R-:W-:Y:S02]  /*6ea0*/  @!P4 PRMT R162, R200, 0x5410, RZ ;  /* 0x00005410c8a2c816 */ /* 0x000fe400000000ff */
[----:B------:R-:W-:Y:S01]  /*6eb0*/  ISETP.GE.U32.AND P4, PT, R237, R4, PT ;  /* 0x00000004ed00720c */ /* 0x000fe20003f86070 */
[--C-:B------:R-:W-:Y:S01]  /*6ec0*/  FFMA.FTZ R4, R144, c[0x0][0x23c], -R3.reuse ;  /* 0x00008f0090047a23 */ /* 0x100fe20000010803 */
[C---:B------:R-:W-:Y:S02]  /*6ed0*/  LOP3.LUT R19, R6.reuse, 0xffff, RZ, 0xc0, !PT ;  /* 0x0000ffff06137812 */ /* 0x040fe400078ec0ff */
[----:B------:R-:W-:Y:S02]  /*6ee0*/  LOP3.LUT R22, R6, 0xff, RZ, 0xc0, !PT ;  /* 0x000000ff06167812 */ /* 0x000fe400078ec0ff */
[--C-:B------:R-:W-:Y:S02]  /*6ef0*/  SHF.R.U32.HI R21, RZ, 0x10, R6.reuse ;  /* 0x00000010ff157819 */ /* 0x100fe40000011606 */
[----:B------:R-:W-:Y:S01]  /*6f00*/  SHF.R.U32.HI R20, RZ, 0x18, R6 ;  /* 0x00000018ff147819 */ /* 0x000fe20000011606 */
[----:B------:R-:W-:Y:S01]  /*6f10*/  FFMA.FTZ R6, R145, c[0x0][0x23c], -R3 ;  /* 0x00008f0091067a23 */ /* 0x000fe20000010803 */
[----:B------:R-:W-:Y:S01]  /*6f20*/  @!P5 PRMT R164, R176, 0x5410, RZ ;  /* 0x00005410b0a4d816 */ /* 0x000fe200000000ff */
[----:B------:R5:W-:Y:S01]  /*6f30*/  MUFU.EX2 R205, R4 ;  /* 0x0000000400cd7308 */ /* 0x000be20000000800 */
[----:B------:R-:W-:Y:S01]  /*6f40*/  ISETP.GE.U32.AND P5, PT, R237, R64, PT ;  /* 0x00000040ed00720c */ /* 0x000fe20003fa6070 */
[----:B------:R-:W-:-:S06]  /*6f50*/  @!P3 HFMA2.BF16_V2 R201, -RZ.H0_H0, RZ.H0_H0, -R160.H0_H0 ;  /* 0x200000ffffc9b231 */ /* 0x000fcc00003409a0 */
[----:B------:R1:W1:Y:S01]  /*6f60*/  MUFU.EX2 R204, R6 ;  /* 0x0000000600cc7308 */ /* 0x0002620000000800 */
[----:B-----5:R-:W-:-:S04]  /*6f70*/  LOP3.LUT R4, R30, 0xffff, RZ, 0xc0, !PT ;  /* 0x0000ffff1e047812 */ /* 0x020fc800078ec0ff */
[----:B------:R-:W-:-:S04]  /*6f80*/  SHF.R.U32.HI R4, RZ, 0x8, R4 ;  /* 0x00000008ff047819 */ /* 0x000fc80000011604 */
[----:B------:R-:W-:Y:S01]  /*6f90*/  LOP3.LUT R4, R4, 0xffff, RZ, 0xc0, !PT ;  /* 0x0000ffff04047812 */ /* 0x000fe200078ec0ff */
[----:B------:R-:W-:Y:S01]  /*6fa0*/  @!P5 HFMA2.BF16_V2 R202, -RZ.H0_H0, RZ.H0_H0, -R159.H0_H0 ;  /* 0x200000ffffcad231 */ /* 0x000fe2000034099f */
[----:B------:R-:W-:Y:S02]  /*6fb0*/  @!P3 PRMT R160, R201, 0x5410, RZ ;  /* 0x00005410c9a0b816 */ /* 0x000fe400000000ff */
[----:B------:R-:W-:Y:S02]  /*6fc0*/  ISETP.GE.U32.AND P3, PT, R237, R4, PT ;  /* 0x00000004ed00720c */ /* 0x000fe40003f66070 */
[----:B-1----:R-:W-:Y:S02]  /*6fd0*/  LOP3.LUT R6, R30, 0xff, RZ, 0xc0, !PT ;  /* 0x000000ff1e067812 */ /* 0x002fe400078ec0ff */
[----:B------:R-:W-:Y:S02]  /*6fe0*/  F2FP.BF16.PACK_AB R4, R205, R204 ;  /* 0x000000cccd04723e */ /* 0x000fe400000010ff */
[----:B------:R-:W-:-:S02]  /*6ff0*/  @!P5 PRMT R159, R202, 0x5410, RZ ;  /* 0x00005410ca9fd816 */ /* 0x000fc400000000ff */
[----:B------:R-:W-:Y:S01]  /*7000*/  ISETP.GE.U32.AND P5, PT, R237, R6, PT ;  /* 0x00000006ed00720c */ /* 0x000fe20003fa6070 */
[----:B------:R-:W-:Y:S01]  /*7010*/  FFMA.FTZ R6, R146, c[0x0][0x23c], -R0 ;  /* 0x00008f0092067a23 */ /* 0x000fe20000010800 */
[----:B------:R-:W-:Y:S01]  /*7020*/  LOP3.LUT R12, R7, UR14, R54, 0x96, !PT ;  /* 0x0000000e070c7c12 */ /* 0x000fe2000f8e9636 */
[----:B------:R-:W-:Y:S01]  /*7030*/  FFMA.FTZ R7, R147, c[0x0][0x23c], -R0 ;  /* 0x00008f0093077a23 */ /* 0x000fe20000010800 */
[C---:B------:R-:W-:Y:S01]  /*7040*/  PRMT R152, R4.reuse, 0x7632, R152 ;  /* 0x0000763204987816 */ /* 0x040fe20000000098 */
[----:B------:R-:W-:Y:S01]  /*7050*/  MUFU.EX2 R202, R6 ;  /* 0x0000000600ca7308 */ /* 0x000fe20000000800 */
[----:B------:R-:W-:Y:S02]  /*7060*/  SHF.R.U32.HI R8, RZ, 0x8, R67 ;  /* 0x00000008ff087819 */ /* 0x000fe40000011643 */
[----:B------:R-:W-:-:S05]  /*7070*/  PRMT R153, R4, 0x7610, R153 ;  /* 0x0000761004997816 */ /* 0x000fca0000000099 */
[----:B------:R-:W1:Y:S01]  /*7080*/  MUFU.EX2 R200, R7 ;  /* 0x0000000700c87308 */ /* 0x000e620000000800 */
[----:B------:R-:W-:Y:S01]  /*7090*/  PRMT R101, R87, 0x5410, R8 ;  /* 0x0000541057657816 */ /* 0x000fe20000000008 */
[----:B------:R-:W-:Y:S01]  /*70a0*/  @!P5 HFMA2.BF16_V2 R203, -RZ.H0_H0, RZ.H0_H0, -R153.H0_H0 ;  /* 0x200000ffffcbd231 */ /* 0x000fe20000340999 */
[----:B------:R-:W-:Y:S02]  /*70b0*/  SHF.R.U32.HI R4, RZ, 0x18, R30 ;  /* 0x00000018ff047819 */ /* 0x000fe4000001161e */
[----:B------:R-:W-:Y:S02]  /*70c0*/  PRMT R106, R153, 0x5410, R152 ;  /* 0x00005410996a7816 */ /* 0x000fe40000000098 */
[----:B------:R-:W-:Y:S02]  /*70d0*/  @!P5 PRMT R153, R203, 0x5410, RZ ;  /* 0x00005410cb99d816 */ /* 0x000fe400000000ff */
[----:B------:R-:W-:Y:S02]  /*70e0*/  ISETP.GE.U32.AND P5, PT, R237, R4, PT ;  /* 0x00000004ed00720c */ /* 0x000fe40003fa6070 */
[----:B-1----:R-:W-:-:S04]  /*70f0*/  F2FP.BF16.PACK_AB R4, R202, R200 ;  /* 0x000000c8ca04723e */ /* 0x002fc800000010ff */
[----:B------:R-:W-:Y:S01]  /*7100*/  PRMT R150, R4, 0x7632, R150 ;  /* 0x0000763204967816 */ /* 0x000fe20000000096 */
[----:B------:R-:W-:-:S06]  /*7110*/  @!P0 HFMA2.BF16_V2 R151, -RZ.H0_H0, RZ.H0_H0, -R157.H0_H0 ;  /* 0x200000ffff978231 */ /* 0x000fcc000034099d */
[----:B--2---:R-:W-:Y:S01]  /*7120*/  @!P5 HFMA2.BF16_V2 R105, -RZ.H0_H0, RZ.H0_H0, -R150.H0_H0 ;  /* 0x200000ffff69d231 */ /* 0x004fe20000340996 */
[----:B------:R-:W-:Y:S02]  /*7130*/  @!P0 PRMT R157, R151, 0x5410, RZ ;  /* 0x00005410979d8816 */ /* 0x000fe400000000ff */
[----:B------:R-:W-:Y:S02]  /*7140*/  PRMT R151, R4, 0x7610, R151 ;  /* 0x0000761004977816 */ /* 0x000fe40000000097 */
[----:B------:R-:W-:Y:S02]  /*7150*/  PRMT R30, R105, 0x7610, R30 ;  /* 0x00007610691e7816 */ /* 0x000fe4000000001e */
[----:B------:R-:W-:Y:S02]  /*7160*/  PRMT R105, R151, 0x5410, R150 ;  /* 0x0000541097697816 */ /* 0x000fe40000000096 */
[----:B------:R-:W-:Y:S01]  /*7170*/  @!P5 PRMT R150, R30, 0x5410, RZ ;  /* 0x000054101e96d816 */ /* 0x000fe200000000ff */
[----:B---3--:R-:W-:-:S05]  /*7180*/  @!P3 HFMA2.BF16_V2 R80, -RZ.H0_H0, RZ.H0_H0, -R152.H0_H0 ;  /* 0x200000ffff50b231 */ /* 0x008fca0000340998 */
[----:B------:R-:W-:-:S04]  /*7190*/  PRMT R8, R80, 0x7610, R8 ;  /* 0x0000761050087816 */ /* 0x000fc80000000008 */
[----:B------:R-:W-:Y:S02]  /*71a0*/  @!P3 PRMT R152, R8, 0x5410, RZ ;  /* 0x000054100898b816 */ /* 0x000fe400000000ff */
[----:B------:R1:W2:Y:S04]  /*71b0*/  LDL.LU.S16 R8, [R1+0x10] ;  /* 0x0000100001087983 */ /* 0x0002a80000300600 */
[----:B------:R1:W3:Y:S01]  /*71c0*/  LDL.LU.S16 R30, [R1+0x1c] ;  /* 0x00001c00011e7983 */ /* 0x0002e20000300600 */
[----:B------:R-:W-:Y:S01]  /*71d0*/  FFMA.FTZ R6, R142, c[0x0][0x23c], -R3 ;  /* 0x00008f008e067a23 */ /* 0x000fe20000010803 */
[----:B----4-:R-:W-:-:S03]  /*71e0*/  @!P4 HFMA2.BF16_V2 R81, -RZ.H0_H0, RZ.H0_H0, -R151.H0_H0 ;  /* 0x200000ffff51c231 */ /* 0x010fc60000340997 */
[----:B------:R4:W-:Y:S02]  /*71f0*/  MUFU.EX2 R201, R6 ;  /* 0x0000000600c97308 */ /* 0x0009e40000000800 */
[----:B------:R-:W-:-:S04]  /*7200*/  PRMT R25, R81, 0x7610, R25 ;  /* 0x0000761051197816 */ /* 0x000fc80000000019 */
[----:B------:R-:W-:Y:S01]  /*7210*/  @!P4 PRMT R151, R25, 0x5410, RZ ;  /* 0x000054101997c816 */ /* 0x000fe200000000ff */
[----:B----4-:R-:W-:-:S04]  /*7220*/  FFMA.FTZ R6, R140, c[0x0][0x23c], -R3 ;  /* 0x00008f008c067a23 */ /* 0x010fc80000010803 */
[----:B------:R-:W4:Y:S01]  /*7230*/  MUFU.EX2 R203, R6 ;  /* 0x0000000600cb7308 */ /* 0x000f220000000800 */
[C---:B------:R-:W-:Y:S02]  /*7240*/  ISETP.GE.U32.AND P4, PT, R237.reuse, R13, PT ;  /* 0x0000000ded00720c */ /* 0x040fe40003f86070 */
[----:B------:R1:W5:Y:S01]  /*7250*/  LDL.LU.S16 R13, [R1+0x2c] ;  /* 0x00002c00010d7983 */ /* 0x0003620000300600 */
[----:B------:R-:W-:Y:S02]  /*7260*/  ISETP.GE.U32.AND P0, PT, R237, R62, PT ;  /* 0x0000003eed00720c */ /* 0x000fe40003f06070 */
[----:B------:R-:W-:Y:S01]  /*7270*/  LOP3.LUT R4, R113, 0xff, RZ, 0xc0, !PT ;  /* 0x000000ff71047812 */ /* 0x000fe200078ec0ff */
[----:B------:R-:W-:Y:S01]  /*7280*/  IMAD.MOV.U32 R25, RZ, RZ, R134 ;  /* 0x000000ffff197224 */ /* 0x000fe200078e0086 */
[----:B----4-:R-:W-:-:S04]  /*7290*/  F2FP.BF16.PACK_AB R6, R203, R201 ;  /* 0x000000c9cb06723e */ /* 0x010fc800000010ff */
[C---:B------:R-:W-:Y:S01]  /*72a0*/  PRMT R149, R6.reuse, 0x7610, R149 ;  /* 0x0000761006957816 */ /* 0x040fe20000000095 */
[----:B------:R-:W-:Y:S01]  /*72b0*/  IMAD.MOV.U32 R134, RZ, RZ, R132 ;  /* 0x000000ffff867224 */ /* 0x000fe200078e0084 */
[----:B------:R-:W-:Y:S01]  /*72c0*/  ISETP.GE.U32.AND P3, PT, R237, R4, PT ;  /* 0x00000004ed00720c */ /* 0x000fe20003f66070 */
[----:B------:R-:W-:Y:S01]  /*72d0*/  IMAD.MOV.U32 R132, RZ, RZ, R130 ;  /* 0x000000ffff847224 */ /* 0x000fe200078e0082 */
[----:B------:R-:W-:Y:S01]  /*72e0*/  SHF.R.U32.HI R4, RZ, 0x8, R117 ;  /* 0x00000008ff047819 */ /* 0x000fe20000011675 */
[----:B------:R-:W-:Y:S01]  /*72f0*/  IMAD.MOV.U32 R130, RZ, RZ, R28 ;  /* 0x000000ffff827224 */ /* 0x000fe200078e001c */
[----:B------:R-:W-:Y:S01]  /*7300*/  PRMT R148, R6, 0x7632, R148 ;  /* 0x0000763206947816 */ /* 0x000fe20000000094 */
[----:B------:R-:W-:Y:S01]  /*7310*/  IMAD.MOV.U32 R28, RZ, RZ, R131 ;  /* 0x000000ffff1c7224 */ /* 0x000fe200078e0083 */
[----:B------:R-:W-:Y:S01]  /*7320*/  LOP3.LUT R4, R4, 0xffff, RZ, 0xc0, !PT ;  /* 0x0000ffff04047812 */ /* 0x000fe200078ec0ff */
[----:B------:R-:W-:Y:S02]  /*7330*/  IMAD.MOV.U32 R131, RZ, RZ, R126 ;  /* 0x000000ffff837224 */ /* 0x000fe400078e007e */
[----:B------:R-:W-:-:S02]  /*7340*/  IMAD.MOV.U32 R126, RZ, RZ, R125 ;  /* 0x000000ffff7e7224 */ /* 0x000fc400078e007d */
[----:B------:R-:W-:Y:S01]  /*7350*/  IMAD.MOV.U32 R125, RZ, RZ, R104 ;  /* 0x000000ffff7d7224 */ /* 0x000fe200078e0068 */
[----:B------:R-:W-:Y:S02]  /*7360*/  PRMT R104, R149, 0x5410, R148 ;  /* 0x0000541095687816 */ /* 0x000fe40000000094 */
[----:B------:R-:W-:Y:S02]  /*7370*/  ISETP.GE.U32.AND P5, PT, R237, R9, PT ;  /* 0x00000009ed00720c */ /* 0x000fe40003fa6070 */
[----:B------:R-:W-:Y:S01]  /*7380*/  SHF.R.U32.HI R9, RZ, 0x18, R53 ;  /* 0x00000018ff097819 */ /* 0x000fe20000011635 */
[----:B--2---:R-:W-:-:S05]  /*7390*/  @!P0 HFMA2.BF16_V2 R8, -RZ.H0_H0, RZ.H0_H0, -R149.H0_H0 ;  /* 0x200000ffff088231 */ /* 0x004fca0000340995 */
[----:B------:R-:W-:-:S04]  /*73a0*/  PRMT R7, R8, 0x7610, R7 ;  /* 0x0000761008077816 */ /* 0x000fc80000000007 */
[----:B------:R-:W-:Y:S02]  /*73b0*/  @!P0 PRMT R149, R7, 0x5410, RZ ;  /* 0x0000541007958816 */ /* 0x000fe400000000ff */
[----:B------:R-:W-:Y:S02]  /*73c0*/  ISETP.GE.U32.AND P0, PT, R237, R4, PT ;  /* 0x00000004ed00720c */ /* 0x000fe40003f06070 */
[----:B------:R-:W-:-:S04]  /*73d0*/  LOP3.LUT R4, R53, 0xffff, RZ, 0xc0, !PT ;  /* 0x0000ffff35047812 */ /* 0x000fc800078ec0ff */
[----:B------:R-:W-:Y:S02]  /*73e0*/  SHF.R.U32.HI R6, RZ, 0x8, R4 ;  /* 0x00000008ff067819 */ /* 0x000fe40000011604 */
[----:B------:R-:W-:Y:S01]  /*73f0*/  LOP3.LUT R4, R53, 0xff, RZ, 0xc0, !PT ;  /* 0x000000ff35047812 */ /* 0x000fe200078ec0ff */
[----:B------:R-:W-:-:S03]  /*7400*/  FFMA.FTZ R7, R143, c[0x0][0x23c], -R0 ;  /* 0x00008f008f077a23 */ /* 0x000fc60000010800 */
[----:B------:R-:W-:Y:S02]  /*7410*/  PRMT R88, R4, 0x5410, R6 ;  /* 0x0000541004587816 */ /* 0x000fe40000000006 */
[----:B------:R-:W-:Y:S01]  /*7420*/  SHF.R.U32.HI R4, RZ, 0x10, R53 ;  /* 0x00000010ff047819 */ /* 0x000fe20000011635 */
[----:B------:R2:W-:Y:S01]  /*7430*/  MUFU.EX2 R198, R7 ;  /* 0x0000000700c67308 */ /* 0x0005e20000000800 */
[----:B---3--:R-:W-:Y:S02]  /*7440*/  @!P0 HFMA2.BF16_V2 R30, -RZ.H0_H0, RZ.H0_H0, -R148.H0_H0 ;  /* 0x200000ffff1e8231 */ /* 0x008fe40000340994 */
[----:B--2---:R-:W-:-:S04]  /*7450*/  LOP3.LUT R7, R4, 0xff, RZ, 0xc0, !PT ;  /* 0x000000ff04077812 */ /* 0x004fc800078ec0ff */
[----:B------:R-:W-:Y:S02]  /*7460*/  PRMT R81, R7, 0x5410, R9 ;  /* 0x0000541007517816 */ /* 0x000fe40000000009 */
[----:B------:R-:W-:-:S04]  /*7470*/  PRMT R7, R30, 0x7610, R7 ;  /* 0x000076101e077816 */ /* 0x000fc80000000007 */
[----:B------:R-:W-:Y:S02]  /*7480*/  @!P0 PRMT R148, R7, 0x5410, RZ ;  /* 0x0000541007948816 */ /* 0x000fe400000000ff */
[----:B------:R1:W2:Y:S01]  /*7490*/  LDL.LU.S16 R7, [R1+0x30] ;  /* 0x0000300001077983 */ /* 0x0002a20000300600 */
[----:B------:R-:W-:-:S04]  /*74a0*/  FFMA.FTZ R8, R141, c[0x0][0x23c], -R0 ;  /* 0x00008f008d087a23 */ /* 0x000fc80000010800 */
[----:B------:R-:W3:Y:S01]  /*74b0*/  MUFU.EX2 R199, R8 ;  /* 0x0000000800c77308 */ /* 0x000ee20000000800 */
[----:B------:R-:W-:Y:S02]  /*74c0*/  SHF.R.U32.HI R6, RZ, 0x8, R95 ;  /* 0x00000008ff067819 */ /* 0x000fe4000001165f */
[----:B------:R-:W-:Y:S02]  /*74d0*/  LOP3.LUT R4, R96, 0xff, RZ, 0xc0, !PT ;  /* 0x000000ff60047812 */ /* 0x000fe400078ec0ff */
[----:B------:R-:W-:Y:S02]  /*74e0*/  PRMT R96, R103, 0x5410, R6 ;  /* 0x0000541067607816 */ /* 0x000fe40000000006 */
[----:B------:R-:W-:Y:S02]  /*74f0*/  PRMT R95, R4, 0x5410, R102 ;  /* 0x00005410045f7816 */ /* 0x000fe40000000066 */
[----:B------:R-:W-:Y:S02]  /*7500*/  LOP3.LUT R4, R14, 0xff, RZ, 0xc0, !PT ;  /* 0x000000ff0e047812 */ /* 0x000fe400078ec0ff */
[----:B---3--:R-:W-:-:S04]  /*7510*/  F2FP.BF16.PACK_AB R6, R199, R198 ;  /* 0x000000c6c706723e */ /* 0x008fc800000010ff */
[----:B------:R-:W-:Y:S01]  /*7520*/  PRMT R147, R6, 0x7610, R147 ;  /* 0x0000761006937816 */ /* 0x000fe20000000093 */
[----:B------:R-:W-:Y:S01]  /*7530*/  @!P2 HFMA2.BF16_V2 R196, -RZ.H0_H0, RZ.H0_H0, -R156.H0_H0 ;  /* 0x200000ffffc4a231 */ /* 0x000fe2000034099c */
[----:B------:R-:W-:-:S03]  /*7540*/  ISETP.GE.U32.AND P0, PT, R237, R4, PT ;  /* 0x00000004ed00720c */ /* 0x000fc60003f06070 */
[----:B-----5:R-:W-:Y:S01]  /*7550*/  @!P3 HFMA2.BF16_V2 R13, -RZ.H0_H0, RZ.H0_H0, -R147.H0_H0 ;  /* 0x200000ffff0db231 */ /* 0x020fe20000340993 */
[----:B------:R-:W-:Y:S01]  /*7560*/  FFMA.FTZ R4, R114, c[0x0][0x23c], -R3 ;  /* 0x00008f0072047a23 */ /* 0x000fe20000010803 */
[----:B------:R-:W-:Y:S02]  /*7570*/  PRMT R146, R6, 0x7632, R146 ;  /* 0x0000763206927816 */ /* 0x000fe40000000092 */
[----:B------:R-:W-:Y:S02]  /*7580*/  @!P2 PRMT R156, R196, 0x5410, RZ ;  /* 0x00005410c49ca816 */ /* 0x000fe400000000ff */
[----:B------:R-:W-:Y:S01]  /*7590*/  PRMT R9, R13, 0x7610, R9 ;  /* 0x000076100d097816 */ /* 0x000fe20000000009 */
[----:B------:R3:W-:Y:S02]  /*75a0*/  MUFU.EX2 R196, R4 ;  /* 0x0000000400c47308 */ /* 0x0007e40000000800 */
[----:B---3--:R-:W-:Y:S01]  /*75b0*/  FFMA.FTZ R4, R98, c[0x0][0x23c], -R3 ;  /* 0x00008f0062047a23 */ /* 0x008fe20000010803 */
[----:B------:R-:W-:-:S02]  /*75c0*/  PRMT R98, R147, 0x5410, R146 ;  /* 0x0000541093627816 */ /* 0x000fc40000000092 */
[----:B------:R-:W-:Y:S02]  /*75d0*/  @!P3 PRMT R147, R9, 0x5410, RZ ;  /* 0x000054100993b816 */ /* 0x000fe400000000ff */
[----:B------:R1:W3:Y:S01]  /*75e0*/  LDL.LU.S16 R9, [R1+0x40] ;  /* 0x0000400001097983 */ /* 0x0002e20000300600 */
[----:B------:R-:W-:Y:S01]  /*75f0*/  ISETP.GE.U32.AND P2, PT, R237, R59, PT ;  /* 0x0000003bed00720c */ /* 0x000fe20003f46070 */
[----:B------:R4:W5:Y:S01]  /*7600*/  MUFU.EX2 R197, R4 ;  /* 0x0000000400c57308 */ /* 0x0009620000000800 */
[----:B------:R-:W-:-:S11]  /*7610*/  LOP3.LUT R6, R10, 0xff, RZ, 0xc0, !PT ;  /* 0x000000ff0a067812 */ /* 0x000fd600078ec0ff */
[----:B--2---:R-:W-:-:S05]  /*7620*/  @!P2 HFMA2.BF16_V2 R7, -RZ.H0_H0, RZ.H0_H0, -R146.H0_H0 ;  /* 0x200000ffff07a231 */ /* 0x004fca0000340992 */
[----:B------:R-:W-:-:S04]  /*7630*/  PRMT R8, R7, 0x7610, R8 ;  /* 0x0000761007087816 */ /* 0x000fc80000000008 */
[----:B------:R-:W-:Y:S02]  /*7640*/  @!P2 PRMT R146, R8, 0x5410, RZ ;  /* 0x000054100892a816 */ /* 0x000fe400000000ff */
[----:B------:R1:W2:Y:S01]  /*7650*/  LDL.LU.S16 R8, [R1+0x3c] ;  /* 0x00003c0001087983 */ /* 0x0002a20000300600 */
[----:B----4-:R-:W-:-:S04]  /*7660*/  LOP3.LUT R4, R10, 0xffff, RZ, 0xc0, !PT ;  /* 0x0000ffff0a047812 */ /* 0x010fc800078ec0ff */
[----:B------:R-:W-:Y:S02]  /*7670*/  SHF.R.U32.HI R4, RZ, 0x8, R4 ;  /* 0x00000008ff047819 */ /* 0x000fe40000011604 */
[----:B------:R-:W-:Y:S02]  /*7680*/  ISETP.GE.U32.AND P3, PT, R237, R6, PT ;  /* 0x00000006ed00720c */ /* 0x000fe40003f66070 */
[----:B------:R-:W-:-:S04]  /*7690*/  LOP3.LUT R4, R4, 0xffff, RZ, 0xc0, !PT ;  /* 0x0000ffff04047812 */ /* 0x000fc800078ec0ff */
[----:B------:R-:W-:Y:S02]  /*76a0*/  ISETP.GE.U32.AND P2, PT, R237, R4, PT ;  /* 0x00000004ed00720c */ /* 0x000fe40003f46070 */
[----:B-----5:R-:W-:-:S04]  /*76b0*/  F2FP.BF16.PACK_AB R4, R197, R196 ;  /* 0x000000c4c504723e */ /* 0x020fc800000010ff */
[----:B------:R-:W-:Y:S02]  /*76c0*/  PRMT R145, R4, 0x7610, R145 ;  /* 0x0000761004917816 */ /* 0x000fe40000000091 */
[----:B------:R-:W-:-:S04]  /*76d0*/  SHF.R.U32.HI R7, RZ, 0x8, R15 ;  /* 0x00000008ff077819 */ /* 0x000fc8000001160f */
[----:B------:R-:W-:Y:S01]  /*76e0*/  PRMT R90, R16, 0x5410, R7 ;  /* 0x00005410105a7816 */ /* 0x000fe20000000007 */
[----:B---3--:R-:W-:-:S05]  /*76f0*/  @!P3 HFMA2.BF16_V2 R9, -RZ.H0_H0, RZ.H0_H0, -R145.H0_H0 ;  /* 0x200000ffff09b231 */ /* 0x008fca0000340991 */
[----:B------:R-:W-:Y:S02]  /*7700*/  PRMT R7, R9, 0x7610, R7 ;  /* 0x0000761009077816 */ /* 0x000fe40000000007 */
[----:B------:R1:W3:Y:S01]  /*7710*/  LDL.LU.S16 R9, [R1+0x60] ;  /* 0x0000600001097983 */ /* 0x0002e20000300600 */
[----:B------:R-:W-:Y:S02]  /*7720*/  PRMT R144, R4, 0x7632, R144 ;  /* 0x0000763204907816 */ /* 0x000fe40000000090 */
[----:B------:R-:W-:Y:S02]  /*7730*/  SHF.R.U32.HI R4, RZ, 0x18, R10 ;  /* 0x00000018ff047819 */ /* 0x000fe4000001160a */
[----:B------:R-:W-:Y:S02]  /*7740*/  PRMT R93, R145, 0x5410, R144 ;  /* 0x00005410915d7816 */ /* 0x000fe40000000090 */
[----:B------:R-:W-:Y:S02]  /*7750*/  LOP3.LUT R6, R18, 0xff, RZ, 0xc0, !PT ;  /* 0x000000ff12067812 */ /* 0x000fe400078ec0ff */
[----:B------:R-:W-:-:S02]  /*7760*/  @!P3 PRMT R145, R7, 0x5410, RZ ;  /* 0x000054100791b816 */ /* 0x000fc400000000ff */
[----:B------:R-:W-:Y:S02]  /*7770*/  ISETP.GE.U32.AND P3, PT, R237, R4, PT ;  /* 0x00000004ed00720c */ /* 0x000fe40003f66070 */
[----:B------:R-:W-:Y:S02]  /*7780*/  SHF.R.U32.HI R4, RZ, 0x10, R10 ;  /* 0x00000010ff047819 */ /* 0x000fe4000001160a */
[----:B------:R-:W-:Y:S02]  /*7790*/  PRMT R87, R6, 0x5410, R17 ;  /* 0x0000541006577816 */ /* 0x000fe40000000011 */
[----:B------:R-:W-:Y:S01]  /*77a0*/  LOP3.LUT R4, R4, 0xff, RZ, 0xc0, !PT ;  /* 0x000000ff04047812 */ /* 0x000fe200078ec0ff */
[----:B------:R-:W-:-:S04]  /*77b0*/  FFMA.FTZ R7, R52, c[0x0][0x23c], -R0 ;  /* 0x00008f0034077a23 */ /* 0x000fc80000010800 */
[----:B------:R-:W-:Y:S01]  /*77c0*/  MUFU.EX2 R195, R7 ;  /* 0x0000000700c37308 */ /* 0x000fe20000000800 */
[----:B--2---:R-:W-:-:S05]  /*77d0*/  @!P2 HFMA2.BF16_V2 R8, -RZ.H0_H0, RZ.H0_H0, -R144.H0_H0 ;  /* 0x200000ffff08a231 */ /* 0x004fca0000340990 */
[----:B------:R-:W-:-:S04]  /*77e0*/  PRMT R6, R8, 0x7610, R6 ;  /* 0x0000761008067816 */ /* 0x000fc80000000006 */
[----:B------:R-:W-:Y:S01]  /*77f0*/  @!P2 PRMT R144, R6, 0x5410, RZ ;  /* 0x000054100690a816 */ /* 0x000fe200000000ff */
[----:B------:R-:W-:Y:S01]  /*7800*/  FFMA.FTZ R6, R115, c[0x0][0x23c], -R0 ;  /* 0x00008f0073067a23 */ /* 0x000fe20000010800 */
[----:B------:R-:W-:Y:S02]  /*7810*/  ISETP.GE.U32.AND P2, PT, R237, R4, PT ;  /* 0x00000004ed00720c */ /* 0x000fe40003f46070 */
[C---:B------:R-:W-:Y:S01]  /*7820*/  LOP3.LUT R4, R26.reuse, 0xffff, RZ, 0xc0, !PT ;  /* 0x0000ffff1a047812 */ /* 0x040fe200078ec0ff */
[----:B------:R2:W4:Y:S03]  /*7830*/  MUFU.EX2 R194, R6 ;  /* 0x0000000600c27308 */ /* 0x0005260000000800 */
[----:B--2---:R-:W-:Y:S02]  /*7840*/  SHF.R.U32.HI R6, RZ, 0x8, R4 ;  /* 0x00000008ff067819 */ /* 0x004fe40000011604 */
[----:B------:R-:W-:-:S04]  /*7850*/  LOP3.LUT R4, R26, 0xff, RZ, 0xc0, !PT ;  /* 0x000000ff1a047812 */ /* 0x000fc800078ec0ff */
[----:B------:R-:W-:Y:S02]  /*7860*/  PRMT R80, R4, 0x5410, R6 ;  /* 0x0000541004507816 */ /* 0x000fe40000000006 */
[----:B------:R-:W-:-:S04]  /*7870*/  SHF.R.U32.HI R4, RZ, 0x10, R26 ;  /* 0x00000010ff047819 */ /* 0x000fc8000001161a */
[----:B------:R-:W-:Y:S02]  /*7880*/  LOP3.LUT R7, R4, 0xff, RZ, 0xc0, !PT ;  /* 0x000000ff04077812 */ /* 0x000fe400078ec0ff */
[----:B------:R-:W-:Y:S02]  /*7890*/  LOP3.LUT R4, R21, 0xff, RZ, 0xc0, !PT ;  /* 0x000000ff15047812 */ /* 0x000fe400078ec0ff */
[----:B------:R-:W-:Y:S02]  /*78a0*/  SHF.R.U32.HI R6, RZ, 0x8, R19 ;  /* 0x00000008ff067819 */ /* 0x000fe40000011613 */
[----:B------:R-:W-:Y:S02]  /*78b0*/  PRMT R62, R4, 0x5410, R20 ;  /* 0x00005410043e7816 */ /* 0x000fe40000000014 */
[----:B------:R-:W-:Y:S02]  /*78c0*/  SHF.R.U32.HI R4, RZ, 0x8, R23 ;  /* 0x00000008ff047819 */ /* 0x000fe40000011617 */
[----:B------:R-:W-:Y:S01]  /*78d0*/  PRMT R63, R22, 0x5410, R6 ;  /* 0x00005410163f7816 */ /* 0x000fe20000000006 */
[----:B------:R1:W2:Y:S04]  /*78e0*/  LDL.LU.S16 R23, [R1+0x68] ;  /* 0x0000680001177983 */ /* 0x0002a80000300600 */
[----:B------:R1:W5:Y:S04]  /*78f0*/  LDL.LU.S16 R22, [R1+0x74] ;  /* 0x0000740001167983 */ /* 0x0003680000300600 */
[----:B------:R1:W2:Y:S04]  /*7900*/  LDL.LU.S16 R21, [R1+0x70] ;  /* 0x0000700001157983 */ /* 0x0002a80000300600 */
[----:B------:R1:W2:Y:S01]  /*7910*/  LDL.LU.S16 R19, [R1+0x6c] ;  /* 0x00006c0001137983 */ /* 0x0002a20000300600 */
[----:B----4-:R-:W-:-:S04]  /*7920*/  F2FP.BF16.PACK_AB R6, R195, R194 ;  /* 0x000000c2c306723e */ /* 0x010fc800000010ff */
[----:B------:R-:W-:Y:S02]  /*7930*/  PRMT R143, R6, 0x7610, R143 ;  /* 0x00007610068f7816 */ /* 0x000fe4000000008f */
[----:B------:R-:W-:-:S03]  /*7940*/  SHF.R.U32.HI R8, RZ, 0x18, R26 ;  /* 0x00000018ff087819 */ /* 0x000fc6000001161a */
[----:B---3--:R-:W-:Y:S01]  /*7950*/  @!P2 HFMA2.BF16_V2 R9, -RZ.H0_H0, RZ.H0_H0, -R143.H0_H0 ;  /* 0x200000ffff09a231 */ /* 0x008fe2000034098f */
[----:B------:R-:W-:Y:S01]  /*7960*/  PRMT R76, R7, 0x5410, R8 ;  /* 0x00005410074c7816 */ /* 0x000fe20000000008 */
[----:B------:R-:W-:Y:S01]  /*7970*/  IMAD R176, R2, 0x2, R173 ;  /* 0x0000000202b07824 */ /* 0x000fe200078e02ad */
[----:B------:R-:W-:Y:S02]  /*7980*/  PRMT R142, R6, 0x7632, R142 ;  /* 0x00007632068e7816 */ /* 0x000fe4000000008e */
[----:B------:R-:W-:Y:S02]  /*7990*/  PRMT R7, R9, 0x7610, R7 ;  /* 0x0000761009077816 */ /* 0x000fe40000000007 */
[----:B------:R-:W-:Y:S01]  /*79a0*/  LOP3.LUT R4, R4, 0xffff, RZ, 0xc0, !PT ;  /* 0x0000ffff04047812 */ /* 0x000fe200078ec0ff */
[----:B------:R-:W3:Y:S01]  /*79b0*/  LDSM.16.MT88.4 R64, [R176+0x6000] ;  /* 0x00600000b040783b */ /* 0x000ee20000004200 */
[----:B------:R-:W-:Y:S02]  /*79c0*/  PRMT R79, R143, 0x5410, R142 ;  /* 0x000054108f4f7816 */ /* 0x000fe4000000008e */
[----:B------:R-:W-:-:S02]  /*79d0*/  @!P2 PRMT R143, R7, 0x5410, RZ ;  /* 0x00005410078fa816 */ /* 0x000fc400000000ff */
[----:B------:R-:W-:Y:S02]  /*79e0*/  ISETP.GE.U32.AND P2, PT, R237, R4, PT ;  /* 0x00000004ed00720c */ /* 0x000fe40003f46070 */
[----:B------:R-:W-:-:S04]  /*79f0*/  LOP3.LUT R4, R11, 0xffff, RZ, 0xc0, !PT ;  /* 0x0000ffff0b047812 */ /* 0x000fc800078ec0ff */
[----:B------:R-:W-:Y:S02]  /*7a00*/  SHF.R.U32.HI R6, RZ, 0x8, R4 ;  /* 0x00000008ff067819 */ /* 0x000fe40000011604 */
[----:B------:R-:W-:-:S04]  /*7a10*/  LOP3.LUT R4, R11, 0xff, RZ, 0xc0, !PT ;  /* 0x000000ff0b047812 */ /* 0x000fc800078ec0ff */
[----:B------:R-:W-:Y:S02]  /*7a20*/  PRMT R56, R4, 0x5410, R6 ;  /* 0x0000541004387816 */ /* 0x000fe40000000006 */
[----:B------:R-:W-:Y:S02]  /*7a30*/  SHF.R.U32.HI R6, RZ, 0x10, R11 ;  /* 0x00000010ff067819 */ /* 0x000fe4000001160b */
[----:B------:R-:W-:Y:S02]  /*7a40*/  LOP3.LUT R4, R12, 0xffff, RZ, 0xc0, !PT ;  /* 0x0000ffff0c047812 */ /* 0x000fe400078ec0ff */
[----:B------:R-:W-:Y:S02]  /*7a50*/  SHF.R.U32.HI R7, RZ, 0x10, R12 ;  /* 0x00000010ff077819 */ /* 0x000fe4000001160c */
[----:B------:R-:W-:Y:S02]  /*7a60*/  LOP3.LUT R8, R6, 0xff, RZ, 0xc0, !PT ;  /* 0x000000ff06087812 */ /* 0x000fe400078ec0ff */
[----:B------:R-:W-:-:S02]  /*7a70*/  SHF.R.U32.HI R6, RZ, 0x8, R4 ;  /* 0x00000008ff067819 */ /* 0x000fc40000011604 */
[----:B------:R-:W-:Y:S02]  /*7a80*/  SHF.R.U32.HI R9, RZ, 0x18, R12 ;  /* 0x00000018ff097819 */ /* 0x000fe4000001160c */
[----:B------:R-:W-:-:S04]  /*7a90*/  LOP3.LUT R4, R7, 0xff, RZ, 0xc0, !PT ;  /* 0x000000ff07047812 */ /* 0x000fc800078ec0ff */
[----:B------:R-:W-:Y:S01]  /*7aa0*/  PRMT R58, R4, 0x5410, R9 ;  /* 0x00005410043a7816 */ /* 0x000fe20000000009 */
[--C-:B------:R-:W-:Y:S02]  /*7ab0*/  FFMA.FTZ R4, R55, c[0x0][0x23c], -R3.reuse ;  /* 0x00008f0037047a23 */ /* 0x100fe40000010803 */
[----:B------:R-:W4:Y:S01]  /*7ac0*/  LDSM.16.MT88.4 R52, [R176+0x6800] ;  /* 0x00680000b034783b */ /* 0x000f220000004200 */
[----:B------:R-:W-:Y:S01]  /*7ad0*/  LOP3.LUT R10, R12, 0xff, RZ, 0xc0, !PT ;  /* 0x000000ff0c0a7812 */ /* 0x000fe200078ec0ff */
[----:B------:R-:W-:Y:S02]  /*7ae0*/  FFMA.FTZ R7, R99, c[0x0][0x23c], -R3 ;  /* 0x00008f0063077a23 */ /* 0x000fe40000010803 */
[----:B------:R-:W-:Y:S01]  /*7af0*/  FADD.FTZ R3, R251, R249 ;  /* 0x000000f9fb037221 */ /* 0x000fe20000010000 */
[----:B------:R-:W-:Y:S01]  /*7b00*/  PRMT R59, R10, 0x5410, R6 ;  /* 0x000054100a3b7816 */ /* 0x000fe20000000006 */
[----:B------:R-:W-:Y:S01]  /*7b10*/  FADD.FTZ R6, R193, R192 ;  /* 0x000000c0c1067221 */ /* 0x000fe20000010000 */
[----:B---3--:R-:W-:Y:S01]  /*7b20*/  HMMA.16816.F32.BF16 R12, R44, R64, RZ ;  /* 0x000000402c0c723c */ /* 0x008fe200000418ff */
[----:B------:R3:W-:Y:S01]  /*7b30*/  MUFU.EX2 R192, R4 ;  /* 0x0000000400c07308 */ /* 0x0007e20000000800 */
[----:B------:R-:W-:-:S02]  /*7b40*/  FFMA.FTZ R17, R97, c[0x0][0x23c], -R0 ;  /* 0x00008f0061117a23 */ /* 0x000fc40000010800 */
[----:B------:R-:W-:-:S05]  /*7b50*/  FFMA.FTZ R18, R94, c[0x0][0x23c], -R0 ;  /* 0x00008f005e127a23 */ /* 0x000fca0000010800 */
[----:B------:R1:W-:Y:S01]  /*7b60*/  MUFU.EX2 R193, R7 ;  /* 0x0000000700c17308 */ /* 0x0003e20000000800 */
[----:B---3--:R-:W-:Y:S02]  /*7b70*/  FADD.FTZ R4, R248, R3 ;  /* 0x00000003f8047221 */ /* 0x008fe40000010000 */
[----:B------:R-:W-:Y:S02]  /*7b80*/  FADD.FTZ R3, R191, R6 ;  /* 0x00000006bf037221 */ /* 0x000fe40000010000 */
[----:B-1----:R-:W-:-:S03]  /*7b90*/  FADD.FTZ R7, R217, R4 ;  /* 0x00000004d9077221 */ /* 0x002fc60000010000 */
[----:B------:R-:W-:Y:S01]  /*7ba0*/  MUFU.EX2 R191, R17 ;  /* 0x0000001100bf7308 */ /* 0x000fe20000000800 */
[----:B------:R-:W-:Y:S02]  /*7bb0*/  FADD.FTZ R4, R210, R3 ;  /* 0x00000003d2047221 */ /* 0x000fe40000010000 */
[----:B------:R-:W-:Y:S02]  /*7bc0*/  FADD.FTZ R7, R190, R7 ;  /* 0x00000007be077221 */ /* 0x000fe40000010000 */
[----:B------:R-:W-:-:S03]  /*7bd0*/  FADD.FTZ R0, R31, R29 ;  /* 0x0000001d1f007221 */ /* 0x000fc60000010000 */
[----:B------:R-:W1:Y:S01]  /*7be0*/  MUFU.EX2 R190, R18 ;  /* 0x0000001200be7308 */ /* 0x000e620000000800 */
[----:B------:R-:W-:Y:S02]  /*7bf0*/  FADD.FTZ R4, R174, R4 ;  /* 0x00000004ae047221 */ /* 0x000fe40000010000 */
[----:B------:R-:W-:Y:S02]  /*7c00*/  IMAD R174, R5, 0x2, R173 ;  /* 0x0000000205ae7824 */ /* 0x000fe400078e02ad */
[----:B------:R-:W-:Y:S02]  /*7c10*/  FADD.FTZ R0, R78, R0 ;  /* 0x000000004e007221 */ /* 0x000fe40000010000 */
[----:B------:R-:W-:Y:S02]  /*7c20*/  IMAD.MOV.U32 R141, RZ, RZ, R28 ;  /* 0x000000ffff8d7224 */ /* 0x000fe400078e001c */
[----:B------:R-:W3:Y:S01]  /*7c30*/  LDSM.16.MT88.4 R28, [R174+0x6000] ;  /* 0x00600000ae1c783b */ /* 0x000ee20000004200 */
[----:B------:R-:W-:-:S02]  /*7c40*/  FADD.FTZ R0, R77, R0 ;  /* 0x000000004d007221 */ /* 0x000fc40000010000 */
[----:B------:R-:W-:Y:S02]  /*7c50*/  IMAD.MOV.U32 R20, RZ, RZ, R25 ;  /* 0x000000ffff147224 */ /* 0x000fe400078e0019 */
[----:B------:R-:W-:Y:S02]  /*7c60*/  IMAD.MOV.U32 R114, RZ, RZ, R126 ;  /* 0x000000ffff727224 */ /* 0x000fe400078e007e */
[----:B------:R-:W-:Y:S01]  /*7c70*/  IMAD.MOV.U32 R103, RZ, RZ, R125 ;  /* 0x000000ffff677224 */ /* 0x000fe200078e007d */
[----:B------:R-:W-:Y:S01]  /*7c80*/  SHF.R.U32.HI R11, RZ, 0x18, R11 ;  /* 0x00000018ff0b7819 */ /* 0x000fe2000001160b */
[----:B------:R-:W-:Y:S02]  /*7c90*/  IMAD.MOV.U32 R25, RZ, RZ, R134 ;  /* 0x000000ffff197224 */ /* 0x000fe400078e0086 */
[----:B------:R-:W-:Y:S02]  /*7ca0*/  IMAD.MOV.U32 R140, RZ, RZ, R132 ;  /* 0x000000ffff8c7224 */ /* 0x000fe400078e0084 */
[----:B------:R-:W-:-:S02]  /*7cb0*/  IMAD.MOV.U32 R126, RZ, RZ, R135 ;  /* 0x000000ffff7e7224 */ /* 0x000fc400078e0087 */
[----:B------:R-:W-:Y:S02]  /*7cc0*/  IMAD.MOV.U32 R125, RZ, RZ, R133 ;  /* 0x000000ffff7d7224 */ /* 0x000fe400078e0085 */
[----:B----4-:R-:W-:Y:S01]  /*7cd0*/  HMMA.16816.F32.BF16 R132, R40, R52, R12 ;  /* 0x000000342884723c */ /* 0x010fe2000004180c */
[----:B------:R-:W-:Y:S01]  /*7ce0*/  FADD.FTZ R16, R91, R89 ;  /* 0x000000595b107221 */ /* 0x000fe20000010000 */
[----:B------:R-:W-:-:S05]  /*7cf0*/  PRMT R57, R8, 0x5410, R11 ;  /* 0x0000541008397816 */ /* 0x000fca000000000b */
[----:B------:R-:W-:Y:S01]  /*7d00*/  FADD.FTZ R14, R24, R0 ;  /* 0x00000000180e7221 */ /* 0x000fe20000010000 */
[----:B-1----:R-:W-:Y:S01]  /*7d10*/  F2FP.BF16.PACK_AB R0, R190, R191 ;  /* 0x000000bfbe00723e */ /* 0x002fe200000010ff */
[----:B------:R-:W-:Y:S01]  /*7d20*/  HMMA.16816.F32.BF16 R8, R36, R64, RZ ;  /* 0x000000402408723c */ /* 0x000fe200000418ff */
[----:B------:R-:W-:-:S06]  /*7d30*/  FADD.FTZ R6, R85, R16 ;  /* 0x0000001055067221 */ /* 0x000fcc0000010000 */
[----:B------:R-:W-:Y:S01]  /*7d40*/  PRMT R64, R0, 0x7632, R64 ;  /* 0x0000763200407816 */ /* 0x000fe20000000040 */
[----:B------:R-:W-:Y:S02]  /*7d50*/  FADD.FTZ R3, R86, R6 ;  /* 0x0000000656037221 */ /* 0x000fe40000010000 */
[----:B------:R-:W-:Y:S02]  /*7d60*/  IMAD.MOV.U32 R117, RZ, RZ, R130 ;  /* 0x000000ffff757224 */ /* 0x000fe400078e0082 */
[----:B------:R-:W-:Y:S01]  /*7d70*/  FADD.FTZ R15, R27, R3 ;  /* 0x000000031b0f7221 */ /* 0x000fe20000010000 */
[----:B------:R-:W-:Y:S02]  /*7d80*/  F2FP.BF16.PACK_AB R3, R192, R193 ;  /* 0x000000c1c003723e */ /* 0x000fe400000010ff */
[----:B------:R-:W-:Y:S02]  /*7d90*/  PRMT R65, R0, 0x7610, R65 ;  /* 0x0000761000417816 */ /* 0x000fe40000000041 */
[----:B------:R-:W-:-:S02]  /*7da0*/  PRMT R72, R3, 0x7632, R72 ;  /* 0x0000763203487816 */ /* 0x000fc40000000048 */
[----:B------:R-:W-:Y:S01]  /*7db0*/  PRMT R73, R3, 0x7610, R73 ;  /* 0x0000761003497816 */ /* 0x000fe20000000049 */
[----:B------:R-:W-:Y:S02]  /*7dc0*/  IMAD.MOV.U32 R115, RZ, RZ, R128 ;  /* 0x000000ffff737224 */ /* 0x000fe400078e0080 */
[----:B------:R-:W-:Y:S02]  /*7dd0*/  IMAD.MOV.U32 R102, RZ, RZ, R131 ;  /* 0x000000ffff667224 */ /* 0x000fe400078e0083 */
[----:B------:R-:W-:Y:S02]  /*7de0*/  IMAD.MOV.U32 R113, RZ, RZ, R124 ;  /* 0x000000ffff717224 */ /* 0x000fe400078e007c */
[----:B------:R-:W-:Y:S01]  /*7df0*/  IMAD.MOV.U32 R124, RZ, RZ, R112 ;  /* 0x000000ffff7c7224 */ /* 0x000fe200078e0070 */
[----:B------:R-:W-:Y:S01]  /*7e00*/  @!P3 HFMA2.BF16_V2 R5, -RZ.H0_H0, RZ.H0_H0, -R142.H0_H0 ;  /* 0x200000ffff05b231 */ /* 0x000fe2000034098e */
[----:B------:R-:W-:Y:S02]  /*7e10*/  IMAD.MOV.U32 R112, RZ, RZ, R129 ;  /* 0x000000ffff707224 */ /* 0x000fe400078e0081 */
[----:B------:R-:W-:Y:S01]  /*7e20*/  HMMA.16816.F32.BF16 R128, R32, R52, R8 ;  /* 0x000000342080723c */ /* 0x000fe20000041808 */
[----:B------:R-:W-:-:S02]  /*7e30*/  FADD.FTZ R12, R175, R4 ;  /* 0x00000004af0c7221 */ /* 0x000fc40000010000 */
[----:B------:R-:W-:-:S04]  /*7e40*/  IMAD R175, R2, 0x2, R174 ;  /* 0x0000000202af7824 */ /* 0x000fc800078e02ae */
[----:B------:R-:W-:Y:S01]  /*7e50*/  PRMT R53, R65, 0x5410, R64 ;  /* 0x0000541041357816 */ /* 0x000fe20000000040 */
[----:B------:R-:W-:Y:S01]  /*7e60*/  FADD.FTZ R13, R216, R7 ;  /* 0x00000007d80d7221 */ /* 0x000fe20000010000 */
[----:B------:R-:W-:Y:S02]  /*7e70*/  PRMT R52, R73, 0x5410, R72 ;  /* 0x0000541049347816 */ /* 0x000fe40000000048 */
[----:B------:R-:W-:Y:S01]  /*7e80*/  @!P3 PRMT R142, R5, 0x5410, RZ ;  /* 0x00005410058eb816 */ /* 0x000fe200000000ff */
[----:B------:R-:W-:Y:S01]  /*7e90*/  HSET2.LE.AND R2, R100, R111, PT ;  /* 0x0000006f64027233 */ /* 0x000fe20003803000 */
[----:B------:R-:W-:Y:S02]  /*7ea0*/  IMAD.MOV.U32 R91, RZ, RZ, R120 ;  /* 0x000000ffff5b7224 */ /* 0x000fe400078e0078 */
[----:B------:R-:W-:Y:S02]  /*7eb0*/  IMAD.MOV.U32 R89, RZ, RZ, R122 ;  /* 0x000000ffff597224 */ /* 0x000fe400078e007a */
[----:B------:R-:W-:-:S02]  /*7ec0*/  IMAD.MOV.U32 R251, RZ, RZ, R119 ;  /* 0x000000fffffb7224 */ /* 0x000fc400078e0077 */
[----:B------:R-:W-:Y:S02]  /*7ed0*/  IMAD.MOV.U32 R97, RZ, RZ, R118 ;  /* 0x000000ffff617224 */ /* 0x000fe400078e0076 */
[----:B------:R-:W-:Y:S02]  /*7ee0*/  IMAD.MOV.U32 R99, RZ, RZ, R116 ;  /* 0x000000ffff637224 */ /* 0x000fe400078e0074 */
[----:B------:R-:W-:Y:S01]  /*7ef0*/  FADD.FTZ R211, R211, R12 ;  /* 0x0000000cd3d37221 */ /* 0x000fe20000010000 */
[----:B------:R-:W-:Y:S02]  /*7f00*/  ULDC UR7, c[0x0][0x228] ;  /* 0x00008a0000077ab9 */ /* 0x000fe40000000800 */
[----:B------:R-:W-:Y:S01]  /*7f10*/  USHF.L.U32 UR4, UR7, 0x3, URZ ;  /* 0x0000000307047899 */ /* 0x000fe2000800063f */
[----:B------:R-:W-:Y:S02]  /*7f20*/  IMAD.MOV.U32 R77, RZ, RZ, R251 ;  /* 0x000000ffff4d7224 */ /* 0x000fe400078e00fb */
[----:B------:R-:W-:-:S02]  /*7f30*/  IMAD.MOV.U32 R251, RZ, RZ, R126 ;  /* 0x000000fffffb7224 */ /* 0x000fc400078e007e */
[----:B------:R-:W-:Y:S02]  /*7f40*/  IMAD.MOV.U32 R78, RZ, RZ, R114 ;  /* 0x000000ffff4e7224 */ /* 0x000fe400078e0072 */
[----:B------:R-:W-:Y:S02]  /*7f50*/  IMAD.MOV.U32 R85, RZ, RZ, R103 ;  /* 0x000000ffff557224 */ /* 0x000fe400078e0067 */
[----:B------:R-:W-:Y:S01]  /*7f60*/  IMAD.MOV.U32 R103, RZ, RZ, R112 ;  /* 0x000000ffff677224 */ /* 0x000fe200078e0070 */
[----:B--2---:R-:W-:-:S05]  /*7f70*/  @!P5 HFMA2.BF16_V2 R19, -RZ.H0_H0, RZ.H0_H0, -R64.H0_H0 ;  /* 0x200000ffff13d231 */ /* 0x004fca0000340940 */
[----:B------:R-:W-:Y:S01]  /*7f80*/  PRMT R0, R19, 0x7610, R0 ;  /* 0x0000761013007816 */ /* 0x000fe20000000000 */
[----:B------:R-:W-:Y:S02]  /*7f90*/  IMAD.MOV.U32 R19, RZ, RZ, R117 ;  /* 0x000000ffff137224 */ /* 0x000fe400078e0075 */
[----:B------:R-:W-:Y:S02]  /*7fa0*/  IMAD.MOV.U32 R117, RZ, RZ, R25 ;  /* 0x000000ffff757224 */ /* 0x000fe400078e0019 */
[----:B------:R-:W1:Y:S01]  /*7fb0*/  LDSM.16.MT88.4 R24, [R174+0x6800] ;  /* 0x00680000ae18783b */ /* 0x000e620000004200 */
[----:B------:R-:W-:Y:S02]  /*7fc0*/  @!P0 HFMA2.BF16_V2 R21, -RZ.H0_H0, RZ.H0_H0, -R65.H0_H0 ;  /* 0x200000ffff158231 */ /* 0x000fe40000340941 */
[----:B-----5:R-:W-:Y:S02]  /*7fd0*/  @!P2 HFMA2.BF16_V2 R22, -RZ.H0_H0, RZ.H0_H0, -R72.H0_H0 ;  /* 0x200000ffff16a231 */ /* 0x020fe40000340948 */
[----:B------:R-:W-:Y:S01]  /*7fe0*/  @!P4 HFMA2.BF16_V2 R23, -RZ.H0_H0, RZ.H0_H0, -R73.H0_H0 ;  /* 0x200000ffff17c231 */ /* 0x000fe20000340949 */
[----:B------:R-:W-:-:S02]  /*7ff0*/  PRMT R3, R21, 0x7610, R3 ;  /* 0x0000761015037816 */ /* 0x000fc40000000003 */
[----:B------:R-:W-:Y:S01]  /*8000*/  PRMT R6, R22, 0x7610, R6 ;  /* 0x0000761016067816 */ /* 0x000fe20000000006 */
[----:B------:R-:W-:Y:S01]  /*8010*/  IMAD.MOV.U32 R22, RZ, RZ, R115 ;  /* 0x000000ffff167224 */ /* 0x000fe200078e0073 */
[----:B------:R-:W-:Y:S01]  /*8020*/  PRMT R8, R23, 0x7610, R8 ;  /* 0x0000761017087816 */ /* 0x000fe20000000008 */
[----:B------:R-:W-:Y:S01]  /*8030*/  IMAD.MOV.U32 R115, RZ, RZ, R102 ;  /* 0x000000ffff737224 */ /* 0x000fe200078e0066 */
[----:B------:R-:W-:Y:S01]  /*8040*/  @!P0 PRMT R65, R3, 0x5410, RZ ;  /* 0x0000541003418816 */ /* 0x000fe200000000ff */
[----:B------:R-:W-:Y:S02]  /*8050*/  IMAD.MOV.U32 R21, RZ, RZ, R141 ;  /* 0x000000ffff157224 */ /* 0x000fe400078e008d */
[----:B------:R-:W-:Y:S01]  /*8060*/  IMAD.MOV.U32 R102, RZ, RZ, R140 ;  /* 0x000000ffff667224 */ /* 0x000fe200078e008c */
[----:B------:R-:W-:Y:S02]  /*8070*/  LEA R140, P0, R123, c[0x0][0x1f8], 0x1 ;  /* 0x00007e007b8c7a11 */ /* 0x000fe400078008ff */
[----:B------:R-:W-:-:S02]  /*8080*/  @!P4 PRMT R73, R8, 0x5410, RZ ;  /* 0x000054100849c816 */ /* 0x000fc400000000ff */
[----:B------:R-:W-:Y:S01]  /*8090*/  @!P2 PRMT R72, R6, 0x5410, RZ ;  /* 0x000054100648a816 */ /* 0x000fe200000000ff */
[----:B---3--:R-:W-:Y:S01]  /*80a0*/  HMMA.16816.F32.BF16 R8, R44, R28, RZ ;  /* 0x0000001c2c08723c */ /* 0x008fe200000418ff */
[----:B------:R-:W-:Y:S01]  /*80b0*/  LEA.HI.X R141, R123, c[0x0][0x1fc], R20, 0x1, P0 ;  /* 0x00007f007b8d7a11 */ /* 0x000fe200000f0c14 */
[----:B------:R-:W-:-:S06]  /*80c0*/  IMAD.MOV.U32 R248, RZ, RZ, R21 ;  /* 0x000000fffff87224 */ /* 0x000fcc00078e0015 */
[----:B------:R-:W-:Y:S07]  /*80d0*/  HMMA.16816.F32.BF16 R4, R36, R28, RZ ;  /* 0x0000001c2404723c */ /* 0x000fee00000418ff */
[----:B------:R-:W-:Y:S02]  /*80e0*/  IMAD.MOV.U32 R29, RZ, RZ, R22 ;  /* 0x000000ffff1d7224 */ /* 0x000fe400078e0016 */
[----:B------:R-:W2:Y:S01]  /*80f0*/  LDSM.16.MT88.4 R20, [R175+0x6000] ;  /* 0x00600000af14783b */ /* 0x000ea20000004200 */
[----:B------:R-:W-:-:S02]  /*8100*/  IMAD.MOV.U32 R94, RZ, RZ, R102 ;  /* 0x000000ffff5e7224 */ /* 0x000fc400078e0066 */
[----:B------:R-:W-:-:S04]  /*8110*/  IMAD.MOV.U32 R102, RZ, RZ, R121 ;  /* 0x000000ffff667224 */ /* 0x000fc800078e0079 */
[-C--:B-1----:R-:W-:Y:S07]  /*8120*/  HMMA.16816.F32.BF16 R120, R40, R24.reuse, R8 ;  /* 0x000000182878723c */ /* 0x082fee0000041808 */
[----:B------:R-:W-:Y:S02]  /*8130*/  LOP3.LUT R11, R2, R19, RZ, 0xc0, !PT ;  /* 0x00000013020b7212 */ /* 0x000fe400078ec0ff */
[----:B------:R-:W1:Y:S01]  /*8140*/  LDSM.16.MT88.4 R16, [R175+0x6800] ;  /* 0x00680000af10783b */ /* 0x000e620000004200 */
[----:B------:R-:W-:Y:S01]  /*8150*/  IMAD.MOV.U32 R249, RZ, RZ, R117 ;  /* 0x000000fffff97224 */ /* 0x000fe200078e0075 */
[----:B------:R-:W-:Y:S01]  /*8160*/  @!P5 PRMT R64, R0, 0x5410, RZ ;  /* 0x000054100040d816 */ /* 0x000fe200000000ff */
[----:B------:R-:W-:Y:S01]  /*8170*/  HMMA.16816.F32.BF16 R116, R32, R24, R4 ;  /* 0x000000182074723c */ /* 0x000fe20000041804 */
[----:B------:R-:W-:-:S02]  /*8180*/  FADD.FTZ R0, R61, R15 ;  /* 0x0000000f3d007221 */ /* 0x000fc40000010000 */
[----:B------:R-:W-:-:S04]  /*8190*/  FADD.FTZ R3, R60, R14 ;  /* 0x0000000e3c037221 */ /* 0x000fc80000010000 */
[----:B------:R-:W-:-:S04]  /*81a0*/  FADD.FTZ R4, R252, R13 ;  /* 0x0000000dfc047221 */ /* 0x000fc80000010000 */
[----:B------:R-:W-:Y:S01]  /*81b0*/  FADD.FTZ R217, R250, R4 ;  /* 0x00000004fad97221 */ /* 0x000fe20000010000 */
[----:B--2---:R-:W-:Y:S01]  /*81c0*/  HMMA.16816.F32.BF16 R12, R44, R20, RZ ;  /* 0x000000142c0c723c */ /* 0x004fe200000418ff */
[----:B------:R-:W-:-:S07]  /*81d0*/  FADD.FTZ R210, R92, R0 ;  /* 0x000000005cd27221 */ /* 0x000fce0000010000 */
[----:B------:R-:W-:Y:S01]  /*81e0*/  HMMA.16816.F32.BF16 R4, R36, R20, RZ ;  /* 0x000000142404723c */ /* 0x000fe200000418ff */
[----:B------:R-:W-:Y:S01]  /*81f0*/  IMAD.U32 R0, RZ, RZ, UR4 ;  /* 0x00000004ff007e24 */ /* 0x000fe2000f8e00ff */
[--C-:B------:R-:W-:Y:S01]  /*8200*/  HSET2.LE.AND R2, R81, R111.reuse, PT ;  /* 0x0000006f51027233 */ /* 0x100fe20003803000 */
[----:B------:R-:W-:Y:S02]  /*8210*/  FADD.FTZ R216, R84, R3 ;  /* 0x0000000354d87221 */ /* 0x000fe40000010000 */
[----:B------:R-:W-:Y:S01]  /*8220*/  IMAD.WIDE R24, R0, 0x2, R140 ;  /* 0x0000000200187825 */ /* 0x000fe200078e028c */
[--C-:B------:R-:W-:Y:S02]  /*8230*/  HSET2.LE.AND R0, R101, R111.reuse, PT ;  /* 0x0000006f65007233 */ /* 0x100fe40003803000 */
[--C-:B------:R-:W-:Y:S01]  /*8240*/  HSET2.LE.AND R3, R56, R111.reuse, PT ;  /* 0x0000006f38037233 */ /* 0x100fe20003803000 */
[----:B------:R-:W-:Y:S01]  /*8250*/  LOP3.LUT R9, R2, R89, RZ, 0xc0, !PT ;  /* 0x0000005902097212 */ /* 0x000fe200078ec0ff */
[----:B------:R-:W-:Y:S01]  /*8260*/  IMAD.MOV.U32 R86, RZ, RZ, R249 ;  /* 0x000000ffff567224 */ /* 0x000fe200078e00f9 */
[----:B------:R-:W-:Y:S01]  /*8270*/  LOP3.LUT R10, R0, R248, RZ, 0xc0, !PT ;  /* 0x000000f8000a7212 */ /* 0x000fe200078ec0ff */
[----:B------:R-:W-:Y:S01]  /*8280*/  HSET2.LE.AND R0, R88, R111, PT ;  /* 0x0000006f58007233 */ /* 0x000fe20003803000 */
[----:B------:R-:W-:Y:S01]  /*8290*/  IMAD.MOV.U32 R89, RZ, RZ, R94 ;  /* 0x000000ffff597224 */ /* 0x000fe200078e005e */
[----:B------:R-:W-:Y:S01]  /*82a0*/  LOP3.LUT R100, R3, R127, RZ, 0xc0, !PT ;  /* 0x0000007f03647212 */ /* 0x000fe200078ec0ff */
[----:B------:R-:W-:-:S02]  /*82b0*/  IMAD.MOV.U32 R249, RZ, RZ, R125 ;  /* 0x000000fffff97224 */ /* 0x000fc400078e007d */
[----:B------:R-:W-:Y:S02]  /*82c0*/  IMAD.MOV.U32 R94, RZ, RZ, R124 ;  /* 0x000000ffff5e7224 */ /* 0x000fe400078e007c */
[----:B-1----:R-:W-:Y:S01]  /*82d0*/  HMMA.16816.F32.BF16 R124, R40, R16, R12 ;  /* 0x00000010287c723c */ /* 0x002fe2000004180c */
[----:B------:R-:W-:Y:S01]  /*82e0*/  LOP3.LUT R8, R0, R91, RZ, 0xc0, !PT ;  /* 0x0000005b00087212 */ /* 0x000fe200078ec0ff */
[----:B------:R-:W-:Y:S01]  /*82f0*/  STG.E.U16 [R140.64], R110 ;  /* 0x0000006e8c007986 */ /* 0x000fe2000c101522 */
[----:B------:R-:W-:-:S04]  /*8300*/  IMAD.MOV.U32 R91, RZ, RZ, R115 ;  /* 0x000000ffff5b7224 */ /* 0x000fc800078e0073 */
[--C-:B------:R-:W-:Y:S02]  /*8310*/  HSET2.LE.AND R13, R58, R111.reuse, PT ;  /* 0x0000006f3a0d7233 */ /* 0x100fe40003803000 */
[--C-:B------:R-:W-:Y:S02]  /*8320*/  HSET2.LE.AND R14, R63, R111.reuse, PT ;  /* 0x0000006f3f0e7233 */ /* 0x100fe40003803000 */
[--C-:B------:R-:W-:Y:S02]  /*8330*/  HSET2.LE.AND R15, R62, R111.reuse, PT ;  /* 0x0000006f3e0f7233 */ /* 0x100fe40003803000 */
[----:B------:R-:W-:Y:S01]  /*8340*/  HSET2.LE.AND R12, R59, R111, PT ;  /* 0x0000006f3b0c7233 */ /* 0x000fe20003803000 */
[----:B------:R-:W-:Y:S01]  /*8350*/  STG.E.U16 [R140.64+0x2], R109 ;  /* 0x0000026d8c007986 */ /* 0x000fe2000c101522 */
[----:B------:R-:W-:Y:S02]  /*8360*/  IMAD.MOV.U32 R248, RZ, RZ, R113 ;  /* 0x000000fffff87224 */ /* 0x000fe400078e0071 */
[----:B------:R-:W-:Y:S01]  /*8370*/  HMMA.16816.F32.BF16 R112, R32, R16, R4 ;  /* 0x000000102070723c */ /* 0x000fe20000041804 */
[----:B------:R1:W-:Y:S01]  /*8380*/  STG.E.U16 [R24.64], R107 ;  /* 0x0000006b18007986 */ /* 0x0003e2000c101522 */
[----:B------:R-:W-:Y:S01]  /*8390*/  IMAD.MOV.U32 R28, RZ, RZ, R77 ;  /* 0x000000ffff1c7224 */ /* 0x000fe200078e004d */
[----:B------:R-:W-:-:S02]  /*83a0*/  LOP3.LUT R77, R13, R79, RZ, 0xc0, !PT ;  /* 0x0000004f0d4d7212 */ /* 0x000fc400078ec0ff */
[----:B------:R-:W-:Y:S02]  /*83b0*/  LOP3.LUT R79, R15, R53, RZ, 0xc0, !PT ;  /* 0x000000350f4f7212 */ /* 0x000fe400078ec0ff */
[--C-:B------:R-:W-:Y:S01]  /*83c0*/  HSET2.LE.AND R5, R76, R111.reuse, PT ;  /* 0x0000006f4c057233 */ /* 0x100fe20003803000 */
[----:B------:R-:W-:Y:S01]  /*83d0*/  LOP3.LUT R76, R12, R93, RZ, 0xc0, !PT ;  /* 0x0000005d0c4c7212 */ /* 0x000fe200078ec0ff */
[--C-:B------:R-:W-:Y:S01]  /*83e0*/  HSET2.LE.AND R0, R57, R111.reuse, PT ;  /* 0x0000006f39007233 */ /* 0x100fe20003803000 */
[----:B-1----:R-:W-:Y:S01]  /*83f0*/  IMAD.MOV.U32 R107, RZ, RZ, R78 ;  /* 0x000000ffff6b7224 */ /* 0x002fe200078e004e */
[----:B------:R-:W-:Y:S02]  /*8400*/  LOP3.LUT R78, R14, R52, RZ, 0xc0, !PT ;  /* 0x000000340e4e7212 */ /* 0x000fe400078ec0ff */
[----:B------:R-:W-:Y:S01]  /*8410*/  HMMA.16816.F32.BF16 R12, R36, R30, RZ ;  /* 0x0000001e240c723c */ /* 0x000fe200000418ff */
[----:B------:R-:W-:Y:S01]  /*8420*/  LOP3.LUT R101, R0, R29, RZ, 0xc0, !PT ;  /* 0x0000001d00657212 */ /* 0x000fe200078ec0ff */
[----:B------:R-:W-:Y:S01]  /*8430*/  HSET2.LE.AND R2, R87, R111, PT ;  /* 0x0000006f57027233 */ /* 0x000fe20003803000 */
[----:B------:R-:W-:-:S02]  /*8440*/  IMAD.MOV.U32 R29, RZ, RZ, R86 ;  /* 0x000000ffff1d7224 */ /* 0x000fc400078e0056 */
[----:B------:R-:W-:-:S03]  /*8450*/  IMAD.MOV.U32 R252, RZ, RZ, R85 ;  /* 0x000000fffffc7224 */ /* 0x000fc600078e0055 */
[C---:B------:R-:W-:Y:S08]  /*8460*/  HMMA.16816.F32.BF16 R60, R36.reuse, R82, RZ ;  /* 0x00000052243c723c */ /* 0x040ff000000418ff */
[C---:B------:R-:W-:Y:S08]  /*8470*/  HMMA.16816.F32.BF16 R56, R36.reuse, R66, RZ ;  /* 0x000000422438723c */ /* 0x040ff000000418ff */
[----:B------:R-:W-:Y:S08]  /*8480*/  HMMA.16816.F32.BF16 R36, R36, R22, RZ ;  /* 0x000000162424723c */ /* 0x000ff000000418ff */
[----:B------:R-:W-:Y:S08]  /*8490*/  HMMA.16816.F32.BF16 R84, R32, R26, R12 ;  /* 0x0000001a2054723c */ /* 0x000ff0000004180c */
[----:B------:R-:W-:Y:S01]  /*84a0*/  HMMA.16816.F32.BF16 R12, R44, R82, RZ ;  /* 0x000000522c0c723c */ /* 0x000fe200000418ff */
[----:B------:R-:W-:Y:S01]  /*84b0*/  IMAD.MOV.U32 R109, RZ, RZ, R248 ;  /* 0x000000ffff6d7224 */ /* 0x000fe200078e00f8 */
[----:B------:R-:W-:Y:S01]  /*84c0*/  HSET2.LE.AND R7, R95, R111, PT ;  /* 0x0000006f5f077233 */ /* 0x000fe20003803000 */
[----:B------:R-:W-:-:S02]  /*84d0*/  IMAD.MOV.U32 R248, RZ, RZ, R249 ;  /* 0x000000fffff87224 */ /* 0x000fc400078e00f9 */
[----:B------:R-:W-:-:S03]  /*84e0*/  IMAD.MOV.U32 R249, RZ, RZ, R94 ;  /* 0x000000fffff97224 */ /* 0x000fc600078e005e */
[C---:B------:R-:W-:Y:S08]  /*84f0*/  HMMA.16816.F32.BF16 R92, R32.reuse, R54, R56 ;  /* 0x00000036205c723c */ /* 0x040ff00000041838 */
[----:B------:R-:W-:Y:S08]  /*8500*/  HMMA.16816.F32.BF16 R56, R32, R18, R36 ;  /* 0x000000122038723c */ /* 0x000ff00000041824 */
[-C--:B------:R-:W-:Y:S01]  /*8510*/  HMMA.16816.F32.BF16 R36, R40, R74.reuse, R12 ;  /* 0x0000004a2824723c */ /* 0x080fe2000004180c */
[----:B------:R-:W1:Y:S07]  /*8520*/  LDSM.16.MT88.4 R12, [R173+0x7000] ;  /* 0x00700000ad0c783b */ /* 0x000e6e0000004200 */
[----:B------:R-:W-:Y:S07]  /*8530*/  HMMA.16816.F32.BF16 R60, R32, R74, R60 ;  /* 0x0000004a203c723c */ /* 0x000fee000004183c */
[----:B------:R-:W-:Y:S01]  /*8540*/  IMAD.MOV.U32 R75, RZ, RZ, R28 ;  /* 0x000000ffff4b7224 */ /* 0x000fe200078e001c */
[----:B------:R-:W-:Y:S01]  /*8550*/  HMMA.16816.F32.BF16 R32, R44, R66, RZ ;  /* 0x000000422c20723c */ /* 0x000fe200000418ff */
[----:B------:R-:W-:-:S07]  /*8560*/  IMAD.MOV.U32 R74, RZ, RZ, R29 ;  /* 0x000000ffff4a7224 */ /* 0x000fce00078e001d */
[C---:B------:R-:W-:Y:S08]  /*8570*/  HMMA.16816.F32.BF16 R28, R44.reuse, R30, RZ ;  /* 0x0000001e2c1c723c */ /* 0x040ff000000418ff */
[----:B------:R-:W-:Y:S01]  /*8580*/  HMMA.16816.F32.BF16 R20, R44, R22, RZ ;  /* 0x000000162c14723c */ /* 0x000fe200000418ff */
[--C-:B------:R-:W-:Y:S02]  /*8590*/  HSET2.LE.AND R6, R96, R111.reuse, PT ;  /* 0x0000006f60067233 */ /* 0x100fe40003803000 */
[--C-:B------:R-:W-:Y:S01]  /*85a0*/  HSET2.LE.AND R0, R80, R111.reuse, PT ;  /* 0x0000006f50007233 */ /* 0x100fe20003803000 */
[----:B------:R-:W-:Y:S01]  /*85b0*/  LOP3.LUT R5, R5, R105, RZ, 0xc0, !PT ;  /* 0x0000006905057212 */ /* 0x000fe200078ec0ff */
[----:B------:R-:W-:Y:S01]  /*85c0*/  HSET2.LE.AND R3, R90, R111, PT ;  /* 0x0000006f5a037233 */ /* 0x000fe20003803000 */
[----:B------:R-:W-:-:S02]  /*85d0*/  LOP3.LUT R6, R6, R104, RZ, 0xc0, !PT ;  /* 0x0000006806067212 */ /* 0x000fc400078ec0ff */
[----:B------:R-:W-:Y:S02]  /*85e0*/  LOP3.LUT R4, R0, R106, RZ, 0xc0, !PT ;  /* 0x0000006a00047212 */ /* 0x000fe400078ec0ff */
[----:B------:R-:W-:Y:S01]  /*85f0*/  LOP3.LUT R7, R7, R98, RZ, 0xc0, !PT ;  /* 0x0000006207077212 */ /* 0x000fe200078ec0ff */
[----:B------:R-:W-:Y:S01]  /*8600*/  IMAD.MOV.U32 R110, RZ, RZ, R251 ;  /* 0x000000ffff6e7224 */ /* 0x000fe200078e00fb */
[C---:B------:R-:W-:Y:S01]  /*8610*/  HMMA.16816.F32.BF16 R52, R40.reuse, R54, R32 ;  /* 0x000000362834723c */ /* 0x040fe20000041820 */
[----:B------:R-:W-:Y:S01]  /*8620*/  LOP3.LUT R102, R3, R102, RZ, 0xc0, !PT ;  /* 0x0000006603667212 */ /* 0x000fe200078ec0ff */
[----:B------:R2:W-:Y:S01]  /*8630*/  STG.E.U16 [R24.64+0x2], R108 ;  /* 0x0000026c18007986 */ /* 0x0005e2000c101522 */
[----:B------:R-:W-:Y:S02]  /*8640*/  IMAD.MOV.U32 R47, RZ, RZ, R107 ;  /* 0x000000ffff2f7224 */ /* 0x000fe400078e006b */
[----:B------:R-:W-:Y:S02]  /*8650*/  IMAD.MOV.U32 R250, RZ, RZ, R109 ;  /* 0x000000fffffa7224 */ /* 0x000fe400078e006d */
[----:B------:R-:W-:Y:S01]  /*8660*/  IMAD.MOV.U32 R3, RZ, RZ, R110 ;  /* 0x000000ffff037224 */ /* 0x000fe200078e006e */
[C---:B------:R-:W-:Y:S08]  /*8670*/  HMMA.16816.F32.BF16 R32, R40.reuse, R26, R28 ;  /* 0x0000001a2820723c */ /* 0x040ff0000004181c */
[----:B------:R-:W-:Y:S01]  /*8680*/  HMMA.16816.F32.BF16 R28, R40, R18, R20 ;  /* 0x00000012281c723c */ /* 0x000fe20000041814 */
[----:B------:R-:W3:Y:S04]  /*8690*/  LDSM.16.MT88.4 R20, [R176+0x7000] ;  /* 0x00700000b014783b */ /* 0x000ee80000004200 */
[----:B------:R-:W4:Y:S03]  /*86a0*/  LDSM.16.MT88.4 R16, [R174+0x7000] ;  /* 0x00700000ae10783b */ /* 0x000f260000004200 */
[-C--:B-1----:R-:W-:Y:S08]  /*86b0*/  HMMA.16816.F32.BF16 R136, R8, R12.reuse, R136 ;  /* 0x0000000c0888723c */ /* 0x082ff00000041888 */
[C---:B--2---:R-:W-:Y:S08]  /*86c0*/  HMMA.16816.F32.BF16 R108, R4.reuse, R12, R240 ;  /* 0x0000000c046c723c */ /* 0x044ff000000418f0 */
[-C--:B------:R-:W-:Y:S08]  /*86d0*/  HMMA.16816.F32.BF16 R104, R4, R14.reuse, R60 ;  /* 0x0000000e0468723c */ /* 0x080ff0000004183c */
[----:B------:R-:W-:Y:S01]  /*86e0*/  HMMA.16816.F32.BF16 R40, R8, R14, R36 ;  /* 0x0000000e0828723c */ /* 0x000fe20000041824 */
[----:B------:R-:W1:Y:S01]  /*86f0*/  LDSM.16.MT88.4 R12, [R175+0x7000] ;  /* 0x00700000af0c783b */ /* 0x000e620000004200 */
[----:B------:R-:W-:Y:S01]  /*8700*/  IMAD.MOV.U32 R251, RZ, RZ, R103 ;  /* 0x000000fffffb7224 */ /* 0x000fe200078e0067 */
[----:B------:R-:W-:Y:S01]  /*8710*/  LOP3.LUT R103, R2, R245, RZ, 0xc0, !PT ;  /* 0x000000f502677212 */ /* 0x000fe200078ec0ff */
[----:B------:R-:W-:-:S02]  /*8720*/  IMAD.MOV.U32 R46, RZ, RZ, R252 ;  /* 0x000000ffff2e7224 */ /* 0x000fc400078e00fc */
[----:B------:R-:W-:Y:S02]  /*8730*/  IMAD.MOV.U32 R252, RZ, RZ, R248 ;  /* 0x000000fffffc7224 */ /* 0x000fe400078e00f8 */
[----:B------:R-:W-:Y:S01]  /*8740*/  IMAD.MOV.U32 R248, RZ, RZ, R91 ;  /* 0x000000fffff87224 */ /* 0x000fe200078e005b */
[----:B---3--:R-:W-:Y:S01]  /*8750*/  HMMA.16816.F32.BF16 R92, R4, R22, R92 ;  /* 0x00000016045c723c */ /* 0x008fe2000004185c */
[----:B------:R-:W-:Y:S02]  /*8760*/  IMAD.MOV.U32 R245, RZ, RZ, R89 ;  /* 0x000000fffff57224 */ /* 0x000fe400078e0059 */
[----:B------:R-:W-:Y:S02]  /*8770*/  IMAD.MOV.U32 R2, RZ, RZ, R97 ;  /* 0x000000ffff027224 */ /* 0x000fe400078e0061 */
[----:B------:R-:W-:-:S03]  /*8780*/  IMAD.MOV.U32 R0, RZ, RZ, R99 ;  /* 0x000000ffff007224 */ /* 0x000fc600078e0063 */
[C---:B------:R-:W-:Y:S08]  /*8790*/  HMMA.16816.F32.BF16 R96, R4.reuse, R20, R128 ;  /* 0x000000140460723c */ /* 0x040ff00000041880 */
[C---:B----4-:R-:W-:Y:S01]  /*87a0*/  HMMA.16816.F32.BF16 R88, R4.reuse, R16, R116 ;  /* 0x000000100458723c */ /* 0x050fe20000041874 */
[----:B------:R-:W-:Y:S07]  /*87b0*/  LDSM.16.MT88.4 R116, [R174+0x7800] ;  /* 0x00780000ae74783b */ /* 0x000fee0000004200 */
[C---:B------:R-:W-:Y:S08]  /*87c0*/  HMMA.16816.F32.BF16 R84, R4.reuse, R18, R84 ;  /* 0x000000120454723c */ /* 0x040ff00000041854 */
[C---:B-1----:R-:W-:Y:S08]  /*87d0*/  HMMA.16816.F32.BF16 R80, R4.reuse, R12, R112 ;  /* 0x0000000c0450723c */ /* 0x042ff00000041870 */
[----:B------:R-:W-:Y:S01]  /*87e0*/  HMMA.16816.F32.BF16 R36, R4, R14, R56 ;  /* 0x0000000e0424723c */ /* 0x000fe20000041838 */
[----:B------:R-:W1:Y:S07]  /*87f0*/  LDSM.16.MT88.4 R4, [R175+0x7800] ;  /* 0x00780000af04783b */ /* 0x000e6e0000004200 */
[C---:B------:R-:W-:Y:S01]  /*8800*/  HMMA.16816.F32.BF16 R128, R8.reuse, R20, R132 ;  /* 0x000000140880723c */ /* 0x040fe20000041884 */
[----:B------:R-:W2:Y:S07]  /*8810*/  LDSM.16.MT88.4 R132, [R173+0x7800] ;  /* 0x00780000ad84783b */ /* 0x000eae0000004200 */
[----:B------:R-:W-:Y:S01]  /*8820*/  HMMA.16816.F32.BF16 R112, R8, R12, R124 ;  /* 0x0000000c0870723c */ /* 0x000fe2000004187c */
[----:B------:R-:W3:Y:S01]  /*8830*/  LDSM.16.MT88.4 R124, [R176+0x7800] ;  /* 0x00780000b07c783b */ /* 0x000ee20000004200 */
[----:B------:R-:W-:-:S02]  /*8840*/  USHF.L.U32 UR4, UR7, 0x6, URZ ;  /* 0x0000000607047899 */ /* 0x000fc4000800063f */
[----:B------:R-:W-:Y:S01]  /*8850*/  UIMAD UR26, UR7, 0x48, URZ ;  /* 0x00000048071a78a4 */ /* 0x000fe2000f8e023f */
[----:B------:R-:W-:-:S03]  /*8860*/  IMAD.MOV.U32 R66, RZ, RZ, R2 ;  /* 0x000000ffff427224 */ /* 0x000fc600078e0002 */
[----:B------:R-:W-:Y:S02]  /*8870*/  HMMA.16816.F32.BF16 R120, R8, R16, R120 ;  /* 0x000000100878723c */ /* 0x000fe40000041878 */
[----:B------:R-:W-:-:S06]  /*8880*/  IMAD.U32 R2, RZ, RZ, UR26 ;  /* 0x0000001aff027e24 */ /* 0x000fcc000f8e00ff */
[----:B------:R-:W-:Y:S01]  /*8890*/  HMMA.16816.F32.BF16 R52, R8, R22, R52 ;  /* 0x000000160834723c */ /* 0x000fe20000041834 */
[----:B------:R-:W-:-:S07]  /*88a0*/  IMAD.MOV.U32 R67, RZ, RZ, R245 ;  /* 0x000000ffff437224 */ /* 0x000fce00078e00f5 */
[----:B------:R-:W-:Y:S01]  /*88b0*/  HMMA.16816.F32.BF16 R32, R8, R18, R32 ;  /* 0x000000120820723c */ /* 0x000fe20000041820 */
[----:B------:R-:W-:-:S07]  /*88c0*/  IMAD.MOV.U32 R245, RZ, RZ, R3 ;  /* 0x000000fffff57224 */ /* 0x000fce00078e0003 */
[----:B------:R-:W-:Y:S01]  /*88d0*/  HMMA.16816.F32.BF16 R12, R8, R14, R28 ;  /* 0x0000000e080c723c */ /* 0x000fe2000004181c */
[----:B------:R-:W-:-:S06]  /*88e0*/  IMAD.WIDE R2, R2, 0x2, R140 ;  /* 0x0000000202027825 */ /* 0x000fcc00078e028c */
[----:B------:R-:W-:Y:S02]  /*88f0*/  FADD.FTZ R9, R0, R211 ;  /* 0x000000d300097221 */ /* 0x000fe40000010000 */
[----:B------:R-:W-:-:S04]  /*8900*/  IMAD.U32 R0, RZ, RZ, UR4 ;  /* 0x00000004ff007e24 */ /* 0x000fc8000f8e00ff */
[----:B------:R-:W-:-:S05]  /*8910*/  IMAD.WIDE R28, R0, 0x2, R140 ;  /* 0x00000002001c7825 */ /* 0x000fca00078e028c */
[----:B------:R-:W-:Y:S04]  /*8920*/  STG.E.U16 [R28.64], R169 ;  /* 0x000000a91c007986 */ /* 0x000fe8000c101522 */
[----:B------:R-:W-:Y:S04]  /*8930*/  STG.E.U16 [R28.64+0x2], R168 ;  /* 0x000002a81c007986 */ /* 0x000fe8000c101522 */
[----:B------:R-:W-:Y:S04]  /*8940*/  STG.E.U16 [R2.64], R161 ;  /* 0x000000a102007986 */ /* 0x000fe8000c101522 */
[----:B------:R-:W-:Y:S04]  /*8950*/  STG.E.U16 [R2.64+0x2], R158 ;  /* 0x0000029e02007986 */ /* 0x000fe8000c101522 */
        /* <DEDUP_REMOVED lines=9> */
[----:B------:R-:W-:Y:S01]  /*89f0*/  STG.E.U16 [R140.64+0x22], R229 ;  /* 0x000022e58c007986 */ /* 0x000fe2000c101522 */
[----:B------:R-:W-:-:S03]  /*8a00*/  FADD.FTZ R10, R233, R210 ;  /* 0x000000d2e90a7221 */ /* 0x000fc60000010000 */
[----:B------:R-:W-:Y:S04]  /*8a10*/  STG.E.U16 [R24.64+0x20], R226 ;  /* 0x000020e218007986 */ /* 0x000fe8000c101522 */
[----:B------:R-:W-:Y:S01]  /*8a20*/  STG.E.U16 [R24.64+0x22], R227 ;  /* 0x000022e318007986 */ /* 0x000fe2000c101522 */
[----:B-1----:R-:W-:Y:S03]  /*8a30*/  HMMA.16816.F32.BF16 R80, R76, R4, R80 ;  /* 0x000000044c50723c */ /* 0x002fe60000041850 */
[----:B------:R-:W-:Y:S01]  /*8a40*/  STG.E.U16 [R28.64+0x20], R157 ;  /* 0x0000209d1c007986 */ /* 0x000fe2000c101522 */
[----:B------:R-:W-:-:S03]  /*8a50*/  FADD.FTZ R8, R228, R216 ;  /* 0x000000d8e4087221 */ /* 0x000fc60000010000 */
[----:B------:R-:W-:Y:S01]  /*8a60*/  STG.E.U16 [R28.64+0x22], R156 ;  /* 0x0000229c1c007986 */ /* 0x000fe2000c101522 */
[----:B------:R-:W-:Y:S03]  /*8a70*/  HMMA.16816.F32.BF16 R112, R100, R4, R112 ;  /* 0x000000046470723c */ /* 0x000fe60000041870 */
[----:B------:R-:W-:Y:S04]  /*8a80*/  STG.E.U16 [R2.64+0x20], R155 ;  /* 0x0000209b02007986 */ /* 0x000fe8000c101522 */
[----:B------:R-:W-:Y:S01]  /*8a90*/  STG.E.U16 [R2.64+0x22], R154 ;  /* 0x0000229a02007986 */ /* 0x000fe2000c101522 */
[----:B--2---:R-:W-:Y:S01]  /*8aa0*/  HMMA.16816.F32.BF16 R108, R76, R132, R108 ;  /* 0x000000844c6c723c */ /* 0x004fe2000004186c */
[----:B------:R-:W-:-:S02]  /*8ab0*/  FADD.FTZ R5, R46, R217 ;  /* 0x000000d92e057221 */ /* 0x000fc40000010000 */
[----:B------:R-:W-:Y:S01]  /*8ac0*/  STG.E.U16 [R140.64+0x30], R225 ;  /* 0x000030e18c007986 */ /* 0x000fe2000c101522 */
[----:B------:R-:W-:-:S03]  /*8ad0*/  FADD.FTZ R4, R47, R9 ;  /* 0x000000092f047221 */ /* 0x000fc60000010000 */
[----:B------:R-:W-:Y:S01]  /*8ae0*/  STG.E.U16 [R140.64+0x32], R224 ;  /* 0x000032e08c007986 */ /* 0x000fe2000c101522 */
[----:B------:R-:W-:Y:S03]  /*8af0*/  HMMA.16816.F32.BF16 R104, R76, R134, R104 ;  /* 0x000000864c68723c */ /* 0x000fe60000041868 */
[----:B------:R-:W-:Y:S01]  /*8b00*/  STG.E.U16 [R24.64+0x30], R222 ;  /* 0x000030de18007986 */ /* 0x000fe2000c101522 */
[----:B------:R-:W-:-:S03]  /*8b10*/  FADD.FTZ R0, R204, R10 ;  /* 0x0000000acc007221 */ /* 0x000fc60000010000 */
[----:B------:R-:W-:Y:S01]  /*8b20*/  STG.E.U16 [R24.64+0x32], R223 ;  /* 0x000032df18007986 */ /* 0x000fe2000c101522 */
[C---:B---3--:R-:W-:Y:S03]  /*8b30*/  HMMA.16816.F32.BF16 R96, R76.reuse, R124, R96 ;  /* 0x0000007c4c60723c */ /* 0x048fe60000041860 */
[----:B------:R-:W-:Y:S04]  /*8b40*/  STG.E.U16 [R28.64+0x30], R163 ;  /* 0x000030a31c007986 */ /* 0x000fe8000c101522 */
[----:B------:R-:W-:Y:S01]  /*8b50*/  STG.E.U16 [R28.64+0x32], R162 ;  /* 0x000032a21c007986 */ /* 0x000fe2000c101522 */
[C---:B------:R-:W-:Y:S03]  /*8b60*/  HMMA.16816.F32.BF16 R92, R76.reuse, R126, R92 ;  /* 0x0000007e4c5c723c */ /* 0x040fe6000004185c */
[----:B------:R-:W-:Y:S04]  /*8b70*/  STG.E.U16 [R2.64+0x30], R160 ;  /* 0x000030a002007986 */ /* 0x000fe8000c101522 */
[----:B------:R-:W-:Y:S01]  /*8b80*/  STG.E.U16 [R2.64+0x32], R159 ;  /* 0x0000329f02007986 */ /* 0x000fe2000c101522 */
[C---:B------:R-:W-:Y:S03]  /*8b90*/  HMMA.16816.F32.BF16 R88, R76.reuse, R116, R88 ;  /* 0x000000744c58723c */ /* 0x040fe60000041858 */
[----:B------:R-:W-:Y:S05]  /*8ba0*/  STG.E.U16 [R140.64+0x40], R221 ;  /* 0x000040dd8c007986 */ /* 0x000fea000c101522 */
[----:B------:R-:W-:Y:S01]  /*8bb0*/  HMMA.16816.F32.BF16 R84, R76, R118, R84 ;  /* 0x000000764c54723c */ /* 0x000fe20000041854 */
[----:B------:R-:W-:Y:S04]  /*8bc0*/  STG.E.U16 [R140.64+0x42], R220 ;  /* 0x000042dc8c007986 */ /* 0x000fe8000c101522 */
[----:B------:R-:W-:Y:S03]  /*8bd0*/  STG.E.U16 [R24.64+0x40], R218 ;  /* 0x000040da18007986 */ /* 0x000fe6000c101522 */
[C---:B------:R-:W-:Y:S01]  /*8be0*/  HMMA.16816.F32.BF16 R136, R100.reuse, R132, R136 ;  /* 0x000000846488723c */ /* 0x040fe20000041888 */
[----:B------:R-:W-:Y:S07]  /*8bf0*/  STG.E.U16 [R24.64+0x42], R219 ;  /* 0x000042db18007986 */ /* 0x000fee000c101522 */
        /* <DEDUP_REMOVED lines=8> */
[----:B------:R-:W-:Y:S01]  /*8c80*/  HMMA.16816.F32.BF16 R116, R100, R118, R32 ;  /* 0x000000766474723c */ /* 0x000fe20000041820 */
[----:B------:R-:W-:Y:S07]  /*8c90*/  STG.E.U16 [R140.64+0x50], R215 ;  /* 0x000050d78c007986 */ /* 0x000fee000c101522 */
[-C--:B------:R-:W-:Y:S01]  /*8ca0*/  HMMA.16816.F32.BF16 R76, R76, R6.reuse, R36 ;  /* 0x000000064c4c723c */ /* 0x080fe20000041824 */
[----:B------:R-:W-:Y:S07]  /*8cb0*/  STG.E.U16 [R140.64+0x52], R214 ;  /* 0x000052d68c007986 */ /* 0x000fee000c101522 */
[----:B------:R-:W-:Y:S01]  /*8cc0*/  HMMA.16816.F32.BF16 R100, R100, R6, R12 ;  /* 0x000000066464723c */ /* 0x000fe2000004180c */
[----:B------:R-:W-:Y:S06]  /*8cd0*/  STG.E.U16 [R24.64+0x50], R212 ;  /* 0x000050d418007986 */ /* 0x000fec000c101522 */
[----:B------:R-:W-:-:S02]  /*8ce0*/  FADD.FTZ R6, R200, R8 ;  /* 0x00000008c8067221 */ /* 0x000fc40000010000 */
[----:B------:R-:W-:Y:S02]  /*8cf0*/  FADD.FTZ R7, R74, R5 ;  /* 0x000000054a077221 */ /* 0x000fe40000010000 */
[----:B------:R-:W-:Y:S01]  /*8d00*/  FADD.FTZ R5, R75, R4 ;  /* 0x000000044b057221 */ /* 0x000fe20000010000 */
[----:B------:R-:W-:Y:S01]  /*8d10*/  STG.E.U16 [R24.64+0x52], R213 ;  /* 0x000052d518007986 */ /* 0x000fe2000c101522 */
[----:B------:R-:W-:Y:S02]  /*8d20*/  FADD.FTZ R4, R205, R0 ;  /* 0x00000000cd047221 */ /* 0x000fe40000010000 */
[----:B------:R-:W-:Y:S01]  /*8d30*/  FADD.FTZ R0, R202, R6 ;  /* 0x00000006ca007221 */ /* 0x000fe20000010000 */
[----:B------:R-:W-:Y:S01]  /*8d40*/  STG.E.U16 [R28.64+0x50], R149 ;  /* 0x000050951c007986 */ /* 0x000fe2000c101522 */
[----:B------:R-:W-:-:S03]  /*8d50*/  FADD.FTZ R5, R67, R5 ;  /* 0x0000000543057221 */ /* 0x000fc60000010000 */
        /* <DEDUP_REMOVED lines=10> */
[----:B------:R-:W-:Y:S04]  /*8e00*/  STG.E.U16 [R24.64+0x60], R207 ;  /* 0x000060cf18007986 */ /* 0x000fe8000c101522 */
[----:B------:R-:W-:Y:S01]  /*8e10*/  STG.E.U16 [R24.64+0x62], R206 ;  /* 0x000062ce18007986 */ /* 0x000fe2000c101522 */
[----:B------:R-:W-:-:S03]  /*8e20*/  FADD.FTZ R7, R245, R7 ;  /* 0x00000007f5077221 */ /* 0x000fc60000010000 */
[----:B------:R-:W-:Y:S01]  /*8e30*/  STG.E.U16 [R28.64+0x60], R145 ;  /* 0x000060911c007986 */ /* 0x000fe2000c101522 */
[----:B------:R-:W-:-:S03]  /*8e40*/  FADD.FTZ R4, R199, R0 ;  /* 0x00000000c7047221 */ /* 0x000fc60000010000 */
        /* <DEDUP_REMOVED lines=8> */
[----:B------:R-:W-:Y:S01]  /*8ed0*/  STG.E.U16 [R28.64+0x70], R73 ;  /* 0x000070491c007986 */ /* 0x000fe2000c101522 */
[----:B------:R-:W-:-:S03]  /*8ee0*/  FADD.FTZ R0, R196, R5 ;  /* 0x00000005c4007221 */ /* 0x000fc60000010000 */
[----:B------:R-:W-:Y:S04]  /*8ef0*/  STG.E.U16 [R28.64+0x72], R72 ;  /* 0x000072481c007986 */ /* 0x000fe8000c101522 */
[----:B------:R-:W-:Y:S04]  /*8f00*/  STG.E.U16 [R2.64+0x70], R65 ;  /* 0x0000704102007986 */ /* 0x000fe8000c101522 */
[----:B------:R1:W-:Y:S01]  /*8f10*/  STG.E.U16 [R2.64+0x72], R64 ;  /* 0x0000724002007986 */ /* 0x0003e2000c101522 */
[----:B------:R-:W-:Y:S02]  /*8f20*/  FADD.FTZ R5, R251, R7 ;  /* 0x00000007fb057221 */ /* 0x000fe40000010000 */
[----:B------:R-:W-:Y:S01]  /*8f30*/  FADD.FTZ R0, R197, R0 ;  /* 0x00000000c5007221 */ /* 0x000fe20000010000 */
[----:B------:R-:W-:Y:S01]  /*8f40*/  IADD3 R203, P0, R140, -0x80, RZ ;  /* 0xffffff808ccb7810 */ /* 0x000fe20007f1e0ff */
[----:B------:R-:W-:-:S02]  /*8f50*/  FADD.FTZ R5, R247, R5 ;  /* 0x00000005f7057221 */ /* 0x000fc40000010000 */
[----:B------:R-:W-:Y:S01]  /*8f60*/  FADD.FTZ R0, R193, R0 ;  /* 0x00000000c1007221 */ /* 0x000fe20000010000 */
[----:B------:R-:W-:Y:S01]  /*8f70*/  IADD3.X R202, R141, -0x1, RZ, P0, !PT ;  /* 0xffffffff8dca7810 */ /* 0x000fe200007fe4ff */
[----:B------:R-:W-:Y:S02]  /*8f80*/  FADD.FTZ R241, R246, R5 ;  /* 0x00000005f6f17221 */ /* 0x000fe40000010000 */
[----:B------:R-:W-:Y:S02]  /*8f90*/  FADD.FTZ R196, R192, R0 ;  /* 0x00000000c0c47221 */ /* 0x000fe40000010000 */
[----:B-1----:R-:W-:Y:S02]  /*8fa0*/  FADD.FTZ R2, R248, R6 ;  /* 0x00000006f8027221 */ /* 0x002fe40000010000 */
[----:B------:R-:W-:Y:S02]  /*8fb0*/  FADD.FTZ R3, R194, R4 ;  /* 0x00000004c2037221 */ /* 0x000fe40000010000 */
[----:B------:R-:W-:-:S02]  /*8fc0*/  FADD.FTZ R4, R249, R2 ;  /* 0x00000002f9047221 */ /* 0x000fc40000010000 */
[----:B------:R-:W-:Y:S02]  /*8fd0*/  FADD.FTZ R2, R195, R3 ;  /* 0x00000003c3027221 */ /* 0x000fe40000010000 */
[----:B------:R-:W-:Y:S02]  /*8fe0*/  FADD.FTZ R4, R244, R4 ;  /* 0x00000004f4047221 */ /* 0x000fe40000010000 */
[----:B------:R-:W-:Y:S02]  /*8ff0*/  FADD.FTZ R2, R191, R2 ;  /* 0x00000002bf027221 */ /* 0x000fe40000010000 */
[----:B------:R-:W-:Y:S02]  /*9000*/  FADD.FTZ R242, R236, R4 ;  /* 0x00000004ecf27221 */ /* 0x000fe40000010000 */
[----:B------:R-:W-:Y:S01]  /*9010*/  FADD.FTZ R197, R190, R2 ;  /* 0x00000002bec57221 */ /* 0x000fe20000010000 */
[----:B------:R-:W-:Y:S05]  /*9020*/  @!P1 BRA `(.L_x_830) ;  /* 0x0000f3c000009947 */ /* 0x000fea0003800000 */
[----:B------:R-:W2:Y:S04]  /*9030*/  LDL R249, [R1+0x24] ;  /* 0x0000240001f97983 */ /* 0x000ea80000100800 */
[----:B------:R-:W3:Y:S04]  /*9040*/  LDL R250, [R1+0x164] ;  /* 0x0001640001fa7983 */ /* 0x000ee80000100800 */
[----:B------:R-:W4:Y:S04]  /*9050*/  LDL.64 R74, [R1+0x140] ;  /* 0x00014000014a7983 */ /* 0x000f280000100a00 */
[----:B------:R-:W5:Y:S04]  /*9060*/  LDL.64 R66, [R1+0x110] ;  /* 0x0001100001427983 */ /* 0x000f680000100a00 */
[----:B------:R-:W5:Y:S01]  /*9070*/  LDL R251, [R1+0x160] ;  /* 0x0001600001fb7983 */ /* 0x000f620000100800 */
[----:B------:R-:W-:Y:S01]  /*9080*/  IMAD.MOV.U32 R248, RZ, RZ, c[0x0][0x1a0] ;  /* 0x00006800fff87624 */ /* 0x000fe200078e00ff */
[----:B------:R-:W-:-:S04]  /*9090*/  DEPBAR.LE SB0, 0x0 ;  /* 0x000080000000791a */ /* 0x000fc80000000000 */
[----:B------:R-:W-:Y:S02]  /*90a0*/  IMAD.SHL.U32 R248, R248, 0x40, RZ ;  /* 0x00000040f8f87824 */ /* 0x000fe400078e00ff */
[----:B------:R-:W-:-:S04]  /*90b0*/  IMAD.MOV.U32 R252, RZ, RZ, 0x20 ;  /* 0x00000020fffc7424 */ /* 0x000fc800078e00ff */
[----:B------:R-:W-:-:S04]  /*90c0*/  IMAD.WIDE.U32 R12, R252, c[0x0][0x1a0], RZ ;  /* 0x00006800fc0c7a25 */ /* 0x000fc800078e00ff */
[----:B------:R-:W-:Y:S01]  /*90d0*/  IMAD R6, R252, c[0x0][0x1a4], RZ ;  /* 0x00006900fc067a24 */ /* 0x000fe200078e02ff */
[----:B------:R-:W-:Y:S01]  /*90e0*/  BAR.SYNC.DEFER_BLOCKING 0x0 ;  /* 0x0000000000007b1d */ /* 0x000fe20000010000 */
[----:B--2---:R-:W-:-:S04]  /*90f0*/  IADD3 R2, R249, -0x2, RZ ;  /* 0xfffffffef9027810 */ /* 0x004fc80007ffe0ff */
[----:B------:R-:W-:Y:S01]  /*9100*/  SHF.R.S32.HI R4, RZ, 0x1f, R2 ;  /* 0x0000001fff047819 */ /* 0x000fe20000011402 */
[----:B---3--:R-:W-:Y:S01]  /*9110*/  IMAD R0, R250, R2, RZ ;  /* 0x00000002fa007224 */ /* 0x008fe200078e02ff */
[----:B----4-:R-:W-:-:S03]  /*9120*/  ISETP.GE.AND P0, PT, R74, c[0x0][0x220], PT ;  /* 0x000088004a007a0c */ /* 0x010fc60003f06270 */
[-C--:B------:R-:W-:Y:S02]  /*9130*/  IMAD R0, R4, R248.reuse, R0 ;  /* 0x000000f804007224 */ /* 0x080fe400078e0200 */
[----:B-----5:R-:W-:-:S04]  /*9140*/  IMAD.WIDE.U32 R2, R2, R248, R66 ;  /* 0x000000f802027225 */ /* 0x020fc800078e0042 */
[----:B------:R-:W-:Y:S02]  /*9150*/  IMAD.MOV.U32 R248, RZ, RZ, c[0x0][0x1a0] ;  /* 0x00006800fff87624 */ /* 0x000fe400078e00ff */
[----:B------:R-:W-:-:S03]  /*9160*/  IMAD.IADD R3, R3, 0x1, R0 ;  /* 0x0000000103037824 */ /* 0x000fc600078e0200 */
[----:B------:R-:W-:Y:S01]  /*9170*/  SHF.L.U32 R248, R248, 0x4, RZ ;  /* 0x00000004f8f87819 */ /* 0x000fe200000006ff */
[----:B------:R-:W-:Y:S01]  /*9180*/  @!P0 IMAD.MOV.U32 R5, RZ, RZ, 0x30 ;  /* 0x00000030ff058424 */ /* 0x000fe200078e00ff */
[----:B------:R-:W-:Y:S02]  /*9190*/  @!P0 IADD3 R4, P2, R2, R12, RZ ;  /* 0x0000000c02048210 */ /* 0x000fe40007f5e0ff */
[----:B------:R-:W-:Y:S02]  /*91a0*/  @!P0 IADD3 R0, P1, R248, R2, RZ ;  /* 0x00000002f8008210 */ /* 0x000fe40007f3e0ff */
[----:B------:R-:W-:Y:S02]  /*91b0*/  @!P0 LEA R10, P3, R2, c[0x0][0x170], 0x1 ;  /* 0x00005c00020a8a11 */ /* 0x000fe400078608ff */
[----:B------:R-:W-:Y:S02]  /*91c0*/  @!P0 IADD3.X R12, R3, R13, R6, P2, !PT ;  /* 0x0000000d030c8210 */ /* 0x000fe400017fe406 */
[----:B------:R-:W-:-:S02]  /*91d0*/  @!P0 IADD3.X R7, R251, R3, RZ, P1, !PT ;  /* 0x00000003fb078210 */ /* 0x000fc40000ffe4ff */
[--C-:B------:R-:W-:Y:S01]  /*91e0*/  @!P0 LEA.HI.X R11, R2, c[0x0][0x174], R3.reuse, 0x1, P3 ;  /* 0x00005d00020b8a11 */ /* 0x100fe200018f0c03 */
[C---:B------:R-:W-:Y:S01]  /*91f0*/  @!P0 IMAD.WIDE.U32 R2, R5.reuse, c[0x0][0x1a0], R2 ;  /* 0x0000680005028a25 */ /* 0x040fe200078e0002 */
[----:B------:R-:W-:Y:S02]  /*9200*/  @!P0 LEA R8, P2, R0, c[0x0][0x170], 0x1 ;  /* 0x00005c0000088a11 */ /* 0x000fe400078408ff */
[----:B------:R-:W-:Y:S01]  /*9210*/  @!P0 LEA R6, P1, R4, c[0x0][0x170], 0x1 ;  /* 0x00005c0004068a11 */ /* 0x000fe200078208ff */
[----:B------:R-:W-:Y:S01]  /*9220*/  @!P0 IMAD R5, R5, c[0x0][0x1a4], RZ ;  /* 0x0000690005058a24 */ /* 0x000fe200078e02ff */
[----:B------:R-:W-:Y:S02]  /*9230*/  @!P0 LEA.HI.X R9, R0, c[0x0][0x174], R7, 0x1, P2 ;  /* 0x00005d0000098a11 */ /* 0x000fe400010f0c07 */
[----:B------:R-:W-:Y:S01]  /*9240*/  @!P0 LEA.HI.X R7, R4, c[0x0][0x174], R12, 0x1, P1 ;  /* 0x00005d0004078a11 */ /* 0x000fe200008f0c0c */
[----:B------:R-:W-:Y:S01]  /*9250*/  @!P0 IMAD.IADD R5, R3, 0x1, R5 ;  /* 0x0000000103058824 */ /* 0x000fe200078e0205 */
[C---:B------:R-:W-:Y:S01]  /*9260*/  @!P0 LEA R4, P1, R2.reuse, c[0x0][0x170], 0x1 ;  /* 0x00005c0002048a11 */ /* 0x040fe200078208ff */
[----:B------:R-:W-:Y:S03]  /*9270*/  @P0 STS.128 [R188+0x6000], RZ ;  /* 0x006000ffbc000388 */ /* 0x000fe60000000c00 */
        /* <DEDUP_REMOVED lines=21> */
[----:B------:R-:W3:Y:S04]  /*93d0*/  LDSM.16.M88.4 R16, [R172+0x4000] ;  /* 0x00400000ac10783b */ /* 0x000ee80000000200 */
[----:B-1----:R-:W1:Y:S04]  /*93e0*/  LDSM.16.M88.4 R8, [R179+0x2000] ;  /* 0x00200000b308783b */ /* 0x002e680000000200 */
[----:B------:R-:W4:Y:S04]  /*93f0*/  LDSM.16.M88.4 R32, [R172+0x5000] ;  /* 0x00500000ac20783b */ /* 0x000f280000000200 */
[----:B------:R-:W5:Y:S04]  /*9400*/  LDSM.16.M88.4 R24, [R172+0x5800] ;  /* 0x00580000ac18783b */ /* 0x000f680000000200 */
[----:B------:R-:W4:Y:S04]  /*9410*/  LDSM.16.M88.4 R36, [R172+0x4800] ;  /* 0x00480000ac24783b */ /* 0x000f280000000200 */
[----:B--2---:R-:W-:Y:S04]  /*9420*/  LDSM.16.M88.4 R4, [R182+0x2000] ;  /* 0x00200000b604783b */ /* 0x004fe80000000200 */
[----:B------:R-:W2:Y:S04]  /*9430*/  LDSM.16.M88.4 R52, [R178+0x5000] ;  /* 0x00500000b234783b */ /* 0x000ea80000000200 */
[----:B------:R-:W2:Y:S04]  /*9440*/  LDSM.16.M88.4 R56, [R178+0x5800] ;  /* 0x00580000b238783b */ /* 0x000ea80000000200 */
[----:B------:R-:W2:Y:S04]  /*9450*/  LDSM.16.M88.4 R44, [R178+0x4000] ;  /* 0x00400000b22c783b */ /* 0x000ea80000000200 */
[----:B------:R-:W2:Y:S04]  /*9460*/  LDSM.16.M88.4 R40, [R178+0x4800] ;  /* 0x00480000b228783b */ /* 0x000ea80000000200 */
[----:B------:R-:W2:Y:S01]  /*9470*/  LDSM.16.M88.4 R20, [R182] ;  /* 0x00000000b614783b */ /* 0x000ea20000000200 */
[-C--:B---3--:R-:W-:Y:S03]  /*9480*/  HMMA.16816.F32.BF16 R192, R12, R16.reuse, RZ ;  /* 0x000000100cc0723c */ /* 0x088fe600000418ff */
[----:B------:R-:W0:Y:S05]  /*9490*/  LDGDEPBAR ;  /* 0x00000000000079af */ /* 0x000e2a0000000000 */
[C---:B-1----:R-:W-:Y:S08]  /*94a0*/  HMMA.16816.F32.BF16 R144, R8.reuse, R16, RZ ;  /* 0x000000100890723c */ /* 0x042ff000000418ff */
[-C--:B------:R-:W-:Y:S08]  /*94b0*/  HMMA.16816.F32.BF16 R72, R8, R18.reuse, RZ ;  /* 0x000000120848723c */ /* 0x080ff000000418ff */
[----:B------:R-:W-:Y:S08]  /*94c0*/  HMMA.16816.F32.BF16 R168, R12, R18, RZ ;  /* 0x000000120ca8723c */ /* 0x000ff000000418ff */
[C---:B----4-:R-:W-:Y:S08]  /*94d0*/  HMMA.16816.F32.BF16 R60, R8.reuse, R32, RZ ;  /* 0x00000020083c723c */ /* 0x050ff000000418ff */
[C---:B-----5:R-:W-:Y:S08]  /*94e0*/  HMMA.16816.F32.BF16 R16, R8.reuse, R24, RZ ;  /* 0x000000180810723c */ /* 0x060ff000000418ff */
        /* <DEDUP_REMOVED lines=8> */
[C---:B------:R-:W-:Y:S08]  /*9570*/  HMMA.16816.F32.BF16 R8, R12.reuse, R24, RZ ;  /* 0x000000180c08723c */ /* 0x040ff000000418ff */
[----:B------:R-:W-:Y:S01]  /*9580*/  HMMA.16816.F32.BF16 R24, R12, R26, RZ ;  /* 0x0000001a0c18723c */ /* 0x000fe200000418ff */
[----:B------:R-:W-:Y:S07]  /*9590*/  LDSM.16.M88.4 R12, [R180] ;  /* 0x00000000b40c783b */ /* 0x000fee0000000200 */
[C---:B--2---:R-:W-:Y:S01]  /*95a0*/  HMMA.16816.F32.BF16 R204, R4.reuse, R52, R60 ;  /* 0x0000003404cc723c */ /* 0x044fe2000004183c */
[----:B------:R-:W-:Y:S07]  /*95b0*/  LDSM.16.M88.4 R60, [R185] ;  /* 0x00000000b93c783b */ /* 0x000fee0000000200 */
[C---:B------:R-:W-:Y:S01]  /*95c0*/  HMMA.16816.F32.BF16 R244, R4.reuse, R56, R16 ;  /* 0x0000003804f4723c */ /* 0x040fe20000041810 */
[----:B------:R-:W1:Y:S07]  /*95d0*/  LDSM.16.M88.4 R16, [R180+0x2000] ;  /* 0x00200000b410783b */ /* 0x000e6e0000000200 */
[C---:B------:R-:W-:Y:S01]  /*95e0*/  HMMA.16816.F32.BF16 R220, R4.reuse, R46, R72 ;  /* 0x0000002e04dc723c */ /* 0x040fe20000041848 */
[----:B------:R-:W2:Y:S07]  /*95f0*/  LDSM.16.M88.4 R72, [R183] ;  /* 0x00000000b748783b */ /* 0x000eae0000000200 */
[C---:B------:R-:W-:Y:S08]  /*9600*/  HMMA.16816.F32.BF16 R208, R4.reuse, R44, R144 ;  /* 0x0000002c04d0723c */ /* 0x040ff00000041890 */
[C---:B------:R-:W-:Y:S01]  /*9610*/  HMMA.16816.F32.BF16 R200, R4.reuse, R40, R64 ;  /* 0x0000002804c8723c */ /* 0x040fe20000041840 */
[----:B------:R-:W3:Y:S07]  /*9620*/  LDSM.16.M88.4 R64, [R186] ;  /* 0x00000000ba40783b */ /* 0x000eee0000000200 */
[----:B------:R-:W-:Y:S08]  /*9630*/  HMMA.16816.F32.BF16 R232, R4, R42, R160 ;  /* 0x0000002a04e8723c */ /* 0x000ff000000418a0 */
[C---:B------:R-:W-:Y:S08]  /*9640*/  HMMA.16816.F32.BF16 R216, R20.reuse, R40, R148 ;  /* 0x0000002814d8723c */ /* 0x040ff00000041894 */
[C---:B------:R-:W-:Y:S01]  /*9650*/  HMMA.16816.F32.BF16 R144, R20.reuse, R42, R156 ;  /* 0x0000002a1490723c */ /* 0x040fe2000004189c */
[----:B------:R-:W4:Y:S07]  /*9660*/  LDSM.16.M88.4 R40, [R184] ;  /* 0x00000000b828783b */ /* 0x000f2e0000000200 */
[C---:B------:R-:W-:Y:S08]  /*9670*/  HMMA.16816.F32.BF16 R212, R20.reuse, R44, R192 ;  /* 0x0000002c14d4723c */ /* 0x040ff000000418c0 */
[----:B------:R-:W-:Y:S08]  /*9680*/  HMMA.16816.F32.BF16 R44, R20, R46, R168 ;  /* 0x0000002e142c723c */ /* 0x000ff000000418a8 */
[C---:B------:R-:W-:Y:S08]  /*9690*/  HMMA.16816.F32.BF16 R164, R4.reuse, R54, R164 ;  /* 0x0000003604a4723c */ /* 0x040ff000000418a4 */
[----:B------:R-:W-:Y:S01]  /*96a0*/  HMMA.16816.F32.BF16 R152, R4, R58, R152 ;  /* 0x0000003a0498723c */ /* 0x000fe20000041898 */
[----:B------:R-:W-:Y:S07]  /*96b0*/  LDSM.16.M88.4 R4, [R181+0x2000] ;  /* 0x00200000b504783b */ /* 0x000fee0000000200 */
[C---:B------:R-:W-:Y:S01]  /*96c0*/  HMMA.16816.F32.BF16 R224, R20.reuse, R52, R36 ;  /* 0x0000003414e0723c */ /* 0x040fe20000041824 */
[----:B------:R-:W-:Y:S07]  /*96d0*/  LDSM.16.M88.4 R36, [R177] ;  /* 0x00000000b124783b */ /* 0x000fee0000000200 */
[C---:B------:R-:W-:Y:S01]  /*96e0*/  HMMA.16816.F32.BF16 R228, R20.reuse, R56, R8 ;  /* 0x0000003814e4723c */ /* 0x040fe20000041808 */
[----:B------:R-:W5:Y:S07]  /*96f0*/  LDSM.16.M88.4 R8, [R181] ;  /* 0x00000000b508783b */ /* 0x000f6e0000000200 */
[C---:B------:R-:W-:Y:S01]  /*9700*/  HMMA.16816.F32.BF16 R148, R20.reuse, R54, R32 ;  /* 0x000000361494723c */ /* 0x040fe20000041820 */
[----:B------:R-:W3:Y:S07]  /*9710*/  LDSM.16.M88.4 R32, [R177+0x800] ;  /* 0x00080000b120783b */ /* 0x000eee0000000200 */
[----:B------:R-:W-:Y:S01]  /*9720*/  HMMA.16816.F32.BF16 R156, R20, R58, R24 ;  /* 0x0000003a149c723c */ /* 0x000fe20000041818 */
[----:B------:R-:W3:Y:S04]  /*9730*/  LDSM.16.M88.4 R24, [R177+0x1000] ;  /* 0x00100000b118783b */ /* 0x000ee80000000200 */
[----:B------:R-:W3:Y:S01]  /*9740*/  LDSM.16.M88.4 R20, [R177+0x1800] ;  /* 0x00180000b114783b */ /* 0x000ee20000000200 */
[----:B------:R-:W-:Y:S01]  /*9750*/  ISETP.GE.AND P6, PT, R249, 0x3, PT ;  /* 0x00000003f900780c */ /* 0x000fe20003fc6270 */
[----:B------:R-:W-:-:S04]  /*9760*/  DEPBAR.LE SB0, 0x0 ;  /* 0x000080000000791a */ /* 0x000fc80000000000 */
[C---:B-1----:R-:W-:Y:S08]  /*9770*/  HMMA.16816.F32.BF16 R168, R16.reuse, R60, R204 ;  /* 0x0000003c10a8723c */ /* 0x042ff000000418cc */
[C---:B--2---:R-:W-:Y:S08]  /*9780*/  HMMA.16816.F32.BF16 R208, R16.reuse, R72, R208 ;  /* 0x0000004810d0723c */ /* 0x044ff000000418d0 */
[----:B------:R-:W-:Y:S08]  /*9790*/  HMMA.16816.F32.BF16 R204, R16, R74, R220 ;  /* 0x0000004a10cc723c */ /* 0x000ff000000418dc */
[C---:B------:R-:W-:Y:S08]  /*97a0*/  HMMA.16816.F32.BF16 R56, R12.reuse, R72, R212 ;  /* 0x000000480c38723c */ /* 0x040ff000000418d4 */
[----:B------:R-:W-:Y:S08]  /*97b0*/  HMMA.16816.F32.BF16 R72, R12, R74, R44 ;  /* 0x0000004a0c48723c */ /* 0x000ff0000004182c */
[C---:B---3--:R-:W-:Y:S08]  /*97c0*/  HMMA.16816.F32.BF16 R200, R16.reuse, R64, R200 ;  /* 0x0000004010c8723c */ /* 0x048ff000000418c8 */
[C---:B----4-:R-:W-:Y:S08]  /*97d0*/  HMMA.16816.F32.BF16 R160, R16.reuse, R40, R244 ;  /* 0x0000002810a0723c */ /* 0x050ff000000418f4 */
        /* <DEDUP_REMOVED lines=8> */
[----:B------:R-:W-:Y:S08]  /*9860*/  HMMA.16816.F32.BF16 R12, R12, R42, R156 ;  /* 0x0000002a0c0c723c */ /* 0x000ff0000004189c */
[-C--:B-----5:R-:W-:Y:S08]  /*9870*/  HMMA.16816.F32.BF16 R40, R8, R36.reuse, R56 ;  /* 0x000000240828723c */ /* 0x0a0ff00000041838 */
        /* <DEDUP_REMOVED lines=17> */
[----:B------:R-:W2:Y:S04]  /*9990*/  LDL.64 R30, [R1+0x148] ;  /* 0x00014800011e7983 */ /* 0x000ea80000100a00 */
[----:B------:R-:W3:Y:S01]  /*99a0*/  LDL.64 R250, [R1+0x150] ;  /* 0x0001500001fa7983 */ /* 0x000ee20000100a00 */
[----:B------:R-:W-:Y:S01]  /*99b0*/  IMAD.MOV.U32 R13, RZ, RZ, c[0x0][0x198] ;  /* 0x00006600ff0d7624 */ /* 0x000fe200078e00ff */
[----:B------:R-:W-:Y:S01]  /*99c0*/  IADD3 R2, R249, -0x3, RZ ;  /* 0xfffffffdf9027810 */ /* 0x000fe20007ffe0ff */
[----:B------:R-:W-:Y:S01]  /*99d0*/  IMAD.MOV.U32 R14, RZ, RZ, c[0x0][0x19c] ;  /* 0x00006700ff0e7624 */ /* 0x000fe200078e00ff */
[----:B------:R1:W-:Y:S01]  /*99e0*/  @P0 STS.128 [R188+0x4000], RZ ;  /* 0x004000ffbc000388 */ /* 0x0003e20000000c00 */
[C---:B------:R-:W-:Y:S01]  /*99f0*/  IMAD.SHL.U32 R7, R13.reuse, 0x40, RZ ;  /* 0x000000400d077824 */ /* 0x040fe200078e00ff */
[----:B------:R-:W-:Y:S01]  /*9a00*/  SHF.R.S32.HI R6, RZ, 0x1f, R2 ;  /* 0x0000001fff067819 */ /* 0x000fe20000011402 */
[----:B------:R-:W-:Y:S01]  /*9a10*/  BSSY B0, `(.L_x_832) ;  /* 0x000002c000007945 */ /* 0x000fe20003800000 */
[----:B------:R-:W-:-:S05]  /*9a20*/  SHF.L.U64.HI R0, R13, 0x6, R14 ;  /* 0x000000060d007819 */ /* 0x000fca000001020e */
[----:B------:R-:W-:Y:S02]  /*9a30*/  IMAD R0, R0, R2, RZ ;  /* 0x0000000200007224 */ /* 0x000fe400078e02ff */
[----:B--2---:R-:W-:Y:S02]  /*9a40*/  IMAD.MOV.U32 R5, RZ, RZ, R31 ;  /* 0x000000ffff057224 */ /* 0x004fe400078e001f */
[----:B---3--:R-:W-:-:S04]  /*9a50*/  IMAD.MOV.U32 R4, RZ, RZ, R250 ;  /* 0x000000ffff047224 */ /* 0x008fc800078e00fa */
[----:B------:R-:W-:-:S04]  /*9a60*/  IMAD.WIDE.U32 R2, R2, R7, R4 ;  /* 0x0000000702027225 */ /* 0x000fc800078e0004 */
[----:B------:R-:W-:Y:S01]  /*9a70*/  IMAD R5, R6, R7, R0 ;  /* 0x0000000706057224 */ /* 0x000fe200078e0200 */
[CC--:B------:R-:W-:Y:S02]  /*9a80*/  @!P0 LEA R0, P4, R13.reuse, R2.reuse, 0x4 ;  /* 0x000000020d008211 */ /* 0x0c0fe400078820ff */
[----:B------:R-:W-:Y:S01]  /*9a90*/  @!P0 LEA R4, P2, R13, R2, 0x5 ;  /* 0x000000020d048211 */ /* 0x000fe200078428ff */
[----:B------:R-:W-:Y:S01]  /*9aa0*/  IMAD.IADD R5, R3, 0x1, R5 ;  /* 0x0000000103057824 */ /* 0x000fe200078e0205 */
[----:B------:R-:W-:Y:S02]  /*9ab0*/  @!P0 LEA R10, P5, R2, c[0x0][0x168], 0x1 ;  /* 0x00005a00020a8a11 */ /* 0x000fe400078a08ff */
[----:B------:R-:W-:Y:S02]  /*9ac0*/  @!P0 LEA R8, P3, R0, c[0x0][0x168], 0x1 ;  /* 0x00005a0000088a11 */ /* 0x000fe400078608ff */
[----:B------:R-:W-:Y:S02]  /*9ad0*/  @!P0 LEA.HI.X R7, R13, R5, R14, 0x4, P4 ;  /* 0x000000050d078211 */ /* 0x000fe400020f240e */
[----:B------:R-:W-:-:S02]  /*9ae0*/  @!P0 LEA R6, P1, R4, c[0x0][0x168], 0x1 ;  /* 0x00005a0004068a11 */ /* 0x000fc400078208ff */
        /* <DEDUP_REMOVED lines=20> */
[----:B------:R-:W-:Y:S01]  /*9c30*/  MOV R4, R2 ;  /* 0x0000000200047202 */ /* 0x000fe20000000f00 */
[----:B------:R-:W-:-:S04]  /*9c40*/  IMAD R0, R14, 0x30, RZ ;  /* 0x000000300e007824 */ /* 0x000fc800078e02ff */
[----:B------:R-:W-:-:S05]  /*9c50*/  IMAD.WIDE.U32 R4, R13, 0x30, R4 ;  /* 0x000000300d047825 */ /* 0x000fca00078e0004 */
[----:B------:R-:W-:Y:S02]  /*9c60*/  IADD3 R0, R0, R5, RZ ;  /* 0x0000000500007210 */ /* 0x000fe40007ffe0ff */
[----:B------:R-:W-:-:S04]  /*9c70*/  LEA R2, P1, R4, c[0x0][0x168], 0x1 ;  /* 0x00005a0004027a11 */ /* 0x000fc800078208ff */
[----:B------:R-:W-:-:S05]  /*9c80*/  LEA.HI.X R3, R4, c[0x0][0x16c], R0, 0x1, P1 ;  /* 0x00005b0004037a11 */ /* 0x000fca00008f0c00 */
[----:B------:R-:W-:Y:S01]  /*9c90*/  @!PT LDS RZ, [RZ] ;  /* 0x00000000fffff984 */ /* 0x000fe20000000800 */
[----:B------:R-:W-:Y:S01]  /*9ca0*/  @!PT LDS RZ, [RZ] ;  /* 0x00000000fffff984 */ /* 0x000fe20000000800 */
[----:B------:R-:W-:Y:S01]  /*9cb0*/  @!PT LDS RZ, [RZ] ;  /* 0x00000000fffff984 */ /* 0x000fe20000000800 */
[----:B------:R2:W-:Y:S04]  /*9cc0*/  LDGSTS.E.BYPASS.LTC128B.128 [R188+0x5800], [R2.64] ;  /* 0x0580000002bc7fae */ /* 0x0005e8000b901d62 */
.L_x_833:
[----:B------:R-:W-:Y:S05]  /*9cd0*/  BSYNC B0 ;  /* 0x0000000000007941 */ /* 0x000fea0003800000 */
.L_x_832:
[----:B------:R-:W0:Y:S02]  /*9ce0*/  LDGDEPBAR ;  /* 0x00000000000079af */ /* 0x000e240000000000 */
.L_x_831:
[----:B--2---:R-:W2:Y:S04]  /*9cf0*/  LDL R3, [R1+0x104] ;  /* 0x0001040001037983 */ /* 0x004ea80000100800 */
[----:B------:R-:W3:Y:S01]  /*9d00*/  LDL R2, [R1+0x10c] ;  /* 0x00010c0001027983 */ /* 0x000ee20000100800 */
[----:B------:R-:W-:-:S03]  /*9d10*/  IADD3 R245, R249, -0x2, RZ ;  /* 0xfffffffef9f57810 */ /* 0x000fc60007ffe0ff */
        /* <DEDUP_REMOVED lines=17> */
[----:B------:R-:W4:Y:S04]  /*9e30*/  LDL R14, [R1+0x130] ;  /* 0x00013000010e7983 */ /* 0x000f280000100800 */
[----:B------:R-:W4:Y:S04]  /*9e40*/  LDL R19, [R1+0x100] ;  /* 0x0001000001137983 */ /* 0x000f280000100800 */
[----:B------:R-:W1:Y:S02]  /*9e50*/  S2R R0, SR_TID.X ;  /* 0x0000000000007919 */ /* 0x000e640000002100 */
[----:B-1----:R-:W-:-:S05]  /*9e60*/  IMAD.SHL.U32 R0, R0, 0x2, RZ ;  /* 0x0000000200007824 */ /* 0x002fca00078e00ff */
[----:B------:R-:W-:-:S05]  /*9e70*/  LOP3.LUT R0, R0, 0x6, RZ, 0xc0, !PT ;  /* 0x0000000600007812 */ /* 0x000fca00078ec0ff */
[----:B------:R-:W-:-:S05]  /*9e80*/  IMAD R0, R245, 0x40, R0 ;  /* 0x00000040f5007824 */ /* 0x000fca00078e0200 */
[C---:B------:R-:W-:Y:S02]  /*9e90*/  IADD3 R10, R0.reuse, 0x11, RZ ;  /* 0x00000011000a7810 */ /* 0x040fe40007ffe0ff */
[----:B------:R-:W-:-:S04]  /*9ea0*/  ISETP.GE.AND P1, PT, R0, R48, PT ;  /* 0x000000300000720c */ /* 0x000fc80003f26270 */
[----:B------:R-:W-:Y:S02]  /*9eb0*/  FSEL R12, R40, -INF , !P1 ;  /* 0xff800000280c7808 */ /* 0x000fe40004800000 */
[C---:B------:R-:W-:Y:S02]  /*9ec0*/  IADD3 R5, R0.reuse, 0x18, RZ ;  /* 0x0000001800057810 */ /* 0x040fe40007ffe0ff */
[C---:B------:R-:W-:Y:S02]  /*9ed0*/  ISETP.GE.AND P2, PT, R0.reuse, R49, PT ;  /* 0x000000310000720c */ /* 0x040fe40003f46270 */
[----:B------:R-:W-:Y:S02]  /*9ee0*/  IADD3 R8, R0, 0x20, RZ ;  /* 0x0000002000087810 */ /* 0x000fe40007ffe0ff */
[----:B------:R-:W-:Y:S02]  /*9ef0*/  FSEL R15, R42, -INF , !P2 ;  /* 0xff8000002a0f7808 */ /* 0x000fe40005000000 */
[----:B------:R-:W-:-:S02]  /*9f00*/  IADD3 R6, R0, 0x10, RZ ;  /* 0x0000001000067810 */ /* 0x000fc40007ffe0ff */
[C---:B------:R-:W-:Y:S02]  /*9f10*/  ISETP.GE.AND P2, PT, R0.reuse, R50, PT ;  /* 0x000000320000720c */ /* 0x040fe40003f46270 */
[C---:B------:R-:W-:Y:S02]  /*9f20*/  IADD3 R7, R0.reuse, 0x9, RZ ;  /* 0x0000000900077810 */ /* 0x040fe40007ffe0ff */
[----:B------:R-:W-:Y:S02]  /*9f30*/  IADD3 R9, R0, 0x19, RZ ;  /* 0x0000001900097810 */ /* 0x000fe40007ffe0ff */
[-C--:B------:R-:W-:Y:S02]  /*9f40*/  ISETP.GE.AND P3, PT, R6, R48.reuse, PT ;  /* 0x000000300600720c */ /* 0x080fe40003f66270 */
[----:B------:R-:W-:Y:S02]  /*9f50*/  FSEL R167, R210, -INF , !P2 ;  /* 0xff800000d2a77808 */ /* 0x000fe40005000000 */
[----:B------:R-:W-:-:S02]  /*9f60*/  ISETP.GE.AND P2, PT, R9, R48, PT ;  /* 0x000000300900720c */ /* 0x000fc40003f46270 */
[----:B------:R-:W-:Y:S02]  /*9f70*/  IADD3 R4, R0, 0x21, RZ ;  /* 0x0000002100047810 */ /* 0x000fe40007ffe0ff */
[----:B------:R-:W-:-:S04]  /*9f80*/  ISETP.GE.AND P1, PT, R7, R48, PT ;  /* 0x000000300700720c */ /* 0x000fc80003f26270 */
[----:B------:R-:W-:Y:S01]  /*9f90*/  FSEL R22, R73, -INF , !P1 ;  /* 0xff80000049167808 */ /* 0x000fe20004800000 */
[----:B------:R-:W-:Y:S02]  /*9fa0*/  IMAD.SHL.U32 R232, R245, 0x2, RZ ;  /* 0x00000002f5e87824 */ /* 0x000fe400078e00ff */
[----:B--2---:R-:W-:Y:S01]  /*9fb0*/  IMAD.MOV.U32 R11, RZ, RZ, R3 ;  /* 0x000000ffff0b7224 */ /* 0x004fe200078e0003 */
[----:B------:R-:W-:Y:S01]  /*9fc0*/  IADD3 R3, R0, 0x1, RZ ;  /* 0x0000000100037810 */ /* 0x000fe20007ffe0ff */
[----:B---3--:R-:W-:-:S03]  /*9fd0*/  IMAD.MOV.U32 R13, RZ, RZ, R2 ;  /* 0x000000ffff0d7224 */ /* 0x008fc600078e0002 */
[-C--:B------:R-:W-:Y:S02]  /*9fe0*/  ISETP.GE.AND P5, PT, R3, R48.reuse, PT ;  /* 0x000000300300720c */ /* 0x080fe40003fa6270 */
[----:B------:R-:W-:Y:S02]  /*9ff0*/  IADD3 R2, R0, 0x8, RZ ;  /* 0x0000000800027810 */ /* 0x000fe40007ffe0ff */
[----:B------:R-:W-:Y:S02]  /*a000*/  FSEL R16, R41, -INF , !P5 ;  /* 0xff80000029107808 */ /* 0x000fe40006800000 */
[-C--:B------:R-:W-:Y:S02]  /*a010*/  ISETP.GE.AND P5, PT, R10, R48.reuse, PT ;  /* 0x000000300a00720c */ /* 0x080fe40003fa6270 */
[----:B------:R-:W-:Y:S02]  /*a020*/  ISETP.GE.AND P4, PT, R2, R48, PT ;  /* 0x000000300200720c */ /* 0x000fe40003f86270 */
[----:B------:R-:W-:-:S02]  /*a030*/  FSEL R40, R53, -INF , !P5 ;  /* 0xff80000035287808 */ /* 0x000fc40006800000 */
[----:B------:R-:W-:Y:S02]  /*a040*/  ISETP.GE.AND P5, PT, R0, R51, PT ;  /* 0x000000330000720c */ /* 0x000fe40003fa6270 */
[----:B------:R-:W-:Y:S02]  /*a050*/  FSEL R21, R72, -INF , !P4 ;  /* 0xff80000048157808 */ /* 0x000fe40006000000 */
[----:B------:R-:W-:Y:S02]  /*a060*/  ISETP.GE.AND P4, PT, R3, R49, PT ;  /* 0x000000310300720c */ /* 0x000fe40003f86270 */
[----:B------:R-:W-:Y:S02]  /*a070*/  FSEL R157, R208, -INF , !P5 ;  /* 0xff800000d09d7808 */ /* 0x000fe40006800000 */
[----:B------:R-:W-:Y:S02]  /*a080*/  ISETP.GE.AND P5, PT, R5, R48, PT ;  /* 0x000000300500720c */ /* 0x000fe40003fa6270 */
[----:B------:R-:W-:-:S02]  /*a090*/  FSEL R17, R43, -INF , !P4 ;  /* 0xff8000002b117808 */ /* 0x000fc40006000000 */
[----:B------:R-:W-:Y:S02]  /*a0a0*/  FSEL R43, R64, -INF , !P5 ;  /* 0xff800000402b7808 */ /* 0x000fe40006800000 */
[----:B------:R-:W-:-:S04]  /*a0b0*/  ISETP.GE.AND P5, PT, R8, R48, PT ;  /* 0x000000300800720c */ /* 0x000fc80003fa6270 */
[----:B------:R-:W-:Y:S02]  /*a0c0*/  FSEL R42, R44, -INF , !P5 ;  /* 0xff8000002c2a7808 */ /* 0x000fe40006800000 */
[-C--:B------:R-:W-:Y:S02]  /*a0d0*/  ISETP.GE.AND P5, PT, R7, R49.reuse, PT ;  /* 0x000000310700720c */ /* 0x080fe40003fa6270 */
[----:B------:R-:W-:Y:S02]  /*a0e0*/  FSEL R41, R52, -INF , !P3 ;  /* 0xff80000034297808 */ /* 0x000fe40005800000 */
[----:B------:R-:W-:Y:S02]  /*a0f0*/  FSEL R52, R65, -INF , !P2 ;  /* 0xff80000041347808 */ /* 0x000fe40005000000 */
[----:B------:R-:W-:Y:S02]  /*a100*/  FSEL R26, R75, -INF , !P5 ;  /* 0xff8000004b1a7808 */ /* 0x000fe40006800000 */
[----:B------:R-:W-:-:S02]  /*a110*/  ISETP.GE.AND P2, PT, R2, R49, PT ;  /* 0x000000310200720c */ /* 0x000fc40003f46270 */
[----:B------:R-:W-:Y:S02]  /*a120*/  ISETP.GE.AND P5, PT, R4, R48, PT ;  /* 0x000000300400720c */ /* 0x000fe40003fa6270 */
[-C--:B------:R-:W-:Y:S02]  /*a130*/  ISETP.GE.AND P1, PT, R3, R51.reuse, PT ;  /* 0x000000330300720c */ /* 0x080fe40003f26270 */
[----:B------:R-:W-:Y:S02]  /*a140*/  FSEL R23, R74, -INF , !P2 ;  /* 0xff8000004a177808 */ /* 0x000fe40005000000 */
[----:B------:R-:W-:Y:S02]  /*a150*/  FSEL R39, R45, -INF , !P5 ;  /* 0xff8000002d277808 */ /* 0x000fe40006800000 */
[----:B------:R-:W-:Y:S02]  /*a160*/  ISETP.GE.AND P3, PT, R3, R50, PT ;  /* 0x000000320300720c */ /* 0x000fe40003f66270 */
[----:B------:R-:W-:-:S02]  /*a170*/  ISETP.GE.AND P4, PT, R2, R51, PT ;  /* 0x000000330200720c */ /* 0x000fc40003f86270 */
[-C--:B------:R-:W-:Y:S02]  /*a180*/  ISETP.GE.AND P2, PT, R7, R50.reuse, PT ;  /* 0x000000320700720c */ /* 0x080fe40003f46270 */
[----:B------:R-:W-:Y:S02]  /*a190*/  ISETP.GE.AND P5, PT, R10, R49, PT ;  /* 0x000000310a00720c */ /* 0x000fe40003fa6270 */
[----:B------:R-:W-:Y:S02]  /*a1a0*/  IADD3 R3, R0, 0x28, RZ ;  /* 0x0000002800037810 */ /* 0x000fe40007ffe0ff */
[----:B------:R-:W-:Y:S02]  /*a1b0*/  FSEL R168, R209, -INF , !P1 ;  /* 0xff800000d1a87808 */ /* 0x000fe40004800000 */
[----:B------:R-:W-:Y:S02]  /*a1c0*/  ISETP.GE.AND P1, PT, R2, R50, PT ;  /* 0x000000320200720c */ /* 0x000fe40003f26270 */
[----:B------:R-:W-:-:S02]  /*a1d0*/  FSEL R160, R204, -INF , !P4 ;  /* 0xff800000cca07808 */ /* 0x000fc40006000000 */
[----:B------:R-:W-:Y:S02]  /*a1e0*/  FSEL R165, R207, -INF , !P2 ;  /* 0xff800000cfa57808 */ /* 0x000fe40005000000 */
[----:B------:R-:W-:Y:S02]  /*a1f0*/  FSEL R149, R55, -INF , !P5 ;  /* 0xff80000037957808 */ /* 0x000fe40006800000 */
[-C--:B------:R-:W-:Y:S02]  /*a200*/  ISETP.GE.AND P4, PT, R6, R51.reuse, PT ;  /* 0x000000330600720c */ /* 0x080fe40003f86270 */
[----:B------:R-:W-:Y:S02]  /*a210*/  ISETP.GE.AND P2, PT, R10, R51, PT ;  /* 0x000000330a00720c */ /* 0x000fe40003f46270 */
[----:B------:R-:W-:Y:S02]  /*a220*/  ISETP.GE.AND P5, PT, R3, R48, PT ;  /* 0x000000300300720c */ /* 0x000fe40003fa6270 */
[----:B------:R-:W-:-:S02]  /*a230*/  FSEL R169, R211, -INF , !P3 ;  /* 0xff800000d3a97808 */ /* 0x000fc40005800000 */
[----:B------:R-:W-:Y:S02]  /*a240*/  FSEL R166, R206, -INF , !P1 ;  /* 0xff800000cea67808 */ /* 0x000fe40004800000 */
[----:B------:R-:W-:Y:S02]  /*a250*/  ISETP.GE.AND P3, PT, R7, R51, PT ;  /* 0x000000330700720c */ /* 0x000fe40003f66270 */
[----:B------:R-:W-:Y:S02]  /*a260*/  ISETP.GE.AND P1, PT, R6, R49, PT ;  /* 0x000000310600720c */ /* 0x000fe40003f26270 */
[----:B------:R-:W-:Y:S02]  /*a270*/  FSEL R156, R200, -INF , !P4 ;  /* 0xff800000c89c7808 */ /* 0x000fe40006000000 */
[----:B------:R-:W-:Y:S02]  /*a280*/  FSEL R155, R201, -INF , !P2 ;  /* 0xff800000c99b7808 */ /* 0x000fe40005000000 */
[----:B------:R-:W-:-:S02]  /*a290*/  FSEL R37, R60, -INF , !P5 ;  /* 0xff8000003c257808 */ /* 0x000fc40006800000 */
[CC--:B------:R-:W-:Y:S02]  /*a2a0*/  ISETP.GE.AND P4, PT, R5.reuse, R49.reuse, PT ;  /* 0x000000310500720c */ /* 0x0c0fe40003f86270 */
[----:B------:R-:W-:Y:S02]  /*a2b0*/  ISETP.GE.AND P2, PT, R5, R50, PT ;  /* 0x000000320500720c */ /* 0x000fe40003f46270 */
[----:B------:R-:W-:Y:S02]  /*a2c0*/  ISETP.GE.AND P5, PT, R9, R49, PT ;  /* 0x000000310900720c */ /* 0x000fe40003fa6270 */
[----:B------:R-:W-:Y:S02]  /*a2d0*/  IADD3 R2, R0, 0x29, RZ ;  /* 0x0000002900027810 */ /* 0x000fe40007ffe0ff */
[----:B------:R-:W-:Y:S02]  /*a2e0*/  FSEL R159, R205, -INF , !P3 ;  /* 0xff800000cd9f7808 */ /* 0x000fe40005800000 */
[----:B------:R-:W-:-:S02]  /*a2f0*/  FSEL R148, R54, -INF , !P1 ;  /* 0xff80000036947808 */ /* 0x000fc40004800000 */
[-C--:B------:R-:W-:Y:S02]  /*a300*/  ISETP.GE.AND P3, PT, R6, R50.reuse, PT ;  /* 0x000000320600720c */ /* 0x080fe40003f66270 */
[-C--:B------:R-:W-:Y:S02]  /*a310*/  ISETP.GE.AND P1, PT, R10, R50.reuse, PT ;  /* 0x000000320a00720c */ /* 0x080fe40003f26270 */
[----:B------:R-:W-:Y:S02]  /*a320*/  FSEL R143, R66, -INF , !P4 ;  /* 0xff800000428f7808 */ /* 0x000fe40006000000 */
[----:B------:R-:W-:Y:S02]  /*a330*/  FSEL R142, R67, -INF , !P5 ;  /* 0xff800000438e7808 */ /* 0x000fe40006800000 */
[----:B------:R-:W-:Y:S02]  /*a340*/  FSEL R162, R194, -INF , !P2 ;  /* 0xff800000c2a27808 */ /* 0x000fe40005000000 */
[----:B------:R-:W-:-:S02]  /*a350*/  ISETP.GE.AND P4, PT, R9, R50, PT ;  /* 0x000000320900720c */ /* 0x000fc40003f86270 */
[----:B------:R-:W-:Y:S02]  /*a360*/  ISETP.GE.AND P5, PT, R2, R48, PT ;  /* 0x000000300200720c */ /* 0x000fe40003fa6270 */
[----:B------:R-:W-:Y:S02]  /*a370*/  ISETP.GE.AND P2, PT, R8, R49, PT ;  /* 0x000000310800720c */ /* 0x000fe40003f46270 */
[----:B------:R-:W-:Y:S02]  /*a380*/  FSEL R164, R202, -INF , !P3 ;  /* 0xff800000caa47808 */ /* 0x000fe40005800000 */
        /* <DEDUP_REMOVED lines=13> */
[----:B------:R-:W-:Y:S02]  /*a460*/  ISETP.GE.AND P1, PT, R8, R50, PT ;  /* 0x000000320800720c */ /* 0x000fe40003f26270 */
[----:B------:R-:W-:-:S02]  /*a470*/  FMNMX.FTZ R4, R16, R4, !PT ;  /* 0x0000000410047209 */ /* 0x000fc40007810000 */
[----:B------:R-:W-:Y:S02]  /*a480*/  FSEL R74, R47, -INF , !P5 ;  /* 0xff8000002f4a7808 */ /* 0x000fe40006800000 */
[----:B------:R-:W-:Y:S02]  /*a490*/  FSEL R151, R212, -INF , !P3 ;  /* 0xff800000d4977808 */ /* 0x000fe40005800000 */
[----:B------:R-:W-:Y:S02]  /*a4a0*/  FSEL R158, R214, -INF , !P1 ;  /* 0xff800000d69e7808 */ /* 0x000fe40004800000 */
[C---:B------:R-:W-:Y:S02]  /*a4b0*/  ISETP.GE.AND P5, PT, R3.reuse, R49, PT ;  /* 0x000000310300720c */ /* 0x040fe40003fa6270 */
[C---:B------:R-:W-:Y:S02]  /*a4c0*/  ISETP.GE.AND P3, PT, R3.reuse, R51, PT ;  /* 0x000000330300720c */ /* 0x040fe40003f66270 */
[----:B------:R-:W-:-:S02]  /*a4d0*/  ISETP.GE.AND P1, PT, R3, R50, PT ;  /* 0x000000320300720c */ /* 0x000fc40003f26270 */
        /* <DEDUP_REMOVED lines=11> */
[----:B------:R-:W-:Y:S02]  /*a590*/  FSEL R150, R213, -INF , !P4 ;  /* 0xff800000d5967808 */ /* 0x000fe40006000000 */
[----:B------:R-:W-:-:S02]  /*a5a0*/  FMNMX.FTZ R6, R42, R6, !PT ;  /* 0x000000062a067209 */ /* 0x000fc40007810000 */
[----:B------:R-:W-:Y:S02]  /*a5b0*/  ISETP.GE.AND P4, PT, R2, R49, PT ;  /* 0x000000310200720c */ /* 0x000fe40003f86270 */
[----:B------:R-:W-:Y:S01]  /*a5c0*/  IADD3 R3, R0, 0x30, RZ ;  /* 0x0000003000037810 */ /* 0x000fe20007ffe0ff */
[----:B----4-:R-:W-:Y:S01]  /*a5d0*/  IMAD.WIDE.U32 R190, R14, -0x2daee0ad, RZ ;  /* 0xd2511f530ebe7825 */ /* 0x010fe200078e00ff */
[----:B------:R-:W-:Y:S02]  /*a5e0*/  FMNMX.FTZ R7, R149, R5, !PT ;  /* 0x0000000595077209 */ /* 0x000fe40007810000 */
[----:B------:R-:W-:Y:S01]  /*a5f0*/  IADD3 R4, R0, 0x31, RZ ;  /* 0x0000003100047810 */ /* 0x000fe20007ffe0ff */
[----:B------:R-:W-:Y:S01]  /*a600*/  IMAD.MOV.U32 R14, RZ, RZ, R11 ;  /* 0x000000ffff0e7224 */ /* 0x000fe200078e000b */
[----:B------:R-:W-:Y:S02]  /*a610*/  FMNMX.FTZ R6, R39, R6, !PT ;  /* 0x0000000627067209 */ /* 0x000fe40007810000 */
[----:B------:R-:W-:-:S02]  /*a620*/  FSEL R63, R63, -INF , !P4 ;  /* 0xff8000003f3f7808 */ /* 0x000fc40006000000 */
[-C--:B------:R-:W-:Y:S02]  /*a630*/  ISETP.GE.AND P4, PT, R3, R48.reuse, PT ;  /* 0x000000300300720c */ /* 0x080fe40003f86270 */
[C---:B------:R-:W-:Y:S02]  /*a640*/  IADD3 R5, R0.reuse, 0x38, RZ ;  /* 0x0000003800057810 */ /* 0x040fe40007ffe0ff */
[----:B------:R-:W-:Y:S02]  /*a650*/  IADD3 R11, R0, 0x39, RZ ;  /* 0x00000039000b7810 */ /* 0x000fe40007ffe0ff */
[----:B------:R-:W-:Y:S02]  /*a660*/  FSEL R154, R215, -INF , !P2 ;  /* 0xff800000d79a7808 */ /* 0x000fe40005000000 */
[----:B------:R-:W-:Y:S02]  /*a670*/  FMNMX.FTZ R0, R143, R7, !PT ;  /* 0x000000078f007209 */ /* 0x000fe40007810000 */
[----:B------:R-:W-:-:S02]  /*a680*/  ISETP.GE.AND P2, PT, R4, R48, PT ;  /* 0x000000300400720c */ /* 0x000fc40003f46270 */
[----:B------:R-:W-:Y:S02]  /*a690*/  FMNMX.FTZ R7, R37, R6, !PT ;  /* 0x0000000625077209 */ /* 0x000fe40007810000 */
[----:B------:R-:W-:Y:S02]  /*a6a0*/  FSEL R30, R56, -INF , !P4 ;  /* 0xff800000381e7808 */ /* 0x000fe40006000000 */
[----:B------:R-:W-:Y:S02]  /*a6b0*/  ISETP.GE.AND P4, PT, R3, R49, PT ;  /* 0x000000310300720c */ /* 0x000fe40003f86270 */
[----:B------:R-:W-:Y:S02]  /*a6c0*/  FMNMX.FTZ R0, R142, R0, !PT ;  /* 0x000000008e007209 */ /* 0x000fe40007810000 */
[----:B------:R-:W-:Y:S02]  /*a6d0*/  FSEL R27, R57, -INF , !P2 ;  /* 0xff800000391b7808 */ /* 0x000fe40005000000 */
[----:B------:R-:W-:-:S02]  /*a6e0*/  FMNMX.FTZ R7, R35, R7, !PT ;  /* 0x0000000723077209 */ /* 0x000fc40007810000 */
[----:B------:R-:W-:Y:S02]  /*a6f0*/  ISETP.GE.AND P2, PT, R4, R49, PT ;  /* 0x000000310400720c */ /* 0x000fe40003f46270 */
[----:B------:R-:W-:Y:S02]  /*a700*/  FSEL R58, R58, -INF , !P4 ;  /* 0xff8000003a3a7808 */ /* 0x000fe40006000000 */
[----:B------:R-:W-:Y:S02]  /*a710*/  FMNMX.FTZ R0, R75, R0, !PT ;  /* 0x000000004b007209 */ /* 0x000fe40007810000 */
[----:B------:R-:W-:Y:S02]  /*a720*/  ISETP.GE.AND P4, PT, R5, R48, PT ;  /* 0x000000300500720c */ /* 0x000fe40003f86270 */
[----:B------:R-:W-:Y:S02]  /*a730*/  FMNMX.FTZ R7, R30, R7, !PT ;  /* 0x000000071e077209 */ /* 0x000fe40007810000 */
[----:B------:R-:W-:-:S02]  /*a740*/  FSEL R59, R59, -INF , !P2 ;  /* 0xff8000003b3b7808 */ /* 0x000fc40005000000 */
[----:B------:R-:W-:Y:S02]  /*a750*/  ISETP.GE.AND P2, PT, R11, R48, PT ;  /* 0x000000300b00720c */ /* 0x000fe40003f46270 */
[----:B------:R-:W-:Y:S02]  /*a760*/  FSEL R65, R62, -INF , !P5 ;  /* 0xff8000003e417808 */ /* 0x000fe40006800000 */
[----:B------:R-:W-:Y:S02]  /*a770*/  FMNMX.FTZ R0, R74, R0, !PT ;  /* 0x000000004a007209 */ /* 0x000fe40007810000 */
[----:B------:R-:W-:Y:S02]  /*a780*/  FSEL R20, R144, -INF , !P4 ;  /* 0xff80000090147808 */ /* 0x000fe40006000000 */
[----:B------:R-:W-:Y:S02]  /*a790*/  FMNMX.FTZ R7, R27, R7, !PT ;  /* 0x000000071b077209 */ /* 0x000fe40007810000 */
[----:B------:R-:W-:-:S02]  /*a7a0*/  FSEL R18, R145, -INF , !P2 ;  /* 0xff80000091127808 */ /* 0x000fc40005000000 */
[----:B------:R-:W-:Y:S02]  /*a7b0*/  ISETP.GE.AND P2, PT, R5, R49, PT ;  /* 0x000000310500720c */ /* 0x000fe40003f46270 */
[----:B------:R-:W-:Y:S02]  /*a7c0*/  FMNMX.FTZ R0, R65, R0, !PT ;  /* 0x0000000041007209 */ /* 0x000fe40007810000 */
[----:B------:R-:W-:Y:S02]  /*a7d0*/  FMNMX.FTZ R7, R20, R7, !PT ;  /* 0x0000000714077209 */ /* 0x000fe40007810000 */
[----:B------:R-:W-:Y:S02]  /*a7e0*/  FSEL R47, R146, -INF , !P2 ;  /* 0xff800000922f7808 */ /* 0x000fe40005000000 */
[----:B------:R-:W-:Y:S02]  /*a7f0*/  FMNMX.FTZ R6, R63, R0, !PT ;  /* 0x000000003f067209 */ /* 0x000fe40007810000 */
[----:B------:R-:W-:-:S02]  /*a800*/  ISETP.GE.AND P5, PT, R2, R51, PT ;  /* 0x000000330200720c */ /* 0x000fc40003fa6270 */
[----:B------:R-:W-:Y:S02]  /*a810*/  ISETP.GE.AND P2, PT, R2, R50, PT ;  /* 0x000000320200720c */ /* 0x000fe40003f46270 */
[----:B------:R-:W-:Y:S02]  /*a820*/  FMNMX.FTZ R0, R18, R7, !PT ;  /* 0x0000000712007209 */ /* 0x000fe40007810000 */
[----:B------:R-:W-:Y:S01]  /*a830*/  LOP3.LUT R2, R239, UR17, R190, 0x96, !PT ;  /* 0x00000011ef027c12 */ /* 0x000fe2000f8e96be */
[----:B------:R-:W-:Y:S01]  /*a840*/  IMAD.MOV.U32 R244, RZ, RZ, R14 ;  /* 0x000000fffff47224 */ /* 0x000fe200078e000e */
[----:B------:R-:W-:Y:S01]  /*a850*/  FMNMX.FTZ R8, R58, R6, !PT ;  /* 0x000000063a087209 */ /* 0x000fe20007810000 */
[----:B------:R-:W1:Y:S01]  /*a860*/  SHFL.BFLY PT, R14, R0, 0x2, 0x1f ;  /* 0x0c401f00000e7f89 */ /* 0x000e6200000e0000 */
[----:B------:R-:W-:Y:S01]  /*a870*/  ISETP.GE.AND P4, PT, R11, R49, PT ;  /* 0x000000310b00720c */ /* 0x000fe20003f86270 */
[----:B------:R-:W-:Y:S01]  /*a880*/  IMAD.WIDE.U32 R6, R2, -0x326172a9, RZ ;  /* 0xcd9e8d5702067825 */ /* 0x000fe200078e00ff */
[----:B------:R-:W-:-:S02]  /*a890*/  FMNMX.FTZ R2, R59, R8, !PT ;  /* 0x000000083b027209 */ /* 0x000fc40007810000 */
[----:B------:R-:W-:Y:S02]  /*a8a0*/  LOP3.LUT R228, R191, UR37, R232, 0x96, !PT ;  /* 0x00000025bfe47c12 */ /* 0x000fe4000f8e96e8 */
[----:B------:R-:W-:Y:S02]  /*a8b0*/  FSEL R45, R147, -INF , !P4 ;  /* 0xff800000932d7808 */ /* 0x000fe40006000000 */
[----:B------:R-:W-:Y:S01]  /*a8c0*/  FMNMX.FTZ R10, R47, R2, !PT ;  /* 0x000000022f0a7209 */ /* 0x000fe20007810000 */
[----:B------:R-:W-:Y:S02]  /*a8d0*/  IMAD R233, R19, -0x326172a9, RZ ;  /* 0xcd9e8d5713e97824 */ /* 0x000fe400078e02ff */
[----:B------:R-:W-:Y:S01]  /*a8e0*/  IMAD.WIDE.U32 R24, R228, -0x326172a9, RZ ;  /* 0xcd9e8d57e4187825 */ /* 0x000fe200078e00ff */
[----:B------:R-:W-:-:S03]  /*a8f0*/  FMNMX.FTZ R10, R45, R10, !PT ;  /* 0x0000000a2d0a7209 */ /* 0x000fc60007810000 */
[----:B------:R-:W-:Y:S01]  /*a900*/  IMAD.MOV.U32 R234, RZ, RZ, R13 ;  /* 0x000000ffffea7224 */ /* 0x000fe200078e000d */
[----:B------:R-:W-:Y:S01]  /*a910*/  LOP3.LUT R2, R25, UR18, R233, 0x96, !PT ;  /* 0x0000001219027c12 */ /* 0x000fe2000f8e96e9 */
[----:B------:R-:W2:Y:S01]  /*a920*/  SHFL.BFLY PT, R13, R10, 0x2, 0x1f ;  /* 0x0c401f000a0d7f89 */ /* 0x000ea200000e0000 */
[----:B------:R-:W-:Y:S02]  /*a930*/  FSEL R57, R218, -INF , !P1 ;  /* 0xff800000da397808 */ /* 0x000fe40004800000 */
[C---:B------:R-:W-:Y:S02]  /*a940*/  ISETP.GE.AND P4, PT, R3.reuse, R51, PT ;  /* 0x000000330300720c */ /* 0x040fe40003f86270 */
[----:B------:R-:W-:Y:S01]  /*a950*/  ISETP.GE.AND P1, PT, R3, R50, PT ;  /* 0x000000320300720c */ /* 0x000fe20003f26270 */
[----:B------:R-:W-:Y:S01]  /*a960*/  IMAD.WIDE.U32 R2, R2, -0x2daee0ad, RZ ;  /* 0xd2511f5302027825 */ /* 0x000fe200078e00ff */
[----:B------:R-:W-:Y:S02]  /*a970*/  LOP3.LUT R8, R7, UR16, R24, 0x96, !PT ;  /* 0x0000001007087c12 */ /* 0x000fe4000f8e9618 */
[----:B-1----:R-:W-:-:S02]  /*a980*/  FMNMX.FTZ R0, R0, R14, !PT ;  /* 0x0000000e00007209 */ /* 0x002fc40007810000 */
[----:B------:R-:W-:Y:S01]  /*a990*/  LOP3.LUT R3, R3, UR15, R238, 0x96, !PT ;  /* 0x0000000f03037c12 */ /* 0x000fe2000f8e96ee */
[----:B------:R-:W-:Y:S01]  /*a9a0*/  IMAD.WIDE.U32 R8, R8, -0x2daee0ad, RZ ;  /* 0xd2511f5308087825 */ /* 0x000fe200078e00ff */
[----:B------:R-:W-:Y:S02]  /*a9b0*/  FSEL R56, R216, -INF , !P3 ;  /* 0xff800000d8387808 */ /* 0x000fe40005800000 */
[----:B------:R-:W-:Y:S02]  /*a9c0*/  FSEL R54, R217, -INF , !P5 ;  /* 0xff800000d9367808 */ /* 0x000fe40006800000 */
[C---:B------:R-:W-:Y:S02]  /*a9d0*/  ISETP.GE.AND P3, PT, R4.reuse, R51, PT ;  /* 0x000000330400720c */ /* 0x040fe40003f66270 */
[----:B------:R-:W-:Y:S02]  /*a9e0*/  ISETP.GE.AND P5, PT, R4, R50, PT ;  /* 0x000000320400720c */ /* 0x000fe40003fa6270 */
[----:B------:R-:W-:Y:S01]  /*a9f0*/  LOP3.LUT R4, R9, UR11, R2, 0x96, !PT ;  /* 0x0000000b09047c12 */ /* 0x000fe2000f8e9602 */
[----:B------:R-:W-:Y:S01]  /*aa00*/  IMAD.WIDE.U32 R2, R3, -0x326172a9, RZ ;  /* 0xcd9e8d5703027825 */ /* 0x000fe200078e00ff */
[----:B------:R-:W1:Y:S01]  /*aa10*/  SHFL.BFLY PT, R14, R0, 0x1, 0x1f ;  /* 0x0c201f00000e7f89 */ /* 0x000e6200000e0000 */
[----:B------:R-:W-:-:S02]  /*aa20*/  FSEL R55, R219, -INF , !P2 ;  /* 0xff800000db377808 */ /* 0x000fc40005000000 */
[----:B------:R-:W-:Y:S02]  /*aa30*/  FSEL R46, R220, -INF , !P4 ;  /* 0xff800000dc2e7808 */ /* 0x000fe40006000000 */
[C---:B------:R-:W-:Y:S02]  /*aa40*/  ISETP.GE.AND P2, PT, R5.reuse, R51, PT ;  /* 0x000000330500720c */ /* 0x040fe40003f46270 */
[----:B------:R-:W-:Y:S01]  /*aa50*/  ISETP.GE.AND P4, PT, R5, R50, PT ;  /* 0x000000320500720c */ /* 0x000fe20003f86270 */
[----:B------:R-:W-:Y:S01]  /*aa60*/  IMAD.WIDE.U32 R4, R4, -0x326172a9, RZ ;  /* 0xcd9e8d5704047825 */ /* 0x000fe200078e00ff */
[----:B------:R-:W-:Y:S02]  /*aa70*/  LOP3.LUT R3, R3, UR12, R6, 0x96, !PT ;  /* 0x0000000c03037c12 */ /* 0x000fe4000f8e9606 */
[----:B--2---:R-:W-:Y:S02]  /*aa80*/  FMNMX.FTZ R9, R10, R13, !PT ;  /* 0x0000000d0a097209 */ /* 0x004fe40007810000 */
[----:B------:R-:W-:Y:S01]  /*aa90*/  LOP3.LUT R5, R5, UR10, R2, 0x96, !PT ;  /* 0x0000000a05057c12 */ /* 0x000fe2000f8e9602 */
[----:B------:R-:W-:Y:S01]  /*aaa0*/  IMAD.WIDE.U32 R2, R3, -0x2daee0ad, RZ ;  /* 0xd2511f5303027825 */ /* 0x000fe200078e00ff */
[----:B------:R-:W-:-:S02]  /*aab0*/  FSEL R53, R222, -INF , !P1 ;  /* 0xff800000de357808 */ /* 0x000fc40004800000 */
[----:B------:R-:W-:Y:S02]  /*aac0*/  FSEL R44, R221, -INF , !P3 ;  /* 0xff800000dd2c7808 */ /* 0x000fe40005800000 */
[----:B------:R-:W-:Y:S02]  /*aad0*/  LOP3.LUT R3, R3, UR9, R8, 0x96, !PT ;  /* 0x0000000903037c12 */ /* 0x000fe4000f8e9608 */
[C---:B------:R-:W-:Y:S01]  /*aae0*/  ISETP.GE.AND P1, PT, R11.reuse, R51, PT ;  /* 0x000000330b00720c */ /* 0x040fe20003f26270 */
[----:B------:R-:W2:Y:S01]  /*aaf0*/  SHFL.BFLY PT, R8, R9, 0x1, 0x1f ;  /* 0x0c201f0009087f89 */ /* 0x000ea200000e0000 */
[----:B------:R-:W-:Y:S01]  /*ab00*/  ISETP.GE.AND P3, PT, R11, R50, PT ;  /* 0x000000320b00720c */ /* 0x000fe20003f66270 */
[----:B------:R-:W-:Y:S01]  /*ab10*/  IMAD.WIDE.U32 R10, R5, -0x2daee0ad, RZ ;  /* 0xd2511f53050a7825 */ /* 0x000fe200078e00ff */
[----:B-1----:R-:W-:-:S04]  /*ab20*/  FMNMX.FTZ R243, R0, R14, !PT ;  /* 0x0000000e00f37209 */ /* 0x002fc80007810000 */
[----:B------:R-:W-:Y:S01]  /*ab30*/  LOP3.LUT R5, R11, UR6, R2, 0x96, !PT ;  /* 0x000000060b057c12 */ /* 0x000fe2000f8e9602 */
[----:B------:R-:W-:Y:S01]  /*ab40*/  IMAD.WIDE.U32 R2, R3, -0x326172a9, RZ ;  /* 0xcd9e8d5703027825 */ /* 0x000fe200078e00ff */
[----:B------:R-:W-:-:S04]  /*ab50*/  FSEL R38, R223, -INF , !P5 ;  /* 0xff800000df267808 */ /* 0x000fc80006800000 */
[----:B------:R-:W-:Y:S01]  /*ab60*/  LOP3.LUT R36, R3, UR8, R4, 0x96, !PT ;  /* 0x0000000803247c12 */ /* 0x000fe2000f8e9604 */
[----:B------:R-:W-:Y:S01]  /*ab70*/  IMAD.WIDE.U32 R4, R5, -0x326172a9, RZ ;  /* 0xcd9e8d5705047825 */ /* 0x000fe200078e00ff */
[----:B------:R-:W-:-:S03]  /*ab80*/  FSETP.NEU.FTZ.AND P5, PT, R243, -INF , PT ;  /* 0xff800000f300780b */ /* 0x000fc60003fbd000 */
[----:B------:R-:W-:Y:S01]  /*ab90*/  FMUL.FTZ R0, R243, c[0x0][0x23c] ;  /* 0x00008f00f3007a20 */ /* 0x000fe20000410000 */
[----:B------:R-:W-:-:S04]  /*aba0*/  LOP3.LUT R3, R5, UR13, R2, 0x96, !PT ;  /* 0x0000000d05037c12 */ /* 0x000fc8000f8e9602 */
[----:B------:R-:W-:Y:S02]  /*abb0*/  FSEL R2, R0, RZ, P5 ;  /* 0x000000ff00027208 */ /* 0x000fe40002800000 */
[----:B--2---:R-:W-:-:S03]  /*abc0*/  FMNMX.FTZ R248, R9, R8, !PT ;  /* 0x0000000809f87209 */ /* 0x004fc60007810000 */
[--C-:B------:R-:W-:Y:S01]  /*abd0*/  FFMA.FTZ R0, R12, c[0x0][0x23c], -R2.reuse ;  /* 0x00008f000c007a23 */ /* 0x100fe20000010802 */
[----:B------:R-:W-:Y:S01]  /*abe0*/  LOP3.LUT R13, R4, 0xffff, RZ, 0xc0, !PT ;  /* 0x0000ffff040d7812 */ /* 0x000fe200078ec0ff */
[----:B------:R-:W-:Y:S01]  /*abf0*/  FFMA.FTZ R5, R16, c[0x0][0x23c], -R2 ;  /* 0x00008f0010057a23 */ /* 0x000fe20000010802 */
[----:B------:R-:W-:Y:S01]  /*ac00*/  LOP3.LUT R19, R4, 0xff, RZ, 0xc0, !PT ;  /* 0x000000ff04137812 */ /* 0x000fe200078ec0ff */
[----:B------:R1:W-:Y:S01]  /*ac10*/  MUFU.EX2 R34, R0 ;  /* 0x0000000000227308 */ /* 0x0003e20000000800 */
[--C-:B------:R-:W-:Y:S02]  /*ac20*/  SHF.R.U32.HI R32, RZ, 0x10, R4.reuse ;  /* 0x00000010ff207819 */ /* 0x100fe40000011604 */
[----:B------:R-:W-:Y:S01]  /*ac30*/  SHF.R.U32.HI R11, RZ, 0x18, R4 ;  /* 0x00000018ff0b7819 */ /* 0x000fe20000011604 */
[----:B------:R-:W-:Y:S01]  /*ac40*/  FMUL.FTZ R4, R248, c[0x0][0x23c] ;  /* 0x00008f00f8047a20 */ /* 0x000fe20000410000 */
[----:B------:R-:W-:Y:S02]  /*ac50*/  FSEL R31, R224, -INF , !P2 ;  /* 0xff800000e01f7808 */ /* 0x000fe40005000000 */
[----:B------:R-:W-:Y:S01]  /*ac60*/  FSETP.NEU.FTZ.AND P2, PT, R248, -INF , PT ;  /* 0xff800000f800780b */ /* 0x000fe20003f5d000 */
[----:B------:R2:W3:Y:S01]  /*ac70*/  MUFU.EX2 R147, R5 ;  /* 0x0000000500937308 */ /* 0x0004e20000000800 */
[----:B------:R-:W-:-:S02]  /*ac80*/  FSEL R33, R226, -INF , !P4 ;  /* 0xff800000e2217808 */ /* 0x000fc40006000000 */
[----:B-1----:R-:W-:-:S04]  /*ac90*/  LOP3.LUT R0, R3, 0xff, RZ, 0xc0, !PT ;  /* 0x000000ff03007812 */ /* 0x002fc800078ec0ff */
[----:B------:R-:W-:Y:S02]  /*aca0*/  ISETP.GE.U32.AND P4, PT, R237, R0, PT ;  /* 0x00000000ed00720c */ /* 0x000fe40003f86070 */
[----:B------:R-:W-:Y:S02]  /*acb0*/  FSEL R0, R4, RZ, P2 ;  /* 0x000000ff04007208 */ /* 0x000fe40001000000 */
[----:B------:R-:W-:-:S04]  /*acc0*/  LOP3.LUT R4, R3, 0xffff, RZ, 0xc0, !PT ;  /* 0x0000ffff03047812 */ /* 0x000fc800078ec0ff */
[----:B------:R-:W-:Y:S01]  /*acd0*/  SHF.R.U32.HI R4, RZ, 0x8, R4 ;  /* 0x00000008ff047819 */ /* 0x000fe20000011604 */
[----:B--2---:R-:W-:-:S03]  /*ace0*/  FFMA.FTZ R5, R15, c[0x0][0x23c], -R0 ;  /* 0x00008f000f057a23 */ /* 0x004fc60000010800 */
[----:B------:R-:W-:Y:S01]  /*acf0*/  LOP3.LUT R4, R4, 0xffff, RZ, 0xc0, !PT ;  /* 0x0000ffff04047812 */ /* 0x000fe200078ec0ff */
[----:B------:R3:W-:Y:S01]  /*ad00*/  MUFU.EX2 R12, R5 ;  /* 0x00000005000c7308 */ /* 0x0007e20000000800 */
[----:B------:R-:W-:Y:S02]  /*ad10*/  FSEL R16, R225, -INF , !P1 ;  /* 0xff800000e1107808 */ /* 0x000fe40004800000 */
[----:B------:R-:W-:Y:S01]  /*ad20*/  ISETP.GE.U32.AND P1, PT, R237, R4, PT ;  /* 0x00000004ed00720c */ /* 0x000fe20003f26070 */
[----:B------:R-:W-:-:S04]  /*ad30*/  FFMA.FTZ R4, R17, c[0x0][0x23c], -R0 ;  /* 0x00008f0011047a23 */ /* 0x000fc80000010800 */
[----:B------:R1:W2:Y:S01]  /*ad40*/  MUFU.EX2 R14, R4 ;  /* 0x00000004000e7308 */ /* 0x0002a20000000800 */
[----:B---3--:R-:W-:-:S04]  /*ad50*/  F2FP.BF16.PACK_AB R5, R147, R34 ;  /* 0x000000229305723e */ /* 0x008fc800000010ff */
[C---:B------:R-:W-:Y:S02]  /*ad60*/  PRMT R73, R5.reuse, 0x7610, R73 ;  /* 0x0000761005497816 */ /* 0x040fe40000000049 */
[--C-:B-1----:R-:W-:Y:S02]  /*ad70*/  SHF.R.U32.HI R4, RZ, 0x18, R3.reuse ;  /* 0x00000018ff047819 */ /* 0x102fe40000011603 */
[----:B------:R-:W-:Y:S01]  /*ad80*/  SHF.R.U32.HI R3, RZ, 0x10, R3 ;  /* 0x00000010ff037819 */ /* 0x000fe20000011603 */
[----:B------:R-:W-:Y:S01]  /*ad90*/  @!P4 HFMA2.BF16_V2 R60, -RZ.H0_H0, RZ.H0_H0, -R73.H0_H0 ;  /* 0x200000ffff3cc231 */ /* 0x000fe20000340949 */
[----:B------:R-:W-:Y:S02]  /*ada0*/  PRMT R72, R5, 0x7632, R72 ;  /* 0x0000763205487816 */ /* 0x000fe40000000048 */
[----:B------:R-:W-:Y:S02]  /*adb0*/  LOP3.LUT R3, R3, 0xff, RZ, 0xc0, !PT ;  /* 0x000000ff03037812 */ /* 0x000fe400078ec0ff */
[----:B------:R-:W-:-:S02]  /*adc0*/  PRMT R221, R73, 0x5410, R72 ;  /* 0x0000541049dd7816 */ /* 0x000fc40000000048 */
[----:B------:R-:W-:Y:S02]  /*add0*/  @!P4 PRMT R73, R60, 0x5410, RZ ;  /* 0x000054103c49c816 */ /* 0x000fe400000000ff */
[----:B------:R-:W-:Y:S01]  /*ade0*/  ISETP.GE.U32.AND P4, PT, R237, R3, PT ;  /* 0x00000003ed00720c */ /* 0x000fe20003f86070 */
[----:B------:R-:W-:-:S04]  /*adf0*/  FFMA.FTZ R3, R21, c[0x0][0x23c], -R2 ;  /* 0x00008f0015037a23 */ /* 0x000fc80000010802 */
[----:B------:R1:W-:Y:S01]  /*ae00*/  MUFU.EX2 R145, R3 ;  /* 0x0000000300917308 */ /* 0x0003e20000000800 */
[----:B------:R-:W-:Y:S02]  /*ae10*/  FSEL R15, R227, -INF , !P3 ;  /* 0xff800000e30f7808 */ /* 0x000fe40005800000 */
[----:B------:R-:W-:Y:S01]  /*ae20*/  ISETP.GE.U32.AND P3, PT, R237, R4, PT ;  /* 0x00000004ed00720c */ /* 0x000fe20003f66070 */
[----:B------:R-:W-:Y:S01]  /*ae30*/  @!P1 HFMA2.BF16_V2 R61, -RZ.H0_H0, RZ.H0_H0, -R72.H0_H0 ;  /* 0x200000ffff3d9231 */ /* 0x000fe20000340948 */
[----:B--2---:R-:W-:Y:S01]  /*ae40*/  F2FP.BF16.PACK_AB R4, R14, R12 ;  /* 0x0000000c0e04723e */ /* 0x004fe200000010ff */
[----:B-1----:R-:W-:-:S04]  /*ae50*/  FFMA.FTZ R3, R22, c[0x0][0x23c], -R2 ;  /* 0x00008f0016037a23 */ /* 0x002fc80000010802 */
[----:B------:R-:W1:Y:S01]  /*ae60*/  MUFU.EX2 R146, R3 ;  /* 0x0000000300927308 */ /* 0x000e620000000800 */
[C---:B------:R-:W-:Y:S02]  /*ae70*/  PRMT R66, R4.reuse, 0x7610, R66 ;  /* 0x0000761004427816 */ /* 0x040fe40000000042 */
[----:B------:R-:W-:Y:S02]  /*ae80*/  @!P1 PRMT R72, R61, 0x5410, RZ ;  /* 0x000054103d489816 */ /* 0x000fe400000000ff */
[----:B------:R-:W-:Y:S01]  /*ae90*/  ISETP.GE.U32.AND P1, PT, R237, R19, PT ;  /* 0x00000013ed00720c */ /* 0x000fe20003f26070 */
[----:B------:R-:W-:Y:S01]  /*aea0*/  @!P4 HFMA2.BF16_V2 R64, -RZ.H0_H0, RZ.H0_H0, -R66.H0_H0 ;  /* 0x200000ffff40c231 */ /* 0x000fe20000340942 */
[----:B------:R-:W-:-:S04]  /*aeb0*/  PRMT R67, R4, 0x7632, R67 ;  /* 0x0000763204437816 */ /* 0x000fc80000000043 */
[----:B------:R-:W-:Y:S01]  /*aec0*/  PRMT R174, R66, 0x5410, R67 ;  /* 0x0000541042ae7816 */ /* 0x000fe20000000043 */
[----:B------:R-:W-:Y:S01]  /*aed0*/  @!P3 HFMA2.BF16_V2 R62, -RZ.H0_H0, RZ.H0_H0, -R67.H0_H0 ;  /* 0x200000ffff3eb231 */ /* 0x000fe20000340943 */
[----:B------:R-:W-:Y:S02]  /*aee0*/  @!P4 PRMT R66, R64, 0x5410, RZ ;  /* 0x000054104042c816 */ /* 0x000fe400000000ff */
[----:B-1----:R-:W-:Y:S02]  /*aef0*/  F2FP.BF16.PACK_AB R4, R146, R145 ;  /* 0x000000919204723e */ /* 0x002fe400000010ff */
[----:B------:R-:W-:Y:S02]  /*af00*/  SHF.R.U32.HI R3, RZ, 0x8, R13 ;  /* 0x00000008ff037819 */ /* 0x000fe4000001160d */
[----:B------:R-:W-:Y:S02]  /*af10*/  PRMT R64, R4, 0x7610, R64 ;  /* 0x0000761004407816 */ /* 0x000fe40000000040 */
[----:B------:R-:W-:-:S02]  /*af20*/  LOP3.LUT R3, R3, 0xffff, RZ, 0xc0, !PT ;  /* 0x0000ffff03037812 */ /* 0x000fc400078ec0ff */
[----:B------:R-:W-:Y:S01]  /*af30*/  @!P3 PRMT R67, R62, 0x5410, RZ ;  /* 0x000054103e43b816 */ /* 0x000fe200000000ff */
[----:B------:R-:W-:Y:S01]  /*af40*/  @!P1 HFMA2.BF16_V2 R144, -RZ.H0_H0, RZ.H0_H0, -R64.H0_H0 ;  /* 0x200000ffff909231 */ /* 0x000fe20000340940 */
[----:B------:R-:W-:Y:S01]  /*af50*/  PRMT R62, R4, 0x7632, R62 ;  /* 0x00007632043e7816 */ /* 0x000fe2000000003e */
[--C-:B------:R-:W-:Y:S01]  /*af60*/  FFMA.FTZ R4, R26, c[0x0][0x23c], -R0.reuse ;  /* 0x00008f001a047a23 */ /* 0x100fe20000010800 */
[----:B------:R-:W-:Y:S01]  /*af70*/  ISETP.GE.U32.AND P4, PT, R237, R3, PT ;  /* 0x00000003ed00720c */ /* 0x000fe20003f86070 */
[----:B------:R-:W-:Y:S01]  /*af80*/  FFMA.FTZ R3, R23, c[0x0][0x23c], -R0 ;  /* 0x00008f0017037a23 */ /* 0x000fe20000010800 */
[----:B------:R-:W-:Y:S02]  /*af90*/  PRMT R217, R64, 0x5410, R62 ;  /* 0x0000541040d97816 */ /* 0x000fe4000000003e */
[----:B------:R-:W-:Y:S02]  /*afa0*/  ISETP.GE.U32.AND P3, PT, R237, R11, PT ;  /* 0x0000000bed00720c */ /* 0x000fe40003f66070 */
[----:B------:R-:W-:Y:S01]  /*afb0*/  @!P1 PRMT R64, R144, 0x5410, RZ ;  /* 0x0000541090409816 */ /* 0x000fe200000000ff */
[----:B------:R1:W-:Y:S08]  /*afc0*/  MUFU.EX2 R11, R3 ;  /* 0x00000003000b7308 */ /* 0x0003f00000000800 */
[----:B------:R2:W3:Y:S01]  /*afd0*/  MUFU.EX2 R144, R4 ;  /* 0x0000000400907308 */ /* 0x0004e20000000800 */
[----:B------:R-:W-:Y:S01]  /*afe0*/  @!P4 HFMA2.BF16_V2 R170, -RZ.H0_H0, RZ.H0_H0, -R62.H0_H0 ;  /* 0x200000ffffaac231 */ /* 0x000fe2000034093e */
[----:B-1----:R-:W-:-:S04]  /*aff0*/  LOP3.LUT R3, R32, 0xff, RZ, 0xc0, !PT ;  /* 0x000000ff20037812 */ /* 0x002fc800078ec0ff */
[----:B------:R-:W-:Y:S01]  /*b000*/  ISETP.GE.U32.AND P1, PT, R237, R3, PT ;  /* 0x00000003ed00720c */ /* 0x000fe20003f26070 */
[----:B--2---:R-:W-:Y:S01]  /*b010*/  IMAD.WIDE.U32 R4, R36, -0x2daee0ad, RZ ;  /* 0xd2511f5324047825 */ /* 0x004fe200078e00ff */
[----:B------:R-:W-:-:S04]  /*b020*/  @!P4 PRMT R62, R170, 0x5410, RZ ;  /* 0x00005410aa3ec816 */ /* 0x000fc800000000ff */
[----:B------:R-:W-:Y:S02]  /*b030*/  LOP3.LUT R3, R5, UR14, R10, 0x96, !PT ;  /* 0x0000000e05037c12 */ /* 0x000fe4000f8e960a */
[C---:B------:R-:W-:Y:S02]  /*b040*/  LOP3.LUT R8, R4.reuse, 0xff, RZ, 0xc0, !PT ;  /* 0x000000ff04087812 */ /* 0x040fe400078ec0ff */
[----:B------:R-:W-:Y:S02]  /*b050*/  LOP3.LUT R22, R4, 0xffff, RZ, 0xc0, !PT ;  /* 0x0000ffff04167812 */ /* 0x000fe400078ec0ff */
[----:B---3--:R-:W-:Y:S02]  /*b060*/  F2FP.BF16.PACK_AB R5, R144, R11 ;  /* 0x0000000b9005723e */ /* 0x008fe400000010ff */
[--C-:B------:R-:W-:Y:S02]  /*b070*/  SHF.R.U32.HI R23, RZ, 0x10, R4.reuse ;  /* 0x00000010ff177819 */ /* 0x100fe40000011604 */
[----:B------:R-:W-:-:S02]  /*b080*/  SHF.R.U32.HI R19, RZ, 0x18, R4 ;  /* 0x00000018ff137819 */ /* 0x000fc40000011604 */
[----:B------:R-:W-:Y:S02]  /*b090*/  ISETP.GE.U32.AND P4, PT, R237, R8, PT ;  /* 0x00000008ed00720c */ /* 0x000fe40003f86070 */
[----:B------:R-:W-:Y:S02]  /*b0a0*/  LOP3.LUT R4, R3, 0xffff, RZ, 0xc0, !PT ;  /* 0x0000ffff03047812 */ /* 0x000fe400078ec0ff */
[C---:B------:R-:W-:Y:S02]  /*b0b0*/  PRMT R61, R5.reuse, 0x7632, R61 ;  /* 0x00007632053d7816 */ /* 0x040fe4000000003d */
[----:B------:R-:W-:Y:S02]  /*b0c0*/  FMNMX.FTZ R8, R68, R157, !PT ;  /* 0x0000009d44087209 */ /* 0x000fe40007810000 */
[----:B------:R-:W-:Y:S02]  /*b0d0*/  PRMT R60, R5, 0x7610, R60 ;  /* 0x00007610053c7816 */ /* 0x000fe4000000003c */
[----:B------:R-:W-:Y:S01]  /*b0e0*/  SHF.R.U32.HI R4, RZ, 0x8, R4 ;  /* 0x00000008ff047819 */ /* 0x000fe20000011604 */
[----:B------:R-:W-:Y:S01]  /*b0f0*/  STL [R1+0x1a8], R48 ;  /* 0x0001a83001007387 */ /* 0x000fe20000100800 */
[----:B------:R-:W-:Y:S01]  /*b100*/  FMNMX.FTZ R5, R168, R8, !PT ;  /* 0x00000008a8057209 */ /* 0x000fe20007810000 */
[----:B------:R-:W-:Y:S01]  /*b110*/  @!P3 HFMA2.BF16_V2 R171, -RZ.H0_H0, RZ.H0_H0, -R61.H0_H0 ;  /* 0x200000ffffabb231 */ /* 0x000fe2000034093d */
[----:B------:R-:W-:Y:S01]  /*b120*/  LOP3.LUT R4, R4, 0xffff, RZ, 0xc0, !PT ;  /* 0x0000ffff04047812 */ /* 0x000fe200078ec0ff */
[----:B------:R-:W-:Y:S01]  /*b130*/  STL [R1+0x1ac], R49 ;  /* 0x0001ac3101007387 */ /* 0x000fe20000100800 */
[----:B------:R-:W-:-:S03]  /*b140*/  FMNMX.FTZ R5, R160, R5, !PT ;  /* 0x00000005a0057209 */ /* 0x000fc60007810000 */
[----:B------:R-:W-:Y:S04]  /*b150*/  STL [R1+0x120], R233 ;  /* 0x000120e901007387 */ /* 0x000fe80000100800 */
[----:B------:R1:W-:Y:S01]  /*b160*/  STL [R1+0x1c8], R232 ;  /* 0x0001c8e801007387 */ /* 0x0003e20000100800 */
        /* <DEDUP_REMOVED lines=9> */
[----:B------:R-:W-:Y:S01]  /*b200*/  FFMA.FTZ R216, R18, c[0x0][0x23c], -R2 ;  /* 0x00008f0012d87a23 */ /* 0x000fe20000010802 */
[----:B-1----:R-:W-:-:S02]  /*b210*/  PRMT R232, R60, 0x5410, R61 ;  /* 0x000054103ce87816 */ /* 0x002fc4000000003d */
[----:B------:R-:W-:Y:S02]  /*b220*/  @!P3 PRMT R61, R171, 0x5410, RZ ;  /* 0x00005410ab3db816 */ /* 0x000fe400000000ff */
[----:B------:R-:W-:Y:S02]  /*b230*/  ISETP.GE.U32.AND P3, PT, R237, R4, PT ;  /* 0x00000004ed00720c */ /* 0x000fe40003f66070 */
[----:B------:R-:W-:Y:S01]  /*b240*/  FMNMX.FTZ R4, R159, R5, !PT ;  /* 0x000000059f047209 */ /* 0x000fe20007810000 */
[--C-:B------:R-:W-:Y:S02]  /*b250*/  FFMA.FTZ R5, R41, c[0x0][0x23c], -R2.reuse ;  /* 0x00008f0029057a23 */ /* 0x100fe40000010802 */
[----:B------:R-:W-:Y:S01]  /*b260*/  FFMA.FTZ R171, R37, c[0x0][0x23c], -R2 ;  /* 0x00008f0025ab7a23 */ /* 0x000fe20000010802 */
        /* <DEDUP_REMOVED lines=13> */
[----:B------:R-:W-:Y:S01]  /*b340*/  @!P1 HFMA2.BF16_V2 R187, -RZ.H0_H0, RZ.H0_H0, -R60.H0_H0 ;  /* 0x200000ffffbb9231 */ /* 0x000fe2000034093c */
[----:B------:R-:W-:Y:S01]  /*b350*/  FMNMX.FTZ R2, R163, R2, !PT ;  /* 0x00000002a3027209 */ /* 0x000fe20007810000 */
[----:B------:R1:W-:Y:S03]  /*b360*/  MUFU.EX2 R36, R5 ;  /* 0x0000000500247308 */ /* 0x0003e60000000800 */
[----:B------:R-:W-:-:S02]  /*b370*/  FMNMX.FTZ R2, R162, R2, !PT ;  /* 0x00000002a2027209 */ /* 0x000fc40007810000 */
[----:B------:R-:W-:Y:S02]  /*b380*/  @!P1 PRMT R60, R187, 0x5410, RZ ;  /* 0x00005410bb3c9816 */ /* 0x000fe400000000ff */
[----:B-1----:R-:W-:Y:S02]  /*b390*/  FMNMX.FTZ R5, R46, R4, !PT ;  /* 0x000000042e057209 */ /* 0x002fe40007810000 */
[----:B------:R-:W-:Y:S02]  /*b3a0*/  LOP3.LUT R4, R3, 0xff, RZ, 0xc0, !PT ;  /* 0x000000ff03047812 */ /* 0x000fe400078ec0ff */
[----:B------:R-:W-:Y:S02]  /*b3b0*/  FMNMX.FTZ R5, R44, R5, !PT ;  /* 0x000000052c057209 */ /* 0x000fe40007810000 */
[----:B------:R-:W-:Y:S02]  /*b3c0*/  ISETP.GE.U32.AND P1, PT, R237, R4, PT ;  /* 0x00000004ed00720c */ /* 0x000fe40003f26070 */
[----:B------:R-:W-:-:S02]  /*b3d0*/  FMNMX.FTZ R4, R161, R2, !PT ;  /* 0x00000002a1047209 */ /* 0x000fc40007810000 */
[----:B------:R-:W-:Y:S02]  /*b3e0*/  SHF.R.U32.HI R2, RZ, 0x18, R3 ;  /* 0x00000018ff027819 */ /* 0x000fe40000011603 */
[----:B------:R-:W-:Y:S02]  /*b3f0*/  FSEL R10, R248, RZ, P2 ;  /* 0x000000fff80a7208 */ /* 0x000fe40001000000 */
[----:B------:R-:W-:Y:S02]  /*b400*/  FMNMX.FTZ R5, R31, R5, !PT ;  /* 0x000000051f057209 */ /* 0x000fe40007810000 */
[----:B------:R-:W-:Y:S02]  /*b410*/  ISETP.GE.U32.AND P2, PT, R237, R2, PT ;  /* 0x00000002ed00720c */ /* 0x000fe40003f46070 */
[----:B------:R-:W-:Y:S02]  /*b420*/  FMNMX.FTZ R2, R158, R4, !PT ;  /* 0x000000049e027209 */ /* 0x000fe40007810000 */
[----:B------:R-:W-:-:S02]  /*b430*/  FMNMX.FTZ R4, R16, R5, !PT ;  /* 0x0000000510047209 */ /* 0x000fc40007810000 */
[----:B------:R-:W-:Y:S02]  /*b440*/  FMNMX.FTZ R5, R154, R2, !PT ;  /* 0x000000029a057209 */ /* 0x000fe40007810000 */
[----:B------:R-:W-:Y:S01]  /*b450*/  SHF.R.U32.HI R2, RZ, 0x10, R3 ;  /* 0x00000010ff027819 */ /* 0x000fe20000011603 */
[----:B------:R-:W1:Y:S01]  /*b460*/  MUFU.EX2 R52, R8 ;  /* 0x0000000800347308 */ /* 0x000e620000000800 */
[----:B------:R-:W-:Y:S02]  /*b470*/  FMNMX.FTZ R3, R57, R5, !PT ;  /* 0x0000000539037209 */ /* 0x000fe40007810000 */
[----:B------:R-:W-:Y:S02]  /*b480*/  LOP3.LUT R2, R2, 0xff, RZ, 0xc0, !PT ;  /* 0x000000ff02027812 */ /* 0x000fe400078ec0ff */
[----:B------:R-:W-:Y:S02]  /*b490*/  FMNMX.FTZ R3, R55, R3, !PT ;  /* 0x0000000337037209 */ /* 0x000fe40007810000 */
[----:B------:R-:W-:-:S02]  /*b4a0*/  FSEL R13, R243, RZ, P5 ;  /* 0x000000fff30d7208 */ /* 0x000fc40002800000 */
[----:B------:R-:W-:Y:S02]  /*b4b0*/  ISETP.GE.U32.AND P5, PT, R237, R2, PT ;  /* 0x00000002ed00720c */ /* 0x000fe40003fa6070 */
[----:B------:R-:W-:-:S04]  /*b4c0*/  FMNMX.FTZ R2, R53, R3, !PT ;  /* 0x0000000335027209 */ /* 0x000fc80007810000 */
[----:B------:R-:W-:Y:S02]  /*b4d0*/  FMNMX.FTZ R2, R38, R2, !PT ;  /* 0x0000000226027209 */ /* 0x000fe40007810000 */
[----:B-1----:R-:W-:Y:S02]  /*b4e0*/  F2FP.BF16.PACK_AB R8, R52, R36 ;  /* 0x000000243408723e */ /* 0x002fe400000010ff */
[----:B------:R-:W-:Y:S01]  /*b4f0*/  FMNMX.FTZ R2, R33, R2, !PT ;  /* 0x0000000221027209 */ /* 0x000fe20007810000 */
[----:B------:R-:W1:Y:S01]  /*b500*/  SHFL.BFLY PT, R9, R4, 0x2, 0x1f ;  /* 0x0c401f0004097f89 */ /* 0x000e6200000e0000 */
[C---:B------:R-:W-:Y:S02]  /*b510*/  PRMT R211, R8.reuse, 0x7632, R211 ;  /* 0x0000763208d37816 */ /* 0x040fe400000000d3 */
[----:B------:R-:W-:Y:S02]  /*b520*/  FMNMX.FTZ R2, R15, R2, !PT ;  /* 0x000000020f027209 */ /* 0x000fe40007810000 */
[----:B------:R-:W-:-:S02]  /*b530*/  PRMT R212, R8, 0x7610, R212 ;  /* 0x0000761008d47816 */ /* 0x000fc400000000d4 */
[----:B------:R-:W-:Y:S01]  /*b540*/  SHF.R.U32.HI R3, RZ, 0x8, R22 ;  /* 0x00000008ff037819 */ /* 0x000fe20000011616 */
[----:B------:R-:W2:Y:S01]  /*b550*/  SHFL.BFLY PT, R8, R2, 0x2, 0x1f ;  /* 0x0c401f0002087f89 */ /* 0x000ea200000e0000 */
[----:B------:R-:W-:Y:S02]  /*b560*/  @!P3 HFMA2.BF16_V2 R189, -RZ.H0_H0, RZ.H0_H0, -R211.H0_H0 ;  /* 0x200000ffffbdb231 */ /* 0x000fe400003409d3 */
[----:B------:R-:W-:Y:S02]  /*b570*/  LOP3.LUT R3, R3, 0xffff, RZ, 0xc0, !PT ;  /* 0x0000ffff03037812 */ /* 0x000fe400078ec0ff */
[----:B------:R-:W-:Y:S02]  /*b580*/  PRMT R235, R212, 0x5410, R211 ;  /* 0x00005410d4eb7816 */ /* 0x000fe400000000d3 */
[----:B------:R-:W-:Y:S01]  /*b590*/  @!P3 PRMT R211, R189, 0x5410, RZ ;  /* 0x00005410bdd3b816 */ /* 0x000fe200000000ff */
[--C-:B------:R-:W-:Y:S01]  /*b5a0*/  FFMA.FTZ R5, R148, c[0x0][0x23c], -R0.reuse ;  /* 0x00008f0094057a23 */ /* 0x100fe20000010800 */
[----:B------:R-:W-:Y:S01]  /*b5b0*/  ISETP.GE.U32.AND P3, PT, R237, R3, PT ;  /* 0x00000003ed00720c */ /* 0x000fe20003f66070 */
[----:B------:R-:W-:-:S02]  /*b5c0*/  FFMA.FTZ R3, R149, c[0x0][0x23c], -R0 ;  /* 0x00008f0095037a23 */ /* 0x000fc40000010800 */
[----:B------:R3:W-:Y:S08]  /*b5d0*/  MUFU.EX2 R26, R5 ;  /* 0x00000005001a7308 */ /* 0x0007f00000000800 */
[----:B------:R4:W2:Y:S01]  /*b5e0*/  MUFU.EX2 R39, R3 ;  /* 0x0000000300277308 */ /* 0x0008a20000000800 */
[----:B-1----:R-:W-:Y:S01]  /*b5f0*/  FMNMX.FTZ R4, R4, R9, !PT ;  /* 0x0000000904047209 */ /* 0x002fe20007810000 */
[----:B------:R-:W-:-:S02]  /*b600*/  FFMA.FTZ R9, R143, c[0x0][0x23c], -R0 ;  /* 0x00008f008f097a23 */ /* 0x000fc40000010800 */
[----:B------:R-:W-:Y:S02]  /*b610*/  FFMA.FTZ R40, R75, c[0x0][0x23c], -R0 ;  /* 0x00008f004b287a23 */ /* 0x000fe40000010800 */
[----:B---3--:R-:W-:Y:S02]  /*b620*/  FADD.FTZ R5, R69, -R10 ;  /* 0x8000000a45057221 */ /* 0x008fe40000010000 */
[--C-:B------:R-:W-:Y:S02]  /*b630*/  FFMA.FTZ R10, R142, c[0x0][0x23c], -R0.reuse ;  /* 0x00008f008e0a7a23 */ /* 0x100fe40000010800 */
[--C-:B------:R-:W-:Y:S02]  /*b640*/  FFMA.FTZ R74, R74, c[0x0][0x23c], -R0.reuse ;  /* 0x00008f004a4a7a23 */ /* 0x100fe40000010800 */
[--C-:B------:R-:W-:Y:S02]  /*b650*/  FFMA.FTZ R65, R65, c[0x0][0x23c], -R0.reuse ;  /* 0x00008f0041417a23 */ /* 0x100fe40000010800 */
[----:B------:R-:W-:-:S02]  /*b660*/  FFMA.FTZ R63, R63, c[0x0][0x23c], -R0 ;  /* 0x00008f003f3f7a23 */ /* 0x000fc40000010800 */
[--C-:B------:R-:W-:Y:S02]  /*b670*/  FFMA.FTZ R69, R58, c[0x0][0x23c], -R0.reuse ;  /* 0x00008f003a457a23 */ /* 0x100fe40000010800 */
[--C-:B------:R-:W-:Y:S02]  /*b680*/  FFMA.FTZ R59, R59, c[0x0][0x23c], -R0.reuse ;  /* 0x00008f003b3b7a23 */ /* 0x100fe40000010800 */
[--C-:B------:R-:W-:Y:S02]  /*b690*/  FFMA.FTZ R142, R47, c[0x0][0x23c], -R0.reuse ;  /* 0x00008f002f8e7a23 */ /* 0x100fe40000010800 */
[----:B------:R-:W-:Y:S01]  /*b6a0*/  FFMA.FTZ R143, R45, c[0x0][0x23c], -R0 ;  /* 0x00008f002d8f7a23 */ /* 0x000fe20000010800 */
[----:B--2---:R-:W-:Y:S01]  /*b6b0*/  FMNMX.FTZ R0, R2, R8, !PT ;  /* 0x0000000802007209 */ /* 0x004fe20007810000 */
[----:B------:R-:W-:Y:S01]  /*b6c0*/  FMUL.FTZ R5, R5, c[0x0][0x23c] ;  /* 0x00008f0005057a20 */ /* 0x000fe20000410000 */
[----:B----4-:R-:W1:Y:S01]  /*b6d0*/  SHFL.BFLY PT, R3, R4, 0x1, 0x1f ;  /* 0x0c201f0004037f89 */ /* 0x010e6200000e0000 */
[----:B------:R-:W-:Y:S01]  /*b6e0*/  MUFU.EX2 R42, R17 ;  /* 0x00000011002a7308 */ /* 0x000fe20000000800 */
[----:B------:R-:W-:-:S07]  /*b6f0*/  F2FP.BF16.PACK_AB R2, R39, R26 ;  /* 0x0000001a2702723e */ /* 0x000fce00000010ff */
[----:B------:R-:W2:Y:S01]  /*b700*/  MUFU.EX2 R41, R21 ;  /* 0x0000001500297308 */ /* 0x000ea20000000800 */
[----:B------:R-:W-:-:S07]  /*b710*/  PRMT R208, R2, 0x7632, R208 ;  /* 0x0000763202d07816 */ /* 0x000fce00000000d0 */
[----:B------:R3:W-:Y:S01]  /*b720*/  MUFU.EX2 R8, R5 ;  /* 0x0000000500087308 */ /* 0x0007e20000000800 */
[----:B------:R-:W-:Y:S01]  /*b730*/  @!P2 HFMA2.BF16_V2 R194, -RZ.H0_H0, RZ.H0_H0, -R208.H0_H0 ;  /* 0x200000ffffc2a231 */ /* 0x000fe200003409d0 */
[----:B------:R-:W-:Y:S01]  /*b740*/  PRMT R207, R2, 0x7610, R207 ;  /* 0x0000761002cf7816 */ /* 0x000fe200000000cf */
[----:B------:R4:W-:Y:S01]  /*b750*/  STL [R1+0x1b0], R51 ;  /* 0x0001b03301007387 */ /* 0x0009e20000100800 */
[----:B------:R-:W-:-:S03]  /*b760*/  LOP3.LUT R2, R23, 0xff, RZ, 0xc0, !PT ;  /* 0x000000ff17027812 */ /* 0x000fc600078ec0ff */
[----:B---3--:R-:W3:Y:S01]  /*b770*/  SHFL.BFLY PT, R5, R0, 0x1, 0x1f ;  /* 0x0c201f0000057f89 */ /* 0x008ee200000e0000 */
[----:B-1----:R-:W-:Y:S01]  /*b780*/  FMNMX.FTZ R236, R4, R3, !PT ;  /* 0x0000000304ec7209 */ /* 0x002fe20007810000 */
[----:B------:R-:W-:Y:S01]  /*b790*/  @!P5 HFMA2.BF16_V2 R195, -RZ.H0_H0, RZ.H0_H0, -R207.H0_H0 ;  /* 0x200000ffffc3d231 */ /* 0x000fe200003409cf */
[----:B----4-:R-:W-:Y:S02]  /*b7a0*/  PRMT R51, R207, 0x5410, R208 ;  /* 0x00005410cf337816 */ /* 0x010fe400000000d0 */
[----:B------:R-:W-:Y:S02]  /*b7b0*/  @!P2 PRMT R208, R194, 0x5410, RZ ;  /* 0x00005410c2d0a816 */ /* 0x000fe400000000ff */
[----:B------:R-:W-:Y:S02]  /*b7c0*/  ISETP.GE.U32.AND P2, PT, R237, R2, PT ;  /* 0x00000002ed00720c */ /* 0x000fe40003f46070 */
[----:B--2---:R-:W-:-:S04]  /*b7d0*/  F2FP.BF16.PACK_AB R2, R41, R42 ;  /* 0x0000002a2902723e */ /* 0x004fc800000010ff */
[----:B------:R-:W-:Y:S01]  /*b7e0*/  PRMT R206, R2, 0x7610, R206 ;  /* 0x0000761002ce7816 */ /* 0x000fe200000000ce */
[----:B------:R-:W-:Y:S01]  /*b7f0*/  FADD.FTZ R3, R70, -R13 ;  /* 0x8000000d46037221 */ /* 0x000fe20000010000 */
[----:B---3--:R-:W-:Y:S01]  /*b800*/  FMNMX.FTZ R240, R0, R5, !PT ;  /* 0x0000000500f07209 */ /* 0x008fe20007810000 */
[----:B------:R-:W-:Y:S01]  /*b810*/  MUFU.EX2 R32, R9 ;  /* 0x0000000900207308 */ /* 0x000fe20000000800 */
[----:B------:R-:W-:Y:S01]  /*b820*/  PRMT R205, R2, 0x7632, R205 ;  /* 0x0000763202cd7816 */ /* 0x000fe200000000cd */
[----:B------:R-:W-:Y:S01]  /*b830*/  @!P4 HFMA2.BF16_V2 R70, -RZ.H0_H0, RZ.H0_H0, -R206.H0_H0 ;  /* 0x200000ffff46c231 */ /* 0x000fe200003409ce */
[----:B------:R-:W-:Y:S01]  /*b840*/  @!P5 PRMT R207, R195, 0x5410, RZ ;  /* 0x00005410c3cfd816 */ /* 0x000fe200000000ff */
[----:B------:R-:W-:-:S04]  /*b850*/  FMUL.FTZ R2, R236, c[0x0][0x23c] ;  /* 0x00008f00ec027a20 */ /* 0x000fc80000410000 */
[----:B------:R-:W1:Y:S01]  /*b860*/  MUFU.EX2 R37, R10 ;  /* 0x0000000a00257308 */ /* 0x000e620000000800 */
[----:B------:R-:W-:Y:S01]  /*b870*/  FSETP.NEU.FTZ.AND P5, PT, R236, -INF , PT ;  /* 0xff800000ec00780b */ /* 0x000fe20003fbd000 */
[----:B------:R-:W-:Y:S01]  /*b880*/  FMUL.FTZ R0, R240, c[0x0][0x23c] ;  /* 0x00008f00f0007a20 */ /* 0x000fe20000410000 */
[----:B------:R-:W-:Y:S02]  /*b890*/  PRMT R220, R206, 0x5410, R205 ;  /* 0x00005410cedc7816 */ /* 0x000fe400000000cd */
[----:B------:R-:W-:Y:S02]  /*b8a0*/  @!P4 PRMT R206, R70, 0x5410, RZ ;  /* 0x0000541046cec816 */ /* 0x000fe400000000ff */
[----:B------:R-:W-:Y:S01]  /*b8b0*/  FSETP.NEU.FTZ.AND P4, PT, R240, -INF , PT ;  /* 0xff800000f000780b */ /* 0x000fe20003f9d000 */
[----:B------:R-:W-:Y:S01]  /*b8c0*/  @!P1 HFMA2.BF16_V2 R192, -RZ.H0_H0, RZ.H0_H0, -R212.H0_H0 ;  /* 0x200000ffffc09231 */ /* 0x000fe200003409d4 */
[----:B------:R-:W-:Y:S02]  /*b8d0*/  FSEL R2, R2, RZ, P5 ;  /* 0x000000ff02027208 */ /* 0x000fe40002800000 */
[----:B------:R-:W-:-:S02]  /*b8e0*/  FSEL R0, R0, RZ, P4 ;  /* 0x000000ff00007208 */ /* 0x000fc40002000000 */
[----:B------:R-:W-:Y:S01]  /*b8f0*/  @!P1 PRMT R212, R192, 0x5410, RZ ;  /* 0x00005410c0d49816 */ /* 0x000fe200000000ff */
[--C-:B------:R-:W-:Y:S01]  /*b900*/  FFMA.FTZ R148, R152, c[0x0][0x23c], -R2.reuse ;  /* 0x00008f0098947a23 */ /* 0x100fe20000010802 */
[----:B------:R-:W-:Y:S01]  /*b910*/  ISETP.GE.U32.AND P1, PT, R237, R19, PT ;  /* 0x00000013ed00720c */ /* 0x000fe20003f26070 */
[--C-:B------:R-:W-:Y:S02]  /*b920*/  FFMA.FTZ R152, R150, c[0x0][0x23c], -R2.reuse ;  /* 0x00008f0096987a23 */ /* 0x100fe40000010802 */
[----:B------:R-:W-:Y:S02]  /*b930*/  FFMA.FTZ R226, R31, c[0x0][0x23c], -R2 ;  /* 0x00008f001fe27a23 */ /* 0x000fe40000010802 */
        /* <DEDUP_REMOVED lines=15> */
[----:B------:R-:W-:Y:S01]  /*ba30*/  FFMA.FTZ R223, R15, c[0x0][0x23c], -R0 ;  /* 0x00008f000fdf7a23 */ /* 0x000fe20000010800 */
[----:B-1----:R-:W-:-:S04]  /*ba40*/  F2FP.BF16.PACK_AB R0, R37, R32 ;  /* 0x000000202500723e */ /* 0x002fc800000010ff */
[C---:B------:R-:W-:Y:S02]  /*ba50*/  PRMT R204, R0.reuse, 0x7632, R204 ;  /* 0x0000763200cc7816 */ /* 0x040fe400000000cc */
[----:B------:R-:W-:Y:S02]  /*ba60*/  PRMT R203, R0, 0x7610, R203 ;  /* 0x0000761000cb7816 */ /* 0x000fe400000000cb */
[----:B------:R-:W-:Y:S01]  /*ba70*/  LEA R0, R245, 0x1, 0x1 ;  /* 0x00000001f5007811 */ /* 0x000fe200078e08ff */
[----:B------:R-:W-:-:S03]  /*ba80*/  FFMA.FTZ R75, R155, c[0x0][0x23c], -R2 ;  /* 0x00008f009b4b7a23 */ /* 0x000fc60000010802 */
[----:B------:R-:W-:Y:S01]  /*ba90*/  LOP3.LUT R0, R191, UR37, R0, 0x96, !PT ;  /* 0x00000025bf007c12 */ /* 0x000fe2000f8e9600 */
[----:B------:R-:W-:Y:S02]  /*baa0*/  FFMA.FTZ R155, R54, c[0x0][0x23c], -R2 ;  /* 0x00008f00369b7a23 */ /* 0x000fe40000010802 */
[----:B------:R-:W-:Y:S02]  /*bab0*/  FFMA.FTZ R242, R242, R8, R12 ;  /* 0x00000008f2f27223 */ /* 0x000fe4000001000c */
[----:B------:R-:W-:-:S04]  /*bac0*/  IMAD.WIDE.U32 R54, R0, -0x326172a9, RZ ;  /* 0xcd9e8d5700367825 */ /* 0x000fc800078e00ff */
[--C-:B------:R-:W-:Y:S01]  /*bad0*/  FFMA.FTZ R149, R153, c[0x0][0x23c], -R2.reuse ;  /* 0x00008f0099957a23 */ /* 0x100fe20000010802 */
[----:B------:R-:W-:Y:S01]  /*bae0*/  LOP3.LUT R10, R55, UR18, R233, 0x96, !PT ;  /* 0x00000012370a7c12 */ /* 0x000fe2000f8e96e9 */
        /* <DEDUP_REMOVED lines=10> */
[----:B------:R-:W-:-:S04]  /*bb90*/  FADD.FTZ R2, R14, R242 ;  /* 0x000000f20e027221 */ /* 0x000fc80000010000 */
[----:B------:R-:W-:Y:S02]  /*bba0*/  FADD.FTZ R38, R11, R2 ;  /* 0x000000020b267221 */ /* 0x000fe40000010000 */
[----:B------:R-:W-:-:S05]  /*bbb0*/  IMAD.WIDE.U32 R10, R10, -0x2daee0ad, RZ ;  /* 0xd2511f530a0a7825 */ /* 0x000fca00078e00ff */
[----:B------:R-:W-:Y:S01]  /*bbc0*/  LOP3.LUT R12, R11, UR15, R238, 0x96, !PT ;  /* 0x0000000f0b0c7c12 */ /* 0x000fe2000f8e96ee */
[----:B------:R-:W-:Y:S01]  /*bbd0*/  FMUL.FTZ R3, R3, c[0x0][0x23c] ;  /* 0x00008f0003037a20 */ /* 0x000fe20000410000 */
[----:B------:R-:W-:-:S03]  /*bbe0*/  LOP3.LUT R2, R7, UR16, R54, 0x96, !PT ;  /* 0x0000001007027c12 */ /* 0x000fc6000f8e9636 */
[----:B------:R-:W-:Y:S01]  /*bbf0*/  IMAD.WIDE.U32 R12, R12, -0x326172a9, RZ ;  /* 0xcd9e8d570c0c7825 */ /* 0x000fe200078e00ff */
[----:B------:R1:W-:Y:S04]  /*bc00*/  MUFU.EX2 R5, R3 ;  /* 0x0000000300057308 */ /* 0x0003e80000000800 */
[----:B------:R-:W-:-:S05]  /*bc10*/  LOP3.LUT R6, R13, UR12, R6, 0x96, !PT ;  /* 0x0000000c0d067c12 */ /* 0x000fca000f8e9606 */
[----:B------:R-:W-:-:S04]  /*bc20*/  IMAD.WIDE.U32 R6, R6, -0x2daee0ad, RZ ;  /* 0xd2511f5306067825 */ /* 0x000fc800078e00ff */
[----:B-1----:R-:W-:-:S05]  /*bc30*/  IMAD.WIDE.U32 R2, R2, -0x2daee0ad, RZ ;  /* 0xd2511f5302027825 */ /* 0x002fca00078e00ff */
[----:B------:R-:W-:Y:S02]  /*bc40*/  LOP3.LUT R3, R3, UR11, R10, 0x96, !PT ;  /* 0x0000000b03037c12 */ /* 0x000fe4000f8e960a */
[----:B------:R-:W-:-:S03]  /*bc50*/  LOP3.LUT R7, R7, UR9, R2, 0x96, !PT ;  /* 0x0000000907077c12 */ /* 0x000fc6000f8e9602 */
[----:B------:R-:W-:-:S05]  /*bc60*/  IMAD.WIDE.U32 R2, R3, -0x326172a9, RZ ;  /* 0xcd9e8d5703027825 */ /* 0x000fca00078e00ff */
[----:B------:R-:W-:-:S05]  /*bc70*/  LOP3.LUT R14, R3, UR10, R12, 0x96, !PT ;  /* 0x0000000a030e7c12 */ /* 0x000fca000f8e960c */
[----:B------:R-:W-:Y:S01]  /*bc80*/  IMAD.WIDE.U32 R14, R14, -0x2daee0ad, RZ ;  /* 0xd2511f530e0e7825 */ /* 0x000fe200078e00ff */
[----:B------:R-:W-:-:S04]  /*bc90*/  FSEL R0, R236, RZ, P5 ;  /* 0x000000ffec007208 */ /* 0x000fc80002800000 */
[----:B------:R-:W-:Y:S01]  /*bca0*/  LOP3.LUT R3, R15, UR6, R6, 0x96, !PT ;  /* 0x000000060f037c12 */ /* 0x000fe2000f8e9606 */
[----:B------:R-:W-:-:S04]  /*bcb0*/  IMAD.WIDE.U32 R6, R7, -0x326172a9, RZ ;  /* 0xcd9e8d5707067825 */ /* 0x000fc800078e00ff */
[----:B------:R-:W-:Y:S01]  /*bcc0*/  FADD.FTZ R17, R68, -R0 ;  /* 0x8000000044117221 */ /* 0x000fe20000010000 */
[----:B------:R-:W-:Y:S02]  /*bcd0*/  FSEL R0, R240, RZ, P4 ;  /* 0x000000fff0007208 */ /* 0x000fe40002000000 */
[----:B------:R-:W-:Y:S01]  /*bce0*/  LOP3.LUT R18, R7, UR8, R2, 0x96, !PT ;  /* 0x0000000807127c12 */ /* 0x000fe2000f8e9602 */
[----:B------:R-:W-:Y:S01]  /*bcf0*/  IMAD.WIDE.U32 R2, R3, -0x326172a9, RZ ;  /* 0xcd9e8d5703027825 */ /* 0x000fe200078e00ff */
[----:B------:R-:W-:Y:S03]  /*bd00*/  STL [R1+0x1b4], R50 ;  /* 0x0001b43201007387 */ /* 0x000fe60000100800 */
[----:B------:R-:W-:Y:S01]  /*bd10*/  FADD.FTZ R16, R71, -R0 ;  /* 0x8000000047107221 */ /* 0x000fe20000010000 */
[----:B------:R-:W-:Y:S01]  /*bd20*/  LOP3.LUT R0, R3, UR13, R6, 0x96, !PT ;  /* 0x0000000d03007c12 */ /* 0x000fe2000f8e9606 */
[----:B------:R-:W-:Y:S01]  /*bd30*/  @!P1 HFMA2.BF16_V2 R198, -RZ.H0_H0, RZ.H0_H0, -R204.H0_H0 ;  /* 0x200000ffffc69231 */ /* 0x000fe200003409cc */
[----:B------:R-:W-:Y:S01]  /*bd40*/  STL [R1+0x1b8], R243 ;  /* 0x0001b8f301007387 */ /* 0x000fe20000100800 */
[----:B------:R1:W-:Y:S03]  /*bd50*/  MUFU.EX2 R10, R4 ;  /* 0x00000004000a7308 */ /* 0x0003e60000000800 */
[----:B------:R-:W-:Y:S04]  /*bd60*/  STL [R1+0x1bc], R248 ;  /* 0x0001bcf801007387 */ /* 0x000fe80000100800 */
[----:B------:R2:W-:Y:S01]  /*bd70*/  STL [R1+0x1c0], R212 ;  /* 0x0001c0d401007387 */ /* 0x0005e20000100800 */
[----:B-1----:R-:W-:Y:S01]  /*bd80*/  LOP3.LUT R4, R0, 0xff, RZ, 0xc0, !PT ;  /* 0x000000ff00047812 */ /* 0x002fe200078ec0ff */
[----:B------:R-:W-:Y:S01]  /*bd90*/  @!P3 HFMA2.BF16_V2 R199, -RZ.H0_H0, RZ.H0_H0, -R205.H0_H0 ;  /* 0x200000ffffc7b231 */ /* 0x000fe200003409cd */
[----:B--2---:R-:W-:-:S02]  /*bda0*/  PRMT R212, R203, 0x5410, R204 ;  /* 0x00005410cbd47816 */ /* 0x004fc400000000cc */
[----:B------:R-:W-:Y:S02]  /*bdb0*/  @!P1 PRMT R204, R198, 0x5410, RZ ;  /* 0x00005410c6cc9816 */ /* 0x000fe400000000ff */
[----:B------:R-:W-:Y:S02]  /*bdc0*/  ISETP.GE.U32.AND P1, PT, R237, R4, PT ;  /* 0x00000004ed00720c */ /* 0x000fe40003f26070 */
[----:B------:R-:W-:-:S04]  /*bdd0*/  LOP3.LUT R4, R0, 0xffff, RZ, 0xc0, !PT ;  /* 0x0000ffff00047812 */ /* 0x000fc800078ec0ff */
[----:B------:R-:W-:Y:S01]  /*bde0*/  SHF.R.U32.HI R4, RZ, 0x8, R4 ;  /* 0x00000008ff047819 */ /* 0x000fe20000011604 */
[----:B------:R-:W-:-:S03]  /*bdf0*/  @!P2 HFMA2.BF16_V2 R200, -RZ.H0_H0, RZ.H0_H0, -R203.H0_H0 ;  /* 0x200000ffffc8a231 */ /* 0x000fc600003409cb */
[----:B------:R-:W-:Y:S02]  /*be00*/  LOP3.LUT R4, R4, 0xffff, RZ, 0xc0, !PT ;  /* 0x0000ffff04047812 */ /* 0x000fe400078ec0ff */
[----:B------:R-:W-:Y:S02]  /*be10*/  @!P3 PRMT R205, R199, 0x5410, RZ ;  /* 0x00005410c7cdb816 */ /* 0x000fe400000000ff */
[C---:B------:R-:W-:Y:S02]  /*be20*/  ISETP.GE.U32.AND P3, PT, R237.reuse, R4, PT ;  /* 0x00000004ed00720c */ /* 0x040fe40003f66070 */
[----:B------:R-:W-:Y:S02]  /*be30*/  SHF.R.U32.HI R4, RZ, 0x18, R0 ;  /* 0x00000018ff047819 */ /* 0x000fe40000011600 */
[----:B------:R-:W-:Y:S02]  /*be40*/  @!P2 PRMT R203, R200, 0x5410, RZ ;  /* 0x00005410c8cba816 */ /* 0x000fe400000000ff */
[----:B------:R-:W-:Y:S01]  /*be50*/  ISETP.GE.U32.AND P2, PT, R237, R4, PT ;  /* 0x00000004ed00720c */ /* 0x000fe20003f46070 */
[----:B------:R-:W-:-:S02]  /*be60*/  FMUL.FTZ R4, R17, c[0x0][0x23c] ;  /* 0x00008f0011047a20 */ /* 0x000fc40000410000 */
[----:B------:R-:W-:Y:S01]  /*be70*/  FMUL.FTZ R6, R16, c[0x0][0x23c] ;  /* 0x00008f0010067a20 */ /* 0x000fe20000410000 */
[----:B------:R-:W-:Y:S01]  /*be80*/  MUFU.EX2 R43, R43 ;  /* 0x0000002b002b7308 */ /* 0x000fe20000000800 */
[----:B------:R-:W-:-:S07]  /*be90*/  SHF.R.U32.HI R0, RZ, 0x10, R0 ;  /* 0x00000010ff007819 */ /* 0x000fce0000011600 */
[----:B------:R-:W-:Y:S01]  /*bea0*/  MUFU.EX2 R44, R170 ;  /* 0x000000aa002c7308 */ /* 0x000fe20000000800 */
[----:B------:R-:W-:-:S07]  /*beb0*/  LOP3.LUT R0, R0, 0xff, RZ, 0xc0, !PT ;  /* 0x000000ff00007812 */ /* 0x000fce00078ec0ff */
[----:B------:R-:W1:Y:S08]  /*bec0*/  MUFU.EX2 R4, R4 ;  /* 0x0000000400047308 */ /* 0x000e700000000800 */
[----:B------:R-:W-:Y:S08]  /*bed0*/  MUFU.EX2 R12, R19 ;  /* 0x00000013000c7308 */ /* 0x000ff00000000800 */
[----:B------:R-:W2:Y:S01]  /*bee0*/  MUFU.EX2 R6, R6 ;  /* 0x0000000600067308 */ /* 0x000ea20000000800 */
[----:B------:R-:W-:-:S07]  /*bef0*/  ISETP.GE.U32.AND P5, PT, R237, R0, PT ;  /* 0x00000000ed00720c */ /* 0x000fce0003fa6070 */
[----:B------:R-:W3:Y:S01]  /*bf00*/  MUFU.EX2 R9, R21 ;  /* 0x0000001500097308 */ /* 0x000ee20000000800 */
[----:B------:R-:W-:-:S07]  /*bf10*/  LOP3.LUT R0, R2, 0xff, RZ, 0xc0, !PT ;  /* 0x000000ff02007812 */ /* 0x000fce00078ec0ff */
[----:B------:R-:W4:Y:S01]  /*bf20*/  MUFU.EX2 R11, R20 ;  /* 0x00000014000b7308 */ /* 0x000f220000000800 */
[----:B------:R-:W-:-:S07]  /*bf30*/  LOP3.LUT R15, R2, 0xffff, RZ, 0xc0, !PT ;  /* 0x0000ffff020f7812 */ /* 0x000fce00078ec0ff */
[----:B------:R-:W4:Y:S01]  /*bf40*/  MUFU.EX2 R7, R22 ;  /* 0x0000001600077308 */ /* 0x000f220000000800 */
[----:B------:R-:W-:Y:S01]  /*bf50*/  ISETP.GE.U32.AND P4, PT, R237, R0, PT ;  /* 0x00000000ed00720c */ /* 0x000fe20003f86070 */
[----:B-1----:R-:W-:Y:S01]  /*bf60*/  FFMA.FTZ R196, R196, R4, R10 ;  /* 0x00000004c4c47223 */ /* 0x002fe2000001000a */
[----:B------:R-:W-:Y:S01]  /*bf70*/  SHF.R.U32.HI R16, RZ, 0x10, R2 ;  /* 0x00000010ff107819 */ /* 0x000fe20000011602 */
[----:B--2---:R-:W-:Y:S01]  /*bf80*/  FFMA.FTZ R197, R197, R6, R12 ;  /* 0x00000006c5c57223 */ /* 0x004fe2000001000c */
[----:B------:R-:W-:-:S03]  /*bf90*/  SHF.R.U32.HI R13, RZ, 0x18, R2 ;  /* 0x00000018ff0d7819 */ /* 0x000fc60000011602 */
[----:B------:R-:W1:Y:S01]  /*bfa0*/  MUFU.EX2 R3, R23 ;  /* 0x0000001700037308 */ /* 0x000e620000000800 */
[----:B------:R-:W-:Y:S01]  /*bfb0*/  F2FP.BF16.PACK_AB R0, R44, R43 ;  /* 0x0000002b2c00723e */ /* 0x000fe200000010ff */
[----:B---3--:R-:W-:-:S06]  /*bfc0*/  FADD.FTZ R17, R9, R196 ;  /* 0x000000c409117221 */ /* 0x008fcc0000010000 */
[----:B------:R-:W2:Y:S01]  /*bfd0*/  MUFU.EX2 R2, R27 ;  /* 0x0000001b00027308 */ /* 0x000ea20000000800 */
[C---:B------:R-:W-:Y:S02]  /*bfe0*/  PRMT R199, R0.reuse, 0x7610, R199 ;  /* 0x0000761000c77816 */ /* 0x040fe400000000c7 */
[----:B------:R-:W-:-:S05]  /*bff0*/  PRMT R198, R0, 0x7632, R198 ;  /* 0x0000763200c67816 */ /* 0x000fca00000000c6 */
[----:B------:R3:W-:Y:S08]  /*c000*/  MUFU.EX2 R33, R40 ;  /* 0x0000002800217308 */ /* 0x0007f00000000800 */
[----:B------:R1:W1:Y:S01]  /*c010*/  MUFU.EX2 R0, R30 ;  /* 0x0000001e00007308 */ /* 0x0002620000000800 */
[----:B---3--:R-:W-:Y:S01]  /*c020*/  F2FP.BF16.PACK_AB R40, R9, R10 ;  /* 0x0000000a0928723e */ /* 0x008fe200000010ff */
[----:B----4-:R-:W-:-:S06]  /*c030*/  FADD.FTZ R9, R11, R197 ;  /* 0x000000c50b097221 */ /* 0x010fcc0000010000 */
[----:B------:R-:W3:Y:S01]  /*c040*/  MUFU.EX2 R27, R74 ;  /* 0x0000004a001b7308 */ /* 0x000ee20000000800 */
[----:B------:R-:W-:-:S04]  /*c050*/  FADD.FTZ R9, R7, R9 ;  /* 0x0000000907097221 */ /* 0x000fc80000010000 */
[C---:B-1----:R-:W-:Y:S01]  /*c060*/  FADD.FTZ R9, R3.reuse, R9 ;  /* 0x0000000903097221 */ /* 0x042fe20000010000 */
[----:B------:R-:W-:-:S03]  /*c070*/  F2FP.BF16.PACK_AB R30, R3, R7 ;  /* 0x00000007031e723e */ /* 0x000fc600000010ff */
[----:B--2---:R-:W-:Y:S01]  /*c080*/  FADD.FTZ R7, R2, R9 ;  /* 0x0000000902077221 */ /* 0x004fe20000010000 */
[----:B------:R-:W-:Y:S01]  /*c090*/  F2FP.BF16.PACK_AB R23, R11, R12 ;  /* 0x0000000c0b17723e */ /* 0x000fe200000010ff */
[----:B------:R-:W1:Y:S02]  /*c0a0*/  MUFU.EX2 R9, R31 ;  /* 0x0000001f00097308 */ /* 0x000e640000000800 */
[C---:B------:R-:W-:Y:S01]  /*c0b0*/  FADD.FTZ R11, R0.reuse, R7 ;  /* 0x00000007000b7221 */ /* 0x040fe20000010000 */
[----:B------:R-:W-:-:S05]  /*c0c0*/  F2FP.BF16.PACK_AB R45, R0, R2 ;  /* 0x00000002002d723e */ /* 0x000fca00000010ff */
[----:B------:R-:W2:Y:S01]  /*c0d0*/  MUFU.EX2 R7, R35 ;  /* 0x0000002300077308 */ /* 0x000ea20000000800 */
[----:B---3--:R-:W-:-:S07]  /*c0e0*/  F2FP.BF16.PACK_AB R0, R27, R33 ;  /* 0x000000211b00723e */ /* 0x008fce00000010ff */
[----:B------:R-:W3:Y:S01]  /*c0f0*/  MUFU.EX2 R63, R63 ;  /* 0x0000003f003f7308 */ /* 0x000ee20000000800 */
[C---:B------:R-:W-:Y:S02]  /*c100*/  PRMT R197, R0.reuse, 0x7632, R197 ;  /* 0x0000763200c57816 */ /* 0x040fe400000000c5 */
[----:B------:R-:W-:-:S05]  /*c110*/  PRMT R196, R0, 0x7610, R196 ;  /* 0x0000761000c47816 */ /* 0x000fca00000000c4 */
[----:B------:R-:W-:Y:S01]  /*c120*/  MUFU.EX2 R176, R193 ;  /* 0x000000c100b07308 */ /* 0x000fe20000000800 */
[----:B------:R-:W-:-:S07]  /*c130*/  @!P2 HFMA2.BF16_V2 R213, -RZ.H0_H0, RZ.H0_H0, -R197.H0_H0 ;  /* 0x200000ffffd5a231 */ /* 0x000fce00003409c5 */
[----:B------:R-:W4:Y:S01]  /*c140*/  MUFU.EX2 R31, R65 ;  /* 0x00000041001f7308 */ /* 0x000f220000000800 */
[----:B------:R-:W-:Y:S01]  /*c150*/  LOP3.LUT R10, R16, 0xff, RZ, 0xc0, !PT ;  /* 0x000000ff100a7812 */ /* 0x000fe200078ec0ff */
[----:B------:R-:W-:Y:S01]  /*c160*/  @!P1 HFMA2.BF16_V2 R209, -RZ.H0_H0, RZ.H0_H0, -R199.H0_H0 ;  /* 0x200000ffffd19231 */ /* 0x000fe200003409c7 */
[----:B-1----:R-:W-:Y:S01]  /*c170*/  FADD.FTZ R11, R9, R11 ;  /* 0x0000000b090b7221 */ /* 0x002fe20000010000 */
[----:B------:R-:W-:-:S04]  /*c180*/  @!P3 HFMA2.BF16_V2 R210, -RZ.H0_H0, RZ.H0_H0, -R198.H0_H0 ;  /* 0x200000ffffd2b231 */ /* 0x000fc800003409c6 */
[----:B------:R-:W1:Y:S01]  /*c190*/  MUFU.EX2 R35, R171 ;  /* 0x000000ab00237308 */ /* 0x000e620000000800 */
[----:B------:R-:W-:Y:S01]  /*c1a0*/  @!P5 HFMA2.BF16_V2 R215, -RZ.H0_H0, RZ.H0_H0, -R196.H0_H0 ;  /* 0x200000ffffd7d231 */ /* 0x000fe200003409c4 */
[----:B--2---:R-:W-:Y:S01]  /*c1b0*/  F2FP.BF16.PACK_AB R46, R7, R9 ;  /* 0x00000009072e723e */ /* 0x004fe200000010ff */
[----:B------:R-:W-:Y:S01]  /*c1c0*/  FMUL.FTZ R9, R123, R8 ;  /* 0x000000087b097220 */ /* 0x000fe20000410000 */
[----:B------:R-:W-:Y:S01]  /*c1d0*/  PRMT R252, R196, 0x5410, R197 ;  /* 0x00005410c4fc7816 */ /* 0x000fe200000000c5 */
[----:B---3--:R-:W-:Y:S01]  /*c1e0*/  IMAD.MOV.U32 R123, RZ, RZ, R63 ;  /* 0x000000ffff7b7224 */ /* 0x008fe200078e003f */
[----:B------:R-:W-:Y:S02]  /*c1f0*/  @!P2 PRMT R197, R213, 0x5410, RZ ;  /* 0x00005410d5c5a816 */ /* 0x000fe400000000ff */
[----:B------:R-:W-:Y:S02]  /*c200*/  ISETP.GE.U32.AND P2, PT, R237, R10, PT ;  /* 0x0000000aed00720c */ /* 0x000fe40003f46070 */
[----:B------:R-:W-:-:S02]  /*c210*/  PRMT R19, R199, 0x5410, R198 ;  /* 0x00005410c7137816 */ /* 0x000fc400000000c6 */
[----:B------:R-:W-:Y:S01]  /*c220*/  SHF.R.U32.HI R3, RZ, 0x8, R15 ;  /* 0x00000008ff037819 */ /* 0x000fe2000001160f */
[-C--:B------:R-:W-:Y:S01]  /*c230*/  FFMA.FTZ R34, R241, R5.reuse, R34 ;  /* 0x00000005f1227223 */ /* 0x080fe20000010022 */
[----:B------:R-:W-:Y:S01]  /*c240*/  @!P1 PRMT R199, R209, 0x5410, RZ ;  /* 0x00005410d1c79816 */ /* 0x000fe200000000ff */
[-C--:B------:R-:W-:Y:S01]  /*c250*/  FMUL.FTZ R179, R136, R5.reuse ;  /* 0x0000000588b37220 */ /* 0x080fe20000410000 */
[----:B------:R-:W-:Y:S01]  /*c260*/  @!P3 PRMT R198, R210, 0x5410, RZ ;  /* 0x00005410d2c6b816 */ /* 0x000fe200000000ff */
[-C--:B------:R-:W-:Y:S01]  /*c270*/  FMUL.FTZ R178, R137, R5.reuse ;  /* 0x0000000589b27220 */ /* 0x080fe20000410000 */
[----:B------:R-:W-:Y:S01]  /*c280*/  @!P5 PRMT R196, R215, 0x5410, RZ ;  /* 0x00005410d7c4d816 */ /* 0x000fe200000000ff */
        /* <DEDUP_REMOVED lines=13> */
[----:B------:R-:W-:Y:S01]  /*c360*/  FMUL.FTZ R210, R101, R5 ;  /* 0x0000000565d27220 */ /* 0x000fe20000410000 */
[----:B----4-:R-:W-:Y:S01]  /*c370*/  F2FP.BF16.PACK_AB R5, R123, R31 ;  /* 0x0000001f7b05723e */ /* 0x010fe200000010ff */
[----:B------:R-:W-:Y:S01]  /*c380*/  FMUL.FTZ R49, R122, R8 ;  /* 0x000000087a317220 */ /* 0x000fe20000410000 */
[----:B------:R-:W-:Y:S01]  /*c390*/  LOP3.LUT R3, R3, 0xffff, RZ, 0xc0, !PT ;  /* 0x0000ffff03037812 */ /* 0x000fe200078ec0ff */
[----:B------:R-:W-:Y:S01]  /*c3a0*/  IMAD.MOV.U32 R122, RZ, RZ, R176 ;  /* 0x000000ffff7a7224 */ /* 0x000fe200078e00b0 */
[----:B------:R-:W-:Y:S01]  /*c3b0*/  PRMT R193, R5, 0x7610, R193 ;  /* 0x0000761005c17816 */ /* 0x000fe200000000c1 */
[----:B------:R-:W-:Y:S01]  /*c3c0*/  FADD.FTZ R53, R7, R11 ;  /* 0x0000000b07357221 */ /* 0x000fe20000010000 */
[----:B------:R-:W-:Y:S01]  /*c3d0*/  ISETP.GE.U32.AND P3, PT, R237, R3, PT ;  /* 0x00000003ed00720c */ /* 0x000fe20003f66070 */
[----:B------:R-:W-:Y:S01]  /*c3e0*/  IMAD.WIDE.U32 R2, R18, -0x2daee0ad, RZ ;  /* 0xd2511f5312027825 */ /* 0x000fe200078e00ff */
[----:B-1----:R-:W-:-:S02]  /*c3f0*/  F2FP.BF16.PACK_AB R7, R122, R35 ;  /* 0x000000237a07723e */ /* 0x002fc400000010ff */
[----:B------:R-:W-:Y:S01]  /*c400*/  ISETP.GE.U32.AND P1, PT, R237, R13, PT ;  /* 0x0000000ded00720c */ /* 0x000fe20003f26070 */
[----:B------:R-:W-:Y:S01]  /*c410*/  @!P2 HFMA2.BF16_V2 R71, -RZ.H0_H0, RZ.H0_H0, -R193.H0_H0 ;  /* 0x200000ffff47a231 */ /* 0x000fe200003409c1 */
[----:B------:R-:W-:Y:S01]  /*c420*/  PRMT R195, R7, 0x7610, R195 ;  /* 0x0000761007c37816 */ /* 0x000fe200000000c3 */
[----:B------:R-:W-:Y:S01]  /*c430*/  MUFU.EX2 R251, R202 ;  /* 0x000000ca00fb7308 */ /* 0x000fe20000000800 */
[----:B------:R-:W-:Y:S02]  /*c440*/  PRMT R192, R5, 0x7632, R192 ;  /* 0x0000763205c07816 */ /* 0x000fe400000000c0 */
[----:B------:R-:W-:Y:S02]  /*c450*/  LOP3.LUT R5, R2, 0xff, RZ, 0xc0, !PT ;  /* 0x000000ff02057812 */ /* 0x000fe400078ec0ff */
[----:B------:R-:W-:-:S03]  /*c460*/  LOP3.LUT R0, R3, UR14, R14, 0x96, !PT ;  /* 0x0000000e03007c12 */ /* 0x000fc6000f8e960e */
[----:B------:R-:W1:Y:S01]  /*c470*/  MUFU.EX2 R250, R201 ;  /* 0x000000c900fa7308 */ /* 0x000e620000000800 */
[----:B------:R-:W-:Y:S01]  /*c480*/  PRMT R74, R193, 0x5410, R192 ;  /* 0x00005410c14a7816 */ /* 0x000fe200000000c0 */
[----:B------:R-:W-:Y:S01]  /*c490*/  @!P4 HFMA2.BF16_V2 R101, -RZ.H0_H0, RZ.H0_H0, -R195.H0_H0 ;  /* 0x200000ffff65c231 */ /* 0x000fe200003409c3 */
[----:B------:R-:W-:Y:S02]  /*c4a0*/  PRMT R194, R7, 0x7632, R194 ;  /* 0x0000763207c27816 */ /* 0x000fe400000000c2 */
[----:B------:R-:W-:Y:S02]  /*c4b0*/  @!P2 PRMT R193, R71, 0x5410, RZ ;  /* 0x0000541047c1a816 */ /* 0x000fe400000000ff */
[----:B------:R-:W-:Y:S02]  /*c4c0*/  ISETP.GE.U32.AND P2, PT, R237, R5, PT ;  /* 0x00000005ed00720c */ /* 0x000fe40003f46070 */
[----:B------:R-:W-:Y:S01]  /*c4d0*/  LOP3.LUT R5, R0, 0xff, RZ, 0xc0, !PT ;  /* 0x000000ff00057812 */ /* 0x000fe200078ec0ff */
[----:B------:R-:W-:Y:S01]  /*c4e0*/  @!P1 HFMA2.BF16_V2 R68, -RZ.H0_H0, RZ.H0_H0, -R192.H0_H0 ;  /* 0x200000ffff449231 */ /* 0x000fe200003409c0 */
[----:B------:R-:W-:-:S02]  /*c4f0*/  PRMT R63, R195, 0x5410, R194 ;  /* 0x00005410c33f7816 */ /* 0x000fc400000000c2 */
[----:B------:R-:W-:Y:S02]  /*c500*/  LOP3.LUT R10, R0, 0xffff, RZ, 0xc0, !PT ;  /* 0x0000ffff000a7812 */ /* 0x000fe400078ec0ff */
[----:B------:R-:W-:Y:S02]  /*c510*/  @!P4 PRMT R195, R101, 0x5410, RZ ;  /* 0x0000541065c3c816 */ /* 0x000fe400000000ff */
[----:B------:R-:W-:Y:S02]  /*c520*/  ISETP.GE.U32.AND P4, PT, R237, R5, PT ;  /* 0x00000005ed00720c */ /* 0x000fe40003f86070 */
[----:B------:R-:W-:Y:S01]  /*c530*/  SHF.R.U32.HI R5, RZ, 0x18, R0 ;  /* 0x00000018ff057819 */ /* 0x000fe20000011600 */
[----:B------:R-:W-:Y:S01]  /*c540*/  MUFU.EX2 R241, R69 ;  /* 0x0000004500f17308 */ /* 0x000fe20000000800 */
[----:B------:R-:W-:Y:S02]  /*c550*/  SHF.R.U32.HI R10, RZ, 0x8, R10 ;  /* 0x00000008ff0a7819 */ /* 0x000fe4000001160a */
[----:B------:R-:W-:-:S02]  /*c560*/  @!P1 PRMT R192, R68, 0x5410, RZ ;  /* 0x0000541044c09816 */ /* 0x000fc400000000ff */
[----:B------:R-:W-:-:S03]  /*c570*/  ISETP.GE.U32.AND P1, PT, R237, R5, PT ;  /* 0x00000005ed00720c */ /* 0x000fc60003f26070 */
[----:B------:R-:W2:Y:S01]  /*c580*/  MUFU.EX2 R249, R59 ;  /* 0x0000003b00f97308 */ /* 0x000ea20000000800 */
[----:B-1----:R-:W-:Y:S02]  /*c590*/  F2FP.BF16.PACK_AB R5, R250, R251 ;  /* 0x000000fbfa05723e */ /* 0x002fe400000010ff */
[----:B------:R-:W-:Y:S02]  /*c5a0*/  LOP3.LUT R10, R10, 0xffff, RZ, 0xc0, !PT ;  /* 0x0000ffff0a0a7812 */ /* 0x000fe400078ec0ff */
[----:B------:R-:W-:Y:S02]  /*c5b0*/  PRMT R189, R5, 0x7610, R189 ;  /* 0x0000761005bd7816 */ /* 0x000fe400000000bd */
[----:B------:R-:W-:Y:S01]  /*c5c0*/  SHF.R.U32.HI R0, RZ, 0x10, R0 ;  /* 0x00000010ff007819 */ /* 0x000fe20000011600 */
[----:B------:R-:W-:Y:S01]  /*c5d0*/  @!P3 HFMA2.BF16_V2 R100, -RZ.H0_H0, RZ.H0_H0, -R194.H0_H0 ;  /* 0x200000ffff64b231 */ /* 0x000fe200003409c2 */
[----:B------:R-:W-:Y:S01]  /*c5e0*/  ISETP.GE.U32.AND P5, PT, R237, R10, PT ;  /* 0x0000000aed00720c */ /* 0x000fe20003fa6070 */
[-C--:B------:R-:W-:Y:S01]  /*c5f0*/  FMUL.FTZ R180, R135, R8.reuse ;  /* 0x0000000887b47220 */ /* 0x080fe20000410000 */
[----:B------:R-:W-:Y:S01]  /*c600*/  LOP3.LUT R0, R0, 0xff, RZ, 0xc0, !PT ;  /* 0x000000ff00007812 */ /* 0x000fe200078ec0ff */
[----:B------:R-:W-:Y:S01]  /*c610*/  FMUL.FTZ R135, R103, R8 ;  /* 0x0000000867877220 */ /* 0x000fe20000410000 */
[----:B------:R-:W-:Y:S01]  /*c620*/  PRMT R187, R5, 0x7632, R187 ;  /* 0x0000763205bb7816 */ /* 0x000fe200000000bb */
[----:B------:R-:W-:Y:S01]  /*c630*/  @!P4 HFMA2.BF16_V2 R103, -RZ.H0_H0, RZ.H0_H0, -R189.H0_H0 ;  /* 0x200000ffff67c231 */ /* 0x000fe200003409bd */
[----:B------:R-:W-:-:S02]  /*c640*/  LOP3.LUT R3, R2, 0xffff, RZ, 0xc0, !PT ;  /* 0x0000ffff02037812 */ /* 0x000fc400078ec0ff */
[--C-:B------:R-:W-:Y:S02]  /*c650*/  SHF.R.U32.HI R5, RZ, 0x10, R2.reuse ;  /* 0x00000010ff057819 */ /* 0x100fe40000011602 */
[----:B------:R-:W-:Y:S02]  /*c660*/  @!P3 PRMT R194, R100, 0x5410, RZ ;  /* 0x0000541064c2b816 */ /* 0x000fe400000000ff */
[----:B------:R-:W-:Y:S02]  /*c670*/  SHF.R.U32.HI R2, RZ, 0x18, R2 ;  /* 0x00000018ff027819 */ /* 0x000fe40000011602 */
[----:B------:R-:W-:Y:S02]  /*c680*/  ISETP.GE.U32.AND P3, PT, R237, R0, PT ;  /* 0x00000000ed00720c */ /* 0x000fe40003f66070 */
[----:B------:R-:W-:Y:S02]  /*c690*/  PRMT R65, R189, 0x5410, R187 ;  /* 0x00005410bd417816 */ /* 0x000fe400000000bb */
[----:B--2---:R-:W-:-:S02]  /*c6a0*/  F2FP.BF16.PACK_AB R0, R249, R241 ;  /* 0x000000f1f900723e */ /* 0x004fc400000010ff */
[----:B------:R-:W-:Y:S01]  /*c6b0*/  @!P4 PRMT R189, R103, 0x5410, RZ ;  /* 0x0000541067bdc816 */ /* 0x000fe200000000ff */
[----:B------:R-:W-:Y:S01]  /*c6c0*/  FMUL.FTZ R181, R134, R8 ;  /* 0x0000000886b57220 */ /* 0x000fe20000410000 */
[----:B------:R-:W-:Y:S01]  /*c6d0*/  ISETP.GE.U32.AND P4, PT, R237, R2, PT ;  /* 0x00000002ed00720c */ /* 0x000fe20003f86070 */
[----:B------:R-:W-:Y:S01]  /*c6e0*/  FMUL.FTZ R134, R102, R8 ;  /* 0x0000000866867220 */ /* 0x000fe20000410000 */
[----:B------:R-:W-:Y:S01]  /*c6f0*/  SHF.R.U32.HI R2, RZ, 0x8, R3 ;  /* 0x00000008ff027819 */ /* 0x000fe20000011603 */
[----:B------:R-:W-:Y:S01]  /*c700*/  @!P5 HFMA2.BF16_V2 R102, -RZ.H0_H0, RZ.H0_H0, -R187.H0_H0 ;  /* 0x200000ffff66d231 */ /* 0x000fe200003409bb */
[C---:B------:R-:W-:Y:S02]  /*c710*/  PRMT R170, R0.reuse, 0x7632, R170 ;  /* 0x0000763200aa7816 */ /* 0x040fe400000000aa */
[----:B------:R-:W-:Y:S02]  /*c720*/  PRMT R171, R0, 0x7610, R171 ;  /* 0x0000761000ab7816 */ /* 0x000fe400000000ab */
[----:B------:R-:W-:Y:S01]  /*c730*/  LOP3.LUT R0, R2, 0xffff, RZ, 0xc0, !PT ;  /* 0x0000ffff02007812 */ /* 0x000fe200078ec0ff */
[----:B------:R-:W-:Y:S01]  /*c740*/  @!P1 HFMA2.BF16_V2 R112, -RZ.H0_H0, RZ.H0_H0, -R170.H0_H0 ;  /* 0x200000ffff709231 */ /* 0x000fe200003409aa */
[----:B------:R-:W-:-:S02]  /*c750*/  @!P5 PRMT R187, R102, 0x5410, RZ ;  /* 0x0000541066bbd816 */ /* 0x000fc400000000ff */
[----:B------:R-:W-:Y:S02]  /*c760*/  ISETP.GE.U32.AND P5, PT, R237, R0, PT ;  /* 0x00000000ed00720c */ /* 0x000fe40003fa6070 */
[----:B------:R-:W-:Y:S01]  /*c770*/  LOP3.LUT R0, R5, 0xff, RZ, 0xc0, !PT ;  /* 0x000000ff05007812 */ /* 0x000fe200078ec0ff */
[-C--:B------:R-:W-:Y:S01]  /*c780*/  FMUL.FTZ R11, R118, R8.reuse ;  /* 0x00000008760b7220 */ /* 0x080fe20000410000 */
[----:B------:R-:W-:Y:S01]  /*c790*/  PRMT R59, R171, 0x5410, R170 ;  /* 0x00005410ab3b7816 */ /* 0x000fe200000000aa */
[----:B------:R-:W1:Y:S01]  /*c7a0*/  MUFU.EX2 R5, R58 ;  /* 0x0000003a00057308 */ /* 0x000e620000000800 */
[----:B------:R-:W-:Y:S01]  /*c7b0*/  @!P1 PRMT R170, R112, 0x5410, RZ ;  /* 0x0000541070aa9816 */ /* 0x000fe200000000ff */
[----:B------:R-:W-:Y:S02]  /*c7c0*/  IMAD.MOV.U32 R219, RZ, RZ, R244 ;  /* 0x000000ffffdb7224 */ /* 0x000fe400078e00f4 */
[----:B------:R-:W-:Y:S02]  /*c7d0*/  FMUL.FTZ R10, R119, R8 ;  /* 0x00000008770a7220 */ /* 0x000fe40000410000 */
[----:B------:R-:W-:-:S02]  /*c7e0*/  IMAD.MOV.U32 R68, RZ, RZ, R50 ;  /* 0x000000ffff447224 */ /* 0x000fc400078e0032 */
[----:B------:R-:W-:Y:S02]  /*c7f0*/  IMAD.MOV.U32 R118, RZ, RZ, R174 ;  /* 0x000000ffff767224 */ /* 0x000fe400078e00ae */
[----:B------:R-:W-:Y:S02]  /*c800*/  IMAD.MOV.U32 R112, RZ, RZ, R49 ;  /* 0x000000ffff707224 */ /* 0x000fe400078e0031 */
        /* <DEDUP_REMOVED lines=16> */
[----:B------:R-:W2:Y:S01]  /*c910*/  MUFU.EX2 R4, R47 ;  /* 0x0000002f00047308 */ /* 0x000ea20000000800 */
[----:B------:R-:W-:Y:S01]  /*c920*/  @!P3 HFMA2.BF16_V2 R113, -RZ.H0_H0, RZ.H0_H0, -R171.H0_H0 ;  /* 0x200000ffff71b231 */ /* 0x000fe200003409ab */
[----:B------:R-:W-:Y:S02]  /*c930*/  FADD.FTZ R2, R144, R38 ;  /* 0x0000002690027221 */ /* 0x000fe40000010000 */
[----:B------:R-:W-:Y:S02]  /*c940*/  IMAD.MOV.U32 R38, RZ, RZ, R21 ;  /* 0x000000ffff267224 */ /* 0x000fe400078e0015 */
[----:B------:R-:W-:Y:S01]  /*c950*/  @!P3 PRMT R171, R113, 0x5410, RZ ;  /* 0x0000541071abb816 */ /* 0x000fe200000000ff */
[----:B------:R-:W-:Y:S01]  /*c960*/  IMAD.WIDE.U32 R20, R234, -0x326172a9, RZ ;  /* 0xcd9e8d57ea147825 */ /* 0x000fe200078e00ff */
[----:B------:R-:W-:-:S03]  /*c970*/  ISETP.GE.U32.AND P3, PT, R237, R0, PT ;  /* 0x00000000ed00720c */ /* 0x000fc60003f66070 */
[----:B-1----:R-:W-:Y:S02]  /*c980*/  FADD.FTZ R0, R5, R17 ;  /* 0x0000001105007221 */ /* 0x002fe40000010000 */
[----:B------:R-:W-:Y:S02]  /*c990*/  FADD.FTZ R7, R147, R34 ;  /* 0x0000002293077221 */ /* 0x000fe40000010000 */
[----:B--2---:R-:W-:Y:S01]  /*c9a0*/  FADD.FTZ R18, R4, R0 ;  /* 0x0000000004127221 */ /* 0x004fe20000010000 */
[----:B------:R-:W-:Y:S01]  /*c9b0*/  LOP3.LUT R0, R21, R219, RZ, 0x3c, !PT ;  /* 0x000000db15007212 */ /* 0x000fe200078e3cff */
[----:B------:R-:W-:-:S04]  /*c9c0*/  FADD.FTZ R7, R145, R7 ;  /* 0x0000000791077221 */ /* 0x000fc80000010000 */
[----:B------:R-:W-:-:S04]  /*c9d0*/  IMAD.WIDE.U32 R14, R0, -0x2daee0ad, RZ ;  /* 0xd2511f53000e7825 */ /* 0x000fc800078e00ff */
[----:B------:R-:W-:Y:S01]  /*c9e0*/  FADD.FTZ R16, R26, R2 ;  /* 0x000000021a107221 */ /* 0x000fe20000010000 */
[----:B------:R-:W-:Y:S01]  /*c9f0*/  LOP3.LUT R2, R25, UR18, R20, 0x96, !PT ;  /* 0x0000001219027c12 */ /* 0x000fe2000f8e9614 */
[----:B------:R-:W-:Y:S01]  /*ca00*/  FADD.FTZ R3, R146, R7 ;  /* 0x0000000792037221 */ /* 0x000fe20000010000 */
[----:B------:R-:W-:Y:S01]  /*ca10*/  LOP3.LUT R0, R15, UR17, R190, 0x96, !PT ;  /* 0x000000110f007c12 */ /* 0x000fe2000f8e96be */
[----:B------:R-:W-:Y:S02]  /*ca20*/  IMAD.MOV.U32 R202, RZ, RZ, R11 ;  /* 0x000000ffffca7224 */ /* 0x000fe400078e000b */
[----:B------:R-:W-:Y:S02]  /*ca30*/  FADD.FTZ R17, R36, R3 ;  /* 0x0000000324117221 */ /* 0x000fe40000010000 */
[----:B------:R-:W-:Y:S02]  /*ca40*/  IMAD.MOV.U32 R113, RZ, RZ, R10 ;  /* 0x000000ffff717224 */ /* 0x000fe400078e000a */
[----:B------:R-:W-:-:S04]  /*ca50*/  IMAD.WIDE.U32 R2, R2, -0x2daee0ad, RZ ;  /* 0xd2511f5302027825 */ /* 0x000fc800078e00ff */
[----:B------:R-:W-:Y:S01]  /*ca60*/  IMAD.WIDE.U32 R10, R0, -0x326172a9, RZ ;  /* 0xcd9e8d57000a7825 */ /* 0x000fe200078e00ff */
[----:B------:R-:W-:-:S04]  /*ca70*/  LOP3.LUT R0, R3, UR15, R14, 0x96, !PT ;  /* 0x0000000f03007c12 */ /* 0x000fc8000f8e960e */
[----:B------:R-:W-:Y:S02]  /*ca80*/  LOP3.LUT R3, R11, UR16, R24, 0x96, !PT ;  /* 0x000000100b037c12 */ /* 0x000fe4000f8e9618 */
[----:B------:R-:W-:Y:S01]  /*ca90*/  F2FP.BF16.PACK_AB R22, R4, R5 ;  /* 0x000000050416723e */ /* 0x000fe200000010ff */
[----:B------:R-:W-:Y:S02]  /*caa0*/  FMUL.FTZ R172, R139, R8 ;  /* 0x000000088bac7220 */ /* 0x000fe40000410000 */
[----:B------:R-:W-:-:S04]  /*cab0*/  IMAD.WIDE.U32 R4, R3, -0x2daee0ad, RZ ;  /* 0xd2511f5303047825 */ /* 0x000fc800078e00ff */
[-C--:B------:R-:W-:Y:S02]  /*cac0*/  FMUL.FTZ R177, R138, R8.reuse ;  /* 0x000000088ab17220 */ /* 0x080fe40000410000 */
[-C--:B------:R-:W-:Y:S02]  /*cad0*/  FMUL.FTZ R185, R130, R8.reuse ;  /* 0x0000000882b97220 */ /* 0x080fe40000410000 */
[-C--:B------:R-:W-:Y:S02]  /*cae0*/  FMUL.FTZ R184, R131, R8.reuse ;  /* 0x0000000883b87220 */ /* 0x080fe40000410000 */
[-C--:B------:R-:W-:Y:S02]  /*caf0*/  FMUL.FTZ R48, R126, R8.reuse ;  /* 0x000000087e307220 */ /* 0x080fe40000410000 */
[-C--:B------:R-:W-:Y:S02]  /*cb00*/  FMUL.FTZ R173, R127, R8.reuse ;  /* 0x000000087fad7220 */ /* 0x080fe40000410000 */
[----:B------:R-:W-:-:S02]  /*cb10*/  FMUL.FTZ R137, R114, R8 ;  /* 0x0000000872897220 */ /* 0x000fc40000410000 */
[----:B------:R-:W-:Y:S02]  /*cb20*/  FMUL.FTZ R139, R115, R8 ;  /* 0x00000008738b7220 */ /* 0x000fe40000410000 */
[----:B------:R-:W-:Y:S02]  /*cb30*/  IMAD.MOV.U32 R47, RZ, RZ, R9 ;  /* 0x000000ffff2f7224 */ /* 0x000fe400078e0009 */
[----:B------:R-:W-:Y:S01]  /*cb40*/  IMAD.WIDE.U32 R8, R0, -0x326172a9, RZ ;  /* 0xcd9e8d5700087825 */ /* 0x000fe200078e00ff */
[----:B------:R-:W-:Y:S01]  /*cb50*/  LOP3.LUT R0, R5, UR11, R2, 0x96, !PT ;  /* 0x0000000b05007c12 */ /* 0x000fe2000f8e9602 */
[----:B------:R1:W-:Y:S02]  /*cb60*/  STL [R1+0x1c4], R211 ;  /* 0x0001c4d301007387 */ /* 0x0003e40000100800 */
[----:B------:R-:W-:Y:S02]  /*cb70*/  IMAD.MOV.U32 R138, RZ, RZ, R175 ;  /* 0x000000ffff8a7224 */ /* 0x000fe400078e00af */
[----:B------:R-:W-:-:S02]  /*cb80*/  IMAD.MOV.U32 R71, RZ, RZ, R56 ;  /* 0x000000ffff477224 */ /* 0x000fc400078e0038 */
        /* <DEDUP_REMOVED lines=15> */
[----:B-1----:R-:W-:Y:S02]  /*cc80*/  FMUL.FTZ R211, R79, R6 ;  /* 0x000000064fd37220 */ /* 0x002fe40000410000 */
[----:B------:R-:W-:Y:S01]  /*cc90*/  IMAD.WIDE.U32 R6, R0, -0x326172a9, RZ ;  /* 0xcd9e8d5700067825 */ /* 0x000fe200078e00ff */
[----:B------:R-:W-:-:S04]  /*cca0*/  LOP3.LUT R3, R9, UR12, R10, 0x96, !PT ;  /* 0x0000000c09037c12 */ /* 0x000fc8000f8e960a */
[----:B------:R-:W-:Y:S01]  /*ccb0*/  LOP3.LUT R0, R7, UR10, R8, 0x96, !PT ;  /* 0x0000000a07007c12 */ /* 0x000fe2000f8e9608 */
[----:B------:R-:W-:-:S04]  /*ccc0*/  IMAD.WIDE.U32 R2, R3, -0x2daee0ad, RZ ;  /* 0xd2511f5303027825 */ /* 0x000fc800078e00ff */
[----:B------:R-:W-:Y:S01]  /*ccd0*/  IMAD.WIDE.U32 R12, R0, -0x2daee0ad, RZ ;  /* 0xd2511f53000c7825 */ /* 0x000fe200078e00ff */
[----:B------:R-:W-:-:S04]  /*cce0*/  LOP3.LUT R3, R3, UR9, R4, 0x96, !PT ;  /* 0x0000000903037c12 */ /* 0x000fc8000f8e9604 */
[----:B------:R-:W-:Y:S01]  /*ccf0*/  LOP3.LUT R2, R13, UR6, R2, 0x96, !PT ;  /* 0x000000060d027c12 */ /* 0x000fe2000f8e9602 */
[----:B------:R-:W-:-:S04]  /*cd00*/  IMAD.WIDE.U32 R4, R3, -0x326172a9, RZ ;  /* 0xcd9e8d5703047825 */ /* 0x000fc800078e00ff */
[----:B------:R-:W-:Y:S01]  /*cd10*/  IMAD.WIDE.U32 R2, R2, -0x326172a9, RZ ;  /* 0xcd9e8d5702027825 */ /* 0x000fe200078e00ff */
[----:B------:R-:W-:Y:S02]  /*cd20*/  LOP3.LUT R9, R5, UR8, R6, 0x96, !PT ;  /* 0x0000000805097c12 */ /* 0x000fe4000f8e9606 */
[----:B------:R-:W1:Y:S02]  /*cd30*/  MUFU.EX2 R5, R70 ;  /* 0x0000004600057308 */ /* 0x000e640000000800 */
[----:B------:R-:W-:Y:S01]  /*cd40*/  LOP3.LUT R0, R3, UR13, R4, 0x96, !PT ;  /* 0x0000000d03007c12 */ /* 0x000fe2000f8e9604 */
[----:B------:R-:W-:-:S03]  /*cd50*/  IMAD.MOV.U32 R26, RZ, RZ, R242 ;  /* 0x000000ffff1a7224 */ /* 0x000fc600078e00f2 */
[----:B------:R-:W-:Y:S02]  /*cd60*/  LOP3.LUT R6, R0, 0xffff, RZ, 0xc0, !PT ;  /* 0x0000ffff00067812 */ /* 0x000fe400078ec0ff */
[----:B------:R2:W3:Y:S02]  /*cd70*/  MUFU.EX2 R4, R75 ;  /* 0x0000004b00047308 */ /* 0x0004e40000000800 */
[----:B------:R-:W-:Y:S01]  /*cd80*/  SHF.R.U32.HI R6, RZ, 0x8, R6 ;  /* 0x00000008ff067819 */ /* 0x000fe20000011606 */
[----:B------:R-:W-:-:S05]  /*cd90*/  FADD.FTZ R7, R39, R16 ;  /* 0x0000001027077221 */ /* 0x000fca0000010000 */
[----:B------:R-:W-:Y:S01]  /*cda0*/  MUFU.EX2 R242, R214 ;  /* 0x000000d600f27308 */ /* 0x000fe20000000800 */
[----:B------:R-:W-:Y:S01]  /*cdb0*/  LOP3.LUT R6, R6, 0xffff, RZ, 0xc0, !PT ;  /* 0x0000ffff06067812 */ /* 0x000fe200078ec0ff */
[----:B--2---:R-:W-:-:S06]  /*cdc0*/  IMAD.MOV.U32 R75, RZ, RZ, R235 ;  /* 0x000000ffff4b7224 */ /* 0x004fcc00078e00eb */
[----:B------:R2:W4:Y:S01]  /*cdd0*/  MUFU.EX2 R235, R216 ;  /* 0x000000d800eb7308 */ /* 0x0005220000000800 */
[----:B------:R-:W-:Y:S01]  /*cde0*/  LOP3.LUT R20, R55, UR18, R20, 0x96, !PT ;  /* 0x0000001237147c12 */ /* 0x000fe2000f8e9614 */
[----:B------:R-:W-:Y:S01]  /*cdf0*/  FADD.FTZ R7, R32, R7 ;  /* 0x0000000720077221 */ /* 0x000fe20000010000 */
[----:B------:R-:W-:Y:S01]  /*ce00*/  ISETP.GE.U32.AND P1, PT, R237, R6, PT ;  /* 0x00000006ed00720c */ /* 0x000fe20003f26070 */
[----:B------:R-:W-:Y:S02]  /*ce10*/  IMAD.MOV.U32 R55, RZ, RZ, R234 ;  /* 0x000000ffff377224 */ /* 0x000fe400078e00ea */
[----:B------:R-:W-:Y:S02]  /*ce20*/  IMAD.MOV.U32 R32, RZ, RZ, R233 ;  /* 0x000000ffff207224 */ /* 0x000fe400078e00e9 */
[----:B------:R-:W-:Y:S01]  /*ce30*/  MUFU.EX2 R234, R142 ;  /* 0x0000008e00ea7308 */ /* 0x000fe20000000800 */
[----:B-1----:R-:W-:-:S07]  /*ce40*/  FADD.FTZ R6, R5, R18 ;  /* 0x0000001205067221 */ /* 0x002fce0000010000 */
[----:B------:R-:W1:Y:S01]  /*ce50*/  MUFU.EX2 R233, R143 ;  /* 0x0000008f00e97308 */ /* 0x000e620000000800 */
[----:B--2---:R-:W-:Y:S01]  /*ce60*/  IMAD.MOV.U32 R216, RZ, RZ, R19 ;  /* 0x000000ffffd87224 */ /* 0x004fe200078e0013 */
[----:B------:R-:W-:Y:S01]  /*ce70*/  LOP3.LUT R19, R11, UR16, R54, 0x96, !PT ;  /* 0x000000100b137c12 */ /* 0x000fe2000f8e9636 */
[C---:B---3--:R-:W-:Y:S01]  /*ce80*/  FADD.FTZ R25, R4.reuse, R6 ;  /* 0x0000000604197221 */ /* 0x048fe20000010000 */
[----:B------:R-:W-:Y:S02]  /*ce90*/  F2FP.BF16.PACK_AB R11, R4, R5 ;  /* 0x00000005040b723e */ /* 0x000fe400000010ff */
[----:B----4-:R-:W-:-:S04]  /*cea0*/  F2FP.BF16.PACK_AB R4, R235, R242 ;  /* 0x000000f2eb04723e */ /* 0x010fc800000010ff */
[C---:B------:R-:W-:Y:S02]  /*ceb0*/  PRMT R169, R4.reuse, 0x7610, R169 ;  /* 0x0000761004a97816 */ /* 0x040fe400000000a9 */
[----:B------:R-:W-:-:S03]  /*cec0*/  PRMT R168, R4, 0x7632, R168 ;  /* 0x0000763204a87816 */ /* 0x000fc600000000a8 */
[----:B------:R-:W-:Y:S01]  /*ced0*/  @!P2 HFMA2.BF16_V2 R76, -RZ.H0_H0, RZ.H0_H0, -R169.H0_H0 ;  /* 0x200000ffff4ca231 */ /* 0x000fe200003409a9 */
[----:B-1----:R-:W-:Y:S02]  /*cee0*/  F2FP.BF16.PACK_AB R5, R233, R234 ;  /* 0x000000eae905723e */ /* 0x002fe400000010ff */
[----:B------:R-:W-:Y:S02]  /*cef0*/  LOP3.LUT R4, R0, 0xff, RZ, 0xc0, !PT ;  /* 0x000000ff00047812 */ /* 0x000fe400078ec0ff */
[----:B------:R-:W-:Y:S02]  /*cf00*/  PRMT R39, R169, 0x5410, R168 ;  /* 0x00005410a9277816 */ /* 0x000fe400000000a8 */
[----:B------:R-:W-:Y:S02]  /*cf10*/  @!P2 PRMT R169, R76, 0x5410, RZ ;  /* 0x000054104ca9a816 */ /* 0x000fe400000000ff */
[----:B------:R-:W-:Y:S02]  /*cf20*/  PRMT R167, R5, 0x7610, R167 ;  /* 0x0000761005a77816 */ /* 0x000fe400000000a7 */
[----:B------:R-:W-:-:S02]  /*cf30*/  ISETP.GE.U32.AND P2, PT, R237, R4, PT ;  /* 0x00000004ed00720c */ /* 0x000fc40003f46070 */
[--C-:B------:R-:W-:Y:S01]  /*cf40*/  SHF.R.U32.HI R4, RZ, 0x18, R0.reuse ;  /* 0x00000018ff047819 */ /* 0x100fe20000011600 */
[----:B------:R-:W-:Y:S01]  /*cf50*/  FADD.FTZ R8, R52, R17 ;  /* 0x0000001134087221 */ /* 0x000fe20000010000 */
[----:B------:R-:W-:Y:S01]  /*cf60*/  SHF.R.U32.HI R0, RZ, 0x10, R0 ;  /* 0x00000010ff007819 */ /* 0x000fe20000011600 */
[----:B------:R-:W-:Y:S01]  /*cf70*/  @!P3 HFMA2.BF16_V2 R78, -RZ.H0_H0, RZ.H0_H0, -R167.H0_H0 ;  /* 0x200000ffff4eb231 */ /* 0x000fe200003409a7 */
[----:B------:R-:W-:Y:S01]  /*cf80*/  PRMT R166, R5, 0x7632, R166 ;  /* 0x0000763205a67816 */ /* 0x000fe200000000a6 */
[----:B------:R-:W-:Y:S01]  /*cf90*/  FADD.FTZ R6, R42, R8 ;  /* 0x000000082a067221 */ /* 0x000fe20000010000 */
[----:B------:R-:W-:Y:S01]  /*cfa0*/  LOP3.LUT R0, R0, 0xff, RZ, 0xc0, !PT ;  /* 0x000000ff00007812 */ /* 0x000fe200078ec0ff */
[----:B------:R-:W-:Y:S01]  /*cfb0*/  @!P5 HFMA2.BF16_V2 R77, -RZ.H0_H0, RZ.H0_H0, -R168.H0_H0 ;  /* 0x200000ffff4dd231 */ /* 0x000fe200003409a8 */
[----:B------:R-:W-:Y:S01]  /*cfc0*/  PRMT R42, R167, 0x5410, R166 ;  /* 0x00005410a72a7816 */ /* 0x000fe200000000a6 */
[----:B------:R-:W-:Y:S01]  /*cfd0*/  @!P4 HFMA2.BF16_V2 R79, -RZ.H0_H0, RZ.H0_H0, -R166.H0_H0 ;  /* 0x200000ffff4fc231 */ /* 0x000fe200003409a6 */
[----:B------:R-:W-:-:S02]  /*cfe0*/  @!P3 PRMT R167, R78, 0x5410, RZ ;  /* 0x000054104ea7b816 */ /* 0x000fc400000000ff */
[----:B------:R-:W-:Y:S02]  /*cff0*/  ISETP.GE.U32.AND P3, PT, R237, R0, PT ;  /* 0x00000000ed00720c */ /* 0x000fe40003f66070 */
[----:B------:R-:W-:Y:S02]  /*d000*/  LOP3.LUT R0, R2, 0xff, RZ, 0xc0, !PT ;  /* 0x000000ff02007812 */ /* 0x000fe400078ec0ff */
[----:B------:R-:W-:Y:S02]  /*d010*/  @!P5 PRMT R168, R77, 0x5410, RZ ;  /* 0x000054104da8d816 */ /* 0x000fe400000000ff */
[----:B------:R-:W-:Y:S02]  /*d020*/  PRMT R17, R40, 0x7610, R17 ;  /* 0x0000761028117816 */ /* 0x000fe40000000011 */
[----:B------:R-:W-:Y:S02]  /*d030*/  ISETP.GE.U32.AND P5, PT, R237, R4, PT ;  /* 0x00000004ed00720c */ /* 0x000fe40003fa6070 */
[----:B------:R-:W-:-:S02]  /*d040*/  @!P4 PRMT R166, R79, 0x5410, RZ ;  /* 0x000054104fa6c816 */ /* 0x000fc400000000ff */
[----:B------:R-:W-:Y:S01]  /*d050*/  ISETP.GE.U32.AND P4, PT, R237, R0, PT ;  /* 0x00000000ed00720c */ /* 0x000fe20003f86070 */
[----:B------:R-:W-:Y:S01]  /*d060*/  @!P2 HFMA2.BF16_V2 R80, -RZ.H0_H0, RZ.H0_H0, -R17.H0_H0 ;  /* 0x200000ffff50a231 */ /* 0x000fe20000340911 */
[----:B------:R-:W-:Y:S02]  /*d070*/  LOP3.LUT R0, R2, 0xffff, RZ, 0xc0, !PT ;  /* 0x0000ffff02007812 */ /* 0x000fe400078ec0ff */
[----:B------:R-:W-:Y:S02]  /*d080*/  PRMT R16, R40, 0x7632, R16 ;  /* 0x0000763228107816 */ /* 0x000fe40000000010 */
[----:B------:R-:W-:Y:S01]  /*d090*/  SHF.R.U32.HI R4, RZ, 0x10, R2 ;  /* 0x00000010ff047819 */ /* 0x000fe20000011602 */
[----:B------:R-:W-:Y:S01]  /*d0a0*/  IMAD.MOV.U32 R52, RZ, RZ, R56 ;  /* 0x000000ffff347224 */ /* 0x000fe200078e0038 */
[----:B------:R-:W-:Y:S02]  /*d0b0*/  SHF.R.U32.HI R2, RZ, 0x18, R2 ;  /* 0x00000018ff027819 */ /* 0x000fe40000011602 */
[----:B------:R-:W-:Y:S01]  /*d0c0*/  SHF.R.U32.HI R0, RZ, 0x8, R0 ;  /* 0x00000008ff007819 */ /* 0x000fe20000011600 */
[----:B------:R-:W-:Y:S01]  /*d0d0*/  @!P1 HFMA2.BF16_V2 R81, -RZ.H0_H0, RZ.H0_H0, -R16.H0_H0 ;  /* 0x200000ffff519231 */ /* 0x000fe20000340910 */
[----:B------:R-:W-:-:S02]  /*d0e0*/  PRMT R56, R17, 0x5410, R16 ;  /* 0x0000541011387816 */ /* 0x000fc40000000010 */
[----:B------:R-:W-:Y:S02]  /*d0f0*/  PRMT R13, R23, 0x7632, R13 ;  /* 0x00007632170d7816 */ /* 0x000fe4000000000d */
[----:B------:R-:W-:Y:S02]  /*d100*/  @!P2 PRMT R17, R80, 0x5410, RZ ;  /* 0x000054105011a816 */ /* 0x000fe400000000ff */
[----:B------:R-:W-:Y:S01]  /*d110*/  ISETP.GE.U32.AND P2, PT, R237, R2, PT ;  /* 0x00000002ed00720c */ /* 0x000fe20003f46070 */
[----:B------:R-:W-:Y:S01]  /*d120*/  IMAD.WIDE.U32 R2, R9, -0x2daee0ad, RZ ;  /* 0xd2511f5309027825 */ /* 0x000fe200078e00ff */
[----:B------:R-:W-:Y:S01]  /*d130*/  LOP3.LUT R0, R0, 0xffff, RZ, 0xc0, !PT ;  /* 0x0000ffff00007812 */ /* 0x000fe200078ec0ff */
[----:B------:R-:W-:Y:S01]  /*d140*/  @!P5 HFMA2.BF16_V2 R82, -RZ.H0_H0, RZ.H0_H0, -R13.H0_H0 ;  /* 0x200000ffff52d231 */ /* 0x000fe2000034090d */
[----:B------:R-:W-:Y:S02]  /*d150*/  PRMT R15, R23, 0x7610, R15 ;  /* 0x00007610170f7816 */ /* 0x000fe4000000000f */
[----:B------:R-:W-:Y:S01]  /*d160*/  @!P1 PRMT R16, R81, 0x5410, RZ ;  /* 0x0000541051109816 */ /* 0x000fe200000000ff */
[----:B------:R-:W-:Y:S01]  /*d170*/  IMAD.MOV.U32 R36, RZ, RZ, R47 ;  /* 0x000000ffff247224 */ /* 0x000fe200078e002f */
[----:B------:R-:W-:-:S02]  /*d180*/  ISETP.GE.U32.AND P1, PT, R237, R0, PT ;  /* 0x00000000ed00720c */ /* 0x000fc40003f26070 */
[----:B------:R-:W-:Y:S02]  /*d190*/  LOP3.LUT R4, R4, 0xff, RZ, 0xc0, !PT ;  /* 0x000000ff04047812 */ /* 0x000fe400078ec0ff */
[--C-:B------:R-:W-:Y:S02]  /*d1a0*/  LOP3.LUT R0, R3, UR14, R12.reuse, 0x96, !PT ;  /* 0x0000000e03007c12 */ /* 0x100fe4000f8e960c */
[----:B------:R-:W-:Y:S02]  /*d1b0*/  PRMT R47, R15, 0x5410, R13 ;  /* 0x000054100f2f7816 */ /* 0x000fe4000000000d */
[----:B------:R-:W-:Y:S02]  /*d1c0*/  @!P5 PRMT R13, R82, 0x5410, RZ ;  /* 0x00005410520dd816 */ /* 0x000fe400000000ff */
[----:B------:R-:W-:Y:S02]  /*d1d0*/  ISETP.GE.U32.AND P5, PT, R237, R4, PT ;  /* 0x00000004ed00720c */ /* 0x000fe40003fa6070 */
[----:B------:R-:W-:Y:S01]  /*d1e0*/  LOP3.LUT R4, R0, 0xffff, RZ, 0xc0, !PT ;  /* 0x0000ffff00047812 */ /* 0x000fe200078ec0ff */
[----:B------:R-:W-:Y:S01]  /*d1f0*/  @!P3 HFMA2.BF16_V2 R83, -RZ.H0_H0, RZ.H0_H0, -R15.H0_H0 ;  /* 0x200000ffff53b231 */ /* 0x000fe2000034090f */
[----:B------:R-:W-:-:S02]  /*d200*/  PRMT R12, R22, 0x7610, R12 ;  /* 0x00007610160c7816 */ /* 0x000fc4000000000c */
[----:B------:R-:W-:-:S04]  /*d210*/  SHF.R.U32.HI R4, RZ, 0x8, R4 ;  /* 0x00000008ff047819 */ /* 0x000fc80000011604 */
[----:B------:R-:W-:Y:S01]  /*d220*/  LOP3.LUT R4, R4, 0xffff, RZ, 0xc0, !PT ;  /* 0x0000ffff04047812 */ /* 0x000fe200078ec0ff */
[----:B------:R-:W-:Y:S01]  /*d230*/  @!P4 HFMA2.BF16_V2 R84, -RZ.H0_H0, RZ.H0_H0, -R12.H0_H0 ;  /* 0x200000ffff54c231 */ /* 0x000fe2000034090c */
[----:B------:R-:W-:Y:S02]  /*d240*/  @!P3 PRMT R15, R83, 0x5410, RZ ;  /* 0x00005410530fb816 */ /* 0x000fe400000000ff */
[----:B------:R-:W-:Y:S02]  /*d250*/  PRMT R18, R22, 0x7632, R18 ;  /* 0x0000763216127816 */ /* 0x000fe40000000012 */
[----:B------:R-:W-:Y:S01]  /*d260*/  ISETP.GE.U32.AND P3, PT, R237, R4, PT ;  /* 0x00000004ed00720c */ /* 0x000fe20003f66070 */
[----:B------:R-:W-:Y:S01]  /*d270*/  FADD.FTZ R24, R41, R6 ;  /* 0x0000000629187221 */ /* 0x000fe20000010000 */
[----:B------:R-:W-:Y:S01]  /*d280*/  LOP3.LUT R4, R0, 0xff, RZ, 0xc0, !PT ;  /* 0x000000ff00047812 */ /* 0x000fe200078ec0ff */
[----:B------:R-:W-:Y:S01]  /*d290*/  @!P1 HFMA2.BF16_V2 R85, -RZ.H0_H0, RZ.H0_H0, -R18.H0_H0 ;  /* 0x200000ffff559231 */ /* 0x000fe20000340912 */
[----:B------:R-:W-:-:S02]  /*d2a0*/  PRMT R41, R12, 0x5410, R18 ;  /* 0x000054100c297816 */ /* 0x000fc40000000012 */
[----:B------:R-:W-:Y:S02]  /*d2b0*/  @!P4 PRMT R12, R84, 0x5410, RZ ;  /* 0x00005410540cc816 */ /* 0x000fe400000000ff */
[C---:B------:R-:W-:Y:S02]  /*d2c0*/  PRMT R163, R30.reuse, 0x7632, R163 ;  /* 0x000076321ea37816 */ /* 0x040fe400000000a3 */
[----:B------:R-:W-:Y:S02]  /*d2d0*/  ISETP.GE.U32.AND P4, PT, R237, R4, PT ;  /* 0x00000004ed00720c */ /* 0x000fe40003f86070 */
[--C-:B------:R-:W-:Y:S02]  /*d2e0*/  SHF.R.U32.HI R4, RZ, 0x18, R0.reuse ;  /* 0x00000018ff047819 */ /* 0x100fe40000011600 */
[----:B------:R-:W-:Y:S01]  /*d2f0*/  SHF.R.U32.HI R0, RZ, 0x10, R0 ;  /* 0x00000010ff007819 */ /* 0x000fe20000011600 */
[----:B------:R-:W-:Y:S01]  /*d300*/  @!P2 HFMA2.BF16_V2 R86, -RZ.H0_H0, RZ.H0_H0, -R163.H0_H0 ;  /* 0x200000ffff56a231 */ /* 0x000fe200003409a3 */
[----:B------:R-:W-:Y:S01]  /*d310*/  @!P1 PRMT R18, R85, 0x5410, RZ ;  /* 0x0000541055129816 */ /* 0x000fe200000000ff */
[----:B------:R-:W-:Y:S01]  /*d320*/  FADD.FTZ R23, R37, R7 ;  /* 0x0000000725177221 */ /* 0x000fe20000010000 */
[----:B------:R-:W-:Y:S01]  /*d330*/  PRMT R162, R30, 0x7610, R162 ;  /* 0x000076101ea27816 */ /* 0x000fe200000000a2 */
[----:B------:R-:W-:Y:S01]  /*d340*/  IMAD.WIDE.U32 R6, R20, -0x2daee0ad, RZ ;  /* 0xd2511f5314067825 */ /* 0x000fe200078e00ff */
[----:B------:R-:W-:-:S02]  /*d350*/  ISETP.GE.U32.AND P1, PT, R237, R4, PT ;  /* 0x00000004ed00720c */ /* 0x000fc40003f26070 */
[----:B------:R-:W-:Y:S01]  /*d360*/  LOP3.LUT R0, R0, 0xff, RZ, 0xc0, !PT ;  /* 0x000000ff00007812 */ /* 0x000fe200078ec0ff */
[----:B------:R-:W-:Y:S01]  /*d370*/  IMAD.WIDE.U32 R4, R19, -0x2daee0ad, RZ ;  /* 0xd2511f5313047825 */ /* 0x000fe200078e00ff */
[----:B------:R-:W-:Y:S02]  /*d380*/  PRMT R40, R162, 0x5410, R163 ;  /* 0x00005410a2287816 */ /* 0x000fe400000000a3 */
[----:B------:R-:W-:Y:S02]  /*d390*/  @!P2 PRMT R163, R86, 0x5410, RZ ;  /* 0x0000541056a3a816 */ /* 0x000fe400000000ff */
[----:B------:R-:W-:Y:S02]  /*d3a0*/  ISETP.GE.U32.AND P2, PT, R237, R0, PT ;  /* 0x00000000ed00720c */ /* 0x000fe40003f46070 */
[----:B------:R-:W-:Y:S02]  /*d3b0*/  LOP3.LUT R0, R7, UR15, R14, 0x96, !PT ;  /* 0x0000000f07007c12 */ /* 0x000fe4000f8e960e */
[----:B------:R-:W-:-:S03]  /*d3c0*/  LOP3.LUT R6, R5, UR11, R6, 0x96, !PT ;  /* 0x0000000b05067c12 */ /* 0x000fc6000f8e9606 */
[----:B------:R-:W-:-:S04]  /*d3d0*/  IMAD.WIDE.U32 R8, R0, -0x326172a9, RZ ;  /* 0xcd9e8d5700087825 */ /* 0x000fc800078e00ff */
[----:B------:R-:W-:Y:S01]  /*d3e0*/  IMAD.WIDE.U32 R6, R6, -0x326172a9, RZ ;  /* 0xcd9e8d5706067825 */ /* 0x000fe200078e00ff */
[----:B------:R-:W-:-:S04]  /*d3f0*/  LOP3.LUT R5, R9, UR12, R10, 0x96, !PT ;  /* 0x0000000c09057c12 */ /* 0x000fc8000f8e960a */
[----:B------:R-:W-:Y:S02]  /*d400*/  LOP3.LUT R0, R7, UR10, R8, 0x96, !PT ;  /* 0x0000000a07007c12 */ /* 0x000fe4000f8e9608 */
[C---:B------:R-:W-:Y:S02]  /*d410*/  PRMT R165, R11.reuse, 0x7610, R165 ;  /* 0x000076100ba57816 */ /* 0x040fe400000000a5 */
[----:B------:R-:W-:Y:S01]  /*d420*/  PRMT R164, R11, 0x7632, R164 ;  /* 0x000076320ba47816 */ /* 0x000fe200000000a4 */
[----:B------:R-:W-:-:S04]  /*d430*/  IMAD.WIDE.U32 R10, R5, -0x2daee0ad, RZ ;  /* 0xd2511f53050a7825 */ /* 0x000fc800078e00ff */
[----:B------:R-:W-:Y:S01]  /*d440*/  IMAD.WIDE.U32 R8, R0, -0x2daee0ad, RZ ;  /* 0xd2511f5300087825 */ /* 0x000fe200078e00ff */
[----:B------:R-:W-:Y:S01]  /*d450*/  @!P4 HFMA2.BF16_V2 R88, -RZ.H0_H0, RZ.H0_H0, -R165.H0_H0 ;  /* 0x200000ffff58c231 */ /* 0x000fe200003409a5 */
[----:B------:R-:W-:-:S03]  /*d460*/  LOP3.LUT R4, R11, UR9, R4, 0x96, !PT ;  /* 0x000000090b047c12 */ /* 0x000fc6000f8e9604 */
[----:B------:R-:W-:Y:S01]  /*d470*/  LOP3.LUT R7, R9, UR6, R10, 0x96, !PT ;  /* 0x0000000609077c12 */ /* 0x000fe2000f8e960a */
[----:B------:R-:W-:Y:S01]  /*d480*/  IMAD.MOV.U32 R214, RZ, RZ, R38 ;  /* 0x000000ffffd67224 */ /* 0x000fe200078e0026 */
[C---:B------:R-:W-:Y:S02]  /*d490*/  LOP3.LUT R0, R2.reuse, 0xff, RZ, 0xc0, !PT ;  /* 0x000000ff02007812 */ /* 0x040fe400078ec0ff */
[----:B------:R-:W-:Y:S02]  /*d4a0*/  LOP3.LUT R10, R2, 0xffff, RZ, 0xc0, !PT ;  /* 0x0000ffff020a7812 */ /* 0x000fe400078ec0ff */
[--C-:B------:R-:W-:Y:S02]  /*d4b0*/  SHF.R.U32.HI R14, RZ, 0x10, R2.reuse ;  /* 0x00000010ff0e7819 */ /* 0x100fe40000011602 */
[----:B------:R-:W-:Y:S01]  /*d4c0*/  SHF.R.U32.HI R11, RZ, 0x18, R2 ;  /* 0x00000018ff0b7819 */ /* 0x000fe20000011602 */
[----:B------:R-:W-:Y:S01]  /*d4d0*/  IMAD.WIDE.U32 R2, R7, -0x326172a9, RZ ;  /* 0xcd9e8d5707027825 */ /* 0x000fe200078e00ff */
[----:B------:R-:W-:-:S03]  /*d4e0*/  @!P3 HFMA2.BF16_V2 R89, -RZ.H0_H0, RZ.H0_H0, -R164.H0_H0 ;  /* 0x200000ffff59b231 */ /* 0x000fc600003409a4 */
[----:B------:R-:W-:Y:S01]  /*d4f0*/  IMAD.MOV.U32 R38, RZ, RZ, R119 ;  /* 0x000000ffff267224 */ /* 0x000fe200078e0077 */
[----:B------:R-:W-:Y:S02]  /*d500*/  PRMT R119, R165, 0x5410, R164 ;  /* 0x00005410a5777816 */ /* 0x000fe400000000a4 */
[----:B------:R-:W-:Y:S01]  /*d510*/  @!P4 PRMT R165, R88, 0x5410, RZ ;  /* 0x0000541058a5c816 */ /* 0x000fe200000000ff */
[----:B------:R-:W-:Y:S01]  /*d520*/  IMAD.WIDE.U32 R4, R4, -0x326172a9, RZ ;  /* 0xcd9e8d5704047825 */ /* 0x000fe200078e00ff */
[----:B------:R-:W-:Y:S02]  /*d530*/  ISETP.GE.U32.AND P4, PT, R237, R0, PT ;  /* 0x00000000ed00720c */ /* 0x000fe40003f86070 */
[----:B------:R-:W-:Y:S02]  /*d540*/  SHF.R.U32.HI R0, RZ, 0x18, R2 ;  /* 0x00000018ff007819 */ /* 0x000fe40000011602 */
[----:B------:R-:W-:Y:S02]  /*d550*/  PRMT R161, R45, 0x7632, R161 ;  /* 0x000076322da17816 */ /* 0x000fe400000000a1 */
[----:B------:R-:W-:-:S02]  /*d560*/  @!P3 PRMT R164, R89, 0x5410, RZ ;  /* 0x0000541059a4b816 */ /* 0x000fc400000000ff */
[----:B------:R-:W-:Y:S01]  /*d570*/  LOP3.LUT R7, R3, UR13, R4, 0x96, !PT ;  /* 0x0000000d03077c12 */ /* 0x000fe2000f8e9604 */
[----:B------:R-:W-:Y:S01]  /*d580*/  @!P1 HFMA2.BF16_V2 R90, -RZ.H0_H0, RZ.H0_H0, -R161.H0_H0 ;  /* 0x200000ffff5a9231 */ /* 0x000fe200003409a1 */
[----:B------:R-:W-:Y:S01]  /*d590*/  ISETP.GE.U32.AND P3, PT, R237, R0, PT ;  /* 0x00000000ed00720c */ /* 0x000fe20003f66070 */
[----:B------:R-:W-:Y:S01]  /*d5a0*/  MUFU.EX2 R4, R148 ;  /* 0x0000009400047308 */ /* 0x000fe20000000800 */
[----:B------:R-:W-:Y:S02]  /*d5b0*/  PRMT R160, R45, 0x7610, R160 ;  /* 0x000076102da07816 */ /* 0x000fe400000000a0 */
[----:B------:R-:W-:Y:S01]  /*d5c0*/  LOP3.LUT R6, R5, UR8, R6, 0x96, !PT ;  /* 0x0000000805067c12 */ /* 0x000fe2000f8e9606 */
[----:B------:R-:W-:Y:S01]  /*d5d0*/  IMAD.MOV.U32 R70, RZ, RZ, R118 ;  /* 0x000000ffff467224 */ /* 0x000fe200078e0076 */
[----:B------:R-:W-:-:S03]  /*d5e0*/  LOP3.LUT R5, R2, 0xff, RZ, 0xc0, !PT ;  /* 0x000000ff02057812 */ /* 0x000fc600078ec0ff */
[----:B------:R-:W1:Y:S01]  /*d5f0*/  MUFU.EX2 R0, R149 ;  /* 0x0000009500007308 */ /* 0x000e620000000800 */
[----:B------:R-:W-:Y:S02]  /*d600*/  PRMT R118, R160, 0x5410, R161 ;  /* 0x00005410a0767816 */ /* 0x000fe400000000a1 */
[----:B------:R-:W-:Y:S02]  /*d610*/  LOP3.LUT R19, R2, 0xffff, RZ, 0xc0, !PT ;  /* 0x0000ffff02137812 */ /* 0x000fe400078ec0ff */
[----:B------:R-:W-:Y:S01]  /*d620*/  SHF.R.U32.HI R9, RZ, 0x10, R2 ;  /* 0x00000010ff097819 */ /* 0x000fe20000011602 */
[----:B------:R-:W-:Y:S01]  /*d630*/  IMAD.WIDE.U32 R2, R6, -0x2daee0ad, RZ ;  /* 0xd2511f5306027825 */ /* 0x000fe200078e00ff */
[----:B------:R-:W-:Y:S02]  /*d640*/  @!P1 PRMT R161, R90, 0x5410, RZ ;  /* 0x000054105aa19816 */ /* 0x000fe400000000ff */
[----:B------:R-:W-:Y:S02]  /*d650*/  ISETP.GE.U32.AND P1, PT, R237, R5, PT ;  /* 0x00000005ed00720c */ /* 0x000fe40003f26070 */
[----:B------:R-:W-:Y:S01]  /*d660*/  SHF.R.U32.HI R5, RZ, 0x8, R10 ;  /* 0x00000008ff057819 */ /* 0x000fe2000001160a */
[----:B------:R-:W-:Y:S01]  /*d670*/  @!P5 HFMA2.BF16_V2 R87, -RZ.H0_H0, RZ.H0_H0, -R162.H0_H0 ;  /* 0x200000ffff57d231 */ /* 0x000fe200003409a2 */
[----:B------:R-:W-:-:S02]  /*d680*/  LOP3.LUT R20, R2, 0xff, RZ, 0xc0, !PT ;  /* 0x000000ff02147812 */ /* 0x000fc400078ec0ff */
[----:B------:R-:W-:Y:S02]  /*d690*/  LOP3.LUT R22, R2, 0xffff, RZ, 0xc0, !PT ;  /* 0x0000ffff02167812 */ /* 0x000fe400078ec0ff */
[--C-:B------:R-:W-:Y:S02]  /*d6a0*/  SHF.R.U32.HI R21, RZ, 0x10, R2.reuse ;  /* 0x00000010ff157819 */ /* 0x100fe40000011602 */
[----:B------:R-:W-:Y:S02]  /*d6b0*/  SHF.R.U32.HI R10, RZ, 0x18, R2 ;  /* 0x00000018ff0a7819 */ /* 0x000fe40000011602 */
[----:B------:R-:W-:Y:S02]  /*d6c0*/  LOP3.LUT R2, R5, 0xffff, RZ, 0xc0, !PT ;  /* 0x0000ffff05027812 */ /* 0x000fe400078ec0ff */
[----:B------:R-:W-:Y:S02]  /*d6d0*/  @!P5 PRMT R162, R87, 0x5410, RZ ;  /* 0x0000541057a2d816 */ /* 0x000fe400000000ff */
[----:B------:R-:W-:-:S02]  /*d6e0*/  ISETP.GE.U32.AND P5, PT, R237, R2, PT ;  /* 0x00000002ed00720c */ /* 0x000fc40003fa6070 */
[----:B-1----:R-:W-:Y:S02]  /*d6f0*/  F2FP.BF16.PACK_AB R2, R0, R4 ;  /* 0x000000040002723e */ /* 0x002fe400000010ff */
[----:B------:R-:W-:Y:S02]  /*d700*/  LOP3.LUT R6, R3, UR14, R8, 0x96, !PT ;  /* 0x0000000e03067c12 */ /* 0x000fe4000f8e9608 */
[----:B------:R-:W-:Y:S01]  /*d710*/  PRMT R159, R2, 0x7610, R159 ;  /* 0x00007610029f7816 */ /* 0x000fe2000000009f */
[----:B------:R-:W-:Y:S01]  /*d720*/  FADD.FTZ R3, R4, R25 ;  /* 0x0000001904037221 */ /* 0x000fe20000010000 */
[----:B------:R-:W-:-:S03]  /*d730*/  PRMT R158, R2, 0x7632, R158 ;  /* 0x00007632029e7816 */ /* 0x000fc6000000009e */
[----:B------:R-:W-:Y:S01]  /*d740*/  @!P4 HFMA2.BF16_V2 R92, -RZ.H0_H0, RZ.H0_H0, -R159.H0_H0 ;  /* 0x200000ffff5cc231 */ /* 0x000fe2000034099f */
[----:B------:R-:W-:Y:S01]  /*d750*/  FADD.FTZ R8, R0, R3 ;  /* 0x0000000300087221 */ /* 0x000fe20000010000 */
[----:B------:R-:W-:Y:S01]  /*d760*/  LOP3.LUT R0, R14, 0xff, RZ, 0xc0, !PT ;  /* 0x000000ff0e007812 */ /* 0x000fe200078ec0ff */
[----:B------:R-:W-:Y:S01]  /*d770*/  IMAD.MOV.U32 R54, RZ, RZ, R117 ;  /* 0x000000ffff367224 */ /* 0x000fe200078e0075 */
[----:B------:R-:W-:Y:S01]  /*d780*/  PRMT R117, R159, 0x5410, R158 ;  /* 0x000054109f757816 */ /* 0x000fe2000000009e */
[----:B------:R-:W-:Y:S01]  /*d790*/  @!P2 HFMA2.BF16_V2 R91, -RZ.H0_H0, RZ.H0_H0, -R160.H0_H0 ;  /* 0x200000ffff5ba231 */ /* 0x000fe200003409a0 */
[----:B------:R-:W-:Y:S02]  /*d7a0*/  @!P4 PRMT R159, R92, 0x5410, RZ ;  /* 0x000054105c9fc816 */ /* 0x000fe400000000ff */
[----:B------:R-:W-:Y:S01]  /*d7b0*/  ISETP.GE.U32.AND P4, PT, R237, R0, PT ;  /* 0x00000000ed00720c */ /* 0x000fe20003f86070 */
[----:B------:R-:W-:Y:S01]  /*d7c0*/  @!P5 HFMA2.BF16_V2 R93, -RZ.H0_H0, RZ.H0_H0, -R158.H0_H0 ;  /* 0x200000ffff5dd231 */ /* 0x000fe2000034099e */
[----:B------:R-:W-:-:S02]  /*d7d0*/  @!P2 PRMT R160, R91, 0x5410, RZ ;  /* 0x000054105ba0a816 */ /* 0x000fc400000000ff */
[----:B------:R-:W-:Y:S02]  /*d7e0*/  ISETP.GE.U32.AND P2, PT, R237, R11, PT ;  /* 0x0000000bed00720c */ /* 0x000fe40003f46070 */
[----:B------:R-:W-:Y:S02]  /*d7f0*/  LOP3.LUT R0, R9, 0xff, RZ, 0xc0, !PT ;  /* 0x000000ff09007812 */ /* 0x000fe400078ec0ff */
[----:B------:R-:W-:Y:S02]  /*d800*/  LOP3.LUT R2, R7, 0xffff, RZ, 0xc0, !PT ;  /* 0x0000ffff07027812 */ /* 0x000fe400078ec0ff */
[----:B------:R-:W-:Y:S02]  /*d810*/  PRMT R157, R46, 0x7610, R157 ;  /* 0x000076102e9d7816 */ /* 0x000fe4000000009d */
[----:B------:R-:W-:Y:S01]  /*d820*/  @!P5 PRMT R158, R93, 0x5410, RZ ;  /* 0x000054105d9ed816 */ /* 0x000fe200000000ff */
[----:B------:R-:W-:Y:S01]  /*d830*/  MUFU.EX2 R4, R152 ;  /* 0x0000009800047308 */ /* 0x000fe20000000800 */
[----:B------:R-:W-:-:S02]  /*d840*/  ISETP.GE.U32.AND P5, PT, R237, R0, PT ;  /* 0x00000000ed00720c */ /* 0x000fc40003fa6070 */
[----:B------:R-:W-:Y:S01]  /*d850*/  SHF.R.U32.HI R2, RZ, 0x8, R2 ;  /* 0x00000008ff027819 */ /* 0x000fe20000011602 */
[----:B------:R-:W-:Y:S01]  /*d860*/  @!P4 HFMA2.BF16_V2 R94, -RZ.H0_H0, RZ.H0_H0, -R157.H0_H0 ;  /* 0x200000ffff5ec231 */ /* 0x000fe2000034099d */
[----:B------:R-:W-:-:S03]  /*d870*/  PRMT R156, R46, 0x7632, R156 ;  /* 0x000076322e9c7816 */ /* 0x000fc6000000009c */
[----:B------:R-:W1:Y:S01]  /*d880*/  MUFU.EX2 R0, R151 ;  /* 0x0000009700007308 */ /* 0x000e620000000800 */
[----:B------:R-:W-:Y:S01]  /*d890*/  IMAD.MOV.U32 R25, RZ, RZ, R75 ;  /* 0x000000ffff197224 */ /* 0x000fe200078e004b */
[----:B------:R-:W-:Y:S01]  /*d8a0*/  LOP3.LUT R2, R2, 0xffff, RZ, 0xc0, !PT ;  /* 0x0000ffff02027812 */ /* 0x000fe200078ec0ff */
[----:B------:R-:W-:Y:S01]  /*d8b0*/  IMAD.MOV.U32 R75, RZ, RZ, R116 ;  /* 0x000000ffff4b7224 */ /* 0x000fe200078e0074 */
[----:B------:R-:W-:Y:S01]  /*d8c0*/  PRMT R116, R157, 0x5410, R156 ;  /* 0x000054109d747816 */ /* 0x000fe2000000009c */
[----:B------:R-:W-:Y:S01]  /*d8d0*/  @!P2 HFMA2.BF16_V2 R95, -RZ.H0_H0, RZ.H0_H0, -R156.H0_H0 ;  /* 0x200000ffff5fa231 */ /* 0x000fe2000034099c */
[----:B------:R-:W-:Y:S02]  /*d8e0*/  @!P4 PRMT R157, R94, 0x5410, RZ ;  /* 0x000054105e9dc816 */ /* 0x000fe400000000ff */
[----:B------:R-:W-:Y:S02]  /*d8f0*/  ISETP.GE.U32.AND P4, PT, R237, R2, PT ;  /* 0x00000002ed00720c */ /* 0x000fe40003f86070 */
[----:B------:R-:W-:-:S02]  /*d900*/  LOP3.LUT R2, R7, 0xff, RZ, 0xc0, !PT ;  /* 0x000000ff07027812 */ /* 0x000fc400078ec0ff */
[----:B------:R-:W-:Y:S02]  /*d910*/  @!P2 PRMT R156, R95, 0x5410, RZ ;  /* 0x000054105f9ca816 */ /* 0x000fe400000000ff */
[----:B------:R-:W-:Y:S01]  /*d920*/  ISETP.GE.U32.AND P2, PT, R237, R2, PT ;  /* 0x00000002ed00720c */ /* 0x000fe20003f46070 */
[----:B------:R-:W-:Y:S01]  /*d930*/  IMAD.MOV.U32 R83, RZ, RZ, R26 ;  /* 0x000000ffff537224 */ /* 0x000fe200078e001a */
[----:B-1----:R-:W-:Y:S01]  /*d940*/  F2FP.BF16.PACK_AB R2, R4, R0 ;  /* 0x000000000402723e */ /* 0x002fe200000010ff */
[----:B------:R-:W-:Y:S02]  /*d950*/  IMAD.MOV.U32 R79, RZ, RZ, R221 ;  /* 0x000000ffff4f7224 */ /* 0x000fe400078e00dd */
[----:B------:R-:W-:Y:S01]  /*d960*/  IMAD.MOV.U32 R26, RZ, RZ, R220 ;  /* 0x000000ffff1a7224 */ /* 0x000fe200078e00dc */
[----:B------:R-:W-:Y:S01]  /*d970*/  MUFU.EX2 R221, R153 ;  /* 0x0000009900dd7308 */ /* 0x000fe20000000800 */
[----:B------:R-:W-:Y:S01]  /*d980*/  PRMT R154, R2, 0x7632, R154 ;  /* 0x00007632029a7816 */ /* 0x000fe2000000009a */
[----:B------:R-:W-:-:S06]  /*d990*/  IMAD.MOV.U32 R80, RZ, RZ, R219 ;  /* 0x000000ffff507224 */ /* 0x000fcc00078e00db */
[----:B------:R1:W2:Y:S01]  /*d9a0*/  MUFU.EX2 R220, R155 ;  /* 0x0000009b00dc7308 */ /* 0x0002a20000000800 */
[----:B------:R-:W-:Y:S02]  /*d9b0*/  IMAD.MOV.U32 R92, RZ, RZ, R217 ;  /* 0x000000ffff5c7224 */ /* 0x000fe400078e00d9 */
[----:B------:R-:W-:Y:S02]  /*d9c0*/  IMAD.MOV.U32 R81, RZ, RZ, R112 ;  /* 0x000000ffff517224 */ /* 0x000fe400078e0070 */
[----:B------:R-:W-:-:S03]  /*d9d0*/  IMAD.MOV.U32 R112, RZ, RZ, R135 ;  /* 0x000000ffff707224 */ /* 0x000fc600078e0087 */
[----:B------:R-:W-:Y:S01]  /*d9e0*/  MUFU.EX2 R217, R57 ;  /* 0x0000003900d97308 */ /* 0x000fe20000000800 */
[----:B-1----:R-:W-:Y:S02]  /*d9f0*/  PRMT R155, R2, 0x7610, R155 ;  /* 0x00007610029b7816 */ /* 0x002fe4000000009b */
[----:B------:R-:W-:-:S05]  /*da00*/  SHF.R.U32.HI R2, RZ, 0x8, R19 ;  /* 0x00000008ff027819 */ /* 0x000fca0000011613 */
[----:B------:R-:W1:Y:S01]  /*da10*/  MUFU.EX2 R219, R150 ;  /* 0x0000009600db7308 */ /* 0x000e620000000800 */
[----:B------:R-:W-:Y:S01]  /*da20*/  @!P2 HFMA2.BF16_V2 R96, -RZ.H0_H0, RZ.H0_H0, -R155.H0_H0 ;  /* 0x200000ffff60a231 */ /* 0x000fe2000034099b */
[----:B------:R-:W-:Y:S02]  /*da30*/  LOP3.LUT R2, R2, 0xffff, RZ, 0xc0, !PT ;  /* 0x0000ffff02027812 */ /* 0x000fe400078ec0ff */
[----:B------:R-:W-:Y:S02]  /*da40*/  PRMT R135, R155, 0x5410, R154 ;  /* 0x000054109b877816 */ /* 0x000fe4000000009a */
[----:B------:R-:W-:Y:S02]  /*da50*/  @!P2 PRMT R155, R96, 0x5410, RZ ;  /* 0x00005410609ba816 */ /* 0x000fe400000000ff */
[----:B------:R-:W-:Y:S02]  /*da60*/  ISETP.GE.U32.AND P2, PT, R237, R2, PT ;  /* 0x00000002ed00720c */ /* 0x000fe40003f46070 */
[----:B--2---:R-:W-:Y:S01]  /*da70*/  F2FP.BF16.PACK_AB R3, R220, R221 ;  /* 0x000000dddc03723e */ /* 0x004fe200000010ff */
[----:B------:R-:W-:-:S03]  /*da80*/  FADD.FTZ R8, R0, R8 ;  /* 0x0000000800087221 */ /* 0x000fc60000010000 */
[----:B------:R-:W-:Y:S02]  /*da90*/  PRMT R152, R3, 0x7632, R152 ;  /* 0x0000763203987816 */ /* 0x000fe40000000098 */
[----:B-1----:R-:W-:Y:S02]  /*daa0*/  F2FP.BF16.PACK_AB R0, R219, R217 ;  /* 0x000000d9db00723e */ /* 0x002fe400000010ff */
[----:B------:R-:W-:Y:S02]  /*dab0*/  PRMT R153, R3, 0x7610, R153 ;  /* 0x0000761003997816 */ /* 0x000fe40000000099 */
[C---:B------:R-:W-:Y:S01]  /*dac0*/  PRMT R151, R0.reuse, 0x7610, R151 ;  /* 0x0000761000977816 */ /* 0x040fe20000000097 */
[----:B------:R-:W-:Y:S01]  /*dad0*/  @!P2 HFMA2.BF16_V2 R105, -RZ.H0_H0, RZ.H0_H0, -R152.H0_H0 ;  /* 0x200000ffff69a231 */ /* 0x000fe20000340998 */
[----:B------:R-:W-:Y:S01]  /*dae0*/  PRMT R150, R0, 0x7632, R150 ;  /* 0x0000763200967816 */ /* 0x000fe20000000096 */
[----:B------:R-:W-:Y:S01]  /*daf0*/  IMAD.MOV.U32 R37, RZ, RZ, R214 ;  /* 0x000000ffff257224 */ /* 0x000fe200078e00d6 */
[----:B------:R-:W-:Y:S01]  /*db00*/  LOP3.LUT R0, R21, 0xff, RZ, 0xc0, !PT ;  /* 0x000000ff15007812 */ /* 0x000fe200078ec0ff */
[----:B------:R-:W-:Y:S01]  /*db10*/  IMAD.MOV.U32 R45, RZ, RZ, R215 ;  /* 0x000000ffff2d7224 */ /* 0x000fe200078e00d7 */
[----:B------:R-:W-:Y:S01]  /*db20*/  MUFU.EX2 R214, R225 ;  /* 0x000000e100d67308 */ /* 0x000fe20000000800 */
[----:B------:R-:W-:Y:S01]  /*db30*/  IMAD.MOV.U32 R90, RZ, RZ, R134 ;  /* 0x000000ffff5a7224 */ /* 0x000fe200078e0086 */
[----:B------:R-:W-:-:S02]  /*db40*/  PRMT R134, R153, 0x5410, R152 ;  /* 0x0000541099867816 */ /* 0x000fc40000000098 */
[----:B------:R-:W-:Y:S02]  /*db50*/  @!P2 PRMT R152, R105, 0x5410, RZ ;  /* 0x000054106998a816 */ /* 0x000fe400000000ff */
[----:B------:R-:W-:Y:S02]  /*db60*/  ISETP.GE.U32.AND P2, PT, R237, R0, PT ;  /* 0x00000000ed00720c */ /* 0x000fe40003f46070 */
[----:B------:R-:W1:Y:S01]  /*db70*/  MUFU.EX2 R215, R218 ;  /* 0x000000da00d77308 */ /* 0x000e620000000800 */
[C---:B------:R-:W-:Y:S01]  /*db80*/  LOP3.LUT R0, R6.reuse, 0xffff, RZ, 0xc0, !PT ;  /* 0x0000ffff06007812 */ /* 0x040fe200078ec0ff */
[----:B------:R-:W-:Y:S01]  /*db90*/  @!P3 HFMA2.BF16_V2 R99, -RZ.H0_H0, RZ.H0_H0, -R150.H0_H0 ;  /* 0x200000ffff63b231 */ /* 0x000fe20000340996 */
[----:B------:R-:W-:Y:S02]  /*dba0*/  LOP3.LUT R2, R6, 0xff, RZ, 0xc0, !PT ;  /* 0x000000ff06027812 */ /* 0x000fe400078ec0ff */
[----:B------:R-:W-:Y:S01]  /*dbb0*/  SHF.R.U32.HI R0, RZ, 0x8, R0 ;  /* 0x00000008ff007819 */ /* 0x000fe20000011600 */
[----:B------:R-:W-:Y:S01]  /*dbc0*/  IMAD.MOV.U32 R82, RZ, RZ, R133 ;  /* 0x000000ffff527224 */ /* 0x000fe200078e0085 */
[----:B------:R-:W-:Y:S01]  /*dbd0*/  @!P5 HFMA2.BF16_V2 R104, -RZ.H0_H0, RZ.H0_H0, -R151.H0_H0 ;  /* 0x200000ffff68d231 */ /* 0x000fe20000340997 */
[----:B------:R-:W-:-:S02]  /*dbe0*/  PRMT R133, R151, 0x5410, R150 ;  /* 0x0000541097857816 */ /* 0x000fc40000000096 */
[----:B------:R-:W-:Y:S02]  /*dbf0*/  @!P3 PRMT R150, R99, 0x5410, RZ ;  /* 0x000054106396b816 */ /* 0x000fe400000000ff */
[----:B------:R-:W-:Y:S02]  /*dc00*/  LOP3.LUT R0, R0, 0xffff, RZ, 0xc0, !PT ;  /* 0x0000ffff00007812 */ /* 0x000fe400078ec0ff */
[C---:B------:R-:W-:Y:S02]  /*dc10*/  ISETP.GE.U32.AND P3, PT, R237.reuse, R2, PT ;  /* 0x00000002ed00720c */ /* 0x040fe40003f66070 */
[----:B------:R-:W-:Y:S02]  /*dc20*/  @!P5 PRMT R151, R104, 0x5410, RZ ;  /* 0x000054106897d816 */ /* 0x000fe400000000ff */
[----:B------:R-:W-:Y:S02]  /*dc30*/  ISETP.GE.U32.AND P5, PT, R237, R0, PT ;  /* 0x00000000ed00720c */ /* 0x000fe40003fa6070 */
[----:B-1----:R-:W-:Y:S01]  /*dc40*/  F2FP.BF16.PACK_AB R0, R215, R214 ;  /* 0x000000d6d700723e */ /* 0x002fe200000010ff */
[----:B------:R-:W-:Y:S01]  /*dc50*/  IMAD.MOV.U32 R93, RZ, RZ, R32 ;  /* 0x000000ffff5d7224 */ /* 0x000fe200078e0020 */
[----:B------:R-:W-:Y:S01]  /*dc60*/  MUFU.EX2 R218, R227 ;  /* 0x000000e300da7308 */ /* 0x000fe20000000800 */
[----:B------:R-:W-:Y:S01]  /*dc70*/  IMAD.MOV.U32 R32, RZ, RZ, R216 ;  /* 0x000000ffff207224 */ /* 0x000fe200078e00d8 */
[----:B------:R-:W-:-:S02]  /*dc80*/  PRMT R149, R0, 0x7610, R149 ;  /* 0x0000761000957816 */ /* 0x000fc40000000095 */
[----:B------:R-:W-:Y:S02]  /*dc90*/  PRMT R148, R0, 0x7632, R148 ;  /* 0x0000763200947816 */ /* 0x000fe40000000094 */
[----:B------:R-:W-:Y:S02]  /*dca0*/  SHF.R.U32.HI R0, RZ, 0x8, R22 ;  /* 0x00000008ff007819 */ /* 0x000fe40000011616 */
[----:B------:R-:W1:Y:S01]  /*dcb0*/  MUFU.EX2 R216, R226 ;  /* 0x000000e200d87308 */ /* 0x000e620000000800 */
[----:B------:R-:W-:Y:S01]  /*dcc0*/  @!P3 HFMA2.BF16_V2 R107, -RZ.H0_H0, RZ.H0_H0, -R149.H0_H0 ;  /* 0x200000ffff6bb231 */ /* 0x000fe20000340995 */
[----:B------:R-:W-:Y:S01]  /*dcd0*/  LOP3.LUT R0, R0, 0xffff, RZ, 0xc0, !PT ;  /* 0x0000ffff00007812 */ /* 0x000fe200078ec0ff */
[----:B------:R-:W-:-:S05]  /*dce0*/  @!P5 HFMA2.BF16_V2 R106, -RZ.H0_H0, RZ.H0_H0, -R148.H0_H0 ;  /* 0x200000ffff6ad231 */ /* 0x000fca0000340994 */
[----:B------:R2:W3:Y:S01]  /*dcf0*/  MUFU.EX2 R2, R224 ;  /* 0x000000e000027308 */ /* 0x0004e20000000800 */
[----:B------:R-:W-:Y:S01]  /*dd00*/  IMAD.MOV.U32 R30, RZ, RZ, R71 ;  /* 0x000000ffff1e7224 */ /* 0x000fe200078e0047 */
[----:B--2---:R-:W-:Y:S02]  /*dd10*/  PRMT R224, R149, 0x5410, R148 ;  /* 0x0000541095e07816 */ /* 0x004fe40000000094 */
[----:B------:R-:W-:Y:S02]  /*dd20*/  @!P3 PRMT R149, R107, 0x5410, RZ ;  /* 0x000054106b95b816 */ /* 0x000fe400000000ff */
[----:B------:R-:W-:Y:S02]  /*dd30*/  ISETP.GE.U32.AND P3, PT, R237, R0, PT ;  /* 0x00000000ed00720c */ /* 0x000fe40003f66070 */
[----:B------:R-:W-:Y:S02]  /*dd40*/  SHF.R.U32.HI R0, RZ, 0x18, R7 ;  /* 0x00000018ff007819 */ /* 0x000fe40000011607 */
[----:B------:R-:W-:-:S02]  /*dd50*/  @!P5 PRMT R148, R106, 0x5410, RZ ;  /* 0x000054106a94d816 */ /* 0x000fc400000000ff */
[----:B------:R-:W-:Y:S02]  /*dd60*/  ISETP.GE.U32.AND P5, PT, R237, R0, PT ;  /* 0x00000000ed00720c */ /* 0x000fe40003fa6070 */
[----:B-1----:R-:W-:Y:S01]  /*dd70*/  F2FP.BF16.PACK_AB R0, R218, R216 ;  /* 0x000000d8da00723e */ /* 0x002fe200000010ff */
[----:B------:R-:W-:Y:S02]  /*dd80*/  IMAD.MOV.U32 R85, RZ, RZ, R202 ;  /* 0x000000ffff557224 */ /* 0x000fe400078e00ca */
[----:B------:R-:W-:Y:S01]  /*dd90*/  IMAD.MOV.U32 R71, RZ, RZ, R209 ;  /* 0x000000ffff477224 */ /* 0x000fe200078e00d1 */
[C---:B------:R-:W-:Y:S02]  /*dda0*/  PRMT R147, R0.reuse, 0x7610, R147 ;  /* 0x0000761000937816 */ /* 0x040fe40000000093 */
[----:B------:R-:W-:Y:S01]  /*ddb0*/  PRMT R146, R0, 0x7632, R146 ;  /* 0x0000763200927816 */ /* 0x000fe20000000092 */
[----:B------:R-:W-:Y:S01]  /*ddc0*/  MUFU.EX2 R202, R229 ;  /* 0x000000e500ca7308 */ /* 0x000fe20000000800 */
[----:B------:R-:W-:-:S07]  /*ddd0*/  @!P4 HFMA2.BF16_V2 R98, -RZ.H0_H0, RZ.H0_H0, -R154.H0_H0 ;  /* 0x200000ffff62c231 */ /* 0x000fce000034099a */
[----:B------:R-:W1:Y:S08]  /*dde0*/  MUFU.EX2 R0, R230 ;  /* 0x000000e600007308 */ /* 0x000e700000000800 */
[----:B------:R-:W2:Y:S01]  /*ddf0*/  MUFU.EX2 R209, R231 ;  /* 0x000000e700d17308 */ /* 0x000ea20000000800 */
[----:B------:R-:W-:Y:S01]  /*de00*/  FADD.FTZ R226, R4, R8 ;  /* 0x0000000804e27221 */ /* 0x000fe20000010000 */
[----:B------:R-:W-:Y:S01]  /*de10*/  @!P4 PRMT R154, R98, 0x5410, RZ ;  /* 0x00005410629ac816 */ /* 0x000fe200000000ff */
[----:B---3--:R-:W-:Y:S01]  /*de20*/  FADD.FTZ R4, R2, R53 ;  /* 0x0000003502047221 */ /* 0x008fe20000010000 */
[----:B------:R-:W-:Y:S01]  /*de30*/  ISETP.GE.U32.AND P4, PT, R237, R20, PT ;  /* 0x00000014ed00720c */ /* 0x000fe20003f86070 */
[----:B------:R-:W-:Y:S01]  /*de40*/  USHF.L.U32 UR4, UR7, 0x3, URZ ;  /* 0x0000000307047899 */ /* 0x000fe2000800063f */
[----:B------:R-:W-:Y:S01]  /*de50*/  IMAD.MOV.U32 R84, RZ, RZ, R113 ;  /* 0x000000ffff547224 */ /* 0x000fe200078e0071 */
[C---:B-1----:R-:W-:Y:S01]  /*de60*/  F2FP.BF16.PACK_AB R2, R0.reuse, R2 ;  /* 0x000000020002723e */ /* 0x042fe200000010ff */
[----:B------:R-:W-:-:S02]  /*de70*/  FADD.FTZ R225, R0, R4 ;  /* 0x0000000400e17221 */ /* 0x000fc40000010000 */
[----:B------:R-:W-:Y:S02]  /*de80*/  IMAD.MOV.U32 R86, RZ, RZ, R68 ;  /* 0x000000ffff567224 */ /* 0x000fe400078e0044 */
[----:B------:R-:W-:Y:S02]  /*de90*/  IMAD.MOV.U32 R68, RZ, RZ, R213 ;  /* 0x000000ffff447224 */ /* 0x000fe400078e00d5 */
[----:B------:R-:W-:Y:S01]  /*dea0*/  IMAD.MOV.U32 R113, RZ, RZ, R210 ;  /* 0x000000ffff717224 */ /* 0x000fe200078e00d2 */
[----:B--2---:R-:W-:Y:S01]  /*deb0*/  F2FP.BF16.PACK_AB R0, R209, R202 ;  /* 0x000000cad100723e */ /* 0x004fe200000010ff */
[----:B------:R-:W-:Y:S03]  /*dec0*/  MUFU.EX2 R210, R222 ;  /* 0x000000de00d27308 */ /* 0x000fe60000000800 */
[C---:B------:R-:W-:Y:S02]  /*ded0*/  PRMT R143, R0.reuse, 0x7610, R143 ;  /* 0x00007610008f7816 */ /* 0x040fe4000000008f */
[----:B------:R-:W-:-:S03]  /*dee0*/  PRMT R142, R0, 0x7632, R142 ;  /* 0x00007632008e7816 */ /* 0x000fc6000000008e */
[----:B------:R-:W1:Y:S01]  /*def0*/  MUFU.EX2 R213, R223 ;  /* 0x000000df00d57308 */ /* 0x000e620000000800 */
[----:B------:R-:W-:Y:S01]  /*df00*/  IMAD.U32 R0, RZ, RZ, UR4 ;  /* 0x00000004ff007e24 */ /* 0x000fe2000f8e00ff */
[----:B------:R-:W-:Y:S01]  /*df10*/  SHF.R.U32.HI R3, RZ, 0x10, R7 ;  /* 0x00000010ff037819 */ /* 0x000fe20000011607 */
[----:B------:R-:W-:Y:S01]  /*df20*/  IMAD.MOV.U32 R77, RZ, RZ, R54 ;  /* 0x000000ffff4d7224 */ /* 0x000fe200078e0036 */
[----:B------:R-:W-:Y:S01]  /*df30*/  @!P4 HFMA2.BF16_V2 R109, -RZ.H0_H0, RZ.H0_H0, -R147.H0_H0 ;  /* 0x200000ffff6dc231 */ /* 0x000fe20000340993 */
[----:B------:R-:W-:Y:S02]  /*df40*/  IMAD.MOV.U32 R78, RZ, RZ, R55 ;  /* 0x000000ffff4e7224 */ /* 0x000fe400078e0037 */
[----:B------:R-:W-:Y:S01]  /*df50*/  IMAD.WIDE R54, R0, 0x2, R140 ;  /* 0x0000000200367825 */ /* 0x000fe200078e028c */
[----:B------:R-:W-:-:S03]  /*df60*/  LOP3.LUT R3, R3, 0xff, RZ, 0xc0, !PT ;  /* 0x000000ff03037812 */ /* 0x000fc600078ec0ff */
[----:B------:R-:W-:Y:S02]  /*df70*/  IMAD.U32 R0, RZ, RZ, UR26 ;  /* 0x0000001aff007e24 */ /* 0x000fe4000f8e00ff */
[----:B------:R-:W-:Y:S01]  /*df80*/  IMAD.MOV.U32 R87, RZ, RZ, R139 ;  /* 0x000000ffff577224 */ /* 0x000fe200078e008b */
[----:B------:R-:W-:Y:S01]  /*df90*/  PRMT R139, R147, 0x5410, R146 ;  /* 0x00005410938b7816 */ /* 0x000fe20000000092 */
[----:B------:R-:W-:Y:S01]  /*dfa0*/  IMAD.MOV.U32 R76, RZ, RZ, R52 ;  /* 0x000000ffff4c7224 */ /* 0x000fe200078e0034 */
[----:B------:R-:W-:Y:S01]  /*dfb0*/  @!P3 HFMA2.BF16_V2 R108, -RZ.H0_H0, RZ.H0_H0, -R146.H0_H0 ;  /* 0x200000ffff6cb231 */ /* 0x000fe20000340992 */
[----:B------:R-:W-:Y:S01]  /*dfc0*/  @!P4 PRMT R147, R109, 0x5410, RZ ;  /* 0x000054106d93c816 */ /* 0x000fe200000000ff */
[----:B------:R-:W-:Y:S01]  /*dfd0*/  IMAD.WIDE R52, R0, 0x2, R140 ;  /* 0x0000000200347825 */ /* 0x000fe200078e028c */
[----:B------:R-:W-:Y:S01]  /*dfe0*/  ISETP.GE.U32.AND P4, PT, R237, R3, PT ;  /* 0x00000003ed00720c */ /* 0x000fe20003f86070 */
[----:B------:R-:W-:Y:S01]  /*dff0*/  STG.E.U16 [R140.64+-0x80], R73 ;  /* 0xffff80498c007986 */ /* 0x000fe2000c101522 */
[----:B------:R-:W-:-:S03]  /*e000*/  SHF.R.U32.HI R3, RZ, 0x18, R6 ;  /* 0x00000018ff037819 */ /* 0x000fc60000011606 */
[----:B------:R-:W-:Y:S01]  /*e010*/  STG.E.U16 [R140.64+-0x7e], R72 ;  /* 0xffff82488c007986 */ /* 0x000fe2000c101522 */
[----:B-1----:R-:W-:-:S03]  /*e020*/  F2FP.BF16.PACK_AB R136, R213, R210 ;  /* 0x000000d2d588723e */ /* 0x002fc600000010ff */
[----:B------:R-:W-:Y:S01]  /*e030*/  STG.E.U16 [R54.64+-0x80], R66 ;  /* 0xffff804236007986 */ /* 0x000fe2000c101522 */
[----:B------:R-:W-:-:S03]  /*e040*/  @!P3 PRMT R146, R108, 0x5410, RZ ;  /* 0x000054106c92b816 */ /* 0x000fc600000000ff */
[----:B------:R-:W-:Y:S01]  /*e050*/  STG.E.U16 [R54.64+-0x7e], R67 ;  /* 0xffff824336007986 */ /* 0x000fe2000c101522 */
[----:B------:R-:W-:-:S03]  /*e060*/  ISETP.GE.U32.AND P3, PT, R237, R3, PT ;  /* 0x00000003ed00720c */ /* 0x000fc60003f66070 */
[----:B------:R-:W-:Y:S01]  /*e070*/  STG.E.U16 [R28.64+-0x80], R17 ;  /* 0xffff80111c007986 */ /* 0x000fe2000c101522 */
[----:B------:R-:W-:-:S03]  /*e080*/  SHF.R.U32.HI R3, RZ, 0x10, R6 ;  /* 0x00000010ff037819 */ /* 0x000fc60000011606 */
[----:B------:R-:W-:Y:S04]  /*e090*/  STG.E.U16 [R28.64+-0x7e], R16 ;  /* 0xffff82101c007986 */ /* 0x000fe8000c101522 */
[----:B------:R1:W-:Y:S01]  /*e0a0*/  STG.E.U16 [R52.64+-0x80], R15 ;  /* 0xffff800f34007986 */ /* 0x0003e2000c101522 */
[----:B------:R-:W-:Y:S01]  /*e0b0*/  @!P2 HFMA2.BF16_V2 R110, -RZ.H0_H0, RZ.H0_H0, -R136.H0_H0 ;  /* 0x200000ffff6ea231 */ /* 0x000fe20000340988 */
[C---:B------:R-:W-:Y:S01]  /*e0c0*/  PRMT R145, R2.reuse, 0x7610, R145 ;  /* 0x0000761002917816 */ /* 0x040fe20000000091 */
[----:B------:R-:W-:Y:S01]  /*e0d0*/  @!P1 HFMA2.BF16_V2 R97, -RZ.H0_H0, RZ.H0_H0, -R153.H0_H0 ;  /* 0x200000ffff619231 */ /* 0x000fe20000340999 */
[----:B------:R-:W-:Y:S02]  /*e0e0*/  PRMT R144, R2, 0x7632, R144 ;  /* 0x0000763202907816 */ /* 0x000fe40000000090 */
[----:B------:R-:W-:-:S02]  /*e0f0*/  LOP3.LUT R3, R3, 0xff, RZ, 0xc0, !PT ;  /* 0x000000ff03037812 */ /* 0x000fc400078ec0ff */
[----:B------:R-:W-:Y:S02]  /*e100*/  LOP3.LUT R0, R239, UR17, R190, 0x96, !PT ;  /* 0x00000011ef007c12 */ /* 0x000fe4000f8e96be */
[----:B------:R-:W-:Y:S02]  /*e110*/  @P2 PRMT R201, R136, 0x7610, R201 ;  /* 0x0000761088c92816 */ /* 0x000fe400000000c9 */
[----:B------:R-:W-:Y:S02]  /*e120*/  @!P2 PRMT R201, R110, 0x5410, RZ ;  /* 0x000054106ec9a816 */ /* 0x000fe400000000ff */
[----:B------:R-:W-:Y:S02]  /*e130*/  @!P1 PRMT R153, R97, 0x5410, RZ ;  /* 0x0000541061999816 */ /* 0x000fe400000000ff */
[----:B------:R-:W-:Y:S01]  /*e140*/  ISETP.GE.U32.AND P2, PT, R237, R3, PT ;  /* 0x00000003ed00720c */ /* 0x000fe20003f46070 */
[----:B-1----:R-:W-:-:S05]  /*e150*/  IMAD.WIDE.U32 R14, R228, -0x326172a9, RZ ;  /* 0xcd9e8d57e40e7825 */ /* 0x002fca00078e00ff */
[----:B------:R-:W-:Y:S02]  /*e160*/  LOP3.LUT R2, R15, UR18, R93, 0x96, !PT ;  /* 0x000000120f027c12 */ /* 0x000fe4000f8e965d */
[----:B------:R-:W-:Y:S01]  /*e170*/  ISETP.GE.U32.AND P1, PT, R237, R10, PT ;  /* 0x0000000aed00720c */ /* 0x000fe20003f26070 */
[----:B------:R-:W-:-:S04]  /*e180*/  IMAD.WIDE.U32 R10, R0, -0x326172a9, RZ ;  /* 0xcd9e8d57000a7825 */ /* 0x000fc800078e00ff */
[----:B------:R-:W-:-:S04]  /*e190*/  IMAD.WIDE.U32 R2, R2, -0x2daee0ad, RZ ;  /* 0xd2511f5302027825 */ /* 0x000fc800078e00ff */
[----:B------:R-:W-:Y:S01]  /*e1a0*/  FADD.FTZ R5, R43, R24 ;  /* 0x000000182b057221 */ /* 0x000fe20000010000 */
[----:B------:R-:W-:Y:S02]  /*e1b0*/  LOP3.LUT R0, R3, UR15, R238, 0x96, !PT ;  /* 0x0000000f03007c12 */ /* 0x000fe4000f8e96ee */
[----:B------:R-:W-:Y:S01]  /*e1c0*/  LOP3.LUT R3, R11, UR16, R14, 0x96, !PT ;  /* 0x000000100b037c12 */ /* 0x000fe2000f8e960e */
[----:B------:R-:W-:Y:S02]  /*e1d0*/  FADD.FTZ R9, R33, R23 ;  /* 0x0000001721097221 */ /* 0x000fe40000010000 */
[----:B------:R-:W-:Y:S02]  /*e1e0*/  FADD.FTZ R23, R44, R5 ;  /* 0x000000052c177221 */ /* 0x000fe40000010000 */
[----:B------:R-:W-:-:S04]  /*e1f0*/  IMAD.WIDE.U32 R4, R3, -0x2daee0ad, RZ ;  /* 0xd2511f5303047825 */ /* 0x000fc800078e00ff */
[----:B------:R-:W-:Y:S02]  /*e200*/  FADD.FTZ R19, R27, R9 ;  /* 0x000000091b137221 */ /* 0x000fe40000010000 */
[----:B------:R-:W-:Y:S01]  /*e210*/  IMAD.WIDE.U32 R8, R0, -0x326172a9, RZ ;  /* 0xcd9e8d5700087825 */ /* 0x000fe200078e00ff */
[----:B------:R-:W-:-:S05]  /*e220*/  LOP3.LUT R0, R5, UR11, R2, 0x96, !PT ;  /* 0x0000000b05007c12 */ /* 0x000fca000f8e9602 */
        /* <DEDUP_REMOVED lines=9> */
[----:B------:R-:W-:-:S04]  /*e2c0*/  LOP3.LUT R7, R5, UR8, R6, 0x96, !PT ;  /* 0x0000000805077c12 */ /* 0x000fc8000f8e9606 */
[C---:B------:R-:W-:Y:S02]  /*e2d0*/  LOP3.LUT R0, R2.reuse, 0xffff, RZ, 0xc0, !PT ;  /* 0x0000ffff02007812 */ /* 0x040fe400078ec0ff */
[----:B------:R-:W-:Y:S02]  /*e2e0*/  SHF.R.U32.HI R5, RZ, 0x10, R2 ;  /* 0x00000010ff057819 */ /* 0x000fe40000011602 */
[----:B------:R-:W-:Y:S02]  /*e2f0*/  LOP3.LUT R4, R3, UR13, R4, 0x96, !PT ;  /* 0x0000000d03047c12 */ /* 0x000fe4000f8e9604 */
[----:B------:R-:W-:Y:S02]  /*e300*/  LOP3.LUT R6, R2, 0xff, RZ, 0xc0, !PT ;  /* 0x000000ff02067812 */ /* 0x000fe400078ec0ff */
[----:B------:R-:W-:Y:S01]  /*e310*/  SHF.R.U32.HI R3, RZ, 0x18, R2 ;  /* 0x00000018ff037819 */ /* 0x000fe20000011602 */
[----:B------:R-:W-:Y:S01]  /*e320*/  STG.E.U16 [R52.64+-0x7e], R13 ;  /* 0xffff820d34007986 */ /* 0x000fe2000c101522 */
[----:B------:R-:W-:-:S02]  /*e330*/  SHF.R.U32.HI R2, RZ, 0x8, R0 ;  /* 0x00000008ff027819 */ /* 0x000fc40000011600 */
[----:B------:R-:W-:Y:S01]  /*e340*/  LOP3.LUT R0, R5, 0xff, RZ, 0xc0, !PT ;  /* 0x000000ff05007812 */ /* 0x000fe200078ec0ff */
[----:B------:R-:W-:Y:S04]  /*e350*/  STG.E.U16 [R140.64+-0x70], R64 ;  /* 0xffff90408c007986 */ /* 0x000fe8000c101522 */
[----:B------:R-:W-:Y:S01]  /*e360*/  STG.E.U16 [R140.64+-0x6e], R62 ;  /* 0xffff923e8c007986 */ /* 0x000fe2000c101522 */
[----:B------:R-:W-:-:S03]  /*e370*/  PRMT R9, R0, 0x5410, R3 ;  /* 0x0000541000097816 */ /* 0x000fc60000000003 */
[----:B------:R-:W-:Y:S04]  /*e380*/  STG.E.U16 [R54.64+-0x70], R60 ;  /* 0xffff903c36007986 */ /* 0x000fe8000c101522 */
[----:B------:R-:W-:Y:S04]  /*e390*/  STG.E.U16 [R54.64+-0x6e], R61 ;  /* 0xffff923d36007986 */ /* 0x000fe8000c101522 */
[----:B------:R1:W-:Y:S02]  /*e3a0*/  STG.E.U16 [R28.64+-0x70], R12 ;  /* 0xffff900c1c007986 */ /* 0x0003e4000c101522 */
[----:B-1----:R-:W-:Y:S01]  /*e3b0*/  PRMT R12, R6, 0x5410, R2 ;  /* 0x00005410060c7816 */ /* 0x002fe20000000002 */
[----:B------:R-:W-:-:S05]  /*e3c0*/  IMAD.WIDE.U32 R2, R7, -0x2daee0ad, RZ ;  /* 0xd2511f5307027825 */ /* 0x000fca00078e00ff */
[----:B------:R-:W-:Y:S02]  /*e3d0*/  LOP3.LUT R0, R3, UR14, R8, 0x96, !PT ;  /* 0x0000000e03007c12 */ /* 0x000fe4000f8e9608 */
[C---:B------:R-:W-:Y:S02]  /*e3e0*/  LOP3.LUT R3, R2.reuse, 0xffff, RZ, 0xc0, !PT ;  /* 0x0000ffff02037812 */ /* 0x040fe400078ec0ff */
[--C-:B------:R-:W-:Y:S02]  /*e3f0*/  SHF.R.U32.HI R7, RZ, 0x10, R2.reuse ;  /* 0x00000010ff077819 */ /* 0x100fe40000011602 */
[----:B------:R-:W-:Y:S02]  /*e400*/  SHF.R.U32.HI R5, RZ, 0x8, R3 ;  /* 0x00000008ff057819 */ /* 0x000fe40000011603 */
[----:B------:R-:W-:Y:S02]  /*e410*/  LOP3.LUT R3, R2, 0xff, RZ, 0xc0, !PT ;  /* 0x000000ff02037812 */ /* 0x000fe400078ec0ff */
[----:B------:R-:W-:-:S02]  /*e420*/  SHF.R.U32.HI R6, RZ, 0x18, R2 ;  /* 0x00000018ff067819 */ /* 0x000fc40000011602 */
[C---:B------:R-:W-:Y:S02]  /*e430*/  LOP3.LUT R2, R4.reuse, 0xffff, RZ, 0xc0, !PT ;  /* 0x0000ffff04027812 */ /* 0x040fe400078ec0ff */
[----:B------:R-:W-:Y:S02]  /*e440*/  PRMT R5, R3, 0x5410, R5 ;  /* 0x0000541003057816 */ /* 0x000fe40000000005 */
[----:B------:R-:W-:Y:S02]  /*e450*/  SHF.R.U32.HI R3, RZ, 0x8, R2 ;  /* 0x00000008ff037819 */ /* 0x000fe40000011602 */
[----:B------:R-:W-:-:S04]  /*e460*/  LOP3.LUT R2, R4, 0xff, RZ, 0xc0, !PT ;  /* 0x000000ff04027812 */ /* 0x000fc800078ec0ff */
[----:B------:R-:W-:Y:S02]  /*e470*/  PRMT R13, R2, 0x5410, R3 ;  /* 0x00005410020d7816 */ /* 0x000fe40000000003 */
[--C-:B------:R-:W-:Y:S02]  /*e480*/  SHF.R.U32.HI R3, RZ, 0x10, R4.reuse ;  /* 0x00000010ff037819 */ /* 0x100fe40000011604 */
[----:B------:R-:W-:Y:S02]  /*e490*/  LOP3.LUT R2, R7, 0xff, RZ, 0xc0, !PT ;  /* 0x000000ff07027812 */ /* 0x000fe400078ec0ff */
[----:B------:R-:W-:Y:S02]  /*e4a0*/  SHF.R.U32.HI R4, RZ, 0x18, R4 ;  /* 0x00000018ff047819 */ /* 0x000fe40000011604 */
[----:B------:R-:W-:Y:S02]  /*e4b0*/  LOP3.LUT R3, R3, 0xff, RZ, 0xc0, !PT ;  /* 0x000000ff03037812 */ /* 0x000fe400078ec0ff */
[----:B------:R-:W-:-:S02]  /*e4c0*/  PRMT R6, R2, 0x5410, R6 ;  /* 0x0000541002067816 */ /* 0x000fc40000000006 */
[C---:B------:R-:W-:Y:S02]  /*e4d0*/  LOP3.LUT R2, R0.reuse, 0xffff, RZ, 0xc0, !PT ;  /* 0x0000ffff00027812 */ /* 0x040fe400078ec0ff */
[----:B------:R-:W-:Y:S02]  /*e4e0*/  PRMT R17, R3, 0x5410, R4 ;  /* 0x0000541003117816 */ /* 0x000fe40000000004 */
[----:B------:R-:W-:Y:S02]  /*e4f0*/  SHF.R.U32.HI R3, RZ, 0x8, R2 ;  /* 0x00000008ff037819 */ /* 0x000fe40000011602 */
[----:B------:R-:W-:-:S04]  /*e500*/  LOP3.LUT R2, R0, 0xff, RZ, 0xc0, !PT ;  /* 0x000000ff00027812 */ /* 0x000fc800078ec0ff */
[----:B------:R-:W-:Y:S02]  /*e510*/  PRMT R21, R2, 0x5410, R3 ;  /* 0x0000541002157816 */ /* 0x000fe40000000003 */
[--C-:B------:R-:W-:Y:S01]  /*e520*/  SHF.R.U32.HI R3, RZ, 0x10, R0.reuse ;  /* 0x00000010ff037819 */ /* 0x100fe20000011600 */
[----:B------:R-:W-:Y:S01]  /*e530*/  IMAD.MOV.U32 R88, RZ, RZ, R137 ;  /* 0x000000ffff587224 */ /* 0x000fe200078e0089 */
[----:B------:R-:W-:Y:S02]  /*e540*/  SHF.R.U32.HI R2, RZ, 0x18, R0 ;  /* 0x00000018ff027819 */ /* 0x000fe40000011600 */
[----:B------:R-:W-:Y:S02]  /*e550*/  LOP3.LUT R0, R3, 0xff, RZ, 0xc0, !PT ;  /* 0x000000ff03007812 */ /* 0x000fe400078ec0ff */
[----:B------:R-:W-:Y:S02]  /*e560*/  PRMT R137, R237, 0x7054, R237 ;  /* 0x00007054ed897816 */ /* 0x000fe400000000ed */
[----:B------:R-:W-:-:S03]  /*e570*/  PRMT R20, R0, 0x5410, R2 ;  /* 0x0000541000147816 */ /* 0x000fc60000000002 */
[----:B------:R-:W-:Y:S01]  /*e580*/  HSET2.LE.AND R0, R9, R137, PT ;  /* 0x0000008909007233 */ /* 0x000fe20003803000 */
[----:B------:R-:W-:-:S04]  /*e590*/  FADD.FTZ R222, R31, R19 ;  /* 0x000000131fde7221 */ /* 0x000fc80000010000 */
[----:B------:R-:W-:Y:S02]  /*e5a0*/  LOP3.LUT R19, R0, R232, RZ, 0xc0, !PT ;  /* 0x000000e800137212 */ /* 0x000fe400078ec0ff */
[----:B------:R-:W2:Y:S01]  /*e5b0*/  LDL.LU R232, [R1+0x1c8] ;  /* 0x0001c80001e87983 */ /* 0x000ea20000300800 */
[--C-:B------:R-:W-:Y:S01]  /*e5c0*/  HSET2.LE.AND R2, R12, R137.reuse, PT ;  /* 0x000000890c027233 */ /* 0x100fe20003803000 */
[----:B------:R-:W-:Y:S02]  /*e5d0*/  FADD.FTZ R223, R35, R23 ;  /* 0x0000001723df7221 */ /* 0x000fe40000010000 */
[----:B------:R1:W-:Y:S01]  /*e5e0*/  STG.E.U16 [R28.64+-0x6e], R18 ;  /* 0xffff92121c007986 */ /* 0x0003e2000c101522 */
[----:B------:R-:W-:-:S05]  /*e5f0*/  HSET2.LE.AND R0, R6, R137, PT ;  /* 0x0000008906007233 */ /* 0x000fca0003803000 */
[----:B------:R-:W-:Y:S02]  /*e600*/  LOP3.LUT R27, R0, R212, RZ, 0xc0, !PT ;  /* 0x000000d4001b7212 */ /* 0x000fe400078ec0ff */
[----:B-1----:R-:W-:Y:S01]  /*e610*/  LOP3.LUT R18, R2, R92, RZ, 0xc0, !PT ;  /* 0x0000005c02127212 */ /* 0x002fe200078ec0ff */
[----:B------:R-:W-:-:S05]  /*e620*/  HSET2.LE.AND R2, R5, R137, PT ;  /* 0x0000008905027233 */ /* 0x000fca0003803000 */
[----:B------:R-:W-:Y:S01]  /*e630*/  LOP3.LUT R26, R2, R26, RZ, 0xc0, !PT ;  /* 0x0000001a021a7212 */ /* 0x000fe200078ec0ff */
[----:B------:R-:W-:Y:S02]  /*e640*/  IMAD.MOV.U32 R91, RZ, RZ, R70 ;  /* 0x000000ffff5b7224 */ /* 0x000fe400078e0046 */
[----:B------:R-:W-:Y:S02]  /*e650*/  IMAD.MOV.U32 R92, RZ, RZ, R25 ;  /* 0x000000ffff5c7224 */ /* 0x000fe400078e0019 */
[----:B------:R-:W-:Y:S02]  /*e660*/  IMAD.MOV.U32 R25, RZ, RZ, R78 ;  /* 0x000000ffff197224 */ /* 0x000fe400078e004e */
[----:B------:R-:W-:Y:S02]  /*e670*/  IMAD.MOV.U32 R89, RZ, RZ, R138 ;  /* 0x000000ffff597224 */ /* 0x000fe400078e008a */
[----:B------:R-:W-:Y:S02]  /*e680*/  IMAD.MOV.U32 R78, RZ, RZ, R77 ;  /* 0x000000ffff4e7224 */ /* 0x000fe400078e004d */
[----:B------:R-:W-:-:S02]  /*e690*/  IMAD.MOV.U32 R77, RZ, RZ, R211 ;  /* 0x000000ffff4d7224 */ /* 0x000fc400078e00d3 */
[----:B------:R-:W3:Y:S01]  /*e6a0*/  LDL.LU R211, [R1+0x1c4] ;  /* 0x0001c40001d37983 */ /* 0x000ee20000300800 */
[----:B------:R-:W-:-:S03]  /*e6b0*/  IMAD.MOV.U32 R70, RZ, RZ, R132 ;  /* 0x000000ffff467224 */ /* 0x000fc600078e0084 */
[----:B------:R-:W4:Y:S01]  /*e6c0*/  LDL.LU R212, [R1+0x1c0] ;  /* 0x0001c00001d47983 */ /* 0x000f220000300800 */
[----:B--2---:R-:W-:-:S04]  /*e6d0*/  IADD3 R3, R232, 0x1, RZ ;  /* 0x00000001e8037810 */ /* 0x004fc80007ffe0ff */
[----:B------:R-:W-:-:S05]  /*e6e0*/  LOP3.LUT R3, R191, UR37, R3, 0x96, !PT ;  /* 0x00000025bf037c12 */ /* 0x000fca000f8e9603 */
[----:B------:R-:W-:-:S05]  /*e6f0*/  IMAD.WIDE.U32 R22, R3, -0x326172a9, RZ ;  /* 0xcd9e8d5703167825 */ /* 0x000fca00078e00ff */
[----:B------:R-:W-:-:S05]  /*e700*/  LOP3.LUT R2, R23, UR18, R93, 0x96, !PT ;  /* 0x0000001217027c12 */ /* 0x000fca000f8e965d */
[----:B------:R-:W-:-:S05]  /*e710*/  IMAD.WIDE.U32 R2, R2, -0x2daee0ad, RZ ;  /* 0xd2511f5302027825 */ /* 0x000fca00078e00ff */
[----:B------:R-:W-:-:S05]  /*e720*/  LOP3.LUT R0, R3, UR15, R238, 0x96, !PT ;  /* 0x0000000f03007c12 */ /* 0x000fca000f8e96ee */
[----:B------:R-:W-:Y:S01]  /*e730*/  IMAD.WIDE.U32 R8, R0, -0x326172a9, RZ ;  /* 0xcd9e8d5700087825 */ /* 0x000fe200078e00ff */
[----:B------:R-:W-:-:S05]  /*e740*/  LOP3.LUT R0, R11, UR16, R22, 0x96, !PT ;  /* 0x000000100b007c12 */ /* 0x000fca000f8e9616 */
[----:B------:R-:W-:-:S05]  /*e750*/  IMAD.WIDE.U32 R4, R0, -0x2daee0ad, RZ ;  /* 0xd2511f5300047825 */ /* 0x000fca00078e00ff */
        /* <DEDUP_REMOVED lines=9> */
[----:B------:R-:W-:-:S05]  /*e7f0*/  IMAD.WIDE.U32 R2, R2, -0x326172a9, RZ ;  /* 0xcd9e8d5702027825 */ /* 0x000fca00078e00ff */
[----:B------:R-:W-:Y:S02]  /*e800*/  LOP3.LUT R0, R3, UR13, R4, 0x96, !PT ;  /* 0x0000000d03007c12 */ /* 0x000fe4000f8e9604 */
[----:B------:R-:W-:-:S04]  /*e810*/  LOP3.LUT R3, R2, 0xffff, RZ, 0xc0, !PT ;  /* 0x0000ffff02037812 */ /* 0x000fc800078ec0ff */
[----:B------:R-:W-:Y:S02]  /*e820*/  SHF.R.U32.HI R4, RZ, 0x8, R3 ;  /* 0x00000008ff047819 */ /* 0x000fe40000011603 */
[----:B------:R-:W-:Y:S01]  /*e830*/  LOP3.LUT R3, R2, 0xff, RZ, 0xc0, !PT ;  /* 0x000000ff02037812 */ /* 0x000fe200078ec0ff */
[----:B------:R-:W-:-:S03]  /*e840*/  IMAD.MOV.U32 R93, RZ, RZ, R79 ;  /* 0x000000ffff5d7224 */ /* 0x000fc600078e004f */
[----:B------:R-:W-:Y:S02]  /*e850*/  PRMT R11, R3, 0x5410, R4 ;  /* 0x00005410030b7816 */ /* 0x000fe40000000004 */
[--C-:B------:R-:W-:Y:S02]  /*e860*/  SHF.R.U32.HI R3, RZ, 0x10, R2.reuse ;  /* 0x00000010ff037819 */ /* 0x100fe40000011602 */
[----:B------:R-:W-:Y:S01]  /*e870*/  SHF.R.U32.HI R4, RZ, 0x18, R2 ;  /* 0x00000018ff047819 */ /* 0x000fe20000011602 */
[----:B------:R-:W-:Y:S01]  /*e880*/  HSET2.LE.AND R2, R13, R137, PT ;  /* 0x000000890d027233 */ /* 0x000fe20003803000 */
[----:B------:R-:W-:-:S04]  /*e890*/  LOP3.LUT R3, R3, 0xff, RZ, 0xc0, !PT ;  /* 0x000000ff03037812 */ /* 0x000fc800078ec0ff */
[----:B------:R-:W-:Y:S02]  /*e8a0*/  LOP3.LUT R16, R2, R93, RZ, 0xc0, !PT ;  /* 0x0000005d02107212 */ /* 0x000fe400078ec0ff */
[C---:B------:R-:W-:Y:S02]  /*e8b0*/  LOP3.LUT R2, R0.reuse, 0xffff, RZ, 0xc0, !PT ;  /* 0x0000ffff00027812 */ /* 0x040fe400078ec0ff */
[----:B------:R-:W-:Y:S02]  /*e8c0*/  PRMT R9, R3, 0x5410, R4 ;  /* 0x0000541003097816 */ /* 0x000fe40000000004 */
[----:B------:R-:W-:Y:S02]  /*e8d0*/  SHF.R.U32.HI R3, RZ, 0x8, R2 ;  /* 0x00000008ff037819 */ /* 0x000fe40000011602 */
[----:B------:R-:W-:-:S04]  /*e8e0*/  LOP3.LUT R2, R0, 0xff, RZ, 0xc0, !PT ;  /* 0x000000ff00027812 */ /* 0x000fc800078ec0ff */
[----:B------:R-:W-:Y:S02]  /*e8f0*/  PRMT R12, R2, 0x5410, R3 ;  /* 0x00005410020c7816 */ /* 0x000fe40000000003 */
[--C-:B------:R-:W-:Y:S02]  /*e900*/  SHF.R.U32.HI R3, RZ, 0x10, R0.reuse ;  /* 0x00000010ff037819 */ /* 0x100fe40000011600 */
[----:B------:R-:W-:Y:S02]  /*e910*/  SHF.R.U32.HI R2, RZ, 0x18, R0 ;  /* 0x00000018ff027819 */ /* 0x000fe40000011600 */
[----:B------:R-:W-:Y:S02]  /*e920*/  LOP3.LUT R6, R5, UR8, R6, 0x96, !PT ;  /* 0x0000000805067c12 */ /* 0x000fe4000f8e9606 */
[----:B------:R-:W-:-:S04]  /*e930*/  LOP3.LUT R0, R3, 0xff, RZ, 0xc0, !PT ;  /* 0x000000ff03007812 */ /* 0x000fc800078ec0ff */
[----:B------:R-:W-:Y:S01]  /*e940*/  PRMT R10, R0, 0x5410, R2 ;  /* 0x00005410000a7816 */ /* 0x000fe20000000002 */
[----:B------:R-:W-:Y:S01]  /*e950*/  IMAD.WIDE.U32 R2, R6, -0x2daee0ad, RZ ;  /* 0xd2511f5306027825 */ /* 0x000fe200078e00ff */
[----:B------:R-:W-:-:S03]  /*e960*/  HSET2.LE.AND R4, R17, R137, PT ;  /* 0x0000008911047233 */ /* 0x000fc60003803000 */
[----:B------:R-:W-:Y:S01]  /*e970*/  IMAD.MOV.U32 R93, RZ, RZ, R91 ;  /* 0x000000ffff5d7224 */ /* 0x000fe200078e005b */
[----:B------:R-:W-:-:S04]  /*e980*/  LOP3.LUT R0, R3, UR14, R8, 0x96, !PT ;  /* 0x0000000e03007c12 */ /* 0x000fc8000f8e9608 */
[----:B------:R-:W-:Y:S02]  /*e990*/  LOP3.LUT R17, R4, R93, RZ, 0xc0, !PT ;  /* 0x0000005d04117212 */ /* 0x000fe400078ec0ff */
[----:B------:R-:W-:-:S04]  /*e9a0*/  LOP3.LUT R4, R0, 0xffff, RZ, 0xc0, !PT ;  /* 0x0000ffff00047812 */ /* 0x000fc800078ec0ff */
[----:B------:R-:W-:Y:S02]  /*e9b0*/  SHF.R.U32.HI R5, RZ, 0x8, R4 ;  /* 0x00000008ff057819 */ /* 0x000fe40000011604 */
[----:B------:R-:W-:-:S04]  /*e9c0*/  LOP3.LUT R4, R0, 0xff, RZ, 0xc0, !PT ;  /* 0x000000ff00047812 */ /* 0x000fc800078ec0ff */
[----:B------:R-:W-:Y:S02]  /*e9d0*/  PRMT R8, R4, 0x5410, R5 ;  /* 0x0000541004087816 */ /* 0x000fe40000000005 */
[--C-:B------:R-:W-:Y:S02]  /*e9e0*/  SHF.R.U32.HI R5, RZ, 0x10, R0.reuse ;  /* 0x00000010ff057819 */ /* 0x100fe40000011600 */
[----:B------:R-:W-:Y:S02]  /*e9f0*/  SHF.R.U32.HI R4, RZ, 0x18, R0 ;  /* 0x00000018ff047819 */ /* 0x000fe40000011600 */
[----:B------:R-:W-:-:S04]  /*ea00*/  LOP3.LUT R0, R5, 0xff, RZ, 0xc0, !PT ;  /* 0x000000ff05007812 */ /* 0x000fc800078ec0ff */
[----:B------:R-:W-:Y:S02]  /*ea10*/  PRMT R7, R0, 0x5410, R4 ;  /* 0x0000541000077816 */ /* 0x000fe40000000004 */
[----:B------:R-:W-:-:S04]  /*ea20*/  LOP3.LUT R0, R2, 0xffff, RZ, 0xc0, !PT ;  /* 0x0000ffff02007812 */ /* 0x000fc800078ec0ff */
[----:B------:R-:W-:Y:S02]  /*ea30*/  SHF.R.U32.HI R3, RZ, 0x8, R0 ;  /* 0x00000008ff037819 */ /* 0x000fe40000011600 */
[----:B------:R-:W-:Y:S01]  /*ea40*/  LOP3.LUT R0, R2, 0xff, RZ, 0xc0, !PT ;  /* 0x000000ff02007812 */ /* 0x000fe200078ec0ff */
[----:B------:R-:W-:-:S03]  /*ea50*/  IMAD.MOV.U32 R93, RZ, RZ, R92 ;  /* 0x000000ffff5d7224 */ /* 0x000fc600078e005c */
[----:B------:R-:W-:Y:S01]  /*ea60*/  PRMT R6, R0, 0x5410, R3 ;  /* 0x0000541000067816 */ /* 0x000fe20000000003 */
[----:B------:R-:W-:Y:S01]  /*ea70*/  HSET2.LE.AND R3, R21, R137, PT ;  /* 0x0000008915037233 */ /* 0x000fe20003803000 */
[----:B------:R-:W-:Y:S02]  /*ea80*/  IMAD.MOV.U32 R92, RZ, RZ, R25 ;  /* 0x000000ffff5c7224 */ /* 0x000fe400078e0019 */
[----:B------:R-:W-:Y:S02]  /*ea90*/  IMAD.MOV.U32 R25, RZ, RZ, R80 ;  /* 0x000000ffff197224 */ /* 0x000fe400078e0050 */
[----:B------:R-:W-:Y:S01]  /*eaa0*/  LOP3.LUT R24, R3, R93, RZ, 0xc0, !PT ;  /* 0x0000005d03187212 */ /* 0x000fe200078ec0ff */
[----:B------:R-:W-:Y:S02]  /*eab0*/  IMAD.MOV.U32 R93, RZ, RZ, R92 ;  /* 0x000000ffff5d7224 */ /* 0x000fe400078e005c */
[----:B------:R-:W-:Y:S02]  /*eac0*/  IMAD.MOV.U32 R92, RZ, RZ, R25 ;  /* 0x000000ffff5c7224 */ /* 0x000fe400078e0019 */
[----:B------:R-:W-:-:S02]  /*ead0*/  IMAD.MOV.U32 R91, RZ, RZ, R90 ;  /* 0x000000ffff5b7224 */ /* 0x000fc400078e005a */
[----:B------:R-:W-:Y:S01]  /*eae0*/  IMAD.MOV.U32 R90, RZ, RZ, R112 ;  /* 0x000000ffff5a7224 */ /* 0x000fe200078e0070 */
[----:B------:R-:W-:Y:S01]  /*eaf0*/  SHF.R.U32.HI R0, RZ, 0x10, R2 ;  /* 0x00000010ff007819 */ /* 0x000fe20000011602 */
[----:B------:R-:W-:Y:S02]  /*eb00*/  IMAD.MOV.U32 R46, RZ, RZ, R93 ;  /* 0x000000ffff2e7224 */ /* 0x000fe400078e005d */
[----:B------:R-:W-:Y:S02]  /*eb10*/  IMAD.MOV.U32 R93, RZ, RZ, R92 ;  /* 0x000000ffff5d7224 */ /* 0x000fe400078e005c */
[----:B------:R-:W-:Y:S02]  /*eb20*/  IMAD.MOV.U32 R92, RZ, RZ, R91 ;  /* 0x000000ffff5c7224 */ /* 0x000fe400078e005b */
[----:B------:R-:W-:Y:S01]  /*eb30*/  IMAD.MOV.U32 R91, RZ, RZ, R90 ;  /* 0x000000ffff5b7224 */ /* 0x000fe200078e005a */
[----:B------:R-:W-:Y:S01]  /*eb40*/  SHF.R.U32.HI R2, RZ, 0x18, R2 ;  /* 0x00000018ff027819 */ /* 0x000fe20000011602 */
[----:B------:R-:W-:Y:S01]  /*eb50*/  IMAD.MOV.U32 R90, RZ, RZ, R89 ;  /* 0x000000ffff5a7224 */ /* 0x000fe200078e0059 */
[----:B------:R-:W-:Y:S01]  /*eb60*/  LOP3.LUT R0, R0, 0xff, RZ, 0xc0, !PT ;  /* 0x000000ff00007812 */ /* 0x000fe200078ec0ff */
[----:B------:R-:W-:-:S04]  /*eb70*/  IMAD.WIDE.U32 R4, R46, -0x326172a9, RZ ;  /* 0xcd9e8d572e047825 */ /* 0x000fc800078e00ff */
[----:B------:R-:W-:Y:S02]  /*eb80*/  IMAD.MOV.U32 R89, RZ, RZ, R45 ;  /* 0x000000ffff597224 */ /* 0x000fe400078e002d */
[----:B------:R-:W-:Y:S02]  /*eb90*/  IMAD.MOV.U32 R46, RZ, RZ, R93 ;  /* 0x000000ffff2e7224 */ /* 0x000fe400078e005d */
[----:B------:R-:W-:Y:S02]  /*eba0*/  IMAD.MOV.U32 R45, RZ, RZ, R88 ;  /* 0x000000ffff2d7224 */ /* 0x000fe400078e0058 */
[----:B------:R-:W-:Y:S02]  /*ebb0*/  IMAD.MOV.U32 R93, RZ, RZ, R92 ;  /* 0x000000ffff5d7224 */ /* 0x000fe400078e005c */
[----:B------:R-:W-:Y:S02]  /*ebc0*/  IMAD.MOV.U32 R88, RZ, RZ, R87 ;  /* 0x000000ffff587224 */ /* 0x000fe400078e0057 */
[----:B------:R-:W-:Y:S01]  /*ebd0*/  IMAD.MOV.U32 R92, RZ, RZ, R91 ;  /* 0x000000ffff5c7224 */ /* 0x000fe200078e005b */
[----:B------:R-:W-:Y:S01]  /*ebe0*/  PRMT R13, R0, 0x5410, R2 ;  /* 0x00005410000d7816 */ /* 0x000fe20000000002 */
[----:B------:R-:W-:-:S02]  /*ebf0*/  IMAD.MOV.U32 R87, RZ, RZ, R86 ;  /* 0x000000ffff577224 */ /* 0x000fc400078e0056 */
[----:B------:R-:W-:Y:S01]  /*ec00*/  IMAD.MOV.U32 R91, RZ, RZ, R90 ;  /* 0x000000ffff5b7224 */ /* 0x000fe200078e005a */
[----:B------:R-:W-:Y:S01]  /*ec10*/  HSET2.LE.AND R2, R20, R137, PT ;  /* 0x0000008914027233 */ /* 0x000fe20003803000 */
        /* <DEDUP_REMOVED lines=10> */
[----:B------:R-:W-:Y:S01]  /*ecc0*/  LOP3.LUT R25, R2, R51, RZ, 0xc0, !PT ;  /* 0x0000003302197212 */ /* 0x000fe200078ec0ff */
[----:B------:R-:W-:-:S02]  /*ecd0*/  IMAD.MOV.U32 R83, RZ, RZ, R81 ;  /* 0x000000ffff537224 */ /* 0x000fc400078e0051 */
[----:B------:R-:W-:Y:S01]  /*ece0*/  IMAD.MOV.U32 R86, RZ, RZ, R30 ;  /* 0x000000ffff567224 */ /* 0x000fe200078e001e */
[----:B------:R-:W-:Y:S01]  /*ecf0*/  LOP3.LUT R2, R5, R46, RZ, 0x3c, !PT ;  /* 0x0000002e05027212 */ /* 0x000fe200078e3cff */
        /* <DEDUP_REMOVED lines=11> */
[----:B------:R-:W-:Y:S01]  /*edb0*/  IMAD.MOV.U32 R68, RZ, RZ, R71 ;  /* 0x000000ffff447224 */ /* 0x000fe200078e0047 */
[----:B------:R-:W2:Y:S01]  /*edc0*/  LDL.LU R248, [R1+0x1bc] ;  /* 0x0001bc0001f87983 */ /* 0x000ea20000300800 */
[----:B------:R-:W-:Y:S02]  /*edd0*/  IMAD.MOV.U32 R37, RZ, RZ, R83 ;  /* 0x000000ffff257224 */ /* 0x000fe400078e0053 */
[----:B------:R-:W-:Y:S02]  /*ede0*/  IMAD.MOV.U32 R71, RZ, RZ, R243 ;  /* 0x000000ffff477224 */ /* 0x000fe400078e00f3 */
[----:B------:R-:W-:Y:S01]  /*edf0*/  IMAD.MOV.U32 R83, RZ, RZ, R81 ;  /* 0x000000ffff537224 */ /* 0x000fe200078e0051 */
[----:B------:R-:W2:Y:S01]  /*ee00*/  LDL.LU R243, [R1+0x1b8] ;  /* 0x0001b80001f37983 */ /* 0x000ea20000300800 */
[----:B------:R-:W-:Y:S02]  /*ee10*/  IMAD.MOV.U32 R80, RZ, RZ, R50 ;  /* 0x000000ffff507224 */ /* 0x000fe400078e0032 */
[----:B------:R-:W-:Y:S01]  /*ee20*/  IMAD.MOV.U32 R81, RZ, RZ, R36 ;  /* 0x000000ffff517224 */ /* 0x000fe200078e0024 */
[----:B------:R1:W5:Y:S01]  /*ee30*/  LDL.LU R50, [R1+0x1b4] ;  /* 0x0001b40001327983 */ /* 0x0003620000300800 */
[----:B------:R-:W-:-:S02]  /*ee40*/  IMAD.MOV.U32 R36, RZ, RZ, R38 ;  /* 0x000000ffff247224 */ /* 0x000fc400078e0026 */
[----:B------:R-:W-:Y:S01]  /*ee50*/  IMAD.MOV.U32 R108, RZ, RZ, R94 ;  /* 0x000000ffff6c7224 */ /* 0x000fe200078e005e */
[----:B------:R1:W5:Y:S01]  /*ee60*/  LDL.LU R51, [R1+0x1b0] ;  /* 0x0001b00001337983 */ /* 0x0003620000300800 */
[----:B------:R-:W-:Y:S02]  /*ee70*/  IMAD.MOV.U32 R109, RZ, RZ, R46 ;  /* 0x000000ffff6d7224 */ /* 0x000fe400078e002e */
[----:B------:R-:W-:Y:S02]  /*ee80*/  IMAD.MOV.U32 R38, RZ, RZ, R49 ;  /* 0x000000ffff267224 */ /* 0x000fe400078e0031 */
[----:B------:R-:W-:Y:S01]  /*ee90*/  IMAD.MOV.U32 R94, RZ, RZ, R70 ;  /* 0x000000ffff5e7224 */ /* 0x000fe200078e0046 */
[----:B------:R1:W5:Y:S01]  /*eea0*/  LDL.LU R49, [R1+0x1ac] ;  /* 0x0001ac0001317983 */ /* 0x0003620000300800 */
[----:B------:R-:W-:Y:S02]  /*eeb0*/  IMAD.MOV.U32 R46, RZ, RZ, R69 ;  /* 0x000000ffff2e7224 */ /* 0x000fe400078e0045 */
[----:B------:R-:W-:-:S02]  /*eec0*/  IMAD.MOV.U32 R69, RZ, RZ, R71 ;  /* 0x000000ffff457224 */ /* 0x000fc400078e0047 */
[----:B------:R-:W-:Y:S02]  /*eed0*/  IMAD.MOV.U32 R70, RZ, RZ, R48 ;  /* 0x000000ffff467224 */ /* 0x000fe400078e0030 */
[----:B------:R1:W5:Y:S01]  /*eee0*/  LDL.LU R48, [R1+0x1a8] ;  /* 0x0001a80001307983 */ /* 0x0003620000300800 */
[----:B------:R-:W-:-:S03]  /*eef0*/  IMAD.MOV.U32 R71, RZ, RZ, R173 ;  /* 0x000000ffff477224 */ /* 0x000fc600078e00ad */
[----:B------:R-:W2:Y:S01]  /*ef00*/  LDL.LU R173, [R1+0x1a4] ;  /* 0x0001a40001ad7983 */ /* 0x000ea20000300800 */
[----:B------:R-:W-:Y:S02]  /*ef10*/  IMAD.MOV.U32 R43, RZ, RZ, R93 ;  /* 0x000000ffff2b7224 */ /* 0x000fe400078e005d */
[----:B------:R-:W-:-:S04]  /*ef20*/  IMAD.MOV.U32 R93, RZ, RZ, R89 ;  /* 0x000000ffff5d7224 */ /* 0x000fc800078e0059 */
[----:B------:R-:W-:Y:S02]  /*ef30*/  IMAD.MOV.U32 R110, RZ, RZ, R93 ;  /* 0x000000ffff6e7224 */ /* 0x000fe400078e005d */
[----:B------:R-:W-:Y:S02]  /*ef40*/  IMAD.MOV.U32 R93, RZ, RZ, R176 ;  /* 0x000000ffff5d7224 */ /* 0x000fe400078e00b0 */
[----:B------:R-:W3:Y:S01]  /*ef50*/  LDL.LU R176, [R1+0x1a0] ;  /* 0x0001a00001b07983 */ /* 0x000ee20000300800 */
[----:B------:R-:W-:Y:S01]  /*ef60*/  @!P1 HFMA2.BF16_V2 R111, -RZ.H0_H0, RZ.H0_H0, -R136.H1_H1 ;  /* 0x200000ffff6f9231 */ /* 0x000fe20000360988 */
[----:B------:R-:W-:Y:S02]  /*ef70*/  IMAD.MOV.U32 R95, RZ, RZ, R92 ;  /* 0x000000ffff5f7224 */ /* 0x000fe400078e005c */
[----:B------:R-:W-:Y:S01]  /*ef80*/  IMAD.MOV.U32 R92, RZ, RZ, R45 ;  /* 0x000000ffff5c7224 */ /* 0x000fe200078e002d */
[----:B------:R-:W-:Y:S01]  /*ef90*/  @P1 PRMT R200, R136, 0x7632, R200 ;  /* 0x0000763288c81816 */ /* 0x000fe200000000c8 */
[----:B------:R-:W-:Y:S01]  /*efa0*/  IMAD.MOV.U32 R91, RZ, RZ, R88 ;  /* 0x000000ffff5b7224 */ /* 0x000fe200078e0058 */
[----:B------:R-:W-:Y:S01]  /*efb0*/  @!P1 PRMT R200, R111, 0x5410, RZ ;  /* 0x000054106fc89816 */ /* 0x000fe200000000ff */
[----:B------:R-:W-:-:S02]  /*efc0*/  IMAD.MOV.U32 R111, RZ, RZ, R92 ;  /* 0x000000ffff6f7224 */ /* 0x000fc400078e005c */
[----:B------:R-:W-:Y:S02]  /*efd0*/  IMAD.MOV.U32 R104, RZ, RZ, R91 ;  /* 0x000000ffff687224 */ /* 0x000fe400078e005b */
[----:B------:R-:W-:Y:S02]  /*efe0*/  IMAD.MOV.U32 R92, RZ, RZ, R174 ;  /* 0x000000ffff5c7224 */ /* 0x000fe400078e00ae */
[----:B------:R-:W3:Y:S01]  /*eff0*/  LDL.LU R174, [R1+0x19c] ;  /* 0x00019c0001ae7983 */ /* 0x000ee20000300800 */
[----:B------:R-:W-:-:S03]  /*f000*/  IMAD.MOV.U32 R91, RZ, RZ, R175 ;  /* 0x000000ffff5b7224 */ /* 0x000fc600078e00af */
[----:B------:R-:W4:Y:S01]  /*f010*/  LDL.LU R175, [R1+0x198] ;  /* 0x0001980001af7983 */ /* 0x000f220000300800 */
[--C-:B------:R-:W-:Y:S01]  /*f020*/  HSET2.LE.AND R0, R11, R137.reuse, PT ;  /* 0x000000890b007233 */ /* 0x100fe20003803000 */
[----:B------:R-:W-:Y:S02]  /*f030*/  IMAD.MOV.U32 R90, RZ, RZ, R87 ;  /* 0x000000ffff5a7224 */ /* 0x000fe400078e0057 */
[----:B------:R-:W-:Y:S02]  /*f040*/  IMAD.MOV.U32 R87, RZ, RZ, R84 ;  /* 0x000000ffff577224 */ /* 0x000fe400078e0054 */
[----:B------:R-:W-:Y:S01]  /*f050*/  LOP3.LUT R34, R0, R63, RZ, 0xc0, !PT ;  /* 0x0000003f00227212 */ /* 0x000fe200078ec0ff */
[----:B------:R-:W-:Y:S01]  /*f060*/  IMAD.MOV.U32 R89, RZ, RZ, R86 ;  /* 0x000000ffff597224 */ /* 0x000fe200078e0056 */
[----:B------:R-:W-:Y:S01]  /*f070*/  HSET2.LE.AND R0, R9, R137, PT ;  /* 0x0000008909007233 */ /* 0x000fe20003803000 */
[----:B------:R-:W-:Y:S02]  /*f080*/  IMAD.MOV.U32 R84, RZ, RZ, R82 ;  /* 0x000000ffff547224 */ /* 0x000fe400078e0052 */
[----:B------:R-:W-:-:S02]  /*f090*/  IMAD.MOV.U32 R86, RZ, RZ, R37 ;  /* 0x000000ffff567224 */ /* 0x000fc400078e0025 */
[----:B------:R-:W-:Y:S02]  /*f0a0*/  IMAD.MOV.U32 R82, RZ, RZ, R36 ;  /* 0x000000ffff527224 */ /* 0x000fe400078e0024 */
[----:B------:R-:W-:Y:S01]  /*f0b0*/  IMAD.WIDE.U32 R36, R2, -0x2daee0ad, RZ ;  /* 0xd2511f5302247825 */ /* 0x000fe200078e00ff */
[----:B------:R-:W-:Y:S01]  /*f0c0*/  LOP3.LUT R35, R0, R74, RZ, 0xc0, !PT ;  /* 0x0000004a00237212 */ /* 0x000fe200078ec0ff */
[----:B------:R-:W-:-:S03]  /*f0d0*/  HSET2.LE.AND R2, R12, R137, PT ;  /* 0x000000890c027233 */ /* 0x000fc60003803000 */
[----:B------:R-:W-:Y:S01]  /*f0e0*/  LOP3.LUT R0, R37, UR17, R190, 0x96, !PT ;  /* 0x0000001125007c12 */ /* 0x000fe2000f8e96be */
[----:B------:R-:W-:Y:S01]  /*f0f0*/  @!P3 HFMA2.BF16_V2 R115, -RZ.H0_H0, RZ.H0_H0, -R142.H0_H0 ;  /* 0x200000ffff73b231 */ /* 0x000fe2000034098e */
[----:B------:R-:W-:Y:S02]  /*f100*/  IMAD.MOV.U32 R45, RZ, RZ, R30 ;  /* 0x000000ffff2d7224 */ /* 0x000fe400078e001e */
[----:B------:R-:W-:Y:S02]  /*f110*/  IMAD.MOV.U32 R88, RZ, RZ, R85 ;  /* 0x000000ffff587224 */ /* 0x000fe400078e0055 */
[----:B------:R-:W-:Y:S01]  /*f120*/  IMAD.WIDE.U32 R30, R0, -0x326172a9, RZ ;  /* 0xcd9e8d57001e7825 */ /* 0x000fe200078e00ff */
[----:B------:R-:W-:Y:S01]  /*f130*/  LOP3.LUT R32, R2, R32, RZ, 0xc0, !PT ;  /* 0x0000002002207212 */ /* 0x000fe200078ec0ff */
[--C-:B------:R-:W-:Y:S02]  /*f140*/  HSET2.LE.AND R0, R10, R137.reuse, PT ;  /* 0x000000890a007233 */ /* 0x100fe40003803000 */
[----:B------:R-:W-:Y:S01]  /*f150*/  IMAD.MOV.U32 R85, RZ, RZ, R83 ;  /* 0x000000ffff557224 */ /* 0x000fe200078e0053 */
[----:B------:R-:W-:Y:S01]  /*f160*/  PRMT R138, R143, 0x5410, R142 ;  /* 0x000054108f8a7816 */ /* 0x000fe2000000008e */
[----:B------:R-:W-:Y:S01]  /*f170*/  IMAD.MOV.U32 R83, RZ, RZ, R81 ;  /* 0x000000ffff537224 */ /* 0x000fe200078e0051 */
[--C-:B------:R-:W-:Y:S01]  /*f180*/  HSET2.LE.AND R3, R8, R137.reuse, PT ;  /* 0x0000008908037233 */ /* 0x100fe20003803000 */
[----:B------:R-:W-:Y:S01]  /*f190*/  IMAD.MOV.U32 R81, RZ, RZ, R38 ;  /* 0x000000ffff517224 */ /* 0x000fe200078e0026 */
[----:B------:R-:W-:Y:S01]  /*f1a0*/  HSET2.LE.AND R2, R7, R137, PT ;  /* 0x0000008907027233 */ /* 0x000fe20003803000 */
[----:B------:R-:W-:Y:S01]  /*f1b0*/  @!P3 PRMT R142, R115, 0x5410, RZ ;  /* 0x00005410738eb816 */ /* 0x000fe200000000ff */
[----:B------:R-:W-:Y:S01]  /*f1c0*/  IMAD.MOV.U32 R115, RZ, RZ, R95 ;  /* 0x000000ffff737224 */ /* 0x000fe200078e005f */
[----:B------:R-:W-:-:S02]  /*f1d0*/  LOP3.LUT R5, R15, UR18, R4, 0x96, !PT ;  /* 0x000000120f057c12 */ /* 0x000fc4000f8e9604 */
[----:B------:R-:W-:Y:S01]  /*f1e0*/  LOP3.LUT R38, R23, UR18, R4, 0x96, !PT ;  /* 0x0000001217267c12 */ /* 0x000fe2000f8e9604 */
[----:B------:R-:W-:Y:S01]  /*f1f0*/  IMAD.MOV.U32 R95, RZ, RZ, R75 ;  /* 0x000000ffff5f7224 */ /* 0x000fe200078e004b */
[----:B------:R-:W-:Y:S01]  /*f200*/  LOP3.LUT R4, R31, UR16, R14, 0x96, !PT ;  /* 0x000000101f047c12 */ /* 0x000fe2000f8e960e */
[----:B------:R-:W-:Y:S01]  /*f210*/  IMAD.MOV.U32 R72, RZ, RZ, R93 ;  /* 0x000000ffff487224 */ /* 0x000fe200078e005d */
[----:B------:R-:W-:Y:S01]  /*f220*/  LOP3.LUT R33, R0, R252, RZ, 0xc0, !PT ;  /* 0x000000fc00217212 */ /* 0x000fe200078ec0ff */
[----:B------:R-:W-:Y:S01]  /*f230*/  IMAD.MOV.U32 R75, RZ, RZ, R100 ;  /* 0x000000ffff4b7224 */ /* 0x000fe200078e0064 */
[----:B------:R-:W-:Y:S01]  /*f240*/  LOP3.LUT R100, R3, R65, RZ, 0xc0, !PT ;  /* 0x0000004103647212 */ /* 0x000fe200078ec0ff */
[----:B------:R-:W-:Y:S01]  /*f250*/  IMAD.MOV.U32 R93, RZ, RZ, R101 ;  /* 0x000000ffff5d7224 */ /* 0x000fe200078e0065 */
[----:B------:R-:W-:Y:S01]  /*f260*/  LOP3.LUT R101, R2, R59, RZ, 0xc0, !PT ;  /* 0x0000003b02657212 */ /* 0x000fe200078ec0ff */
[----:B------:R-:W-:Y:S01]  /*f270*/  HSET2.LE.AND R0, R6, R137, PT ;  /* 0x0000008906007233 */ /* 0x000fe20003803000 */
[----:B------:R-:W-:-:S04]  /*f280*/  IMAD.WIDE.U32 R2, R5, -0x2daee0ad, RZ ;  /* 0xd2511f5305027825 */ /* 0x000fc800078e00ff */
[----:B------:R-:W-:Y:S01]  /*f290*/  IMAD.WIDE.U32 R4, R4, -0x2daee0ad, RZ ;  /* 0xd2511f5304047825 */ /* 0x000fe200078e00ff */
[----:B------:R-:W-:-:S03]  /*f2a0*/  LOP3.LUT R3, R3, UR15, R36, 0x96, !PT ;  /* 0x0000000f03037c12 */ /* 0x000fc6000f8e9624 */
[----:B------:R-:W-:Y:S02]  /*f2b0*/  IMAD.MOV.U32 R74, RZ, RZ, R91 ;  /* 0x000000ffff4a7224 */ /* 0x000fe400078e005b */
[----:B------:R-:W-:Y:S01]  /*f2c0*/  IMAD.MOV.U32 R91, RZ, RZ, R102 ;  /* 0x000000ffff5b7224 */ /* 0x000fe200078e0066 */
[----:B------:R-:W-:Y:S02]  /*f2d0*/  LOP3.LUT R102, R0, R39, RZ, 0xc0, !PT ;  /* 0x0000002700667212 */ /* 0x000fe400078ec0ff */
        /* <DEDUP_REMOVED lines=8> */
[----:B------:R-:W-:Y:S01]  /*f360*/  LOP3.LUT R2, R21, UR6, R2, 0x96, !PT ;  /* 0x0000000615027c12 */ /* 0x000fe2000f8e9602 */
[----:B------:R-:W-:Y:S02]  /*f370*/  IMAD.MOV.U32 R105, RZ, RZ, R90 ;  /* 0x000000ffff697224 */ /* 0x000fe400078e005a */
[----:B------:R-:W-:Y:S01]  /*f380*/  IMAD.WIDE.U32 R4, R3, -0x326172a9, RZ ;  /* 0xcd9e8d5703047825 */ /* 0x000fe200078e00ff */
[----:B------:R-:W-:-:S03]  /*f390*/  HSET2.LE.AND R0, R13, R137, PT ;  /* 0x000000890d007233 */ /* 0x000fc60003803000 */
[----:B------:R-:W-:Y:S02]  /*f3a0*/  IMAD.MOV.U32 R90, RZ, RZ, R84 ;  /* 0x000000ffff5a7224 */ /* 0x000fe400078e0054 */
[----:B------:R-:W-:Y:S01]  /*f3b0*/  IMAD.WIDE.U32 R2, R2, -0x326172a9, RZ ;  /* 0xcd9e8d5702027825 */ /* 0x000fe200078e00ff */
[----:B------:R-:W-:-:S03]  /*f3c0*/  LOP3.LUT R21, R5, UR8, R6, 0x96, !PT ;  /* 0x0000000805157c12 */ /* 0x000fc6000f8e9606 */
[----:B------:R-:W-:Y:S01]  /*f3d0*/  IMAD.MOV.U32 R73, RZ, RZ, R92 ;  /* 0x000000ffff497224 */ /* 0x000fe200078e005c */
[----:B------:R-:W-:Y:S01]  /*f3e0*/  SHF.R.U32.HI R5, RZ, 0x10, R2 ;  /* 0x00000010ff057819 */ /* 0x000fe20000011602 */
[----:B------:R-:W-:Y:S01]  /*f3f0*/  IMAD.MOV.U32 R92, RZ, RZ, R90 ;  /* 0x000000ffff5c7224 */ /* 0x000fe200078e005a */
[----:B------:R-:W-:Y:S01]  /*f400*/  @!P4 HFMA2.BF16_V2 R114, -RZ.H0_H0, RZ.H0_H0, -R145.H0_H0 ;  /* 0x200000ffff72c231 */ /* 0x000fe20000340991 */
[----:B------:R-:W-:Y:S01]  /*f410*/  IMAD.MOV.U32 R90, RZ, RZ, R103 ;  /* 0x000000ffff5a7224 */ /* 0x000fe200078e0067 */
[----:B------:R-:W-:Y:S02]  /*f420*/  LOP3.LUT R103, R0, R42, RZ, 0xc0, !PT ;  /* 0x0000002a00677212 */ /* 0x000fe400078ec0ff */
[----:B------:R-:W-:Y:S02]  /*f430*/  LOP3.LUT R0, R3, UR13, R4, 0x96, !PT ;  /* 0x0000000d03007c12 */ /* 0x000fe4000f8e9604 */
[C---:B------:R-:W-:Y:S02]  /*f440*/  LOP3.LUT R3, R2.reuse, 0xffff, RZ, 0xc0, !PT ;  /* 0x0000ffff02037812 */ /* 0x040fe400078ec0ff */
[----:B------:R-:W-:-:S02]  /*f450*/  LOP3.LUT R6, R2, 0xff, RZ, 0xc0, !PT ;  /* 0x000000ff02067812 */ /* 0x000fc400078ec0ff */
[----:B------:R-:W-:Y:S02]  /*f460*/  SHF.R.U32.HI R4, RZ, 0x18, R2 ;  /* 0x00000018ff047819 */ /* 0x000fe40000011602 */
[----:B------:R-:W-:Y:S02]  /*f470*/  LOP3.LUT R2, R5, 0xff, RZ, 0xc0, !PT ;  /* 0x000000ff05027812 */ /* 0x000fe400078ec0ff */
[----:B------:R-:W-:Y:S02]  /*f480*/  PRMT R132, R145, 0x5410, R144 ;  /* 0x0000541091847816 */ /* 0x000fe40000000090 */
[----:B------:R-:W-:Y:S01]  /*f490*/  @!P4 PRMT R145, R114, 0x5410, RZ ;  /* 0x000054107291c816 */ /* 0x000fe200000000ff */
[----:B------:R-:W-:Y:S01]  /*f4a0*/  IMAD.MOV.U32 R114, RZ, RZ, R43 ;  /* 0x000000ffff727224 */ /* 0x000fe200078e002b */
[----:B------:R-:W-:Y:S01]  /*f4b0*/  SHF.R.U32.HI R3, RZ, 0x8, R3 ;  /* 0x00000008ff037819 */ /* 0x000fe20000011603 */
[----:B------:R-:W-:Y:S01]  /*f4c0*/  IMAD.MOV.U32 R43, RZ, RZ, R76 ;  /* 0x000000ffff2b7224 */ /* 0x000fe200078e004c */
[----:B------:R-:W-:Y:S01]  /*f4d0*/  PRMT R5, R2, 0x5410, R4 ;  /* 0x0000541002057816 */ /* 0x000fe20000000004 */
[----:B------:R-:W-:Y:S01]  /*f4e0*/  IMAD.MOV.U32 R57, RZ, RZ, R77 ;  /* 0x000000ffff397224 */ /* 0x000fe200078e004d */
[----:B------:R-:W-:Y:S01]  /*f4f0*/  LOP3.LUT R2, R0, 0xffff, RZ, 0xc0, !PT ;  /* 0x0000ffff00027812 */ /* 0x000fe200078ec0ff */
[----:B------:R-:W-:-:S02]  /*f500*/  IMAD.MOV.U32 R76, RZ, RZ, R188 ;  /* 0x000000ffff4c7224 */ /* 0x000fc400078e00bc */
[----:B------:R-:W-:Y:S01]  /*f510*/  IMAD.MOV.U32 R96, RZ, RZ, R78 ;  /* 0x000000ffff607224 */ /* 0x000fe200078e004e */
[----:B------:R1:W5:Y:S01]  /*f520*/  LDL.LU R188, [R1+0x194] ;  /* 0x0001940001bc7983 */ /* 0x0003620000300800 */
[----:B------:R-:W-:Y:S01]  /*f530*/  IMAD.MOV.U32 R77, RZ, RZ, R186 ;  /* 0x000000ffff4d7224 */ /* 0x000fe200078e00ba */
[----:B------:R-:W-:Y:S01]  /*f540*/  PRMT R6, R6, 0x5410, R3 ;  /* 0x0000541006067816 */ /* 0x000fe20000000003 */
[----:B------:R-:W-:Y:S01]  /*f550*/  IMAD.MOV.U32 R98, RZ, RZ, R79 ;  /* 0x000000ffff627224 */ /* 0x000fe200078e004f */
[----:B------:R1:W5:Y:S01]  /*f560*/  LDL.LU R186, [R1+0x190] ;  /* 0x0001900001ba7983 */ /* 0x0003620000300800 */
[----:B------:R-:W-:Y:S01]  /*f570*/  IMAD.MOV.U32 R78, RZ, RZ, R185 ;  /* 0x000000ffff4e7224 */ /* 0x000fe200078e00b9 */
[----:B------:R-:W-:Y:S01]  /*f580*/  SHF.R.U32.HI R3, RZ, 0x8, R2 ;  /* 0x00000008ff037819 */ /* 0x000fe20000011602 */
[----:B------:R-:W-:Y:S01]  /*f590*/  IMAD.MOV.U32 R107, RZ, RZ, R45 ;  /* 0x000000ffff6b7224 */ /* 0x000fe200078e002d */
[----:B------:R1:W5:Y:S01]  /*f5a0*/  LDL.LU R185, [R1+0x18c] ;  /* 0x00018c0001b97983 */ /* 0x0003620000300800 */
[----:B------:R-:W-:-:S02]  /*f5b0*/  IMAD.MOV.U32 R97, RZ, RZ, R80 ;  /* 0x000000ffff617224 */ /* 0x000fc400078e0050 */
[----:B------:R-:W-:Y:S01]  /*f5c0*/  IMAD.MOV.U32 R79, RZ, RZ, R184 ;  /* 0x000000ffff4f7224 */ /* 0x000fe200078e00b8 */
[----:B------:R-:W-:Y:S01]  /*f5d0*/  LOP3.LUT R2, R0, 0xff, RZ, 0xc0, !PT ;  /* 0x000000ff00027812 */ /* 0x000fe200078ec0ff */
[----:B------:R-:W-:Y:S01]  /*f5e0*/  IMAD.MOV.U32 R106, RZ, RZ, R89 ;  /* 0x000000ffff6a7224 */ /* 0x000fe200078e0059 */
[----:B------:R1:W5:Y:S01]  /*f5f0*/  LDL.LU R184, [R1+0x188] ;  /* 0x0001880001b87983 */ /* 0x0003620000300800 */
[----:B------:R-:W-:Y:S02]  /*f600*/  IMAD.MOV.U32 R45, RZ, RZ, R81 ;  /* 0x000000ffff2d7224 */ /* 0x000fe400078e0051 */
[----:B------:R-:W-:Y:S02]  /*f610*/  IMAD.MOV.U32 R80, RZ, RZ, R183 ;  /* 0x000000ffff507224 */ /* 0x000fe400078e00b7 */
[----:B------:R-:W-:Y:S01]  /*f620*/  IMAD.MOV.U32 R228, RZ, RZ, R88 ;  /* 0x000000ffffe47224 */ /* 0x000fe200078e0058 */
[----:B------:R1:W5:Y:S01]  /*f630*/  LDL.LU R183, [R1+0x184] ;  /* 0x0001840001b77983 */ /* 0x0003620000300800 */
[----:B------:R-:W-:-:S02]  /*f640*/  IMAD.MOV.U32 R89, RZ, RZ, R82 ;  /* 0x000000ffff597224 */ /* 0x000fc400078e0052 */
[----:B------:R-:W-:Y:S02]  /*f650*/  IMAD.MOV.U32 R81, RZ, RZ, R182 ;  /* 0x000000ffff517224 */ /* 0x000fe400078e00b6 */
[----:B------:R-:W-:Y:S01]  /*f660*/  IMAD.MOV.U32 R88, RZ, RZ, R83 ;  /* 0x000000ffff587224 */ /* 0x000fe200078e0053 */
[----:B------:R1:W5:Y:S01]  /*f670*/  LDL.LU R182, [R1+0x180] ;  /* 0x0001800001b67983 */ /* 0x0003620000300800 */
[----:B------:R-:W-:Y:S02]  /*f680*/  IMAD.MOV.U32 R82, RZ, RZ, R181 ;  /* 0x000000ffff527224 */ /* 0x000fe400078e00b5 */
        /* <DEDUP_REMOVED lines=12> */
[----:B------:R1:W5:Y:S01]  /*f750*/  LDL.LU R178, [R1+0x170] ;  /* 0x0001700001b27983 */ /* 0x0003620000300800 */
[----:B------:R-:W-:Y:S01]  /*f760*/  IMAD.MOV.U32 R87, RZ, RZ, R172 ;  /* 0x000000ffff577224 */ /* 0x000fe200078e00ac */
[----:B------:R-:W-:Y:S02]  /*f770*/  SHF.R.U32.HI R2, RZ, 0x18, R0 ;  /* 0x00000018ff027819 */ /* 0x000fe40000011600 */
[----:B------:R1:W5:Y:S01]  /*f780*/  LDL.LU R177, [R1+0x16c] ;  /* 0x00016c0001b17983 */ /* 0x0003620000300800 */
[----:B------:R-:W-:-:S03]  /*f790*/  LOP3.LUT R0, R3, 0xff, RZ, 0xc0, !PT ;  /* 0x000000ff03007812 */ /* 0x000fc600078ec0ff */
[----:B------:R1:W5:Y:S01]  /*f7a0*/  LDL.LU R172, [R1+0x168] ;  /* 0x0001680001ac7983 */ /* 0x0003620000300800 */
[----:B------:R-:W-:Y:S01]  /*f7b0*/  PRMT R12, R0, 0x5410, R2 ;  /* 0x00005410000c7816 */ /* 0x000fe20000000002 */
[--C-:B------:R-:W-:Y:S02]  /*f7c0*/  HSET2.LE.AND R0, R6, R137.reuse, PT ;  /* 0x0000008906007233 */ /* 0x100fe40003803000 */
[--C-:B------:R-:W-:Y:S02]  /*f7d0*/  HSET2.LE.AND R2, R5, R137.reuse, PT ;  /* 0x0000008905027233 */ /* 0x100fe40003803000 */
[--C-:B------:R-:W-:Y:S01]  /*f7e0*/  HSET2.LE.AND R3, R4, R137.reuse, PT ;  /* 0x0000008904037233 */ /* 0x100fe20003803000 */
[----:B------:R-:W-:Y:S01]  /*f7f0*/  LOP3.LUT R6, R0, R41, RZ, 0xc0, !PT ;  /* 0x0000002900067212 */ /* 0x000fe200078ec0ff */
[----:B------:R-:W-:Y:S01]  /*f800*/  HSET2.LE.AND R0, R12, R137, PT ;  /* 0x000000890c007233 */ /* 0x000fe20003803000 */
[----:B------:R-:W-:Y:S02]  /*f810*/  LOP3.LUT R7, R2, R40, RZ, 0xc0, !PT ;  /* 0x0000002802077212 */ /* 0x000fe400078ec0ff */
[----:B------:R-:W-:-:S02]  /*f820*/  LOP3.LUT R4, R3, R56, RZ, 0xc0, !PT ;  /* 0x0000003803047212 */ /* 0x000fc400078ec0ff */
[----:B------:R-:W-:Y:S01]  /*f830*/  LOP3.LUT R5, R0, R47, RZ, 0xc0, !PT ;  /* 0x0000002f00057212 */ /* 0x000fe200078ec0ff */
        /* <DEDUP_REMOVED lines=11> */
[----:B------:R-:W-:Y:S01]  /*f8f0*/  IMAD.MOV.U32 R59, RZ, RZ, R88 ;  /* 0x000000ffff3b7224 */ /* 0x000fe200078e0058 */
[----:B--2---:R-:W2:Y:S04]  /*f900*/  LDSM.16.MT88.4 R8, [R173+0x6000] ;  /* 0x00600000ad08783b */ /* 0x004ea80000004200 */
[----:B---3--:R-:W-:Y:S01]  /*f910*/  LDSM.16.MT88.4 R12, [R174+0x6000] ;  /* 0x00600000ae0c783b */ /* 0x008fe20000004200 */
[-C--:B--2---:R-:W-:Y:S08]  /*f920*/  HMMA.16816.F32.BF16 R96, R16, R8.reuse, R84 ;  /* 0x000000081060723c */ /* 0x084ff00000041854 */
[C---:B------:R-:W-:Y:S08]  /*f930*/  HMMA.16816.F32.BF16 R92, R4.reuse, R8, R124 ;  /* 0x00000008045c723c */ /* 0x040ff0000004187c */
[-C--:B------:R-:W-:Y:S08]  /*f940*/  HMMA.16816.F32.BF16 R88, R4, R10.reuse, R128 ;  /* 0x0000000a0458723c */ /* 0x080ff00000041880 */
[----:B------:R-:W-:Y:S01]  /*f950*/  HMMA.16816.F32.BF16 R84, R16, R10, R80 ;  /* 0x0000000a1054723c */ /* 0x000fe20000041850 */
[----:B------:R-:W2:Y:S01]  /*f960*/  LDSM.16.MT88.4 R8, [R176+0x6000] ;  /* 0x00600000b008783b */ /* 0x000ea20000004200 */
[----:B------:R-:W-:-:S02]  /*f970*/  IMAD.MOV.U32 R67, RZ, RZ, R57 ;  /* 0x000000ffff437224 */ /* 0x000fc400078e0039 */
[----:B------:R-:W-:-:S04]  /*f980*/  IMAD.MOV.U32 R63, RZ, RZ, R46 ;  /* 0x000000ffff3f7224 */ /* 0x000fc800078e002e */
[-C--:B--2---:R-:W-:Y:S08]  /*f990*/  HMMA.16816.F32.BF16 R80, R16, R8.reuse, R76 ;  /* 0x000000081050723c */ /* 0x084ff0000004184c */
[C---:B------:R-:W-:Y:S08]  /*f9a0*/  HMMA.16816.F32.BF16 R76, R4.reuse, R8, R244 ;  /* 0x00000008044c723c */ /* 0x040ff000000418f4 */
[-C--:B------:R-:W-:Y:S08]  /*f9b0*/  HMMA.16816.F32.BF16 R72, R4, R10.reuse, R72 ;  /* 0x0000000a0448723c */ /* 0x080ff00000041848 */
[----:B------:R-:W-:Y:S01]  /*f9c0*/  HMMA.16816.F32.BF16 R68, R16, R10, R68 ;  /* 0x0000000a1044723c */ /* 0x000fe20000041844 */
[----:B----4-:R-:W2:Y:S01]  /*f9d0*/  LDSM.16.MT88.4 R8, [R175+0x6000] ;  /* 0x00600000af08783b */ /* 0x010ea20000004200 */
[----:B------:R-:W-:-:S02]  /*f9e0*/  IMAD.MOV.U32 R57, RZ, RZ, R45 ;  /* 0x000000ffff397224 */ /* 0x000fc400078e002d */
[----:B------:R-:W-:-:S04]  /*f9f0*/  IMAD.WIDE.U32 R2, R21, -0x2daee0ad, RZ ;  /* 0xd2511f5315027825 */ /* 0x000fc800078e00ff */
[----:B------:R-:W-:Y:S01]  /*fa00*/  HMMA.16816.F32.BF16 R60, R4, R12, R60 ;  /* 0x0000000c043c723c */ /* 0x000fe2000004183c */
[----:B------:R-:W-:Y:S02]  /*fa10*/  LOP3.LUT R0, R3, UR14, R20, 0x96, !PT ;  /* 0x0000000e03007c12 */ /* 0x000fe4000f8e9614 */
[----:B------:R-:W-:-:S05]  /*fa20*/  LOP3.LUT R3, R2, 0xffff, RZ, 0xc0, !PT ;  /* 0x0000ffff02037812 */ /* 0x000fca00078ec0ff */
[C---:B------:R-:W-:Y:S01]  /*fa30*/  HMMA.16816.F32.BF16 R56, R4.reuse, R14, R56 ;  /* 0x0000000e0438723c */ /* 0x040fe20000041838 */
[----:B------:R-:W-:Y:S02]  /*fa40*/  SHF.R.U32.HI R3, RZ, 0x8, R3 ;  /* 0x00000008ff037819 */ /* 0x000fe40000011603 */
[----:B------:R-:W-:Y:S02]  /*fa50*/  LOP3.LUT R31, R31, UR16, R22, 0x96, !PT ;  /* 0x000000101f1f7c12 */ /* 0x000fe4000f8e9616 */
[----:B------:R-:W-:Y:S03]  /*fa60*/  LDSM.16.MT88.4 R20, [R175+0x6800] ;  /* 0x00680000af14783b */ /* 0x000fe60000004200 */
[C---:B--2---:R-:W-:Y:S08]  /*fa70*/  HMMA.16816.F32.BF16 R44, R4.reuse, R8, R40 ;  /* 0x00000008042c723c */ /* 0x044ff00000041828 */
[----:B------:R-:W-:Y:S07]  /*fa80*/  HMMA.16816.F32.BF16 R40, R4, R10, R64 ;  /* 0x0000000a0428723c */ /* 0x000fee0000041840 */
[----:B------:R-:W-:-:S02]  /*fa90*/  SHF.R.U32.HI R5, RZ, 0x10, R2 ;  /* 0x00000010ff057819 */ /* 0x000fc40000011602 */
[----:B------:R-:W-:Y:S02]  /*faa0*/  LOP3.LUT R6, R2, 0xff, RZ, 0xc0, !PT ;  /* 0x000000ff02067812 */ /* 0x000fe400078ec0ff */
[----:B------:R-:W-:Y:S02]  /*fab0*/  SHF.R.U32.HI R4, RZ, 0x18, R2 ;  /* 0x00000018ff047819 */ /* 0x000fe40000011602 */
[----:B------:R-:W-:Y:S01]  /*fac0*/  LOP3.LUT R2, R5, 0xff, RZ, 0xc0, !PT ;  /* 0x000000ff05027812 */ /* 0x000fe200078ec0ff */
[----:B------:R-:W-:Y:S01]  /*fad0*/  HMMA.16816.F32.BF16 R108, R16, R8, R108 ;  /* 0x00000008106c723c */ /* 0x000fe2000004186c */
[----:B------:R-:W-:Y:S02]  /*fae0*/  PRMT R7, R6, 0x5410, R3 ;  /* 0x0000541006077816 */ /* 0x000fe40000000003 */
[----:B------:R-:W-:-:S04]  /*faf0*/  SHF.R.U32.HI R3, RZ, 0x10, R0 ;  /* 0x00000010ff037819 */ /* 0x000fc80000011600 */
[----:B------:R-:W-:Y:S02]  /*fb00*/  PRMT R8, R2, 0x5410, R4 ;  /* 0x0000541002087816 */ /* 0x000fe40000000004 */
[C---:B------:R-:W-:Y:S02]  /*fb10*/  LOP3.LUT R2, R0.reuse, 0xffff, RZ, 0xc0, !PT ;  /* 0x0000ffff00027812 */ /* 0x040fe400078ec0ff */
[----:B------:R-:W-:Y:S02]  /*fb20*/  LOP3.LUT R6, R0, 0xff, RZ, 0xc0, !PT ;  /* 0x000000ff00067812 */ /* 0x000fe400078ec0ff */
[----:B------:R-:W-:Y:S01]  /*fb30*/  SHF.R.U32.HI R5, RZ, 0x18, R0 ;  /* 0x00000018ff057819 */ /* 0x000fe20000011600 */
[----:B------:R-:W-:Y:S01]  /*fb40*/  HSET2.LE.AND R0, R7, R137, PT ;  /* 0x0000008907007233 */ /* 0x000fe20003803000 */
[----:B------:R-:W-:Y:S01]  /*fb50*/  SHF.R.U32.HI R4, RZ, 0x8, R2 ;  /* 0x00000008ff047819 */ /* 0x000fe20000011602 */
[----:B------:R-:W-:Y:S03]  /*fb60*/  HMMA.16816.F32.BF16 R64, R16, R12, R228 ;  /* 0x0000000c1040723c */ /* 0x000fe600000418e4 */
[----:B------:R-:W-:-:S02]  /*fb70*/  PRMT R4, R6, 0x5410, R4 ;  /* 0x0000541006047816 */ /* 0x000fc40000000004 */
[----:B------:R-:W-:Y:S01]  /*fb80*/  LOP3.LUT R6, R0, R117, RZ, 0xc0, !PT ;  /* 0x0000007500067212 */ /* 0x000fe200078ec0ff */
[----:B------:R-:W-:Y:S02]  /*fb90*/  HSET2.LE.AND R0, R8, R137, PT ;  /* 0x0000008908007233 */ /* 0x000fe40003803000 */
[C---:B------:R-:W-:Y:S01]  /*fba0*/  HMMA.16816.F32.BF16 R104, R16.reuse, R14, R104 ;  /* 0x0000000e1068723c */ /* 0x040fe20000041868 */
[----:B------:R-:W2:Y:S07]  /*fbb0*/  LDSM.16.MT88.4 R12, [R173+0x6800] ;  /* 0x00680000ad0c783b */ /* 0x000eae0000004200 */
[----:B------:R-:W-:Y:S01]  /*fbc0*/  HMMA.16816.F32.BF16 R112, R16, R10, R112 ;  /* 0x0000000a1070723c */ /* 0x000fe20000041870 */
[----:B------:R-:W3:Y:S04]  /*fbd0*/  LDSM.16.MT88.4 R8, [R176+0x6800] ;  /* 0x00680000b008783b */ /* 0x000ee80000004200 */
[----:B------:R-:W4:Y:S01]  /*fbe0*/  LDSM.16.MT88.4 R16, [R174+0x6800] ;  /* 0x00680000ae10783b */ /* 0x000f220000004200 */
[----:B------:R-:W-:-:S04]  /*fbf0*/  LOP3.LUT R2, R3, 0xff, RZ, 0xc0, !PT ;  /* 0x000000ff03027812 */ /* 0x000fc800078ec0ff */
[----:B------:R-:W-:Y:S01]  /*fc00*/  PRMT R3, R2, 0x5410, R5 ;  /* 0x0000541002037816 */ /* 0x000fe20000000005 */
[----:B------:R-:W-:-:S04]  /*fc10*/  HSET2.LE.AND R2, R4, R137, PT ;  /* 0x0000008904027233 */ /* 0x000fc80003803000 */
[----:B------:R-:W-:Y:S01]  /*fc20*/  HSET2.LE.AND R3, R3, R137, PT ;  /* 0x0000008903037233 */ /* 0x000fe20003803000 */
[----:B------:R-:W-:Y:S02]  /*fc30*/  LOP3.LUT R7, R0, R116, RZ, 0xc0, !PT ;  /* 0x0000007400077212 */ /* 0x000fe400078ec0ff */
[----:B------:R-:W-:Y:S02]  /*fc40*/  LOP3.LUT R4, R2, R119, RZ, 0xc0, !PT ;  /* 0x0000007702047212 */ /* 0x000fe400078ec0ff */
[----:B------:R-:W-:Y:S01]  /*fc50*/  LOP3.LUT R5, R3, R118, RZ, 0xc0, !PT ;  /* 0x0000007603057212 */ /* 0x000fe200078ec0ff */
[----:B------:R-:W-:Y:S02]  /*fc60*/  @!P5 HFMA2.BF16_V2 R121, -RZ.H0_H0, RZ.H0_H0, -R144.H0_H0 ;  /* 0x200000ffff79d231 */ /* 0x000fe40000340990 */
[----:B------:R-:W-:Y:S01]  /*fc70*/  @!P2 HFMA2.BF16_V2 R120, -RZ.H0_H0, RZ.H0_H0, -R143.H0_H0 ;  /* 0x200000ffff78a231 */ /* 0x000fe2000034098f */
[----:B------:R-:W-:Y:S02]  /*fc80*/  IMAD.MOV.U32 R227, RZ, RZ, R123 ;  /* 0x000000ffffe37224 */ /* 0x000fe400078e007b */
[----:B------:R-:W-:Y:S01]  /*fc90*/  @!P5 PRMT R144, R121, 0x5410, RZ ;  /* 0x000054107990d816 */ /* 0x000fe200000000ff */
[----:B------:R-:W-:Y:S01]  /*fca0*/  IMAD.MOV.U32 R230, RZ, RZ, R122 ;  /* 0x000000ffffe67224 */ /* 0x000fe200078e007a */
[----:B------:R-:W-:Y:S01]  /*fcb0*/  @!P2 PRMT R143, R120, 0x5410, RZ ;  /* 0x00005410788fa816 */ /* 0x000fe200000000ff */
[----:B------:R-:W-:Y:S01]  /*fcc0*/  IMAD.WIDE.U32 R2, R31, -0x2daee0ad, RZ ;  /* 0xd2511f531f027825 */ /* 0x000fe200078e00ff */
[C---:B--2---:R-:W-:Y:S08]  /*fcd0*/  HMMA.16816.F32.BF16 R128, R4.reuse, R12, R92 ;  /* 0x0000000c0480723c */ /* 0x044ff0000004185c */
[C---:B------:R-:W-:Y:S08]  /*fce0*/  HMMA.16816.F32.BF16 R124, R4.reuse, R14, R88 ;  /* 0x0000000e047c723c */ /* 0x040ff00000041858 */
[C---:B---3--:R-:W-:Y:S08]  /*fcf0*/  HMMA.16816.F32.BF16 R120, R4.reuse, R8, R76 ;  /* 0x000000080478723c */ /* 0x048ff0000004184c */
[C---:B------:R-:W-:Y:S08]  /*fd00*/  HMMA.16816.F32.BF16 R92, R4.reuse, R10, R72 ;  /* 0x0000000a045c723c */ /* 0x040ff00000041848 */
[C---:B----4-:R-:W-:Y:S08]  /*fd10*/  HMMA.16816.F32.BF16 R88, R4.reuse, R16, R60 ;  /* 0x000000100458723c */ /* 0x050ff0000004183c */
[C---:B------:R-:W-:Y:S08]  /*fd20*/  HMMA.16816.F32.BF16 R116, R4.reuse, R18, R56 ;  /* 0x000000120474723c */ /* 0x040ff00000041838 */
[C---:B------:R-:W-:Y:S08]  /*fd30*/  HMMA.16816.F32.BF16 R76, R4.reuse, R20, R44 ;  /* 0x00000014044c723c */ /* 0x040ff0000004182c */
[----:B------:R-:W-:Y:S07]  /*fd40*/  HMMA.16816.F32.BF16 R72, R4, R22, R40 ;  /* 0x000000160448723c */ /* 0x000fee0000041828 */
[----:B------:R-:W-:-:S05]  /*fd50*/  IMAD.WIDE.U32 R4, R38, -0x2daee0ad, RZ ;  /* 0xd2511f5326047825 */ /* 0x000fca00078e00ff */
[----:B------:R-:W-:Y:S02]  /*fd60*/  LOP3.LUT R0, R5, UR15, R36, 0x96, !PT ;  /* 0x0000000f05007c12 */ /* 0x000fe4000f8e9624 */
[----:B------:R-:W-:-:S03]  /*fd70*/  LOP3.LUT R3, R3, UR11, R4, 0x96, !PT ;  /* 0x0000000b03037c12 */ /* 0x000fc6000f8e9604 */
        /* <DEDUP_REMOVED lines=10> */
[C---:B------:R-:W-:Y:S04]  /*fe20*/  HMMA.16816.F32.BF16 R80, R24.reuse, R8, R80 ;  /* 0x000000081850723c */ /* 0x040fe80000041850 */
[----:B------:R-:W-:Y:S02]  /*fe30*/  LOP3.LUT R0, R3, UR13, R38, 0x96, !PT ;  /* 0x0000000d03007c12 */ /* 0x000fe4000f8e9626 */
[----:B------:R-:W-:Y:S02]  /*fe40*/  LOP3.LUT R3, R2, 0xffff, RZ, 0xc0, !PT ;  /* 0x0000ffff02037812 */ /* 0x000fe400078ec0ff */
[----:B------:R-:W-:Y:S01]  /*fe50*/  HMMA.16816.F32.BF16 R68, R24, R10, R68 ;  /* 0x0000000a1844723c */ /* 0x000fe20000041844 */
[----:B------:R-:W-:Y:S01]  /*fe60*/  LDSM.16.MT88.4 R8, [R174+0x7000] ;  /* 0x00700000ae08783b */ /* 0x000fe20000004200 */
[----:B------:R-:W-:-:S06]  /*fe70*/  LOP3.LUT R4, R0, 0xffff, RZ, 0xc0, !PT ;  /* 0x0000ffff00047812 */ /* 0x000fcc00078ec0ff */
[----:B------:R-:W-:Y:S01]  /*fe80*/  HMMA.16816.F32.BF16 R64, R24, R16, R64 ;  /* 0x000000101840723c */ /* 0x000fe20000041840 */
[----:B------:R-:W-:-:S07]  /*fe90*/  SHF.R.U32.HI R5, RZ, 0x8, R3 ;  /* 0x00000008ff057819 */ /* 0x000fce0000011603 */
[----:B------:R-:W-:Y:S01]  /*fea0*/  HMMA.16816.F32.BF16 R56, R24, R18, R104 ;  /* 0x000000121838723c */ /* 0x000fe20000041868 */
[----:B------:R-:W-:Y:S01]  /*feb0*/  LDSM.16.MT88.4 R16, [R173+0x7000] ;  /* 0x00700000ad10783b */ /* 0x000fe20000004200 */
[----:B------:R-:W-:-:S06]  /*fec0*/  LOP3.LUT R6, R0, 0xff, RZ, 0xc0, !PT ;  /* 0x000000ff00067812 */ /* 0x000fcc00078ec0ff */
[----:B------:R-:W-:Y:S01]  /*fed0*/  HMMA.16816.F32.BF16 R60, R24, R12, R96 ;  /* 0x0000000c183c723c */ /* 0x000fe20000041860 */
[----:B------:R-:W-:-:S07]  /*fee0*/  SHF.R.U32.HI R3, RZ, 0x8, R4 ;  /* 0x00000008ff037819 */ /* 0x000fce0000011604 */
[C---:B------:R-:W-:Y:S01]  /*fef0*/  HMMA.16816.F32.BF16 R84, R24.reuse, R14, R84 ;  /* 0x0000000e1854723c */ /* 0x040fe20000041854 */
[----:B------:R-:W2:Y:S07]  /*ff00*/  LDSM.16.MT88.4 R12, [R176+0x7000] ;  /* 0x00700000b00c783b */ /* 0x000eae0000004200 */
[----:B------:R-:W-:Y:S01]  /*ff10*/  HMMA.16816.F32.BF16 R44, R24, R20, R108 ;  /* 0x00000014182c723c */ /* 0x000fe2000004186c */
[----:B------:R-:W-:-:S07]  /*ff20*/  LOP3.LUT R7, R2, 0xff, RZ, 0xc0, !PT ;  /* 0x000000ff02077812 */ /* 0x000fce00078ec0ff */
[----:B------:R-:W-:Y:S01]  /*ff30*/  HMMA.16816.F32.BF16 R40, R24, R22, R112 ;  /* 0x000000161828723c */ /* 0x000fe20000041870 */
[----:B------:R-:W3:Y:S01]  /*ff40*/  LDSM.16.MT88.4 R20, [R175+0x7000] ;  /* 0x00700000af14783b */ /* 0x000ee20000004200 */
[----:B------:R-:W-:Y:S02]  /*ff50*/  SHF.R.U32.HI R4, RZ, 0x10, R2 ;  /* 0x00000010ff047819 */ /* 0x000fe40000011602 */
[----:B------:R-:W-:-:S03]  /*ff60*/  PRMT R3, R6, 0x5410, R3 ;  /* 0x0000541006037816 */ /* 0x000fc60000000003 */
[----:B------:R-:W-:Y:S02]  /*ff70*/  SHF.R.U32.HI R24, RZ, 0x18, R2 ;  /* 0x00000018ff187819 */ /* 0x000fe40000011602 */
[--C-:B------:R-:W-:Y:S02]  /*ff80*/  SHF.R.U32.HI R2, RZ, 0x10, R0.reuse ;  /* 0x00000010ff027819 */ /* 0x100fe40000011600 */
[----:B------:R-:W-:Y:S02]  /*ff90*/  PRMT R7, R7, 0x5410, R5 ;  /* 0x0000541007077816 */ /* 0x000fe40000000005 */
[----:B------:R-:W-:Y:S02]  /*ffa0*/  SHF.R.U32.HI R5, RZ, 0x18, R0 ;  /* 0x00000018ff057819 */ /* 0x000fe40000011600 */
[----:B------:R-:W-:Y:S01]  /*ffb0*/  LOP3.LUT R2, R2, 0xff, RZ, 0xc0, !PT ;  /* 0x000000ff02027812 */ /* 0x000fe200078ec0ff */
[----:B------:R-:W-:Y:S01]  /*ffc0*/  HSET2.LE.AND R0, R3, R137, PT ;  /* 0x0000008903007233 */ /* 0x000fe20003803000 */
[----:B------:R-:W-:-:S02]  /*ffd0*/  LOP3.LUT R4, R4, 0xff, RZ, 0xc0, !PT ;  /* 0x000000ff04047812 */ /* 0x000fc400078ec0ff */
[----:B------:R-:W-:Y:S02]  /*ffe0*/  PRMT R2, R2, 0x5410, R5 ;  /* 0x0000541002027816 */ /* 0x000fe40000000005 */
[----:B------:R-:W-:Y:S02]  /*fff0*/  PRMT R3, R4, 0x5410, R24 ;  /* 0x0000541004037816 */ /* 0x000fe40000000018 */
[----:B------:R-:W-:Y:S01]  /*10000*/  LOP3.LUT R4, R0, R135, RZ, 0xc0, !PT ;  /* 0x0000008700047212 */ /* 0x000fe200078ec0ff */
[--C-:B------:R-:W-:Y:S02]  /*10010*/  HSET2.LE.AND R0, R2, R137.reuse, PT ;  /* 0x0000008902007233 */ /* 0x100fe40003803000 */
[--C-:B------:R-:W-:Y:S02]  /*10020*/  HSET2.LE.AND R2, R7, R137.reuse, PT ;  /* 0x0000008907027233 */ /* 0x100fe40003803000 */
[----:B------:R-:W-:-:S03]  /*10030*/  HSET2.LE.AND R3, R3, R137, PT ;  /* 0x0000008903037233 */ /* 0x000fc60003803000 */
[----:B------:R-:W-:Y:S02]  /*10040*/  LOP3.LUT R6, R2, R134, RZ, 0xc0, !PT ;  /* 0x0000008602067212 */ /* 0x000fe400078ec0ff */
[----:B------:R-:W-:Y:S02]  /*10050*/  LOP3.LUT R2, R39, UR8, R36, 0x96, !PT ;  /* 0x0000000827027c12 */ /* 0x000fe4000f8e9624 */
[----:B------:R-:W-:Y:S02]  /*10060*/  LOP3.LUT R7, R3, R133, RZ, 0xc0, !PT ;  /* 0x0000008503077212 */ /* 0x000fe400078ec0ff */
[----:B------:R-:W-:Y:S01]  /*10070*/  LOP3.LUT R5, R0, R132, RZ, 0xc0, !PT ;  /* 0x0000008400057212 */ /* 0x000fe200078ec0ff */
[----:B------:R-:W-:Y:S01]  /*10080*/  IMAD.WIDE.U32 R2, R2, -0x2daee0ad, RZ ;  /* 0xd2511f5302027825 */ /* 0x000fe200078e00ff */
[----:B--2---:R-:W-:Y:S01]  /*10090*/  HMMA.16816.F32.BF16 R68, R32, R14, R68 ;  /* 0x0000000e2044723c */ /* 0x004fe20000041844 */
[----:B------:R-:W2:Y:S03]  /*100a0*/  LDSM.16.MT88.4 R132, [R173+0x7800] ;  /* 0x00780000ad84783b */ /* 0x000ea60000004200 */
[----:B------:R-:W-:Y:S01]  /*100b0*/  LOP3.LUT R0, R2, 0xffff, RZ, 0xc0, !PT ;  /* 0x0000ffff02007812 */ /* 0x000fe200078ec0ff */
[----:B------:R-:W-:Y:S03]  /*100c0*/  STG.E.U16 [R52.64+-0x70], R162 ;  /* 0xffff90a234007986 */ /* 0x000fe6000c101522 */
[C---:B------:R-:W-:Y:S01]  /*100d0*/  HMMA.16816.F32.BF16 R108, R4.reuse, R16, R128 ;  /* 0x00000010046c723c */ /* 0x040fe20000041880 */
[----:B------:R-:W-:Y:S04]  /*100e0*/  STG.E.U16 [R52.64+-0x6e], R163 ;  /* 0xffff92a334007986 */ /* 0x000fe8000c101522 */
[----:B------:R-:W-:Y:S03]  /*100f0*/  STG.E.U16 [R140.64+-0x60], R212 ;  /* 0xffffa0d48c007986 */ /* 0x000fe6000c101522 */
[C---:B------:R-:W-:Y:S01]  /*10100*/  HMMA.16816.F32.BF16 R104, R4.reuse, R18, R124 ;  /* 0x000000120468723c */ /* 0x040fe2000004187c */
[----:B------:R-:W4:Y:S04]  /*10110*/  LDSM.16.MT88.4 R124, [R176+0x7800] ;  /* 0x00780000b07c783b */ /* 0x000f280000004200 */
[----:B------:R-:W-:Y:S03]  /*10120*/  STG.E.U16 [R140.64+-0x5e], R211 ;  /* 0xffffa2d38c007986 */ /* 0x000fe6000c101522 */
[C---:B------:R-:W-:Y:S01]  /*10130*/  HMMA.16816.F32.BF16 R112, R4.reuse, R10, R116 ;  /* 0x0000000a0470723c */ /* 0x040fe20000041874 */
[----:B------:R-:W1:Y:S04]  /*10140*/  LDSM.16.MT88.4 R116, [R174+0x7800] ;  /* 0x00780000ae74783b */ /* 0x000e680000004200 */
[----:B------:R-:W-:Y:S03]  /*10150*/  STG.E.U16 [R54.64+-0x60], R207 ;  /* 0xffffa0cf36007986 */ /* 0x000fe6000c101522 */
[C---:B------:R-:W-:Y:S01]  /*10160*/  HMMA.16816.F32.BF16 R96, R4.reuse, R12, R120 ;  /* 0x0000000c0460723c */ /* 0x040fe20000041878 */
[----:B------:R-:W-:Y:S07]  /*10170*/  STG.E.U16 [R54.64+-0x5e], R208 ;  /* 0xffffa2d036007986 */ /* 0x000fee000c101522 */
[C---:B------:R-:W-:Y:S01]  /*10180*/  HMMA.16816.F32.BF16 R92, R4.reuse, R14, R92 ;  /* 0x0000000e045c723c */ /* 0x040fe2000004185c */
[----:B------:R-:W-:Y:S07]  /*10190*/  STG.E.U16 [R28.64+-0x60], R165 ;  /* 0xffffa0a51c007986 */ /* 0x000fee000c101522 */
[C---:B------:R-:W-:Y:S01]  /*101a0*/  HMMA.16816.F32.BF16 R88, R4.reuse, R8, R88 ;  /* 0x000000080458723c */ /* 0x040fe20000041858 */
[----:B------:R-:W-:Y:S07]  /*101b0*/  STG.E.U16 [R28.64+-0x5e], R164 ;  /* 0xffffa2a41c007986 */ /* 0x000fee000c101522 */
[C---:B---3--:R-:W-:Y:S01]  /*101c0*/  HMMA.16816.F32.BF16 R24, R4.reuse, R20, R76 ;  /* 0x000000140418723c */ /* 0x048fe2000004184c */
[----:B------:R-:W-:Y:S07]  /*101d0*/  STG.E.U16 [R52.64+-0x60], R160 ;  /* 0xffffa0a034007986 */ /* 0x000fee000c101522 */
[----:B------:R-:W-:Y:S01]  /*101e0*/  HMMA.16816.F32.BF16 R72, R4, R22, R72 ;  /* 0x000000160448723c */ /* 0x000fe20000041848 */
[----:B------:R-:W-:Y:S06]  /*101f0*/  STG.E.U16 [R52.64+-0x5e], R161 ;  /* 0xffffa2a134007986 */ /* 0x000fec000c101522 */
[----:B------:R-:W-:Y:S01]  /*10200*/  SHF.R.U32.HI R4, RZ, 0x8, R0 ;  /* 0x00000008ff047819 */ /* 0x000fe20000011600 */
[----:B------:R-:W-:Y:S01]  /*10210*/  HMMA.16816.F32.BF16 R128, R32, R12, R80 ;  /* 0x0000000c2080723c */ /* 0x000fe20000041850 */
[----:B------:R-:W3:Y:S01]  /*10220*/  LDSM.16.MT88.4 R12, [R175+0x7800] ;  /* 0x00780000af0c783b */ /* 0x000ee20000004200 */
[----:B------:R-:W-:-:S02]  /*10230*/  LOP3.LUT R0, R3, UR14, R30, 0x96, !PT ;  /* 0x0000000e03007c12 */ /* 0x000fc4000f8e961e */
[----:B------:R-:W-:Y:S01]  /*10240*/  LOP3.LUT R5, R2, 0xff, RZ, 0xc0, !PT ;  /* 0x000000ff02057812 */ /* 0x000fe200078ec0ff */
[----:B------:R-:W-:Y:S01]  /*10250*/  STG.E.U16 [R140.64+-0x50], R206 ;  /* 0xffffb0ce8c007986 */ /* 0x000fe2000c101522 */
[----:B------:R-:W-:Y:S02]  /*10260*/  SHF.R.U32.HI R7, RZ, 0x10, R2 ;  /* 0x00000010ff077819 */ /* 0x000fe40000011602 */
[----:B------:R-:W-:Y:S01]  /*10270*/  HMMA.16816.F32.BF16 R64, R32, R8, R64 ;  /* 0x000000082040723c */ /* 0x000fe20000041840 */
[----:B------:R-:W-:Y:S01]  /*10280*/  STG.E.U16 [R140.64+-0x4e], R205 ;  /* 0xffffb2cd8c007986 */ /* 0x000fe2000c101522 */
[----:B------:R-:W-:-:S03]  /*10290*/  LOP3.LUT R6, R0, 0xff, RZ, 0xc0, !PT ;  /* 0x000000ff00067812 */ /* 0x000fc600078ec0ff */
[----:B------:R1:W-:Y:S02]  /*102a0*/  STG.E.U16 [R54.64+-0x50], R203 ;  /* 0xffffb0cb36007986 */ /* 0x0003e4000c101522 */
[----:B------:R-:W-:Y:S02]  /*102b0*/  SHF.R.U32.HI R8, RZ, 0x18, R2 ;  /* 0x00000018ff087819 */ /* 0x000fe40000011602 */
[----:B------:R-:W-:Y:S01]  /*102c0*/  LOP3.LUT R2, R0, 0xffff, RZ, 0xc0, !PT ;  /* 0x0000ffff00027812 */ /* 0x000fe200078ec0ff */
[----:B------:R-:W-:Y:S01]  /*102d0*/  STG.E.U16 [R54.64+-0x4e], R204 ;  /* 0xffffb2cc36007986 */ /* 0x000fe2000c101522 */
[----:B------:R-:W-:Y:S02]  /*102e0*/  PRMT R9, R5, 0x5410, R4 ;  /* 0x0000541005097816 */ /* 0x000fe40000000004 */
[--C-:B------:R-:W-:Y:S01]  /*102f0*/  SHF.R.U32.HI R3, RZ, 0x10, R0.reuse ;  /* 0x00000010ff037819 */ /* 0x100fe20000011600 */
[----:B------:R-:W-:Y:S01]  /*10300*/  STG.E.U16 [R28.64+-0x50], R159 ;  /* 0xffffb09f1c007986 */ /* 0x000fe2000c101522 */
[----:B------:R-:W-:-:S03]  /*10310*/  SHF.R.U32.HI R5, RZ, 0x18, R0 ;  /* 0x00000018ff057819 */ /* 0x000fc60000011600 */
[----:B------:R-:W-:Y:S01]  /*10320*/  STG.E.U16 [R28.64+-0x4e], R158 ;  /* 0xffffb29e1c007986 */ /* 0x000fe2000c101522 */
[----:B------:R-:W-:Y:S02]  /*10330*/  LOP3.LUT R0, R7, 0xff, RZ, 0xc0, !PT ;  /* 0x000000ff07007812 */ /* 0x000fe400078ec0ff */
[----:B------:R-:W-:Y:S01]  /*10340*/  SHF.R.U32.HI R4, RZ, 0x8, R2 ;  /* 0x00000008ff047819 */ /* 0x000fe20000011602 */
[----:B------:R-:W-:Y:S04]  /*10350*/  STG.E.U16 [R52.64+-0x50], R157 ;  /* 0xffffb09d34007986 */ /* 0x000fe8000c101522 */
[----:B------:R-:W-:Y:S04]  /*10360*/  STG.E.U16 [R52.64+-0x4e], R156 ;  /* 0xffffb29c34007986 */ /* 0x000fe8000c101522 */
[----:B------:R-:W-:Y:S04]  /*10370*/  STG.E.U16 [R140.64+-0x40], R199 ;  /* 0xffffc0c78c007986 */ /* 0x000fe8000c101522 */
[----:B------:R-:W-:Y:S01]  /*10380*/  STG.E.U16 [R140.64+-0x3e], R198 ;  /* 0xffffc2c68c007986 */ /* 0x000fe2000c101522 */
[----:B------:R-:W-:-:S03]  /*10390*/  LOP3.LUT R2, R3, 0xff, RZ, 0xc0, !PT ;  /* 0x000000ff03027812 */ /* 0x000fc600078ec0ff */
[----:B------:R1:W-:Y:S01]  /*103a0*/  STG.E.U16 [R54.64+-0x40], R196 ;  /* 0xffffc0c436007986 */ /* 0x0003e2000c101522 */
[----:B------:R-:W-:-:S03]  /*103b0*/  PRMT R0, R0, 0x5410, R8 ;  /* 0x0000541000007816 */ /* 0x000fc60000000008 */
[----:B------:R1:W-:Y:S01]  /*103c0*/  STG.E.U16 [R54.64+-0x3e], R197 ;  /* 0xffffc2c536007986 */ /* 0x0003e2000c101522 */
[----:B------:R-:W-:-:S03]  /*103d0*/  PRMT R4, R6, 0x5410, R4 ;  /* 0x0000541006047816 */ /* 0x000fc60000000004 */
[----:B------:R1:W-:Y:S04]  /*103e0*/  STG.E.U16 [R28.64+-0x40], R155 ;  /* 0xffffc09b1c007986 */ /* 0x0003e8000c101522 */
[----:B------:R1:W-:Y:S01]  /*103f0*/  STG.E.U16 [R28.64+-0x3e], R154 ;  /* 0xffffc29a1c007986 */ /* 0x0003e2000c101522 */
[C---:B------:R-:W-:Y:S03]  /*10400*/  HMMA.16816.F32.BF16 R60, R32.reuse, R16, R60 ;  /* 0x00000010203c723c */ /* 0x040fe6000004183c */
[----:B------:R1:W-:Y:S04]  /*10410*/  STG.E.U16 [R52.64+-0x40], R145 ;  /* 0xffffc09134007986 */ /* 0x0003e8000c101522 */
[----:B------:R1:W-:Y:S01]  /*10420*/  STG.E.U16 [R52.64+-0x3e], R144 ;  /* 0xffffc29034007986 */ /* 0x0003e2000c101522 */
[C---:B------:R-:W-:Y:S03]  /*10430*/  HMMA.16816.F32.BF16 R16, R32.reuse, R18, R84 ;  /* 0x000000122010723c */ /* 0x040fe60000041854 */
[----:B------:R1:W-:Y:S04]  /*10440*/  STG.E.U16 [R140.64+-0x30], R195 ;  /* 0xffffd0c38c007986 */ /* 0x0003e8000c101522 */
[----:B------:R1:W-:Y:S01]  /*10450*/  STG.E.U16 [R140.64+-0x2e], R194 ;  /* 0xffffd2c28c007986 */ /* 0x0003e2000c101522 */
[----:B------:R-:W-:Y:S03]  /*10460*/  HMMA.16816.F32.BF16 R56, R32, R10, R56 ;  /* 0x0000000a2038723c */ /* 0x000fe60000041838 */
[----:B------:R1:W-:Y:S01]  /*10470*/  STG.E.U16 [R54.64+-0x30], R193 ;  /* 0xffffd0c136007986 */ /* 0x0003e2000c101522 */
[----:B------:R-:W-:-:S03]  /*10480*/  PRMT R3, R2, 0x5410, R5 ;  /* 0x0000541002037816 */ /* 0x000fc60000000005 */
[----:B------:R1:W-:Y:S01]  /*10490*/  STG.E.U16 [R54.64+-0x2e], R192 ;  /* 0xffffd2c036007986 */ /* 0x0003e2000c101522 */
[----:B------:R-:W-:Y:S03]  /*104a0*/  HMMA.16816.F32.BF16 R44, R32, R20, R44 ;  /* 0x00000014202c723c */ /* 0x000fe6000004182c */
[----:B------:R1:W-:Y:S01]  /*104b0*/  STG.E.U16 [R28.64+-0x30], R153 ;  /* 0xffffd0991c007986 */ /* 0x0003e2000c101522 */
[----:B------:R-:W-:-:S03]  /*104c0*/  HSET2.LE.AND R0, R0, R137, PT ;  /* 0x0000008900007233 */ /* 0x000fc60003803000 */
[----:B------:R1:W-:Y:S01]  /*104d0*/  STG.E.U16 [R28.64+-0x2e], R152 ;  /* 0xffffd2981c007986 */ /* 0x0003e2000c101522 */
[----:B------:R-:W-:Y:S01]  /*104e0*/  HMMA.16816.F32.BF16 R40, R32, R22, R40 ;  /* 0x000000162028723c */ /* 0x000fe20000041828 */
[----:B------:R-:W-:Y:S02]  /*104f0*/  HSET2.LE.AND R2, R4, R137, PT ;  /* 0x0000008904027233 */ /* 0x000fe40003803000 */
[----:B------:R1:W-:Y:S01]  /*10500*/  STG.E.U16 [R52.64+-0x30], R151 ;  /* 0xffffd09734007986 */ /* 0x0003e2000c101522 */
[----:B------:R-:W-:-:S03]  /*10510*/  IMAD.MOV.U32 R5, RZ, RZ, R136 ;  /* 0x000000ffff057224 */ /* 0x000fc600078e0088 */
[----:B------:R1:W-:Y:S04]  /*10520*/  STG.E.U16 [R52.64+-0x2e], R150 ;  /* 0xffffd29634007986 */ /* 0x0003e8000c101522 */
[----:B------:R1:W-:Y:S04]  /*10530*/  STG.E.U16 [R140.64+-0x20], R189 ;  /* 0xffffe0bd8c007986 */ /* 0x0003e8000c101522 */
[----:B------:R1:W-:Y:S04]  /*10540*/  STG.E.U16 [R140.64+-0x1e], R187 ;  /* 0xffffe2bb8c007986 */ /* 0x0003e8000c101522 */
[----:B------:R1:W-:Y:S04]  /*10550*/  STG.E.U16 [R54.64+-0x20], R171 ;  /* 0xffffe0ab36007986 */ /* 0x0003e8000c101522 */
[----:B------:R1:W-:Y:S01]  /*10560*/  STG.E.U16 [R54.64+-0x1e], R170 ;  /* 0xffffe2aa36007986 */ /* 0x0003e2000c101522 */
[----:B------:R-:W-:-:S03]  /*10570*/  HSET2.LE.AND R3, R3, R137, PT ;  /* 0x0000008903037233 */ /* 0x000fc60003803000 */
[----:B------:R1:W-:Y:S01]  /*10580*/  STG.E.U16 [R28.64+-0x20], R149 ;  /* 0xffffe0951c007986 */ /* 0x0003e2000c101522 */
[----:B------:R-:W-:-:S03]  /*10590*/  HSET2.LE.AND R4, R9, R137, PT ;  /* 0x0000008909047233 */ /* 0x000fc60003803000 */
[----:B------:R1:W-:Y:S01]  /*105a0*/  STG.E.U16 [R28.64+-0x1e], R148 ;  /* 0xffffe2941c007986 */ /* 0x0003e2000c101522 */
[----:B------:R-:W-:-:S03]  /*105b0*/  LOP3.LUT R79, R0, R5, RZ, 0xc0, !PT ;  /* 0x00000005004f7212 */ /* 0x000fc600078ec0ff */
[----:B------:R1:W-:Y:S01]  /*105c0*/  STG.E.U16 [R52.64+-0x20], R143 ;  /* 0xffffe08f34007986 */ /* 0x0003e2000c101522 */
[----:B------:R-:W-:-:S03]  /*105d0*/  LOP3.LUT R76, R2, R224, RZ, 0xc0, !PT ;  /* 0x000000e0024c7212 */ /* 0x000fc600078ec0ff */
[----:B------:R1:W-:Y:S01]  /*105e0*/  STG.E.U16 [R52.64+-0x1e], R142 ;  /* 0xffffe28e34007986 */ /* 0x0003e2000c101522 */
[----:B------:R-:W-:-:S03]  /*105f0*/  FADD.FTZ R2, R221, R226 ;  /* 0x000000e2dd027221 */ /* 0x000fc60000010000 */
[----:B------:R1:W-:Y:S01]  /*10600*/  STG.E.U16 [R140.64+-0x10], R169 ;  /* 0xfffff0a98c007986 */ /* 0x0003e2000c101522 */
[----:B------:R-:W-:-:S03]  /*10610*/  FADD.FTZ R0, R217, R225 ;  /* 0x000000e1d9007221 */ /* 0x000fc60000010000 */
[----:B------:R1:W-:Y:S04]  /*10620*/  STG.E.U16 [R140.64+-0xe], R168 ;  /* 0xfffff2a88c007986 */ /* 0x0003e8000c101522 */
[----:B------:R1:W-:Y:S04]  /*10630*/  STG.E.U16 [R54.64+-0x10], R167 ;  /* 0xfffff0a736007986 */ /* 0x0003e8000c101522 */
[----:B------:R1:W-:Y:S04]  /*10640*/  STG.E.U16 [R54.64+-0xe], R166 ;  /* 0xfffff2a636007986 */ /* 0x0003e8000c101522 */
[----:B------:R1:W-:Y:S04]  /*10650*/  STG.E.U16 [R28.64+-0x10], R147 ;  /* 0xfffff0931c007986 */ /* 0x0003e8000c101522 */
[----:B------:R1:W-:Y:S01]  /*10660*/  STG.E.U16 [R28.64+-0xe], R146 ;  /* 0xfffff2921c007986 */ /* 0x0003e2000c101522 */
[----:B------:R-:W-:-:S03]  /*10670*/  LOP3.LUT R77, R3, R138, RZ, 0xc0, !PT ;  /* 0x0000008a034d7212 */ /* 0x000fc600078ec0ff */
[----:B------:R1:W-:Y:S01]  /*10680*/  STG.E.U16 [R52.64+-0x10], R201 ;  /* 0xfffff0c934007986 */ /* 0x0003e2000c101522 */
[----:B------:R-:W-:-:S03]  /*10690*/  LOP3.LUT R78, R4, R139, RZ, 0xc0, !PT ;  /* 0x0000008b044e7212 */ /* 0x000fc600078ec0ff */
[----:B------:R3:W-:Y:S01]  /*106a0*/  STG.E.U16 [R52.64+-0xe], R200 ;  /* 0xfffff2c834007986 */ /* 0x0007e2000c101522 */
        /* <DEDUP_REMOVED lines=12> */
[----:B--2---:R-:W-:Y:S01]  /*10770*/  HMMA.16816.F32.BF16 R108, R76, R132, R108 ;  /* 0x000000844c6c723c */ /* 0x004fe2000004186c */
[----:B------:R-:W-:Y:S01]  /*10780*/  FADD.FTZ R241, R242, R241 ;  /* 0x000000f1f2f17221 */ /* 0x000fe20000010000 */
[----:B-1----:R-:W-:Y:S01]  /*10790*/  IADD3 R203, P1, R140, -0x100, RZ ;  /* 0xffffff008ccb7810 */ /* 0x002fe20007f3e0ff */
[----:B------:R-:W-:-:S02]  /*107a0*/  FADD.FTZ R3, R234, R3 ;  /* 0x00000003ea037221 */ /* 0x000fc40000010000 */
[----:B------:R-:W-:Y:S02]  /*107b0*/  FADD.FTZ R2, R216, R2 ;  /* 0x00000002d8027221 */ /* 0x000fe40000010000 */
[----:B------:R-:W-:Y:S01]  /*107c0*/  FADD.FTZ R0, R210, R0 ;  /* 0x00000000d2007221 */ /* 0x000fe20000010000 */
[----:B------:R-:W-:Y:S01]  /*107d0*/  HMMA.16816.F32.BF16 R104, R76, R134, R104 ;  /* 0x000000864c68723c */ /* 0x000fe20000041868 */
[----:B------:R-:W-:Y:S01]  /*107e0*/  FADD.FTZ R241, R235, R241 ;  /* 0x000000f1ebf17221 */ /* 0x000fe20000010000 */
[----:B------:R-:W-:Y:S01]  /*107f0*/  IADD3.X R202, R141, -0x1, RZ, P1, !PT ;  /* 0xffffffff8dca7810 */ /* 0x000fe20000ffe4ff */
[----:B------:R-:W-:-:S05]  /*10800*/  FADD.FTZ R242, R233, R3 ;  /* 0x00000003e9f27221 */ /* 0x000fca0000010000 */
[----:B----4-:R-:W-:Y:S01]  /*10810*/  HMMA.16816.F32.BF16 R96, R76, R124, R96 ;  /* 0x0000007c4c60723c */ /* 0x010fe20000041860 */
[----:B------:R-:W-:Y:S02]  /*10820*/  FADD.FTZ R196, R218, R2 ;  /* 0x00000002dac47221 */ /* 0x000fe40000010000 */
[----:B------:R-:W-:-:S05]  /*10830*/  FADD.FTZ R197, R213, R0 ;  /* 0x00000000d5c57221 */ /* 0x000fca0000010000 */
[C---:B------:R-:W-:Y:S08]  /*10840*/  HMMA.16816.F32.BF16 R92, R76.reuse, R126, R92 ;  /* 0x0000007e4c5c723c */ /* 0x040ff0000004185c */
        /* <DEDUP_REMOVED lines=8> */
[----:B------:R-:W-:Y:S01]  /*108d0*/  HMMA.16816.F32.BF16 R116, R100, R118, R56 ;  /* 0x000000766474723c */ /* 0x000fe20000041838 */
[----:B------:R-:W-:-:S02]  /*108e0*/  IMAD.MOV.U32 R69, RZ, RZ, R248 ;  /* 0x000000ffff457224 */ /* 0x000fc400078e00f8 */
[----:B------:R-:W-:-:S05]  /*108f0*/  IMAD.MOV.U32 R70, RZ, RZ, R243 ;  /* 0x000000ffff467224 */ /* 0x000fca00078e00f3 */
[----:B------:R-:W-:Y:S01]  /*10900*/  HMMA.16816.F32.BF16 R112, R100, R12, R44 ;  /* 0x0000000c6470723c */ /* 0x000fe2000004182c */
[----:B------:R-:W-:Y:S02]  /*10910*/  IMAD.MOV.U32 R71, RZ, RZ, R240 ;  /* 0x000000ffff477224 */ /* 0x000fe400078e00f0 */
[----:B------:R-:W-:-:S05]  /*10920*/  IMAD.MOV.U32 R68, RZ, RZ, R236 ;  /* 0x000000ffff447224 */ /* 0x000fca00078e00ec */
[-C--:B------:R-:W-:Y:S08]  /*10930*/  HMMA.16816.F32.BF16 R76, R76, R14.reuse, R72 ;  /* 0x0000000e4c4c723c */ /* 0x080ff00000041848 */
[----:B------:R-:W-:Y:S01]  /*10940*/  HMMA.16816.F32.BF16 R100, R100, R14, R40 ;  /* 0x0000000e6464723c */ /* 0x000fe20000041828 */
[----:B------:R-:W-:Y:S03]  /*10950*/  @!UPT UIADD3 URZ, URZ, URZ, URZ ;  /* 0x0000003f3f3ff290 */ /* 0x000fe6000fffe03f */
[----:B------:R-:W-:Y:S11]  /*10960*/  @!P6 BRA `(.L_x_830) ;  /* 0x00007a800000e947 */ /* 0x000ff60003800000 */
[----:B------:R-:W2:Y:S04]  /*10970*/  LDL R252, [R1+0x24] ;  /* 0x0000240001fc7983 */ /* 0x000ea80000100800 */
[----:B------:R-:W3:Y:S04]  /*10980*/  LDL.64 R246, [R1+0x118] ;  /* 0x0001180001f67983 */ /* 0x000ee80000100a00 */
[----:B------:R-:W4:Y:S04]  /*10990*/  LDL.64 R230, [R1+0x110] ;  /* 0x0001100001e67983 */ /* 0x000f280000100a00 */
[----:B------:R-:W3:Y:S01]  /*109a0*/  LDL R227, [R1+0x160] ;  /* 0x0001600001e37983 */ /* 0x000ee20000100800 */
[----:B------:R-:W-:Y:S01]  /*109b0*/  IMAD.MOV.U32 R229, RZ, RZ, c[0x0][0x1a0] ;  /* 0x00006800ffe57624 */ /* 0x000fe200078e00ff */
[----:B------:R-:W-:-:S04]  /*109c0*/  DEPBAR.LE SB0, 0x0 ;  /* 0x000080000000791a */ /* 0x000fc80000000000 */
[----:B------:R-:W-:Y:S01]  /*109d0*/  IMAD.SHL.U32 R229, R229, 0x10, RZ ;  /* 0x00000010e5e57824 */ /* 0x000fe200078e00ff */
[----:B------:R-:W-:Y:S01]  /*109e0*/  BAR.SYNC.DEFER_BLOCKING 0x0 ;  /* 0x0000000000007b1d */ /* 0x000fe20000010000 */
[----:B------:R-:W-:Y:S02]  /*109f0*/  IMAD.MOV.U32 R12, RZ, RZ, c[0x0][0x1a0] ;  /* 0x00006800ff0c7624 */ /* 0x000fe400078e00ff */
[----:B------:R-:W-:-:S03]  /*10a00*/  @!P0 IMAD.MOV.U32 R7, RZ, RZ, c[0x0][0x1a4] ;  /* 0x00006900ff078624 */ /* 0x000fc600078e00ff */
[----:B-----5:R-:W-:Y:S01]  /*10a10*/  @P0 STS.128 [R188+0x6000], RZ ;  /* 0x006000ffbc000388 */ /* 0x020fe20000000c00 */
[----:B--2---:R-:W-:-:S04]  /*10a20*/  IADD3 R0, R252, -0x3, RZ ;  /* 0xfffffffdfc007810 */ /* 0x004fc80007ffe0ff */
[----:B------:R-:W-:Y:S01]  /*10a30*/  SHF.R.S32.HI R2, RZ, 0x1f, R0 ;  /* 0x0000001fff027819 */ /* 0x000fe20000011400 */
[----:B------:R-:W-:-:S04]  /*10a40*/  IMAD.WIDE.U32 R4, R0, c[0x0][0x1a0], RZ ;  /* 0x0000680000047a25 */ /* 0x000fc800078e00ff */
[----:B------:R-:W-:-:S04]  /*10a50*/  IMAD R2, R2, c[0x0][0x1a0], RZ ;  /* 0x0000680002027a24 */ /* 0x000fc800078e02ff */
[----:B------:R-:W-:Y:S01]  /*10a60*/  IMAD R0, R0, c[0x0][0x1a4], R2 ;  /* 0x0000690000007a24 */ /* 0x000fe200078e0202 */
[----:B---3--:R-:W-:-:S03]  /*10a70*/  LEA R2, P1, R4, R246, 0x6 ;  /* 0x000000f604027211 */ /* 0x008fc600078230ff */
[----:B------:R-:W-:Y:S01]  /*10a80*/  IMAD.IADD R3, R5, 0x1, R0 ;  /* 0x0000000105037824 */ /* 0x000fe200078e0200 */
[----:B------:R-:W-:-:S04]  /*10a90*/  @!P0 IADD3 R0, P2, R229, R2, RZ ;  /* 0x00000002e5008210 */ /* 0x000fc80007f5e0ff */
[----:B----4-:R-:W-:Y:S02]  /*10aa0*/  LEA.HI.X R3, R4, R231, R3, 0x6, P1 ;  /* 0x000000e704037211 */ /* 0x010fe400008f3403 */
[----:B------:R-:W-:-:S03]  /*10ab0*/  @!P0 LEA R10, P1, R0, c[0x0][0x170], 0x1 ;  /* 0x00005c00000a8a11 */ /* 0x000fc600078208ff */
[----:B------:R-:W-:Y:S01]  /*10ac0*/  @!P0 IMAD.X R5, R227, 0x1, R3, P2 ;  /* 0x00000001e3058824 */ /* 0x000fe200010e0603 */
[----:B------:R-:W-:Y:S02]  /*10ad0*/  @!P0 LEA R4, P2, R12, R2, 0x5 ;  /* 0x000000020c048211 */ /* 0x000fe400078428ff */
[----:B------:R-:W-:Y:S02]  /*10ae0*/  @!P0 LEA R8, P3, R2, c[0x0][0x170], 0x1 ;  /* 0x00005c0002088a11 */ /* 0x000fe400078608ff */
[----:B------:R-:W-:Y:S01]  /*10af0*/  @!P0 LEA.HI.X R11, R0, c[0x0][0x174], R5, 0x1, P1 ;  /* 0x00005d00000b8a11 */ /* 0x000fe200008f0c05 */
[----:B------:R-:W-:Y:S01]  /*10b00*/  @!P0 IMAD.MOV.U32 R0, RZ, RZ, c[0x0][0x1a4] ;  /* 0x00006900ff008624 */ /* 0x000fe200078e00ff */
[----:B------:R-:W-:Y:S02]  /*10b10*/  @!P0 LEA.HI.X R7, R12, R3, R7, 0x5, P2 ;  /* 0x000000030c078211 */ /* 0x000fe400010f2c07 */
[--C-:B------:R-:W-:Y:S01]  /*10b20*/  @!P0 LEA.HI.X R9, R2, c[0x0][0x174], R3.reuse, 0x1, P3 ;  /* 0x00005d0002098a11 */ /* 0x100fe200018f0c03 */
[----:B------:R-:W-:Y:S01]  /*10b30*/  @!P0 IMAD.WIDE.U32 R2, R12, 0x30, R2 ;  /* 0x000000300c028825 */ /* 0x000fe200078e0002 */
[----:B------:R-:W-:-:S03]  /*10b40*/  @!P0 LEA R6, P1, R4, c[0x0][0x170], 0x1 ;  /* 0x00005c0004068a11 */ /* 0x000fc600078208ff */
[----:B------:R-:W-:Y:S01]  /*10b50*/  @!P0 IMAD R0, R0, 0x30, RZ ;  /* 0x0000003000008824 */ /* 0x000fe200078e02ff */
[----:B------:R-:W-:Y:S01]  /*10b60*/  @!P0 LEA.HI.X R7, R4, c[0x0][0x174], R7, 0x1, P1 ;  /* 0x00005d0004078a11 */ /* 0x000fe200008f0c07 */
[----:B------:R-:W-:Y:S01]  /*10b70*/  @!PT LDS RZ, [RZ] ;  /* 0x00000000fffff984 */ /* 0x000fe20000000800 */
[----:B------:R-:W-:Y:S01]  /*10b80*/  @!PT LDS RZ, [RZ] ;  /* 0x00000000fffff984 */ /* 0x000fe20000000800 */
[----:B------:R-:W-:Y:S01]  /*10b90*/  @!PT LDS RZ, [RZ] ;  /* 0x00000000fffff984 */ /* 0x000fe20000000800 */
[----:B------:R1:W-:Y:S01]  /*10ba0*/  @!P0 LDGSTS.E.BYPASS.LTC128B.128 [R188+0x6000], [R8.64] ;  /* 0x0600000008bc8fae */ /* 0x0003e2000b901d62 */
[----:B------:R-:W-:Y:S01]  /*10bb0*/  @!P0 LEA R4, P1, R2, c[0x0][0x170], 0x1 ;  /* 0x00005c0002048a11 */ /* 0x000fe200078208ff */
[----:B------:R-:W-:Y:S02]  /*10bc0*/  @!P0 IMAD.IADD R0, R0, 0x1, R3 ;  /* 0x0000000100008824 */ /* 0x000fe400078e0203 */
        /* <DEDUP_REMOVED lines=18> */
[----:B-1----:R-:W1:Y:S04]  /*10cf0*/  LDSM.16.M88.4 R8, [R172+0x4000] ;  /* 0x00400000ac08783b */ /* 0x002e680000000200 */
[----:B------:R-:W3:Y:S04]  /*10d00*/  LDSM.16.M88.4 R36, [R172+0x4800] ;  /* 0x00480000ac24783b */ /* 0x000ee80000000200 */
[----:B------:R-:W4:Y:S04]  /*10d10*/  LDSM.16.M88.4 R32, [R172+0x5000] ;  /* 0x00500000ac20783b */ /* 0x000f280000000200 */
[----:B------:R-:W3:Y:S04]  /*10d20*/  LDSM.16.M88.4 R24, [R172+0x5800] ;  /* 0x00580000ac18783b */ /* 0x000ee80000000200 */
[----:B------:R-:W-:Y:S04]  /*10d30*/  LDSM.16.M88.4 R52, [R178+0x4000] ;  /* 0x00400000b234783b */ /* 0x000fe80000000200 */
[----:B--2---:R-:W2:Y:S04]  /*10d40*/  LDSM.16.M88.4 R4, [R182+0x2000] ;  /* 0x00200000b604783b */ /* 0x004ea80000000200 */
[----:B------:R-:W2:Y:S04]  /*10d50*/  LDSM.16.M88.4 R20, [R178+0x5800] ;  /* 0x00580000b214783b */ /* 0x000ea80000000200 */
[----:B------:R-:W2:Y:S04]  /*10d60*/  LDSM.16.M88.4 R44, [R178+0x4800] ;  /* 0x00480000b22c783b */ /* 0x000ea80000000200 */
[----:B------:R-:W2:Y:S04]  /*10d70*/  LDSM.16.M88.4 R40, [R178+0x5000] ;  /* 0x00500000b228783b */ /* 0x000ea80000000200 */
[----:B------:R-:W0:Y:S01]  /*10d80*/  LDGDEPBAR ;  /* 0x00000000000079af */ /* 0x000e220000000000 */
[-C--:B-1----:R-:W-:Y:S08]  /*10d90*/  HMMA.16816.F32.BF16 R192, R16, R8.reuse, RZ ;  /* 0x0000000810c0723c */ /* 0x082ff000000418ff */
[C---:B------:R-:W-:Y:S08]  /*10da0*/  HMMA.16816.F32.BF16 R64, R12.reuse, R8, RZ ;  /* 0x000000080c40723c */ /* 0x040ff000000418ff */
[-C--:B------:R-:W-:Y:S08]  /*10db0*/  HMMA.16816.F32.BF16 R156, R12, R10.reuse, RZ ;  /* 0x0000000a0c9c723c */ /* 0x080ff000000418ff */
[----:B------:R-:W-:Y:S01]  /*10dc0*/  HMMA.16816.F32.BF16 R168, R16, R10, RZ ;  /* 0x0000000a10a8723c */ /* 0x000fe200000418ff */
[----:B------:R-:W1:Y:S07]  /*10dd0*/  LDSM.16.M88.4 R8, [R182] ;  /* 0x00000000b608783b */ /* 0x000e6e0000000200 */
[C---:B---3--:R-:W-:Y:S08]  /*10de0*/  HMMA.16816.F32.BF16 R60, R12.reuse, R36, RZ ;  /* 0x000000240c3c723c */ /* 0x048ff000000418ff */
[C---:B----4-:R-:W-:Y:S08]  /*10df0*/  HMMA.16816.F32.BF16 R56, R12.reuse, R32, RZ ;  /* 0x000000200c38723c */ /* 0x050ff000000418ff */
[C---:B------:R-:W-:Y:S08]  /*10e00*/  HMMA.16816.F32.BF16 R72, R12.reuse, R24, RZ ;  /* 0x000000180c48723c */ /* 0x040ff000000418ff */
        /* <DEDUP_REMOVED lines=8> */
[----:B------:R-:W-:Y:S01]  /*10e90*/  HMMA.16816.F32.BF16 R24, R16, R26, RZ ;  /* 0x0000001a1018723c */ /* 0x000fe200000418ff */
[----:B------:R-:W-:Y:S07]  /*10ea0*/  LDSM.16.M88.4 R16, [R180+0x2000] ;  /* 0x00200000b410783b */ /* 0x000fee0000000200 */
[C---:B--2---:R-:W-:Y:S01]  /*10eb0*/  HMMA.16816.F32.BF16 R32, R4.reuse, R52, R64 ;  /* 0x000000340420723c */ /* 0x044fe20000041840 */
[----:B------:R-:W2:Y:S07]  /*10ec0*/  LDSM.16.M88.4 R64, [R183] ;  /* 0x00000000b740783b */ /* 0x000eae0000000200 */
[C---:B------:R-:W-:Y:S08]  /*10ed0*/  HMMA.16816.F32.BF16 R244, R4.reuse, R20, R72 ;  /* 0x0000001404f4723c */ /* 0x040ff00000041848 */
[C---:B------:R-:W-:Y:S01]  /*10ee0*/  HMMA.16816.F32.BF16 R208, R4.reuse, R44, R60 ;  /* 0x0000002c04d0723c */ /* 0x040fe2000004183c */
[----:B------:R-:W3:Y:S07]  /*10ef0*/  LDSM.16.M88.4 R60, [R186] ;  /* 0x00000000ba3c783b */ /* 0x000eee0000000200 */
[C---:B------:R-:W-:Y:S01]  /*10f00*/  HMMA.16816.F32.BF16 R204, R4.reuse, R40, R56 ;  /* 0x0000002804cc723c */ /* 0x040fe20000041838 */
[----:B------:R-:W4:Y:S07]  /*10f10*/  LDSM.16.M88.4 R56, [R185] ;  /* 0x00000000b938783b */ /* 0x000f2e0000000200 */
[----:B------:R-:W-:Y:S08]  /*10f20*/  HMMA.16816.F32.BF16 R72, R4, R42, R160 ;  /* 0x0000002a0448723c */ /* 0x000ff000000418a0 */
[C---:B-1----:R-:W-:Y:S08]  /*10f30*/  HMMA.16816.F32.BF16 R224, R8.reuse, R40, R68 ;  /* 0x0000002808e0723c */ /* 0x042ff00000041844 */
[C---:B------:R-:W-:Y:S01]  /*10f40*/  HMMA.16816.F32.BF16 R228, R8.reuse, R20, R12 ;  /* 0x0000001408e4723c */ /* 0x040fe2000004180c */
[----:B------:R-:W-:Y:S07]  /*10f50*/  LDSM.16.M88.4 R12, [R180] ;  /* 0x00000000b40c783b */ /* 0x000fee0000000200 */
[----:B------:R-:W-:Y:S01]  /*10f60*/  HMMA.16816.F32.BF16 R200, R8, R42, R36 ;  /* 0x0000002a08c8723c */ /* 0x000fe20000041824 */
[----:B------:R-:W1:Y:S04]  /*10f70*/  LDSM.16.M88.4 R40, [R184] ;  /* 0x00000000b828783b */ /* 0x000e680000000200 */
[----:B------:R-:W-:Y:S03]  /*10f80*/  LDSM.16.M88.4 R36, [R177] ;  /* 0x00000000b124783b */ /* 0x000fe60000000200 */
        /* <DEDUP_REMOVED lines=8> */
[----:B------:R-:W-:Y:S01]  /*11010*/  HMMA.16816.F32.BF16 R164, R8, R22, R24 ;  /* 0x0000001608a4723c */ /* 0x000fe20000041818 */
[----:B------:R-:W1:Y:S04]  /*11020*/  LDSM.16.M88.4 R8, [R181] ;  /* 0x00000000b508783b */ /* 0x000e680000000200 */
[----:B------:R-:W-:Y:S03]  /*11030*/  LDSM.16.M88.4 R20, [R177+0x1800] ;  /* 0x00180000b114783b */ /* 0x000fe60000000200 */
[----:B--2---:R-:W-:Y:S01]  /*11040*/  HMMA.16816.F32.BF16 R160, R16, R64, R32 ;  /* 0x0000004010a0723c */ /* 0x004fe20000041820 */
[----:B------:R-:W2:Y:S04]  /*11050*/  LDSM.16.M88.4 R32, [R177+0x800] ;  /* 0x00080000b120783b */ /* 0x000ea80000000200 */
[----:B------:R-:W2:Y:S01]  /*11060*/  LDSM.16.M88.4 R24, [R177+0x1000] ;  /* 0x00100000b118783b */ /* 0x000ea20000000200 */
[----:B------:R-:W-:-:S04]  /*11070*/  DEPBAR.LE SB0, 0x0 ;  /* 0x000080000000791a */ /* 0x000fc80000000000 */
[C---:B---3--:R-:W-:Y:S08]  /*11080*/  HMMA.16816.F32.BF16 R152, R16.reuse, R60, R208 ;  /* 0x0000003c1098723c */ /* 0x048ff000000418d0 */
[C---:B----4-:R-:W-:Y:S08]  /*11090*/  HMMA.16816.F32.BF16 R144, R16.reuse, R56, R204 ;  /* 0x000000381090723c */ /* 0x050ff000000418cc */
[C---:B------:R-:W-:Y:S08]  /*110a0*/  HMMA.16816.F32.BF16 R156, R16.reuse, R66, R156 ;  /* 0x00000042109c723c */ /* 0x040ff0000004189c */
[C---:B-1----:R-:W-:Y:S08]  /*110b0*/  HMMA.16816.F32.BF16 R68, R16.reuse, R40, R244 ;  /* 0x000000281044723c */ /* 0x042ff000000418f4 */
        /* <DEDUP_REMOVED lines=10> */
[----:B------:R-:W-:-:S07]  /*11160*/  IMAD.MOV.U32 R247, RZ, RZ, R252 ;  /* 0x000000fffff77224 */ /* 0x000fce00078e00fc */
[----:B------:R-:W-:Y:S01]  /*11170*/  HMMA.16816.F32.BF16 R12, R12, R42, R164 ;  /* 0x0000002a0c0c723c */ /* 0x000fe200000418a4 */
[----:B------:R-:W-:-:S07]  /*11180*/  ISETP.GE.AND P6, PT, R247, 0x4, PT ;  /* 0x00000004f700780c */ /* 0x000fce0003fc6270 */
[C---:B------:R-:W-:Y:S08]  /*11190*/  HMMA.16816.F32.BF16 R164, R4.reuse, R36, R160 ;  /* 0x0000002404a4723c */ /* 0x040ff000000418a0 */
[----:B------:R-:W-:Y:S08]  /*111a0*/  HMMA.16816.F32.BF16 R200, R4, R38, R156 ;  /* 0x0000002604c8723c */ /* 0x000ff0000004189c */
[C---:B------:R-:W-:Y:S08]  /*111b0*/  HMMA.16816.F32.BF16 R44, R8.reuse, R36, R44 ;  /* 0x00000024082c723c */ /* 0x040ff0000004182c */
[----:B------:R-:W-:Y:S08]  /*111c0*/  HMMA.16816.F32.BF16 R64, R8, R38, R64 ;  /* 0x000000260840723c */ /* 0x000ff00000041840 */
[C---:B--2---:R-:W-:Y:S08]  /*111d0*/  HMMA.16816.F32.BF16 R204, R4.reuse, R32, R152 ;  /* 0x0000002004cc723c */ /* 0x044ff00000041898 */
[C---:B------:R-:W-:Y:S08]  /*111e0*/  HMMA.16816.F32.BF16 R208, R4.reuse, R34, R148 ;  /* 0x0000002204d0723c */ /* 0x040ff00000041894 */
[----:B------:R-:W-:Y:S08]  /*111f0*/  HMMA.16816.F32.BF16 R224, R4, R22, R52 ;  /* 0x0000001604e0723c */ /* 0x000ff00000041834 */
[C---:B------:R-:W-:Y:S08]  /*11200*/  HMMA.16816.F32.BF16 R36, R8.reuse, R32, R16 ;  /* 0x000000200824723c */ /* 0x040ff00000041810 */
[----:B------:R-:W-:Y:S08]  /*11210*/  HMMA.16816.F32.BF16 R60, R8, R34, R60 ;  /* 0x00000022083c723c */ /* 0x000ff0000004183c */
[C---:B------:R-:W-:Y:S08]  /*11220*/  HMMA.16816.F32.BF16 R212, R4.reuse, R24, R144 ;  /* 0x0000001804d4723c */ /* 0x040ff00000041890 */
[----:B------:R-:W-:Y:S08]  /*11230*/  HMMA.16816.F32.BF16 R216, R4, R26, R72 ;  /* 0x0000001a04d8723c */ /* 0x000ff00000041848 */
[C---:B------:R-:W-:Y:S08]  /*11240*/  HMMA.16816.F32.BF16 R32, R8.reuse, R24, R168 ;  /* 0x000000180820723c */ /* 0x040ff000000418a8 */
[----:B------:R-:W-:Y:S08]  /*11250*/  HMMA.16816.F32.BF16 R52, R8, R26, R56 ;  /* 0x0000001a0834723c */ /* 0x000ff00000041838 */
[-C--:B------:R-:W-:Y:S08]  /*11260*/  HMMA.16816.F32.BF16 R220, R4, R20.reuse, R68 ;  /* 0x0000001404dc723c */ /* 0x080ff00000041844 */
[C---:B------:R-:W-:Y:S08]  /*11270*/  HMMA.16816.F32.BF16 R40, R8.reuse, R20, R192 ;  /* 0x000000140828723c */ /* 0x040ff000000418c0 */
[----:B------:R-:W-:Y:S01]  /*11280*/  HMMA.16816.F32.BF16 R24, R8, R22, R12 ;  /* 0x000000160818723c */ /* 0x000fe2000004180c */
[----:B------:R-:W-:Y:S06]  /*11290*/  BAR.SYNC.DEFER_BLOCKING 0x0 ;  /* 0x0000000000007b1d */ /* 0x000fec0000010000 */
[----:B------:R-:W-:Y:S05]  /*112a0*/  @!P6 BRA `(.L_x_834) ;  /* 0x000003500000e947 */ /* 0x000fea0003800000 */
[----:B------:R-:W2:Y:S04]  /*112b0*/  LDL.64 R250, [R1+0x150] ;  /* 0x0001500001fa7983 */ /* 0x000ea80000100a00 */
[----:B------:R-:W3:Y:S01]  /*112c0*/  LDL.64 R30, [R1+0x148] ;  /* 0x00014800011e7983 */ /* 0x000ee20000100a00 */
[----:B------:R-:W-:Y:S01]  /*112d0*/  IADD3 R0, R247, -0x4, RZ ;  /* 0xfffffffcf7007810 */ /* 0x000fe20007ffe0ff */
[----:B------:R-:W-:Y:S01]  /*112e0*/  IMAD.MOV.U32 R12, RZ, RZ, c[0x0][0x198] ;  /* 0x00006600ff0c7624 */ /* 0x000fe200078e00ff */
[----:B------:R-:W-:Y:S01]  /*112f0*/  BSSY B0, `(.L_x_835) ;  /* 0x000002f000007945 */ /* 0x000fe20003800000 */
[----:B------:R-:W-:Y:S01]  /*11300*/  @!P0 IMAD.MOV.U32 R11, RZ, RZ, c[0x0][0x19c] ;  /* 0x00006700ff0b8624 */ /* 0x000fe200078e00ff */
[----:B------:R-:W-:Y:S01]  /*11310*/  SHF.R.S32.HI R2, RZ, 0x1f, R0 ;  /* 0x0000001fff027819 */ /* 0x000fe20000011400 */
[----:B------:R-:W-:Y:S01]  /*11320*/  IMAD.WIDE.U32 R4, R0, c[0x0][0x198], RZ ;  /* 0x0000660000047a25 */ /* 0x000fe200078e00ff */
[----:B------:R1:W-:Y:S03]  /*11330*/  @P0 STS.128 [R188+0x4000], RZ ;  /* 0x004000ffbc000388 */ /* 0x0003e60000000c00 */
[----:B------:R-:W-:-:S02]  /*11340*/  IMAD R2, R2, c[0x0][0x198], RZ ;  /* 0x0000660002027a24 */ /* 0x000fc400078e02ff */
[----:B------:R-:W-:Y:S02]  /*11350*/  @!P0 IMAD.MOV.U32 R7, RZ, RZ, c[0x0][0x19c] ;  /* 0x00006700ff078624 */ /* 0x000fe400078e00ff */
[----:B------:R-:W-:-:S04]  /*11360*/  IMAD R0, R0, c[0x0][0x19c], R2 ;  /* 0x0000670000007a24 */ /* 0x000fc800078e0202 */
[----:B------:R-:W-:Y:S01]  /*11370*/  IMAD.IADD R0, R5, 0x1, R0 ;  /* 0x0000000105007824 */ /* 0x000fe200078e0200 */
[----:B--2---:R-:W-:-:S04]  /*11380*/  LEA R2, P1, R4, R250, 0x6 ;  /* 0x000000fa04027211 */ /* 0x004fc800078230ff */
[-C--:B------:R-:W-:Y:S02]  /*11390*/  @!P0 LEA R5, P4, R12, R2.reuse, 0x4 ;  /* 0x000000020c058211 */ /* 0x080fe400078820ff */
[----:B---3--:R-:W-:Y:S02]  /*113a0*/  LEA.HI.X R3, R4, R31, R0, 0x6, P1 ;  /* 0x0000001f04037211 */ /* 0x008fe400008f3400 */
[----:B------:R-:W-:Y:S02]  /*113b0*/  @!P0 LEA R0, P2, R12, R2, 0x5 ;  /* 0x000000020c008211 */ /* 0x000fe400078428ff */
[----:B------:R-:W-:Y:S02]  /*113c0*/  @!P0 LEA R8, P5, R2, c[0x0][0x168], 0x1 ;  /* 0x00005a0002088a11 */ /* 0x000fe400078a08ff */
[----:B------:R-:W-:Y:S02]  /*113d0*/  @!P0 LEA R6, P3, R5, c[0x0][0x168], 0x1 ;  /* 0x00005a0005068a11 */ /* 0x000fe400078608ff */
[----:B------:R-:W-:-:S02]  /*113e0*/  @!P0 LEA.HI.X R11, R12, R3, R11, 0x4, P4 ;  /* 0x000000030c0b8211 */ /* 0x000fc400020f240b */
[----:B------:R-:W-:Y:S02]  /*113f0*/  @!P0 LEA R4, P1, R0, c[0x0][0x168], 0x1 ;  /* 0x00005a0000048a11 */ /* 0x000fe400078208ff */
        /* <DEDUP_REMOVED lines=21> */
[----:B-1----:R-:W-:Y:S01]  /*11550*/  IMAD.WIDE.U32 R4, R12, 0x30, R2 ;  /* 0x000000300c047825 */ /* 0x002fe200078e0002 */
        /* <DEDUP_REMOVED lines=8> */
.L_x_836:
[----:B------:R-:W-:Y:S05]  /*115e0*/  BSYNC B0 ;  /* 0x0000000000007941 */ /* 0x000fea0003800000 */
.L_x_835:
[----:B------:R-:W0:Y:S02]  /*115f0*/  LDGDEPBAR ;  /* 0x00000000000079af */ /* 0x000e240000000000 */
.L_x_834:
[----:B-1----:R-:W2:Y:S04]  /*11600*/  LDL.LU R4, [R1+0x120] ;  /* 0x0001200001047983 */ /* 0x002ea80000300800 */
[----:B------:R-:W3:Y:S04]  /*11610*/  LDL.LU R3, [R1+0x10c] ;  /* 0x00010c0001037983 */ /* 0x000ee80000300800 */
[----:B------:R-:W4:Y:S01]  /*11620*/  LDL R2, [R1+0x104] ;  /* 0x0001040001027983 */ /* 0x000f220000100800 */
[----:B------:R-:W-:-:S03]  /*11630*/  IADD3 R235, R247, -0x3, RZ ;  /* 0xfffffffdf7eb7810 */ /* 0x000fc60007ffe0ff */
[----:B------:R-:W1:Y:S04]  /*11640*/  S2R R0, SR_TID.X ;  /* 0x0000000000007919 */ /* 0x000e680000002100 */
[----:B------:R-:W-:Y:S04]  /*11650*/  STL [R1+0x1a4], R173 ;  /* 0x0001a4ad01007387 */ /* 0x000fe80000100800 */
[----:B------:R-:W-:Y:S04]  /*11660*/  STL [R1+0x1a0], R176 ;  /* 0x0001a0b001007387 */ /* 0x000fe80000100800 */
[----:B------:R-:W-:Y:S04]  /*11670*/  STL [R1+0x19c], R174 ;  /* 0x00019cae01007387 */ /* 0x000fe80000100800 */
[----:B------:R-:W-:Y:S04]  /*11680*/  STL [R1+0x198], R175 ;  /* 0x000198af01007387 */ /* 0x000fe80000100800 */
[----:B------:R-:W-:Y:S01]  /*11690*/  STL [R1+0x194], R188 ;  /* 0x000194bc01007387 */ /* 0x000fe20000100800 */
[----:B-1----:R-:W-:-:S03]  /*116a0*/  IMAD.SHL.U32 R0, R0, 0x2, RZ ;  /* 0x0000000200007824 */ /* 0x002fc600078e00ff */
[----:B------:R-:W-:Y:S02]  /*116b0*/  STL [R1+0x190], R186 ;  /* 0x000190ba01007387 */ /* 0x000fe40000100800 */
[----:B------:R-:W-:Y:S02]  /*116c0*/  LOP3.LUT R0, R0, 0x6, RZ, 0xc0, !PT ;  /* 0x0000000600007812 */ /* 0x000fe400078ec0ff */
[----:B------:R-:W-:Y:S03]  /*116d0*/  STL [R1+0x18c], R185 ;  /* 0x00018cb901007387 */ /* 0x000fe60000100800 */
[----:B------:R-:W-:Y:S01]  /*116e0*/  IMAD R0, R235, 0x40, R0 ;  /* 0x00000040eb007824 */ /* 0x000fe200078e0200 */
[----:B------:R-:W-:Y:S04]  /*116f0*/  STL [R1+0x188], R184 ;  /* 0x000188b801007387 */ /* 0x000fe80000100800 */
[C---:B------:R-:W-:Y:S01]  /*11700*/  IADD3 R9, R0.reuse, 0x1, RZ ;  /* 0x0000000100097810 */ /* 0x040fe20007ffe0ff */
[----:B------:R-:W-:Y:S01]  /*11710*/  STL [R1+0x184], R183 ;  /* 0x000184b701007387 */ /* 0x000fe20000100800 */
[----:B------:R-:W-:-:S02]  /*11720*/  ISETP.GE.AND P1, PT, R0, R49, PT ;  /* 0x000000310000720c */ /* 0x000fc40003f26270 */
[C---:B------:R-:W-:Y:S01]  /*11730*/  ISETP.GE.AND P0, PT, R9.reuse, R49, PT ;  /* 0x000000310900720c */ /* 0x040fe20003f06270 */
[----:B------:R-:W-:Y:S01]  /*11740*/  STL [R1+0x180], R182 ;  /* 0x000180b601007387 */ /* 0x000fe20000100800 */
[C---:B------:R-:W-:Y:S02]  /*11750*/  IADD3 R8, R0.reuse, 0x8, RZ ;  /* 0x0000000800087810 */ /* 0x040fe40007ffe0ff */
[C---:B------:R-:W-:Y:S01]  /*11760*/  IADD3 R7, R0.reuse, 0x9, RZ ;  /* 0x0000000900077810 */ /* 0x040fe20007ffe0ff */
[----:B------:R-:W-:Y:S01]  /*11770*/  STL [R1+0x17c], R181 ;  /* 0x00017cb501007387 */ /* 0x000fe20000100800 */
[-C--:B------:R-:W-:Y:S02]  /*11780*/  ISETP.GE.AND P3, PT, R0, R48.reuse, PT ;  /* 0x000000300000720c */ /* 0x080fe40003f66270 */
[----:B------:R-:W-:Y:S01]  /*11790*/  ISETP.GE.AND P2, PT, R9, R48, PT ;  /* 0x000000300900720c */ /* 0x000fe20003f46270 */
[----:B------:R-:W-:Y:S01]  /*117a0*/  STL [R1+0x178], R180 ;  /* 0x000178b401007387 */ /* 0x000fe20000100800 */
[----:B------:R-:W-:-:S02]  /*117b0*/  FSEL R20, R46, -INF , !P1 ;  /* 0xff8000002e147808 */ /* 0x000fc40004800000 */
[----:B------:R-:W-:Y:S01]  /*117c0*/  FSEL R21, R47, -INF , !P0 ;  /* 0xff8000002f157808 */ /* 0x000fe20004000000 */
[----:B------:R-:W-:Y:S01]  /*117d0*/  STL [R1+0x174], R179 ;  /* 0x000174b301007387 */ /* 0x000fe20000100800 */
[-C--:B------:R-:W-:Y:S02]  /*117e0*/  ISETP.GE.AND P1, PT, R8, R49.reuse, PT ;  /* 0x000000310800720c */ /* 0x080fe40003f26270 */
[----:B------:R-:W-:Y:S01]  /*117f0*/  ISETP.GE.AND P0, PT, R7, R49, PT ;  /* 0x000000310700720c */ /* 0x000fe20003f06270 */
[----:B------:R1:W-:Y:S01]  /*11800*/  STL [R1+0x170], R178 ;  /* 0x000170b201007387 */ /* 0x0003e20000100800 */
[C---:B------:R-:W-:Y:S02]  /*11810*/  IADD3 R6, R0.reuse, 0x10, RZ ;  /* 0x0000001000067810 */ /* 0x040fe40007ffe0ff */
[----:B------:R-:W-:Y:S01]  /*11820*/  IADD3 R5, R0, 0x11, RZ ;  /* 0x0000001100057810 */ /* 0x000fe20007ffe0ff */
[----:B------:R-:W-:Y:S01]  /*11830*/  STL [R1+0x16c], R177 ;  /* 0x00016cb101007387 */ /* 0x000fe20000100800 */
[----:B------:R-:W-:-:S02]  /*11840*/  FSEL R15, R44, -INF , !P3 ;  /* 0xff8000002c0f7808 */ /* 0x000fc40005800000 */
[----:B------:R-:W-:Y:S01]  /*11850*/  FSEL R18, R45, -INF , !P2 ;  /* 0xff8000002d127808 */ /* 0x000fe20005000000 */
[----:B------:R-:W-:Y:S01]  /*11860*/  STL [R1+0x168], R172 ;  /* 0x000168ac01007387 */ /* 0x000fe20000100800 */
[-C--:B------:R-:W-:Y:S02]  /*11870*/  ISETP.GE.AND P3, PT, R8, R48.reuse, PT ;  /* 0x000000300800720c */ /* 0x080fe40003f66270 */
[----:B------:R-:W-:Y:S01]  /*11880*/  ISETP.GE.AND P2, PT, R7, R48, PT ;  /* 0x000000300700720c */ /* 0x000fe20003f46270 */
[----:B------:R-:W-:Y:S01]  /*11890*/  STL [R1+0x9c], R235 ;  /* 0x00009ceb01007387 */ /* 0x000fe20000100800 */
        /* <DEDUP_REMOVED lines=10> */
[----:B------:R-:W-:Y:S02]  /*11940*/  IADD3 R10, R0, 0x21, RZ ;  /* 0x00000021000a7810 */ /* 0x000fe40007ffe0ff */
[----:B------:R-:W-:Y:S02]  /*11950*/  FSEL R36, R36, -INF , !P3 ;  /* 0xff80000024247808 */ /* 0x000fe40005800000 */
[----:B------:R-:W-:Y:S02]  /*11960*/  FSEL R37, R37, -INF , !P2 ;  /* 0xff80000025257808 */ /* 0x000fe40005000000 */
[C---:B------:R-:W-:Y:S02]  /*11970*/  IADD3 R12, R0.reuse, 0x29, RZ ;  /* 0x00000029000c7810 */ /* 0x040fe40007ffe0ff */
[----:B------:R-:W-:-:S02]  /*11980*/  IADD3 R11, R0, 0x28, RZ ;  /* 0x00000028000b7810 */ /* 0x000fc40007ffe0ff */
[C---:B------:R-:W-:Y:S02]  /*11990*/  IADD3 R13, R0.reuse, 0x30, RZ ;  /* 0x00000030000d7810 */ /* 0x040fe40007ffe0ff */
[C---:B------:R-:W-:Y:S02]  /*119a0*/  IADD3 R16, R0.reuse, 0x31, RZ ;  /* 0x0000003100107810 */ /* 0x040fe40007ffe0ff */
[C---:B------:R-:W-:Y:S02]  /*119b0*/  IADD3 R17, R0.reuse, 0x38, RZ ;  /* 0x0000003800117810 */ /* 0x040fe40007ffe0ff */
[----:B------:R-:W-:Y:S02]  /*119c0*/  IADD3 R19, R0, 0x39, RZ ;  /* 0x0000003900137810 */ /* 0x000fe40007ffe0ff */
[C---:B------:R-:W-:Y:S02]  /*119d0*/  ISETP.GE.AND P5, PT, R11.reuse, R49, PT ;  /* 0x000000310b00720c */ /* 0x040fe40003fa6270 */
[----:B------:R-:W-:-:S02]  /*119e0*/  ISETP.GE.AND P4, PT, R11, R48, PT ;  /* 0x000000300b00720c */ /* 0x000fc40003f86270 */
[----:B------:R-:W-:Y:S02]  /*119f0*/  FSEL R157, R54, -INF , !P5 ;  /* 0xff800000369d7808 */ /* 0x000fe40006800000 */
[-C--:B------:R-:W-:Y:S02]  /*11a00*/  ISETP.GE.AND P5, PT, R19, R48.reuse, PT ;  /* 0x000000301300720c */ /* 0x080fe40003fa6270 */
[----:B------:R-:W-:Y:S02]  /*11a10*/  FSEL R71, R52, -INF , !P4 ;  /* 0xff80000034477808 */ /* 0x000fe40006000000 */
[----:B------:R-:W-:Y:S01]  /*11a20*/  ISETP.GE.AND P4, PT, R16, R48, PT ;  /* 0x000000301000720c */ /* 0x000fe20003f86270 */
[----:B--2---:R-:W-:Y:S01]  /*11a30*/  IMAD.MOV.U32 R232, RZ, RZ, R4 ;  /* 0x000000ffffe87224 */ /* 0x004fe200078e0004 */
[C---:B------:R-:W-:Y:S01]  /*11a40*/  IADD3 R4, R0.reuse, 0x18, RZ ;  /* 0x0000001800047810 */ /* 0x040fe20007ffe0ff */
[----:B---3--:R-:W-:Y:S01]  /*11a50*/  IMAD.MOV.U32 R233, RZ, RZ, R3 ;  /* 0x000000ffffe97224 */ /* 0x008fe200078e0003 */
[----:B------:R-:W-:-:S02]  /*11a60*/  IADD3 R3, R0, 0x19, RZ ;  /* 0x0000001900037810 */ /* 0x000fc40007ffe0ff */
[-C--:B------:R-:W-:Y:S01]  /*11a70*/  ISETP.GE.AND P1, PT, R4, R49.reuse, PT ;  /* 0x000000310400720c */ /* 0x080fe20003f26270 */
[----:B----4-:R-:W-:Y:S01]  /*11a80*/  IMAD.MOV.U32 R234, RZ, RZ, R2 ;  /* 0x000000ffffea7224 */ /* 0x010fe200078e0002 */
[C---:B------:R-:W-:Y:S01]  /*11a90*/  ISETP.GE.AND P0, PT, R3.reuse, R49, PT ;  /* 0x000000310300720c */ /* 0x040fe20003f06270 */
[----:B-1----:R-:W-:Y:S01]  /*11aa0*/  IMAD.MOV.U32 R178, RZ, RZ, R233 ;  /* 0x000000ffffb27224 */ /* 0x002fe200078e00e9 */
[----:B------:R-:W-:Y:S01]  /*11ab0*/  IADD3 R2, R0, 0x20, RZ ;  /* 0x0000002000027810 */ /* 0x000fe20007ffe0ff */
[----:B------:R-:W-:Y:S01]  /*11ac0*/  IMAD.MOV.U32 R250, RZ, RZ, R234 ;  /* 0x000000fffffa7224 */ /* 0x000fe200078e00ea */
[-C--:B------:R-:W-:Y:S02]  /*11ad0*/  ISETP.GE.AND P3, PT, R4, R48.reuse, PT ;  /* 0x000000300400720c */ /* 0x080fe40003f66270 */
[----:B------:R-:W-:Y:S02]  /*11ae0*/  ISETP.GE.AND P2, PT, R3, R48, PT ;  /* 0x000000300300720c */ /* 0x000fe40003f46270 */
[----:B------:R-:W-:-:S02]  /*11af0*/  FSEL R163, R62, -INF , !P1 ;  /* 0xff8000003ea37808 */ /* 0x000fc40004800000 */
[----:B------:R-:W-:Y:S02]  /*11b00*/  FSEL R162, R63, -INF , !P0 ;  /* 0xff8000003fa27808 */ /* 0x000fe40004000000 */
[-C--:B------:R-:W-:Y:S02]  /*11b10*/  ISETP.GE.AND P1, PT, R2, R49.reuse, PT ;  /* 0x000000310200720c */ /* 0x080fe40003f26270 */
[----:B------:R-:W-:Y:S02]  /*11b20*/  ISETP.GE.AND P0, PT, R10, R49, PT ;  /* 0x000000310a00720c */ /* 0x000fe40003f06270 */
[----:B------:R-:W-:Y:S02]  /*11b30*/  FSEL R150, R60, -INF , !P3 ;  /* 0xff8000003c967808 */ /* 0x000fe40005800000 */
[----:B------:R-:W-:Y:S02]  /*11b40*/  FSEL R149, R61, -INF , !P2 ;  /* 0xff8000003d957808 */ /* 0x000fe40005000000 */
[----:B------:R-:W-:-:S02]  /*11b50*/  ISETP.GE.AND P3, PT, R2, R48, PT ;  /* 0x000000300200720c */ /* 0x000fc40003f66270 */
[----:B------:R-:W-:Y:S02]  /*11b60*/  ISETP.GE.AND P2, PT, R10, R48, PT ;  /* 0x000000300a00720c */ /* 0x000fe40003f46270 */
[----:B------:R-:W-:Y:S02]  /*11b70*/  FSEL R161, R34, -INF , !P1 ;  /* 0xff80000022a17808 */ /* 0x000fe40004800000 */
[----:B------:R-:W-:Y:S02]  /*11b80*/  FSEL R160, R35, -INF , !P0 ;  /* 0xff80000023a07808 */ /* 0x000fe40004000000 */
[C---:B------:R-:W-:Y:S02]  /*11b90*/  ISETP.GE.AND P1, PT, R0.reuse, R51, PT ;  /* 0x000000330000720c */ /* 0x040fe40003f26270 */
[----:B------:R-:W-:Y:S02]  /*11ba0*/  ISETP.GE.AND P0, PT, R0, R50, PT ;  /* 0x000000320000720c */ /* 0x000fe40003f06270 */
[----:B------:R-:W-:-:S02]  /*11bb0*/  FMNMX.FTZ R0, R243, R15, !PT ;  /* 0x0000000ff3007209 */ /* 0x000fc40007810000 */
[----:B------:R-:W-:Y:S02]  /*11bc0*/  FSEL R147, R32, -INF , !P3 ;  /* 0xff80000020937808 */ /* 0x000fe40005800000 */
[----:B------:R-:W-:Y:S02]  /*11bd0*/  FSEL R146, R33, -INF , !P2 ;  /* 0xff80000021927808 */ /* 0x000fe40005000000 */
[-C--:B------:R-:W-:Y:S02]  /*11be0*/  ISETP.GE.AND P3, PT, R12, R48.reuse, PT ;  /* 0x000000300c00720c */ /* 0x080fe40003f66270 */
[----:B------:R-:W-:Y:S02]  /*11bf0*/  ISETP.GE.AND P2, PT, R13, R48, PT ;  /* 0x000000300d00720c */ /* 0x000fe40003f46270 */
[----:B------:R-:W-:Y:S02]  /*11c00*/  FMNMX.FTZ R0, R18, R0, !PT ;  /* 0x0000000012007209 */ /* 0x000fe40007810000 */
[----:B------:R-:W-:-:S02]  /*11c10*/  FSEL R61, R53, -INF , !P3 ;  /* 0xff800000353d7808 */ /* 0x000fc40005800000 */
[----:B------:R-:W-:Y:S02]  /*11c20*/  FSEL R53, R40, -INF , !P2 ;  /* 0xff80000028357808 */ /* 0x000fe40005000000 */
[-C--:B------:R-:W-:Y:S02]  /*11c30*/  ISETP.GE.AND P3, PT, R12, R49.reuse, PT ;  /* 0x000000310c00720c */ /* 0x080fe40003f66270 */
[----:B------:R-:W-:Y:S02]  /*11c40*/  ISETP.GE.AND P2, PT, R17, R48, PT ;  /* 0x000000301100720c */ /* 0x000fe40003f46270 */
[----:B------:R-:W-:Y:S02]  /*11c50*/  FMNMX.FTZ R0, R22, R0, !PT ;  /* 0x0000000016007209 */ /* 0x000fe40007810000 */
[----:B------:R-:W-:Y:S02]  /*11c60*/  FSEL R155, R55, -INF , !P3 ;  /* 0xff800000379b7808 */ /* 0x000fe40005800000 */
[----:B------:R-:W-:-:S02]  /*11c70*/  ISETP.GE.AND P3, PT, R13, R49, PT ;  /* 0x000000310d00720c */ /* 0x000fc40003f66270 */
[----:B------:R-:W-:Y:S02]  /*11c80*/  FSEL R35, R24, -INF , !P2 ;  /* 0xff80000018237808 */ /* 0x000fe40005000000 */
[----:B------:R-:W-:Y:S02]  /*11c90*/  FMNMX.FTZ R0, R23, R0, !PT ;  /* 0x0000000017007209 */ /* 0x000fe40007810000 */
[----:B------:R-:W-:Y:S02]  /*11ca0*/  ISETP.GE.AND P2, PT, R16, R49, PT ;  /* 0x000000311000720c */ /* 0x000fe40003f46270 */
[----:B------:R-:W-:Y:S02]  /*11cb0*/  FSEL R151, R164, -INF , !P1 ;  /* 0xff800000a4977808 */ /* 0x000fe40004800000 */
[----:B------:R-:W-:Y:S02]  /*11cc0*/  FSEL R168, R166, -INF , !P0 ;  /* 0xff800000a6a87808 */ /* 0x000fe40004000000 */
[----:B------:R-:W-:-:S02]  /*11cd0*/  ISETP.GE.AND P1, PT, R7, R51, PT ;  /* 0x000000330700720c */ /* 0x000fc40003f26270 */
[----:B------:R-:W-:Y:S02]  /*11ce0*/  ISETP.GE.AND P0, PT, R7, R50, PT ;  /* 0x000000320700720c */ /* 0x000fe40003f06270 */
[----:B------:R-:W-:Y:S02]  /*11cf0*/  FSEL R152, R42, -INF , !P3 ;  /* 0xff8000002a987808 */ /* 0x000fe40005800000 */
[----:B------:R-:W-:Y:S02]  /*11d00*/  FMNMX.FTZ R7, R36, R0, !PT ;  /* 0x0000000024077209 */ /* 0x000fe40007810000 */
[----:B------:R-:W-:Y:S02]  /*11d10*/  FSEL R42, R43, -INF , !P2 ;  /* 0xff8000002b2a7808 */ /* 0x000fe40005000000 */
[----:B------:R-:W-:Y:S02]  /*11d20*/  FSEL R34, R25, -INF , !P5 ;  /* 0xff80000019227808 */ /* 0x000fe40006800000 */
[----:B------:R-:W-:-:S02]  /*11d30*/  FMNMX.FTZ R0, R248, R20, !PT ;  /* 0x00000014f8007209 */ /* 0x000fc40007810000 */
[C---:B------:R-:W-:Y:S02]  /*11d40*/  ISETP.GE.AND P5, PT, R9.reuse, R51, PT ;  /* 0x000000330900720c */ /* 0x040fe40003fa6270 */
[----:B------:R-:W-:Y:S02]  /*11d50*/  ISETP.GE.AND P2, PT, R9, R50, PT ;  /* 0x000000320900720c */ /* 0x000fe40003f46270 */
[----:B------:R-:W-:Y:S02]  /*11d60*/  FSEL R40, R41, -INF , !P4 ;  /* 0xff80000029287808 */ /* 0x000fe40006000000 */
[----:B------:R-:W-:Y:S02]  /*11d70*/  FMNMX.FTZ R7, R37, R7, !PT ;  /* 0x0000000725077209 */ /* 0x000fe40007810000 */
[-C--:B------:R-:W-:Y:S02]  /*11d80*/  ISETP.GE.AND P4, PT, R17, R49.reuse, PT ;  /* 0x000000311100720c */ /* 0x080fe40003f86270 */
        /* <DEDUP_REMOVED lines=9> */
[----:B------:R-:W-:Y:S02]  /*11e20*/  FMNMX.FTZ R0, R30, R0, !PT ;  /* 0x000000001e007209 */ /* 0x000fe40007810000 */
[C---:B------:R-:W-:Y:S02]  /*11e30*/  ISETP.GE.AND P4, PT, R8.reuse, R51, PT ;  /* 0x000000330800720c */ /* 0x040fe40003f86270 */
[----:B------:R-:W-:Y:S02]  /*11e40*/  ISETP.GE.AND P3, PT, R8, R50, PT ;  /* 0x000000320800720c */ /* 0x000fe40003f66270 */
[----:B------:R-:W-:-:S02]  /*11e50*/  FMNMX.FTZ R6, R149, R6, !PT ;  /* 0x0000000695067209 */ /* 0x000fc40007810000 */
[----:B------:R-:W-:Y:S02]  /*11e60*/  FMNMX.FTZ R0, R31, R0, !PT ;  /* 0x000000001f007209 */ /* 0x000fe40007810000 */
[----:B------:R-:W-:Y:S02]  /*11e70*/  FSEL R156, R200, -INF , !P4 ;  /* 0xff800000c89c7808 */ /* 0x000fe40006000000 */
[----:B------:R-:W-:Y:S02]  /*11e80*/  FSEL R170, R202, -INF , !P3 ;  /* 0xff800000caaa7808 */ /* 0x000fe40005800000 */
[C---:B------:R-:W-:Y:S02]  /*11e90*/  ISETP.GE.AND P4, PT, R5.reuse, R51, PT ;  /* 0x000000330500720c */ /* 0x040fe40003f86270 */
[----:B------:R-:W-:Y:S02]  /*11ea0*/  ISETP.GE.AND P3, PT, R5, R50, PT ;  /* 0x000000320500720c */ /* 0x000fe40003f66270 */
[----:B------:R-:W-:-:S02]  /*11eb0*/  FMNMX.FTZ R5, R147, R6, !PT ;  /* 0x0000000693057209 */ /* 0x000fc40007810000 */
[----:B------:R-:W-:Y:S02]  /*11ec0*/  FMNMX.FTZ R0, R45, R0, !PT ;  /* 0x000000002d007209 */ /* 0x000fe40007810000 */
[----:B------:R-:W-:Y:S02]  /*11ed0*/  FMNMX.FTZ R5, R146, R5, !PT ;  /* 0x0000000592057209 */ /* 0x000fe40007810000 */
[----:B------:R-:W-:Y:S02]  /*11ee0*/  FMNMX.FTZ R0, R64, R0, !PT ;  /* 0x0000000040007209 */ /* 0x000fe40007810000 */
[----:B------:R-:W-:Y:S02]  /*11ef0*/  FSEL R148, R201, -INF , !P1 ;  /* 0xff800000c9947808 */ /* 0x000fe40004800000 */
[----:B------:R-:W-:Y:S02]  /*11f00*/  FSEL R169, R203, -INF , !P0 ;  /* 0xff800000cba97808 */ /* 0x000fe40004000000 */
[----:B------:R-:W-:-:S02]  /*11f10*/  ISETP.GE.AND P1, PT, R4, R51, PT ;  /* 0x000000330400720c */ /* 0x000fc40003f26270 */
[----:B------:R-:W-:Y:S02]  /*11f20*/  ISETP.GE.AND P0, PT, R4, R50, PT ;  /* 0x000000320400720c */ /* 0x000fe40003f06270 */
[----:B------:R-:W-:Y:S02]  /*11f30*/  FMNMX.FTZ R4, R71, R5, !PT ;  /* 0x0000000547047209 */ /* 0x000fe40007810000 */
[----:B------:R-:W-:Y:S02]  /*11f40*/  FMNMX.FTZ R0, R163, R0, !PT ;  /* 0x00000000a3007209 */ /* 0x000fe40007810000 */
[----:B------:R-:W-:Y:S02]  /*11f50*/  FMNMX.FTZ R4, R61, R4, !PT ;  /* 0x000000043d047209 */ /* 0x000fe40007810000 */
[----:B------:R-:W-:Y:S02]  /*11f60*/  FMNMX.FTZ R0, R162, R0, !PT ;  /* 0x00000000a2007209 */ /* 0x000fe40007810000 */
[----:B------:R-:W-:-:S02]  /*11f70*/  FSEL R143, R204, -INF , !P5 ;  /* 0xff800000cc8f7808 */ /* 0x000fc40006800000 */
[----:B------:R-:W-:Y:S02]  /*11f80*/  FSEL R167, R206, -INF , !P2 ;  /* 0xff800000cea77808 */ /* 0x000fe40005000000 */
[C---:B------:R-:W-:Y:S02]  /*11f90*/  ISETP.GE.AND P5, PT, R3.reuse, R51, PT ;  /* 0x000000330300720c */ /* 0x040fe40003fa6270 */
[----:B------:R-:W-:Y:S02]  /*11fa0*/  ISETP.GE.AND P2, PT, R3, R50, PT ;  /* 0x000000320300720c */ /* 0x000fe40003f46270 */
[----:B------:R-:W-:Y:S02]  /*11fb0*/  FMNMX.FTZ R3, R53, R4, !PT ;  /* 0x0000000435037209 */ /* 0x000fe40007810000 */
[----:B------:R-:W-:Y:S02]  /*11fc0*/  FMNMX.FTZ R0, R161, R0, !PT ;  /* 0x00000000a1007209 */ /* 0x000fe40007810000 */
        /* <DEDUP_REMOVED lines=8> */
[----:B------:R-:W-:Y:S01]  /*12050*/  FMNMX.FTZ R0, R34, R3, !PT ;  /* 0x0000000322007209 */ /* 0x000fe20007810000 */
[----:B------:R-:W-:Y:S01]  /*12060*/  IMAD.SHL.U32 R3, R235, 0x2, RZ ;  /* 0x00000002eb037824 */ /* 0x000fe200078e00ff */
[----:B------:R-:W-:Y:S02]  /*12070*/  FMNMX.FTZ R2, R155, R2, !PT ;  /* 0x000000029b027209 */ /* 0x000fe40007810000 */
[----:B------:R-:W-:Y:S01]  /*12080*/  FSEL R67, R208, -INF , !P1 ;  /* 0xff800000d0437808 */ /* 0x000fe20004800000 */
[----:B------:R-:W1:Y:S01]  /*12090*/  SHFL.BFLY PT, R5, R0, 0x2, 0x1f ;  /* 0x0c401f0000057f89 */ /* 0x000e6200000e0000 */
[----:B------:R-:W-:Y:S02]  /*120a0*/  FMNMX.FTZ R2, R152, R2, !PT ;  /* 0x0000000298027209 */ /* 0x000fe40007810000 */
[----:B------:R-:W-:-:S02]  /*120b0*/  LOP3.LUT R3, R191, UR37, R3, 0x96, !PT ;  /* 0x00000025bf037c12 */ /* 0x000fc4000f8e9603 */
[----:B------:R-:W-:Y:S02]  /*120c0*/  FMNMX.FTZ R2, R42, R2, !PT ;  /* 0x000000022a027209 */ /* 0x000fe40007810000 */
[----:B------:R-:W-:Y:S01]  /*120d0*/  FSEL R165, R210, -INF , !P0 ;  /* 0xff800000d2a57808 */ /* 0x000fe20004000000 */
[----:B------:R-:W-:Y:S01]  /*120e0*/  IMAD.WIDE.U32 R230, R3, -0x326172a9, RZ ;  /* 0xcd9e8d5703e67825 */ /* 0x000fe200078e00ff */
[----:B------:R-:W-:Y:S02]  /*120f0*/  FMNMX.FTZ R4, R49, R2, !PT ;  /* 0x0000000231047209 */ /* 0x000fe40007810000 */
[----:B------:R-:W-:Y:S02]  /*12100*/  LOP3.LUT R2, R239, UR17, R190, 0x96, !PT ;  /* 0x00000011ef027c12 */ /* 0x000fe4000f8e96be */
[----:B------:R-:W-:Y:S02]  /*12110*/  FMNMX.FTZ R8, R145, R4, !PT ;  /* 0x0000000491087209 */ /* 0x000fe40007810000 */
[----:B------:R-:W-:Y:S01]  /*12120*/  FSEL R65, R209, -INF , !P5 ;  /* 0xff800000d1417808 */ /* 0x000fe20006800000 */
[----:B------:R-:W-:Y:S01]  /*12130*/  IMAD.WIDE.U32 R6, R2, -0x326172a9, RZ ;  /* 0xcd9e8d5702067825 */ /* 0x000fe200078e00ff */
[----:B------:R-:W-:Y:S01]  /*12140*/  LOP3.LUT R2, R231, UR18, R232, 0x96, !PT ;  /* 0x00000012e7027c12 */ /* 0x000fe2000f8e96e8 */
[----:B------:R-:W2:Y:S01]  /*12150*/  SHFL.BFLY PT, R9, R8, 0x2, 0x1f ;  /* 0x0c401f0008097f89 */ /* 0x000ea200000e0000 */
[----:B------:R-:W-:-:S02]  /*12160*/  FSEL R164, R211, -INF , !P2 ;  /* 0xff800000d3a47808 */ /* 0x000fc40005000000 */
[----:B------:R-:W-:Y:S01]  /*12170*/  LOP3.LUT R4, R7, UR16, R230, 0x96, !PT ;  /* 0x0000001007047c12 */ /* 0x000fe2000f8e96e6 */
[----:B------:R-:W-:Y:S01]  /*12180*/  IMAD.WIDE.U32 R2, R2, -0x2daee0ad, RZ ;  /* 0xd2511f5302027825 */ /* 0x000fe200078e00ff */
[----:B------:R-:W-:Y:S02]  /*12190*/  ISETP.GE.AND P1, PT, R10, R51, PT ;  /* 0x000000330a00720c */ /* 0x000fe40003f26270 */
[----:B-1----:R-:W-:Y:S01]  /*121a0*/  FMNMX.FTZ R0, R0, R5, !PT ;  /* 0x0000000500007209 */ /* 0x002fe20007810000 */
[----:B------:R-:W-:Y:S01]  /*121b0*/  IMAD.WIDE.U32 R4, R4, -0x2daee0ad, RZ ;  /* 0xd2511f5304047825 */ /* 0x000fe200078e00ff */
[----:B------:R-:W-:Y:S02]  /*121c0*/  LOP3.LUT R3, R3, UR15, R238, 0x96, !PT ;  /* 0x0000000f03037c12 */ /* 0x000fe4000f8e96ee */
[----:B------:R-:W-:Y:S01]  /*121d0*/  ISETP.GE.AND P0, PT, R10, R50, PT ;  /* 0x000000320a00720c */ /* 0x000fe20003f06270 */
[----:B------:R-:W1:Y:S01]  /*121e0*/  SHFL.BFLY PT, R14, R0, 0x1, 0x1f ;  /* 0x0c201f00000e7f89 */ /* 0x000e6200000e0000 */
[----:B------:R-:W-:Y:S01]  /*121f0*/  LOP3.LUT R5, R5, UR11, R2, 0x96, !PT ;  /* 0x0000000b05057c12 */ /* 0x000fe2000f8e9602 */
[----:B------:R-:W-:Y:S01]  /*12200*/  IMAD.WIDE.U32 R2, R3, -0x326172a9, RZ ;  /* 0xcd9e8d5703027825 */ /* 0x000fe200078e00ff */
[----:B------:R-:W-:-:S02]  /*12210*/  ISETP.GE.AND P5, PT, R11, R51, PT ;  /* 0x000000330b00720c */ /* 0x000fc40003fa6270 */
[----:B------:R-:W-:Y:S01]  /*12220*/  ISETP.GE.AND P2, PT, R11, R50, PT ;  /* 0x000000320b00720c */ /* 0x000fe20003f46270 */
[----:B------:R-:W-:Y:S01]  /*12230*/  IMAD.WIDE.U32 R10, R5, -0x326172a9, RZ ;  /* 0xcd9e8d57050a7825 */ /* 0x000fe200078e00ff */
[----:B------:R-:W-:Y:S02]  /*12240*/  FSEL R52, R216, -INF , !P5 ;  /* 0xff800000d8347808 */ /* 0x000fe40006800000 */
[----:B------:R-:W-:Y:S02]  /*12250*/  FSEL R144, R218, -INF , !P2 ;  /* 0xff800000da907808 */ /* 0x000fe40005000000 */
[----:B------:R-:W-:Y:S02]  /*12260*/  LOP3.LUT R5, R11, UR10, R2, 0x96, !PT ;  /* 0x0000000a0b057c12 */ /* 0x000fe4000f8e9602 */
[----:B--2---:R-:W-:Y:S02]  /*12270*/  FMNMX.FTZ R11, R8, R9, !PT ;  /* 0x00000009080b7209 */ /* 0x004fe40007810000 */
[----:B------:R-:W-:-:S02]  /*12280*/  ISETP.GE.AND P5, PT, R16, R51, PT ;  /* 0x000000331000720c */ /* 0x000fc40003fa6270 */
[----:B------:R-:W-:Y:S02]  /*12290*/  ISETP.GE.AND P2, PT, R16, R50, PT ;  /* 0x000000321000720c */ /* 0x000fe40003f46270 */
[----:B------:R-:W2:Y:S01]  /*122a0*/  SHFL.BFLY PT, R16, R11, 0x1, 0x1f ;  /* 0x0c201f000b107f89 */ /* 0x000ea200000e0000 */
[----:B------:R-:W-:Y:S02]  /*122b0*/  LOP3.LUT R3, R3, UR12, R6, 0x96, !PT ;  /* 0x0000000c03037c12 */ /* 0x000fe4000f8e9606 */
[----:B------:R-:W-:Y:S02]  /*122c0*/  FSEL R62, R212, -INF , !P4 ;  /* 0xff800000d43e7808 */ /* 0x000fe40006000000 */
[----:B------:R-:W-:Y:S01]  /*122d0*/  FSEL R159, R214, -INF , !P3 ;  /* 0xff800000d69f7808 */ /* 0x000fe20005800000 */
[----:B------:R-:W-:Y:S01]  /*122e0*/  IMAD.WIDE.U32 R2, R3, -0x2daee0ad, RZ ;  /* 0xd2511f5303027825 */ /* 0x000fe200078e00ff */
[----:B------:R-:W-:Y:S02]  /*122f0*/  FSEL R60, R213, -INF , !P1 ;  /* 0xff800000d53c7808 */ /* 0x000fe40004800000 */
[----:B------:R-:W-:-:S02]  /*12300*/  FSEL R154, R215, -INF , !P0 ;  /* 0xff800000d79a7808 */ /* 0x000fc40004000000 */
[CC--:B------:R-:W-:Y:S02]  /*12310*/  ISETP.GE.AND P4, PT, R12.reuse, R51.reuse, PT ;  /* 0x000000330c00720c */ /* 0x0c0fe40003f86270 */
[-C--:B------:R-:W-:Y:S02]  /*12320*/  ISETP.GE.AND P3, PT, R12, R50.reuse, PT ;  /* 0x000000320c00720c */ /* 0x080fe40003f66270 */
[C---:B------:R-:W-:Y:S02]  /*12330*/  ISETP.GE.AND P1, PT, R13.reuse, R51, PT ;  /* 0x000000330d00720c */ /* 0x040fe40003f26270 */
[----:B------:R-:W-:Y:S01]  /*12340*/  ISETP.GE.AND P0, PT, R13, R50, PT ;  /* 0x000000320d00720c */ /* 0x000fe20003f06270 */
[----:B------:R-:W-:Y:S01]  /*12350*/  IMAD.WIDE.U32 R12, R5, -0x2daee0ad, RZ ;  /* 0xd2511f53050c7825 */ /* 0x000fe200078e00ff */
[----:B------:R-:W-:Y:S02]  /*12360*/  FSEL R47, R217, -INF , !P4 ;  /* 0xff800000d92f7808 */ /* 0x000fe40006000000 */
[----:B-1----:R-:W-:-:S02]  /*12370*/  FMNMX.FTZ R70, R0, R14, !PT ;  /* 0x0000000e00467209 */ /* 0x002fc40007810000 */
[-C--:B------:R-:W-:Y:S02]  /*12380*/  ISETP.GE.AND P4, PT, R17, R51.reuse, PT ;  /* 0x000000331100720c */ /* 0x080fe40003f86270 */
[----:B------:R-:W-:Y:S01]  /*12390*/  LOP3.LUT R2, R13, UR6, R2, 0x96, !PT ;  /* 0x000000060d027c12 */ /* 0x000fe2000f8e9602 */
[----:B------:R-:W-:Y:S01]  /*123a0*/  FMUL.FTZ R0, R70, c[0x0][0x23c] ;  /* 0x00008f0046007a20 */ /* 0x000fe20000410000 */
[----:B------:R-:W-:Y:S02]  /*123b0*/  LOP3.LUT R3, R3, UR9, R4, 0x96, !PT ;  /* 0x0000000903037c12 */ /* 0x000fe4000f8e9604 */
[----:B------:R-:W-:Y:S01]  /*123c0*/  FSEL R24, R224, -INF , !P4 ;  /* 0xff800000e0187808 */ /* 0x000fe20006000000 */
[----:B------:R-:W-:Y:S01]  /*123d0*/  IMAD.WIDE.U32 R4, R2, -0x326172a9, RZ ;  /* 0xcd9e8d5702047825 */ /* 0x000fe200078e00ff */
[----:B------:R-:W-:Y:S02]  /*123e0*/  FSETP.NEU.FTZ.AND P4, PT, R70, -INF , PT ;  /* 0xff8000004600780b */ /* 0x000fe40003f9d000 */
[----:B------:R-:W-:Y:S01]  /*123f0*/  FSEL R75, R219, -INF , !P3 ;  /* 0xff800000db4b7808 */ /* 0x000fe20005800000 */
[----:B------:R-:W-:Y:S01]  /*12400*/  IMAD.WIDE.U32 R8, R3, -0x326172a9, RZ ;  /* 0xcd9e8d5703087825 */ /* 0x000fe200078e00ff */
[----:B------:R-:W-:-:S02]  /*12410*/  ISETP.GE.AND P3, PT, R19, R51, PT ;  /* 0x000000331300720c */ /* 0x000fc40003f66270 */
[----:B------:R-:W-:Y:S02]  /*12420*/  FSEL R2, R0, RZ, P4 ;  /* 0x000000ff00027208 */ /* 0x000fe40002000000 */
[----:B------:R-:W-:Y:S02]  /*12430*/  SHF.R.U32.HI R0, RZ, 0x18, R4 ;  /* 0x00000018ff007819 */ /* 0x000fe40000011604 */
[----:B--2---:R-:W-:Y:S02]  /*12440*/  FMNMX.FTZ R69, R11, R16, !PT ;  /* 0x000000100b457209 */ /* 0x004fe40007810000 */
[----:B------:R-:W-:Y:S02]  /*12450*/  FSEL R44, R220, -INF , !P1 ;  /* 0xff800000dc2c7808 */ /* 0x000fe40004800000 */
[----:B------:R-:W-:Y:S01]  /*12460*/  LOP3.LUT R8, R5, UR13, R8, 0x96, !PT ;  /* 0x0000000d05087c12 */ /* 0x000fe2000f8e9608 */
[----:B------:R-:W-:Y:S01]  /*12470*/  FMUL.FTZ R11, R69, c[0x0][0x23c] ;  /* 0x00008f00450b7a20 */ /* 0x000fe20000410000 */
[----:B------:R-:W-:-:S02]  /*12480*/  LOP3.LUT R3, R4, 0xff, RZ, 0xc0, !PT ;  /* 0x000000ff04037812 */ /* 0x000fc400078ec0ff */
[-C--:B------:R-:W-:Y:S02]  /*12490*/  ISETP.GE.AND P1, PT, R17, R50.reuse, PT ;  /* 0x000000321100720c */ /* 0x080fe40003f26270 */
[----:B------:R-:W-:Y:S02]  /*124a0*/  FSEL R66, R222, -INF , !P0 ;  /* 0xff800000de427808 */ /* 0x000fe40004000000 */
[----:B------:R-:W-:Y:S02]  /*124b0*/  FSEL R17, R225, -INF , !P3 ;  /* 0xff800000e1117808 */ /* 0x000fe40005800000 */
[----:B------:R-:W-:Y:S01]  /*124c0*/  LOP3.LUT R13, R4, 0xffff, RZ, 0xc0, !PT ;  /* 0x0000ffff040d7812 */ /* 0x000fe200078ec0ff */
[----:B------:R-:W-:Y:S01]  /*124d0*/  FFMA.FTZ R5, R15, c[0x0][0x23c], -R2 ;  /* 0x00008f000f057a23 */ /* 0x000fe20000010802 */
[----:B------:R-:W-:Y:S02]  /*124e0*/  ISETP.GE.AND P0, PT, R19, R50, PT ;  /* 0x000000321300720c */ /* 0x000fe40003f06270 */
[----:B------:R-:W-:Y:S01]  /*124f0*/  FSEL R26, R221, -INF , !P5 ;  /* 0xff800000dd1a7808 */ /* 0x000fe20006800000 */
[----:B------:R1:W-:Y:S01]  /*12500*/  MUFU.EX2 R14, R5 ;  /* 0x00000005000e7308 */ /* 0x0003e20000000800 */
[----:B------:R-:W-:-:S02]  /*12510*/  LOP3.LUT R9, R9, UR8, R10, 0x96, !PT ;  /* 0x0000000809097c12 */ /* 0x000fc4000f8e960a */
[----:B------:R-:W-:Y:S02]  /*12520*/  SHF.R.U32.HI R4, RZ, 0x10, R4 ;  /* 0x00000010ff047819 */ /* 0x000fe40000011604 */
[----:B------:R-:W-:Y:S02]  /*12530*/  ISETP.GE.U32.AND P3, PT, R237, R0, PT ;  /* 0x00000000ed00720c */ /* 0x000fe40003f66070 */
[----:B------:R-:W-:Y:S02]  /*12540*/  FSEL R63, R223, -INF , !P2 ;  /* 0xff800000df3f7808 */ /* 0x000fe40005000000 */
[----:B------:R-:W-:Y:S01]  /*12550*/  ISETP.GE.U32.AND P5, PT, R237, R3, PT ;  /* 0x00000003ed00720c */ /* 0x000fe20003fa6070 */
[----:B------:R-:W-:Y:S01]  /*12560*/  FFMA.FTZ R3, R18, c[0x0][0x23c], -R2 ;  /* 0x00008f0012037a23 */ /* 0x000fe20000010802 */
[----:B------:R-:W-:Y:S02]  /*12570*/  LOP3.LUT R0, R8, 0xff, RZ, 0xc0, !PT ;  /* 0x000000ff08007812 */ /* 0x000fe400078ec0ff */
[----:B------:R-:W-:Y:S01]  /*12580*/  FSETP.NEU.FTZ.AND P2, PT, R69, -INF , PT ;  /* 0xff8000004500780b */ /* 0x000fe20003f5d000 */
[----:B------:R2:W3:Y:S01]  /*12590*/  MUFU.EX2 R41, R3 ;  /* 0x0000000300297308 */ /* 0x0004e20000000800 */
[----:B------:R-:W-:-:S02]  /*125a0*/  FSEL R56, R227, -INF , !P0 ;  /* 0xff800000e3387808 */ /* 0x000fc40004000000 */
[----:B------:R-:W-:Y:S01]  /*125b0*/  LOP3.LUT R10, R4, 0xff, RZ, 0xc0, !PT ;  /* 0x000000ff040a7812 */ /* 0x000fe200078ec0ff */
[----:B-1----:R-:W-:Y:S01]  /*125c0*/  IMAD.WIDE.U32 R4, R9, -0x2daee0ad, RZ ;  /* 0xd2511f5309047825 */ /* 0x002fe200078e00ff */
[----:B------:R-:W-:Y:S02]  /*125d0*/  ISETP.GE.U32.AND P0, PT, R237, R0, PT ;  /* 0x00000000ed00720c */ /* 0x000fe40003f06070 */
[----:B------:R-:W-:Y:S02]  /*125e0*/  FSEL R0, R11, RZ, P2 ;  /* 0x000000ff0b007208 */ /* 0x000fe40001000000 */
[----:B------:R-:W-:Y:S02]  /*125f0*/  LOP3.LUT R15, R4, 0xffff, RZ, 0xc0, !PT ;  /* 0x0000ffff040f7812 */ /* 0x000fe400078ec0ff */
[----:B------:R-:W-:Y:S01]  /*12600*/  LOP3.LUT R9, R8, 0xffff, RZ, 0xc0, !PT ;  /* 0x0000ffff08097812 */ /* 0x000fe200078ec0ff */
[--C-:B------:R-:W-:Y:S01]  /*12610*/  FFMA.FTZ R16, R161, c[0x0][0x23c], -R0.reuse ;  /* 0x00008f00a1107a23 */ /* 0x100fe20000010800 */
[----:B------:R-:W-:Y:S01]  /*12620*/  FSEL R58, R226, -INF , !P1 ;  /* 0xff800000e23a7808 */ /* 0x000fe20004800000 */
[--C-:B------:R-:W-:Y:S01]  /*12630*/  FFMA.FTZ R19, R160, c[0x0][0x23c], -R0.reuse ;  /* 0x00008f00a0137a23 */ /* 0x100fe20000010800 */
[----:B------:R-:W-:Y:S01]  /*12640*/  SHF.R.U32.HI R9, RZ, 0x8, R9 ;  /* 0x00000008ff097819 */ /* 0x000fe20000011609 */
[----:B------:R-:W-:Y:S01]  /*12650*/  FFMA.FTZ R42, R42, c[0x0][0x23c], -R0 ;  /* 0x00008f002a2a7a23 */ /* 0x000fe20000010800 */
[----:B--2---:R-:W-:Y:S01]  /*12660*/  LOP3.LUT R3, R5, UR14, R12, 0x96, !PT ;  /* 0x0000000e05037c12 */ /* 0x004fe2000f8e960c */
[----:B------:R-:W-:Y:S01]  /*12670*/  FFMA.FTZ R5, R20, c[0x0][0x23c], -R0 ;  /* 0x00008f0014057a23 */ /* 0x000fe20000010800 */
[----:B------:R-:W-:Y:S01]  /*12680*/  ISETP.GE.U32.AND P1, PT, R237, R10, PT ;  /* 0x0000000aed00720c */ /* 0x000fe20003f26070 */
[----:B------:R-:W-:Y:S01]  /*12690*/  FFMA.FTZ R20, R61, c[0x0][0x23c], -R2 ;  /* 0x00008f003d147a23 */ /* 0x000fe20000010802 */
[----:B------:R-:W-:Y:S01]  /*126a0*/  LOP3.LUT R10, R4, 0xff, RZ, 0xc0, !PT ;  /* 0x000000ff040a7812 */ /* 0x000fe200078ec0ff */
[----:B------:R1:W-:Y:S01]  /*126b0*/  MUFU.EX2 R32, R5 ;  /* 0x0000000500207308 */ /* 0x0003e20000000800 */
[----:B------:R-:W-:Y:S01]  /*126c0*/  SHF.R.U32.HI R12, RZ, 0x10, R4 ;  /* 0x00000010ff0c7819 */ /* 0x000fe20000011604 */
[----:B------:R-:W-:Y:S01]  /*126d0*/  FFMA.FTZ R49, R49, c[0x0][0x23c], -R0 ;  /* 0x00008f0031317a23 */ /* 0x000fe20000010800 */
[----:B------:R-:W-:-:S02]  /*126e0*/  SHF.R.U32.HI R11, RZ, 0x18, R4 ;  /* 0x00000018ff0b7819 */ /* 0x000fc40000011604 */
[----:B------:R-:W-:Y:S02]  /*126f0*/  LOP3.LUT R4, R9, 0xffff, RZ, 0xc0, !PT ;  /* 0x0000ffff09047812 */ /* 0x000fe400078ec0ff */
[----:B------:R-:W-:Y:S01]  /*12700*/  FSEL R18, R70, RZ, P4 ;  /* 0x000000ff46127208 */ /* 0x000fe20002000000 */
[----:B------:R-:W-:Y:S01]  /*12710*/  MUFU.EX2 R245, R19 ;  /* 0x0000001300f57308 */ /* 0x000fe20000000800 */
[----:B---3--:R-:W-:Y:S02]  /*12720*/  F2FP.BF16.PACK_AB R9, R41, R14 ;  /* 0x0000000e2909723e */ /* 0x008fe400000010ff */
[----:B------:R-:W-:Y:S02]  /*12730*/  ISETP.GE.U32.AND P4, PT, R237, R4, PT ;  /* 0x00000004ed00720c */ /* 0x000fe40003f86070 */
[----:B------:R-:W-:Y:S02]  /*12740*/  SHF.R.U32.HI R4, RZ, 0x18, R8 ;  /* 0x00000018ff047819 */ /* 0x000fe40000011608 */
[----:B------:R-:W-:Y:S01]  /*12750*/  PRMT R59, R9, 0x7610, R59 ;  /* 0x00007610093b7816 */ /* 0x000fe2000000003b */
[----:B-1----:R-:W-:Y:S01]  /*12760*/  FFMA.FTZ R5, R21, c[0x0][0x23c], -R0 ;  /* 0x00008f0015057a23 */ /* 0x002fe20000010800 */
[----:B------:R-:W-:Y:S01]  /*12770*/  FSEL R21, R69, RZ, P2 ;  /* 0x000000ff45157208 */ /* 0x000fe20001000000 */
[----:B------:R1:W-:Y:S01]  /*12780*/  MUFU.EX2 R182, R20 ;  /* 0x0000001400b67308 */ /* 0x0003e20000000800 */
[----:B------:R-:W-:Y:S01]  /*12790*/  ISETP.GE.U32.AND P2, PT, R237, R4, PT ;  /* 0x00000004ed00720c */ /* 0x000fe20003f46070 */
[----:B------:R-:W-:Y:S01]  /*127a0*/  @!P0 HFMA2.BF16_V2 R25, -RZ.H0_H0, RZ.H0_H0, -R59.H0_H0 ;  /* 0x200000ffff198231 */ /* 0x000fe2000034093b */
[----:B------:R-:W-:-:S02]  /*127b0*/  SHF.R.U32.HI R4, RZ, 0x10, R8 ;  /* 0x00000010ff047819 */ /* 0x000fc40000011608 */
[----:B------:R-:W-:Y:S02]  /*127c0*/  PRMT R57, R9, 0x7632, R57 ;  /* 0x0000763209397816 */ /* 0x000fe40000000039 */
[----:B------:R-:W-:Y:S01]  /*127d0*/  LOP3.LUT R4, R4, 0xff, RZ, 0xc0, !PT ;  /* 0x000000ff04047812 */ /* 0x000fe200078ec0ff */
[----:B------:R2:W3:Y:S01]  /*127e0*/  MUFU.EX2 R38, R5 ;  /* 0x0000000500267308 */ /* 0x0004e20000000800 */
[----:B------:R-:W-:Y:S01]  /*127f0*/  PRMT R174, R59, 0x5410, R57 ;  /* 0x000054103bae7816 */ /* 0x000fe20000000039 */
[----:B------:R-:W-:Y:S01]  /*12800*/  @!P4 HFMA2.BF16_V2 R27, -RZ.H0_H0, RZ.H0_H0, -R57.H0_H0 ;  /* 0x200000ffff1bc231 */ /* 0x000fe20000340939 */
[----:B------:R-:W-:Y:S01]  /*12810*/  @!P0 PRMT R59, R25, 0x5410, RZ ;  /* 0x00005410193b8816 */ /* 0x000fe200000000ff */
[----:B------:R-:W-:Y:S01]  /*12820*/  FFMA.FTZ R25, R53, c[0x0][0x23c], -R2 ;  /* 0x00008f0035197a23 */ /* 0x000fe20000010802 */
[----:B------:R-:W-:Y:S01]  /*12830*/  ISETP.GE.U32.AND P0, PT, R237, R4, PT ;  /* 0x00000004ed00720c */ /* 0x000fe20003f06070 */
[----:B------:R-:W-:Y:S01]  /*12840*/  FFMA.FTZ R53, R145, c[0x0][0x23c], -R0 ;  /* 0x00008f0091357a23 */ /* 0x000fe20000010800 */
[----:B------:R-:W-:Y:S01]  /*12850*/  SHF.R.U32.HI R4, RZ, 0x8, R13 ;  /* 0x00000008ff047819 */ /* 0x000fe2000001160d */
[----:B------:R-:W-:Y:S01]  /*12860*/  FFMA.FTZ R13, R71, c[0x0][0x23c], -R2 ;  /* 0x00008f00470d7a23 */ /* 0x000fe20000010802 */
[----:B------:R-:W-:Y:S01]  /*12870*/  @!P4 PRMT R57, R27, 0x5410, RZ ;  /* 0x000054101b39c816 */ /* 0x000fe200000000ff */
[----:B------:R-:W-:Y:S01]  /*12880*/  MUFU.EX2 R186, R25 ;  /* 0x0000001900ba7308 */ /* 0x000fe20000000800 */
[----:B------:R-:W-:Y:S01]  /*12890*/  LOP3.LUT R4, R4, 0xffff, RZ, 0xc0, !PT ;  /* 0x0000ffff04047812 */ /* 0x000fe200078ec0ff */
[----:B-1----:R-:W-:-:S03]  /*128a0*/  IMAD.MOV.U32 R20, RZ, RZ, R247 ;  /* 0x000000ffff147224 */ /* 0x002fc600078e00f7 */
[----:B------:R-:W-:Y:S01]  /*128b0*/  ISETP.GE.U32.AND P4, PT, R237, R4, PT ;  /* 0x00000004ed00720c */ /* 0x000fe20003f86070 */
[----:B--2---:R-:W-:Y:S01]  /*128c0*/  FFMA.FTZ R5, R22, c[0x0][0x23c], -R2 ;  /* 0x00008f0016057a23 */ /* 0x004fe20000010802 */
[----:B---3--:R-:W-:Y:S01]  /*128d0*/  F2FP.BF16.PACK_AB R8, R38, R32 ;  /* 0x000000202608723e */ /* 0x008fe200000010ff */
[----:B------:R-:W-:Y:S01]  /*128e0*/  FFMA.FTZ R4, R30, c[0x0][0x23c], -R0 ;  /* 0x00008f001e047a23 */ /* 0x000fe20000010800 */
[----:B------:R-:W-:Y:S02]  /*128f0*/  MUFU.EX2 R177, R13 ;  /* 0x0000000d00b17308 */ /* 0x000fe40000000800 */
[C---:B------:R-:W-:Y:S02]  /*12900*/  PRMT R55, R8.reuse, 0x7632, R55 ;  /* 0x0000763208377816 */ /* 0x040fe40000000037 */
[----:B------:R-:W-:-:S03]  /*12910*/  PRMT R54, R8, 0x7610, R54 ;  /* 0x0000761008367816 */ /* 0x000fc60000000036 */
[----:B------:R-:W-:Y:S01]  /*12920*/  @!P2 HFMA2.BF16_V2 R33, -RZ.H0_H0, RZ.H0_H0, -R55.H0_H0 ;  /* 0x200000ffff21a231 */ /* 0x000fe20000340937 */
[----:B------:R1:W-:Y:S01]  /*12930*/  MUFU.EX2 R39, R5 ;  /* 0x0000000500277308 */ /* 0x0003e20000000800 */
[----:B------:R-:W-:Y:S01]  /*12940*/  PRMT R175, R54, 0x5410, R55 ;  /* 0x0000541036af7816 */ /* 0x000fe20000000037 */
[----:B------:R-:W-:Y:S02]  /*12950*/  @!P0 HFMA2.BF16_V2 R43, -RZ.H0_H0, RZ.H0_H0, -R54.H0_H0 ;  /* 0x200000ffff2b8231 */ /* 0x000fe40000340936 */
[----:B------:R-:W-:Y:S02]  /*12960*/  @!P2 PRMT R55, R33, 0x5410, RZ ;  /* 0x000054102137a816 */ /* 0x000fe400000000ff */
[----:B------:R-:W-:Y:S02]  /*12970*/  ISETP.GE.U32.AND P2, PT, R237, R10, PT ;  /* 0x0000000aed00720c */ /* 0x000fe40003f46070 */
[----:B------:R-:W-:Y:S01]  /*12980*/  MUFU.EX2 R33, R4 ;  /* 0x0000000400217308 */ /* 0x000fe20000000800 */
[----:B------:R-:W-:Y:S01]  /*12990*/  @!P0 PRMT R54, R43, 0x5410, RZ ;  /* 0x000054102b368816 */ /* 0x000fe200000000ff */
[----:B------:R-:W-:Y:S01]  /*129a0*/  FFMA.FTZ R43, R152, c[0x0][0x23c], -R0 ;  /* 0x00008f00982b7a23 */ /* 0x000fe20000010800 */
[----:B------:R-:W-:Y:S01]  /*129b0*/  ISETP.GE.U32.AND P0, PT, R237, R11, PT ;  /* 0x0000000bed00720c */ /* 0x000fe20003f06070 */
[----:B-1----:R-:W-:-:S04]  /*129c0*/  FFMA.FTZ R5, R23, c[0x0][0x23c], -R2 ;  /* 0x00008f0017057a23 */ /* 0x002fc80000010802 */
[----:B------:R1:W-:Y:S08]  /*129d0*/  MUFU.EX2 R183, R53 ;  /* 0x0000003500b77308 */ /* 0x0003f00000000800 */
[----:B------:R-:W2:Y:S01]  /*129e0*/  MUFU.EX2 R153, R5 ;  /* 0x0000000500997308 */ /* 0x000ea20000000800 */
[----:B-1----:R-:W-:-:S07]  /*129f0*/  IMAD.MOV.U32 R53, RZ, RZ, R178 ;  /* 0x000000ffff357224 */ /* 0x002fce00078e00b2 */
[----:B------:R-:W-:Y:S01]  /*12a00*/  MUFU.EX2 R43, R43 ;  /* 0x0000002b002b7308 */ /* 0x000fe20000000800 */
[----:B--2---:R-:W-:Y:S01]  /*12a10*/  F2FP.BF16.PACK_AB R4, R153, R39 ;  /* 0x000000279904723e */ /* 0x004fe200000010ff */
[----:B------:R-:W-:-:S06]  /*12a20*/  FFMA.FTZ R5, R31, c[0x0][0x23c], -R0 ;  /* 0x00008f001f057a23 */ /* 0x000fcc0000010800 */
[----:B------:R-:W-:Y:S01]  /*12a30*/  MUFU.EX2 R249, R49 ;  /* 0x0000003100f97308 */ /* 0x000fe20000000800 */
[--C-:B------:R-:W-:Y:S01]  /*12a40*/  FFMA.FTZ R31, R40, c[0x0][0x23c], -R2.reuse ;  /* 0x00008f00281f7a23 */ /* 0x100fe20000010802 */
[----:B------:R-:W-:Y:S01]  /*12a50*/  PRMT R51, R4, 0x7610, R51 ;  /* 0x0000761004337816 */ /* 0x000fe20000000033 */
[----:B------:R-:W-:Y:S01]  /*12a60*/  FFMA.FTZ R40, R34, c[0x0][0x23c], -R2 ;  /* 0x00008f0022287a23 */ /* 0x000fe20000010802 */
[----:B------:R-:W-:Y:S01]  /*12a70*/  PRMT R50, R4, 0x7632, R50 ;  /* 0x0000763204327816 */ /* 0x000fe20000000032 */
[----:B------:R-:W-:Y:S01]  /*12a80*/  FFMA.FTZ R34, R157, c[0x0][0x23c], -R0 ;  /* 0x00008f009d227a23 */ /* 0x000fe20000010800 */
[----:B------:R-:W-:Y:S01]  /*12a90*/  LOP3.LUT R4, R12, 0xff, RZ, 0xc0, !PT ;  /* 0x000000ff0c047812 */ /* 0x000fe200078ec0ff */
[----:B------:R-:W-:Y:S01]  /*12aa0*/  @!P5 HFMA2.BF16_V2 R48, -RZ.H0_H0, RZ.H0_H0, -R51.H0_H0 ;  /* 0x200000ffff30d231 */ /* 0x000fe20000340933 */
[----:B------:R1:W2:Y:S01]  /*12ab0*/  MUFU.EX2 R142, R5 ;  /* 0x00000005008e7308 */ /* 0x0002a20000000800 */
[----:B------:R-:W-:Y:S01]  /*12ac0*/  PRMT R173, R51, 0x5410, R50 ;  /* 0x0000541033ad7816 */ /* 0x000fe20000000032 */
[----:B------:R-:W-:Y:S01]  /*12ad0*/  @!P4 HFMA2.BF16_V2 R46, -RZ.H0_H0, RZ.H0_H0, -R50.H0_H0 ;  /* 0x200000ffff2ec231 */ /* 0x000fe20000340932 */
[----:B------:R-:W-:Y:S01]  /*12ae0*/  FFMA.FTZ R12, R147, c[0x0][0x23c], -R2 ;  /* 0x00008f00930c7a23 */ /* 0x000fe20000010802 */
[----:B------:R-:W-:-:S02]  /*12af0*/  @!P5 PRMT R51, R48, 0x5410, RZ ;  /* 0x000054103033d816 */ /* 0x000fc400000000ff */
[----:B------:R-:W-:Y:S01]  /*12b00*/  ISETP.GE.U32.AND P5, PT, R237, R4, PT ;  /* 0x00000004ed00720c */ /* 0x000fe20003fa6070 */
[----:B------:R-:W-:Y:S01]  /*12b10*/  FFMA.FTZ R4, R37, c[0x0][0x23c], -R2 ;  /* 0x00008f0025047a23 */ /* 0x000fe20000010802 */
[----:B------:R-:W-:Y:S01]  /*12b20*/  @!P4 PRMT R50, R46, 0x5410, RZ ;  /* 0x000054102e32c816 */ /* 0x000fe200000000ff */
[----:B------:R-:W-:Y:S01]  /*12b30*/  FFMA.FTZ R37, R155, c[0x0][0x23c], -R0 ;  /* 0x00008f009b257a23 */ /* 0x000fe20000010800 */
[----:B------:R-:W-:Y:S01]  /*12b40*/  MUFU.EX2 R179, R34 ;  /* 0x0000002200b37308 */ /* 0x000fe20000000800 */
[----:B-1----:R-:W-:Y:S01]  /*12b50*/  FFMA.FTZ R5, R36, c[0x0][0x23c], -R2 ;  /* 0x00008f0024057a23 */ /* 0x002fe20000010802 */
[----:B--2---:R-:W-:-:S06]  /*12b60*/  F2FP.BF16.PACK_AB R8, R142, R33 ;  /* 0x000000218e08723e */ /* 0x004fcc00000010ff */
[----:B------:R1:W-:Y:S01]  /*12b70*/  MUFU.EX2 R74, R4 ;  /* 0x00000004004a7308 */ /* 0x0003e20000000800 */
[----:B------:R-:W-:Y:S01]  /*12b80*/  FFMA.FTZ R36, R35, c[0x0][0x23c], -R2 ;  /* 0x00008f0023247a23 */ /* 0x000fe20000010802 */
[C---:B------:R-:W-:Y:S02]  /*12b90*/  PRMT R48, R8.reuse, 0x7632, R48 ;  /* 0x0000763208307816 */ /* 0x040fe40000000030 */
[----:B------:R-:W-:-:S04]  /*12ba0*/  PRMT R46, R8, 0x7610, R46 ;  /* 0x00007610082e7816 */ /* 0x000fc8000000002e */
[----:B------:R2:W3:Y:S01]  /*12bb0*/  MUFU.EX2 R72, R5 ;  /* 0x0000000500487308 */ /* 0x0004e20000000800 */
[----:B------:R-:W-:Y:S01]  /*12bc0*/  @!P3 HFMA2.BF16_V2 R68, -RZ.H0_H0, RZ.H0_H0, -R48.H0_H0 ;  /* 0x200000ffff44b231 */ /* 0x000fe20000340930 */
[----:B------:R-:W-:Y:S01]  /*12bd0*/  PRMT R176, R46, 0x5410, R48 ;  /* 0x000054102eb07816 */ /* 0x000fe20000000030 */
[----:B------:R-:W-:-:S03]  /*12be0*/  @!P1 HFMA2.BF16_V2 R189, -RZ.H0_H0, RZ.H0_H0, -R46.H0_H0 ;  /* 0x200000ffffbd9231 */ /* 0x000fc6000034092e */
[----:B------:R-:W-:Y:S02]  /*12bf0*/  @!P3 PRMT R48, R68, 0x5410, RZ ;  /* 0x000054104430b816 */ /* 0x000fe400000000ff */
[----:B-1----:R-:W-:Y:S01]  /*12c00*/  LOP3.LUT R4, R3, 0xffff, RZ, 0xc0, !PT ;  /* 0x0000ffff03047812 */ /* 0x002fe200078ec0ff */
[----:B------:R-:W-:Y:S01]  /*12c10*/  MUFU.EX2 R180, R37 ;  /* 0x0000002500b47308 */ /* 0x000fe20000000800 */
[----:B------:R-:W-:Y:S02]  /*12c20*/  @!P1 PRMT R46, R189, 0x5410, RZ ;  /* 0x00005410bd2e9816 */ /* 0x000fe400000000ff */
[----:B------:R-:W-:Y:S02]  /*12c30*/  SHF.R.U32.HI R4, RZ, 0x8, R4 ;  /* 0x00000008ff047819 */ /* 0x000fe40000011604 */
[----:B--2---:R-:W-:-:S03]  /*12c40*/  LOP3.LUT R5, R3, 0xff, RZ, 0xc0, !PT ;  /* 0x000000ff03057812 */ /* 0x004fc600078ec0ff */
[----:B------:R-:W-:Y:S01]  /*12c50*/  MUFU.EX2 R251, R31 ;  /* 0x0000001f00fb7308 */ /* 0x000fe20000000800 */
[----:B------:R-:W-:Y:S02]  /*12c60*/  LOP3.LUT R4, R4, 0xffff, RZ, 0xc0, !PT ;  /* 0x0000ffff04047812 */ /* 0x000fe400078ec0ff */
[C---:B------:R-:W-:Y:S02]  /*12c70*/  ISETP.GE.U32.AND P4, PT, R237.reuse, R5, PT ;  /* 0x00000005ed00720c */ /* 0x040fe40003f86070 */
[----:B---3--:R-:W-:Y:S02]  /*12c80*/  F2FP.BF16.PACK_AB R5, R74, R72 ;  /* 0x000000484a05723e */ /* 0x008fe400000010ff */
[----:B------:R-:W-:Y:S01]  /*12c90*/  ISETP.GE.U32.AND P3, PT, R237, R4, PT ;  /* 0x00000004ed00720c */ /* 0x000fe20003f66070 */
[----:B------:R-:W-:Y:S01]  /*12ca0*/  MUFU.EX2 R184, R42 ;  /* 0x0000002a00b87308 */ /* 0x000fe20000000800 */
[----:B------:R-:W-:Y:S02]  /*12cb0*/  PRMT R223, R5, 0x7610, R223 ;  /* 0x0000761005df7816 */ /* 0x000fe400000000df */
[----:B------:R-:W-:-:S02]  /*12cc0*/  SHF.R.U32.HI R4, RZ, 0x18, R3 ;  /* 0x00000018ff047819 */ /* 0x000fc40000011603 */
[----:B------:R-:W-:Y:S02]  /*12cd0*/  SHF.R.U32.HI R3, RZ, 0x10, R3 ;  /* 0x00000010ff037819 */ /* 0x000fe40000011603 */
[----:B------:R-:W-:Y:S01]  /*12ce0*/  PRMT R221, R5, 0x7632, R221 ;  /* 0x0000763205dd7816 */ /* 0x000fe200000000dd */
[----:B------:R-:W-:Y:S01]  /*12cf0*/  @!P4 HFMA2.BF16_V2 R192, -RZ.H0_H0, RZ.H0_H0, -R223.H0_H0 ;  /* 0x200000ffffc0c231 */ /* 0x000fe200003409df */
[----:B------:R-:W-:Y:S01]  /*12d00*/  LOP3.LUT R3, R3, 0xff, RZ, 0xc0, !PT ;  /* 0x000000ff03037812 */ /* 0x000fe200078ec0ff */
[----:B------:R-:W1:Y:S01]  /*12d10*/  MUFU.EX2 R40, R40 ;  /* 0x0000002800287308 */ /* 0x000e620000000800 */
[----:B------:R-:W-:Y:S01]  /*12d20*/  PRMT R188, R223, 0x5410, R221 ;  /* 0x00005410dfbc7816 */ /* 0x000fe200000000dd */
[----:B------:R-:W-:Y:S01]  /*12d30*/  @!P3 HFMA2.BF16_V2 R187, -RZ.H0_H0, RZ.H0_H0, -R221.H0_H0 ;  /* 0x200000ffffbbb231 */ /* 0x000fe200003409dd */
[----:B------:R-:W-:Y:S02]  /*12d40*/  @!P4 PRMT R223, R192, 0x5410, RZ ;  /* 0x00005410c0dfc816 */ /* 0x000fe400000000ff */
[----:B------:R-:W-:-:S02]  /*12d50*/  ISETP.GE.U32.AND P4, PT, R237, R3, PT ;  /* 0x00000003ed00720c */ /* 0x000fc40003f86070 */
[----:B------:R-:W-:Y:S01]  /*12d60*/  LEA R3, R235, 0x1, 0x1 ;  /* 0x00000001eb037811 */ /* 0x000fe200078e08ff */
[----:B------:R-:W-:Y:S01]  /*12d70*/  MUFU.EX2 R185, R36 ;  /* 0x0000002400b97308 */ /* 0x000fe20000000800 */
[----:B------:R-:W-:Y:S02]  /*12d80*/  ISETP.GE.U32.AND P1, PT, R237, R4, PT ;  /* 0x00000004ed00720c */ /* 0x000fe40003f26070 */
[----:B------:R-:W-:Y:S02]  /*12d90*/  LOP3.LUT R192, R3, UR37, RZ, 0x3c, !PT ;  /* 0x0000002503c07c12 */ /* 0x000fe4000f8e3cff */
[----:B------:R-:W-:Y:S02]  /*12da0*/  @!P3 PRMT R221, R187, 0x5410, RZ ;  /* 0x00005410bbddb816 */ /* 0x000fe400000000ff */
[----:B------:R-:W-:Y:S01]  /*12db0*/  LOP3.LUT R3, R191, R192, RZ, 0x3c, !PT ;  /* 0x000000c0bf037212 */ /* 0x000fe200078e3cff */
[----:B-1----:R-:W-:-:S04]  /*12dc0*/  IMAD.MOV.U32 R34, RZ, RZ, R40 ;  /* 0x000000ffff227224 */ /* 0x002fc800078e0028 */
[----:B------:R-:W-:Y:S01]  /*12dd0*/  IMAD.WIDE.U32 R22, R3, -0x326172a9, RZ ;  /* 0xcd9e8d5703167825 */ /* 0x000fe200078e00ff */
[----:B------:R-:W-:-:S04]  /*12de0*/  FMNMX.FTZ R3, R236, R151, !PT ;  /* 0x00000097ec037209 */ /* 0x000fc80007810000 */
[----:B------:R-:W-:Y:S02]  /*12df0*/  FMNMX.FTZ R3, R158, R3, !PT ;  /* 0x000000039e037209 */ /* 0x000fe40007810000 */
[----:B------:R-:W-:Y:S02]  /*12e00*/  LOP3.LUT R4, R23, UR18, R232, 0x96, !PT ;  /* 0x0000001217047c12 */ /* 0x000fe4000f8e96e8 */
[----:B------:R-:W-:Y:S02]  /*12e10*/  FMNMX.FTZ R3, R156, R3, !PT ;  /* 0x000000039c037209 */ /* 0x000fe40007810000 */
[----:B------:R-:W-:Y:S01]  /*12e20*/  LOP3.LUT R10, R7, UR16, R22, 0x96, !PT ;  /* 0x00000010070a7c12 */ /* 0x000fe2000f8e9616 */
[----:B------:R-:W-:Y:S01]  /*12e30*/  IMAD.WIDE.U32 R4, R4, -0x2daee0ad, RZ ;  /* 0xd2511f5304047825 */ /* 0x000fe200078e00ff */
[----:B------:R-:W-:-:S03]  /*12e40*/  FMNMX.FTZ R3, R148, R3, !PT ;  /* 0x0000000394037209 */ /* 0x000fc60007810000 */
[----:B------:R-:W-:Y:S01]  /*12e50*/  IMAD.WIDE.U32 R10, R10, -0x2daee0ad, RZ ;  /* 0xd2511f530a0a7825 */ /* 0x000fe200078e00ff */
[----:B------:R-:W-:Y:S02]  /*12e60*/  LOP3.LUT R5, R5, UR15, R238, 0x96, !PT ;  /* 0x0000000f05057c12 */ /* 0x000fe4000f8e96ee */
[----:B------:R-:W-:Y:S02]  /*12e70*/  FMNMX.FTZ R3, R143, R3, !PT ;  /* 0x000000038f037209 */ /* 0x000fe40007810000 */
[----:B------:R-:W-:Y:S01]  /*12e80*/  LOP3.LUT R8, R11, UR11, R4, 0x96, !PT ;  /* 0x0000000b0b087c12 */ /* 0x000fe2000f8e9604 */
[----:B------:R-:W-:Y:S01]  /*12e90*/  IMAD.WIDE.U32 R4, R5, -0x326172a9, RZ ;  /* 0xcd9e8d5705047825 */ /* 0x000fe200078e00ff */
[----:B------:R-:W-:-:S03]  /*12ea0*/  FMNMX.FTZ R3, R73, R3, !PT ;  /* 0x0000000349037209 */ /* 0x000fc60007810000 */
[----:B------:R-:W-:Y:S01]  /*12eb0*/  IMAD.WIDE.U32 R8, R8, -0x326172a9, RZ ;  /* 0xcd9e8d5708087825 */ /* 0x000fe200078e00ff */
[----:B------:R-:W-:Y:S02]  /*12ec0*/  FMNMX.FTZ R3, R67, R3, !PT ;  /* 0x0000000343037209 */ /* 0x000fe40007810000 */
[----:B------:R-:W-:Y:S02]  /*12ed0*/  LOP3.LUT R5, R5, UR12, R6, 0x96, !PT ;  /* 0x0000000c05057c12 */ /* 0x000fe4000f8e9606 */
[----:B------:R-:W-:Y:S02]  /*12ee0*/  FMNMX.FTZ R3, R65, R3, !PT ;  /* 0x0000000341037209 */ /* 0x000fe40007810000 */
[----:B------:R-:W-:Y:S01]  /*12ef0*/  LOP3.LUT R6, R9, UR10, R4, 0x96, !PT ;  /* 0x0000000a09067c12 */ /* 0x000fe2000f8e9604 */
[----:B------:R-:W-:Y:S01]  /*12f00*/  IMAD.WIDE.U32 R4, R5, -0x2daee0ad, RZ ;  /* 0xd2511f5305047825 */ /* 0x000fe200078e00ff */
[----:B------:R-:W-:-:S04]  /*12f10*/  FMNMX.FTZ R3, R62, R3, !PT ;  /* 0x000000033e037209 */ /* 0x000fc80007810000 */
[----:B------:R-:W-:Y:S01]  /*12f20*/  LOP3.LUT R7, R5, UR9, R10, 0x96, !PT ;  /* 0x0000000905077c12 */ /* 0x000fe2000f8e960a */
[----:B------:R-:W-:Y:S01]  /*12f30*/  IMAD.WIDE.U32 R10, R6, -0x2daee0ad, RZ ;  /* 0xd2511f53060a7825 */ /* 0x000fe200078e00ff */
[----:B------:R-:W-:-:S03]  /*12f40*/  FMNMX.FTZ R5, R60, R3, !PT ;  /* 0x000000033c057209 */ /* 0x000fc60007810000 */
[----:B------:R-:W-:Y:S01]  /*12f50*/  FFMA.FTZ R3, R45, c[0x0][0x23c], -R0 ;  /* 0x00008f002d037a23 */ /* 0x000fe20000010800 */
[----:B------:R-:W-:Y:S01]  /*12f60*/  FMNMX.FTZ R5, R52, R5, !PT ;  /* 0x0000000534057209 */ /* 0x000fe20007810000 */
[----:B------:R-:W-:Y:S01]  /*12f70*/  IMAD.WIDE.U32 R6, R7, -0x326172a9, RZ ;  /* 0xcd9e8d5707067825 */ /* 0x000fe200078e00ff */
[----:B------:R-:W-:Y:S01]  /*12f80*/  LOP3.LUT R9, R11, UR6, R4, 0x96, !PT ;  /* 0x000000060b097c12 */ /* 0x000fe2000f8e9604 */
[----:B------:R1:W-:Y:S01]  /*12f90*/  MUFU.EX2 R27, R3 ;  /* 0x00000003001b7308 */ /* 0x0003e20000000800 */
[----:B------:R-:W-:Y:S01]  /*12fa0*/  FMNMX.FTZ R5, R47, R5, !PT ;  /* 0x000000052f057209 */ /* 0x000fe20007810000 */
[----:B------:R-:W-:Y:S01]  /*12fb0*/  FFMA.FTZ R4, R64, c[0x0][0x23c], -R0 ;  /* 0x00008f0040047a23 */ /* 0x000fe20000010800 */
[----:B------:R-:W-:Y:S01]  /*12fc0*/  LOP3.LUT R45, R7, UR8, R8, 0x96, !PT ;  /* 0x00000008072d7c12 */ /* 0x000fe2000f8e9608 */
[----:B------:R-:W-:Y:S01]  /*12fd0*/  FFMA.FTZ R11, R149, c[0x0][0x23c], -R2 ;  /* 0x00008f00950b7a23 */ /* 0x000fe20000010802 */
[----:B------:R-:W-:-:S03]  /*12fe0*/  FMNMX.FTZ R5, R44, R5, !PT ;  /* 0x000000052c057209 */ /* 0x000fc60007810000 */
[----:B------:R2:W3:Y:S01]  /*12ff0*/  MUFU.EX2 R64, R4 ;  /* 0x0000000400407308 */ /* 0x0004e20000000800 */
[----:B-1----:R-:W-:Y:S01]  /*13000*/  SHF.R.U32.HI R3, RZ, 0x8, R15 ;  /* 0x00000008ff037819 */ /* 0x002fe2000001160f */
[----:B------:R-:W-:-:S03]  /*13010*/  FFMA.FTZ R15, R146, c[0x0][0x23c], -R2 ;  /* 0x00008f00920f7a23 */ /* 0x000fc60000010802 */
[----:B------:R-:W-:Y:S02]  /*13020*/  LOP3.LUT R3, R3, 0xffff, RZ, 0xc0, !PT ;  /* 0x0000ffff03037812 */ /* 0x000fe400078ec0ff */
[----:B--2---:R-:W-:Y:S02]  /*13030*/  FMNMX.FTZ R4, R26, R5, !PT ;  /* 0x000000051a047209 */ /* 0x004fe40007810000 */
[----:B------:R-:W-:Y:S02]  /*13040*/  ISETP.GE.U32.AND P3, PT, R237, R3, PT ;  /* 0x00000003ed00720c */ /* 0x000fe40003f66070 */
[----:B------:R-:W-:Y:S01]  /*13050*/  FMNMX.FTZ R68, R24, R4, !PT ;  /* 0x0000000418447209 */ /* 0x000fe20007810000 */
[----:B------:R-:W-:Y:S01]  /*13060*/  IMAD.WIDE.U32 R4, R9, -0x326172a9, RZ ;  /* 0xcd9e8d5709047825 */ /* 0x000fe200078e00ff */
[----:B---3--:R-:W-:Y:S02]  /*13070*/  F2FP.BF16.PACK_AB R8, R64, R27 ;  /* 0x0000001b4008723e */ /* 0x008fe400000010ff */
[----:B------:R-:W-:-:S02]  /*13080*/  FMNMX.FTZ R68, R17, R68, !PT ;  /* 0x0000004411447209 */ /* 0x000fc40007810000 */
[----:B------:R-:W-:Y:S02]  /*13090*/  LOP3.LUT R3, R5, UR13, R6, 0x96, !PT ;  /* 0x0000000d05037c12 */ /* 0x000fe4000f8e9606 */
[----:B------:R-:W-:Y:S01]  /*130a0*/  FMNMX.FTZ R6, R240, R168, !PT ;  /* 0x000000a8f0067209 */ /* 0x000fe20007810000 */
[----:B------:R-:W1:Y:S01]  /*130b0*/  SHFL.BFLY PT, R9, R68, 0x2, 0x1f ;  /* 0x0c401f0044097f89 */ /* 0x000e6200000e0000 */
[C---:B------:R-:W-:Y:S02]  /*130c0*/  PRMT R217, R8.reuse, 0x7610, R217 ;  /* 0x0000761008d97816 */ /* 0x040fe400000000d9 */
[----:B------:R-:W-:Y:S02]  /*130d0*/  FMNMX.FTZ R6, R171, R6, !PT ;  /* 0x00000006ab067209 */ /* 0x000fe40007810000 */
[----:B------:R-:W-:Y:S01]  /*130e0*/  PRMT R216, R8, 0x7632, R216 ;  /* 0x0000763208d87816 */ /* 0x000fe200000000d8 */
[----:B------:R-:W-:Y:S01]  /*130f0*/  @!P4 HFMA2.BF16_V2 R193, -RZ.H0_H0, RZ.H0_H0, -R217.H0_H0 ;  /* 0x200000ffffc1c231 */ /* 0x000fe200003409d9 */
[----:B------:R-:W-:Y:S01]  /*13100*/  FMNMX.FTZ R7, R170, R6, !PT ;  /* 0x00000006aa077209 */ /* 0x000fe20007810000 */
[----:B------:R-:W-:Y:S01]  /*13110*/  FFMA.FTZ R8, R163, c[0x0][0x23c], -R0 ;  /* 0x00008f00a3087a23 */ /* 0x000fe20000010800 */
[----:B------:R-:W-:Y:S01]  /*13120*/  LOP3.LUT R6, R3, 0xffff, RZ, 0xc0, !PT ;  /* 0x0000ffff03067812 */ /* 0x000fe200078ec0ff */
[----:B------:R-:W-:Y:S01]  /*13130*/  @!P1 HFMA2.BF16_V2 R194, -RZ.H0_H0, RZ.H0_H0, -R216.H0_H0 ;  /* 0x200000ffffc29231 */ /* 0x000fe200003409d8 */
[----:B------:R-:W-:-:S02]  /*13140*/  FMNMX.FTZ R7, R169, R7, !PT ;  /* 0x00000007a9077209 */ /* 0x000fc40007810000 */
[----:B------:R-:W-:Y:S02]  /*13150*/  SHF.R.U32.HI R6, RZ, 0x8, R6 ;  /* 0x00000008ff067819 */ /* 0x000fe40000011606 */
[----:B------:R-:W-:Y:S02]  /*13160*/  FMNMX.FTZ R7, R167, R7, !PT ;  /* 0x00000007a7077209 */ /* 0x000fe40007810000 */
[----:B------:R-:W-:Y:S02]  /*13170*/  LOP3.LUT R6, R6, 0xffff, RZ, 0xc0, !PT ;  /* 0x0000ffff06067812 */ /* 0x000fe400078ec0ff */
[----:B------:R-:W-:Y:S02]  /*13180*/  PRMT R244, R217, 0x5410, R216 ;  /* 0x00005410d9f47816 */ /* 0x000fe400000000d8 */
[----:B------:R-:W-:Y:S02]  /*13190*/  @!P4 PRMT R217, R193, 0x5410, RZ ;  /* 0x00005410c1d9c816 */ /* 0x000fe400000000ff */
[----:B------:R-:W-:-:S02]  /*131a0*/  ISETP.GE.U32.AND P4, PT, R237, R6, PT ;  /* 0x00000006ed00720c */ /* 0x000fc40003f86070 */
[----:B------:R-:W-:Y:S01]  /*131b0*/  FMNMX.FTZ R6, R166, R7, !PT ;  /* 0x00000007a6067209 */ /* 0x000fe20007810000 */
[----:B------:R-:W-:Y:S01]  /*131c0*/  FFMA.FTZ R7, R150, c[0x0][0x23c], -R2 ;  /* 0x00008f0096077a23 */ /* 0x000fe20000010802 */
[----:B-1----:R-:W-:Y:S01]  /*131d0*/  FMNMX.FTZ R68, R68, R9, !PT ;  /* 0x0000000944447209 */ /* 0x002fe20007810000 */
[----:B------:R-:W-:Y:S01]  /*131e0*/  FFMA.FTZ R9, R162, c[0x0][0x23c], -R0 ;  /* 0x00008f00a2097a23 */ /* 0x000fe20000010800 */
[----:B------:R-:W-:Y:S01]  /*131f0*/  FMNMX.FTZ R6, R165, R6, !PT ;  /* 0x00000006a5067209 */ /* 0x000fe20007810000 */
[----:B------:R-:W-:Y:S01]  /*13200*/  MUFU.EX2 R61, R7 ;  /* 0x00000007003d7308 */ /* 0x000fe20000000800 */
[----:B------:R-:W-:Y:S02]  /*13210*/  @!P1 PRMT R216, R194, 0x5410, RZ ;  /* 0x00005410c2d89816 */ /* 0x000fe400000000ff */
[----:B------:R-:W-:Y:S02]  /*13220*/  FMNMX.FTZ R2, R164, R6, !PT ;  /* 0x00000006a4027209 */ /* 0x000fe40007810000 */
[----:B------:R-:W1:Y:S02]  /*13230*/  SHFL.BFLY PT, R6, R68, 0x1, 0x1f ;  /* 0x0c201f0044067f89 */ /* 0x000e6400000e0000 */
[----:B------:R-:W-:-:S04]  /*13240*/  FMNMX.FTZ R2, R159, R2, !PT ;  /* 0x000000029f027209 */ /* 0x000fc80007810000 */
[----:B------:R-:W-:-:S04]  /*13250*/  FMNMX.FTZ R0, R154, R2, !PT ;  /* 0x000000029a007209 */ /* 0x000fc80007810000 */
[----:B------:R-:W-:-:S04]  /*13260*/  FMNMX.FTZ R0, R144, R0, !PT ;  /* 0x0000000090007209 */ /* 0x000fc80007810000 */
[----:B------:R-:W-:-:S04]  /*13270*/  FMNMX.FTZ R0, R75, R0, !PT ;  /* 0x000000004b007209 */ /* 0x000fc80007810000 */
[----:B------:R-:W-:-:S04]  /*13280*/  FMNMX.FTZ R0, R66, R0, !PT ;  /* 0x0000000042007209 */ /* 0x000fc80007810000 */
[----:B------:R-:W-:Y:S02]  /*13290*/  FMNMX.FTZ R2, R63, R0, !PT ;  /* 0x000000003f027209 */ /* 0x000fe40007810000 */
[----:B-1----:R-:W-:Y:S01]  /*132a0*/  FMNMX.FTZ R68, R68, R6, !PT ;  /* 0x0000000644447209 */ /* 0x002fe20007810000 */
[----:B------:R-:W-:Y:S01]  /*132b0*/  FADD.FTZ R6, R243, -R18 ;  /* 0x80000012f3067221 */ /* 0x000fe20000010000 */
[----:B------:R-:W-:Y:S02]  /*132c0*/  FMNMX.FTZ R2, R58, R2, !PT ;  /* 0x000000023a027209 */ /* 0x000fe40007810000 */
[C---:B------:R-:W-:Y:S01]  /*132d0*/  FSETP.NEU.FTZ.AND P1, PT, R68.reuse, -INF , PT ;  /* 0xff8000004400780b */ /* 0x040fe20003f3d000 */
[----:B------:R-:W-:Y:S01]  /*132e0*/  FMUL.FTZ R0, R68, c[0x0][0x23c] ;  /* 0x00008f0044007a20 */ /* 0x000fe20000410000 */
[----:B------:R-:W-:Y:S01]  /*132f0*/  FMNMX.FTZ R71, R56, R2, !PT ;  /* 0x0000000238477209 */ /* 0x000fe20007810000 */
[----:B------:R-:W-:-:S03]  /*13300*/  FMUL.FTZ R6, R6, c[0x0][0x23c] ;  /* 0x00008f0006067a20 */ /* 0x000fc60000410000 */
[----:B------:R-:W-:Y:S01]  /*13310*/  FSEL R0, R0, RZ, P1 ;  /* 0x000000ff00007208 */ /* 0x000fe20000800000 */
[----:B------:R-:W1:Y:S02]  /*13320*/  SHFL.BFLY PT, R2, R71, 0x2, 0x1f ;  /* 0x0c401f0047027f89 */ /* 0x000e6400000e0000 */
[----:B------:R-:W-:Y:S02]  /*13330*/  MUFU.EX2 R6, R6 ;  /* 0x0000000600067308 */ /* 0x000fe40000000800 */
[--C-:B------:R-:W-:Y:S02]  /*13340*/  FFMA.FTZ R147, R143, c[0x0][0x23c], -R0.reuse ;  /* 0x00008f008f937a23 */ /* 0x100fe40000010800 */
[--C-:B------:R-:W-:Y:S02]  /*13350*/  FFMA.FTZ R30, R151, c[0x0][0x23c], -R0.reuse ;  /* 0x00008f00971e7a23 */ /* 0x100fe40000010800 */
[--C-:B------:R-:W-:Y:S02]  /*13360*/  FFMA.FTZ R146, R156, c[0x0][0x23c], -R0.reuse ;  /* 0x00008f009c927a23 */ /* 0x100fe40000010800 */
[----:B------:R2:W3:Y:S01]  /*13370*/  MUFU.EX2 R143, R11 ;  /* 0x0000000b008f7308 */ /* 0x0004e20000000800 */
[----:B------:R-:W-:-:S02]  /*13380*/  FFMA.FTZ R145, R148, c[0x0][0x23c], -R0 ;  /* 0x00008f0094917a23 */ /* 0x000fc40000010800 */
[--C-:B------:R-:W-:Y:S02]  /*13390*/  FFMA.FTZ R35, R158, c[0x0][0x23c], -R0.reuse ;  /* 0x00008f009e237a23 */ /* 0x100fe40000010800 */
[--C-:B------:R-:W-:Y:S02]  /*133a0*/  FFMA.FTZ R73, R73, c[0x0][0x23c], -R0.reuse ;  /* 0x00008f0049497a23 */ /* 0x100fe40000010800 */
[--C-:B------:R-:W-:Y:S02]  /*133b0*/  FFMA.FTZ R148, R67, c[0x0][0x23c], -R0.reuse ;  /* 0x00008f0043947a23 */ /* 0x100fe40000010800 */
[--C-:B------:R-:W-:Y:S02]  /*133c0*/  FFMA.FTZ R149, R65, c[0x0][0x23c], -R0.reuse ;  /* 0x00008f0041957a23 */ /* 0x100fe40000010800 */
[--C-:B------:R-:W-:Y:S02]  /*133d0*/  FFMA.FTZ R150, R62, c[0x0][0x23c], -R0.reuse ;  /* 0x00008f003e967a23 */ /* 0x100fe40000010800 */
[--C-:B------:R-:W-:Y:S01]  /*133e0*/  FFMA.FTZ R151, R60, c[0x0][0x23c], -R0.reuse ;  /* 0x00008f003c977a23 */ /* 0x100fe20000010800 */
[----:B-1----:R-:W-:Y:S01]  /*133f0*/  FMNMX.FTZ R71, R71, R2, !PT ;  /* 0x0000000247477209 */ /* 0x002fe20007810000 */
[--C-:B------:R-:W-:Y:S01]  /*13400*/  FFMA.FTZ R155, R52, c[0x0][0x23c], -R0.reuse ;  /* 0x00008f00349b7a23 */ /* 0x100fe20000010800 */
[----:B--2---:R-:W-:Y:S01]  /*13410*/  FSEL R11, R68, RZ, P1 ;  /* 0x000000ff440b7208 */ /* 0x004fe20000800000 */
[--C-:B------:R-:W-:Y:S01]  /*13420*/  FFMA.FTZ R156, R47, c[0x0][0x23c], -R0.reuse ;  /* 0x00008f002f9c7a23 */ /* 0x100fe20000010800 */
[----:B------:R-:W-:Y:S01]  /*13430*/  MUFU.EX2 R52, R12 ;  /* 0x0000000c00347308 */ /* 0x000fe20000000800 */
[--C-:B------:R-:W-:Y:S01]  /*13440*/  FFMA.FTZ R233, R44, c[0x0][0x23c], -R0.reuse ;  /* 0x00008f002ce97a23 */ /* 0x100fe20000010800 */
[----:B------:R-:W1:Y:S01]  /*13450*/  SHFL.BFLY PT, R7, R71, 0x1, 0x1f ;  /* 0x0c201f0047077f89 */ /* 0x000e6200000e0000 */
[----:B------:R-:W-:-:S02]  /*13460*/  FFMA.FTZ R193, R26, c[0x0][0x23c], -R0 ;  /* 0x00008f001ac17a23 */ /* 0x000fc40000010800 */
[--C-:B------:R-:W-:Y:S02]  /*13470*/  FFMA.FTZ R235, R24, c[0x0][0x23c], -R0.reuse ;  /* 0x00008f0018eb7a23 */ /* 0x100fe40000010800 */
[----:B------:R-:W-:Y:S01]  /*13480*/  FFMA.FTZ R234, R17, c[0x0][0x23c], -R0 ;  /* 0x00008f0011ea7a23 */ /* 0x000fe20000010800 */
[----:B------:R-:W-:Y:S01]  /*13490*/  MUFU.EX2 R44, R8 ;  /* 0x00000008002c7308 */ /* 0x000fe20000000800 */
[----:B---3--:R-:W-:Y:S01]  /*134a0*/  F2FP.BF16.PACK_AB R0, R143, R61 ;  /* 0x0000003d8f00723e */ /* 0x008fe200000010ff */
[-C--:B------:R-:W-:Y:S02]  /*134b0*/  FFMA.FTZ R241, R241, R6.reuse, R14 ;  /* 0x00000006f1f17223 */ /* 0x080fe4000001000e */
[-C--:B------:R-:W-:Y:S01]  /*134c0*/  FMUL.FTZ R42, R124, R6.reuse ;  /* 0x000000067c2a7220 */ /* 0x080fe20000410000 */
[----:B------:R-:W-:Y:S01]  /*134d0*/  PRMT R213, R0, 0x7610, R213 ;  /* 0x0000761000d57816 */ /* 0x000fe200000000d5 */
[-C--:B------:R-:W-:Y:S01]  /*134e0*/  FMUL.FTZ R136, R136, R6.reuse ;  /* 0x0000000688887220 */ /* 0x080fe20000410000 */
[----:B------:R-:W-:Y:S01]  /*134f0*/  PRMT R212, R0, 0x7632, R212 ;  /* 0x0000763200d47816 */ /* 0x000fe200000000d4 */
[----:B------:R-:W2:Y:S01]  /*13500*/  MUFU.EX2 R47, R9 ;  /* 0x00000009002f7308 */ /* 0x000ea20000000800 */
[----:B------:R-:W-:Y:S01]  /*13510*/  LOP3.LUT R0, R3, 0xff, RZ, 0xc0, !PT ;  /* 0x000000ff03007812 */ /* 0x000fe200078ec0ff */
[----:B------:R-:W-:Y:S01]  /*13520*/  @!P2 HFMA2.BF16_V2 R195, -RZ.H0_H0, RZ.H0_H0, -R213.H0_H0 ;  /* 0x200000ffffc3a231 */ /* 0x000fe200003409d5 */
[----:B------:R-:W-:Y:S01]  /*13530*/  PRMT R246, R213, 0x5410, R212 ;  /* 0x00005410d5f67816 */ /* 0x000fe200000000d4 */
[----:B------:R-:W-:Y:S01]  /*13540*/  @!P3 HFMA2.BF16_V2 R198, -RZ.H0_H0, RZ.H0_H0, -R212.H0_H0 ;  /* 0x200000ffffc6b231 */ /* 0x000fe200003409d4 */
[----:B------:R-:W-:-:S02]  /*13550*/  FMUL.FTZ R137, R137, R6 ;  /* 0x0000000689897220 */ /* 0x000fc40000410000 */
[----:B------:R-:W-:Y:S01]  /*13560*/  @!P2 PRMT R213, R195, 0x5410, RZ ;  /* 0x00005410c3d5a816 */ /* 0x000fe200000000ff */
[----:B------:R-:W3:Y:S01]  /*13570*/  MUFU.EX2 R60, R15 ;  /* 0x0000000f003c7308 */ /* 0x000ee20000000800 */
[----:B------:R-:W-:Y:S01]  /*13580*/  ISETP.GE.U32.AND P2, PT, R237, R0, PT ;  /* 0x00000000ed00720c */ /* 0x000fe20003f46070 */
[-C--:B------:R-:W-:Y:S01]  /*13590*/  FMUL.FTZ R132, R132, R6.reuse ;  /* 0x0000000684847220 */ /* 0x080fe20000410000 */
[----:B------:R-:W-:Y:S01]  /*135a0*/  SHF.R.U32.HI R0, RZ, 0x18, R3 ;  /* 0x00000018ff007819 */ /* 0x000fe20000011603 */
[-C--:B------:R-:W-:Y:S01]  /*135b0*/  FMUL.FTZ R133, R133, R6.reuse ;  /* 0x0000000685857220 */ /* 0x080fe20000410000 */
[----:B------:R-:W-:Y:S01]  /*135c0*/  @!P3 PRMT R212, R198, 0x5410, RZ ;  /* 0x00005410c6d4b816 */ /* 0x000fe200000000ff */
[----:B------:R-:W-:Y:S01]  /*135d0*/  FMUL.FTZ R40, R116, R6 ;  /* 0x0000000674287220 */ /* 0x000fe20000410000 */
[----:B------:R-:W-:Y:S02]  /*135e0*/  ISETP.GE.U32.AND P3, PT, R237, R0, PT ;  /* 0x00000000ed00720c */ /* 0x000fe40003f66070 */
[----:B--2---:R-:W-:-:S02]  /*135f0*/  F2FP.BF16.PACK_AB R2, R47, R44 ;  /* 0x0000002c2f02723e */ /* 0x004fc400000010ff */
[----:B------:R-:W-:Y:S01]  /*13600*/  SHF.R.U32.HI R0, RZ, 0x10, R3 ;  /* 0x00000010ff007819 */ /* 0x000fe20000011603 */
[----:B------:R-:W-:Y:S01]  /*13610*/  FADD.FTZ R3, R248, -R21 ;  /* 0x80000015f8037221 */ /* 0x000fe20000010000 */
[----:B------:R-:W-:Y:S01]  /*13620*/  PRMT R211, R2, 0x7610, R211 ;  /* 0x0000761002d37816 */ /* 0x000fe200000000d3 */
[----:B------:R-:W-:Y:S01]  /*13630*/  FMUL.FTZ R248, R128, R6 ;  /* 0x0000000680f87220 */ /* 0x000fe20000410000 */
[----:B------:R-:W-:Y:S01]  /*13640*/  PRMT R210, R2, 0x7632, R210 ;  /* 0x0000763202d27816 */ /* 0x000fe200000000d2 */
[----:B------:R-:W-:Y:S01]  /*13650*/  FMUL.FTZ R3, R3, c[0x0][0x23c] ;  /* 0x00008f0003037a20 */ /* 0x000fe20000410000 */
[----:B------:R-:W-:Y:S01]  /*13660*/  LOP3.LUT R2, R4, 0xff, RZ, 0xc0, !PT ;  /* 0x000000ff04027812 */ /* 0x000fe200078ec0ff */
[----:B------:R-:W-:Y:S01]  /*13670*/  @!P5 HFMA2.BF16_V2 R200, -RZ.H0_H0, RZ.H0_H0, -R211.H0_H0 ;  /* 0x200000ffffc8d231 */ /* 0x000fe200003409d3 */
[----:B------:R-:W-:Y:S01]  /*13680*/  LOP3.LUT R0, R0, 0xff, RZ, 0xc0, !PT ;  /* 0x000000ff00007812 */ /* 0x000fe200078ec0ff */
[----:B------:R-:W-:Y:S01]  /*13690*/  @!P0 HFMA2.BF16_V2 R199, -RZ.H0_H0, RZ.H0_H0, -R210.H0_H0 ;  /* 0x200000ffffc78231 */ /* 0x000fe200003409d2 */
[----:B-1----:R-:W-:Y:S01]  /*136a0*/  FMNMX.FTZ R71, R71, R7, !PT ;  /* 0x0000000747477209 */ /* 0x002fe20007810000 */
[----:B------:R-:W-:Y:S01]  /*136b0*/  FADD.FTZ R7, R41, R241 ;  /* 0x000000f129077221 */ /* 0x000fe20000010000 */
[----:B------:R-:W-:-:S02]  /*136c0*/  ISETP.GE.U32.AND P1, PT, R237, R2, PT ;  /* 0x00000002ed00720c */ /* 0x000fc40003f26070 */
[----:B------:R-:W-:Y:S02]  /*136d0*/  LOP3.LUT R8, R4, 0xffff, RZ, 0xc0, !PT ;  /* 0x0000ffff04087812 */ /* 0x000fe400078ec0ff */
[----:B------:R-:W-:Y:S02]  /*136e0*/  PRMT R243, R211, 0x5410, R210 ;  /* 0x00005410d3f37816 */ /* 0x000fe400000000d2 */
[--C-:B------:R-:W-:Y:S02]  /*136f0*/  SHF.R.U32.HI R2, RZ, 0x18, R4.reuse ;  /* 0x00000018ff027819 */ /* 0x100fe40000011604 */
[----:B------:R-:W-:Y:S02]  /*13700*/  SHF.R.U32.HI R5, RZ, 0x10, R4 ;  /* 0x00000010ff057819 */ /* 0x000fe40000011604 */
[----:B------:R-:W-:Y:S01]  /*13710*/  @!P5 PRMT R211, R200, 0x5410, RZ ;  /* 0x00005410c8d3d816 */ /* 0x000fe200000000ff */
[----:B------:R-:W1:Y:S01]  /*13720*/  MUFU.EX2 R4, R3 ;  /* 0x0000000300047308 */ /* 0x000e620000000800 */
[----:B------:R-:W-:Y:S01]  /*13730*/  ISETP.GE.U32.AND P5, PT, R237, R0, PT ;  /* 0x00000000ed00720c */ /* 0x000fe20003fa6070 */
[----:B------:R-:W-:Y:S01]  /*13740*/  FMUL.FTZ R0, R71, c[0x0][0x23c] ;  /* 0x00008f0047007a20 */ /* 0x000fe20000410000 */
[----:B------:R-:W-:-:S02]  /*13750*/  @!P0 PRMT R210, R199, 0x5410, RZ ;  /* 0x00005410c7d28816 */ /* 0x000fc400000000ff */
[----:B------:R-:W-:-:S04]  /*13760*/  FSETP.NEU.FTZ.AND P0, PT, R71, -INF , PT ;  /* 0xff8000004700780b */ /* 0x000fc80003f1d000 */
[----:B------:R-:W-:Y:S02]  /*13770*/  FSEL R0, R0, RZ, P0 ;  /* 0x000000ff00007208 */ /* 0x000fe40000000000 */
[----:B------:R-:W-:Y:S02]  /*13780*/  FSEL R17, R71, RZ, P0 ;  /* 0x000000ff47117208 */ /* 0x000fe40000000000 */
[----:B------:R-:W-:Y:S01]  /*13790*/  ISETP.GE.U32.AND P0, PT, R237, R2, PT ;  /* 0x00000002ed00720c */ /* 0x000fe20003f06070 */
        /* <DEDUP_REMOVED lines=16> */
[----:B---3--:R-:W-:Y:S01]  /*138a0*/  F2FP.BF16.PACK_AB R0, R60, R52 ;  /* 0x000000343c00723e */ /* 0x008fe200000010ff */
[----:B-1----:R-:W-:-:S02]  /*138b0*/  FFMA.FTZ R242, R242, R4, R32 ;  /* 0x00000004f2f27223 */ /* 0x002fc40000010020 */
[----:B------:R1:W2:Y:S01]  /*138c0*/  MUFU.EX2 R32, R16 ;  /* 0x0000001000207308 */ /* 0x0002a20000000800 */
[C---:B------:R-:W-:Y:S01]  /*138d0*/  PRMT R209, R0.reuse, 0x7610, R209 ;  /* 0x0000761000d17816 */ /* 0x040fe200000000d1 */
[----:B------:R-:W-:Y:S01]  /*138e0*/  IMAD.WIDE.U32 R2, R45, -0x2daee0ad, RZ ;  /* 0xd2511f532d027825 */ /* 0x000fe200078e00ff */
[----:B------:R-:W-:Y:S02]  /*138f0*/  PRMT R208, R0, 0x7632, R208 ;  /* 0x0000763200d07816 */ /* 0x000fe400000000d0 */
[----:B------:R-:W-:Y:S01]  /*13900*/  LOP3.LUT R0, R5, 0xff, RZ, 0xc0, !PT ;  /* 0x000000ff05007812 */ /* 0x000fe200078ec0ff */
[----:B------:R-:W-:Y:S01]  /*13910*/  @!P2 HFMA2.BF16_V2 R201, -RZ.H0_H0, RZ.H0_H0, -R209.H0_H0 ;  /* 0x200000ffffc9a231 */ /* 0x000fe200003409d1 */
[----:B------:R-:W-:Y:S01]  /*13920*/  PRMT R172, R209, 0x5410, R208 ;  /* 0x00005410d1ac7816 */ /* 0x000fe200000000d0 */
[----:B------:R-:W-:Y:S01]  /*13930*/  @!P4 HFMA2.BF16_V2 R202, -RZ.H0_H0, RZ.H0_H0, -R208.H0_H0 ;  /* 0x200000ffffcac231 */ /* 0x000fe200003409d0 */
[----:B------:R-:W-:Y:S01]  /*13940*/  LOP3.LUT R5, R2, 0xff, RZ, 0xc0, !PT ;  /* 0x000000ff02057812 */ /* 0x000fe200078ec0ff */
[----:B------:R-:W-:Y:S01]  /*13950*/  FADD.FTZ R242, R38, R242 ;  /* 0x000000f226f27221 */ /* 0x000fe20000010000 */
[----:B------:R-:W-:Y:S01]  /*13960*/  @!P2 PRMT R209, R201, 0x5410, RZ ;  /* 0x00005410c9d1a816 */ /* 0x000fe200000000ff */
[----:B------:R-:W-:Y:S01]  /*13970*/  FMUL.FTZ R45, R126, R4 ;  /* 0x000000047e2d7220 */ /* 0x000fe20000410000 */
[----:B------:R-:W-:Y:S01]  /*13980*/  ISETP.GE.U32.AND P2, PT, R237, R0, PT ;  /* 0x00000000ed00720c */ /* 0x000fe20003f46070 */
[-C--:B------:R-:W-:Y:S01]  /*13990*/  FMUL.FTZ R138, R138, R4.reuse ;  /* 0x000000048a8a7220 */ /* 0x080fe20000410000 */
[----:B------:R-:W-:Y:S01]  /*139a0*/  LOP3.LUT R0, R3, UR14, R10, 0x96, !PT ;  /* 0x0000000e03007c12 */ /* 0x000fe2000f8e960a */
[----:B-1----:R-:W-:Y:S01]  /*139b0*/  FADD.FTZ R16, R39, R7 ;  /* 0x0000000727107221 */ /* 0x002fe20000010000 */
[----:B------:R-:W-:Y:S01]  /*139c0*/  LOP3.LUT R13, R2, 0xffff, RZ, 0xc0, !PT ;  /* 0x0000ffff020d7812 */ /* 0x000fe200078ec0ff */
[----:B------:R-:W-:Y:S01]  /*139d0*/  FADD.FTZ R7, R240, -R17 ;  /* 0x80000011f0077221 */ /* 0x000fe20000010000 */
[--C-:B------:R-:W-:Y:S01]  /*139e0*/  SHF.R.U32.HI R10, RZ, 0x10, R2.reuse ;  /* 0x00000010ff0a7819 */ /* 0x100fe20000011602 */
[----:B------:R-:W-:Y:S01]  /*139f0*/  IMAD.MOV.U32 R17, RZ, RZ, R249 ;  /* 0x000000ffff117224 */ /* 0x000fe200078e00f9 */
[----:B------:R-:W-:Y:S01]  /*13a00*/  SHF.R.U32.HI R9, RZ, 0x18, R2 ;  /* 0x00000018ff097819 */ /* 0x000fe20000011602 */
[----:B------:R-:W-:Y:S01]  /*13a10*/  FMUL.FTZ R139, R139, R4 ;  /* 0x000000048b8b7220 */ /* 0x000fe20000410000 */
[----:B------:R-:W-:Y:S01]  /*13a20*/  SHF.R.U32.HI R2, RZ, 0x8, R8 ;  /* 0x00000008ff027819 */ /* 0x000fe20000011608 */
[----:B------:R-:W-:Y:S01]  /*13a30*/  FADD.FTZ R8, R236, -R11 ;  /* 0x8000000bec087221 */ /* 0x000fe20000010000 */
[----:B--2---:R-:W-:Y:S01]  /*13a40*/  F2FP.BF16.PACK_AB R3, R245, R32 ;  /* 0x00000020f503723e */ /* 0x004fe200000010ff */
[-C--:B------:R-:W-:Y:S01]  /*13a50*/  FMUL.FTZ R134, R134, R4.reuse ;  /* 0x0000000486867220 */ /* 0x080fe20000410000 */
[----:B------:R-:W-:Y:S01]  /*13a60*/  LOP3.LUT R2, R2, 0xffff, RZ, 0xc0, !PT ;  /* 0x0000ffff02027812 */ /* 0x000fe200078ec0ff */
[-C--:B------:R-:W-:Y:S01]  /*13a70*/  FMUL.FTZ R135, R135, R4.reuse ;  /* 0x0000000487877220 */ /* 0x080fe20000410000 */
[----:B------:R-:W-:Y:S01]  /*13a80*/  PRMT R206, R3, 0x7610, R206 ;  /* 0x0000761003ce7816 */ /* 0x000fe200000000ce */
[-C--:B------:R-:W-:Y:S01]  /*13a90*/  FMUL.FTZ R75, R127, R4.reuse ;  /* 0x000000047f4b7220 */ /* 0x080fe20000410000 */
[----:B------:R-:W-:Y:S01]  /*13aa0*/  @!P4 PRMT R208, R202, 0x5410, RZ ;  /* 0x00005410cad0c816 */ /* 0x000fe200000000ff */
[----:B------:R-:W-:Y:S01]  /*13ab0*/  FMUL.FTZ R124, R122, R4 ;  /* 0x000000047a7c7220 */ /* 0x000fe20000410000 */
[----:B------:R-:W-:Y:S01]  /*13ac0*/  ISETP.GE.U32.AND P4, PT, R237, R2, PT ;  /* 0x00000002ed00720c */ /* 0x000fe20003f86070 */
[----:B------:R-:W-:Y:S01]  /*13ad0*/  @!P5 HFMA2.BF16_V2 R204, -RZ.H0_H0, RZ.H0_H0, -R206.H0_H0 ;  /* 0x200000ffffccd231 */ /* 0x000fe200003409ce */
[----:B------:R-:W-:Y:S01]  /*13ae0*/  SHF.R.U32.HI R2, RZ, 0x10, R0 ;  /* 0x00000010ff027819 */ /* 0x000fe20000011600 */
[----:B------:R-:W-:Y:S01]  /*13af0*/  FMUL.FTZ R126, R103, R4 ;  /* 0x00000004677e7220 */ /* 0x000fe20000410000 */
[----:B------:R-:W-:Y:S01]  /*13b00*/  PRMT R207, R3, 0x7632, R207 ;  /* 0x0000763203cf7816 */ /* 0x000fe200000000cf */
[----:B------:R-:W-:Y:S01]  /*13b10*/  FADD.FTZ R15, R33, R242 ;  /* 0x000000f2210f7221 */ /* 0x000fe20000010000 */
[----:B------:R-:W-:Y:S01]  /*13b20*/  LOP3.LUT R2, R2, 0xff, RZ, 0xc0, !PT ;  /* 0x000000ff02027812 */ /* 0x000fe200078ec0ff */
[----:B------:R-:W-:Y:S01]  /*13b30*/  FMUL.FTZ R249, R129, R6 ;  /* 0x0000000681f97220 */ /* 0x000fe20000410000 */
[----:B------:R-:W-:Y:S01]  /*13b40*/  PRMT R241, R206, 0x5410, R207 ;  /* 0x00005410cef17816 */ /* 0x000fe200000000cf */
[----:B------:R-:W-:Y:S01]  /*13b50*/  @!P3 HFMA2.BF16_V2 R203, -RZ.H0_H0, RZ.H0_H0, -R207.H0_H0 ;  /* 0x200000ffffcbb231 */ /* 0x000fe200003409cf */
[----:B------:R-:W-:-:S02]  /*13b60*/  @!P5 PRMT R206, R204, 0x5410, RZ ;  /* 0x00005410ccced816 */ /* 0x000fc400000000ff */
[----:B------:R-:W-:Y:S01]  /*13b70*/  ISETP.GE.U32.AND P5, PT, R237, R2, PT ;  /* 0x00000002ed00720c */ /* 0x000fe20003fa6070 */
[----:B------:R-:W-:Y:S01]  /*13b80*/  IMAD.MOV.U32 R33, RZ, RZ, R241 ;  /* 0x000000ffff217224 */ /* 0x000fe200078e00f1 */
[----:B------:R-:W-:Y:S02]  /*13b90*/  F2FP.BF16.PACK_AB R2, R182, R177 ;  /* 0x000000b1b602723e */ /* 0x000fe400000010ff */
[----:B------:R-:W-:Y:S02]  /*13ba0*/  F2FP.BF16.PACK_AB R3, R180, R179 ;  /* 0x000000b3b403723e */ /* 0x000fe400000010ff */
[C---:B------:R-:W-:Y:S02]  /*13bb0*/  PRMT R205, R2.reuse, 0x7610, R205 ;  /* 0x0000761002cd7816 */ /* 0x040fe400000000cd */
[----:B------:R-:W-:Y:S02]  /*13bc0*/  PRMT R204, R2, 0x7632, R204 ;  /* 0x0000763202cc7816 */ /* 0x000fe400000000cc */
[----:B------:R-:W-:Y:S01]  /*13bd0*/  LOP3.LUT R2, R0, 0xff, RZ, 0xc0, !PT ;  /* 0x000000ff00027812 */ /* 0x000fe200078ec0ff */
[----:B------:R-:W-:Y:S01]  /*13be0*/  @!P1 HFMA2.BF16_V2 R214, -RZ.H0_H0, RZ.H0_H0, -R205.H0_H0 ;  /* 0x200000ffffd69231 */ /* 0x000fe200003409cd */
[----:B------:R-:W-:Y:S01]  /*13bf0*/  PRMT R181, R205, 0x5410, R204 ;  /* 0x00005410cdb57816 */ /* 0x000fe200000000cc */
[----:B------:R-:W-:Y:S01]  /*13c00*/  @!P4 HFMA2.BF16_V2 R215, -RZ.H0_H0, RZ.H0_H0, -R204.H0_H0 ;  /* 0x200000ffffd7c231 */ /* 0x000fe200003409cc */
[----:B------:R-:W-:-:S02]  /*13c10*/  PRMT R202, R3, 0x7610, R202 ;  /* 0x0000761003ca7816 */ /* 0x000fc400000000ca */
[----:B------:R-:W-:Y:S01]  /*13c20*/  @!P1 PRMT R205, R214, 0x5410, RZ ;  /* 0x00005410d6cd9816 */ /* 0x000fe200000000ff */
[----:B------:R-:W-:Y:S01]  /*13c30*/  FMUL.FTZ R214, R119, R4 ;  /* 0x0000000477d67220 */ /* 0x000fe20000410000 */
[----:B------:R-:W-:Y:S01]  /*13c40*/  ISETP.GE.U32.AND P1, PT, R237, R2, PT ;  /* 0x00000002ed00720c */ /* 0x000fe20003f26070 */
[----:B------:R-:W-:Y:S01]  /*13c50*/  @!P2 HFMA2.BF16_V2 R219, -RZ.H0_H0, RZ.H0_H0, -R202.H0_H0 ;  /* 0x200000ffffdba231 */ /* 0x000fe200003409ca */
[----:B------:R-:W-:Y:S01]  /*13c60*/  SHF.R.U32.HI R2, RZ, 0x18, R0 ;  /* 0x00000018ff027819 */ /* 0x000fe20000011600 */
[----:B------:R-:W-:Y:S01]  /*13c70*/  FMUL.FTZ R119, R102, R4 ;  /* 0x0000000466777220 */ /* 0x000fe20000410000 */
[----:B------:R-:W-:Y:S02]  /*13c80*/  LOP3.LUT R0, R0, 0xffff, RZ, 0xc0, !PT ;  /* 0x0000ffff00007812 */ /* 0x000fe400078ec0ff */
[----:B------:R-:W-:Y:S02]  /*13c90*/  @!P3 PRMT R207, R203, 0x5410, RZ ;  /* 0x00005410cbcfb816 */ /* 0x000fe400000000ff */
[----:B------:R-:W-:-:S02]  /*13ca0*/  PRMT R203, R3, 0x7632, R203 ;  /* 0x0000763203cb7816 */ /* 0x000fc400000000cb */
[----:B------:R-:W-:Y:S01]  /*13cb0*/  SHF.R.U32.HI R0, RZ, 0x8, R0 ;  /* 0x00000008ff007819 */ /* 0x000fe20000011600 */
[----:B------:R1:W-:Y:S01]  /*13cc0*/  MUFU.EX2 R3, R35 ;  /* 0x0000002300037308 */ /* 0x0003e20000000800 */
[----:B------:R-:W-:Y:S01]  /*13cd0*/  @!P4 PRMT R204, R215, 0x5410, RZ ;  /* 0x00005410d7ccc816 */ /* 0x000fe200000000ff */
[----:B------:R-:W-:Y:S01]  /*13ce0*/  @!P0 HFMA2.BF16_V2 R218, -RZ.H0_H0, RZ.H0_H0, -R203.H0_H0 ;  /* 0x200000ffffda8231 */ /* 0x000fe200003409cb */
[----:B------:R-:W-:Y:S01]  /*13cf0*/  LOP3.LUT R0, R0, 0xffff, RZ, 0xc0, !PT ;  /* 0x0000ffff00007812 */ /* 0x000fe200078ec0ff */
[----:B------:R-:W-:Y:S01]  /*13d00*/  FMUL.FTZ R215, R118, R4 ;  /* 0x0000000476d77220 */ /* 0x000fe20000410000 */
[----:B------:R-:W-:Y:S02]  /*13d10*/  ISETP.GE.U32.AND P4, PT, R237, R2, PT ;  /* 0x00000002ed00720c */ /* 0x000fe40003f86070 */
[----:B------:R-:W-:Y:S02]  /*13d20*/  PRMT R178, R202, 0x5410, R203 ;  /* 0x00005410cab27816 */ /* 0x000fe400000000cb */
[----:B------:R-:W-:-:S02]  /*13d30*/  @!P2 PRMT R202, R219, 0x5410, RZ ;  /* 0x00005410dbcaa816 */ /* 0x000fc400000000ff */
[C---:B------:R-:W-:Y:S01]  /*13d40*/  ISETP.GE.U32.AND P2, PT, R237.reuse, R0, PT ;  /* 0x00000000ed00720c */ /* 0x040fe20003f46070 */
[----:B------:R-:W-:Y:S01]  /*13d50*/  FMUL.FTZ R0, R8, c[0x0][0x23c] ;  /* 0x00008f0008007a20 */ /* 0x000fe20000410000 */
[C---:B------:R-:W-:Y:S01]  /*13d60*/  ISETP.GE.U32.AND P3, PT, R237.reuse, R5, PT ;  /* 0x00000005ed00720c */ /* 0x040fe20003f66070 */
[----:B------:R2:W-:Y:S01]  /*13d70*/  MUFU.EX2 R8, R14 ;  /* 0x0000000e00087308 */ /* 0x0005e20000000800 */
[----:B------:R-:W-:Y:S01]  /*13d80*/  @!P0 PRMT R203, R218, 0x5410, RZ ;  /* 0x00005410dacb8816 */ /* 0x000fe200000000ff */
[----:B-1----:R-:W-:Y:S01]  /*13d90*/  IMAD.MOV.U32 R35, RZ, RZ, R251 ;  /* 0x000000ffff237224 */ /* 0x002fe200078e00fb */
[----:B------:R-:W-:Y:S01]  /*13da0*/  ISETP.GE.U32.AND P0, PT, R237, R9, PT ;  /* 0x00000009ed00720c */ /* 0x000fe20003f06070 */
[----:B------:R-:W-:Y:S02]  /*13db0*/  IMAD.MOV.U32 R218, RZ, RZ, R43 ;  /* 0x000000ffffda7224 */ /* 0x000fe400078e002b */
[----:B------:R-:W-:Y:S01]  /*13dc0*/  FMUL.FTZ R251, R131, R4 ;  /* 0x0000000483fb7220 */ /* 0x000fe20000410000 */
[----:B------:R-:W-:Y:S01]  /*13dd0*/  F2FP.BF16.PACK_AB R2, R35, R186 ;  /* 0x000000ba2302723e */ /* 0x000fe200000010ff */
[----:B------:R-:W1:Y:S01]  /*13de0*/  MUFU.EX2 R5, R30 ;  /* 0x0000001e00057308 */ /* 0x000e620000000800 */
[----:B------:R-:W-:-:S02]  /*13df0*/  FMUL.FTZ R43, R125, R6 ;  /* 0x000000067d2b7220 */ /* 0x000fc40000410000 */
[C---:B------:R-:W-:Y:S01]  /*13e00*/  PRMT R201, R2.reuse, 0x7610, R201 ;  /* 0x0000761002c97816 */ /* 0x040fe200000000c9 */
[----:B------:R-:W-:Y:S01]  /*13e10*/  FMUL.FTZ R125, R121, R6 ;  /* 0x00000006797d7220 */ /* 0x000fe20000410000 */
[----:B------:R-:W-:Y:S02]  /*13e20*/  PRMT R200, R2, 0x7632, R200 ;  /* 0x0000763202c87816 */ /* 0x000fe400000000c8 */
[----:B------:R-:W-:Y:S01]  /*13e30*/  LOP3.LUT R2, R10, 0xff, RZ, 0xc0, !PT ;  /* 0x000000ff0a027812 */ /* 0x000fe200078ec0ff */
[----:B------:R-:W3:Y:S01]  /*13e40*/  MUFU.EX2 R0, R0 ;  /* 0x0000000000007308 */ /* 0x000ee20000000800 */
[----:B------:R-:W-:Y:S01]  /*13e50*/  @!P1 HFMA2.BF16_V2 R220, -RZ.H0_H0, RZ.H0_H0, -R201.H0_H0 ;  /* 0x200000ffffdc9231 */ /* 0x000fe200003409c9 */
[----:B------:R-:W-:Y:S01]  /*13e60*/  PRMT R49, R201, 0x5410, R200 ;  /* 0x00005410c9317816 */ /* 0x000fe200000000c8 */
[----:B------:R-:W-:Y:S01]  /*13e70*/  @!P2 HFMA2.BF16_V2 R222, -RZ.H0_H0, RZ.H0_H0, -R200.H0_H0 ;  /* 0x200000ffffdea231 */ /* 0x000fe200003409c8 */
[----:B--2---:R-:W-:Y:S02]  /*13e80*/  IMAD.MOV.U32 R14, RZ, RZ, R244 ;  /* 0x000000ffff0e7224 */ /* 0x004fe400078e00f4 */
[----:B------:R-:W-:Y:S01]  /*13e90*/  @!P1 PRMT R201, R220, 0x5410, RZ ;  /* 0x00005410dcc99816 */ /* 0x000fe200000000ff */
[----:B------:R-:W-:Y:S01]  /*13ea0*/  IMAD.MOV.U32 R220, RZ, RZ, R250 ;  /* 0x000000ffffdc7224 */ /* 0x000fe200078e00fa */
[----:B------:R-:W-:Y:S01]  /*13eb0*/  ISETP.GE.U32.AND P1, PT, R237, R2, PT ;  /* 0x00000002ed00720c */ /* 0x000fe20003f26070 */
[----:B------:R-:W-:Y:S01]  /*13ec0*/  FMUL.FTZ R2, R7, c[0x0][0x23c] ;  /* 0x00008f0007027a20 */ /* 0x000fe20000410000 */
[----:B------:R-:W2:Y:S01]  /*13ed0*/  MUFU.EX2 R9, R12 ;  /* 0x0000000c00097308 */ /* 0x000ea20000000800 */
[----:B-1----:R-:W-:Y:S01]  /*13ee0*/  F2FP.BF16.PACK_AB R30, R3, R5 ;  /* 0x00000005031e723e */ /* 0x002fe200000010ff */
[----:B------:R-:W-:Y:S01]  /*13ef0*/  FMUL.FTZ R250, R130, R4 ;  /* 0x0000000482fa7220 */ /* 0x000fe20000410000 */
[----:B------:R-:W-:Y:S01]  /*13f00*/  @!P2 PRMT R200, R222, 0x5410, RZ ;  /* 0x00005410dec8a816 */ /* 0x000fe200000000ff */
[----:B------:R-:W-:-:S02]  /*13f10*/  FMUL.FTZ R222, R117, R6 ;  /* 0x0000000675de7220 */ /* 0x000fc40000410000 */
[-C--:B---3--:R-:W-:Y:S01]  /*13f20*/  FFMA.FTZ R196, R196, R0.reuse, R5 ;  /* 0x00000000c4c47223 */ /* 0x088fe20000010005 */
[----:B------:R-:W-:Y:S01]  /*13f30*/  SHF.R.U32.HI R5, RZ, 0x8, R13 ;  /* 0x00000008ff057819 */ /* 0x000fe2000001160d */
[----:B------:R-:W1:Y:S01]  /*13f40*/  MUFU.EX2 R2, R2 ;  /* 0x0000000200027308 */ /* 0x000e620000000800 */
[----:B------:R-:W-:Y:S02]  /*13f50*/  FMUL.FTZ R36, R108, R0 ;  /* 0x000000006c247220 */ /* 0x000fe40000410000 */
[----:B------:R-:W-:Y:S01]  /*13f60*/  FADD.FTZ R11, R3, R196 ;  /* 0x000000c4030b7221 */ /* 0x000fe20000010000 */
[----:B------:R-:W-:Y:S01]  /*13f70*/  F2FP.BF16.PACK_AB R3, R184, R218 ;  /* 0x000000dab803723e */ /* 0x000fe200000010ff */
[-C--:B------:R-:W-:Y:S02]  /*13f80*/  FMUL.FTZ R37, R109, R0.reuse ;  /* 0x000000006d257220 */ /* 0x080fe40000410000 */
[----:B------:R-:W-:Y:S01]  /*13f90*/  IMAD.MOV.U32 R108, RZ, RZ, R243 ;  /* 0x000000ffff6c7224 */ /* 0x000fe200078e00f3 */
[----:B------:R-:W3:Y:S01]  /*13fa0*/  MUFU.EX2 R10, R18 ;  /* 0x00000012000a7308 */ /* 0x000ee20000000800 */
[C---:B------:R-:W-:Y:S01]  /*13fb0*/  PRMT R199, R3.reuse, 0x7610, R199 ;  /* 0x0000761003c77816 */ /* 0x040fe200000000c7 */
[----:B------:R-:W-:Y:S01]  /*13fc0*/  IMAD.MOV.U32 R109, RZ, RZ, R246 ;  /* 0x000000ffff6d7224 */ /* 0x000fe200078e00f6 */
[----:B------:R-:W-:Y:S01]  /*13fd0*/  PRMT R198, R3, 0x7632, R198 ;  /* 0x0000763203c67816 */ /* 0x000fe200000000c6 */
[----:B------:R-:W-:Y:S01]  /*13fe0*/  FMUL.FTZ R104, R104, R0 ;  /* 0x0000000068687220 */ /* 0x000fe20000410000 */
[----:B------:R-:W-:Y:S01]  /*13ff0*/  LOP3.LUT R3, R5, 0xffff, RZ, 0xc0, !PT ;  /* 0x0000ffff05037812 */ /* 0x000fe200078ec0ff */
[----:B------:R-:W-:Y:S01]  /*14000*/  @!P5 HFMA2.BF16_V2 R225, -RZ.H0_H0, RZ.H0_H0, -R199.H0_H0 ;  /* 0x200000ffffe1d231 */ /* 0x000fe200003409c7 */
[C---:B--2---:R-:W-:Y:S01]  /*14010*/  F2FP.BF16.PACK_AB R19, R8.reuse, R9 ;  /* 0x000000090813723e */ /* 0x044fe200000010ff */
[----:B------:R-:W2:Y:S01]  /*14020*/  MUFU.EX2 R7, R21 ;  /* 0x0000001500077308 */ /* 0x000ea20000000800 */
[-C--:B-1----:R-:W-:Y:S01]  /*14030*/  FFMA.FTZ R197, R197, R2.reuse, R9 ;  /* 0x00000002c5c57223 */ /* 0x082fe20000010009 */
[----:B------:R-:W-:Y:S01]  /*14040*/  ISETP.GE.U32.AND P2, PT, R237, R3, PT ;  /* 0x00000003ed00720c */ /* 0x000fe20003f46070 */
[----:B------:R-:W-:Y:S01]  /*14050*/  @!P4 HFMA2.BF16_V2 R224, -RZ.H0_H0, RZ.H0_H0, -R198.H0_H0 ;  /* 0x200000ffffe0c231 */ /* 0x000fe200003409c6 */
[----:B------:R-:W-:Y:S01]  /*14060*/  PRMT R219, R199, 0x5410, R198 ;  /* 0x00005410c7db7816 */ /* 0x000fe200000000c6 */
[----:B------:R-:W-:Y:S01]  /*14070*/  FADD.FTZ R197, R8, R197 ;  /* 0x000000c508c57221 */ /* 0x000fe20000010000 */
[----:B------:R-:W-:Y:S01]  /*14080*/  F2FP.BF16.PACK_AB R8, R34, R185 ;  /* 0x000000b92208723e */ /* 0x000fe200000010ff */
[----:B------:R-:W-:Y:S01]  /*14090*/  FMUL.FTZ R38, R110, R2 ;  /* 0x000000026e267220 */ /* 0x000fe20000410000 */
[----:B------:R-:W1:Y:S01]  /*140a0*/  MUFU.EX2 R5, R24 ;  /* 0x0000001800057308 */ /* 0x000e620000000800 */
[----:B---3--:R-:W-:Y:S01]  /*140b0*/  FADD.FTZ R9, R10, R197 ;  /* 0x000000c50a097221 */ /* 0x008fe20000010000 */
[----:B------:R-:W-:Y:S01]  /*140c0*/  PRMT R196, R8, 0x7610, R196 ;  /* 0x0000761008c47816 */ /* 0x000fe200000000c4 */
[----:B------:R-:W-:Y:S01]  /*140d0*/  FMUL.FTZ R197, R114, R4 ;  /* 0x0000000472c57220 */ /* 0x000fe20000410000 */
[----:B------:R-:W-:Y:S01]  /*140e0*/  PRMT R195, R8, 0x7632, R195 ;  /* 0x0000763208c37816 */ /* 0x000fe200000000c3 */
[----:B------:R-:W-:Y:S01]  /*140f0*/  FMUL.FTZ R39, R111, R2 ;  /* 0x000000026f277220 */ /* 0x000fe20000410000 */
[----:B------:R-:W-:Y:S01]  /*14100*/  @!P5 PRMT R199, R225, 0x5410, RZ ;  /* 0x00005410e1c7d816 */ /* 0x000fe200000000ff */
[----:B------:R-:W-:Y:S01]  /*14110*/  FMUL.FTZ R225, R112, R6 ;  /* 0x0000000670e17220 */ /* 0x000fe20000410000 */
[----:B------:R-:W3:Y:S01]  /*14120*/  MUFU.EX2 R3, R26 ;  /* 0x0000001a00037308 */ /* 0x000ee20000000800 */
[C---:B--2---:R-:W-:Y:S01]  /*14130*/  FADD.FTZ R8, R7.reuse, R9 ;  /* 0x0000000907087221 */ /* 0x044fe20000010000 */
[----:B------:R-:W-:Y:S01]  /*14140*/  F2FP.BF16.PACK_AB R25, R7, R10 ;  /* 0x0000000a0719723e */ /* 0x000fe200000010ff */
[----:B------:R-:W-:Y:S01]  /*14150*/  IMAD.MOV.U32 R9, RZ, RZ, R183 ;  /* 0x000000ffff097224 */ /* 0x000fe200078e00b7 */
[----:B------:R-:W-:Y:S01]  /*14160*/  @!P4 PRMT R198, R224, 0x5410, RZ ;  /* 0x00005410e0c6c816 */ /* 0x000fe200000000ff */
[-C--:B------:R-:W-:Y:S01]  /*14170*/  FMUL.FTZ R112, R123, R4.reuse ;  /* 0x000000047b707220 */ /* 0x080fe20000410000 */
[----:B------:R-:W-:Y:S01]  /*14180*/  PRMT R12, R196, 0x5410, R195 ;  /* 0x00005410c40c7816 */ /* 0x000fe200000000c3 */
[----:B------:R-:W-:Y:S01]  /*14190*/  FMUL.FTZ R224, R115, R4 ;  /* 0x0000000473e07220 */ /* 0x000fe20000410000 */
[----:B------:R-:W-:Y:S01]  /*141a0*/  F2FP.BF16.PACK_AB R7, R9, R17 ;  /* 0x000000110907723e */ /* 0x000fe200000010ff */
[----:B-1----:R-:W-:Y:S01]  /*141b0*/  FADD.FTZ R8, R5, R8 ;  /* 0x0000000805087221 */ /* 0x002fe20000010000 */
[----:B------:R-:W-:Y:S01]  /*141c0*/  MUFU.EX2 R4, R145 ;  /* 0x0000009100047308 */ /* 0x000fe20000000800 */
[-C--:B------:R-:W-:Y:S01]  /*141d0*/  FMUL.FTZ R106, R106, R2.reuse ;  /* 0x000000026a6a7220 */ /* 0x080fe20000410000 */
[----:B------:R-:W-:Y:S01]  /*141e0*/  PRMT R194, R7, 0x7610, R194 ;  /* 0x0000761007c27816 */ /* 0x000fe200000000c2 */
[-C--:B------:R-:W-:Y:S01]  /*141f0*/  FMUL.FTZ R107, R107, R2.reuse ;  /* 0x000000026b6b7220 */ /* 0x080fe20000410000 */
[----:B------:R-:W-:Y:S01]  /*14200*/  PRMT R189, R7, 0x7632, R189 ;  /* 0x0000763207bd7816 */ /* 0x000fe200000000bd */
[-C--:B------:R-:W-:Y:S01]  /*14210*/  FMUL.FTZ R98, R98, R2.reuse ;  /* 0x0000000262627220 */ /* 0x080fe20000410000 */
[C---:B---3--:R-:W-:Y:S01]  /*14220*/  F2FP.BF16.PACK_AB R26, R3.reuse, R5 ;  /* 0x00000005031a723e */ /* 0x048fe200000010ff */
[----:B------:R-:W-:Y:S01]  /*14230*/  FADD.FTZ R31, R3, R8 ;  /* 0x00000008031f7221 */ /* 0x000fe20000010000 */
[----:B------:R-:W1:Y:S01]  /*14240*/  MUFU.EX2 R5, R146 ;  /* 0x0000009200057308 */ /* 0x000e620000000800 */
[--C-:B------:R-:W-:Y:S01]  /*14250*/  FADD.FTZ R3, R153, R16.reuse ;  /* 0x0000001099037221 */ /* 0x100fe20000010000 */
[----:B------:R-:W-:Y:S01]  /*14260*/  @!P1 HFMA2.BF16_V2 R229, -RZ.H0_H0, RZ.H0_H0, -R194.H0_H0 ;  /* 0x200000ffffe59231 */ /* 0x000fe200003409c2 */
[-C--:B------:R-:W-:Y:S01]  /*14270*/  FMUL.FTZ R99, R99, R2.reuse ;  /* 0x0000000263637220 */ /* 0x080fe20000410000 */
[----:B------:R-:W-:Y:S01]  /*14280*/  @!P0 HFMA2.BF16_V2 R228, -RZ.H0_H0, RZ.H0_H0, -R189.H0_H0 ;  /* 0x200000ffffe48231 */ /* 0x000fe200003409bd */
[-C--:B------:R-:W-:Y:S01]  /*14290*/  FMUL.FTZ R94, R94, R2.reuse ;  /* 0x000000025e5e7220 */ /* 0x080fe20000410000 */
[----:B------:R-:W-:Y:S01]  /*142a0*/  PRMT R183, R194, 0x5410, R189 ;  /* 0x00005410c2b77816 */ /* 0x000fe200000000bd */
[-C--:B------:R-:W-:Y:S01]  /*142b0*/  FMUL.FTZ R95, R95, R2.reuse ;  /* 0x000000025f5f7220 */ /* 0x080fe20000410000 */
[----:B------:R-:W-:Y:S01]  /*142c0*/  @!P1 PRMT R194, R229, 0x5410, RZ ;  /* 0x00005410e5c29816 */ /* 0x000fe200000000ff */
[-C--:B------:R-:W-:Y:S01]  /*142d0*/  FMUL.FTZ R122, R90, R2.reuse ;  /* 0x000000025a7a7220 */ /* 0x080fe20000410000 */
[----:B------:R-:W-:Y:S01]  /*142e0*/  @!P0 PRMT R189, R228, 0x5410, RZ ;  /* 0x00005410e4bd8816 */ /* 0x000fe200000000ff */
[-C--:B------:R-:W-:Y:S01]  /*142f0*/  FMUL.FTZ R123, R91, R2.reuse ;  /* 0x000000025b7b7220 */ /* 0x080fe20000410000 */
[----:B------:R-:W-:Y:S01]  /*14300*/  @!P3 HFMA2.BF16_V2 R227, -RZ.H0_H0, RZ.H0_H0, -R196.H0_H0 ;  /* 0x200000ffffe3b231 */ /* 0x000fe200003409c4 */
[-C--:B------:R-:W-:Y:S01]  /*14310*/  FMUL.FTZ R130, R86, R2.reuse ;  /* 0x0000000256827220 */ /* 0x080fe20000410000 */
[----:B------:R-:W-:Y:S01]  /*14320*/  @!P2 HFMA2.BF16_V2 R226, -RZ.H0_H0, RZ.H0_H0, -R195.H0_H0 ;  /* 0x200000ffffe2a231 */ /* 0x000fe200003409c3 */
[-C--:B------:R-:W-:Y:S01]  /*14330*/  FMUL.FTZ R131, R87, R2.reuse ;  /* 0x0000000257837220 */ /* 0x080fe20000410000 */
[----:B-1----:R-:W-:Y:S01]  /*14340*/  F2FP.BF16.PACK_AB R18, R4, R5 ;  /* 0x000000050412723e */ /* 0x002fe200000010ff */
[-C--:B------:R-:W-:Y:S01]  /*14350*/  FMUL.FTZ R242, R82, R2.reuse ;  /* 0x0000000252f27220 */ /* 0x080fe20000410000 */
[----:B------:R-:W-:Y:S01]  /*14360*/  @!P3 PRMT R196, R227, 0x5410, RZ ;  /* 0x00005410e3c4b816 */ /* 0x000fe200000000ff */
[-C--:B------:R-:W-:Y:S01]  /*14370*/  FMUL.FTZ R243, R83, R2.reuse ;  /* 0x0000000253f37220 */ /* 0x080fe20000410000 */
[----:B------:R-:W-:Y:S01]  /*14380*/  @!P2 PRMT R195, R226, 0x5410, RZ ;  /* 0x00005410e2c3a816 */ /* 0x000fe200000000ff */
[-C--:B------:R-:W-:Y:S01]  /*14390*/  FMUL.FTZ R246, R78, R2.reuse ;  /* 0x000000024ef67220 */ /* 0x080fe20000410000 */
[----:B------:R-:W-:Y:S01]  /*143a0*/  PRMT R16, R30, 0x7610, R16 ;  /* 0x000076101e107816 */ /* 0x000fe20000000010 */
[----:B------:R-:W-:Y:S01]  /*143b0*/  FMUL.FTZ R247, R79, R2 ;  /* 0x000000024ff77220 */ /* 0x000fe20000410000 */
[----:B------:R-:W-:Y:S01]  /*143c0*/  PRMT R170, R18, 0x7632, R170 ;  /* 0x0000763212aa7816 */ /* 0x000fe200000000aa */
[----:B------:R-:W-:Y:S01]  /*143d0*/  FADD.FTZ R2, R142, R15 ;  /* 0x0000000f8e027221 */ /* 0x000fe20000010000 */
[----:B------:R-:W-:Y:S01]  /*143e0*/  PRMT R187, R18, 0x7610, R187 ;  /* 0x0000761012bb7816 */ /* 0x000fe200000000bb */
[----:B------:R-:W-:Y:S01]  /*143f0*/  FADD.FTZ R3, R72, R3 ;  /* 0x0000000348037221 */ /* 0x000fe20000010000 */
[C---:B------:R-:W-:Y:S01]  /*14400*/  PRMT R166, R26.reuse, 0x7632, R166 ;  /* 0x000076321aa67816 */ /* 0x040fe200000000a6 */
[----:B------:R-:W-:Y:S01]  /*14410*/  IMAD.MOV.U32 R72, RZ, RZ, R14 ;  /* 0x000000ffff487224 */ /* 0x000fe200078e000e */
[----:B------:R-:W-:Y:S01]  /*14420*/  PRMT R168, R25, 0x7632, R168 ;  /* 0x0000763219a87816 */ /* 0x000fe200000000a8 */
[----:B------:R-:W-:Y:S01]  /*14430*/  FADD.FTZ R14, R27, R2 ;  /* 0x000000021b0e7221 */ /* 0x000fe20000010000 */
[----:B------:R-:W-:Y:S01]  /*14440*/  PRMT R165, R26, 0x7610, R165 ;  /* 0x000076101aa57816 */ /* 0x000fe200000000a5 */
[----:B------:R-:W-:Y:S01]  /*14450*/  IMAD.MOV.U32 R229, RZ, RZ, R12 ;  /* 0x000000ffffe57224 */ /* 0x000fe200078e000c */
[----:B------:R-:W-:Y:S01]  /*14460*/  PRMT R167, R25, 0x7610, R167 ;  /* 0x0000761019a77816 */ /* 0x000fe200000000a7 */
[----:B------:R-:W-:-:S02]  /*14470*/  IMAD.MOV.U32 R27, RZ, RZ, R17 ;  /* 0x000000ffff1b7224 */ /* 0x000fc400078e0011 */
[----:B------:R-:W-:Y:S02]  /*14480*/  FMUL.FTZ R228, R120, R6 ;  /* 0x0000000678e47220 */ /* 0x000fe40000410000 */
[----:B------:R-:W-:Y:S02]  /*14490*/  IMAD.MOV.U32 R12, RZ, RZ, R245 ;  /* 0x000000ffff0c7224 */ /* 0x000fe400078e00f5 */
[----:B------:R-:W-:Y:S02]  /*144a0*/  FADD.FTZ R17, R74, R3 ;  /* 0x000000034a117221 */ /* 0x000fe40000010000 */
        /* <DEDUP_REMOVED lines=13> */
[----:B------:R-:W-:Y:S02]  /*14580*/  IMAD.MOV.U32 R74, RZ, RZ, R20 ;  /* 0x000000ffff4a7224 */ /* 0x000fe400078e0014 */
[----:B------:R-:W-:-:S02]  /*14590*/  FADD.FTZ R0, R5, R11 ;  /* 0x0000000b05007221 */ /* 0x000fc40000010000 */
[----:B------:R-:W-:-:S04]  /*145a0*/  IMAD.WIDE.U32 R20, R53, -0x326172a9, RZ ;  /* 0xcd9e8d5735147825 */ /* 0x000fc800078e00ff */
[----:B------:R-:W-:Y:S01]  /*145b0*/  FADD.FTZ R15, R4, R0 ;  /* 0x00000000040f7221 */ /* 0x000fe20000010000 */
[----:B------:R-:W-:Y:S01]  /*145c0*/  LOP3.LUT R0, R21, R220, RZ, 0x3c, !PT ;  /* 0x000000dc15007212 */ /* 0x000fe200078e3cff */
[----:B------:R-:W-:Y:S01]  /*145d0*/  FMUL.FTZ R13, R101, R6 ;  /* 0x00000006650d7220 */ /* 0x000fe20000410000 */
[----:B------:R-:W-:Y:S01]  /*145e0*/  LOP3.LUT R2, R231, UR18, R20, 0x96, !PT ;  /* 0x00000012e7027c12 */ /* 0x000fe2000f8e9614 */
[----:B------:R-:W-:Y:S02]  /*145f0*/  IMAD.MOV.U32 R24, RZ, RZ, R12 ;  /* 0x000000ffff187224 */ /* 0x000fe400078e000c */
[----:B------:R-:W-:Y:S02]  /*14600*/  IMAD.MOV.U32 R153, RZ, RZ, R13 ;  /* 0x000000ffff997224 */ /* 0x000fe400078e000d */
[----:B------:R-:W-:-:S04]  /*14610*/  IMAD.WIDE.U32 R12, R0, -0x2daee0ad, RZ ;  /* 0xd2511f53000c7825 */ /* 0x000fc800078e00ff */
[----:B------:R-:W-:Y:S01]  /*14620*/  IMAD.WIDE.U32 R2, R2, -0x2daee0ad, RZ ;  /* 0xd2511f5302027825 */ /* 0x000fe200078e00ff */
[----:B------:R-:W-:Y:S02]  /*14630*/  LOP3.LUT R0, R13, UR17, R190, 0x96, !PT ;  /* 0x000000110d007c12 */ /* 0x000fe4000f8e96be */
[----:B------:R-:W-:Y:S01]  /*14640*/  PRMT R13, R19, 0x7632, R13 ;  /* 0x00007632130d7816 */ /* 0x000fe2000000000d */
[----:B------:R-:W-:Y:S02]  /*14650*/  FMUL.FTZ R227, R113, R6 ;  /* 0x0000000671e37220 */ /* 0x000fe40000410000 */
[----:B------:R-:W-:Y:S01]  /*14660*/  IMAD.WIDE.U32 R4, R0, -0x326172a9, RZ ;  /* 0xcd9e8d5700047825 */ /* 0x000fe200078e00ff */
[----:B------:R-:W-:-:S03]  /*14670*/  LOP3.LUT R0, R3, UR15, R12, 0x96, !PT ;  /* 0x0000000f03007c12 */ /* 0x000fc6000f8e960c */
[----:B------:R-:W-:Y:S01]  /*14680*/  FMUL.FTZ R226, R100, R6 ;  /* 0x0000000664e27220 */ /* 0x000fe20000410000 */
[----:B------:R-:W-:Y:S01]  /*14690*/  LOP3.LUT R3, R5, UR16, R230, 0x96, !PT ;  /* 0x0000001005037c12 */ /* 0x000fe2000f8e96e6 */
[----:B------:R-:W-:-:S04]  /*146a0*/  IMAD.WIDE.U32 R10, R0, -0x326172a9, RZ ;  /* 0xcd9e8d57000a7825 */ /* 0x000fc800078e00ff */
[----:B------:R-:W-:Y:S01]  /*146b0*/  IMAD.WIDE.U32 R6, R3, -0x2daee0ad, RZ ;  /* 0xd2511f5303067825 */ /* 0x000fe200078e00ff */
[----:B------:R-:W-:-:S03]  /*146c0*/  LOP3.LUT R3, R11, UR12, R4, 0x96, !PT ;  /* 0x0000000c0b037c12 */ /* 0x000fc6000f8e9604 */
[----:B------:R-:W-:Y:S01]  /*146d0*/  IMAD.MOV.U32 R25, RZ, RZ, R74 ;  /* 0x000000ffff197224 */ /* 0x000fe200078e004a */
[----:B------:R-:W-:Y:S01]  /*146e0*/  LOP3.LUT R0, R7, UR11, R2, 0x96, !PT ;  /* 0x0000000b07007c12 */ /* 0x000fe2000f8e9602 */
[----:B------:R-:W-:Y:S02]  /*146f0*/  IMAD.MOV.U32 R7, RZ, RZ, R9 ;  /* 0x000000ffff077224 */ /* 0x000fe400078e0009 */
[----:B------:R-:W-:-:S04]  /*14700*/  IMAD.WIDE.U32 R2, R3, -0x2daee0ad, RZ ;  /* 0xd2511f5303027825 */ /* 0x000fc800078e00ff */
[----:B------:R-:W-:Y:S01]  /*14710*/  IMAD.WIDE.U32 R8, R0, -0x326172a9, RZ ;  /* 0xcd9e8d5700087825 */ /* 0x000fe200078e00ff */
[----:B------:R-:W-:-:S03]  /*14720*/  LOP3.LUT R3, R3, UR9, R6, 0x96, !PT ;  /* 0x0000000903037c12 */ /* 0x000fc6000f8e9606 */
[----:B------:R-:W-:Y:S01]  /*14730*/  IMAD.MOV.U32 R26, RZ, RZ, R119 ;  /* 0x000000ffff1a7224 */ /* 0x000fe200078e0077 */
[----:B------:R-:W-:Y:S02]  /*14740*/  LOP3.LUT R0, R9, UR10, R10, 0x96, !PT ;  /* 0x0000000a09007c12 */ /* 0x000fe4000f8e960a */
[----:B------:R-:W-:Y:S01]  /*14750*/  LOP3.LUT R9, R23, UR18, R20, 0x96, !PT ;  /* 0x0000001217097c12 */ /* 0x000fe2000f8e9614 */
[----:B------:R-:W-:Y:S02]  /*14760*/  IMAD.MOV.U32 R20, RZ, RZ, R24 ;  /* 0x000000ffff147224 */ /* 0x000fe400078e0018 */
[----:B------:R-:W-:-:S04]  /*14770*/  IMAD.WIDE.U32 R10, R0, -0x2daee0ad, RZ ;  /* 0xd2511f53000a7825 */ /* 0x000fc800078e00ff */
[----:B------:R-:W-:Y:S01]  /*14780*/  FADD.FTZ R24, R64, R14 ;  /* 0x0000000e40187221 */ /* 0x000fe20000010000 */
[----:B------:R-:W-:Y:S01]  /*14790*/  LOP3.LUT R2, R11, UR6, R2, 0x96, !PT ;  /* 0x000000060b027c12 */ /* 0x000fe2000f8e9602 */
[----:B------:R-:W-:Y:S01]  /*147a0*/  IMAD.MOV.U32 R11, RZ, RZ, R7 ;  /* 0x000000ffff0b7224 */ /* 0x000fe200078e0007 */
[----:B------:R-:W-:Y:S01]  /*147b0*/  PRMT R14, R19, 0x7610, R14 ;  /* 0x00007610130e7816 */ /* 0x000fe2000000000e */
[----:B------:R-:W-:-:S04]  /*147c0*/  IMAD.WIDE.U32 R6, R3, -0x326172a9, RZ ;  /* 0xcd9e8d5703067825 */ /* 0x000fc800078e00ff */
[----:B------:R-:W-:Y:S01]  /*147d0*/  IMAD.WIDE.U32 R2, R2, -0x326172a9, RZ ;  /* 0xcd9e8d5702027825 */ /* 0x000fe200078e00ff */
[----:B------:R-:W-:-:S03]  /*147e0*/  LOP3.LUT R8, R7, UR8, R8, 0x96, !PT ;  /* 0x0000000807087c12 */ /* 0x000fc6000f8e9608 */
[----:B------:R-:W-:Y:S01]  /*147f0*/  IMAD.MOV.U32 R21, RZ, RZ, R11 ;  /* 0x000000ffff157224 */ /* 0x000fe200078e000b */
[----:B------:R-:W-:Y:S02]  /*14800*/  LOP3.LUT R0, R3, UR13, R6, 0x96, !PT ;  /* 0x0000000d03007c12 */ /* 0x000fe4000f8e9606 */
[----:B------:R-:W-:Y:S01]  /*14810*/  LOP3.LUT R11, R5, UR16, R22, 0x96, !PT ;  /* 0x00000010050b7c12 */ /* 0x000fe2000f8e9616 */
[----:B------:R-:W-:Y:S01]  /*14820*/  FADD.FTZ R22, R61, R17 ;  /* 0x000000113d167221 */ /* 0x000fe20000010000 */
[----:B------:R-:W-:Y:S01]  /*14830*/  LOP3.LUT R6, R0, 0xff, RZ, 0xc0, !PT ;  /* 0x000000ff00067812 */ /* 0x000fe200078ec0ff */
[----:B------:R-:W1:Y:S01]  /*14840*/  MUFU.EX2 R5, R147 ;  /* 0x0000009300057308 */ /* 0x000e620000000800 */
[----:B------:R-:W-:Y:S01]  /*14850*/  LOP3.LUT R7, R2, 0xffff, RZ, 0xc0, !PT ;  /* 0x0000ffff02077812 */ /* 0x000fe200078ec0ff */
[----:B------:R-:W-:Y:S01]  /*14860*/  FADD.FTZ R18, R143, R22 ;  /* 0x000000168f127221 */ /* 0x000fe20000010000 */
[----:B------:R-:W-:Y:S02]  /*14870*/  ISETP.GE.U32.AND P5, PT, R237, R6, PT ;  /* 0x00000006ed00720c */ /* 0x000fe40003fa6070 */
[----:B------:R-:W-:-:S04]  /*14880*/  LOP3.LUT R6, R0, 0xffff, RZ, 0xc0, !PT ;  /* 0x0000ffff00067812 */ /* 0x000fc800078ec0ff */
[----:B------:R-:W-:-:S04]  /*14890*/  SHF.R.U32.HI R6, RZ, 0x8, R6 ;  /* 0x00000008ff067819 */ /* 0x000fc80000011606 */
[----:B------:R-:W-:Y:S01]  /*148a0*/  LOP3.LUT R6, R6, 0xffff, RZ, 0xc0, !PT ;  /* 0x0000ffff06067812 */ /* 0x000fe200078ec0ff */
[----:B-1----:R-:W-:-:S03]  /*148b0*/  FADD.FTZ R3, R5, R15 ;  /* 0x0000000f05037221 */ /* 0x002fc60000010000 */
[C---:B------:R-:W-:Y:S01]  /*148c0*/  ISETP.GE.U32.AND P2, PT, R237.reuse, R6, PT ;  /* 0x00000006ed00720c */ /* 0x040fe20003f46070 */
[----:B------:R-:W-:Y:S01]  /*148d0*/  @!P5 HFMA2.BF16_V2 R76, -RZ.H0_H0, RZ.H0_H0, -R16.H0_H0 ;  /* 0x200000ffff4cd231 */ /* 0x000fe20000340910 */
[--C-:B------:R-:W-:Y:S02]  /*148e0*/  SHF.R.U32.HI R6, RZ, 0x10, R0.reuse ;  /* 0x00000010ff067819 */ /* 0x100fe40000011600 */
[----:B------:R-:W-:Y:S02]  /*148f0*/  SHF.R.U32.HI R0, RZ, 0x18, R0 ;  /* 0x00000018ff007819 */ /* 0x000fe40000011600 */
[----:B------:R-:W-:Y:S02]  /*14900*/  LOP3.LUT R6, R6, 0xff, RZ, 0xc0, !PT ;  /* 0x000000ff06067812 */ /* 0x000fe400078ec0ff */
[C---:B------:R-:W-:Y:S02]  /*14910*/  ISETP.GE.U32.AND P1, PT, R237.reuse, R0, PT ;  /* 0x00000000ed00720c */ /* 0x040fe40003f26070 */
[----:B------:R-:W1:Y:S01]  /*14920*/  MUFU.EX2 R0, R73 ;  /* 0x0000004900007308 */ /* 0x000e620000000800 */
[----:B------:R-:W-:-:S02]  /*14930*/  ISETP.GE.U32.AND P3, PT, R237, R6, PT ;  /* 0x00000006ed00720c */ /* 0x000fc40003f66070 */
[----:B------:R-:W-:Y:S02]  /*14940*/  LOP3.LUT R6, R2, 0xff, RZ, 0xc0, !PT ;  /* 0x000000ff02067812 */ /* 0x000fe400078ec0ff */
[----:B------:R-:W-:Y:S02]  /*14950*/  PRMT R15, R30, 0x7632, R15 ;  /* 0x000076321e0f7816 */ /* 0x000fe4000000000f */
[C---:B------:R-:W-:Y:S02]  /*14960*/  ISETP.GE.U32.AND P0, PT, R237.reuse, R6, PT ;  /* 0x00000006ed00720c */ /* 0x040fe40003f06070 */
[--C-:B------:R-:W-:Y:S01]  /*14970*/  SHF.R.U32.HI R6, RZ, 0x18, R2.reuse ;  /* 0x00000018ff067819 */ /* 0x100fe20000011602 */
[----:B------:R-:W-:Y:S01]  /*14980*/  @!P2 HFMA2.BF16_V2 R77, -RZ.H0_H0, RZ.H0_H0, -R15.H0_H0 ;  /* 0x200000ffff4da231 */ /* 0x000fe2000034090f */
[----:B------:R-:W-:Y:S01]  /*14990*/  SHF.R.U32.HI R2, RZ, 0x10, R2 ;  /* 0x00000010ff027819 */ /* 0x000fe20000011602 */
[----:B------:R-:W-:Y:S01]  /*149a0*/  @!P1 HFMA2.BF16_V2 R78, -RZ.H0_H0, RZ.H0_H0, -R13.H0_H0 ;  /* 0x200000ffff4e9231 */ /* 0x000fe2000034090d */
[----:B------:R-:W-:Y:S01]  /*149b0*/  ISETP.GE.U32.AND P4, PT, R237, R6, PT ;  /* 0x00000006ed00720c */ /* 0x000fe20003f86070 */
[----:B------:R-:W-:Y:S01]  /*149c0*/  @!P3 HFMA2.BF16_V2 R79, -RZ.H0_H0, RZ.H0_H0, -R14.H0_H0 ;  /* 0x200000ffff4fb231 */ /* 0x000fe2000034090e */
[----:B------:R-:W-:Y:S01]  /*149d0*/  PRMT R30, R167, 0x5410, R168 ;  /* 0x00005410a71e7816 */ /* 0x000fe200000000a8 */
[C---:B-1----:R-:W-:Y:S01]  /*149e0*/  FADD.FTZ R23, R0.reuse, R3 ;  /* 0x0000000300177221 */ /* 0x042fe20000010000 */
[----:B------:R-:W-:Y:S01]  /*149f0*/  F2FP.BF16.PACK_AB R6, R0, R5 ;  /* 0x000000050006723e */ /* 0x000fe200000010ff */
[----:B------:R-:W-:Y:S01]  /*14a00*/  IMAD.MOV.U32 R73, RZ, RZ, R35 ;  /* 0x000000ffff497224 */ /* 0x000fe200078e0023 */
[----:B------:R-:W-:Y:S01]  /*14a10*/  LOP3.LUT R0, R2, 0xff, RZ, 0xc0, !PT ;  /* 0x000000ff02007812 */ /* 0x000fe200078ec0ff */
[----:B------:R-:W-:Y:S01]  /*14a20*/  IMAD.WIDE.U32 R2, R8, -0x2daee0ad, RZ ;  /* 0xd2511f5308027825 */ /* 0x000fe200078e00ff */
[----:B------:R-:W-:Y:S01]  /*14a30*/  PRMT R35, R16, 0x5410, R15 ;  /* 0x0000541010237816 */ /* 0x000fe2000000000f */
[----:B------:R-:W-:Y:S01]  /*14a40*/  @!P0 HFMA2.BF16_V2 R80, -RZ.H0_H0, RZ.H0_H0, -R187.H0_H0 ;  /* 0x200000ffff508231 */ /* 0x000fe200003409bb */
[----:B------:R-:W-:Y:S01]  /*14a50*/  @!P5 PRMT R16, R76, 0x5410, RZ ;  /* 0x000054104c10d816 */ /* 0x000fe200000000ff */
[----:B------:R-:W-:Y:S01]  /*14a60*/  IMAD.MOV.U32 R61, RZ, RZ, R73 ;  /* 0x000000ffff3d7224 */ /* 0x000fe200078e0049 */
[----:B------:R-:W-:Y:S01]  /*14a70*/  ISETP.GE.U32.AND P5, PT, R237, R0, PT ;  /* 0x00000000ed00720c */ /* 0x000fe20003fa6070 */
[----:B------:R-:W-:Y:S01]  /*14a80*/  @!P4 HFMA2.BF16_V2 R82, -RZ.H0_H0, RZ.H0_H0, -R168.H0_H0 ;  /* 0x200000ffff52c231 */ /* 0x000fe200003409a8 */
[----:B------:R-:W-:Y:S01]  /*14a90*/  SHF.R.U32.HI R0, RZ, 0x8, R7 ;  /* 0x00000008ff007819 */ /* 0x000fe20000011607 */
[----:B------:R-:W-:Y:S01]  /*14aa0*/  IMAD.MOV.U32 R76, RZ, RZ, R124 ;  /* 0x000000ffff4c7224 */ /* 0x000fe200078e007c */
[----:B------:R-:W-:Y:S01]  /*14ab0*/  @!P2 PRMT R15, R77, 0x5410, RZ ;  /* 0x000054104d0fa816 */ /* 0x000fe200000000ff */
[----:B------:R-:W-:Y:S01]  /*14ac0*/  IMAD.MOV.U32 R77, RZ, RZ, R20 ;  /* 0x000000ffff4d7224 */ /* 0x000fe200078e0014 */
[----:B------:R-:W-:Y:S01]  /*14ad0*/  LOP3.LUT R0, R0, 0xffff, RZ, 0xc0, !PT ;  /* 0x0000ffff00007812 */ /* 0x000fe200078ec0ff */
[----:B------:R-:W-:Y:S01]  /*14ae0*/  IMAD.MOV.U32 R20, RZ, RZ, R34 ;  /* 0x000000ffff147224 */ /* 0x000fe200078e0022 */
[----:B------:R-:W-:-:S02]  /*14af0*/  PRMT R34, R14, 0x5410, R13 ;  /* 0x000054100e227816 */ /* 0x000fc4000000000d */
[----:B------:R-:W-:Y:S02]  /*14b00*/  ISETP.GE.U32.AND P2, PT, R237, R0, PT ;  /* 0x00000000ed00720c */ /* 0x000fe40003f46070 */
[----:B------:R-:W-:Y:S01]  /*14b10*/  LOP3.LUT R0, R3, UR14, R10, 0x96, !PT ;  /* 0x0000000e03007c12 */ /* 0x000fe2000f8e960a */
[----:B------:R-:W-:Y:S01]  /*14b20*/  @!P5 HFMA2.BF16_V2 R83, -RZ.H0_H0, RZ.H0_H0, -R167.H0_H0 ;  /* 0x200000ffff53d231 */ /* 0x000fe200003409a7 */
[----:B------:R-:W-:Y:S02]  /*14b30*/  @!P1 PRMT R13, R78, 0x5410, RZ ;  /* 0x000054104e0d9816 */ /* 0x000fe400000000ff */
[----:B------:R-:W-:Y:S02]  /*14b40*/  SHF.R.U32.HI R5, RZ, 0x10, R0 ;  /* 0x00000010ff057819 */ /* 0x000fe40000011600 */
[----:B------:R-:W-:Y:S01]  /*14b50*/  @!P3 PRMT R14, R79, 0x5410, RZ ;  /* 0x000054104f0eb816 */ /* 0x000fe200000000ff */
[----:B------:R-:W-:Y:S01]  /*14b60*/  IMAD.MOV.U32 R79, RZ, RZ, R27 ;  /* 0x000000ffff4f7224 */ /* 0x000fe200078e001b */
[----:B------:R-:W-:Y:S01]  /*14b70*/  LOP3.LUT R5, R5, 0xff, RZ, 0xc0, !PT ;  /* 0x000000ff05057812 */ /* 0x000fe200078ec0ff */
[----:B------:R-:W-:Y:S01]  /*14b80*/  IMAD.MOV.U32 R27, RZ, RZ, R72 ;  /* 0x000000ffff1b7224 */ /* 0x000fe200078e0048 */
[----:B------:R-:W-:Y:S01]  /*14b90*/  PRMT R171, R6, 0x7610, R171 ;  /* 0x0000761006ab7816 */ /* 0x000fe200000000ab */
[----:B------:R-:W-:Y:S01]  /*14ba0*/  IMAD.MOV.U32 R72, RZ, RZ, R109 ;  /* 0x000000ffff487224 */ /* 0x000fe200078e006d */
[C---:B------:R-:W-:Y:S01]  /*14bb0*/  ISETP.GE.U32.AND P1, PT, R237.reuse, R5, PT ;  /* 0x00000005ed00720c */ /* 0x040fe20003f26070 */
[----:B------:R-:W-:Y:S01]  /*14bc0*/  IMAD.MOV.U32 R109, RZ, RZ, R108 ;  /* 0x000000ffff6d7224 */ /* 0x000fe200078e006c */
[----:B------:R-:W-:Y:S01]  /*14bd0*/  LOP3.LUT R5, R0, 0xff, RZ, 0xc0, !PT ;  /* 0x000000ff00057812 */ /* 0x000fe200078ec0ff */
[----:B------:R-:W-:Y:S01]  /*14be0*/  @!P2 HFMA2.BF16_V2 R81, -RZ.H0_H0, RZ.H0_H0, -R170.H0_H0 ;  /* 0x200000ffff51a231 */ /* 0x000fe200003409aa */
[----:B------:R-:W-:Y:S01]  /*14bf0*/  PRMT R169, R6, 0x7632, R169 ;  /* 0x0000763206a97816 */ /* 0x000fe200000000a9 */
[----:B------:R-:W-:Y:S01]  /*14c00*/  IMAD.MOV.U32 R108, RZ, RZ, R112 ;  /* 0x000000ffff6c7224 */ /* 0x000fe200078e0070 */
[----:B------:R-:W-:Y:S01]  /*14c10*/  ISETP.GE.U32.AND P3, PT, R237, R5, PT ;  /* 0x00000005ed00720c */ /* 0x000fe20003f66070 */
[----:B------:R-:W-:Y:S01]  /*14c20*/  IMAD.WIDE.U32 R6, R9, -0x2daee0ad, RZ ;  /* 0xd2511f5309067825 */ /* 0x000fe200078e00ff */
[----:B------:R-:W-:-:S02]  /*14c30*/  SHF.R.U32.HI R5, RZ, 0x18, R0 ;  /* 0x00000018ff057819 */ /* 0x000fc40000011600 */
[----:B------:R-:W-:Y:S01]  /*14c40*/  LOP3.LUT R0, R0, 0xffff, RZ, 0xc0, !PT ;  /* 0x0000ffff00007812 */ /* 0x000fe200078ec0ff */
[----:B------:R-:W-:Y:S01]  /*14c50*/  IMAD.MOV.U32 R112, RZ, RZ, R228 ;  /* 0x000000ffff707224 */ /* 0x000fe200078e00e4 */
[----:B------:R-:W-:Y:S01]  /*14c60*/  LOP3.LUT R7, R7, UR15, R12, 0x96, !PT ;  /* 0x0000000f07077c12 */ /* 0x000fe2000f8e960c */
[----:B------:R-:W-:Y:S01]  /*14c70*/  IMAD.WIDE.U32 R8, R11, -0x2daee0ad, RZ ;  /* 0xd2511f530b087825 */ /* 0x000fe200078e00ff */
[----:B------:R-:W-:Y:S01]  /*14c80*/  SHF.R.U32.HI R0, RZ, 0x8, R0 ;  /* 0x00000008ff007819 */ /* 0x000fe20000011600 */
[----:B------:R-:W-:Y:S01]  /*14c90*/  @!P1 HFMA2.BF16_V2 R87, -RZ.H0_H0, RZ.H0_H0, -R165.H0_H0 ;  /* 0x200000ffff579231 */ /* 0x000fe200003409a5 */
[----:B------:R-:W-:Y:S01]  /*14ca0*/  SHF.R.U32.HI R17, RZ, 0x10, R2 ;  /* 0x00000010ff117819 */ /* 0x000fe20000011602 */
[----:B------:R-:W-:Y:S01]  /*14cb0*/  IMAD.MOV.U32 R228, RZ, RZ, R33 ;  /* 0x000000ffffe47224 */ /* 0x000fe200078e0021 */
[----:B------:R-:W-:Y:S01]  /*14cc0*/  LOP3.LUT R0, R0, 0xffff, RZ, 0xc0, !PT ;  /* 0x0000ffff00007812 */ /* 0x000fe200078ec0ff */
[----:B------:R-:W-:Y:S01]  /*14cd0*/  IMAD.MOV.U32 R78, RZ, RZ, R109 ;  /* 0x000000ffff4e7224 */ /* 0x000fe200078e006d */
[----:B------:R-:W-:Y:S01]  /*14ce0*/  PRMT R33, R187, 0x5410, R170 ;  /* 0x00005410bb217816 */ /* 0x000fe200000000aa */
[----:B------:R-:W-:Y:S01]  /*14cf0*/  IMAD.MOV.U32 R73, RZ, RZ, R112 ;  /* 0x000000ffff497224 */ /* 0x000fe200078e0070 */
[----:B------:R-:W-:Y:S01]  /*14d00*/  @!P2 PRMT R170, R81, 0x5410, RZ ;  /* 0x0000541051aaa816 */ /* 0x000fe200000000ff */
[----:B------:R-:W-:Y:S01]  /*14d10*/  IMAD.MOV.U32 R81, RZ, RZ, R21 ;  /* 0x000000ffff517224 */ /* 0x000fe200078e0015 */
[----:B------:R-:W-:Y:S01]  /*14d20*/  ISETP.GE.U32.AND P2, PT, R237, R0, PT ;  /* 0x00000000ed00720c */ /* 0x000fe20003f46070 */
[----:B------:R-:W-:Y:S01]  /*14d30*/  @!P3 HFMA2.BF16_V2 R84, -RZ.H0_H0, RZ.H0_H0, -R171.H0_H0 ;  /* 0x200000ffff54b231 */ /* 0x000fe200003409ab */
[----:B------:R-:W-:Y:S01]  /*14d40*/  LOP3.LUT R0, R9, UR11, R6, 0x96, !PT ;  /* 0x0000000b09007c12 */ /* 0x000fe2000f8e9606 */
[----:B------:R-:W-:Y:S01]  /*14d50*/  IMAD.WIDE.U32 R6, R7, -0x326172a9, RZ ;  /* 0xcd9e8d5707067825 */ /* 0x000fe200078e00ff */
[----:B------:R-:W-:-:S02]  /*14d60*/  @!P0 PRMT R187, R80, 0x5410, RZ ;  /* 0x0000541050bb8816 */ /* 0x000fc400000000ff */
[----:B------:R-:W-:Y:S01]  /*14d70*/  ISETP.GE.U32.AND P0, PT, R237, R5, PT ;  /* 0x00000005ed00720c */ /* 0x000fe20003f06070 */
[----:B------:R-:W-:Y:S01]  /*14d80*/  IMAD.WIDE.U32 R10, R0, -0x326172a9, RZ ;  /* 0xcd9e8d57000a7825 */ /* 0x000fe200078e00ff */
[----:B------:R-:W-:Y:S02]  /*14d90*/  LOP3.LUT R4, R7, UR12, R4, 0x96, !PT ;  /* 0x0000000c07047c12 */ /* 0x000fe4000f8e9604 */
[----:B------:R-:W-:Y:S01]  /*14da0*/  LOP3.LUT R9, R2, 0xffff, RZ, 0xc0, !PT ;  /* 0x0000ffff02097812 */ /* 0x000fe200078ec0ff */
[----:B------:R-:W-:Y:S01]  /*14db0*/  IMAD.MOV.U32 R80, RZ, RZ, R20 ;  /* 0x000000ffff507224 */ /* 0x000fe200078e0014 */
[----:B------:R-:W-:Y:S01]  /*14dc0*/  LOP3.LUT R0, R11, UR10, R6, 0x96, !PT ;  /* 0x0000000a0b007c12 */ /* 0x000fe2000f8e9606 */
[----:B------:R-:W-:Y:S01]  /*14dd0*/  IMAD.WIDE.U32 R4, R4, -0x2daee0ad, RZ ;  /* 0xd2511f5304047825 */ /* 0x000fe200078e00ff */
[----:B------:R-:W-:Y:S01]  /*14de0*/  @!P2 HFMA2.BF16_V2 R85, -RZ.H0_H0, RZ.H0_H0, -R169.H0_H0 ;  /* 0x200000ffff55a231 */ /* 0x000fe200003409a9 */
[----:B------:R-:W-:Y:S02]  /*14df0*/  PRMT R109, R165, 0x5410, R166 ;  /* 0x00005410a56d7816 */ /* 0x000fe400000000a6 */
[----:B------:R-:W-:Y:S01]  /*14e00*/  IMAD.WIDE.U32 R6, R0, -0x2daee0ad, RZ ;  /* 0xd2511f5300067825 */ /* 0x000fe200078e00ff */
[----:B------:R-:W-:Y:S01]  /*14e10*/  LOP3.LUT R5, R5, UR9, R8, 0x96, !PT ;  /* 0x0000000905057c12 */ /* 0x000fe2000f8e9608 */
[----:B------:R-:W-:Y:S01]  /*14e20*/  @!P0 HFMA2.BF16_V2 R86, -RZ.H0_H0, RZ.H0_H0, -R166.H0_H0 ;  /* 0x200000ffff568231 */ /* 0x000fe200003409a6 */
[----:B------:R-:W-:Y:S01]  /*14e30*/  LOP3.LUT R0, R2, 0xff, RZ, 0xc0, !PT ;  /* 0x000000ff02007812 */ /* 0x000fe200078ec0ff */
[----:B------:R-:W-:Y:S01]  /*14e40*/  IMAD.MOV.U32 R64, RZ, RZ, R108 ;  /* 0x000000ffff407224 */ /* 0x000fe200078e006c */
[----:B------:R-:W-:Y:S01]  /*14e50*/  LOP3.LUT R7, R7, UR6, R4, 0x96, !PT ;  /* 0x0000000607077c12 */ /* 0x000fe2000f8e9604 */
[----:B------:R-:W-:Y:S01]  /*14e60*/  IMAD.WIDE.U32 R4, R5, -0x326172a9, RZ ;  /* 0xcd9e8d5705047825 */ /* 0x000fe200078e00ff */
[----:B------:R-:W-:-:S02]  /*14e70*/  SHF.R.U32.HI R8, RZ, 0x18, R2 ;  /* 0x00000018ff087819 */ /* 0x000fc40000011602 */
[----:B------:R-:W-:Y:S01]  /*14e80*/  @!P0 PRMT R166, R86, 0x5410, RZ ;  /* 0x0000541056a68816 */ /* 0x000fe200000000ff */
[----:B------:R-:W-:Y:S01]  /*14e90*/  IMAD.WIDE.U32 R2, R7, -0x326172a9, RZ ;  /* 0xcd9e8d5707027825 */ /* 0x000fe200078e00ff */
[----:B------:R-:W-:Y:S02]  /*14ea0*/  LOP3.LUT R10, R5, UR8, R10, 0x96, !PT ;  /* 0x00000008050a7c12 */ /* 0x000fe4000f8e960a */
[----:B------:R-:W-:Y:S01]  /*14eb0*/  ISETP.GE.U32.AND P0, PT, R237, R0, PT ;  /* 0x00000000ed00720c */ /* 0x000fe20003f06070 */
[----:B------:R-:W-:Y:S01]  /*14ec0*/  IMAD.MOV.U32 R86, RZ, RZ, R230 ;  /* 0x000000ffff567224 */ /* 0x000fe200078e00e6 */
[----:B------:R-:W-:Y:S01]  /*14ed0*/  LOP3.LUT R7, R2, 0xff, RZ, 0xc0, !PT ;  /* 0x000000ff02077812 */ /* 0x000fe200078ec0ff */
[----:B------:R-:W-:Y:S01]  /*14ee0*/  MUFU.EX2 R230, R155 ;  /* 0x0000009b00e67308 */ /* 0x000fe20000000800 */
[----:B------:R-:W-:Y:S01]  /*14ef0*/  SHF.R.U32.HI R5, RZ, 0x18, R2 ;  /* 0x00000018ff057819 */ /* 0x000fe20000011602 */
[----:B------:R-:W-:Y:S01]  /*14f00*/  IMAD.MOV.U32 R74, RZ, RZ, R228 ;  /* 0x000000ffff4a7224 */ /* 0x000fe200078e00e4 */
[----:B------:R-:W-:-:S02]  /*14f10*/  PRMT R112, R171, 0x5410, R169 ;  /* 0x00005410ab707816 */ /* 0x000fc400000000a9 */
[----:B------:R-:W-:Y:S02]  /*14f20*/  SHF.R.U32.HI R0, RZ, 0x10, R2 ;  /* 0x00000010ff007819 */ /* 0x000fe40000011602 */
[----:B------:R-:W-:Y:S01]  /*14f30*/  @!P4 PRMT R168, R82, 0x5410, RZ ;  /* 0x0000541052a8c816 */ /* 0x000fe200000000ff */
[----:B------:R-:W-:Y:S01]  /*14f40*/  MUFU.EX2 R228, R144 ;  /* 0x0000009000e47308 */ /* 0x000fe20000000800 */
[----:B------:R-:W-:Y:S01]  /*14f50*/  @!P2 PRMT R169, R85, 0x5410, RZ ;  /* 0x0000541055a9a816 */ /* 0x000fe200000000ff */
[----:B------:R-:W-:Y:S01]  /*14f60*/  IMAD.MOV.U32 R82, RZ, RZ, R27 ;  /* 0x000000ffff527224 */ /* 0x000fe200078e001b */
[C---:B------:R-:W-:Y:S01]  /*14f70*/  ISETP.GE.U32.AND P4, PT, R237.reuse, R7, PT ;  /* 0x00000007ed00720c */ /* 0x040fe20003f86070 */
[----:B------:R-:W-:Y:S01]  /*14f80*/  IMAD.MOV.U32 R27, RZ, RZ, R125 ;  /* 0x000000ffff1b7224 */ /* 0x000fe200078e007d */
[----:B------:R-:W-:Y:S01]  /*14f90*/  ISETP.GE.U32.AND P2, PT, R237, R5, PT ;  /* 0x00000005ed00720c */ /* 0x000fe20003f46070 */
[----:B------:R-:W-:Y:S01]  /*14fa0*/  IMAD.MOV.U32 R85, RZ, RZ, R153 ;  /* 0x000000ffff557224 */ /* 0x000fe200078e0099 */
[----:B------:R-:W-:Y:S01]  /*14fb0*/  LOP3.LUT R4, R3, UR13, R4, 0x96, !PT ;  /* 0x0000000d03047c12 */ /* 0x000fe2000f8e9604 */
[----:B------:R-:W1:Y:S01]  /*14fc0*/  MUFU.EX2 R5, R148 ;  /* 0x0000009400057308 */ /* 0x000e620000000800 */
[----:B------:R-:W-:Y:S01]  /*14fd0*/  LOP3.LUT R19, R2, 0xffff, RZ, 0xc0, !PT ;  /* 0x0000ffff02137812 */ /* 0x000fe200078ec0ff */
[----:B------:R-:W-:Y:S01]  /*14fe0*/  IMAD.WIDE.U32 R2, R10, -0x2daee0ad, RZ ;  /* 0xd2511f530a027825 */ /* 0x000fe200078e00ff */
[----:B------:R-:W-:-:S02]  /*14ff0*/  LOP3.LUT R0, R0, 0xff, RZ, 0xc0, !PT ;  /* 0x000000ff00007812 */ /* 0x000fc400078ec0ff */
[----:B------:R-:W-:Y:S01]  /*15000*/  @!P1 PRMT R165, R87, 0x5410, RZ ;  /* 0x0000541057a59816 */ /* 0x000fe200000000ff */
[----:B------:R-:W-:Y:S01]  /*15010*/  IMAD.MOV.U32 R87, RZ, RZ, R231 ;  /* 0x000000ffff577224 */ /* 0x000fe200078e00e7 */
[----:B------:R-:W-:Y:S01]  /*15020*/  ISETP.GE.U32.AND P1, PT, R237, R0, PT ;  /* 0x00000000ed00720c */ /* 0x000fe20003f26070 */
[----:B------:R-:W2:Y:S01]  /*15030*/  MUFU.EX2 R7, R149 ;  /* 0x0000009500077308 */ /* 0x000ea20000000800 */
[----:B------:R-:W-:Y:S01]  /*15040*/  LOP3.LUT R0, R3, UR14, R6, 0x96, !PT ;  /* 0x0000000e03007c12 */ /* 0x000fe2000f8e9606 */
[----:B------:R-:W-:Y:S01]  /*15050*/  IMAD.MOV.U32 R153, RZ, RZ, R219 ;  /* 0x000000ffff997224 */ /* 0x000fe200078e00db */
[----:B------:R-:W-:Y:S01]  /*15060*/  SHF.R.U32.HI R6, RZ, 0x8, R9 ;  /* 0x00000008ff067819 */ /* 0x000fe20000011609 */
[----:B------:R-:W-:Y:S01]  /*15070*/  FADD.FTZ R9, R44, R24 ;  /* 0x000000182c097221 */ /* 0x000fe20000010000 */
[----:B------:R-:W-:Y:S01]  /*15080*/  LOP3.LUT R21, R2, 0xffff, RZ, 0xc0, !PT ;  /* 0x0000ffff02157812 */ /* 0x000fe200078ec0ff */
[----:B------:R-:W-:Y:S01]  /*15090*/  IMAD.MOV.U32 R24, RZ, RZ, R80 ;  /* 0x000000ffff187224 */ /* 0x000fe200078e0050 */
[----:B------:R-:W-:Y:S01]  /*150a0*/  LOP3.LUT R3, R6, 0xffff, RZ, 0xc0, !PT ;  /* 0x0000ffff06037812 */ /* 0x000fe200078ec0ff */
[----:B-1----:R-:W-:Y:S01]  /*150b0*/  FADD.FTZ R11, R5, R23 ;  /* 0x00000017050b7221 */ /* 0x002fe20000010000 */
[----:B------:R-:W-:Y:S01]  /*150c0*/  @!P3 PRMT R171, R84, 0x5410, RZ ;  /* 0x0000541054abb816 */ /* 0x000fe200000000ff */
[----:B------:R1:W-:Y:S01]  /*150d0*/  MUFU.EX2 R6, R65 ;  /* 0x0000004100067308 */ /* 0x0003e20000000800 */
[----:B------:R-:W-:Y:S01]  /*150e0*/  ISETP.GE.U32.AND P3, PT, R237, R3, PT ;  /* 0x00000003ed00720c */ /* 0x000fe20003f66070 */
[----:B------:R-:W-:Y:S01]  /*150f0*/  IMAD.MOV.U32 R84, RZ, RZ, R232 ;  /* 0x000000ffff547224 */ /* 0x000fe200078e00e8 */
[----:B------:R-:W-:Y:S01]  /*15100*/  LOP3.LUT R12, R2, 0xff, RZ, 0xc0, !PT ;  /* 0x000000ff020c7812 */ /* 0x000fe200078ec0ff */
[----:B------:R-:W-:Y:S01]  /*15110*/  IMAD.MOV.U32 R80, RZ, RZ, R224 ;  /* 0x000000ffff507224 */ /* 0x000fe200078e00e0 */
[--C-:B------:R-:W-:Y:S01]  /*15120*/  SHF.R.U32.HI R20, RZ, 0x10, R2.reuse ;  /* 0x00000010ff147819 */ /* 0x100fe20000011602 */
[----:B------:R-:W-:Y:S01]  /*15130*/  IMAD.MOV.U32 R44, RZ, RZ, R81 ;  /* 0x000000ffff2c7224 */ /* 0x000fe200078e0051 */
[----:B--2---:R-:W-:Y:S01]  /*15140*/  F2FP.BF16.PACK_AB R3, R7, R5 ;  /* 0x000000050703723e */ /* 0x004fe200000010ff */
[----:B------:R-:W-:Y:S01]  /*15150*/  MUFU.EX2 R231, R156 ;  /* 0x0000009c00e77308 */ /* 0x000fe20000000800 */
[----:B------:R-:W-:Y:S01]  /*15160*/  SHF.R.U32.HI R10, RZ, 0x18, R2 ;  /* 0x00000018ff0a7819 */ /* 0x000fe20000011602 */
[----:B------:R-:W-:Y:S01]  /*15170*/  IMAD.MOV.U32 R81, RZ, RZ, R197 ;  /* 0x000000ffff517224 */ /* 0x000fe200078e00c5 */
[----:B------:R-:W-:-:S02]  /*15180*/  PRMT R164, R3, 0x7610, R164 ;  /* 0x0000761003a47816 */ /* 0x000fc400000000a4 */
[----:B------:R-:W-:Y:S02]  /*15190*/  PRMT R163, R3, 0x7632, R163 ;  /* 0x0000763203a37816 */ /* 0x000fe400000000a3 */
[----:B------:R-:W-:Y:S01]  /*151a0*/  LOP3.LUT R3, R17, 0xff, RZ, 0xc0, !PT ;  /* 0x000000ff11037812 */ /* 0x000fe200078ec0ff */
[----:B------:R-:W2:Y:S01]  /*151b0*/  MUFU.EX2 R2, R62 ;  /* 0x0000003e00027308 */ /* 0x000ea20000000800 */
[----:B------:R-:W-:Y:S01]  /*151c0*/  @!P0 HFMA2.BF16_V2 R89, -RZ.H0_H0, RZ.H0_H0, -R164.H0_H0 ;  /* 0x200000ffff598231 */ /* 0x000fe200003409a4 */
[----:B------:R-:W-:Y:S01]  /*151d0*/  PRMT R108, R164, 0x5410, R163 ;  /* 0x00005410a46c7816 */ /* 0x000fe200000000a3 */
[----:B-1----:R-:W-:Y:S01]  /*151e0*/  IMAD.MOV.U32 R65, RZ, RZ, R25 ;  /* 0x000000ffff417224 */ /* 0x002fe200078e0019 */
[----:B------:R-:W-:Y:S01]  /*151f0*/  @!P5 PRMT R167, R83, 0x5410, RZ ;  /* 0x0000541053a7d816 */ /* 0x000fe200000000ff */
[----:B------:R-:W-:Y:S01]  /*15200*/  IMAD.MOV.U32 R83, RZ, RZ, R72 ;  /* 0x000000ffff537224 */ /* 0x000fe200078e0048 */
[----:B------:R-:W-:Y:S01]  /*15210*/  @!P0 PRMT R164, R89, 0x5410, RZ ;  /* 0x0000541059a48816 */ /* 0x000fe200000000ff */
[----:B------:R-:W-:Y:S01]  /*15220*/  IMAD.MOV.U32 R72, RZ, RZ, R229 ;  /* 0x000000ffff487224 */ /* 0x000fe200078e00e5 */
[C---:B------:R-:W-:Y:S01]  /*15230*/  ISETP.GE.U32.AND P0, PT, R237.reuse, R3, PT ;  /* 0x00000003ed00720c */ /* 0x040fe20003f06070 */
[----:B------:R-:W-:Y:S01]  /*15240*/  MUFU.EX2 R229, R67 ;  /* 0x0000004300e57308 */ /* 0x000fe20000000800 */
[----:B------:R-:W-:Y:S01]  /*15250*/  ISETP.GE.U32.AND P5, PT, R237, R8, PT ;  /* 0x00000008ed00720c */ /* 0x000fe20003fa6070 */
[----:B------:R-:W-:Y:S01]  /*15260*/  IMAD.MOV.U32 R25, RZ, RZ, R227 ;  /* 0x000000ffff197224 */ /* 0x000fe200078e00e3 */
[----:B------:R-:W-:Y:S01]  /*15270*/  LOP3.LUT R3, R4, 0xff, RZ, 0xc0, !PT ;  /* 0x000000ff04037812 */ /* 0x000fe200078ec0ff */
[----:B------:R-:W-:Y:S01]  /*15280*/  @!P3 HFMA2.BF16_V2 R88, -RZ.H0_H0, RZ.H0_H0, -R163.H0_H0 ;  /* 0x200000ffff58b231 */ /* 0x000fe200003409a3 */
[----:B------:R-:W-:Y:S01]  /*15290*/  IMAD.MOV.U32 R89, RZ, RZ, R220 ;  /* 0x000000ffff597224 */ /* 0x000fe200078e00dc */
[----:B--2---:R-:W-:Y:S01]  /*152a0*/  F2FP.BF16.PACK_AB R5, R6, R2 ;  /* 0x000000020605723e */ /* 0x004fe200000010ff */
[----:B------:R-:W-:Y:S01]  /*152b0*/  FADD.FTZ R17, R2, R31 ;  /* 0x0000001f02117221 */ /* 0x000fe20000010000 */
[----:B------:R-:W-:Y:S01]  /*152c0*/  LOP3.LUT R2, R4, 0xffff, RZ, 0xc0, !PT ;  /* 0x0000ffff04027812 */ /* 0x000fe200078ec0ff */
[----:B------:R-:W-:Y:S01]  /*152d0*/  MUFU.EX2 R232, R151 ;  /* 0x0000009700e87308 */ /* 0x000fe20000000800 */
[----:B------:R-:W-:Y:S01]  /*152e0*/  PRMT R162, R5, 0x7610, R162 ;  /* 0x0000761005a27816 */ /* 0x000fe200000000a2 */
[----:B------:R-:W-:Y:S01]  /*152f0*/  IMAD.MOV.U32 R62, RZ, RZ, R218 ;  /* 0x000000ffff3e7224 */ /* 0x000fe200078e00da */
[----:B------:R-:W-:-:S02]  /*15300*/  SHF.R.U32.HI R2, RZ, 0x8, R2 ;  /* 0x00000008ff027819 */ /* 0x000fc40000011602 */
[----:B------:R-:W-:Y:S01]  /*15310*/  PRMT R161, R5, 0x7632, R161 ;  /* 0x0000763205a17816 */ /* 0x000fe200000000a1 */
[----:B------:R-:W-:Y:S01]  /*15320*/  @!P0 HFMA2.BF16_V2 R90, -RZ.H0_H0, RZ.H0_H0, -R162.H0_H0 ;  /* 0x200000ffff5a8231 */ /* 0x000fe200003409a2 */
[----:B------:R-:W-:Y:S01]  /*15330*/  LOP3.LUT R2, R2, 0xffff, RZ, 0xc0, !PT ;  /* 0x0000ffff02027812 */ /* 0x000fe200078ec0ff */
[----:B------:R-:W-:Y:S01]  /*15340*/  MUFU.EX2 R227, R193 ;  /* 0x000000c100e37308 */ /* 0x000fe20000000800 */
[----:B------:R-:W-:Y:S01]  /*15350*/  PRMT R23, R162, 0x5410, R161 ;  /* 0x00005410a2177816 */ /* 0x000fe200000000a1 */
[----:B------:R-:W-:Y:S01]  /*15360*/  @!P5 HFMA2.BF16_V2 R91, -RZ.H0_H0, RZ.H0_H0, -R161.H0_H0 ;  /* 0x200000ffff5bd231 */ /* 0x000fe200003409a1 */
[----:B------:R-:W-:Y:S02]  /*15370*/  @!P0 PRMT R162, R90, 0x5410, RZ ;  /* 0x000054105aa28816 */ /* 0x000fe400000000ff */
[----:B------:R-:W-:Y:S01]  /*15380*/  @!P3 PRMT R163, R88, 0x5410, RZ ;  /* 0x0000541058a3b816 */ /* 0x000fe200000000ff */
[----:B------:R-:W-:Y:S01]  /*15390*/  IMAD.MOV.U32 R88, RZ, RZ, R82 ;  /* 0x000000ffff587224 */ /* 0x000fe200078e0052 */
[----:B------:R-:W-:Y:S01]  /*153a0*/  ISETP.GE.U32.AND P0, PT, R237, R2, PT ;  /* 0x00000002ed00720c */ /* 0x000fe20003f06070 */
[----:B------:R-:W1:Y:S01]  /*153b0*/  MUFU.EX2 R8, R150 ;  /* 0x0000009600087308 */ /* 0x000e620000000800 */
[----:B------:R-:W-:Y:S01]  /*153c0*/  SHF.R.U32.HI R2, RZ, 0x8, R19 ;  /* 0x00000008ff027819 */ /* 0x000fe20000011613 */
[----:B------:R-:W-:Y:S01]  /*153d0*/  IMAD.MOV.U32 R82, RZ, RZ, R226 ;  /* 0x000000ffff527224 */ /* 0x000fe200078e00e2 */
[----:B------:R-:W-:Y:S01]  /*153e0*/  @!P5 PRMT R161, R91, 0x5410, RZ ;  /* 0x000054105ba1d816 */ /* 0x000fe200000000ff */
[----:B------:R-:W-:Y:S01]  /*153f0*/  IMAD.MOV.U32 R91, RZ, RZ, R84 ;  /* 0x000000ffff5b7224 */ /* 0x000fe200078e0054 */
[----:B------:R-:W-:Y:S01]  /*15400*/  LOP3.LUT R2, R2, 0xffff, RZ, 0xc0, !PT ;  /* 0x0000ffff02027812 */ /* 0x000fe200078ec0ff */
[----:B------:R-:W-:Y:S01]  /*15410*/  IMAD.MOV.U32 R84, RZ, RZ, R126 ;  /* 0x000000ffff547224 */ /* 0x000fe200078e007e */
[C---:B------:R-:W-:Y:S01]  /*15420*/  ISETP.GE.U32.AND P3, PT, R237.reuse, R3, PT ;  /* 0x00000003ed00720c */ /* 0x040fe20003f66070 */
[----:B------:R-:W-:Y:S01]  /*15430*/  MUFU.EX2 R224, R235 ;  /* 0x000000eb00e07308 */ /* 0x000fe20000000800 */
[----:B------:R-:W-:-:S07]  /*15440*/  ISETP.GE.U32.AND P5, PT, R237, R2, PT ;  /* 0x00000002ed00720c */ /* 0x000fce0003fa6070 */
[----:B------:R-:W-:Y:S01]  /*15450*/  MUFU.EX2 R197, R154 ;  /* 0x0000009a00c57308 */ /* 0x000fe20000000800 */
[----:B------:R-:W-:-:S07]  /*15460*/  F2FP.BF16.PACK_AB R2, R231, R230 ;  /* 0x000000e6e702723e */ /* 0x000fce00000010ff */
[----:B------:R-:W-:Y:S01]  /*15470*/  MUFU.EX2 R220, R58 ;  /* 0x0000003a00dc7308 */ /* 0x000fe20000000800 */
[----:B------:R-:W-:-:S07]  /*15480*/  PRMT R158, R2, 0x7610, R158 ;  /* 0x00007610029e7816 */ /* 0x000fce000000009e */
[----:B------:R-:W-:Y:S01]  /*15490*/  MUFU.EX2 R219, R63 ;  /* 0x0000003f00db7308 */ /* 0x000fe20000000800 */
[----:B------:R-:W-:Y:S01]  /*154a0*/  @!P4 HFMA2.BF16_V2 R102, -RZ.H0_H0, RZ.H0_H0, -R158.H0_H0 ;  /* 0x200000ffff66c231 */ /* 0x000fe2000034099e */
[----:B------:R-:W-:Y:S01]  /*154b0*/  PRMT R157, R2, 0x7632, R157 ;  /* 0x00007632029d7816 */ /* 0x000fe2000000009d */
[----:B------:R-:W-:Y:S01]  /*154c0*/  FADD.FTZ R6, R6, R17 ;  /* 0x0000001106067221 */ /* 0x000fe20000010000 */
[----:B------:R-:W-:Y:S01]  /*154d0*/  SHF.R.U32.HI R2, RZ, 0x18, R4 ;  /* 0x00000018ff027819 */ /* 0x000fe20000011604 */
[----:B------:R-:W-:Y:S01]  /*154e0*/  IMAD.MOV.U32 R155, RZ, RZ, R83 ;  /* 0x000000ffff9b7224 */ /* 0x000fe200078e0053 */
[----:B------:R-:W-:Y:S01]  /*154f0*/  PRMT R124, R158, 0x5410, R157 ;  /* 0x000054109e7c7816 */ /* 0x000fe2000000009d */
[----:B------:R-:W-:Y:S01]  /*15500*/  @!P5 HFMA2.BF16_V2 R103, -RZ.H0_H0, RZ.H0_H0, -R157.H0_H0 ;  /* 0x200000ffff67d231 */ /* 0x000fe2000034099d */
[----:B------:R-:W-:Y:S01]  /*15510*/  @!P4 PRMT R158, R102, 0x5410, RZ ;  /* 0x00005410669ec816 */ /* 0x000fe200000000ff */
[----:B------:R-:W-:Y:S01]  /*15520*/  MUFU.EX2 R226, R234 ;  /* 0x000000ea00e27308 */ /* 0x000fe20000000800 */
[----:B------:R-:W-:Y:S01]  /*15530*/  ISETP.GE.U32.AND P4, PT, R237, R2, PT ;  /* 0x00000002ed00720c */ /* 0x000fe20003f86070 */
[----:B------:R-:W-:Y:S01]  /*15540*/  IMAD.MOV.U32 R102, RZ, RZ, R86 ;  /* 0x000000ffff667224 */ /* 0x000fe200078e0056 */
[----:B------:R-:W-:Y:S01]  /*15550*/  SHF.R.U32.HI R2, RZ, 0x10, R4 ;  /* 0x00000010ff027819 */ /* 0x000fe20000011604 */
[----:B------:R-:W-:Y:S01]  /*15560*/  IMAD.MOV.U32 R86, RZ, RZ, R77 ;  /* 0x000000ffff567224 */ /* 0x000fe200078e004d */
[----:B------:R2:W3:Y:S01]  /*15570*/  LDL.LU.S16 R4, [R1+0x20] ;  /* 0x0000200001047983 */ /* 0x0004e20000300600 */
[----:B------:R-:W-:Y:S01]  /*15580*/  @!P5 PRMT R157, R103, 0x5410, RZ ;  /* 0x00005410679dd816 */ /* 0x000fe200000000ff */
[----:B------:R-:W-:Y:S01]  /*15590*/  IMAD.MOV.U32 R103, RZ, RZ, R87 ;  /* 0x000000ffff677224 */ /* 0x000fe200078e0057 */
[----:B------:R-:W-:Y:S01]  /*155a0*/  LOP3.LUT R2, R2, 0xff, RZ, 0xc0, !PT ;  /* 0x000000ff02027812 */ /* 0x000fe200078ec0ff */
[----:B------:R-:W-:Y:S01]  /*155b0*/  IMAD.MOV.U32 R87, RZ, RZ, R79 ;  /* 0x000000ffff577224 */ /* 0x000fe200078e004f */
[----:B-1----:R-:W-:Y:S01]  /*155c0*/  F2FP.BF16.PACK_AB R3, R232, R8 ;  /* 0x00000008e803723e */ /* 0x002fe200000010ff */
[----:B------:R-:W-:Y:S01]  /*155d0*/  IMAD.MOV.U32 R79, RZ, RZ, R225 ;  /* 0x000000ffff4f7224 */ /* 0x000fe200078e00e1 */
[----:B------:R-:W-:Y:S01]  /*155e0*/  ISETP.GE.U32.AND P5, PT, R237, R2, PT ;  /* 0x00000002ed00720c */ /* 0x000fe20003fa6070 */
[----:B------:R-:W-:Y:S01]  /*155f0*/  IMAD.MOV.U32 R77, RZ, RZ, R222 ;  /* 0x000000ffff4d7224 */ /* 0x000fe200078e00de */
[----:B------:R-:W-:Y:S01]  /*15600*/  F2FP.BF16.PACK_AB R2, R229, R228 ;  /* 0x000000e4e502723e */ /* 0x000fe200000010ff */
[----:B------:R-:W-:Y:S01]  /*15610*/  MUFU.EX2 R218, R66 ;  /* 0x0000004200da7308 */ /* 0x000fe20000000800 */
[C---:B------:R-:W-:Y:S01]  /*15620*/  PRMT R160, R3.reuse, 0x7610, R160 ;  /* 0x0000761003a07816 */ /* 0x040fe200000000a0 */
[----:B------:R-:W-:Y:S01]  /*15630*/  IMAD.MOV.U32 R22, RZ, RZ, R78 ;  /* 0x000000ffff167224 */ /* 0x000fe200078e004e */
[C---:B------:R-:W-:Y:S01]  /*15640*/  PRMT R156, R2.reuse, 0x7610, R156 ;  /* 0x00007610029c7816 */ /* 0x040fe2000000009c */
[----:B------:R-:W-:Y:S01]  /*15650*/  STG.E.U16 [R140.64+-0x100], R59 ;  /* 0xffff003b8c007986 */ /* 0x000fe2000c101522 */
[----:B------:R-:W-:Y:S01]  /*15660*/  PRMT R151, R2, 0x7632, R151 ;  /* 0x0000763202977816 */ /* 0x000fe20000000097 */
[----:B------:R-:W-:Y:S01]  /*15670*/  @!P3 HFMA2.BF16_V2 R101, -RZ.H0_H0, RZ.H0_H0, -R160.H0_H0 ;  /* 0x200000ffff65b231 */ /* 0x000fe200003409a0 */
[----:B------:R-:W-:Y:S01]  /*15680*/  PRMT R159, R3, 0x7632, R159 ;  /* 0x00007632039f7816 */ /* 0x000fe2000000009f */
[----:B------:R-:W-:Y:S01]  /*15690*/  @!P1 HFMA2.BF16_V2 R110, -RZ.H0_H0, RZ.H0_H0, -R156.H0_H0 ;  /* 0x200000ffff6e9231 */ /* 0x000fe2000034099c */
[----:B------:R-:W-:Y:S01]  /*156a0*/  LOP3.LUT R2, R0, 0xff, RZ, 0xc0, !PT ;  /* 0x000000ff00027812 */ /* 0x000fe200078ec0ff */
[----:B------:R-:W1:Y:S01]  /*156b0*/  MUFU.EX2 R225, R233 ;  /* 0x000000e900e17308 */ /* 0x000e620000000800 */
[----:B------:R-:W-:Y:S01]  /*156c0*/  PRMT R126, R156, 0x5410, R151 ;  /* 0x000054109c7e7816 */ /* 0x000fe20000000097 */
[----:B------:R-:W-:Y:S01]  /*156d0*/  @!P2 HFMA2.BF16_V2 R111, -RZ.H0_H0, RZ.H0_H0, -R151.H0_H0 ;  /* 0x200000ffff6fa231 */ /* 0x000fe20000340997 */
[----:B------:R-:W-:Y:S01]  /*156e0*/  @!P1 PRMT R156, R110, 0x5410, RZ ;  /* 0x000054106e9c9816 */ /* 0x000fe200000000ff */
[----:B------:R-:W-:Y:S01]  /*156f0*/  @!P0 HFMA2.BF16_V2 R100, -RZ.H0_H0, RZ.H0_H0, -R159.H0_H0 ;  /* 0x200000ffff648231 */ /* 0x000fe2000034099f */
[----:B------:R-:W-:Y:S01]  /*15700*/  ISETP.GE.U32.AND P1, PT, R237, R2, PT ;  /* 0x00000002ed00720c */ /* 0x000fe20003f26070 */
[----:B------:R-:W-:Y:S01]  /*15710*/  STG.E.U16 [R140.64+-0xfe], R57 ;  /* 0xffff02398c007986 */ /* 0x000fe2000c101522 */
[----:B------:R-:W-:Y:S01]  /*15720*/  LOP3.LUT R2, R0, 0xffff, RZ, 0xc0, !PT ;  /* 0x0000ffff00027812 */ /* 0x000fe200078ec0ff */
[----:B------:R-:W-:Y:S01]  /*15730*/  FADD.FTZ R5, R47, R9 ;  /* 0x000000092f057221 */ /* 0x000fe20000010000 */
[----:B------:R-:W-:-:S02]  /*15740*/  PRMT R125, R160, 0x5410, R159 ;  /* 0x00005410a07d7816 */ /* 0x000fc4000000009f */
[----:B------:R-:W-:Y:S02]  /*15750*/  SHF.R.U32.HI R2, RZ, 0x8, R2 ;  /* 0x00000008ff027819 */ /* 0x000fe40000011602 */
[----:B------:R-:W-:Y:S02]  /*15760*/  @!P2 PRMT R151, R111, 0x5410, RZ ;  /* 0x000054106f97a816 */ /* 0x000fe400000000ff */
[----:B------:R-:W-:Y:S02]  /*15770*/  LOP3.LUT R2, R2, 0xffff, RZ, 0xc0, !PT ;  /* 0x0000ffff02027812 */ /* 0x000fe400078ec0ff */
[----:B------:R-:W-:Y:S02]  /*15780*/  @!P3 PRMT R160, R101, 0x5410, RZ ;  /* 0x0000541065a0b816 */ /* 0x000fe400000000ff */
[----:B------:R-:W-:Y:S02]  /*15790*/  ISETP.GE.U32.AND P2, PT, R237, R2, PT ;  /* 0x00000002ed00720c */ /* 0x000fe40003f46070 */
[----:B-1----:R-:W-:-:S02]  /*157a0*/  F2FP.BF16.PACK_AB R2, R227, R225 ;  /* 0x000000e1e302723e */ /* 0x002fc400000010ff */
[----:B------:R-:W-:Y:S02]  /*157b0*/  ISETP.GE.U32.AND P3, PT, R237, R12, PT ;  /* 0x0000000ced00720c */ /* 0x000fe40003f66070 */
[C---:B------:R-:W-:Y:S02]  /*157c0*/  PRMT R150, R2.reuse, 0x7610, R150 ;  /* 0x0000761002967816 */ /* 0x040fe40000000096 */
[----:B------:R-:W-:Y:S01]  /*157d0*/  PRMT R149, R2, 0x7632, R149 ;  /* 0x0000763202957816 */ /* 0x000fe20000000095 */
[----:B------:R-:W-:Y:S01]  /*157e0*/  MUFU.EX2 R222, R56 ;  /* 0x0000003800de7308 */ /* 0x000fe20000000800 */
[----:B------:R-:W-:Y:S01]  /*157f0*/  @!P0 PRMT R159, R100, 0x5410, RZ ;  /* 0x00005410649f8816 */ /* 0x000fe200000000ff */
[----:B------:R-:W-:Y:S01]  /*15800*/  @!P1 HFMA2.BF16_V2 R113, -RZ.H0_H0, RZ.H0_H0, -R150.H0_H0 ;  /* 0x200000ffff719231 */ /* 0x000fe20000340996 */
[----:B------:R-:W-:Y:S02]  /*15810*/  LOP3.LUT R2, R20, 0xff, RZ, 0xc0, !PT ;  /* 0x000000ff14027812 */ /* 0x000fe400078ec0ff */
[----:B------:R-:W-:-:S02]  /*15820*/  PRMT R90, R150, 0x5410, R149 ;  /* 0x00005410965a7816 */ /* 0x000fc40000000095 */
[----:B------:R-:W-:Y:S02]  /*15830*/  @!P1 PRMT R150, R113, 0x5410, RZ ;  /* 0x0000541071969816 */ /* 0x000fe400000000ff */
[C---:B------:R-:W-:Y:S02]  /*15840*/  ISETP.GE.U32.AND P1, PT, R237.reuse, R2, PT ;  /* 0x00000002ed00720c */ /* 0x040fe40003f26070 */
[----:B------:R-:W-:Y:S01]  /*15850*/  SHF.R.U32.HI R2, RZ, 0x8, R21 ;  /* 0x00000008ff027819 */ /* 0x000fe20000011615 */
[----:B------:R-:W-:Y:S01]  /*15860*/  @!P2 HFMA2.BF16_V2 R114, -RZ.H0_H0, RZ.H0_H0, -R149.H0_H0 ;  /* 0x200000ffff72a231 */ /* 0x000fe20000340995 */
[C---:B------:R-:W-:Y:S02]  /*15870*/  ISETP.GE.U32.AND P0, PT, R237.reuse, R10, PT ;  /* 0x0000000aed00720c */ /* 0x040fe40003f06070 */
[----:B------:R-:W-:Y:S02]  /*15880*/  LOP3.LUT R3, R2, 0xffff, RZ, 0xc0, !PT ;  /* 0x0000ffff02037812 */ /* 0x000fe400078ec0ff */
[----:B------:R-:W-:Y:S01]  /*15890*/  @!P2 PRMT R149, R114, 0x5410, RZ ;  /* 0x000054107295a816 */ /* 0x000fe200000000ff */
[----:B------:R-:W1:Y:S01]  /*158a0*/  MUFU.EX2 R2, R152 ;  /* 0x0000009800027308 */ /* 0x000e620000000800 */
[----:B------:R-:W-:-:S02]  /*158b0*/  ISETP.GE.U32.AND P2, PT, R237, R3, PT ;  /* 0x00000003ed00720c */ /* 0x000fc40003f46070 */
[----:B------:R-:W-:-:S04]  /*158c0*/  F2FP.BF16.PACK_AB R3, R226, R224 ;  /* 0x000000e0e203723e */ /* 0x000fc800000010ff */
[C---:B------:R-:W-:Y:S02]  /*158d0*/  PRMT R148, R3.reuse, 0x7610, R148 ;  /* 0x0000761003947816 */ /* 0x040fe40000000094 */
[----:B------:R-:W-:Y:S02]  /*158e0*/  PRMT R147, R3, 0x7632, R147 ;  /* 0x0000763203937816 */ /* 0x000fe40000000093 */
[--C-:B------:R-:W-:Y:S01]  /*158f0*/  SHF.R.U32.HI R3, RZ, 0x18, R0.reuse ;  /* 0x00000018ff037819 */ /* 0x100fe20000011600 */
[----:B------:R-:W-:Y:S01]  /*15900*/  @!P3 HFMA2.BF16_V2 R115, -RZ.H0_H0, RZ.H0_H0, -R148.H0_H0 ;  /* 0x200000ffff73b231 */ /* 0x000fe20000340994 */
[----:B------:R-:W-:Y:S01]  /*15910*/  SHF.R.U32.HI R0, RZ, 0x10, R0 ;  /* 0x00000010ff007819 */ /* 0x000fe20000011600 */
[----:B------:R-:W-:Y:S01]  /*15920*/  @!P2 HFMA2.BF16_V2 R116, -RZ.H0_H0, RZ.H0_H0, -R147.H0_H0 ;  /* 0x200000ffff74a231 */ /* 0x000fe20000340993 */
[----:B------:R-:W-:Y:S02]  /*15930*/  PRMT R31, R148, 0x5410, R147 ;  /* 0x00005410941f7816 */ /* 0x000fe40000000093 */
[----:B------:R-:W-:-:S02]  /*15940*/  @!P3 PRMT R148, R115, 0x5410, RZ ;  /* 0x000054107394b816 */ /* 0x000fc400000000ff */
[----:B------:R-:W-:Y:S02]  /*15950*/  ISETP.GE.U32.AND P3, PT, R237, R3, PT ;  /* 0x00000003ed00720c */ /* 0x000fe40003f66070 */
[----:B------:R-:W-:Y:S02]  /*15960*/  LOP3.LUT R0, R0, 0xff, RZ, 0xc0, !PT ;  /* 0x000000ff00007812 */ /* 0x000fe400078ec0ff */
[----:B-1----:R-:W-:Y:S02]  /*15970*/  F2FP.BF16.PACK_AB R3, R197, R2 ;  /* 0x00000002c503723e */ /* 0x002fe400000010ff */
[----:B------:R-:W-:Y:S02]  /*15980*/  @!P2 PRMT R147, R116, 0x5410, RZ ;  /* 0x000054107493a816 */ /* 0x000fe400000000ff */
[----:B------:R-:W-:Y:S02]  /*15990*/  ISETP.GE.U32.AND P2, PT, R237, R0, PT ;  /* 0x00000000ed00720c */ /* 0x000fe40003f46070 */
[----:B------:R-:W-:-:S02]  /*159a0*/  F2FP.BF16.PACK_AB R0, R222, R220 ;  /* 0x000000dcde00723e */ /* 0x000fc400000010ff */
[----:B------:R-:W-:Y:S02]  /*159b0*/  PRMT R143, R3, 0x7632, R143 ;  /* 0x00007632038f7816 */ /* 0x000fe4000000008f */
[C---:B------:R-:W-:Y:S02]  /*159c0*/  PRMT R146, R0.reuse, 0x7610, R146 ;  /* 0x0000761000927816 */ /* 0x040fe40000000092 */
[----:B------:R-:W-:Y:S02]  /*159d0*/  PRMT R145, R0, 0x7632, R145 ;  /* 0x0000763200917816 */ /* 0x000fe40000000091 */
[----:B------:R-:W-:Y:S02]  /*159e0*/  F2FP.BF16.PACK_AB R0, R219, R218 ;  /* 0x000000dadb00723e */ /* 0x000fe400000010ff */
[----:B------:R-:W-:Y:S02]  /*159f0*/  PRMT R144, R3, 0x7610, R144 ;  /* 0x0000761003907816 */ /* 0x000fe40000000090 */
[----:B------:R-:W-:-:S02]  /*15a00*/  PRMT R142, R0, 0x7610, R142 ;  /* 0x00007610008e7816 */ /* 0x000fc4000000008e */
[----:B------:R-:W-:Y:S02]  /*15a10*/  PRMT R41, R0, 0x7632, R41 ;  /* 0x0000763200297816 */ /* 0x000fe40000000029 */
[----:B------:R-:W-:Y:S01]  /*15a20*/  PRMT R119, R144, 0x5410, R143 ;  /* 0x0000541090777816 */ /* 0x000fe2000000008f */
[----:B------:R-:W-:Y:S02]  /*15a30*/  IMAD.MOV.U32 R19, RZ, RZ, R88 ;  /* 0x000000ffff137224 */ /* 0x000fe400078e0058 */
[----:B------:R-:W-:Y:S02]  /*15a40*/  FADD.FTZ R10, R52, R18 ;  /* 0x00000012340a7221 */ /* 0x000fe40000010000 */
[----:B------:R-:W-:Y:S02]  /*15a50*/  IMAD.MOV.U32 R88, RZ, RZ, R53 ;  /* 0x000000ffff587224 */ /* 0x000fe400078e0035 */
[----:B------:R-:W-:Y:S02]  /*15a60*/  IMAD.MOV.U32 R83, RZ, RZ, R74 ;  /* 0x000000ffff537224 */ /* 0x000fe400078e004a */
[----:B------:R-:W-:-:S02]  /*15a70*/  IMAD.MOV.U32 R78, RZ, RZ, R72 ;  /* 0x000000ffff4e7224 */ /* 0x000fc400078e0048 */
[----:B------:R-:W-:Y:S01]  /*15a80*/  FADD.FTZ R63, R2, R6 ;  /* 0x00000006023f7221 */ /* 0x000fe20000010000 */
[----:B------:R-:W-:Y:S01]  /*15a90*/  LOP3.LUT R2, R103, UR18, R91, 0x96, !PT ;  /* 0x0000001267027c12 */ /* 0x000fe2000f8e965b */
[----:B------:R-:W-:Y:S02]  /*15aa0*/  IMAD.MOV.U32 R74, RZ, RZ, R42 ;  /* 0x000000ffff4a7224 */ /* 0x000fe400078e002a */
[----:B------:R-:W-:Y:S02]  /*15ab0*/  IMAD.MOV.U32 R72, RZ, RZ, R43 ;  /* 0x000000ffff487224 */ /* 0x000fe400078e002b */
[----:B------:R-:W-:-:S04]  /*15ac0*/  IMAD.WIDE.U32 R2, R2, -0x2daee0ad, RZ ;  /* 0xd2511f5302027825 */ /* 0x000fc800078e00ff */
[----:B------:R-:W-:Y:S02]  /*15ad0*/  FADD.FTZ R7, R7, R11 ;  /* 0x0000000b07077221 */ /* 0x000fe40000010000 */
[----:B------:R-:W-:Y:S02]  /*15ae0*/  FADD.FTZ R154, R32, R5 ;  /* 0x00000005209a7221 */ /* 0x000fe40000010000 */
[----:B------:R-:W-:Y:S02]  /*15af0*/  FADD.FTZ R56, R8, R7 ;  /* 0x0000000708387221 */ /* 0x000fe40000010000 */
[----:B------:R-:W-:Y:S02]  /*15b00*/  IMAD.MOV.U32 R101, RZ, RZ, R173 ;  /* 0x000000ffff657224 */ /* 0x000fe400078e00ad */
[----:B------:R-:W4:Y:S01]  /*15b10*/  LDL.LU R173, [R1+0x1a4] ;  /* 0x0001a40001ad7983 */ /* 0x000f220000300800 */
[----:B------:R-:W-:Y:S01]  /*15b20*/  PRMT R233, R237, 0x7054, R237 ;  /* 0x00007054ede97816 */ /* 0x000fe200000000ed */
[----:B------:R-:W-:Y:S01]  /*15b30*/  @!P3 HFMA2.BF16_V2 R236, -RZ.H0_H0, RZ.H0_H0, -R41.H0_H0 ;  /* 0x200000ffffecb231 */ /* 0x000fe20000340929 */
[----:B------:R-:W-:-:S04]  /*15b40*/  PRMT R234, R142, 0x5410, R41 ;  /* 0x000054108eea7816 */ /* 0x000fc80000000029 */
[----:B------:R-:W-:Y:S01]  /*15b50*/  @!P3 PRMT R41, R236, 0x5410, RZ ;  /* 0x00005410ec29b816 */ /* 0x000fe200000000ff */
[----:B------:R-:W-:Y:S01]  /*15b60*/  FADD.FTZ R236, R60, R10 ;  /* 0x0000000a3cec7221 */ /* 0x000fe20000010000 */
[----:B---3--:R-:W-:-:S05]  /*15b70*/  @!P4 HFMA2.BF16_V2 R4, -RZ.H0_H0, RZ.H0_H0, -R143.H0_H0 ;  /* 0x200000ffff04c231 */ /* 0x008fca000034098f */
[----:B------:R-:W-:-:S04]  /*15b80*/  PRMT R0, R4, 0x7610, R0 ;  /* 0x0000761004007816 */ /* 0x000fc80000000000 */
[----:B------:R-:W-:Y:S01]  /*15b90*/  @!P4 PRMT R143, R0, 0x5410, RZ ;  /* 0x00005410008fc816 */ /* 0x000fe200000000ff */
[----:B------:R-:W-:-:S04]  /*15ba0*/  IMAD.U32 R0, RZ, RZ, UR4 ;  /* 0x00000004ff007e24 */ /* 0x000fc8000f8e00ff */
[----:B------:R-:W-:-:S04]  /*15bb0*/  IMAD.WIDE R52, R0, 0x2, R140 ;  /* 0x0000000200347825 */ /* 0x000fc800078e028c */
[----:B------:R-:W-:Y:S01]  /*15bc0*/  IMAD.U32 R0, RZ, RZ, UR26 ;  /* 0x0000001aff007e24 */ /* 0x000fe2000f8e00ff */
[----:B------:R-:W-:Y:S03]  /*15bd0*/  STG.E.U16 [R52.64+-0x100], R54 ;  /* 0xffff003634007986 */ /* 0x000fe6000c101522 */
[----:B------:R-:W-:Y:S01]  /*15be0*/  IMAD.WIDE R42, R0, 0x2, R140 ;  /* 0x00000002002a7825 */ /* 0x000fe200078e028c */
[----:B------:R-:W-:Y:S01]  /*15bf0*/  LOP3.LUT R0, R239, UR17, R190, 0x96, !PT ;  /* 0x00000011ef007c12 */ /* 0x000fe2000f8e96be */
[----:B------:R-:W-:Y:S04]  /*15c00*/  STG.E.U16 [R52.64+-0xfe], R55 ;  /* 0xffff023734007986 */ /* 0x000fe8000c101522 */
[----:B------:R-:W-:Y:S04]  /*15c10*/  STG.E.U16 [R28.64+-0x100], R16 ;  /* 0xffff00101c007986 */ /* 0x000fe8000c101522 */
[----:B------:R-:W-:Y:S04]  /*15c20*/  STG.E.U16 [R28.64+-0xfe], R15 ;  /* 0xffff020f1c007986 */ /* 0x000fe8000c101522 */
[----:B------:R1:W-:Y:S02]  /*15c30*/  STG.E.U16 [R42.64+-0x100], R14 ;  /* 0xffff000e2a007986 */ /* 0x0003e4000c101522 */
[----:B-1----:R-:W-:Y:S01]  /*15c40*/  IMAD.WIDE.U32 R14, R0, -0x326172a9, RZ ;  /* 0xcd9e8d57000e7825 */ /* 0x002fe200078e00ff */
[----:B------:R-:W-:-:S04]  /*15c50*/  LOP3.LUT R0, R3, UR15, R238, 0x96, !PT ;  /* 0x0000000f03007c12 */ /* 0x000fc8000f8e96ee */
[----:B------:R-:W-:Y:S01]  /*15c60*/  LOP3.LUT R3, R15, UR16, R102, 0x96, !PT ;  /* 0x000000100f037c12 */ /* 0x000fe2000f8e9666 */
[----:B------:R-:W-:-:S04]  /*15c70*/  IMAD.WIDE.U32 R8, R0, -0x326172a9, RZ ;  /* 0xcd9e8d5700087825 */ /* 0x000fc800078e00ff */
        /* <DEDUP_REMOVED lines=14> */
[----:B------:R-:W-:-:S04]  /*15d60*/  LOP3.LUT R3, R2, 0xff, RZ, 0xc0, !PT ;  /* 0x000000ff02037812 */ /* 0x000fc800078ec0ff */
[----:B------:R-:W-:Y:S02]  /*15d70*/  PRMT R3, R3, 0x5410, R4 ;  /* 0x0000541003037816 */ /* 0x000fe40000000004 */
[----:B------:R-:W-:-:S03]  /*15d80*/  SHF.R.U32.HI R4, RZ, 0x10, R2 ;  /* 0x00000010ff047819 */ /* 0x000fc60000011602 */
[----:B------:R-:W-:-:S05]  /*15d90*/  HSET2.LE.AND R3, R3, R233, PT ;  /* 0x000000e903037233 */ /* 0x000fca0003803000 */
[----:B------:R-:W-:Y:S02]  /*15da0*/  LOP3.LUT R10, R3, R101, RZ, 0xc0, !PT ;  /* 0x00000065030a7212 */ /* 0x000fe400078ec0ff */
[----:B------:R-:W-:Y:S02]  /*15db0*/  SHF.R.U32.HI R3, RZ, 0x18, R2 ;  /* 0x00000018ff037819 */ /* 0x000fe40000011602 */
[----:B------:R-:W-:-:S04]  /*15dc0*/  LOP3.LUT R2, R4, 0xff, RZ, 0xc0, !PT ;  /* 0x000000ff04027812 */ /* 0x000fc800078ec0ff */
[----:B------:R-:W-:Y:S02]  /*15dd0*/  PRMT R11, R2, 0x5410, R3 ;  /* 0x00005410020b7816 */ /* 0x000fe40000000003 */
[C---:B------:R-:W-:Y:S02]  /*15de0*/  LOP3.LUT R2, R0.reuse, 0xffff, RZ, 0xc0, !PT ;  /* 0x0000ffff00027812 */ /* 0x040fe400078ec0ff */
[----:B------:R-:W-:Y:S02]  /*15df0*/  LOP3.LUT R6, R5, UR8, R6, 0x96, !PT ;  /* 0x0000000805067c12 */ /* 0x000fe4000f8e9606 */
[----:B------:R-:W-:Y:S02]  /*15e00*/  SHF.R.U32.HI R3, RZ, 0x8, R2 ;  /* 0x00000008ff037819 */ /* 0x000fe40000011602 */
[----:B------:R-:W-:Y:S02]  /*15e10*/  LOP3.LUT R2, R0, 0xff, RZ, 0xc0, !PT ;  /* 0x000000ff00027812 */ /* 0x000fe400078ec0ff */
[----:B------:R-:W-:-:S02]  /*15e20*/  SHF.R.U32.HI R4, RZ, 0x10, R0 ;  /* 0x00000010ff047819 */ /* 0x000fc40000011600 */
[----:B------:R-:W-:Y:S01]  /*15e30*/  PRMT R9, R2, 0x5410, R3 ;  /* 0x0000541002097816 */ /* 0x000fe20000000003 */
[----:B------:R-:W-:Y:S01]  /*15e40*/  IMAD.WIDE.U32 R2, R6, -0x2daee0ad, RZ ;  /* 0xd2511f5306027825 */ /* 0x000fe200078e00ff */
[----:B------:R-:W-:Y:S02]  /*15e50*/  SHF.R.U32.HI R5, RZ, 0x18, R0 ;  /* 0x00000018ff057819 */ /* 0x000fe40000011600 */
[----:B------:R-:W-:Y:S02]  /*15e60*/  LOP3.LUT R4, R4, 0xff, RZ, 0xc0, !PT ;  /* 0x000000ff04047812 */ /* 0x000fe400078ec0ff */
[----:B------:R-:W-:Y:S02]  /*15e70*/  LOP3.LUT R0, R3, UR14, R8, 0x96, !PT ;  /* 0x0000000e03007c12 */ /* 0x000fe4000f8e9608 */
[----:B------:R-:W-:Y:S02]  /*15e80*/  PRMT R7, R4, 0x5410, R5 ;  /* 0x0000541004077816 */ /* 0x000fe40000000005 */
[----:B------:R-:W-:Y:S01]  /*15e90*/  LOP3.LUT R4, R0, 0xffff, RZ, 0xc0, !PT ;  /* 0x0000ffff00047812 */ /* 0x000fe200078ec0ff */
[----:B------:R-:W-:-:S02]  /*15ea0*/  IMAD.MOV.U32 R101, RZ, RZ, R176 ;  /* 0x000000ffff657224 */ /* 0x000fc400078e00b0 */
[----:B------:R-:W3:Y:S01]  /*15eb0*/  LDL.LU R176, [R1+0x1a0] ;  /* 0x0001a00001b07983 */ /* 0x000ee20000300800 */
        /* <DEDUP_REMOVED lines=9> */
[----:B------:R-:W-:-:S04]  /*15f50*/  LOP3.LUT R0, R2, 0xff, RZ, 0xc0, !PT ;  /* 0x000000ff02007812 */ /* 0x000fc800078ec0ff */
[----:B------:R-:W-:Y:S02]  /*15f60*/  PRMT R16, R0, 0x5410, R3 ;  /* 0x0000541000107816 */ /* 0x000fe40000000003 */
[--C-:B------:R-:W-:Y:S02]  /*15f70*/  SHF.R.U32.HI R0, RZ, 0x10, R2.reuse ;  /* 0x00000010ff007819 */ /* 0x100fe40000011602 */
[----:B------:R-:W-:Y:S02]  /*15f80*/  SHF.R.U32.HI R2, RZ, 0x18, R2 ;  /* 0x00000018ff027819 */ /* 0x000fe40000011602 */
[----:B------:R-:W-:Y:S01]  /*15f90*/  LOP3.LUT R0, R0, 0xff, RZ, 0xc0, !PT ;  /* 0x000000ff00007812 */ /* 0x000fe200078ec0ff */
[----:B------:R1:W-:Y:S03]  /*15fa0*/  STG.E.U16 [R42.64+-0xfe], R13 ;  /* 0xffff020d2a007986 */ /* 0x0003e6000c101522 */
[----:B-1----:R-:W-:Y:S01]  /*15fb0*/  PRMT R13, R0, 0x5410, R2 ;  /* 0x00005410000d7816 */ /* 0x002fe20000000002 */
[----:B------:R-:W-:-:S05]  /*15fc0*/  HSET2.LE.AND R2, R9, R233, PT ;  /* 0x000000e909027233 */ /* 0x000fca0003803000 */
[----:B------:R-:W-:Y:S02]  /*15fd0*/  LOP3.LUT R8, R2, R174, RZ, 0xc0, !PT ;  /* 0x000000ae02087212 */ /* 0x000fe400078ec0ff */
[----:B------:R-:W2:Y:S01]  /*15fe0*/  LDL.LU R174, [R1+0x19c] ;  /* 0x00019c0001ae7983 */ /* 0x000ea20000300800 */
[----:B------:R-:W-:-:S05]  /*15ff0*/  HSET2.LE.AND R0, R11, R233, PT ;  /* 0x000000e90b007233 */ /* 0x000fca0003803000 */
[----:B------:R-:W-:Y:S01]  /*16000*/  LOP3.LUT R11, R0, R101, RZ, 0xc0, !PT ;  /* 0x00000065000b7212 */ /* 0x000fe200078ec0ff */
[----:B------:R-:W-:Y:S01]  /*16010*/  HSET2.LE.AND R0, R7, R233, PT ;  /* 0x000000e907007233 */ /* 0x000fe20003803000 */
[----:B------:R-:W-:-:S04]  /*16020*/  LOP3.LUT R3, R191, R192, RZ, 0x3c, !PT ;  /* 0x000000c0bf037212 */ /* 0x000fc800078e3cff */
[----:B------:R-:W-:Y:S02]  /*16030*/  LOP3.LUT R9, R0, R175, RZ, 0xc0, !PT ;  /* 0x000000af00097212 */ /* 0x000fe400078ec0ff */
[----:B------:R-:W2:Y:S01]  /*16040*/  LDL.LU R175, [R1+0x198] ;  /* 0x0001980001af7983 */ /* 0x000ea20000300800 */
[----:B------:R-:W-:Y:S01]  /*16050*/  IMAD.WIDE.U32 R110, R3, -0x326172a9, RZ ;  /* 0xcd9e8d57036e7825 */ /* 0x000fe200078e00ff */
[----:B------:R-:W-:-:S04]  /*16060*/  HSET2.LE.AND R2, R6, R233, PT ;  /* 0x000000e906027233 */ /* 0x000fc80003803000 */
[----:B------:R-:W-:Y:S02]  /*16070*/  LOP3.LUT R3, R111, UR18, R91, 0x96, !PT ;  /* 0x000000126f037c12 */ /* 0x000fe4000f8e965b */
[----:B------:R-:W-:Y:S02]  /*16080*/  LOP3.LUT R12, R2, R188, RZ, 0xc0, !PT ;  /* 0x000000bc020c7212 */ /* 0x000fe400078ec0ff */
[----:B------:R-:W-:Y:S01]  /*16090*/  LOP3.LUT R2, R15, UR16, R110, 0x96, !PT ;  /* 0x000000100f027c12 */ /* 0x000fe2000f8e966e */
[----:B------:R-:W-:Y:S01]  /*160a0*/  IMAD.WIDE.U32 R4, R3, -0x2daee0ad, RZ ;  /* 0xd2511f5303047825 */ /* 0x000fe200078e00ff */
[----:B------:R-:W-:Y:S02]  /*160b0*/  @!P1 HFMA2.BF16_V2 R117, -RZ.H0_H0, RZ.H0_H0, -R146.H0_H0 ;  /* 0x200000ffff759231 */ /* 0x000fe40000340992 */
[----:B------:R-:W-:Y:S01]  /*160c0*/  @!P0 HFMA2.BF16_V2 R118, -RZ.H0_H0, RZ.H0_H0, -R145.H0_H0 ;  /* 0x200000ffff768231 */ /* 0x000fe20000340991 */
[----:B------:R-:W-:Y:S01]  /*160d0*/  IMAD.WIDE.U32 R2, R2, -0x2daee0ad, RZ ;  /* 0xd2511f5302027825 */ /* 0x000fe200078e00ff */
[----:B------:R-:W-:-:S02]  /*160e0*/  LOP3.LUT R0, R5, UR15, R238, 0x96, !PT ;  /* 0x0000000f05007c12 */ /* 0x000fc4000f8e96ee */
[----:B------:R-:W-:Y:S01]  /*160f0*/  PRMT R235, R146, 0x5410, R145 ;  /* 0x0000541092eb7816 */ /* 0x000fe20000000091 */
[----:B------:R-:W-:Y:S01]  /*16100*/  @!P5 HFMA2.BF16_V2 R127, -RZ.H0_H0, RZ.H0_H0, -R144.H0_H0 ;  /* 0x200000ffff7fd231 */ /* 0x000fe20000340990 */
[----:B------:R-:W-:Y:S01]  /*16110*/  LOP3.LUT R3, R3, UR11, R4, 0x96, !PT ;  /* 0x0000000b03037c12 */ /* 0x000fe2000f8e9604 */
[----:B------:R-:W-:Y:S01]  /*16120*/  IMAD.WIDE.U32 R4, R0, -0x326172a9, RZ ;  /* 0xcd9e8d5700047825 */ /* 0x000fe200078e00ff */
[----:B------:R-:W-:Y:S01]  /*16130*/  @!P2 HFMA2.BF16_V2 R252, -RZ.H0_H0, RZ.H0_H0, -R142.H0_H0 ;  /* 0x200000fffffca231 */ /* 0x000fe2000034098e */
[----:B------:R-:W-:Y:S02]  /*16140*/  STG.E.U16 [R140.64+-0xf0], R51 ;  /* 0xffff10338c007986 */ /* 0x000fe4000c101522 */
[----:B------:R-:W-:Y:S01]  /*16150*/  IMAD.WIDE.U32 R54, R3, -0x326172a9, RZ ;  /* 0xcd9e8d5703367825 */ /* 0x000fe200078e00ff */
[----:B------:R-:W-:Y:S01]  /*16160*/  LOP3.LUT R0, R5, UR12, R14, 0x96, !PT ;  /* 0x0000000c05007c12 */ /* 0x000fe2000f8e960e */
[----:B------:R-:W-:Y:S03]  /*16170*/  STG.E.U16 [R140.64+-0xee], R50 ;  /* 0xffff12328c007986 */ /* 0x000fe6000c101522 */
[----:B------:R-:W-:Y:S01]  /*16180*/  LOP3.LUT R3, R55, UR10, R4, 0x96, !PT ;  /* 0x0000000a37037c12 */ /* 0x000fe2000f8e9604 */
[----:B------:R-:W-:Y:S01]  /*16190*/  IMAD.WIDE.U32 R4, R0, -0x2daee0ad, RZ ;  /* 0xd2511f5300047825 */ /* 0x000fe200078e00ff */
[----:B------:R1:W5:Y:S03]  /*161a0*/  LDL.LU R188, [R1+0x194] ;  /* 0x0001940001bc7983 */ /* 0x0003660000300800 */
[----:B------:R-:W-:Y:S01]  /*161b0*/  IMAD.WIDE.U32 R192, R3, -0x2daee0ad, RZ ;  /* 0xd2511f5303c07825 */ /* 0x000fe200078e00ff */
[----:B------:R-:W-:Y:S01]  /*161c0*/  LOP3.LUT R5, R5, UR9, R2, 0x96, !PT ;  /* 0x0000000905057c12 */ /* 0x000fe2000f8e9602 */
[----:B------:R-:W-:-:S02]  /*161d0*/  HSET2.LE.AND R2, R16, R233, PT ;  /* 0x000000e910027233 */ /* 0x000fc40003803000 */
[--C-:B------:R-:W-:Y:S02]  /*161e0*/  HSET2.LE.AND R3, R13, R233.reuse, PT ;  /* 0x000000e90d037233 */ /* 0x100fe40003803000 */
[----:B------:R-:W-:Y:S01]  /*161f0*/  HSET2.LE.AND R0, R17, R233, PT ;  /* 0x000000e911007233 */ /* 0x000fe20003803000 */
[----:B------:R-:W-:Y:S01]  /*16200*/  LOP3.LUT R14, R2, R155, RZ, 0xc0, !PT ;  /* 0x0000009b020e7212 */ /* 0x000fe200078ec0ff */
[----:B------:R-:W-:Y:S01]  /*16210*/  IMAD.MOV.U32 R155, RZ, RZ, R89 ;  /* 0x000000ffff9b7224 */ /* 0x000fe200078e0059 */
[----:B------:R-:W-:Y:S01]  /*16220*/  LOP3.LUT R15, R3, R22, RZ, 0xc0, !PT ;  /* 0x00000016030f7212 */ /* 0x000fe200078ec0ff */
[----:B------:R-:W-:Y:S01]  /*16230*/  IMAD.MOV.U32 R22, RZ, RZ, R65 ;  /* 0x000000ffff167224 */ /* 0x000fe200078e0041 */
[----:B------:R-:W-:Y:S01]  /*16240*/  LOP3.LUT R4, R193, UR6, R4, 0x96, !PT ;  /* 0x00000006c1047c12 */ /* 0x000fe2000f8e9604 */
[----:B------:R-:W-:Y:S02]  /*16250*/  IMAD.MOV.U32 R89, RZ, RZ, R24 ;  /* 0x000000ffff597224 */ /* 0x000fe400078e0018 */
[----:B------:R-:W-:Y:S01]  /*16260*/  IMAD.MOV.U32 R65, RZ, RZ, R87 ;  /* 0x000000ffff417224 */ /* 0x000fe200078e0057 */
[----:B------:R-:W-:Y:S01]  /*16270*/  LOP3.LUT R13, R0, R19, RZ, 0xc0, !PT ;  /* 0x00000013000d7212 */ /* 0x000fe200078ec0ff */
        /* <DEDUP_REMOVED lines=11> */
[----:B------:R-:W-:-:S04]  /*16330*/  IMAD.WIDE.U32 R214, R5, -0x326172a9, RZ ;  /* 0xcd9e8d5705d67825 */ /* 0x000fc800078e00ff */
[----:B------:R-:W-:Y:S01]  /*16340*/  IMAD.WIDE.U32 R2, R4, -0x326172a9, RZ ;  /* 0xcd9e8d5704027825 */ /* 0x000fe200078e00ff */
[----:B------:R-:W-:-:S03]  /*16350*/  @!P1 PRMT R146, R117, 0x5410, RZ ;  /* 0x0000541075929816 */ /* 0x000fc600000000ff */
[----:B------:R-:W-:Y:S02]  /*16360*/  IMAD.MOV.U32 R86, RZ, RZ, R84 ;  /* 0x000000ffff567224 */ /* 0x000fe400078e0054 */
[----:B------:R-:W-:Y:S01]  /*16370*/  IMAD.MOV.U32 R84, RZ, RZ, R81 ;  /* 0x000000ffff547224 */ /* 0x000fe200078e0051 */
[----:B------:R-:W-:Y:S01]  /*16380*/  @!P0 PRMT R145, R118, 0x5410, RZ ;  /* 0x0000541076918816 */ /* 0x000fe200000000ff */
[----:B------:R-:W-:Y:S01]  /*16390*/  IMAD.MOV.U32 R81, RZ, RZ, R77 ;  /* 0x000000ffff517224 */ /* 0x000fe200078e004d */
[C---:B------:R-:W-:Y:S01]  /*163a0*/  LOP3.LUT R55, R2.reuse, 0xffff, RZ, 0xc0, !PT ;  /* 0x0000ffff02377812 */ /* 0x040fe200078ec0ff */
[----:B------:R-:W-:Y:S01]  /*163b0*/  IMAD.MOV.U32 R77, RZ, RZ, R40 ;  /* 0x000000ffff4d7224 */ /* 0x000fe200078e0028 */
[----:B------:R-:W-:Y:S02]  /*163c0*/  LOP3.LUT R40, R3, UR13, R214, 0x96, !PT ;  /* 0x0000000d03287c12 */ /* 0x000fe4000f8e96d6 */
[----:B------:R-:W-:Y:S02]  /*163d0*/  LOP3.LUT R118, R2, 0xff, RZ, 0xc0, !PT ;  /* 0x000000ff02767812 */ /* 0x000fe400078ec0ff */
[----:B------:R-:W-:-:S02]  /*163e0*/  SHF.R.U32.HI R117, RZ, 0x10, R2 ;  /* 0x00000010ff757819 */ /* 0x000fc40000011602 */
[----:B------:R-:W-:Y:S01]  /*163f0*/  SHF.R.U32.HI R116, RZ, 0x18, R2 ;  /* 0x00000018ff747819 */ /* 0x000fe20000011602 */
[----:B------:R-:W-:-:S04]  /*16400*/  IMAD.WIDE.U32 R2, R19, -0x326172a9, RZ ;  /* 0xcd9e8d5713027825 */ /* 0x000fc800078e00ff */
[----:B------:R-:W-:Y:S02]  /*16410*/  IMAD.MOV.U32 R19, RZ, RZ, R44 ;  /* 0x000000ffff137224 */ /* 0x000fe400078e002c */
[----:B------:R-:W-:Y:S01]  /*16420*/  IMAD.MOV.U32 R44, RZ, RZ, R85 ;  /* 0x000000ffff2c7224 */ /* 0x000fe200078e0055 */
[----:B------:R-:W-:Y:S01]  /*16430*/  LOP3.LUT R0, R3, R155, RZ, 0x3c, !PT ;  /* 0x0000009b03007212 */ /* 0x000fe200078e3cff */
        /* <DEDUP_REMOVED lines=9> */
[----:B------:R-:W-:Y:S01]  /*164d0*/  LOP3.LUT R3, R103, UR18, R2, 0x96, !PT ;  /* 0x0000001267037c12 */ /* 0x000fe2000f8e9602 */
[----:B------:R-:W-:-:S04]  /*164e0*/  IMAD.WIDE.U32 R26, R0, -0x2daee0ad, RZ ;  /* 0xd2511f53001a7825 */ /* 0x000fc800078e00ff */
[----:B------:R-:W-:Y:S01]  /*164f0*/  IMAD.MOV.U32 R91, RZ, RZ, R65 ;  /* 0x000000ffff5b7224 */ /* 0x000fe200078e0041 */
[----:B------:R-:W-:Y:S01]  /*16500*/  LOP3.LUT R0, R27, UR17, R190, 0x96, !PT ;  /* 0x000000111b007c12 */ /* 0x000fe2000f8e96be */
[----:B------:R-:W-:-:S04]  /*16510*/  IMAD.WIDE.U32 R4, R3, -0x2daee0ad, RZ ;  /* 0xd2511f5303047825 */ /* 0x000fc800078e00ff */
[----:B------:R-:W-:Y:S02]  /*16520*/  IMAD.MOV.U32 R65, RZ, RZ, R86 ;  /* 0x000000ffff417224 */ /* 0x000fe400078e0056 */
[----:B------:R-:W-:Y:S02]  /*16530*/  IMAD.MOV.U32 R155, RZ, RZ, R88 ;  /* 0x000000ffff9b7224 */ /* 0x000fe400078e0058 */
[----:B------:R-:W-:Y:S02]  /*16540*/  IMAD.MOV.U32 R86, RZ, RZ, R84 ;  /* 0x000000ffff567224 */ /* 0x000fe400078e0054 */
[----:B------:R-:W-:Y:S02]  /*16550*/  IMAD.MOV.U32 R88, RZ, RZ, R24 ;  /* 0x000000ffff587224 */ /* 0x000fe400078e0018 */
[----:B------:R-:W-:Y:S02]  /*16560*/  IMAD.MOV.U32 R84, RZ, RZ, R25 ;  /* 0x000000ffff547224 */ /* 0x000fe400078e0019 */
[----:B------:R-:W-:Y:S01]  /*16570*/  IMAD.WIDE.U32 R24, R0, -0x326172a9, RZ ;  /* 0xcd9e8d5700187825 */ /* 0x000fe200078e00ff */
[----:B------:R-:W-:-:S02]  /*16580*/  LOP3.LUT R0, R5, UR15, R26, 0x96, !PT ;  /* 0x0000000f05007c12 */ /* 0x000fc4000f8e961a */
[----:B------:R-:W-:Y:S02]  /*16590*/  LOP3.LUT R27, R111, UR18, R2, 0x96, !PT ;  /* 0x000000126f1b7c12 */ /* 0x000fe4000f8e9602 */
[----:B------:R-:W-:Y:S01]  /*165a0*/  LOP3.LUT R2, R25, UR16, R102, 0x96, !PT ;  /* 0x0000001019027c12 */ /* 0x000fe2000f8e9666 */
[----:B------:R-:W-:-:S04]  /*165b0*/  IMAD.WIDE.U32 R6, R0, -0x326172a9, RZ ;  /* 0xcd9e8d5700067825 */ /* 0x000fc800078e00ff */
[----:B------:R-:W-:Y:S01]  /*165c0*/  IMAD.WIDE.U32 R2, R2, -0x2daee0ad, RZ ;  /* 0xd2511f5302027825 */ /* 0x000fe200078e00ff */
[----:B------:R-:W-:-:S04]  /*165d0*/  LOP3.LUT R0, R7, UR12, R24, 0x96, !PT ;  /* 0x0000000c07007c12 */ /* 0x000fc8000f8e9618 */
[----:B------:R-:W-:Y:S01]  /*165e0*/  LOP3.LUT R3, R3, UR11, R4, 0x96, !PT ;  /* 0x0000000b03037c12 */ /* 0x000fe2000f8e9604 */
[----:B------:R-:W-:-:S05]  /*165f0*/  IMAD.WIDE.U32 R4, R0, -0x2daee0ad, RZ ;  /* 0xd2511f5300047825 */ /* 0x000fca00078e00ff */
[----:B------:R-:W-:Y:S01]  /*16600*/  LOP3.LUT R5, R5, UR9, R2, 0x96, !PT ;  /* 0x0000000905057c12 */ /* 0x000fe2000f8e9602 */
[----:B------:R-:W-:-:S05]  /*16610*/  IMAD.WIDE.U32 R2, R3, -0x326172a9, RZ ;  /* 0xcd9e8d5703027825 */ /* 0x000fca00078e00ff */
[----:B------:R-:W-:-:S05]  /*16620*/  LOP3.LUT R0, R3, UR10, R6, 0x96, !PT ;  /* 0x0000000a03007c12 */ /* 0x000fca000f8e9606 */
[----:B------:R-:W-:-:S05]  /*16630*/  IMAD.WIDE.U32 R20, R0, -0x2daee0ad, RZ ;  /* 0xd2511f5300147825 */ /* 0x000fca00078e00ff */
[----:B------:R-:W-:Y:S01]  /*16640*/  LOP3.LUT R3, R21, UR6, R4, 0x96, !PT ;  /* 0x0000000615037c12 */ /* 0x000fe2000f8e9604 */
[----:B------:R-:W-:-:S05]  /*16650*/  IMAD.WIDE.U32 R4, R5, -0x326172a9, RZ ;  /* 0xcd9e8d5705047825 */ /* 0x000fca00078e00ff */
[----:B------:R-:W-:Y:S01]  /*16660*/  LOP3.LUT R21, R5, UR8, R2, 0x96, !PT ;  /* 0x0000000805157c12 */ /* 0x000fe2000f8e9602 */
        /* <DEDUP_REMOVED lines=11> */
[----:B------:R-:W-:-:S05]  /*16720*/  PRMT R2, R2, 0x5410, R3 ;  /* 0x0000541002027816 */ /* 0x000fca0000000003 */
[----:B------:R-:W-:Y:S01]  /*16730*/  HSET2.LE.AND R2, R2, R233, PT ;  /* 0x000000e902027233 */ /* 0x000fe20003803000 */
[----:B------:R-:W-:Y:S02]  /*16740*/  IMAD.MOV.U32 R58, RZ, RZ, R19 ;  /* 0x000000ffff3a7224 */ /* 0x000fe400078e0013 */
[----:B----4-:R-:W4:Y:S02]  /*16750*/  LDSM.16.MT88.4 R16, [R173+0x6000] ;  /* 0x00600000ad10783b */ /* 0x010f240000004200 */
[----:B------:R-:W-:Y:S02]  /*16760*/  LOP3.LUT R7, R2, R30, RZ, 0xc0, !PT ;  /* 0x0000001e02077212 */ /* 0x000fe400078ec0ff */
        /* <DEDUP_REMOVED lines=11> */
[----:B------:R-:W-:-:S04]  /*16820*/  @!P5 PRMT R144, R127, 0x5410, RZ ;  /* 0x000054107f90d816 */ /* 0x000fc800000000ff */
[----:B------:R-:W-:Y:S01]  /*16830*/  LOP3.LUT R5, R0, R34, RZ, 0xc0, !PT ;  /* 0x0000002200057212 */ /* 0x000fe200078ec0ff */
[----:B------:R-:W-:Y:S01]  /*16840*/  IMAD.MOV.U32 R114, RZ, RZ, R101 ;  /* 0x000000ffff727224 */ /* 0x000fe200078e0065 */
[----:B------:R-:W-:Y:S01]  /*16850*/  @!P2 PRMT R142, R252, 0x5410, RZ ;  /* 0x00005410fc8ea816 */ /* 0x000fe200000000ff */
[----:B------:R-:W-:Y:S01]  /*16860*/  IMAD.MOV.U32 R127, RZ, RZ, R31 ;  /* 0x000000ffff7f7224 */ /* 0x000fe200078e001f */
[----:B------:R1:W-:Y:S01]  /*16870*/  STG.E.U16 [R52.64+-0xf0], R46 ;  /* 0xffff102e34007986 */ /* 0x0003e2000c101522 */
[----:B------:R-:W-:Y:S02]  /*16880*/  IMAD.MOV.U32 R252, RZ, RZ, R65 ;  /* 0x000000fffffc7224 */ /* 0x000fe400078e0041 */
[----:B------:R-:W-:Y:S02]  /*16890*/  IMAD.MOV.U32 R32, RZ, RZ, R44 ;  /* 0x000000ffff207224 */ /* 0x000fe400078e002c */
[----:B------:R-:W-:Y:S02]  /*168a0*/  IMAD.MOV.U32 R60, RZ, RZ, R79 ;  /* 0x000000ffff3c7224 */ /* 0x000fe400078e004f */
[----:B------:R-:W-:-:S02]  /*168b0*/  IMAD.MOV.U32 R31, RZ, RZ, R78 ;  /* 0x000000ffff1f7224 */ /* 0x000fc400078e004e */
[----:B------:R-:W-:Y:S02]  /*168c0*/  IMAD.MOV.U32 R191, RZ, RZ, R77 ;  /* 0x000000ffffbf7224 */ /* 0x000fe400078e004d */
[----:B------:R-:W-:Y:S02]  /*168d0*/  IMAD.MOV.U32 R238, RZ, RZ, R76 ;  /* 0x000000ffffee7224 */ /* 0x000fe400078e004c */
[----:B------:R-:W-:Y:S01]  /*168e0*/  IMAD.MOV.U32 R239, RZ, RZ, R64 ;  /* 0x000000ffffef7224 */ /* 0x000fe200078e0040 */
[----:B----4-:R-:W-:Y:S01]  /*168f0*/  HMMA.16816.F32.BF16 R76, R8, R16, R136 ;  /* 0x00000010084c723c */ /* 0x010fe20000041888 */
[----:B------:R-:W-:Y:S02]  /*16900*/  IMAD.MOV.U32 R190, RZ, RZ, R73 ;  /* 0x000000ffffbe7224 */ /* 0x000fe400078e0049 */
[----:B------:R-:W-:Y:S02]  /*16910*/  IMAD.MOV.U32 R100, RZ, RZ, R74 ;  /* 0x000000ffff647224 */ /* 0x000fe400078e004a */
[----:B------:R-:W-:-:S02]  /*16920*/  IMAD.MOV.U32 R101, RZ, RZ, R72 ;  /* 0x000000ffff657224 */ /* 0x000fc400078e0048 */
[----:B------:R-:W-:Y:S01]  /*16930*/  IMAD.MOV.U32 R102, RZ, RZ, R45 ;  /* 0x000000ffff667224 */ /* 0x000fe200078e002d */
[----:B------:R-:W-:Y:S01]  /*16940*/  HMMA.16816.F32.BF16 R64, R4, R18, R104 ;  /* 0x000000120440723c */ /* 0x000fe20000041868 */
[----:B------:R-:W-:-:S07]  /*16950*/  IMAD.MOV.U32 R103, RZ, RZ, R75 ;  /* 0x000000ffff677224 */ /* 0x000fce00078e004b */
[----:B------:R-:W-:Y:S08]  /*16960*/  HMMA.16816.F32.BF16 R72, R4, R16, R36 ;  /* 0x000000100448723c */ /* 0x000ff00000041824 */
[----:B-1----:R-:W-:Y:S01]  /*16970*/  HMMA.16816.F32.BF16 R44, R8, R18, R132 ;  /* 0x00000012082c723c */ /* 0x002fe20000041884 */
[----:B---3--:R-:W1:Y:S01]  /*16980*/  LDSM.16.MT88.4 R16, [R176+0x6000] ;  /* 0x00600000b010783b */ /* 0x008e620000004200 */
[----:B------:R-:W-:-:S02]  /*16990*/  IMAD.MOV.U32 R152, RZ, RZ, R91 ;  /* 0x000000ffff987224 */ /* 0x000fc400078e005b */
[----:B------:R-:W-:Y:S01]  /*169a0*/  IMAD.MOV.U32 R115, RZ, RZ, R90 ;  /* 0x000000ffff737224 */ /* 0x000fe200078e005a */
[----:B------:R3:W-:Y:S01]  /*169b0*/  STG.E.U16 [R52.64+-0xee], R48 ;  /* 0xffff123034007986 */ /* 0x0007e2000c101522 */
        /* <DEDUP_REMOVED lines=9> */
[----:B---3--:R-:W-:Y:S01]  /*16a50*/  IMAD.MOV.U32 R48, RZ, RZ, R82 ;  /* 0x000000ffff307224 */ /* 0x008fe200078e0052 */
[-C--:B-1----:R-:W-:Y:S08]  /*16a60*/  HMMA.16816.F32.BF16 R104, R8, R16.reuse, R248 ;  /* 0x000000100868723c */ /* 0x082ff000000418f8 */
[C---:B------:R-:W-:Y:S08]  /*16a70*/  HMMA.16816.F32.BF16 R84, R4.reuse, R16, R96 ;  /* 0x000000100454723c */ /* 0x040ff00000041860 */
[-C--:B------:R-:W-:Y:S08]  /*16a80*/  HMMA.16816.F32.BF16 R80, R4, R18.reuse, R92 ;  /* 0x000000120450723c */ /* 0x080ff0000004185c */
[----:B------:R-:W-:Y:S01]  /*16a90*/  HMMA.16816.F32.BF16 R100, R8, R18, R100 ;  /* 0x000000120864723c */ /* 0x000fe20000041864 */
[----:B--2---:R-:W1:Y:S01]  /*16aa0*/  LDSM.16.MT88.4 R16, [R174+0x6000] ;  /* 0x00600000ae10783b */ /* 0x004e620000004200 */
        /* <DEDUP_REMOVED lines=19> */
[----:B-1----:R-:W-:Y:S01]  /*16be0*/  HMMA.16816.F32.BF16 R96, R8, R16, R136 ;  /* 0x000000100860723c */ /* 0x002fe20000041888 */
[----:B------:R-:W-:-:S06]  /*16bf0*/  IMAD.MOV.U32 R62, RZ, RZ, R184 ;  /* 0x000000ffff3e7224 */ /* 0x000fcc00078e00b8 */
[----:B------:R-:W-:Y:S02]  /*16c00*/  IMAD.MOV.U32 R136, RZ, RZ, R191 ;  /* 0x000000ffff887224 */ /* 0x000fe400078e00bf */
[----:B------:R-:W-:Y:S02]  /*16c10*/  IMAD.MOV.U32 R137, RZ, RZ, R238 ;  /* 0x000000ffff897224 */ /* 0x000fe400078e00ee */
[----:B------:R-:W-:Y:S02]  /*16c20*/  IMAD.MOV.U32 R138, RZ, RZ, R239 ;  /* 0x000000ffff8a7224 */ /* 0x000fe400078e00ef */
[----:B------:R-:W-:Y:S02]  /*16c30*/  IMAD.MOV.U32 R139, RZ, RZ, R60 ;  /* 0x000000ffff8b7224 */ /* 0x000fe400078e003c */
[----:B------:R-:W-:Y:S02]  /*16c40*/  IMAD.MOV.U32 R190, RZ, RZ, R154 ;  /* 0x000000ffffbe7224 */ /* 0x000fe400078e009a */
[----:B------:R-:W-:-:S02]  /*16c50*/  IMAD.MOV.U32 R191, RZ, RZ, R115 ;  /* 0x000000ffffbf7224 */ /* 0x000fc400078e0073 */
[----:B------:R-:W-:Y:S01]  /*16c60*/  IMAD.MOV.U32 R0, RZ, RZ, R57 ;  /* 0x000000ffff007224 */ /* 0x000fe200078e0039 */
[-C--:B------:R-:W-:Y:S01]  /*16c70*/  HMMA.16816.F32.BF16 R92, R8, R18.reuse, R136 ;  /* 0x00000012085c723c */ /* 0x080fe20000041888 */
[----:B------:R-:W-:Y:S02]  /*16c80*/  IMAD.MOV.U32 R2, RZ, RZ, R59 ;  /* 0x000000ffff027224 */ /* 0x000fe400078e003b */
[----:B------:R-:W-:Y:S02]  /*16c90*/  IMAD.MOV.U32 R30, RZ, RZ, R63 ;  /* 0x000000ffff1e7224 */ /* 0x000fe400078e003f */
[----:B------:R-:W-:Y:S02]  /*16ca0*/  IMAD.MOV.U32 R238, RZ, RZ, R56 ;  /* 0x000000ffffee7224 */ /* 0x000fe400078e0038 */
[----:B------:R-:W-:Y:S02]  /*16cb0*/  IMAD.MOV.U32 R239, RZ, RZ, R58 ;  /* 0x000000ffffef7224 */ /* 0x000fe400078e003a */
[----:B------:R-:W-:Y:S01]  /*16cc0*/  IMAD.MOV.U32 R154, RZ, RZ, R62 ;  /* 0x000000ffff9a7224 */ /* 0x000fe200078e003e */
[----:B------:R-:W-:Y:S01]  /*16cd0*/  HMMA.16816.F32.BF16 R56, R4, R18, R128 ;  /* 0x000000120438723c */ /* 0x000fe20000041880 */
[----:B------:R-:W-:-:S07]  /*16ce0*/  IMAD.MOV.U32 R115, RZ, RZ, R61 ;  /* 0x000000ffff737224 */ /* 0x000fce00078e003d */
[----:B------:R-:W-:Y:S01]  /*16cf0*/  HMMA.16816.F32.BF16 R60, R4, R16, R120 ;  /* 0x00000010043c723c */ /* 0x000fe20000041878 */
[----:B------:R-:W1:Y:S01]  /*16d00*/  LDSM.16.MT88.4 R16, [R175+0x6000] ;  /* 0x00600000af10783b */ /* 0x000e620000004200 */
[----:B------:R-:W-:Y:S02]  /*16d10*/  IMAD.MOV.U32 R152, RZ, RZ, R22 ;  /* 0x000000ffff987224 */ /* 0x000fe400078e0016 */
[----:B------:R-:W-:Y:S02]  /*16d20*/  IMAD.MOV.U32 R155, RZ, RZ, R186 ;  /* 0x000000ffff9b7224 */ /* 0x000fe400078e00ba */
[----:B------:R-:W-:Y:S01]  /*16d30*/  IMAD.MOV.U32 R22, RZ, RZ, R185 ;  /* 0x000000ffff167224 */ /* 0x000fe200078e00b9 */
[----:B------:R2:W5:Y:S01]  /*16d40*/  LDL.LU R186, [R1+0x190] ;  /* 0x0001900001ba7983 */ /* 0x0005620000300800 */
[----:B------:R-:W-:Y:S02]  /*16d50*/  IMAD.MOV.U32 R33, RZ, RZ, R48 ;  /* 0x000000ffff217224 */ /* 0x000fe400078e0030 */
[----:B------:R-:W-:Y:S01]  /*16d60*/  IMAD.MOV.U32 R3, RZ, RZ, R252 ;  /* 0x000000ffff037224 */ /* 0x000fe200078e00fc */
[----:B------:R2:W5:Y:S01]  /*16d70*/  LDL.LU R185, [R1+0x18c] ;  /* 0x00018c0001b97983 */ /* 0x0005620000300800 */
[----:B------:R-:W-:-:S02]  /*16d80*/  IMAD.MOV.U32 R252, RZ, RZ, R152 ;  /* 0x000000fffffc7224 */ /* 0x000fc400078e0098 */
[----:B------:R-:W-:Y:S01]  /*16d90*/  IMAD.MOV.U32 R48, RZ, RZ, R114 ;  /* 0x000000ffff307224 */ /* 0x000fe200078e0072 */
[----:B------:R2:W5:Y:S01]  /*16da0*/  LDL.LU R184, [R1+0x188] ;  /* 0x0001880001b87983 */ /* 0x0005620000300800 */
[----:B------:R-:W-:Y:S02]  /*16db0*/  IMAD.MOV.U32 R152, RZ, RZ, R183 ;  /* 0x000000ffff987224 */ /* 0x000fe400078e00b7 */
[----:B------:R-:W-:Y:S01]  /*16dc0*/  IMAD.MOV.U32 R114, RZ, RZ, R182 ;  /* 0x000000ffff727224 */ /* 0x000fe200078e00b6 */
[----:B------:R2:W5:Y:S01]  /*16dd0*/  LDL.LU R183, [R1+0x184] ;  /* 0x0001840001b77983 */ /* 0x0005620000300800 */
[----:B------:R-:W-:Y:S02]  /*16de0*/  IMAD.MOV.U32 R34, RZ, RZ, R50 ;  /* 0x000000ffff227224 */ /* 0x000fe400078e0032 */
[----:B------:R-:W-:Y:S01]  /*16df0*/  IMAD.MOV.U32 R35, RZ, RZ, R51 ;  /* 0x000000ffff237224 */ /* 0x000fe200078e0033 */
[----:B------:R2:W5:Y:S01]  /*16e00*/  LDL.LU R182, [R1+0x180] ;  /* 0x0001800001b67983 */ /* 0x0005620000300800 */
        /* <DEDUP_REMOVED lines=9> */
[----:B------:R-:W-:Y:S01]  /*16ea0*/  IMAD.MOV.U32 R115, RZ, RZ, R153 ;  /* 0x000000ffff737224 */ /* 0x000fe200078e0099 */
[----:B-1----:R-:W-:Y:S01]  /*16eb0*/  HMMA.16816.F32.BF16 R36, R4, R18, R244 ;  /* 0x000000120424723c */ /* 0x002fe200000418f4 */
[----:B------:R-:W-:Y:S02]  /*16ec0*/  IMAD.MOV.U32 R137, RZ, RZ, R48 ;  /* 0x000000ffff897224 */ /* 0x000fe400078e0030 */
[----:B------:R-:W-:Y:S02]  /*16ed0*/  IMAD.MOV.U32 R138, RZ, RZ, R50 ;  /* 0x000000ffff8a7224 */ /* 0x000fe400078e0032 */
[----:B------:R-:W-:-:S02]  /*16ee0*/  IMAD.MOV.U32 R190, RZ, RZ, R51 ;  /* 0x000000ffffbe7224 */ /* 0x000fc400078e0033 */
[----:B------:R-:W-:Y:S02]  /*16ef0*/  IMAD.MOV.U32 R153, RZ, RZ, R49 ;  /* 0x000000ffff997224 */ /* 0x000fe400078e0031 */
[----:B------:R-:W-:Y:S01]  /*16f00*/  HMMA.16816.F32.BF16 R48, R4, R16, R240 ;  /* 0x000000100430723c */ /* 0x000fe200000418f0 */
[----:B------:R-:W-:-:S06]  /*16f10*/  IMAD.MOV.U32 R246, RZ, RZ, R2 ;  /* 0x000000fffff67224 */ /* 0x000fcc00078e0002 */
[----:B------:R-:W-:Y:S01]  /*16f20*/  IMAD.MOV.U32 R242, RZ, RZ, R3 ;  /* 0x000000fffff27224 */ /* 0x000fe200078e0003 */
[----:B------:R-:W-:Y:S01]  /*16f30*/  HMMA.16816.F32.BF16 R88, R8, R16, R88 ;  /* 0x000000100858723c */ /* 0x000fe20000041858 */
[----:B------:R-:W-:-:S04]  /*16f40*/  IMAD.WIDE.U32 R2, R21, -0x2daee0ad, RZ ;  /* 0xd2511f5315027825 */ /* 0x000fc800078e00ff */
[----:B------:R-:W-:-:S03]  /*16f50*/  IMAD.MOV.U32 R250, RZ, RZ, R0 ;  /* 0x000000fffffa7224 */ /* 0x000fc600078e0000 */
[----:B------:R-:W-:Y:S01]  /*16f60*/  HMMA.16816.F32.BF16 R32, R8, R18, R32 ;  /* 0x000000120820723c */ /* 0x000fe20000041820 */
[----:B------:R-:W1:Y:S01]  /*16f70*/  LDSM.16.MT88.4 R8, [R173+0x6800] ;  /* 0x00680000ad08783b */ /* 0x000e620000004200 */
[----:B------:R-:W-:Y:S02]  /*16f80*/  LOP3.LUT R0, R3, UR14, R20, 0x96, !PT ;  /* 0x0000000e03007c12 */ /* 0x000fe4000f8e9614 */
[C---:B------:R-:W-:Y:S02]  /*16f90*/  LOP3.LUT R3, R2.reuse, 0xffff, RZ, 0xc0, !PT ;  /* 0x0000ffff02037812 */ /* 0x040fe400078ec0ff */
[----:B------:R-:W-:Y:S02]  /*16fa0*/  LOP3.LUT R4, R2, 0xff, RZ, 0xc0, !PT ;  /* 0x000000ff02047812 */ /* 0x000fe400078ec0ff */
[----:B------:R-:W-:Y:S02]  /*16fb0*/  SHF.R.U32.HI R5, RZ, 0x8, R3 ;  /* 0x00000008ff057819 */ /* 0x000fe40000011603 */
[----:B------:R-:W-:-:S02]  /*16fc0*/  SHF.R.U32.HI R3, RZ, 0x10, R2 ;  /* 0x00000010ff037819 */ /* 0x000fc40000011602 */
[----:B------:R-:W-:Y:S02]  /*16fd0*/  PRMT R16, R4, 0x5410, R5 ;  /* 0x0000541004107816 */ /* 0x000fe40000000005 */
[----:B------:R-:W-:Y:S02]  /*16fe0*/  SHF.R.U32.HI R4, RZ, 0x10, R0 ;  /* 0x00000010ff047819 */ /* 0x000fe40000011600 */
[----:B------:R-:W-:Y:S02]  /*16ff0*/  SHF.R.U32.HI R7, RZ, 0x18, R2 ;  /* 0x00000018ff077819 */ /* 0x000fe40000011602 */
[----:B------:R-:W-:Y:S02]  /*17000*/  LOP3.LUT R5, R3, 0xff, RZ, 0xc0, !PT ;  /* 0x000000ff03057812 */ /* 0x000fe400078ec0ff */
[C---:B------:R-:W-:Y:S02]  /*17010*/  LOP3.LUT R2, R0.reuse, 0xffff, RZ, 0xc0, !PT ;  /* 0x0000ffff00027812 */ /* 0x040fe400078ec0ff */
[----:B------:R-:W-:-:S02]  /*17020*/  LOP3.LUT R6, R0, 0xff, RZ, 0xc0, !PT ;  /* 0x000000ff00067812 */ /* 0x000fc400078ec0ff */
[----:B------:R-:W-:Y:S02]  /*17030*/  SHF.R.U32.HI R3, RZ, 0x18, R0 ;  /* 0x00000018ff037819 */ /* 0x000fe40000011600 */
[----:B------:R-:W-:Y:S02]  /*17040*/  LOP3.LUT R0, R4, 0xff, RZ, 0xc0, !PT ;  /* 0x000000ff04007812 */ /* 0x000fe400078ec0ff */
[----:B------:R-:W-:Y:S02]  /*17050*/  SHF.R.U32.HI R2, RZ, 0x8, R2 ;  /* 0x00000008ff027819 */ /* 0x000fe40000011602 */
[----:B------:R-:W-:Y:S01]  /*17060*/  PRMT R3, R0, 0x5410, R3 ;  /* 0x0000541000037816 */ /* 0x000fe20000000003 */
[--C-:B------:R-:W-:Y:S01]  /*17070*/  HSET2.LE.AND R0, R16, R233.reuse, PT ;  /* 0x000000e910007233 */ /* 0x100fe20003803000 */
[----:B------:R-:W-:Y:S01]  /*17080*/  PRMT R5, R5, 0x5410, R7 ;  /* 0x0000541005057816 */ /* 0x000fe20000000007 */
[----:B------:R-:W-:Y:S01]  /*17090*/  IMAD.MOV.U32 R22, RZ, RZ, R180 ;  /* 0x000000ffff167224 */ /* 0x000fe200078e00b4 */
[----:B------:R-:W-:Y:S01]  /*170a0*/  PRMT R2, R6, 0x5410, R2 ;  /* 0x0000541006027816 */ /* 0x000fe20000000002 */
[--C-:B------:R-:W-:Y:S01]  /*170b0*/  HSET2.LE.AND R3, R3, R233.reuse, PT ;  /* 0x000000e903037233 */ /* 0x100fe20003803000 */
[----:B------:R-:W-:Y:S01]  /*170c0*/  LOP3.LUT R6, R0, R108, RZ, 0xc0, !PT ;  /* 0x0000006c00067212 */ /* 0x000fe200078ec0ff */
[--C-:B------:R-:W-:Y:S01]  /*170d0*/  HSET2.LE.AND R0, R5, R233.reuse, PT ;  /* 0x000000e905007233 */ /* 0x100fe20003803000 */
[----:B------:R-:W-:Y:S01]  /*170e0*/  IMAD.MOV.U32 R155, RZ, RZ, R181 ;  /* 0x000000ffff9b7224 */ /* 0x000fe200078e00b5 */
[----:B------:R-:W-:Y:S01]  /*170f0*/  HSET2.LE.AND R2, R2, R233, PT ;  /* 0x000000e902027233 */ /* 0x000fe20003803000 */
[----:B------:R2:W5:Y:S01]  /*17100*/  LDL.LU R181, [R1+0x17c] ;  /* 0x00017c0001b57983 */ /* 0x0005620000300800 */
[----:B------:R-:W-:-:S02]  /*17110*/  IMAD.MOV.U32 R132, RZ, RZ, R30 ;  /* 0x000000ffff847224 */ /* 0x000fc400078e001e */
[----:B------:R-:W-:Y:S01]  /*17120*/  IMAD.MOV.U32 R30, RZ, RZ, R22 ;  /* 0x000000ffff1e7224 */ /* 0x000fe200078e0016 */
[----:B------:R2:W5:Y:S01]  /*17130*/  LDL.LU R180, [R1+0x178] ;  /* 0x0001780001b47983 */ /* 0x0005620000300800 */
[----:B------:R-:W-:Y:S01]  /*17140*/  IMAD.MOV.U32 R152, RZ, RZ, R179 ;  /* 0x000000ffff987224 */ /* 0x000fe200078e00b3 */
[----:B------:R-:W-:Y:S01]  /*17150*/  LOP3.LUT R7, R0, R23, RZ, 0xc0, !PT ;  /* 0x0000001700077212 */ /* 0x000fe200078ec0ff */
        /* <DEDUP_REMOVED lines=10> */
[----:B------:R-:W-:-:S03]  /*17200*/  IMAD.MOV.U32 R243, RZ, RZ, R30 ;  /* 0x000000fffff37224 */ /* 0x000fc600078e001e */
[----:B------:R2:W5:Y:S01]  /*17210*/  LDL.LU R172, [R1+0x168] ;  /* 0x0001680001ac7983 */ /* 0x0005620000300800 */
[----:B------:R-:W-:Y:S01]  /*17220*/  IMAD.MOV.U32 R247, RZ, RZ, R136 ;  /* 0x000000fffff77224 */ /* 0x000fe200078e0088 */
[-C--:B-1----:R-:W-:Y:S01]  /*17230*/  HMMA.16816.F32.BF16 R72, R4, R8.reuse, R72 ;  /* 0x000000080448723c */ /* 0x082fe20000041848 */
[----:B------:R-:W-:Y:S01]  /*17240*/  IMAD.MOV.U32 R249, RZ, RZ, R137 ;  /* 0x000000fffff97224 */ /* 0x000fe200078e0089 */
[----:B------:R-:W1:Y:S01]  /*17250*/  LDSM.16.MT88.4 R16, [R174+0x6800] ;  /* 0x00680000ae10783b */ /* 0x000e620000004200 */
[----:B------:R-:W-:Y:S02]  /*17260*/  IMAD.MOV.U32 R248, RZ, RZ, R138 ;  /* 0x000000fffff87224 */ /* 0x000fe400078e008a */
[----:B------:R-:W-:Y:S02]  /*17270*/  IMAD.MOV.U32 R251, RZ, RZ, R139 ;  /* 0x000000fffffb7224 */ /* 0x000fe400078e008b */
[----:B------:R-:W-:Y:S01]  /*17280*/  IMAD.MOV.U32 R244, RZ, RZ, R115 ;  /* 0x000000fffff47224 */ /* 0x000fe200078e0073 */
[----:B------:R-:W-:Y:S01]  /*17290*/  HMMA.16816.F32.BF16 R136, R12, R8, R76 ;  /* 0x000000080c88723c */ /* 0x000fe2000004184c */
[----:B------:R-:W-:-:S02]  /*172a0*/  IMAD.MOV.U32 R240, RZ, RZ, R114 ;  /* 0x000000fffff07224 */ /* 0x000fc400078e0072 */
[----:B------:R-:W-:-:S05]  /*172b0*/  IMAD.MOV.U32 R30, RZ, RZ, R113 ;  /* 0x000000ffff1e7224 */ /* 0x000fca00078e0071 */
[-C--:B------:R-:W-:Y:S01]  /*172c0*/  HMMA.16816.F32.BF16 R64, R4, R10.reuse, R64 ;  /* 0x0000000a0440723c */ /* 0x080fe20000041840 */
[----:B------:R-:W-:Y:S02]  /*172d0*/  IMAD.MOV.U32 R0, RZ, RZ, R22 ;  /* 0x000000ffff007224 */ /* 0x000fe400078e0016 */
[----:B------:R-:W3:Y:S05]  /*172e0*/  LDSM.16.MT88.4 R20, [R176+0x6800] ;  /* 0x00680000b014783b */ /* 0x000eea0000004200 */
[----:B------:R-:W-:Y:S01]  /*172f0*/  HMMA.16816.F32.BF16 R112, R12, R10, R44 ;  /* 0x0000000a0c70723c */ /* 0x000fe2000004182c */
[----:B------:R-:W4:Y:S01]  /*17300*/  LDSM.16.MT88.4 R8, [R175+0x6800] ;  /* 0x00680000af08783b */ /* 0x000f220000004200 */
[----:B------:R-:W-:-:S02]  /*17310*/  IMAD.MOV.U32 R2, RZ, RZ, R153 ;  /* 0x000000ffff027224 */ /* 0x000fc400078e0099 */
[----:B------:R-:W-:Y:S02]  /*17320*/  IMAD.MOV.U32 R245, RZ, RZ, R154 ;  /* 0x000000fffff57224 */ /* 0x000fe400078e009a */
[----:B------:R-:W-:Y:S02]  /*17330*/  IMAD.MOV.U32 R241, RZ, RZ, R152 ;  /* 0x000000fffff17224 */ /* 0x000fe400078e0098 */
[----:B------:R-:W-:Y:S01]  /*17340*/  IMAD.MOV.U32 R108, RZ, RZ, R155 ;  /* 0x000000ffff6c7224 */ /* 0x000fe200078e009b */
[C---:B-1----:R-:W-:Y:S08]  /*17350*/  HMMA.16816.F32.BF16 R60, R4.reuse, R16, R60 ;  /* 0x00000010043c723c */ /* 0x042ff0000004183c */
[C---:B------:R-:W-:Y:S08]  /*17360*/  HMMA.16816.F32.BF16 R56, R4.reuse, R18, R56 ;  /* 0x000000120438723c */ /* 0x040ff00000041838 */
[----:B---3--:R-:W-:Y:S08]  /*17370*/  HMMA.16816.F32.BF16 R84, R4, R20, R84 ;  /* 0x000000140454723c */ /* 0x008ff00000041854 */
[----:B----4-:R-:W-:Y:S07]  /*17380*/  HMMA.16816.F32.BF16 R152, R12, R10, R32 ;  /* 0x0000000a0c98723c */ /* 0x010fee0000041820 */
[----:B------:R-:W-:Y:S01]  /*17390*/  IMAD.MOV.U32 R35, RZ, RZ, R2 ;  /* 0x000000ffff237224 */ /* 0x000fe200078e0002 */
[----:B------:R-:W-:Y:S01]  /*173a0*/  LOP3.LUT R2, R25, UR16, R110, 0x96, !PT ;  /* 0x0000001019027c12 */ /* 0x000fe2000f8e966e */
[----:B------:R-:W-:Y:S04]  /*173b0*/  HMMA.16816.F32.BF16 R80, R4, R22, R80 ;  /* 0x000000160450723c */ /* 0x000fe80000041850 */
[----:B------:R-:W-:-:S04]  /*173c0*/  IMAD.WIDE.U32 R2, R2, -0x2daee0ad, RZ ;  /* 0xd2511f5302027825 */ /* 0x000fc800078e00ff */
[----:B------:R-:W-:Y:S01]  /*173d0*/  HMMA.16816.F32.BF16 R48, R4, R8, R48 ;  /* 0x000000080430723c */ /* 0x000fe20000041830 */
[----:B------:R-:W-:-:S07]  /*173e0*/  IMAD.MOV.U32 R34, RZ, RZ, R0 ;  /* 0x000000ffff227224 */ /* 0x000fce00078e0000 */
[----:B------:R-:W-:Y:S07]  /*173f0*/  HMMA.16816.F32.BF16 R36, R4, R10, R36 ;  /* 0x0000000a0424723c */ /* 0x000fee0000041824 */
[----:B------:R-:W-:Y:S01]  /*17400*/  IMAD.WIDE.U32 R6, R27, -0x2daee0ad, RZ ;  /* 0xd2511f531b067825 */ /* 0x000fe200078e00ff */
[----:B------:R-:W-:Y:S04]  /*17410*/  HMMA.16816.F32.BF16 R100, R12, R22, R100 ;  /* 0x000000160c64723c */ /* 0x000fe80000041864 */
[----:B------:R-:W-:-:S02]  /*17420*/  LOP3.LUT R4, R7, UR15, R26, 0x96, !PT ;  /* 0x0000000f07047c12 */ /* 0x000fc4000f8e961a */
[----:B------:R-:W-:-:S03]  /*17430*/  LOP3.LUT R0, R3, UR11, R6, 0x96, !PT ;  /* 0x0000000b03007c12 */ /* 0x000fc6000f8e9606 */
[----:B------:R-:W-:-:S04]  /*17440*/  IMAD.WIDE.U32 R4, R4, -0x326172a9, RZ ;  /* 0xcd9e8d5704047825 */ /* 0x000fc800078e00ff */
[----:B------:R-:W-:Y:S01]  /*17450*/  IMAD.WIDE.U32 R22, R0, -0x326172a9, RZ ;  /* 0xcd9e8d5700167825 */ /* 0x000fe200078e00ff */
[----:B------:R-:W-:Y:S01]  /*17460*/  LOP3.LUT R0, R5, UR12, R24, 0x96, !PT ;  /* 0x0000000c05007c12 */ /* 0x000fe2000f8e9618 */
[----:B------:R-:W-:Y:S01]  /*17470*/  HMMA.16816.F32.BF16 R128, R12, R20, R104 ;  /* 0x000000140c80723c */ /* 0x000fe20000041868 */
[----:B------:R-:W-:Y:S02]  /*17480*/  LDSM.16.MT88.4 R24, [R175+0x7000] ;  /* 0x00700000af18783b */ /* 0x000fe40000004200 */
[----:B------:R-:W-:Y:S01]  /*17490*/  LOP3.LUT R3, R23, UR10, R4, 0x96, !PT ;  /* 0x0000000a17037c12 */ /* 0x000fe2000f8e9604 */
[----:B------:R-:W-:-:S04]  /*174a0*/  IMAD.WIDE.U32 R4, R0, -0x2daee0ad, RZ ;  /* 0xd2511f5300047825 */ /* 0x000fc800078e00ff */
[----:B------:R-:W-:-:S05]  /*174b0*/  IMAD.WIDE.U32 R20, R3, -0x2daee0ad, RZ ;  /* 0xd2511f5303147825 */ /* 0x000fca00078e00ff */
[----:B------:R-:W-:Y:S02]  /*174c0*/  LOP3.LUT R3, R21, UR6, R4, 0x96, !PT ;  /* 0x0000000615037c12 */ /* 0x000fe4000f8e9604 */
[----:B------:R-:W-:-:S03]  /*174d0*/  LOP3.LUT R4, R5, UR9, R2, 0x96, !PT ;  /* 0x0000000905047c12 */ /* 0x000fc6000f8e9602 */
[----:B------:R-:W-:-:S04]  /*174e0*/  IMAD.WIDE.U32 R2, R3, -0x326172a9, RZ ;  /* 0xcd9e8d5703027825 */ /* 0x000fc800078e00ff */
[----:B------:R-:W-:Y:S01]  /*174f0*/  IMAD.MOV.U32 R33, RZ, RZ, R108 ;  /* 0x000000ffff217224 */ /* 0x000fe200078e006c */
[----:B------:R-:W-:Y:S01]  /*17500*/  LOP3.LUT R0, R2, 0xffff, RZ, 0xc0, !PT ;  /* 0x0000ffff02007812 */ /* 0x000fe200078ec0ff */
[----:B------:R-:W-:Y:S02]  /*17510*/  IMAD.MOV.U32 R32, RZ, RZ, R30 ;  /* 0x000000ffff207224 */ /* 0x000fe400078e001e */
[----:B------:R-:W-:Y:S02]  /*17520*/  IMAD.MOV.U32 R108, RZ, RZ, R31 ;  /* 0x000000ffff6c7224 */ /* 0x000fe400078e001f */
[----:B------:R-:W-:Y:S01]  /*17530*/  IMAD.WIDE.U32 R30, R4, -0x326172a9, RZ ;  /* 0xcd9e8d57041e7825 */ /* 0x000fe200078e00ff */
[----:B------:R-:W-:Y:S02]  /*17540*/  SHF.R.U32.HI R5, RZ, 0x8, R0 ;  /* 0x00000008ff057819 */ /* 0x000fe40000011600 */
[----:B------:R-:W-:Y:S02]  /*17550*/  LOP3.LUT R4, R2, 0xff, RZ, 0xc0, !PT ;  /* 0x000000ff02047812 */ /* 0x000fe400078ec0ff */
[----:B------:R-:W-:-:S02]  /*17560*/  LOP3.LUT R0, R3, UR13, R30, 0x96, !PT ;  /* 0x0000000d03007c12 */ /* 0x000fc4000f8e961e */
[--C-:B------:R-:W-:Y:S01]  /*17570*/  SHF.R.U32.HI R3, RZ, 0x10, R2.reuse ;  /* 0x00000010ff037819 */ /* 0x100fe20000011602 */
[----:B------:R-:W-:Y:S01]  /*17580*/  HMMA.16816.F32.BF16 R88, R12, R8, R88 ;  /* 0x000000080c58723c */ /* 0x000fe20000041858 */
[----:B------:R-:W-:Y:S02]  /*17590*/  SHF.R.U32.HI R7, RZ, 0x18, R2 ;  /* 0x00000018ff077819 */ /* 0x000fe40000011602 */
[----:B------:R-:W-:-:S04]  /*175a0*/  LOP3.LUT R3, R3, 0xff, RZ, 0xc0, !PT ;  /* 0x000000ff03037812 */ /* 0x000fc800078ec0ff */
[----:B------:R-:W-:Y:S01]  /*175b0*/  PRMT R8, R4, 0x5410, R5 ;  /* 0x0000541004087816 */ /* 0x000fe20000000005 */
[----:B------:R-:W-:Y:S01]  /*175c0*/  HMMA.16816.F32.BF16 R120, R12, R16, R96 ;  /* 0x000000100c78723c */ /* 0x000fe20000041860 */
[----:B------:R-:W-:-:S03]  /*175d0*/  PRMT R7, R3, 0x5410, R7 ;  /* 0x0000541003077816 */ /* 0x000fc60000000007 */
[----:B------:R-:W-:Y:S02]  /*175e0*/  HSET2.LE.AND R3, R8, R233, PT ;  /* 0x000000e908037233 */ /* 0x000fe40003803000 */
[----:B------:R-:W1:Y:S02]  /*175f0*/  LDSM.16.MT88.4 R8, [R173+0x7000] ;  /* 0x00700000ad08783b */ /* 0x000e640000004200 */
[----:B------:R-:W-:Y:S02]  /*17600*/  HMMA.16816.F32.BF16 R76, R12, R18, R92 ;  /* 0x000000120c4c723c */ /* 0x000fe4000004185c */
[----:B------:R-:W3:Y:S04]  /*17610*/  LDSM.16.MT88.4 R12, [R176+0x7000] ;  /* 0x00700000b00c783b */ /* 0x000ee80000004200 */
[----:B------:R-:W4:Y:S01]  /*17620*/  LDSM.16.MT88.4 R16, [R174+0x7000] ;  /* 0x00700000ae10783b */ /* 0x000f220000004200 */
[----:B------:R-:W-:-:S02]  /*17630*/  LOP3.LUT R2, R0, 0xffff, RZ, 0xc0, !PT ;  /* 0x0000ffff00027812 */ /* 0x000fc400078ec0ff */
[----:B------:R-:W-:Y:S02]  /*17640*/  LOP3.LUT R6, R0, 0xff, RZ, 0xc0, !PT ;  /* 0x000000ff00067812 */ /* 0x000fe400078ec0ff */
[--C-:B------:R-:W-:Y:S02]  /*17650*/  SHF.R.U32.HI R4, RZ, 0x10, R0.reuse ;  /* 0x00000010ff047819 */ /* 0x100fe40000011600 */
[----:B------:R-:W-:Y:S02]  /*17660*/  SHF.R.U32.HI R5, RZ, 0x18, R0 ;  /* 0x00000018ff057819 */ /* 0x000fe40000011600 */
[----:B------:R-:W-:Y:S02]  /*17670*/  SHF.R.U32.HI R0, RZ, 0x8, R2 ;  /* 0x00000008ff007819 */ /* 0x000fe40000011602 */
[----:B------:R-:W-:Y:S02]  /*17680*/  LOP3.LUT R2, R4, 0xff, RZ, 0xc0, !PT ;  /* 0x000000ff04027812 */ /* 0x000fe400078ec0ff */
[----:B------:R-:W-:-:S02]  /*17690*/  PRMT R0, R6, 0x5410, R0 ;  /* 0x0000541006007816 */ /* 0x000fc40000000000 */
[----:B------:R-:W-:-:S03]  /*176a0*/  PRMT R2, R2, 0x5410, R5 ;  /* 0x0000541002027816 */ /* 0x000fc60000000005 */
[--C-:B------:R-:W-:Y:S02]  /*176b0*/  HSET2.LE.AND R0, R0, R233.reuse, PT ;  /* 0x000000e900007233 */ /* 0x100fe40003803000 */
[----:B------:R-:W-:-:S03]  /*176c0*/  HSET2.LE.AND R2, R2, R233, PT ;  /* 0x000000e902027233 */ /* 0x000fc60003803000 */
[----:B------:R-:W-:Y:S01]  /*176d0*/  LOP3.LUT R4, R0, R125, RZ, 0xc0, !PT ;  /* 0x0000007d00047212 */ /* 0x000fe200078ec0ff */
[----:B------:R-:W-:Y:S01]  /*176e0*/  HSET2.LE.AND R0, R7, R233, PT ;  /* 0x000000e907007233 */ /* 0x000fe20003803000 */
[----:B------:R-:W-:Y:S02]  /*176f0*/  LOP3.LUT R5, R2, R119, RZ, 0xc0, !PT ;  /* 0x0000007702057212 */ /* 0x000fe400078ec0ff */
[----:B------:R-:W-:Y:S02]  /*17700*/  LOP3.LUT R6, R3, R124, RZ, 0xc0, !PT ;  /* 0x0000007c03067212 */ /* 0x000fe400078ec0ff */
[----:B------:R-:W-:Y:S02]  /*17710*/  LOP3.LUT R7, R0, R126, RZ, 0xc0, !PT ;  /* 0x0000007e00077212 */ /* 0x000fe400078ec0ff */
[----:B------:R-:W-:Y:S01]  /*17720*/  LOP3.LUT R0, R117, 0xff, RZ, 0xc0, !PT ;  /* 0x000000ff75007812 */ /* 0x000fe200078ec0ff */
[----:B------:R-:W-:Y:S01]  /*17730*/  IMAD.MOV.U32 R125, RZ, RZ, R108 ;  /* 0x000000ffff7d7224 */ /* 0x000fe200078e006c */
[----:B------:R-:W-:-:S03]  /*17740*/  SHF.R.U32.HI R2, RZ, 0x8, R55 ;  /* 0x00000008ff027819 */ /* 0x000fc60000011637 */
[C---:B-1----:R-:W-:Y:S08]  /*17750*/  HMMA.16816.F32.BF16 R108, R4.reuse, R8, R72 ;  /* 0x00000008046c723c */ /* 0x042ff00000041848 */
[C---:B------:R-:W-:Y:S08]  /*17760*/  HMMA.16816.F32.BF16 R104, R4.reuse, R10, R64 ;  /* 0x0000000a0468723c */ /* 0x040ff00000041840 */
[C---:B---3--:R-:W-:Y:S08]  /*17770*/  HMMA.16816.F32.BF16 R96, R4.reuse, R12, R84 ;  /* 0x0000000c0460723c */ /* 0x048ff00000041854 */
[C---:B------:R-:W-:Y:S08]  /*17780*/  HMMA.16816.F32.BF16 R92, R4.reuse, R14, R80 ;  /* 0x0000000e045c723c */ /* 0x040ff00000041850 */
[C---:B----4-:R-:W-:Y:S08]  /*17790*/  HMMA.16816.F32.BF16 R60, R4.reuse, R16, R60 ;  /* 0x00000010043c723c */ /* 0x050ff0000004183c */
[C---:B------:R-:W-:Y:S08]  /*177a0*/  HMMA.16816.F32.BF16 R56, R4.reuse, R18, R56 ;  /* 0x000000120438723c */ /* 0x040ff00000041838 */
[C---:B------:R-:W-:Y:S08]  /*177b0*/  HMMA.16816.F32.BF16 R48, R4.reuse, R24, R48 ;  /* 0x000000180430723c */ /* 0x040ff00000041830 */
[----:B------:R-:W-:Y:S07]  /*177c0*/  HMMA.16816.F32.BF16 R44, R4, R26, R36 ;  /* 0x0000001a042c723c */ /* 0x000fee0000041824 */
[----:B------:R-:W-:-:S02]  /*177d0*/  PRMT R7, R0, 0x5410, R116 ;  /* 0x0000541000077816 */ /* 0x000fc40000000074 */
[----:B------:R-:W-:Y:S02]  /*177e0*/  LOP3.LUT R0, R40, 0xffff, RZ, 0xc0, !PT ;  /* 0x0000ffff28007812 */ /* 0x000fe400078ec0ff */
[----:B------:R-:W-:Y:S02]  /*177f0*/  PRMT R6, R118, 0x5410, R2 ;  /* 0x0000541076067816 */ /* 0x000fe40000000002 */
[----:B------:R-:W-:Y:S02]  /*17800*/  SHF.R.U32.HI R2, RZ, 0x8, R0 ;  /* 0x00000008ff027819 */ /* 0x000fe40000011600 */
[----:B------:R-:W-:-:S04]  /*17810*/  LOP3.LUT R0, R40, 0xff, RZ, 0xc0, !PT ;  /* 0x000000ff28007812 */ /* 0x000fc800078ec0ff */
[----:B------:R-:W-:Y:S02]  /*17820*/  PRMT R3, R0, 0x5410, R2 ;  /* 0x0000541000037816 */ /* 0x000fe40000000002 */
[--C-:B------:R-:W-:Y:S02]  /*17830*/  SHF.R.U32.HI R0, RZ, 0x10, R40.reuse ;  /* 0x00000010ff007819 */ /* 0x100fe40000011628 */
[----:B------:R-:W-:Y:S02]  /*17840*/  SHF.R.U32.HI R2, RZ, 0x18, R40 ;  /* 0x00000018ff027819 */ /* 0x000fe40000011628 */
[----:B------:R-:W-:-:S04]  /*17850*/  LOP3.LUT R0, R0, 0xff, RZ, 0xc0, !PT ;  /* 0x000000ff00007812 */ /* 0x000fc800078ec0ff */
[----:B------:R-:W-:Y:S01]  /*17860*/  PRMT R2, R0, 0x5410, R2 ;  /* 0x0000541000027816 */ /* 0x000fe20000000002 */
[----:B------:R-:W-:-:S05]  /*17870*/  HSET2.LE.AND R0, R3, R233, PT ;  /* 0x000000e903007233 */ /* 0x000fca0003803000 */
[----:B------:R-:W-:Y:S01]  /*17880*/  LOP3.LUT R4, R0, R125, RZ, 0xc0, !PT ;  /* 0x0000007d00047212 */ /* 0x000fe200078ec0ff */
[----:B------:R-:W-:-:S05]  /*17890*/  HSET2.LE.AND R0, R2, R233, PT ;  /* 0x000000e902007233 */ /* 0x000fca0003803000 */
[----:B------:R-:W-:Y:S01]  /*178a0*/  LOP3.LUT R5, R0, R32, RZ, 0xc0, !PT ;  /* 0x0000002000057212 */ /* 0x000fe200078ec0ff */
[----:B------:R-:W-:Y:S01]  /*178b0*/  HSET2.LE.AND R0, R6, R233, PT ;  /* 0x000000e906007233 */ /* 0x000fe20003803000 */
[----:B------:R-:W-:-:S04]  /*178c0*/  LOP3.LUT R2, R31, UR8, R22, 0x96, !PT ;  /* 0x000000081f027c12 */ /* 0x000fc8000f8e9616 */
[----:B------:R-:W-:Y:S01]  /*178d0*/  LOP3.LUT R6, R0, R33, RZ, 0xc0, !PT ;  /* 0x0000002100067212 */ /* 0x000fe200078ec0ff */
[----:B------:R-:W-:Y:S01]  /*178e0*/  HSET2.LE.AND R0, R7, R233, PT ;  /* 0x000000e907007233 */ /* 0x000fe20003803000 */
[----:B------:R-:W-:-:S04]  /*178f0*/  IMAD.WIDE.U32 R2, R2, -0x2daee0ad, RZ ;  /* 0xd2511f5302027825 */ /* 0x000fc800078e00ff */
[----:B------:R-:W-:Y:S02]  /*17900*/  LOP3.LUT R7, R0, R34, RZ, 0xc0, !PT ;  /* 0x0000002200077212 */ /* 0x000fe400078ec0ff */
[----:B------:R-:W-:Y:S02]  /*17910*/  LOP3.LUT R0, R3, UR14, R20, 0x96, !PT ;  /* 0x0000000e03007c12 */ /* 0x000fe4000f8e9614 */
[----:B------:R-:W-:-:S03]  /*17920*/  LOP3.LUT R3, R2, 0xffff, RZ, 0xc0, !PT ;  /* 0x0000ffff02037812 */ /* 0x000fc600078ec0ff */
[C---:B------:R-:W-:Y:S07]  /*17930*/  HMMA.16816.F32.BF16 R136, R4.reuse, R8, R136 ;  /* 0x000000080488723c */ /* 0x040fee0000041888 */
[----:B------:R-:W-:Y:S01]  /*17940*/  LOP3.LUT R9, R2, 0xff, RZ, 0xc0, !PT ;  /* 0x000000ff02097812 */ /* 0x000fe200078ec0ff */
[----:B------:R-:W-:Y:S01]  /*17950*/  HMMA.16816.F32.BF16 R36, R4, R10, R112 ;  /* 0x0000000a0424723c */ /* 0x000fe20000041870 */
[----:B------:R-:W-:-:S06]  /*17960*/  SHF.R.U32.HI R8, RZ, 0x8, R3 ;  /* 0x00000008ff087819 */ /* 0x000fcc0000011603 */
[--C-:B------:R-:W-:Y:S01]  /*17970*/  SHF.R.U32.HI R11, RZ, 0x10, R2.reuse ;  /* 0x00000010ff0b7819 */ /* 0x100fe20000011602 */
[----:B------:R-:W-:Y:S07]  /*17980*/  HMMA.16816.F32.BF16 R128, R4, R12, R128 ;  /* 0x0000000c0480723c */ /* 0x000fee0000041880 */
[----:B------:R-:W-:Y:S02]  /*17990*/  SHF.R.U32.HI R12, RZ, 0x18, R2 ;  /* 0x00000018ff0c7819 */ /* 0x000fe40000011602 */
[----:B------:R-:W-:-:S04]  /*179a0*/  LOP3.LUT R2, R0, 0xffff, RZ, 0xc0, !PT ;  /* 0x0000ffff00027812 */ /* 0x000fc800078ec0ff */
[----:B------:R-:W-:Y:S02]  /*179b0*/  SHF.R.U32.HI R3, RZ, 0x8, R2 ;  /* 0x00000008ff037819 */ /* 0x000fe40000011602 */
[----:B------:R-:W-:-:S04]  /*179c0*/  LOP3.LUT R2, R0, 0xff, RZ, 0xc0, !PT ;  /* 0x000000ff00027812 */ /* 0x000fc800078ec0ff */
[----:B------:R-:W-:Y:S02]  /*179d0*/  PRMT R3, R2, 0x5410, R3 ;  /* 0x0000541002037816 */ /* 0x000fe40000000003 */
[----:B------:R-:W-:Y:S02]  /*179e0*/  SHF.R.U32.HI R2, RZ, 0x10, R0 ;  /* 0x00000010ff027819 */ /* 0x000fe40000011600 */
[----:B------:R-:W-:Y:S02]  /*179f0*/  PRMT R10, R9, 0x5410, R8 ;  /* 0x00005410090a7816 */ /* 0x000fe40000000008 */
[----:B------:R-:W-:Y:S02]  /*17a00*/  SHF.R.U32.HI R8, RZ, 0x18, R0 ;  /* 0x00000018ff087819 */ /* 0x000fe40000011600 */
[----:B------:R-:W-:Y:S01]  /*17a10*/  LOP3.LUT R2, R2, 0xff, RZ, 0xc0, !PT ;  /* 0x000000ff02027812 */ /* 0x000fe200078ec0ff */
[----:B------:R-:W-:Y:S01]  /*17a20*/  IMAD.MOV.U32 R119, RZ, RZ, R134 ;  /* 0x000000ffff777224 */ /* 0x000fe200078e0086 */
[----:B------:R-:W-:-:S02]  /*17a30*/  HSET2.LE.AND R0, R3, R233, PT ;  /* 0x000000e903007233 */ /* 0x000fc40003803000 */
[----:B------:R-:W-:Y:S01]  /*17a40*/  PRMT R2, R2, 0x5410, R8 ;  /* 0x0000541002027816 */ /* 0x000fe20000000008 */
[C---:B------:R-:W-:Y:S01]  /*17a50*/  HMMA.16816.F32.BF16 R120, R4.reuse, R16, R120 ;  /* 0x000000100478723c */ /* 0x040fe20000041878 */
[----:B------:R-:W-:Y:S01]  /*17a60*/  LOP3.LUT R9, R11, 0xff, RZ, 0xc0, !PT ;  /* 0x000000ff0b097812 */ /* 0x000fe200078ec0ff */
[----:B------:R-:W-:Y:S02]  /*17a70*/  IMAD.MOV.U32 R67, RZ, RZ, R127 ;  /* 0x000000ffff437224 */ /* 0x000fe400078e007f */
[----:B------:R-:W-:Y:S01]  /*17a80*/  IMAD.MOV.U32 R72, RZ, RZ, R35 ;  /* 0x000000ffff487224 */ /* 0x000fe200078e0023 */
[----:B------:R-:W-:Y:S01]  /*17a90*/  PRMT R3, R9, 0x5410, R12 ;  /* 0x0000541009037816 */ /* 0x000fe2000000000c */
[----:B------:R-:W-:Y:S01]  /*17aa0*/  IMAD.MOV.U32 R73, RZ, RZ, R244 ;  /* 0x000000ffff497224 */ /* 0x000fe200078e00f4 */
[----:B------:R-:W-:Y:S01]  /*17ab0*/  LDSM.16.MT88.4 R124, [R176+0x7800] ;  /* 0x00780000b07c783b */ /* 0x000fe20000004200 */
[----:B------:R-:W-:Y:S07]  /*17ac0*/  HMMA.16816.F32.BF16 R16, R4, R18, R76 ;  /* 0x000000120410723c */ /* 0x000fee000004184c */
[----:B------:R-:W-:Y:S01]  /*17ad0*/  LOP3.LUT R76, R0, R119, RZ, 0xc0, !PT ;  /* 0x00000077004c7212 */ /* 0x000fe200078ec0ff */
[----:B------:R-:W-:-:S02]  /*17ae0*/  HSET2.LE.AND R0, R2, R233, PT ;  /* 0x000000e902007233 */ /* 0x000fc40003803000 */
[--C-:B------:R-:W-:Y:S01]  /*17af0*/  HSET2.LE.AND R3, R3, R233.reuse, PT ;  /* 0x000000e903037233 */ /* 0x100fe20003803000 */
[----:B------:R-:W-:Y:S01]  /*17b00*/  HMMA.16816.F32.BF16 R112, R4, R24, R88 ;  /* 0x000000180470723c */ /* 0x000fe20000041858 */
[----:B------:R-:W-:-:S07]  /*17b10*/  HSET2.LE.AND R2, R10, R233, PT ;  /* 0x000000e90a027233 */ /* 0x000fce0003803000 */
[C---:B------:R-:W-:Y:S01]  /*17b20*/  HMMA.16816.F32.BF16 R32, R4.reuse, R14, R100 ;  /* 0x0000000e0420723c */ /* 0x040fe20000041864 */
[----:B------:R-:W-:Y:S01]  /*17b30*/  LOP3.LUT R78, R2, R67, RZ, 0xc0, !PT ;  /* 0x00000043024e7212 */ /* 0x000fe200078ec0ff */
[----:B------:R-:W-:Y:S01]  /*17b40*/  IMAD.MOV.U32 R74, RZ, RZ, R245 ;  /* 0x000000ffff4a7224 */ /* 0x000fe200078e00f5 */
[----:B------:R-:W-:Y:S01]  /*17b50*/  LOP3.LUT R2, R215, UR8, R54, 0x96, !PT ;  /* 0x00000008d7027c12 */ /* 0x000fe2000f8e9636 */
[----:B------:R-:W-:Y:S01]  /*17b60*/  IMAD.MOV.U32 R75, RZ, RZ, R246 ;  /* 0x000000ffff4b7224 */ /* 0x000fe200078e00f6 */
[----:B------:R-:W-:Y:S01]  /*17b70*/  LOP3.LUT R79, R3, R235, RZ, 0xc0, !PT ;  /* 0x000000eb034f7212 */ /* 0x000fe200078ec0ff */
[----:B------:R-:W-:Y:S01]  /*17b80*/  IMAD.MOV.U32 R244, RZ, RZ, R247 ;  /* 0x000000fffff47224 */ /* 0x000fe200078e00f7 */
[----:B------:R-:W-:Y:S01]  /*17b90*/  LOP3.LUT R77, R0, R234, RZ, 0xc0, !PT ;  /* 0x000000ea004d7212 */ /* 0x000fe200078ec0ff */
[----:B------:R-:W-:Y:S01]  /*17ba0*/  IMAD.WIDE.U32 R2, R2, -0x2daee0ad, RZ ;  /* 0xd2511f5302027825 */ /* 0x000fe200078e00ff */
[----:B------:R-:W-:Y:S01]  /*17bb0*/  HMMA.16816.F32.BF16 R24, R4, R26, R152 ;  /* 0x0000001a0418723c */ /* 0x000fe20000041898 */
[----:B------:R-:W-:Y:S03]  /*17bc0*/  LDSM.16.MT88.4 R116, [R174+0x7800] ;  /* 0x00780000ae74783b */ /* 0x000fe60000004200 */
[----:B------:R-:W-:Y:S01]  /*17bd0*/  LOP3.LUT R0, R2, 0xffff, RZ, 0xc0, !PT ;  /* 0x0000ffff02007812 */ /* 0x000fe200078ec0ff */
[----:B------:R-:W-:Y:S03]  /*17be0*/  STG.E.U16 [R28.64+-0xf0], R187 ;  /* 0xffff10bb1c007986 */ /* 0x000fe6000c101522 */
[----:B------:R-:W-:Y:S01]  /*17bf0*/  SHF.R.U32.HI R4, RZ, 0x8, R0 ;  /* 0x00000008ff047819 */ /* 0x000fe20000011600 */
[----:B------:R-:W-:Y:S01]  /*17c00*/  STG.E.U16 [R28.64+-0xee], R170 ;  /* 0xffff12aa1c007986 */ /* 0x000fe2000c101522 */
[----:B------:R-:W-:-:S02]  /*17c10*/  LOP3.LUT R0, R3, UR14, R192, 0x96, !PT ;  /* 0x0000000e03007c12 */ /* 0x000fc4000f8e96c0 */
[----:B------:R-:W-:Y:S01]  /*17c20*/  LOP3.LUT R5, R2, 0xff, RZ, 0xc0, !PT ;  /* 0x000000ff02057812 */ /* 0x000fe200078ec0ff */
[----:B------:R-:W-:Y:S01]  /*17c30*/  LDSM.16.MT88.4 R12, [R175+0x7800] ;  /* 0x00780000af0c783b */ /* 0x000fe20000004200 */
[--C-:B------:R-:W-:Y:S02]  /*17c40*/  SHF.R.U32.HI R3, RZ, 0x10, R2.reuse ;  /* 0x00000010ff037819 */ /* 0x100fe40000011602 */
[----:B------:R-:W-:Y:S02]  /*17c50*/  SHF.R.U32.HI R8, RZ, 0x18, R2 ;  /* 0x00000018ff087819 */ /* 0x000fe40000011602 */
[C---:B------:R-:W-:Y:S01]  /*17c60*/  LOP3.LUT R2, R0.reuse, 0xffff, RZ, 0xc0, !PT ;  /* 0x0000ffff00027812 */ /* 0x040fe200078ec0ff */
[----:B------:R-:W-:Y:S01]  /*17c70*/  IMAD.MOV.U32 R245, RZ, RZ, R132 ;  /* 0x000000fffff57224 */ /* 0x000fe200078e0084 */
[----:B------:R-:W-:Y:S01]  /*17c80*/  PRMT R9, R5, 0x5410, R4 ;  /* 0x0000541005097816 */ /* 0x000fe20000000004 */
[----:B------:R-:W-:Y:S01]  /*17c90*/  IMAD.MOV.U32 R246, RZ, RZ, R133 ;  /* 0x000000fffff67224 */ /* 0x000fe200078e0085 */
[----:B------:R-:W-:Y:S01]  /*17ca0*/  LOP3.LUT R7, R3, 0xff, RZ, 0xc0, !PT ;  /* 0x000000ff03077812 */ /* 0x000fe200078ec0ff */
[----:B------:R-:W-:Y:S01]  /*17cb0*/  IMAD.MOV.U32 R247, RZ, RZ, R135 ;  /* 0x000000fffff77224 */ /* 0x000fe200078e0087 */
[----:B------:R-:W-:Y:S01]  /*17cc0*/  LOP3.LUT R6, R0, 0xff, RZ, 0xc0, !PT ;  /* 0x000000ff00067812 */ /* 0x000fe200078ec0ff */
[----:B------:R-:W1:Y:S01]  /*17cd0*/  LDSM.16.MT88.4 R132, [R173+0x7800] ;  /* 0x00780000ad84783b */ /* 0x000e620000004200 */
[----:B------:R-:W-:-:S02]  /*17ce0*/  SHF.R.U32.HI R4, RZ, 0x8, R2 ;  /* 0x00000008ff047819 */ /* 0x000fc40000011602 */
[--C-:B------:R-:W-:Y:S01]  /*17cf0*/  SHF.R.U32.HI R3, RZ, 0x10, R0.reuse ;  /* 0x00000010ff037819 */ /* 0x100fe20000011600 */
[----:B------:R-:W-:Y:S01]  /*17d00*/  STG.E.U16 [R42.64+-0xf0], R167 ;  /* 0xffff10a72a007986 */ /* 0x000fe2000c101522 */
[----:B------:R-:W-:-:S03]  /*17d10*/  SHF.R.U32.HI R5, RZ, 0x18, R0 ;  /* 0x00000018ff057819 */ /* 0x000fc60000011600 */
[----:B------:R-:W-:Y:S01]  /*17d20*/  STG.E.U16 [R42.64+-0xee], R168 ;  /* 0xffff12a82a007986 */ /* 0x000fe2000c101522 */
[----:B------:R-:W-:-:S03]  /*17d30*/  PRMT R0, R6, 0x5410, R4 ;  /* 0x0000541006007816 */ /* 0x000fc60000000004 */
[----:B------:R-:W-:Y:S01]  /*17d40*/  STG.E.U16 [R140.64+-0xe0], R223 ;  /* 0xffff20df8c007986 */ /* 0x000fe2000c101522 */
[----:B------:R-:W-:-:S03]  /*17d50*/  LOP3.LUT R2, R3, 0xff, RZ, 0xc0, !PT ;  /* 0x000000ff03027812 */ /* 0x000fc600078ec0ff */
[----:B------:R-:W-:Y:S04]  /*17d60*/  STG.E.U16 [R140.64+-0xde], R221 ;  /* 0xffff22dd8c007986 */ /* 0x000fe8000c101522 */
[----:B------:R-:W-:Y:S04]  /*17d70*/  STG.E.U16 [R52.64+-0xe0], R217 ;  /* 0xffff20d934007986 */ /* 0x000fe8000c101522 */
[----:B------:R-:W-:Y:S04]  /*17d80*/  STG.E.U16 [R52.64+-0xde], R216 ;  /* 0xffff22d834007986 */ /* 0x000fe8000c101522 */
[----:B------:R-:W-:Y:S04]  /*17d90*/  STG.E.U16 [R28.64+-0xe0], R171 ;  /* 0xffff20ab1c007986 */ /* 0x000fe8000c101522 */
[----:B------:R-:W-:Y:S01]  /*17da0*/  STG.E.U16 [R28.64+-0xde], R169 ;  /* 0xffff22a91c007986 */ /* 0x000fe2000c101522 */
[----:B------:R-:W-:-:S03]  /*17db0*/  HSET2.LE.AND R0, R0, R233, PT ;  /* 0x000000e900007233 */ /* 0x000fc60003803000 */
[----:B------:R-:W-:Y:S01]  /*17dc0*/  STG.E.U16 [R42.64+-0xe0], R165 ;  /* 0xffff20a52a007986 */ /* 0x000fe2000c101522 */
[----:B------:R-:W-:-:S03]  /*17dd0*/  PRMT R2, R2, 0x5410, R5 ;  /* 0x0000541002027816 */ /* 0x000fc60000000005 */
[----:B------:R-:W-:Y:S01]  /*17de0*/  STG.E.U16 [R42.64+-0xde], R166 ;  /* 0xffff22a62a007986 */ /* 0x000fe2000c101522 */
[----:B------:R-:W-:-:S03]  /*17df0*/  PRMT R7, R7, 0x5410, R8 ;  /* 0x0000541007077816 */ /* 0x000fc60000000008 */
[----:B------:R-:W-:Y:S04]  /*17e00*/  STG.E.U16 [R140.64+-0xd0], R213 ;  /* 0xffff30d58c007986 */ /* 0x000fe8000c101522 */
[----:B------:R-:W-:Y:S04]  /*17e10*/  STG.E.U16 [R140.64+-0xce], R212 ;  /* 0xffff32d48c007986 */ /* 0x000fe8000c101522 */
[----:B------:R-:W-:Y:S04]  /*17e20*/  STG.E.U16 [R52.64+-0xd0], R211 ;  /* 0xffff30d334007986 */ /* 0x000fe8000c101522 */
[----:B------:R-:W-:Y:S04]  /*17e30*/  STG.E.U16 [R52.64+-0xce], R210 ;  /* 0xffff32d234007986 */ /* 0x000fe8000c101522 */
[----:B------:R-:W-:Y:S04]  /*17e40*/  STG.E.U16 [R28.64+-0xd0], R164 ;  /* 0xffff30a41c007986 */ /* 0x000fe8000c101522 */
[----:B------:R-:W-:Y:S04]  /*17e50*/  STG.E.U16 [R28.64+-0xce], R163 ;  /* 0xffff32a31c007986 */ /* 0x000fe8000c101522 */
[----:B------:R-:W-:Y:S04]  /*17e60*/  STG.E.U16 [R42.64+-0xd0], R162 ;  /* 0xffff30a22a007986 */ /* 0x000fe8000c101522 */
[----:B------:R-:W-:Y:S01]  /*17e70*/  STG.E.U16 [R42.64+-0xce], R161 ;  /* 0xffff32a12a007986 */ /* 0x000fe2000c101522 */
[----:B------:R-:W-:-:S03]  /*17e80*/  HSET2.LE.AND R2, R2, R233, PT ;  /* 0x000000e902027233 */ /* 0x000fc60003803000 */
[----:B------:R-:W-:Y:S01]  /*17e90*/  STG.E.U16 [R140.64+-0xc0], R209 ;  /* 0xffff40d18c007986 */ /* 0x000fe2000c101522 */
[----:B------:R-:W-:-:S03]  /*17ea0*/  LOP3.LUT R100, R0, R72, RZ, 0xc0, !PT ;  /* 0x0000004800647212 */ /* 0x000fc600078ec0ff */
[----:B------:R-:W-:Y:S01]  /*17eb0*/  STG.E.U16 [R140.64+-0xbe], R208 ;  /* 0xffff42d08c007986 */ /* 0x000fe2000c101522 */
[----:B------:R-:W-:-:S03]  /*17ec0*/  HSET2.LE.AND R0, R7, R233, PT ;  /* 0x000000e907007233 */ /* 0x000fc60003803000 */
[----:B------:R-:W-:Y:S04]  /*17ed0*/  STG.E.U16 [R52.64+-0xc0], R206 ;  /* 0xffff40ce34007986 */ /* 0x000fe8000c101522 */
[----:B------:R-:W-:Y:S01]  /*17ee0*/  STG.E.U16 [R52.64+-0xbe], R207 ;  /* 0xffff42cf34007986 */ /* 0x000fe2000c101522 */
[----:B------:R-:W-:-:S03]  /*17ef0*/  HSET2.LE.AND R3, R9, R233, PT ;  /* 0x000000e909037233 */ /* 0x000fc60003803000 */
[----:B------:R-:W-:Y:S04]  /*17f00*/  STG.E.U16 [R28.64+-0xc0], R160 ;  /* 0xffff40a01c007986 */ /* 0x000fe8000c101522 */
[----:B------:R-:W-:Y:S04]  /*17f10*/  STG.E.U16 [R28.64+-0xbe], R159 ;  /* 0xffff429f1c007986 */ /* 0x000fe8000c101522 */
[----:B------:R-:W-:Y:S04]  /*17f20*/  STG.E.U16 [R42.64+-0xc0], R144 ;  /* 0xffff40902a007986 */ /* 0x000fe8000c101522 */
[----:B------:R-:W-:Y:S04]  /*17f30*/  STG.E.U16 [R42.64+-0xbe], R143 ;  /* 0xffff428f2a007986 */ /* 0x000fe8000c101522 */
[----:B------:R-:W-:Y:S04]  /*17f40*/  STG.E.U16 [R140.64+-0xb0], R205 ;  /* 0xffff50cd8c007986 */ /* 0x000fe8000c101522 */
[----:B------:R-:W-:Y:S01]  /*17f50*/  STG.E.U16 [R140.64+-0xae], R204 ;  /* 0xffff52cc8c007986 */ /* 0x000fe2000c101522 */
[----:B------:R-:W-:-:S03]  /*17f60*/  LOP3.LUT R101, R2, R73, RZ, 0xc0, !PT ;  /* 0x0000004902657212 */ /* 0x000fc600078ec0ff */
[----:B------:R-:W-:Y:S04]  /*17f70*/  STG.E.U16 [R52.64+-0xb0], R202 ;  /* 0xffff50ca34007986 */ /* 0x000fe8000c101522 */
[----:B------:R3:W-:Y:S01]  /*17f80*/  STG.E.U16 [R52.64+-0xae], R203 ;  /* 0xffff52cb34007986 */ /* 0x0007e2000c101522 */
[----:B------:R-:W-:-:S03]  /*17f90*/  LOP3.LUT R103, R0, R75, RZ, 0xc0, !PT ;  /* 0x0000004b00677212 */ /* 0x000fc600078ec0ff */
[----:B------:R-:W-:Y:S01]  /*17fa0*/  STG.E.U16 [R28.64+-0xb0], R158 ;  /* 0xffff509e1c007986 */ /* 0x000fe2000c101522 */
[----:B------:R-:W-:-:S03]  /*17fb0*/  FADD.FTZ R2, R245, R244 ;  /* 0x000000f4f5027221 */ /* 0x000fc60000010000 */
[----:B------:R-:W-:Y:S01]  /*17fc0*/  STG.E.U16 [R28.64+-0xae], R157 ;  /* 0xffff529d1c007986 */ /* 0x000fe2000c101522 */
[----:B------:R-:W-:-:S03]  /*17fd0*/  LOP3.LUT R102, R3, R74, RZ, 0xc0, !PT ;  /* 0x0000004a03667212 */ /* 0x000fc600078ec0ff */
[----:B------:R-:W-:Y:S01]  /*17fe0*/  STG.E.U16 [R42.64+-0xb0], R156 ;  /* 0xffff509c2a007986 */ /* 0x000fe2000c101522 */
[----:B------:R-:W-:-:S03]  /*17ff0*/  FADD.FTZ R0, R232, R246 ;  /* 0x000000f6e8007221 */ /* 0x000fc60000010000 */
[----:B------:R-:W-:Y:S01]  /*18000*/  STG.E.U16 [R42.64+-0xae], R151 ;  /* 0xffff52972a007986 */ /* 0x000fe2000c101522 */
[----:B------:R-:W-:-:S03]  /*18010*/  FADD.FTZ R3, R197, R247 ;  /* 0x000000f7c5037221 */ /* 0x000fc60000010000 */
[----:B------:R-:W-:Y:S04]  /*18020*/  STG.E.U16 [R140.64+-0xa0], R201 ;  /* 0xffff60c98c007986 */ /* 0x000fe8000c101522 */
[----:B------:R-:W-:Y:S04]  /*18030*/  STG.E.U16 [R140.64+-0x9e], R200 ;  /* 0xffff62c88c007986 */ /* 0x000fe8000c101522 */
[----:B------:R-:W-:Y:S04]  /*18040*/  STG.E.U16 [R52.64+-0xa0], R199 ;  /* 0xffff60c734007986 */ /* 0x000fe8000c101522 */
[----:B------:R-:W-:Y:S01]  /*18050*/  STG.E.U16 [R52.64+-0x9e], R198 ;  /* 0xffff62c634007986 */ /* 0x000fe2000c101522 */
[----:B------:R-:W-:-:S03]  /*18060*/  FADD.FTZ R4, R241, R2 ;  /* 0x00000002f1047221 */ /* 0x000fc60000010000 */
[----:B------:R-:W-:Y:S04]  /*18070*/  STG.E.U16 [R28.64+-0xa0], R150 ;  /* 0xffff60961c007986 */ /* 0x000fe8000c101522 */
[----:B------:R-:W-:Y:S01]  /*18080*/  STG.E.U16 [R28.64+-0x9e], R149 ;  /* 0xffff62951c007986 */ /* 0x000fe2000c101522 */
[----:B------:R-:W-:-:S03]  /*18090*/  FADD.FTZ R2, R230, R0 ;  /* 0x00000000e6027221 */ /* 0x000fc60000010000 */
[----:B------:R-:W-:Y:S04]  /*180a0*/  STG.E.U16 [R42.64+-0xa0], R142 ;  /* 0xffff608e2a007986 */ /* 0x000fe8000c101522 */
[----:B------:R-:W-:Y:S01]  /*180b0*/  STG.E.U16 [R42.64+-0x9e], R41 ;  /* 0xffff62292a007986 */ /* 0x000fe2000c101522 */
[----:B------:R-:W-:-:S03]  /*180c0*/  FADD.FTZ R5, R240, R236 ;  /* 0x000000ecf0057221 */ /* 0x000fc60000010000 */
[----:B------:R4:W-:Y:S01]  /*180d0*/  STG.E.U16 [R140.64+-0x90], R196 ;  /* 0xffff70c48c007986 */ /* 0x0009e2000c101522 */
[----:B------:R-:W-:-:S03]  /*180e0*/  FADD.FTZ R0, R228, R3 ;  /* 0x00000003e4007221 */ /* 0x000fc60000010000 */
[----:B------:R2:W-:Y:S04]  /*180f0*/  STG.E.U16 [R140.64+-0x8e], R195 ;  /* 0xffff72c38c007986 */ /* 0x0005e8000c101522 */
[----:B------:R2:W-:Y:S04]  /*18100*/  STG.E.U16 [R52.64+-0x90], R194 ;  /* 0xffff70c234007986 */ /* 0x0005e8000c101522 */
[----:B------:R2:W-:Y:S04]  /*18110*/  STG.E.U16 [R52.64+-0x8e], R189 ;  /* 0xffff72bd34007986 */ /* 0x0005e8000c101522 */
[----:B------:R2:W-:Y:S04]  /*18120*/  STG.E.U16 [R28.64+-0x90], R148 ;  /* 0xffff70941c007986 */ /* 0x0005e8000c101522 */
[----:B------:R2:W-:Y:S04]  /*18130*/  STG.E.U16 [R28.64+-0x8e], R147 ;  /* 0xffff72931c007986 */ /* 0x0005e8000c101522 */
[----:B------:R2:W-:Y:S04]  /*18140*/  STG.E.U16 [R42.64+-0x90], R146 ;  /* 0xffff70922a007986 */ /* 0x0005e8000c101522 */
[----:B------:R2:W-:Y:S01]  /*18150*/  STG.E.U16 [R42.64+-0x8e], R145 ;  /* 0xffff72912a007986 */ /* 0x0005e2000c101522 */
        /* <DEDUP_REMOVED lines=12> */
[----:B-1----:R-:W-:Y:S01]  /*18220*/  HMMA.16816.F32.BF16 R108, R76, R132, R108 ;  /* 0x000000844c6c723c */ /* 0x002fe2000004186c */
[----:B------:R-:W-:Y:S01]  /*18230*/  FADD.FTZ R4, R190, R4 ;  /* 0x00000004be047221 */ /* 0x000fe20000010000 */
[----:B---3--:R-:W-:Y:S01]  /*18240*/  IADD3 R203, P0, R140, -0x180, RZ ;  /* 0xfffffe808ccb7810 */ /* 0x008fe20007f1e0ff */
[----:B------:R-:W-:-:S02]  /*18250*/  FADD.FTZ R3, R191, R3 ;  /* 0x00000003bf037221 */ /* 0x000fc40000010000 */
[----:B------:R-:W-:Y:S02]  /*18260*/  FADD.FTZ R2, R224, R2 ;  /* 0x00000002e0027221 */ /* 0x000fe40000010000 */
[----:B------:R-:W-:Y:S01]  /*18270*/  FADD.FTZ R0, R220, R0 ;  /* 0x00000000dc007221 */ /* 0x000fe20000010000 */
[----:B------:R-:W-:Y:S01]  /*18280*/  HMMA.16816.F32.BF16 R104, R76, R134, R104 ;  /* 0x000000864c68723c */ /* 0x000fe20000041868 */
[----:B------:R-:W-:Y:S01]  /*18290*/  FADD.FTZ R241, R238, R4 ;  /* 0x00000004eef17221 */ /* 0x000fe20000010000 */
[----:B------:R-:W-:Y:S01]  /*182a0*/  @P6 IADD3 R191, R252, -0x4, RZ ;  /* 0xfffffffcfcbf6810 */ /* 0x000fe20007ffe0ff */
[----:B------:R-:W-:-:S05]  /*182b0*/  FADD.FTZ R242, R239, R3 ;  /* 0x00000003eff27221 */ /* 0x000fca0000010000 */
[----:B------:R-:W-:Y:S01]  /*182c0*/  HMMA.16816.F32.BF16 R96, R76, R124, R96 ;  /* 0x0000007c4c60723c */ /* 0x000fe20000041860 */
[----:B----4-:R-:W-:Y:S01]  /*182d0*/  FADD.FTZ R196, R226, R2 ;  /* 0x00000002e2c47221 */ /* 0x010fe20000010000 */
[----:B------:R-:W-:Y:S01]  /*182e0*/  IADD3.X R202, R141, -0x1, RZ, P0, !PT ;  /* 0xffffffff8dca7810 */ /* 0x000fe200007fe4ff */
[----:B------:R-:W-:-:S05]  /*182f0*/  FADD.FTZ R197, R222, R0 ;  /* 0x00000000dec57221 */ /* 0x000fca0000010000 */
        /* <DEDUP_REMOVED lines=13> */
[----:B------:R-:W-:Y:S03]  /*183d0*/  @!UPT UIADD3 URZ, URZ, URZ, URZ ;  /* 0x0000003f3f3ff290 */ /* 0x000fe6000fffe03f */
[----:B------:R-:W-:Y:S11]  /*183e0*/  @P6 BRA `(.L_x_837) ;  /* 0x0000002000006947 */ /* 0x000ff60003800000 */
.L_x_830:
[----:B--2---:R-:W2:Y:S02]  /*183f0*/  LDL.LU R0, [R1+0x9c] ;  /* 0x00009c0001007983 */ /* 0x004ea40000300800 */
[----:B--2---:R-:W-:-:S07]  /*18400*/  IADD3 R191, R0, -0x1, RZ ;  /* 0xffffffff00bf7810 */ /* 0x004fce0007ffe0ff */
.L_x_837:
[----:B--2---:R-:W-:-:S13]  /*18410*/  ISETP.GE.AND P0, PT, R191, RZ, PT ;  /* 0x000000ffbf00720c */ /* 0x004fda0003f06270 */
[----:B------:R-:W-:Y:S05]  /*18420*/  @!P0 BRA `(.L_x_838) ;  /* 0x00006dc000008947 */ /* 0x000fea0003800000 */
[----:B------:R-:W2:Y:S01]  /*18430*/  LDL.LU R10, [R1+0x100] ;  /* 0x00010000010a7983 */ /* 0x000ea20000300800 */
[----:B------:R-:W-:Y:S01]  /*18440*/  ULDC.64 UR4, c[0x0][0x1a0] ;  /* 0x0000680000047ab9 */ /* 0x000fe20000000a00 */
[----:B------:R-:W-:Y:S01]  /*18450*/  IMAD.MOV.U32 R73, RZ, RZ, R69 ;  /* 0x000000ffff497224 */ /* 0x000fe200078e0045 */
[----:B------:R-:W-:Y:S01]  /*18460*/  USHF.L.U64.HI UR15, UR4, 0x5, UR5 ;  /* 0x00000005040f7899 */ /* 0x000fe20008010205 */
[----:B------:R-:W3:Y:S01]  /*18470*/  LDL.64 R14, [R1+0x140] ;  /* 0x00014000010e7983 */ /* 0x000ee20000100a00 */
[----:B------:R-:W-:Y:S01]  /*18480*/  USHF.L.U32 UR16, UR4, 0x5, URZ ;  /* 0x0000000504107899 */ /* 0x000fe2000800063f */
[----:B------:R-:W-:Y:S01]  /*18490*/  IMAD.MOV.U32 R72, RZ, RZ, R70 ;  /* 0x000000ffff487224 */ /* 0x000fe200078e0046 */
[----:B------:R-:W-:Y:S01]  /*184a0*/  UIMAD.WIDE.U32 UR32, UR4, 0x30, URZ ;  /* 0x00000030042078a5 */ /* 0x000fe2000f8e003f */
[----:B------:R-:W4:Y:S01]  /*184b0*/  LDL.LU R4, [R1+0x104] ;  /* 0x0001040001047983 */ /* 0x000f220000300800 */
[----:B------:R-:W-:Y:S01]  /*184c0*/  UIMAD UR17, UR5, 0x30, URZ ;  /* 0x00000030051178a4 */ /* 0x000fe2000f8e023f */
[----:B------:R-:W-:Y:S01]  /*184d0*/  MOV R3, R71 ;  /* 0x0000004700037202 */ /* 0x000fe20000000f00 */
[----:B------:R-:W-:Y:S01]  /*184e0*/  USHF.L.U32 UR21, UR7, 0x3, URZ ;  /* 0x0000000307157899 */ /* 0x000fe2000800063f */
[----:B------:R-:W3:Y:S01]  /*184f0*/  LDL R5, [R1+0x130] ;  /* 0x0001300001057983 */ /* 0x000ee20000100800 */
[----:B------:R-:W-:Y:S01]  /*18500*/  ULDC.64 UR4, c[0x0][0x198] ;  /* 0x0000660000047ab9 */ /* 0x000fe20000000a00 */
[----:B------:R-:W-:Y:S01]  /*18510*/  IMAD.MOV.U32 R0, RZ, RZ, R68 ;  /* 0x000000ffff007224 */ /* 0x000fe200078e0044 */
[----:B------:R-:W-:Y:S01]  /*18520*/  USHF.L.U64.HI UR18, UR4, 0x5, UR5 ;  /* 0x0000000504127899 */ /* 0x000fe20008010205 */
[----:B------:R-:W3:Y:S01]  /*18530*/  LDL.LU.64 R8, [R1+0x110] ;  /* 0x0001100001087983 */ /* 0x000ee20000300a00 */
[----:B------:R-:W-:-:S02]  /*18540*/  USHF.L.U32 UR19, UR4, 0x5, URZ ;  /* 0x0000000504137899 */ /* 0x000fc4000800063f */
[----:B------:R-:W-:Y:S01]  /*18550*/  UIMAD.WIDE.U32 UR30, UR4, 0x30, URZ ;  /* 0x00000030041e78a5 */ /* 0x000fe2000f8e003f */
[----:B------:R-:W3:Y:S01]  /*18560*/  LDL.LU.64 R6, [R1+0x118] ;  /* 0x0001180001067983 */ /* 0x000ee20000300a00 */
[----:B------:R-:W-:Y:S02]  /*18570*/  UIMAD UR4, UR7, 0x38, UR21 ;  /* 0x00000038070478a4 */ /* 0x000fe4000f8e0215 */
[----:B------:R-:W-:Y:S02]  /*18580*/  USHF.R.S32.HI UR23, URZ, 0x1f, UR7 ;  /* 0x0000001f3f177899 */ /* 0x000fe40008011407 */
[----:B------:R-:W-:Y:S02]  /*18590*/  UIADD3 UR4, UR4, 0x1, URZ ;  /* 0x0000000104047890 */ /* 0x000fe4000fffe03f */
[----:B------:R-:W-:Y:S02]  /*185a0*/  UIMAD UR20, UR5, 0x30, URZ ;  /* 0x00000030051478a4 */ /* 0x000fe4000f8e023f */
[----:B------:R-:W-:-:S02]  /*185b0*/  USHF.R.S32.HI UR6, URZ, 0x1f, UR26 ;  /* 0x0000001f3f067899 */ /* 0x000fc4000801141a */
[----:B------:R-:W-:Y:S02]  /*185c0*/  UIMAD.WIDE.U32 UR28, UR7, 0x70, URZ ;  /* 0x00000070071c78a5 */ /* 0x000fe4000f8e003f */
[----:B------:R-:W-:Y:S02]  /*185d0*/  USHF.R.S32.HI UR5, URZ, 0x1f, UR21 ;  /* 0x0000001f3f057899 */ /* 0x000fe40008011415 */
[----:B------:R-:W-:Y:S02]  /*185e0*/  UIMAD UR23, UR23, 0x70, URZ ;  /* 0x00000070171778a4 */ /* 0x000fe4000f8e023f */
[----:B------:R-:W-:Y:S02]  /*185f0*/  USHF.R.S32.HI UR24, URZ, 0x1f, UR4 ;  /* 0x0000001f3f187899 */ /* 0x000fe40008011404 */
[----:B------:R-:W-:Y:S02]  /*18600*/  USHF.L.U32 UR27, UR26, 0x1, URZ ;  /* 0x000000011a1b7899 */ /* 0x000fe4000800063f */
[----:B------:R-:W-:-:S02]  /*18610*/  USHF.L.U32 UR22, UR21, 0x1, URZ ;  /* 0x0000000115167899 */ /* 0x000fc4000800063f */
[----:B------:R-:W-:Y:S02]  /*18620*/  USHF.L.U64.HI UR26, UR26, 0x1, UR6 ;  /* 0x000000011a1a7899 */ /* 0x000fe40008010206 */
[----:B------:R-:W-:Y:S02]  /*18630*/  UIADD3 UR17, UR17, UR33, URZ ;  /* 0x0000002111117290 */ /* 0x000fe4000fffe03f */
[----:B------:R-:W-:Y:S02]  /*18640*/  UIADD3 UR20, UR20, UR31, URZ ;  /* 0x0000001f14147290 */ /* 0x000fe4000fffe03f */
[----:B------:R-:W-:Y:S02]  /*18650*/  USHF.L.U64.HI UR21, UR21, 0x1, UR5 ;  /* 0x0000000115157899 */ /* 0x000fe40008010205 */
[----:B------:R-:W-:Y:S02]  /*18660*/  UIADD3 UR23, UR29, UR23, URZ ;  /* 0x000000171d177290 */ /* 0x000fe4000fffe03f */
[----:B------:R-:W-:-:S02]  /*18670*/  USHF.L.U32 UR25, UR4, 0x1, URZ ;  /* 0x0000000104197899 */ /* 0x000fc4000800063f */
[----:B------:R-:W-:Y:S01]  /*18680*/  USHF.L.U64.HI UR24, UR4, 0x1, UR24 ;  /* 0x0000000104187899 */ /* 0x000fe20008010218 */
[C---:B--2---:R-:W-:Y:S01]  /*18690*/  IADD3 R2, R10.reuse, 0x4, RZ ;  /* 0x000000040a027810 */ /* 0x044fe20007ffe0ff */
[----:B------:R-:W-:-:S04]  /*186a0*/  IMAD.WIDE.U32 R12, R10, -0x326172a9, RZ ;  /* 0xcd9e8d570a0c7825 */ /* 0x000fc800078e00ff */
[----:B------:R-:W-:Y:S01]  /*186b0*/  IMAD.WIDE.U32 R10, R2, -0x326172a9, RZ ;  /* 0xcd9e8d57020a7825 */ /* 0x000fe200078e00ff */
[----:B----4-:R-:W-:-:S04]  /*186c0*/  LOP3.LUT R2, R13, R4, RZ, 0x3c, !PT ;  /* 0x000000040d027212 */ /* 0x010fc800078e3cff */
[----:B------:R-:W-:Y:S01]  /*186d0*/  LOP3.LUT R4, R11, R4, RZ, 0x3c, !PT ;  /* 0x000000040b047212 */ /* 0x000fe200078e3cff */
[----:B------:R1:W-:Y:S01]  /*186e0*/  STL.64 [R1+0x128], R12 ;  /* 0x0001280c01007387 */ /* 0x0003e20000100a00 */
[----:B---3--:R-:W-:Y:S01]  /*186f0*/  IMAD.WIDE.U32 R244, R5, -0x2daee0ad, RZ ;  /* 0xd2511f5305f47825 */ /* 0x008fe200078e00ff */
[----:B------:R-:W-:Y:S02]  /*18700*/  PRMT R5, R237, 0x7054, R237 ;  /* 0x00007054ed057816 */ /* 0x000fe400000000ed */
[----:B------:R2:W-:Y:S01]  /*18710*/  STL.64 [R1+0x120], R10 ;  /* 0x0001200a01007387 */ /* 0x0005e20000100a00 */
[----:B------:R-:W-:Y:S01]  /*18720*/  MOV R5, R9 ;  /* 0x0000000900057202 */ /* 0x000fe20000000f00 */
[----:B-1----:R-:W-:-:S04]  /*18730*/  IMAD.WIDE.U32 R12, R2, -0x2daee0ad, RZ ;  /* 0xd2511f53020c7825 */ /* 0x002fc800078e00ff */
[----:B--2---:R-:W-:Y:S01]  /*18740*/  IMAD.WIDE.U32 R10, R4, -0x2daee0ad, RZ ;  /* 0xd2511f53040a7825 */ /* 0x004fe200078e00ff */
[----:B------:R-:W-:Y:S01]  /*18750*/  MOV R4, R6 ;  /* 0x0000000600047202 */ /* 0x000fe20000000f00 */
[----:B------:R1:W-:Y:S04]  /*18760*/  STL.64 [R1+0x10], R12 ;  /* 0x0000100c01007387 */ /* 0x0003e80000100a00 */
[----:B------:R1:W-:Y:S04]  /*18770*/  STL.64 [R1+0x138], R4 ;  /* 0x0001380401007387 */ /* 0x0003e80000100a00 */
[----:B------:R1:W-:Y:S01]  /*18780*/  STL.64 [R1+0x18], R10 ;  /* 0x0000180a01007387 */ /* 0x0003e20000100a00 */
[----:B------:R-:W-:Y:S01]  /*18790*/  ISETP.GE.AND P0, PT, R14, c[0x0][0x220], PT ;  /* 0x000088000e007a0c */ /* 0x000fe20003f06270 */
[----:B------:R-:W-:Y:S05]  /*187a0*/  BRA `(.L_x_839) ;  /* 0x0000030000007947 */ /* 0x000fea0003800000 */
.L_x_841:
[----:B------:R-:W2:Y:S01]  /*187b0*/  LDL.64 R74, [R1+0x150] ;  /* 0x00015000014a7983 */ /* 0x000ea20000100a00 */
[----:B------:R-:W-:Y:S01]  /*187c0*/  IADD3 R2, R191, -0x1, RZ ;  /* 0xffffffffbf027810 */ /* 0x000fe20007ffe0ff */
[----:B------:R-:W-:Y:S02]  /*187d0*/  @!P0 IMAD.MOV.U32 R69, RZ, RZ, c[0x0][0x198] ;  /* 0x00006600ff458624 */ /* 0x000fe400078e00ff */
[----:B------:R-:W3:Y:S01]  /*187e0*/  LDL.64 R192, [R1+0x148] ;  /* 0x0001480001c07983 */ /* 0x000ee20000100a00 */
[----:B------:R-:W-:Y:S01]  /*187f0*/  SHF.R.S32.HI R68, RZ, 0x1f, R2 ;  /* 0x0000001fff447819 */ /* 0x000fe20000011402 */
[----:B------:R-:W-:Y:S02]  /*18800*/  IMAD.WIDE.U32 R70, R2, c[0x0][0x198], RZ ;  /* 0x0000660002467a25 */ /* 0x000fe400078e00ff */
[----:B------:R1:W-:Y:S02]  /*18810*/  @P0 STS.128 [R188+0x4000], RZ ;  /* 0x004000ffbc000388 */ /* 0x0003e40000000c00 */
[----:B------:R-:W-:Y:S04]  /*18820*/  IMAD R68, R68, c[0x0][0x198], RZ ;  /* 0x0000660044447a24 */ /* 0x000fe800078e02ff */
[----:B------:R-:W-:Y:S04]  /*18830*/  IMAD R68, R2, c[0x0][0x19c], R68 ;  /* 0x0000670002447a24 */ /* 0x000fe800078e0244 */
[----:B------:R-:W-:Y:S01]  /*18840*/  IMAD.IADD R68, R71, 0x1, R68 ;  /* 0x0000000147447824 */ /* 0x000fe200078e0244 */
[----:B--2---:R-:W-:Y:S01]  /*18850*/  LEA R2, P2, R70, R74, 0x6 ;  /* 0x0000004a46027211 */ /* 0x004fe200078430ff */
[----:B------:R-:W-:Y:S03]  /*18860*/  @!P0 IMAD.MOV.U32 R74, RZ, RZ, c[0x0][0x19c] ;  /* 0x00006700ff4a8624 */ /* 0x000fe600078e00ff */
[----:B------:R-:W-:Y:S02]  /*18870*/  @!P0 LEA R142, P6, R2, c[0x0][0x168], 0x1 ;  /* 0x00005a00028e8a11 */ /* 0x000fe400078c08ff */
[----:B---3--:R-:W-:Y:S02]  /*18880*/  LEA.HI.X R68, R70, R193, R68, 0x6, P2 ;  /* 0x000000c146447211 */ /* 0x008fe400010f3444 */
[----:B------:R-:W-:Y:S02]  /*18890*/  @!P0 LEA R75, P1, R69, R2, 0x4 ;  /* 0x00000002454b8211 */ /* 0x000fe400078220ff */
[C---:B------:R-:W-:Y:S02]  /*188a0*/  @!P0 LEA.HI.X R143, R2.reuse, c[0x0][0x16c], R68, 0x1, P6 ;  /* 0x00005b00028f8a11 */ /* 0x040fe400030f0c44 */
[----:B------:R-:W-:Y:S02]  /*188b0*/  @!P0 LEA R140, P5, R75, c[0x0][0x168], 0x1 ;  /* 0x00005a004b8c8a11 */ /* 0x000fe400078a08ff */
[----:B------:R-:W-:Y:S01]  /*188c0*/  @!P0 LEA.HI.X R69, R69, R68, R74, 0x4, P1 ;  /* 0x0000004445458211 */ /* 0x000fe200008f244a */
[----:B------:R-:W-:Y:S01]  /*188d0*/  @!PT LDS RZ, [RZ] ;  /* 0x00000000fffff984 */ /* 0x000fe20000000800 */
[----:B------:R-:W-:Y:S01]  /*188e0*/  @!PT LDS RZ, [RZ] ;  /* 0x00000000fffff984 */ /* 0x000fe20000000800 */
[----:B------:R-:W-:Y:S01]  /*188f0*/  @!PT LDS RZ, [RZ] ;  /* 0x00000000fffff984 */ /* 0x000fe20000000800 */
[----:B------:R1:W-:Y:S01]  /*18900*/  @!P0 LDGSTS.E.BYPASS.LTC128B.128 [R188+0x4000], [R142.64] ;  /* 0x040000008ebc8fae */ /* 0x0003e2000b901d62 */
[----:B------:R-:W-:Y:S02]  /*18910*/  @!P0 IADD3 R71, P4, R2, UR19, RZ ;  /* 0x0000001302478c10 */ /* 0x000fe4000ff9e0ff */
[----:B------:R-:W-:Y:S01]  /*18920*/  @!P0 LEA.HI.X R141, R75, c[0x0][0x16c], R69, 0x1, P5 ;  /* 0x00005b004b8d8a11 */ /* 0x000fe200028f0c45 */
[----:B------:R1:W-:Y:S01]  /*18930*/  @P0 STS.128 [R188+0x4800], RZ ;  /* 0x004800ffbc000388 */ /* 0x0003e20000000c00 */
[C---:B------:R-:W-:Y:S02]  /*18940*/  @!P0 LEA R74, P3, R71.reuse, c[0x0][0x168], 0x1 ;  /* 0x00005a00474a8a11 */ /* 0x040fe400078608ff */
[----:B------:R-:W-:Y:S01]  /*18950*/  @!P0 IADD3.X R145, R68, UR18, RZ, P4, !PT ;  /* 0x0000001244918c10 */ /* 0x000fe2000a7fe4ff */
[----:B------:R-:W-:Y:S01]  /*18960*/  @!PT LDS RZ, [RZ] ;  /* 0x00000000fffff984 */ /* 0x000fe20000000800 */
[----:B------:R-:W-:Y:S01]  /*18970*/  @!PT LDS RZ, [RZ] ;  /* 0x00000000fffff984 */ /* 0x000fe20000000800 */
[----:B------:R-:W-:Y:S01]  /*18980*/  @!PT LDS RZ, [RZ] ;  /* 0x00000000fffff984 */ /* 0x000fe20000000800 */
[----:B------:R1:W-:Y:S01]  /*18990*/  @!P0 LDGSTS.E.BYPASS.LTC128B.128 [R188+0x4800], [R140.64] ;  /* 0x048000008cbc8fae */ /* 0x0003e2000b901d62 */
[----:B------:R-:W-:Y:S02]  /*189a0*/  @!P0 IADD3 R144, P2, R2, UR30, RZ ;  /* 0x0000001e02908c10 */ /* 0x000fe4000ff5e0ff */
[----:B------:R-:W-:Y:S01]  /*189b0*/  @!P0 LEA.HI.X R75, R71, c[0x0][0x16c], R145, 0x1, P3 ;  /* 0x00005b00474b8a11 */ /* 0x000fe200018f0c91 */
[----:B------:R1:W-:Y:S01]  /*189c0*/  @P0 STS.128 [R188+0x5000], RZ ;  /* 0x005000ffbc000388 */ /* 0x0003e20000000c00 */
[----:B------:R-:W-:Y:S02]  /*189d0*/  @!P0 LEA R70, P1, R144, c[0x0][0x168], 0x1 ;  /* 0x00005a0090468a11 */ /* 0x000fe400078208ff */
[----:B------:R-:W-:Y:S01]  /*189e0*/  @!P0 IADD3.X R146, R68, UR20, RZ, P2, !PT ;  /* 0x0000001444928c10 */ /* 0x000fe200097fe4ff */
[----:B------:R-:W-:Y:S01]  /*189f0*/  @!PT LDS RZ, [RZ] ;  /* 0x00000000fffff984 */ /* 0x000fe20000000800 */
[----:B------:R-:W-:Y:S01]  /*18a00*/  @!PT LDS RZ, [RZ] ;  /* 0x00000000fffff984 */ /* 0x000fe20000000800 */
[----:B------:R-:W-:Y:S01]  /*18a10*/  @!PT LDS RZ, [RZ] ;  /* 0x00000000fffff984 */ /* 0x000fe20000000800 */
[----:B------:R1:W-:Y:S03]  /*18a20*/  @!P0 LDGSTS.E.BYPASS.LTC128B.128 [R188+0x5000], [R74.64] ;  /* 0x050000004abc8fae */ /* 0x0003e6000b901d62 */
[----:B------:R-:W-:Y:S01]  /*18a30*/  @!P0 LEA.HI.X R71, R144, c[0x0][0x16c], R146, 0x1, P1 ;  /* 0x00005b0090478a11 */ /* 0x000fe200008f0c92 */
[----:B------:R1:W-:Y:S04]  /*18a40*/  @P0 STS.128 [R188+0x5800], RZ ;  /* 0x005800ffbc000388 */ /* 0x0003e80000000c00 */
[----:B------:R-:W-:Y:S01]  /*18a50*/  @!PT LDS RZ, [RZ] ;  /* 0x00000000fffff984 */ /* 0x000fe20000000800 */
[----:B------:R-:W-:Y:S01]  /*18a60*/  @!PT LDS RZ, [RZ] ;  /* 0x00000000fffff984 */ /* 0x000fe20000000800 */
[----:B------:R-:W-:Y:S01]  /*18a70*/  @!PT LDS RZ, [RZ] ;  /* 0x00000000fffff984 */ /* 0x000fe20000000800 */
[----:B------:R1:W-:Y:S04]  /*18a80*/  @!P0 LDGSTS.E.BYPASS.LTC128B.128 [R188+0x5800], [R70.64] ;  /* 0x0580000046bc8fae */ /* 0x0003e8000b901d62 */
[----:B------:R-:W0:Y:S01]  /*18a90*/  LDGDEPBAR ;  /* 0x00000000000079af */ /* 0x000e220000000000 */
[----:B------:R-:W-:-:S05]  /*18aa0*/  BRA `(.L_x_840) ;  /* 0x0000093000007947 */ /* 0x000fca0003800000 */
.L_x_839:
[----:B-1----:R-:W2:Y:S01]  /*18ab0*/  LDL.64 R4, [R1+0x138] ;  /* 0x0001380001047983 */ /* 0x002ea20000100a00 */
[----:B------:R-:W-:Y:S04]  /*18ac0*/  DEPBAR.LE SB0, 0x0 ;  /* 0x000080000000791a */ /* 0x000fe80000000000 */
[----:B------:R-:W-:Y:S01]  /*18ad0*/  IMAD.MOV.U32 R9, RZ, RZ, 0x6 ;  /* 0x00000006ff097424 */ /* 0x000fe200078e00ff */
[----:B------:R-:W-:Y:S01]  /*18ae0*/  BAR.SYNC.DEFER_BLOCKING 0x0 ;  /* 0x0000000000007b1d */ /* 0x000fe20000010000 */
[----:B------:R-:W-:Y:S01]  /*18af0*/  IMAD.MOV.U32 R2, RZ, RZ, c[0x0][0x1a0] ;  /* 0x00006800ff027624 */ /* 0x000fe200078e00ff */
[----:B------:R-:W-:Y:S01]  /*18b00*/  SHF.R.S32.HI R6, RZ, 0x1f, R191 ;  /* 0x0000001fff067819 */ /* 0x000fe200000114bf */
[----:B------:R-:W-:Y:S02]  /*18b10*/  IMAD.MOV.U32 R8, RZ, RZ, c[0x0][0x1a0] ;  /* 0x00006800ff087624 */ /* 0x000fe400078e00ff */
[----:B------:R-:W-:Y:S01]  /*18b20*/  IMAD.MOV.U32 R7, RZ, RZ, c[0x0][0x1a0] ;  /* 0x00006800ff077624 */ /* 0x000fe200078e00ff */
[----:B------:R-:W-:Y:S01]  /*18b30*/  SHF.L.U64.HI R2, R2, R9, c[0x0][0x1a4] ;  /* 0x0000690002027619 */ /* 0x000fe20000010209 */
[----:B------:R-:W-:Y:S02]  /*18b40*/  IMAD.SHL.U32 R8, R8, 0x40, RZ ;  /* 0x0000004008087824 */ /* 0x000fe400078e00ff */
[----:B------:R-:W-:Y:S02]  /*18b50*/  IMAD.MOV.U32 R16, RZ, RZ, 0x4 ;  /* 0x00000004ff107424 */ /* 0x000fe400078e00ff */
[----:B------:R-:W-:Y:S02]  /*18b60*/  IMAD R2, R2, R191, RZ ;  /* 0x000000bf02027224 */ /* 0x000fe400078e02ff */
[----:B------:R-:W-:Y:S02]  /*18b70*/  IMAD.MOV.U32 R15, RZ, RZ, c[0x0][0x1a0] ;  /* 0x00006800ff0f7624 */ /* 0x000fe400078e00ff */
[----:B------:R-:W-:Y:S02]  /*18b80*/  IMAD R2, R6, R8, R2 ;  /* 0x0000000806027224 */ /* 0x000fe400078e0202 */
[----:B------:R-:W-:Y:S01]  /*18b90*/  IMAD.SHL.U32 R7, R7, 0x10, RZ ;  /* 0x0000001007077824 */ /* 0x000fe200078e00ff */
[----:B------:R-:W-:Y:S01]  /*18ba0*/  SHF.L.U64.HI R15, R15, R16, c[0x0][0x1a4] ;  /* 0x000069000f0f7619 */ /* 0x000fe20000010210 */
[----:B-----5:R-:W-:Y:S01]  /*18bb0*/  @P0 STS.128 [R188+0x6000], RZ ;  /* 0x006000ffbc000388 */ /* 0x020fe20000000c00 */
[----:B--2---:R-:W-:Y:S04]  /*18bc0*/  IMAD.WIDE.U32 R4, R191, R8, R4 ;  /* 0x00000008bf047225 */ /* 0x004fe800078e0004 */
[----:B------:R-:W-:Y:S01]  /*18bd0*/  IMAD.IADD R2, R5, 0x1, R2 ;  /* 0x0000000105027824 */ /* 0x000fe200078e0202 */
[C---:B------:R-:W-:Y:S02]  /*18be0*/  @!P0 LEA R12, P6, R4.reuse, c[0x0][0x170], 0x1 ;  /* 0x00005c00040c8a11 */ /* 0x040fe400078c08ff */
[----:B------:R-:W-:Y:S02]  /*18bf0*/  @!P0 IADD3 R7, P1, R7, R4, RZ ;  /* 0x0000000407078210 */ /* 0x000fe40007f3e0ff */
[C-C-:B------:R-:W-:Y:S02]  /*18c00*/  @!P0 LEA.HI.X R13, R4.reuse, c[0x0][0x174], R2.reuse, 0x1, P6 ;  /* 0x00005d00040d8a11 */ /* 0x140fe400030f0c02 */
[----:B------:R-:W-:Y:S01]  /*18c10*/  @!P0 LEA R10, P5, R7, c[0x0][0x170], 0x1 ;  /* 0x00005c00070a8a11 */ /* 0x000fe200078a08ff */
[----:B------:R-:W-:Y:S01]  /*18c20*/  @!P0 IMAD.X R5, R15, 0x1, R2, P1 ;  /* 0x000000010f058824 */ /* 0x000fe200008e0602 */
[C---:B------:R-:W-:Y:S01]  /*18c30*/  @!P0 IADD3 R9, P4, R4.reuse, UR16, RZ ;  /* 0x0000001004098c10 */ /* 0x040fe2000ff9e0ff */
[----:B------:R-:W-:Y:S01]  /*18c40*/  @!PT LDS RZ, [RZ] ;  /* 0x00000000fffff984 */ /* 0x000fe20000000800 */
[----:B------:R-:W-:Y:S01]  /*18c50*/  @!PT LDS RZ, [RZ] ;  /* 0x00000000fffff984 */ /* 0x000fe20000000800 */
[----:B------:R-:W-:Y:S01]  /*18c60*/  @!PT LDS RZ, [RZ] ;  /* 0x00000000fffff984 */ /* 0x000fe20000000800 */
[----:B------:R1:W-:Y:S01]  /*18c70*/  @!P0 LDGSTS.E.BYPASS.LTC128B.128 [R188+0x6000], [R12.64] ;  /* 0x060000000cbc8fae */ /* 0x0003e2000b901d62 */
[----:B------:R-:W-:Y:S02]  /*18c80*/  @!P0 IADD3 R14, P2, R4, UR32, RZ ;  /* 0x00000020040e8c10 */ /* 0x000fe4000ff5e0ff */
[----:B------:R-:W-:Y:S02]  /*18c90*/  @!P0 LEA.HI.X R11, R7, c[0x0][0x174], R5, 0x1, P5 ;  /* 0x00005d00070b8a11 */ /* 0x000fe400028f0c05 */
[C---:B------:R-:W-:Y:S01]  /*18ca0*/  @!P0 LEA R8, P3, R9.reuse, c[0x0][0x170], 0x1 ;  /* 0x00005c0009088a11 */ /* 0x040fe200078608ff */
[----:B------:R-:W-:Y:S01]  /*18cb0*/  @P0 STS.128 [R188+0x6800], RZ ;  /* 0x006800ffbc000388 */ /* 0x000fe20000000c00 */
[C---:B------:R-:W-:Y:S02]  /*18cc0*/  @!P0 IADD3.X R15, R2.reuse, UR15, RZ, P4, !PT ;  /* 0x0000000f020f8c10 */ /* 0x040fe4000a7fe4ff */
[----:B------:R-:W-:Y:S02]  /*18cd0*/  @!P0 IADD3.X R16, R2, UR17, RZ, P2, !PT ;  /* 0x0000001102108c10 */ /* 0x000fe400097fe4ff */
[----:B------:R-:W-:Y:S01]  /*18ce0*/  @!P0 LEA.HI.X R9, R9, c[0x0][0x174], R15, 0x1, P3 ;  /* 0x00005d0009098a11 */ /* 0x000fe200018f0c0f */
[----:B------:R-:W-:Y:S01]  /*18cf0*/  @!PT LDS RZ, [RZ] ;  /* 0x00000000fffff984 */ /* 0x000fe20000000800 */
[----:B------:R-:W-:Y:S01]  /*18d00*/  @!PT LDS RZ, [RZ] ;  /* 0x00000000fffff984 */ /* 0x000fe20000000800 */
[----:B------:R-:W-:Y:S01]  /*18d10*/  @!PT LDS RZ, [RZ] ;  /* 0x00000000fffff984 */ /* 0x000fe20000000800 */
[----:B------:R2:W-:Y:S01]  /*18d20*/  @!P0 LDGSTS.E.BYPASS.LTC128B.128 [R188+0x6800], [R10.64] ;  /* 0x068000000abc8fae */ /* 0x0005e2000b901d62 */
[C---:B------:R-:W-:Y:S04]  /*18d30*/  @!P0 LEA R6, P1, R14.reuse, c[0x0][0x170], 0x1 ;  /* 0x00005c000e068a11 */ /* 0x040fe800078208ff */
[----:B------:R-:W-:Y:S01]  /*18d40*/  @!P0 LEA.HI.X R7, R14, c[0x0][0x174], R16, 0x1, P1 ;  /* 0x00005d000e078a11 */ /* 0x000fe200008f0c10 */
[----:B------:R-:W-:Y:S01]  /*18d50*/  @P0 STS.128 [R188+0x7000], RZ ;  /* 0x007000ffbc000388 */ /* 0x000fe20000000c00 */
[----:B------:R-:W-:Y:S05]  /*18d60*/  ISETP.GE.AND P1, PT, R191, 0x1, PT ;  /* 0x00000001bf00780c */ /* 0x000fea0003f26270 */
        /* <DEDUP_REMOVED lines=10> */
[----:B------:R-:W3:Y:S06]  /*18e10*/  LDSM.16.M88.4 R16, [R172+0x4000] ;  /* 0x00400000ac10783b */ /* 0x000eec0000000200 */
[----:B------:R-:W2:Y:S06]  /*18e20*/  LDSM.16.M88.4 R60, [R179+0x2000] ;  /* 0x00200000b33c783b */ /* 0x000eac0000000200 */
[----:B------:R-:W4:Y:S06]  /*18e30*/  LDSM.16.M88.4 R32, [R172+0x4800] ;  /* 0x00480000ac20783b */ /* 0x000f2c0000000200 */
[----:B------:R-:W0:Y:S06]  /*18e40*/  LDGDEPBAR ;  /* 0x00000000000079af */ /* 0x000e2c0000000000 */
[----:B------:R-:W4:Y:S06]  /*18e50*/  LDSM.16.M88.4 R48, [R172+0x5000] ;  /* 0x00500000ac30783b */ /* 0x000f2c0000000200 */
[----:B------:R-:W4:Y:S06]  /*18e60*/  LDSM.16.M88.4 R68, [R172+0x5800] ;  /* 0x00580000ac44783b */ /* 0x000f2c0000000200 */
[----:B------:R-:W-:Y:S01]  /*18e70*/  LDSM.16.M88.4 R140, [R182] ;  /* 0x00000000b68c783b */ /* 0x000fe20000000200 */
[-C--:B---3--:R-:W-:Y:S05]  /*18e80*/  HMMA.16816.F32.BF16 R4, R64, R16.reuse, RZ ;  /* 0x000000104004723c */ /* 0x088fea00000418ff */
[----:B------:R-:W3:Y:S03]  /*18e90*/  LDSM.16.M88.4 R144, [R178+0x4000] ;  /* 0x00400000b290783b */ /* 0x000ee60000000200 */
[C---:B--2---:R-:W-:Y:S03]  /*18ea0*/  HMMA.16816.F32.BF16 R8, R60.reuse, R16, RZ ;  /* 0x000000103c08723c */ /* 0x044fe600000418ff */
[----:B------:R-:W2:Y:S06]  /*18eb0*/  LDSM.16.M88.4 R148, [R182+0x2000] ;  /* 0x00200000b694783b */ /* 0x000eac0000000200 */
[----:B------:R-:W2:Y:S01]  /*18ec0*/  LDSM.16.M88.4 R152, [R178+0x4800] ;  /* 0x00480000b298783b */ /* 0x000ea20000000200 */
[-C--:B-1----:R-:W-:Y:S05]  /*18ed0*/  HMMA.16816.F32.BF16 R12, R60, R18.reuse, RZ ;  /* 0x000000123c0c723c */ /* 0x082fea00000418ff */
[----:B------:R-:W-:Y:S03]  /*18ee0*/  LDSM.16.M88.4 R156, [R178+0x5800] ;  /* 0x00580000b29c783b */ /* 0x000fe60000000200 */
[C---:B------:R-:W-:Y:S03]  /*18ef0*/  HMMA.16816.F32.BF16 R16, R64.reuse, R18, RZ ;  /* 0x000000124010723c */ /* 0x040fe600000418ff */
[----:B------:R-:W-:Y:S05]  /*18f00*/  LDSM.16.M88.4 R160, [R180] ;  /* 0x00000000b4a0783b */ /* 0x000fea0000000200 */
[-C--:B----4-:R-:W-:Y:S01]  /*18f10*/  HMMA.16816.F32.BF16 R20, R64, R32.reuse, RZ ;  /* 0x000000204014723c */ /* 0x090fe200000418ff */
[----:B------:R-:W-:Y:S06]  /*18f20*/  LDSM.16.M88.4 R164, [R183] ;  /* 0x00000000b7a4783b */ /* 0x000fec0000000200 */
[----:B------:R-:W-:Y:S01]  /*18f30*/  LDSM.16.M88.4 R168, [R180+0x2000] ;  /* 0x00200000b4a8783b */ /* 0x000fe20000000200 */
        /* <DEDUP_REMOVED lines=12> */
[-C--:B---3--:R-:W-:Y:S08]  /*19000*/  HMMA.16816.F32.BF16 R4, R140, R144.reuse, R4 ;  /* 0x000000908c04723c */ /* 0x088ff00000041804 */
[C---:B--2---:R-:W-:Y:S08]  /*19010*/  HMMA.16816.F32.BF16 R8, R148.reuse, R144, R8 ;  /* 0x000000909408723c */ /* 0x044ff00000041808 */
        /* <DEDUP_REMOVED lines=16> */
[----:B------:R-:W-:Y:S07]  /*19120*/  LDSM.16.M88.4 R148, [R181+0x2000] ;  /* 0x00200000b594783b */ /* 0x000fee0000000200 */
[----:B------:R-:W-:Y:S01]  /*19130*/  HMMA.16816.F32.BF16 R64, R140, R158, R64 ;  /* 0x0000009e8c40723c */ /* 0x000fe20000041840 */
[----:B------:R-:W-:Y:S06]  /*19140*/  LDSM.16.M88.4 R140, [R181] ;  /* 0x00000000b58c783b */ /* 0x000fec0000000200 */
[----:B------:R-:W-:Y:S01]  /*19150*/  LDSM.16.M88.4 R156, [R177+0x800] ;  /* 0x00080000b19c783b */ /* 0x000fe20000000200 */
        /* <DEDUP_REMOVED lines=14> */
[----:B------:R-:W3:Y:S01]  /*19240*/  LDSM.16.M88.4 R152, [R177+0x1800] ;  /* 0x00180000b198783b */ /* 0x000ee20000000200 */
[----:B------:R-:W-:Y:S05]  /*19250*/  DEPBAR.LE SB0, 0x0 ;  /* 0x000080000000791a */ /* 0x000fea0000000000 */
[----:B------:R-:W-:Y:S01]  /*19260*/  BAR.SYNC.DEFER_BLOCKING 0x0 ;  /* 0x0000000000007b1d */ /* 0x000fe20000010000 */
[-C--:B-1----:R-:W-:Y:S08]  /*19270*/  HMMA.16816.F32.BF16 R52, R160, R68.reuse, R52 ;  /* 0x00000044a034723c */ /* 0x082ff00000041834 */
[C---:B------:R-:W-:Y:S08]  /*19280*/  HMMA.16816.F32.BF16 R56, R168.reuse, R68, R56 ;  /* 0x00000044a838723c */ /* 0x040ff00000041838 */
[-C--:B------:R-:W-:Y:S08]  /*19290*/  HMMA.16816.F32.BF16 R60, R168, R70.reuse, R60 ;  /* 0x00000046a83c723c */ /* 0x080ff0000004183c */
[----:B------:R-:W-:Y:S08]  /*192a0*/  HMMA.16816.F32.BF16 R64, R160, R70, R64 ;  /* 0x00000046a040723c */ /* 0x000ff00000041840 */
        /* <DEDUP_REMOVED lines=12> */
[-C--:B---3--:R-:W-:Y:S08]  /*19370*/  HMMA.16816.F32.BF16 R52, R140, R152.reuse, R52 ;  /* 0x000000988c34723c */ /* 0x088ff00000041834 */
[C---:B------:R-:W-:Y:S08]  /*19380*/  HMMA.16816.F32.BF16 R56, R148.reuse, R152, R56 ;  /* 0x000000989438723c */ /* 0x040ff00000041838 */
[-C--:B------:R-:W-:Y:S08]  /*19390*/  HMMA.16816.F32.BF16 R60, R148, R154.reuse, R60 ;  /* 0x0000009a943c723c */ /* 0x080ff0000004183c */
[----:B------:R-:W-:Y:S07]  /*193a0*/  HMMA.16816.F32.BF16 R64, R140, R154, R64 ;  /* 0x0000009a8c40723c */ /* 0x000fee0000041840 */
[----:B------:R-:W-:Y:S02]  /*193b0*/  IMAD.MOV.U32 R154, RZ, RZ, R203 ;  /* 0x000000ffff9a7224 */ /* 0x000fe400078e00cb */
[----:B------:R-:W-:Y:S01]  /*193c0*/  IMAD.MOV.U32 R155, RZ, RZ, R202 ;  /* 0x000000ffff9b7224 */ /* 0x000fe200078e00ca */
[----:B------:R-:W-:-:S05]  /*193d0*/  @P1 BRA `(.L_x_841) ;  /* 0xfffff3d000001947 */ /* 0x000fca000383ffff */
.L_x_840:
[----:B------:R-:W-:Y:S01]  /*193e0*/  FMNMX.FTZ R2, R4, R72, !PT ;  /* 0x0000004804027209 */ /* 0x000fe20007810000 */
[----:B------:R-:W2:Y:S01]  /*193f0*/  LDL.64 R200, [R1+0x18] ;  /* 0x0000180001c87983 */ /* 0x000ea20000100a00 */
[----:B------:R-:W-:Y:S01]  /*19400*/  LOP3.LUT R187, R187, 0xfdffffff, RZ, 0xc0, !PT ;  /* 0xfdffffffbbbb7812 */ /* 0x000fe200078ec0ff */
[----:B------:R-:W-:Y:S01]  /*19410*/  UIADD3 UR4, UR37, 0x76cf5d0a, URZ ;  /* 0x76cf5d0a25047890 */ /* 0x000fe2000fffe03f */
[----:B------:R-:W-:Y:S01]  /*19420*/  FMNMX.FTZ R2, R5, R2, !PT ;  /* 0x0000000205027209 */ /* 0x000fe20007810000 */
[----:B------:R-:W-:Y:S01]  /*19430*/  UIADD3 UR6, UR36, 0x1715609d, URZ ;  /* 0x1715609d24067890 */ /* 0x000fe2000fffe03f */
[----:B------:R-:W-:Y:S01]  /*19440*/  @P0 LOP3.LUT R187, R187, 0x2000000, RZ, 0xfc, !PT ;  /* 0x02000000bbbb0812 */ /* 0x000fe200078efcff */
[----:B------:R-:W3:Y:S01]  /*19450*/  LDL.64 R164, [R1+0x10] ;  /* 0x0000100001a47983 */ /* 0x000ee20000100a00 */
[----:B------:R-:W-:Y:S01]  /*19460*/  FMNMX.FTZ R2, R16, R2, !PT ;  /* 0x0000000210027209 */ /* 0x000fe20007810000 */
[----:B------:R-:W-:Y:S01]  /*19470*/  IMAD.SHL.U32 R166, R191, 0x2, RZ ;  /* 0x00000002bfa67824 */ /* 0x000fe200078e00ff */
[----:B------:R-:W-:Y:S01]  /*19480*/  LOP3.LUT R187, R187, 0xdfffffff, RZ, 0xc0, !PT ;  /* 0xdfffffffbbbb7812 */ /* 0x000fe200078ec0ff */
[----:B------:R-:W-:Y:S01]  /*19490*/  UIADD3 UR8, UR36, 0x78dde6e4, URZ ;  /* 0x78dde6e424087890 */ /* 0x000fe2000fffe03f */
[----:B------:R-:W-:Y:S01]  /*194a0*/  FMNMX.FTZ R2, R17, R2, !PT ;  /* 0x0000000211027209 */ /* 0x000fe20007810000 */
[----:B------:R-:W4:Y:S01]  /*194b0*/  LDL.64 R170, [R1+0x128] ;  /* 0x0001280001aa7983 */ /* 0x000f220000100a00 */
[----:B-1----:R-:W-:Y:S01]  /*194c0*/  LOP3.LUT R74, R166, UR37, RZ, 0x3c, !PT ;  /* 0x00000025a64a7c12 */ /* 0x002fe2000f8e3cff */
[----:B------:R-:W-:Y:S01]  /*194d0*/  UIADD3 UR7, UR37, -0x126145ec, URZ ;  /* 0xed9eba1425077890 */ /* 0x000fe2000fffe03f */
[----:B------:R-:W-:Y:S01]  /*194e0*/  FMNMX.FTZ R2, R20, R2, !PT ;  /* 0x0000000214027209 */ /* 0x000fe20007810000 */
[----:B------:R-:W-:Y:S01]  /*194f0*/  UIADD3 UR5, UR37, -0x4498517b, URZ ;  /* 0xbb67ae8525057890 */ /* 0x000fe2000fffe03f */
[----:B------:R-:W-:Y:S01]  /*19500*/  LOP3.LUT R75, R245, R74, RZ, 0x3c, !PT ;  /* 0x0000004af54b7212 */ /* 0x000fe200078e3cff */
[----:B------:R-:W4:Y:S01]  /*19510*/  LDL.64 R168, [R1+0x120] ;  /* 0x0001200001a87983 */ /* 0x000f220000100a00 */
[----:B------:R-:W-:Y:S01]  /*19520*/  FMNMX.FTZ R2, R21, R2, !PT ;  /* 0x0000000215027209 */ /* 0x000fe20007810000 */
[----:B------:R-:W-:Y:S02]  /*19530*/  UIADD3 UR12, UR36, -0x61c88647, URZ ;  /* 0x9e3779b9240c7890 */ /* 0x000fe4000fffe03f */
[----:B------:R-:W-:Y:S01]  /*19540*/  UIADD3 UR11, UR36, 0x3c6ef372, URZ ;  /* 0x3c6ef372240b7890 */ /* 0x000fe2000fffe03f */
[----:B------:R-:W-:Y:S01]  /*19550*/  FMNMX.FTZ R2, R32, R2, !PT ;  /* 0x0000000220027209 */ /* 0x000fe20007810000 */
[----:B------:R1:W4:Y:S01]  /*19560*/  LDL.S16 R163, [R1+0x80] ;  /* 0x0000800001a37983 */ /* 0x0003220000100600 */
[----:B------:R-:W-:Y:S01]  /*19570*/  IMAD.WIDE.U32 R148, R75, -0x326172a9, RZ ;  /* 0xcd9e8d574b947825 */ /* 0x000fe200078e00ff */
[----:B------:R-:W-:Y:S01]  /*19580*/  UIADD3 UR9, UR37, 0x32370b8f, URZ ;  /* 0x32370b8f25097890 */ /* 0x000fe2000fffe03f */
[----:B------:R-:W-:Y:S01]  /*19590*/  FMNMX.FTZ R2, R33, R2, !PT ;  /* 0x0000000221027209 */ /* 0x000fe20007810000 */
[----:B------:R1:W4:Y:S01]  /*195a0*/  LDL.S16 R158, [R1+0x78] ;  /* 0x00007800019e7983 */ /* 0x0003220000100600 */
[----:B------:R-:W-:Y:S02]  /*195b0*/  UIADD3 UR10, UR36, -0x255992d5, URZ ;  /* 0xdaa66d2b240a7890 */ /* 0x000fe4000fffe03f */
[----:B------:R-:W-:Y:S01]  /*195c0*/  FMNMX.FTZ R2, R36, R2, !PT ;  /* 0x0000000224027209 */ /* 0x000fe20007810000 */
[----:B------:R1:W4:Y:S03]  /*195d0*/  LDL.S16 R162, [R1+0x7c] ;  /* 0x00007c0001a27983 */ /* 0x0003260000100600 */
[----:B------:R-:W-:Y:S01]  /*195e0*/  FMNMX.FTZ R2, R37, R2, !PT ;  /* 0x0000000225027209 */ /* 0x000fe20007810000 */
[----:B------:R1:W4:Y:S03]  /*195f0*/  LDL.S16 R161, [R1+0x94] ;  /* 0x0000940001a17983 */ /* 0x0003260000100600 */
[----:B------:R-:W-:Y:S01]  /*19600*/  FMNMX.FTZ R2, R48, R2, !PT ;  /* 0x0000000230027209 */ /* 0x000fe20007810000 */
[----:B------:R1:W4:Y:S03]  /*19610*/  LDL.S16 R160, [R1+0x90] ;  /* 0x0000900001a07983 */ /* 0x0003260000100600 */
        /* <DEDUP_REMOVED lines=53> */
[----:B-1----:R-:W-:Y:S03]  /*19970*/  FMNMX.FTZ R70, R70, R141, !PT ;  /* 0x0000008d46467209 */ /* 0x002fe60007810000 */
[----:B------:R-:W1:Y:S01]  /*19980*/  SHFL.BFLY PT, R146, R71, 0x2, 0x1f ;  /* 0x0c401f0047927f89 */ /* 0x000e6200000e0000 */
[----:B------:R-:W-:Y:S02]  /*19990*/  FSETP.NEU.FTZ.AND P1, PT, R70, -INF , PT ;  /* 0xff8000004600780b */ /* 0x000fe40003f3d000 */
[----:B------:R-:W-:Y:S02]  /*199a0*/  FMNMX.FTZ R2, R2, R140, !PT ;  /* 0x0000008c02027209 */ /* 0x000fe40007810000 */
[----:B-1----:R-:W-:Y:S05]  /*199b0*/  FMNMX.FTZ R146, R71, R146, !PT ;  /* 0x0000009247927209 */ /* 0x002fea0007810000 */
[----:B------:R-:W-:Y:S01]  /*199c0*/  SHFL.BFLY PT, R156, R146, 0x1, 0x1f ;  /* 0x0c201f00929c7f89 */ /* 0x000fe200000e0000 */
[--C-:B--2---:R-:W-:Y:S05]  /*199d0*/  LOP3.LUT R69, R201, UR5, R244.reuse, 0x96, !PT ;  /* 0x00000005c9457c12 */ /* 0x104fea000f8e96f4 */
[----:B------:R-:W-:Y:S01]  /*199e0*/  IMAD.WIDE.U32 R230, R69, -0x326172a9, RZ ;  /* 0xcd9e8d5745e67825 */ /* 0x000fe200078e00ff */
[----:B---3--:R-:W-:Y:S01]  /*199f0*/  LOP3.LUT R74, R165, UR5, R244, 0x96, !PT ;  /* 0x00000005a54a7c12 */ /* 0x008fe2000f8e96f4 */
[----:B------:R-:W-:Y:S01]  /*19a00*/  UIADD3 UR5, UR37, -0x56f99767, URZ ;  /* 0xa906689925057890 */ /* 0x000fe2000fffe03f */
[----:B------:R-:W-:Y:S03]  /*19a10*/  FMNMX.FTZ R69, R42, R68, !PT ;  /* 0x000000442a457209 */ /* 0x000fe60007810000 */
[----:B------:R-:W-:Y:S01]  /*19a20*/  IMAD.WIDE.U32 R222, R74, -0x326172a9, RZ ;  /* 0xcd9e8d574ade7825 */ /* 0x000fe200078e00ff */
[----:B------:R-:W-:Y:S02]  /*19a30*/  FMNMX.FTZ R74, R43, R69, !PT ;  /* 0x000000452b4a7209 */ /* 0x000fe40007810000 */
[----:B----4-:R-:W-:Y:S02]  /*19a40*/  LOP3.LUT R68, R149, UR12, R170, 0x96, !PT ;  /* 0x0000000c95447c12 */ /* 0x010fe4000f8e96aa */
[----:B------:R-:W-:Y:S02]  /*19a50*/  FMNMX.FTZ R74, R46, R74, !PT ;  /* 0x0000004a2e4a7209 */ /* 0x000fe40007810000 */
[----:B------:R-:W-:Y:S01]  /*19a60*/  LOP3.LUT R150, R223, UR11, R148, 0x96, !PT ;  /* 0x0000000bdf967c12 */ /* 0x000fe2000f8e9694 */
[----:B------:R-:W-:Y:S01]  /*19a70*/  IMAD.WIDE.U32 R68, R68, -0x2daee0ad, RZ ;  /* 0xd2511f5344447825 */ /* 0x000fe200078e00ff */
[----:B------:R-:W-:Y:S02]  /*19a80*/  FMNMX.FTZ R74, R47, R74, !PT ;  /* 0x0000004a2f4a7209 */ /* 0x000fe40007810000 */
[----:B------:R-:W-:Y:S01]  /*19a90*/  LOP3.LUT R75, R149, UR12, R168, 0x96, !PT ;  /* 0x0000000c954b7c12 */ /* 0x000fe2000f8e96a8 */
[----:B------:R-:W-:Y:S01]  /*19aa0*/  IMAD.WIDE.U32 R150, R150, -0x2daee0ad, RZ ;  /* 0xd2511f5396967825 */ /* 0x000fe200078e00ff */
[----:B------:R-:W-:Y:S02]  /*19ab0*/  FMNMX.FTZ R74, R58, R74, !PT ;  /* 0x0000004a3a4a7209 */ /* 0x000fe40007810000 */
[----:B------:R-:W-:Y:S02]  /*19ac0*/  LOP3.LUT R140, R69, UR4, R164, 0x96, !PT ;  /* 0x00000004458c7c12 */ /* 0x000fe4000f8e96a4 */
[----:B------:R-:W-:Y:S02]  /*19ad0*/  FMNMX.FTZ R74, R59, R74, !PT ;  /* 0x0000004a3b4a7209 */ /* 0x000fe40007810000 */
[----:B------:R-:W-:Y:S01]  /*19ae0*/  LOP3.LUT R144, R151, UR9, R68, 0x96, !PT ;  /* 0x0000000997907c12 */ /* 0x000fe2000f8e9644 */
[----:B------:R-:W-:Y:S01]  /*19af0*/  IMAD.WIDE.U32 R68, R75, -0x2daee0ad, RZ ;  /* 0xd2511f534b447825 */ /* 0x000fe200078e00ff */
[----:B------:R-:W-:Y:S01]  /*19b00*/  FMNMX.FTZ R74, R62, R74, !PT ;  /* 0x0000004a3e4a7209 */ /* 0x000fe20007810000 */
[----:B------:R-:W1:Y:S01]  /*19b10*/  SHFL.BFLY PT, R151, R2, 0x1, 0x1f ;  /* 0x0c201f0002977f89 */ /* 0x000e6200000e0000 */
[----:B------:R-:W-:Y:S01]  /*19b20*/  LOP3.LUT R148, R231, UR11, R148, 0x96, !PT ;  /* 0x0000000be7947c12 */ /* 0x000fe2000f8e9694 */
[----:B------:R-:W-:Y:S01]  /*19b30*/  FMUL.FTZ R75, R70, c[0x0][0x23c] ;  /* 0x00008f00464b7a20 */ /* 0x000fe20000410000 */
[----:B------:R-:W-:Y:S01]  /*19b40*/  FMNMX.FTZ R71, R63, R74, !PT ;  /* 0x0000004a3f477209 */ /* 0x000fe20007810000 */
[----:B------:R-:W-:Y:S01]  /*19b50*/  IMAD.WIDE.U32 R144, R144, -0x326172a9, RZ ;  /* 0xcd9e8d5790907825 */ /* 0x000fe200078e00ff */
[----:B------:R-:W-:Y:S02]  /*19b60*/  LOP3.LUT R141, R69, UR4, R200, 0x96, !PT ;  /* 0x00000004458d7c12 */ /* 0x000fe4000f8e96c8 */
[----:B------:R-:W-:Y:S01]  /*19b70*/  FSEL R74, R75, RZ, P1 ;  /* 0x000000ff4b4a7208 */ /* 0x000fe20000800000 */
[----:B------:R-:W-:Y:S04]  /*19b80*/  IMAD.WIDE.U32 R148, R148, -0x2daee0ad, RZ ;  /* 0xd2511f5394947825 */ /* 0x000fe800078e00ff */
[----:B------:R-:W-:Y:S01]  /*19b90*/  FFMA.FTZ R4, R4, c[0x0][0x23c], -R74 ;  /* 0x00008f0004047a23 */ /* 0x000fe2000001084a */
[----:B------:R-:W-:Y:S01]  /*19ba0*/  LOP3.LUT R142, R149, UR9, R68, 0x96, !PT ;  /* 0x00000009958e7c12 */ /* 0x000fe2000f8e9644 */
[--C-:B------:R-:W-:Y:S02]  /*19bb0*/  FFMA.FTZ R5, R5, c[0x0][0x23c], -R74.reuse ;  /* 0x00008f0005057a23 */ /* 0x100fe4000001084a */
[----:B------:R2:W-:Y:S01]  /*19bc0*/  MUFU.EX2 R224, R4 ;  /* 0x0000000400e07308 */ /* 0x0005e20000000800 */
[----:B------:R-:W-:Y:S04]  /*19bd0*/  IMAD.WIDE.U32 R68, R140, -0x326172a9, RZ ;  /* 0xcd9e8d578c447825 */ /* 0x000fe800078e00ff */
[----:B------:R-:W-:Y:S01]  /*19be0*/  FFMA.FTZ R229, R48, c[0x0][0x23c], -R74 ;  /* 0x00008f0030e57a23 */ /* 0x000fe2000001084a */
[----:B------:R-:W-:Y:S01]  /*19bf0*/  LOP3.LUT R147, R69, UR10, R222, 0x96, !PT ;  /* 0x0000000a45937c12 */ /* 0x000fe2000f8e96de */
[----:B------:R-:W-:Y:S01]  /*19c00*/  FFMA.FTZ R240, R52, c[0x0][0x23c], -R74 ;  /* 0x00008f0034f07a23 */ /* 0x000fe2000001084a */
[----:B-1----:R-:W-:Y:S01]  /*19c10*/  FMNMX.FTZ R69, R2, R151, !PT ;  /* 0x0000009702457209 */ /* 0x002fe20007810000 */
[----:B------:R-:W-:Y:S01]  /*19c20*/  IMAD.WIDE.U32 R142, R142, -0x326172a9, RZ ;  /* 0xcd9e8d578e8e7825 */ /* 0x000fe200078e00ff */
[----:B------:R-:W-:Y:S01]  /*19c30*/  LOP3.LUT R68, R145, UR8, R68, 0x96, !PT ;  /* 0x0000000891447c12 */ /* 0x000fe2000f8e9644 */
[----:B------:R1:W3:Y:S01]  /*19c40*/  MUFU.EX2 R235, R5 ;  /* 0x0000000500eb7308 */ /* 0x0002e20000000800 */
[----:B------:R-:W-:Y:S01]  /*19c50*/  FSETP.NEU.FTZ.AND P1, PT, R69, -INF , PT ;  /* 0xff8000004500780b */ /* 0x000fe20003f3d000 */
[----:B------:R-:W-:Y:S01]  /*19c60*/  IMAD.WIDE.U32 R140, R141, -0x326172a9, RZ ;  /* 0xcd9e8d578d8c7825 */ /* 0x000fe200078e00ff */
[----:B------:R-:W4:Y:S03]  /*19c70*/  SHFL.BFLY PT, R145, R71, 0x2, 0x1f ;  /* 0x0c401f0047917f89 */ /* 0x000f2600000e0000 */
[----:B------:R-:W-:Y:S01]  /*19c80*/  FFMA.FTZ R179, R65, c[0x0][0x23c], -R74 ;  /* 0x00008f0041b37a23 */ /* 0x000fe2000001084a */
[----:B------:R-:W-:Y:S01]  /*19c90*/  LOP3.LUT R2, R143, UR8, R140, 0x96, !PT ;  /* 0x000000088f027c12 */ /* 0x000fe2000f8e968c */
[----:B------:R-:W-:Y:S01]  /*19ca0*/  IMAD.WIDE.U32 R152, R68, -0x2daee0ad, RZ ;  /* 0xd2511f5344987825 */ /* 0x000fe200078e00ff */
[----:B------:R-:W-:Y:S03]  /*19cb0*/  FMNMX.FTZ R68, R146, R156, !PT ;  /* 0x0000009c92447209 */ /* 0x000fe60007810000 */
[----:B------:R-:W-:Y:S01]  /*19cc0*/  IMAD.WIDE.U32 R192, R2, -0x2daee0ad, RZ ;  /* 0xd2511f5302c07825 */ /* 0x000fe200078e00ff */
[----:B--2---:R-:W-:Y:S03]  /*19cd0*/  LOP3.LUT R4, R141, UR10, R230, 0x96, !PT ;  /* 0x0000000a8d047c12 */ /* 0x004fe6000f8e96e6 */
[----:B------:R-:W-:Y:S02]  /*19ce0*/  FMUL.FTZ R75, R69, c[0x0][0x23c] ;  /* 0x00008f00454b7a20 */ /* 0x000fe40000410000 */
[--C-:B------:R-:W-:Y:S02]  /*19cf0*/  FFMA.FTZ R194, R21, c[0x0][0x23c], -R74.reuse ;  /* 0x00008f0015c27a23 */ /* 0x100fe4000001084a */
[----:B------:R-:W-:Y:S01]  /*19d00*/  FFMA.FTZ R202, R33, c[0x0][0x23c], -R74 ;  /* 0x00008f0021ca7a23 */ /* 0x000fe2000001084a */
[----:B------:R-:W-:Y:S01]  /*19d10*/  FSEL R75, R75, RZ, P1 ;  /* 0x000000ff4b4b7208 */ /* 0x000fe20000800000 */
[----:B------:R-:W-:Y:S01]  /*19d20*/  IMAD.WIDE.U32 R140, R147, -0x2daee0ad, RZ ;  /* 0xd2511f53938c7825 */ /* 0x000fe200078e00ff */
[----:B------:R-:W-:Y:S03]  /*19d30*/  FSETP.NEU.FTZ.AND P1, PT, R68, -INF , PT ;  /* 0xff8000004400780b */ /* 0x000fe60003f3d000 */
[----:B-1----:R-:W-:Y:S01]  /*19d40*/  IMAD.WIDE.U32 R4, R4, -0x2daee0ad, RZ ;  /* 0xd2511f5304047825 */ /* 0x002fe200078e00ff */
[----:B------:R-:W-:Y:S02]  /*19d50*/  LOP3.LUT R150, R141, UR7, R150, 0x96, !PT ;  /* 0x000000078d967c12 */ /* 0x000fe4000f8e9696 */
[----:B------:R-:W-:Y:S01]  /*19d60*/  LOP3.LUT R147, R153, UR5, R140, 0x96, !PT ;  /* 0x0000000599937c12 */ /* 0x000fe2000f8e968c */
[--C-:B------:R-:W-:Y:S01]  /*19d70*/  FFMA.FTZ R198, R34, c[0x0][0x23c], -R75.reuse ;  /* 0x00008f0022c67a23 */ /* 0x100fe2000001084b */
[----:B------:R-:W-:Y:S01]  /*19d80*/  LOP3.LUT R149, R193, UR5, R4, 0x96, !PT ;  /* 0x00000005c1957c12 */ /* 0x000fe2000f8e9604 */
[--C-:B------:R-:W-:Y:S01]  /*19d90*/  FFMA.FTZ R4, R7, c[0x0][0x23c], -R75.reuse ;  /* 0x00008f0007047a23 */ /* 0x100fe2000001084b */
[----:B------:R-:W-:Y:S01]  /*19da0*/  LOP3.LUT R148, R5, UR7, R148, 0x96, !PT ;  /* 0x0000000705947c12 */ /* 0x000fe2000f8e9694 */
[----:B------:R-:W-:Y:S01]  /*19db0*/  FMUL.FTZ R7, R68, c[0x0][0x23c] ;  /* 0x00008f0044077a20 */ /* 0x000fe20000410000 */
[----:B----4-:R-:W-:Y:S01]  /*19dc0*/  FMNMX.FTZ R71, R71, R145, !PT ;  /* 0x0000009147477209 */ /* 0x010fe20007810000 */
[--C-:B------:R-:W-:Y:S01]  /*19dd0*/  FFMA.FTZ R213, R39, c[0x0][0x23c], -R75.reuse ;  /* 0x00008f0027d57a23 */ /* 0x100fe2000001084b */
[----:B------:R1:W-:Y:S01]  /*19de0*/  MUFU.EX2 R232, R4 ;  /* 0x0000000400e87308 */ /* 0x0003e20000000800 */
[----:B------:R-:W-:Y:S01]  /*19df0*/  FFMA.FTZ R236, R55, c[0x0][0x23c], -R75 ;  /* 0x00008f0037ec7a23 */ /* 0x000fe2000001084b */
[----:B------:R-:W-:Y:S01]  /*19e00*/  FSEL R7, R7, RZ, P1 ;  /* 0x000000ff07077208 */ /* 0x000fe20000800000 */
[----:B------:R-:W-:Y:S01]  /*19e10*/  IMAD.WIDE.U32 R150, R150, -0x326172a9, RZ ;  /* 0xcd9e8d5796967825 */ /* 0x000fe200078e00ff */
[----:B------:R-:W2:Y:S03]  /*19e20*/  SHFL.BFLY PT, R140, R71, 0x1, 0x1f ;  /* 0x0c201f00478c7f89 */ /* 0x000ea600000e0000 */
[----:B------:R-:W-:Y:S01]  /*19e30*/  FFMA.FTZ R8, R8, c[0x0][0x23c], -R7 ;  /* 0x00008f0008087a23 */ /* 0x000fe20000010807 */
[----:B------:R-:W-:Y:S01]  /*19e40*/  LOP3.LUT R189, R151, UR6, R144, 0x96, !PT ;  /* 0x0000000697bd7c12 */ /* 0x000fe2000f8e9690 */
[----:B------:R-:W-:Y:S02]  /*19e50*/  FFMA.FTZ R6, R6, c[0x0][0x23c], -R75 ;  /* 0x00008f0006067a23 */ /* 0x000fe4000001084b */
[----:B------:R4:W-:Y:S01]  /*19e60*/  MUFU.EX2 R151, R8 ;  /* 0x0000000800977308 */ /* 0x0009e20000000800 */
[----:B------:R-:W-:Y:S04]  /*19e70*/  IMAD.WIDE.U32 R146, R147, -0x326172a9, RZ ;  /* 0xcd9e8d5793927825 */ /* 0x000fe800078e00ff */
[--C-:B------:R-:W-:Y:S01]  /*19e80*/  FFMA.FTZ R178, R61, c[0x0][0x23c], -R7.reuse ;  /* 0x00008f003db27a23 */ /* 0x100fe20000010807 */
[----:B------:R-:W-:Y:S01]  /*19e90*/  LOP3.LUT R2, R147, UR13, R150, 0x96, !PT ;  /* 0x0000000d93027c12 */ /* 0x000fe2000f8e9696 */
[----:B------:R-:W-:Y:S02]  /*19ea0*/  FFMA.FTZ R9, R9, c[0x0][0x23c], -R7 ;  /* 0x00008f0009097a23 */ /* 0x000fe40000010807 */
[----:B------:R-:W-:Y:S01]  /*19eb0*/  FFMA.FTZ R249, R66, c[0x0][0x23c], -R75 ;  /* 0x00008f0042f97a23 */ /* 0x000fe2000001084b */
[----:B------:R-:W-:Y:S01]  /*19ec0*/  LOP3.LUT R5, R2, 0xffff, RZ, 0xc0, !PT ;  /* 0x0000ffff02057812 */ /* 0x000fe200078ec0ff */
[----:B------:R2:W2:Y:S01]  /*19ed0*/  MUFU.EX2 R225, R6 ;  /* 0x0000000600e17308 */ /* 0x0004a20000000800 */
[--C-:B------:R-:W-:Y:S01]  /*19ee0*/  FFMA.FTZ R203, R28, c[0x0][0x23c], -R7.reuse ;  /* 0x00008f001ccb7a23 */ /* 0x100fe20000010807 */
[----:B-1----:R-:W-:Y:S01]  /*19ef0*/  SHF.R.U32.HI R4, RZ, 0x10, R2 ;  /* 0x00000010ff047819 */ /* 0x002fe20000011602 */
[----:B------:R-:W-:Y:S01]  /*19f00*/  FFMA.FTZ R205, R29, c[0x0][0x23c], -R7 ;  /* 0x00008f001dcd7a23 */ /* 0x000fe20000010807 */
[----:B------:R-:W-:Y:S01]  /*19f10*/  SHF.R.U32.HI R5, RZ, 0x8, R5 ;  /* 0x00000008ff057819 */ /* 0x000fe20000011605 */
[----:B------:R-:W-:Y:S01]  /*19f20*/  IMAD.WIDE.U32 R156, R148, -0x326172a9, RZ ;  /* 0xcd9e8d57949c7825 */ /* 0x000fe200078e00ff */
[----:B------:R-:W-:Y:S02]  /*19f30*/  LOP3.LUT R4, R4, 0xff, RZ, 0xc0, !PT ;  /* 0x000000ff04047812 */ /* 0x000fe400078ec0ff */
[----:B------:R-:W-:Y:S01]  /*19f40*/  LOP3.LUT R5, R5, 0xffff, RZ, 0xc0, !PT ;  /* 0x0000ffff05057812 */ /* 0x000fe200078ec0ff */
[----:B------:R-:W-:Y:S01]  /*19f50*/  IMAD.WIDE.U32 R148, R149, -0x326172a9, RZ ;  /* 0xcd9e8d5795947825 */ /* 0x000fe200078e00ff */
[C---:B------:R-:W-:Y:S01]  /*19f60*/  ISETP.GE.U32.AND P4, PT, R237.reuse, R4, PT ;  /* 0x00000004ed00720c */ /* 0x040fe20003f86070 */
[----:B------:R-:W1:Y:S01]  /*19f70*/  MUFU.EX2 R227, R9 ;  /* 0x0000000900e37308 */ /* 0x000e620000000800 */
[----:B------:R-:W-:Y:S01]  /*19f80*/  ISETP.GE.U32.AND P5, PT, R237, R5, PT ;  /* 0x00000005ed00720c */ /* 0x000fe20003fa6070 */
[--C-:B------:R-:W-:Y:S01]  /*19f90*/  FFMA.FTZ R210, R40, c[0x0][0x23c], -R7.reuse ;  /* 0x00008f0028d27a23 */ /* 0x100fe20000010807 */
[----:B----4-:R-:W-:Y:S01]  /*19fa0*/  LOP3.LUT R8, R149, UR13, R156, 0x96, !PT ;  /* 0x0000000d95087c12 */ /* 0x010fe2000f8e969c */
[--C-:B------:R-:W-:Y:S01]  /*19fb0*/  FFMA.FTZ R214, R41, c[0x0][0x23c], -R7.reuse ;  /* 0x00008f0029d67a23 */ /* 0x100fe20000010807 */
[----:B------:R-:W-:Y:S01]  /*19fc0*/  SHF.R.U32.HI R5, RZ, 0x18, R2 ;  /* 0x00000018ff057819 */ /* 0x000fe20000011602 */
[--C-:B------:R-:W-:Y:S01]  /*19fd0*/  FFMA.FTZ R219, R44, c[0x0][0x23c], -R7.reuse ;  /* 0x00008f002cdb7a23 */ /* 0x100fe20000010807 */
[----:B---3--:R-:W-:Y:S01]  /*19fe0*/  F2FP.BF16.PACK_AB R4, R235, R224 ;  /* 0x000000e0eb04723e */ /* 0x008fe200000010ff */
[--C-:B------:R-:W-:Y:S01]  /*19ff0*/  FFMA.FTZ R220, R45, c[0x0][0x23c], -R7.reuse ;  /* 0x00008f002ddc7a23 */ /* 0x100fe20000010807 */
[----:B------:R-:W-:Y:S01]  /*1a000*/  ISETP.GE.U32.AND P3, PT, R237, R5, PT ;  /* 0x00000005ed00720c */ /* 0x000fe20003f66070 */
[--C-:B------:R-:W-:Y:S01]  /*1a010*/  FFMA.FTZ R243, R56, c[0x0][0x23c], -R7.reuse ;  /* 0x00008f0038f37a23 */ /* 0x100fe20000010807 */
[----:B------:R-:W-:Y:S01]  /*1a020*/  LOP3.LUT R218, R157, UR6, R142, 0x96, !PT ;  /* 0x000000069dda7c12 */ /* 0x000fe2000f8e968e */
[--C-:B------:R-:W-:Y:S01]  /*1a030*/  FFMA.FTZ R247, R57, c[0x0][0x23c], -R7.reuse ;  /* 0x00008f0039f77a23 */ /* 0x100fe20000010807 */
[----:B--2---:R-:W-:Y:S01]  /*1a040*/  LOP3.LUT R6, R2, 0xff, RZ, 0xc0, !PT ;  /* 0x000000ff02067812 */ /* 0x004fe200078ec0ff */
[----:B------:R-:W-:Y:S01]  /*1a050*/  FFMA.FTZ R251, R60, c[0x0][0x23c], -R7 ;  /* 0x00008f003cfb7a23 */ /* 0x000fe20000010807 */
[----:B------:R-:W-:Y:S01]  /*1a060*/  LOP3.LUT R2, R8, 0xff, RZ, 0xc0, !PT ;  /* 0x000000ff08027812 */ /* 0x000fe200078ec0ff */
[--C-:B------:R-:W-:Y:S01]  /*1a070*/  FFMA.FTZ R228, R49, c[0x0][0x23c], -R74.reuse ;  /* 0x00008f0031e47a23 */ /* 0x100fe2000001084a */
[----:B------:R-:W-:Y:S01]  /*1a080*/  ISETP.GE.U32.AND P6, PT, R237, R6, PT ;  /* 0x00000006ed00720c */ /* 0x000fe20003fc6070 */
[--C-:B------:R-:W-:Y:S01]  /*1a090*/  FFMA.FTZ R239, R53, c[0x0][0x23c], -R74.reuse ;  /* 0x00008f0035ef7a23 */ /* 0x100fe2000001084a */
[----:B------:R-:W-:Y:S01]  /*1a0a0*/  ISETP.GE.U32.AND P2, PT, R237, R2, PT ;  /* 0x00000002ed00720c */ /* 0x000fe20003f46070 */
[----:B------:R-:W-:Y:S01]  /*1a0b0*/  FFMA.FTZ R199, R32, c[0x0][0x23c], -R74 ;  /* 0x00008f0020c77a23 */ /* 0x000fe2000001084a */
[----:B------:R-:W-:Y:S01]  /*1a0c0*/  PRMT R2, R4, 0x7632, R2 ;  /* 0x0000763204027816 */ /* 0x000fe20000000002 */
[--C-:B------:R-:W-:Y:S01]  /*1a0d0*/  FFMA.FTZ R216, R36, c[0x0][0x23c], -R74.reuse ;  /* 0x00008f0024d87a23 */ /* 0x100fe2000001084a */
[----:B------:R-:W-:Y:S01]  /*1a0e0*/  F2FP.BF16.PACK_AB R5, R232, R225 ;  /* 0x000000e1e805723e */ /* 0x000fe200000010ff */
[----:B------:R-:W-:Y:S01]  /*1a0f0*/  FFMA.FTZ R217, R37, c[0x0][0x23c], -R74 ;  /* 0x00008f0025d97a23 */ /* 0x000fe2000001084a */
[----:B------:R-:W-:Y:S01]  /*1a100*/  PRMT R144, R4, 0x5410, R2 ;  /* 0x0000541004907816 */ /* 0x000fe20000000002 */
[----:B------:R-:W-:Y:S01]  /*1a110*/  @!P5 HFMA2.BF16_V2 R163, -RZ.H0_H0, RZ.H0_H0, -R2.H0_H0 ;  /* 0x200000ffffa3d231 */ /* 0x000fe20000340902 */
[----:B------:R-:W-:Y:S01]  /*1a120*/  PRMT R6, R5, 0x7632, R6 ;  /* 0x0000763205067816 */ /* 0x000fe20000000006 */
[----:B------:R-:W-:Y:S01]  /*1a130*/  @!P4 HFMA2.BF16_V2 R162, -RZ.H0_H0, RZ.H0_H0, -R5.H0_H0 ;  /* 0x200000ffffa2c231 */ /* 0x000fe20000340905 */
[----:B------:R-:W-:Y:S01]  /*1a140*/  FMNMX.FTZ R71, R71, R140, !PT ;  /* 0x0000008c47477209 */ /* 0x000fe20007810000 */
[----:B------:R-:W-:Y:S01]  /*1a150*/  @!P6 HFMA2.BF16_V2 R158, -RZ.H0_H0, RZ.H0_H0, -R4.H0_H0 ;  /* 0x200000ffff9ee231 */ /* 0x000fe20000340904 */
[----:B------:R-:W-:Y:S01]  /*1a160*/  PRMT R143, R163, 0x7610, R143 ;  /* 0x00007610a38f7816 */ /* 0x000fe2000000008f */
[----:B------:R-:W-:Y:S01]  /*1a170*/  @!P3 HFMA2.BF16_V2 R161, -RZ.H0_H0, RZ.H0_H0, -R6.H0_H0 ;  /* 0x200000ffffa1b231 */ /* 0x000fe20000340906 */
[----:B------:R-:W-:Y:S01]  /*1a180*/  PRMT R145, R162, 0x7610, R145 ;  /* 0x00007610a2917816 */ /* 0x000fe20000000091 */
[----:B------:R-:W-:Y:S01]  /*1a190*/  IMAD.MOV.U32 R32, RZ, RZ, R170 ;  /* 0x000000ffff207224 */ /* 0x000fe200078e00aa */
[----:B------:R-:W-:Y:S01]  /*1a1a0*/  @!P5 PRMT R2, R143, 0x5410, RZ ;  /* 0x000054108f02d816 */ /* 0x000fe200000000ff */
[----:B------:R2:W-:Y:S01]  /*1a1b0*/  @!P6 STL.S16 [R1+0x78], R158 ;  /* 0x0000789e0100e387 */ /* 0x0005e20000100600 */
[----:B------:R-:W-:Y:S01]  /*1a1c0*/  PRMT R143, R5, 0x5410, R6 ;  /* 0x00005410058f7816 */ /* 0x000fe20000000006 */
[----:B------:R-:W-:Y:S01]  /*1a1d0*/  FFMA.FTZ R170, R25, c[0x0][0x23c], -R7 ;  /* 0x00008f0019aa7a23 */ /* 0x000fe20000010807 */
[----:B------:R-:W-:Y:S01]  /*1a1e0*/  @!P4 PRMT R5, R145, 0x5410, RZ ;  /* 0x000054109105c816 */ /* 0x000fe200000000ff */
[----:B------:R1:W-:Y:S01]  /*1a1f0*/  STG.E.U16 [R154.64+0x2], R2 ;  /* 0x000002029a007986 */ /* 0x0003e2000c101522 */
[----:B------:R-:W-:Y:S01]  /*1a200*/  PRMT R153, R158, 0x7610, R153 ;  /* 0x000076109e997816 */ /* 0x000fe20000000099 */
[----:B------:R-:W-:Y:S01]  /*1a210*/  IMAD.MOV.U32 R33, RZ, RZ, R171 ;  /* 0x000000ffff217224 */ /* 0x000fe200078e00ab */
[----:B------:R-:W-:Y:S01]  /*1a220*/  PRMT R142, R161, 0x7610, R142 ;  /* 0x00007610a18e7816 */ /* 0x000fe2000000008e */
[----:B------:R-:W-:Y:S01]  /*1a230*/  @!P5 STL.S16 [R1+0x80], R163 ;  /* 0x000080a30100d387 */ /* 0x000fe20000100600 */
[----:B------:R-:W-:Y:S01]  /*1a240*/  @!P6 PRMT R4, R153, 0x5410, RZ ;  /* 0x000054109904e816 */ /* 0x000fe200000000ff */
[----:B------:R-:W-:Y:S01]  /*1a250*/  MUFU.EX2 R170, R170 ;  /* 0x000000aa00aa7308 */ /* 0x000fe20000000800 */
[----:B------:R-:W-:Y:S01]  /*1a260*/  @!P3 PRMT R6, R142, 0x5410, RZ ;  /* 0x000054108e06b816 */ /* 0x000fe200000000ff */
[----:B------:R3:W-:Y:S01]  /*1a270*/  @!P4 STL.S16 [R1+0x7c], R162 ;  /* 0x00007ca20100c387 */ /* 0x0007e20000100600 */
[----:B------:R-:W-:Y:S01]  /*1a280*/  LOP3.LUT R204, R148, 0xff, RZ, 0xc0, !PT ;  /* 0x000000ff94cc7812 */ /* 0x000fe200078ec0ff */
[----:B------:R-:W-:Y:S02]  /*1a290*/  IMAD.MOV.U32 R21, RZ, RZ, R169 ;  /* 0x000000ffff157224 */ /* 0x000fe400078e00a9 */
[----:B------:R-:W-:Y:S01]  /*1a2a0*/  @!P3 STL.S16 [R1+0x94], R161 ;  /* 0x000094a10100b387 */ /* 0x000fe20000100600 */
[--C-:B------:R-:W-:Y:S02]  /*1a2b0*/  FFMA.FTZ R169, R24, c[0x0][0x23c], -R7.reuse ;  /* 0x00008f0018a97a23 */ /* 0x100fe40000010807 */
[----:B------:R-:W-:Y:S01]  /*1a2c0*/  IMAD.MOV.U32 R36, RZ, RZ, R164 ;  /* 0x000000ffff247224 */ /* 0x000fe200078e00a4 */
[----:B------:R4:W-:Y:S01]  /*1a2d0*/  STG.E.U16 [R154.64], R4 ;  /* 0x000000049a007986 */ /* 0x0009e2000c101522 */
[----:B------:R-:W-:Y:S02]  /*1a2e0*/  FFMA.FTZ R164, R12, c[0x0][0x23c], -R7 ;  /* 0x00008f000ca47a23 */ /* 0x000fe40000010807 */
[----:B------:R-:W-:Y:S01]  /*1a2f0*/  IMAD.MOV.U32 R37, RZ, RZ, R165 ;  /* 0x000000ffff257224 */ /* 0x000fe200078e00a5 */
[----:B------:R-:W-:Y:S01]  /*1a300*/  MUFU.EX2 R169, R169 ;  /* 0x000000a900a97308 */ /* 0x000fe20000000800 */
[----:B--2---:R-:W-:Y:S01]  /*1a310*/  IADD3 R158, P1, R154, UR22, RZ ;  /* 0x000000169a9e7c10 */ /* 0x004fe2000ff3e0ff */
[----:B------:R-:W-:Y:S02]  /*1a320*/  FFMA.FTZ R165, R13, c[0x0][0x23c], -R7 ;  /* 0x00008f000da57a23 */ /* 0x000fe40000010807 */
[--C-:B------:R-:W-:Y:S01]  /*1a330*/  FFMA.FTZ R18, R18, c[0x0][0x23c], -R75.reuse ;  /* 0x00008f0012127a23 */ /* 0x100fe2000001084b */
[----:B------:R-:W-:Y:S01]  /*1a340*/  IADD3.X R159, R155, UR21, RZ, P1, !PT ;  /* 0x000000159b9f7c10 */ /* 0x000fe20008ffe4ff */
[--C-:B------:R-:W-:Y:S01]  /*1a350*/  FFMA.FTZ R19, R19, c[0x0][0x23c], -R75.reuse ;  /* 0x00008f0013137a23 */ /* 0x100fe2000001084b */
[----:B-1----:R-:W-:Y:S01]  /*1a360*/  F2FP.BF16.PACK_AB R2, R227, R151 ;  /* 0x00000097e302723e */ /* 0x002fe200000010ff */
[----:B------:R-:W-:Y:S02]  /*1a370*/  FFMA.FTZ R171, R22, c[0x0][0x23c], -R75 ;  /* 0x00008f0016ab7a23 */ /* 0x000fe4000001084b */
[----:B------:R1:W-:Y:S01]  /*1a380*/  STG.E.U16 [R158.64], R5 ;  /* 0x000000059e007986 */ /* 0x0003e2000c101522 */
[----:B------:R-:W-:Y:S01]  /*1a390*/  PRMT R141, R2, 0x7632, R141 ;  /* 0x00007632028d7816 */ /* 0x000fe2000000008d */
[----:B------:R-:W-:Y:S01]  /*1a3a0*/  @!P2 HFMA2.BF16_V2 R160, -RZ.H0_H0, RZ.H0_H0, -R2.H0_H0 ;  /* 0x200000ffffa0a231 */ /* 0x000fe20000340902 */
[----:B---3--:R-:W-:Y:S01]  /*1a3b0*/  IADD3 R162, P3, R154, UR25, RZ ;  /* 0x000000199aa27c10 */ /* 0x008fe2000ff7e0ff */
[----:B------:R-:W-:Y:S01]  /*1a3c0*/  STG.E.U16 [R158.64+0x2], R6 ;  /* 0x000002069e007986 */ /* 0x000fe2000c101522 */
[----:B------:R-:W-:Y:S01]  /*1a3d0*/  PRMT R145, R2, 0x5410, R141 ;  /* 0x0000541002917816 */ /* 0x000fe2000000008d */
[----:B------:R-:W-:Y:S01]  /*1a3e0*/  MUFU.EX2 R171, R171 ;  /* 0x000000ab00ab7308 */ /* 0x000fe20000000800 */
[----:B------:R-:W-:Y:S01]  /*1a3f0*/  PRMT R9, R160, 0x7610, R9 ;  /* 0x00007610a0097816 */ /* 0x000fe20000000009 */
[----:B------:R2:W-:Y:S01]  /*1a400*/  @!P2 STL.S16 [R1+0x90], R160 ;  /* 0x000090a00100a387 */ /* 0x0005e20000100600 */
[----:B------:R-:W-:Y:S01]  /*1a410*/  IADD3.X R163, R155, UR24, RZ, P3, !PT ;  /* 0x000000189ba37c10 */ /* 0x000fe20009ffe4ff */
[--C-:B------:R-:W-:Y:S01]  /*1a420*/  FFMA.FTZ R190, R23, c[0x0][0x23c], -R75.reuse ;  /* 0x00008f0017be7a23 */ /* 0x100fe2000001084b */
[----:B------:R-:W-:Y:S01]  /*1a430*/  @!P2 PRMT R2, R9, 0x5410, RZ ;  /* 0x000054100902a816 */ /* 0x000fe200000000ff */
[--C-:B------:R-:W-:Y:S01]  /*1a440*/  FFMA.FTZ R212, R38, c[0x0][0x23c], -R75.reuse ;  /* 0x00008f0026d47a23 */ /* 0x100fe2000001084b */
[----:B----4-:R-:W-:Y:S01]  /*1a450*/  IADD3 R4, P1, R158, UR28, RZ ;  /* 0x0000001c9e047c10 */ /* 0x010fe2000ff3e0ff */
[----:B------:R3:W4:Y:S01]  /*1a460*/  LDL.S16 R9, [R1+0x84] ;  /* 0x0000840001097983 */ /* 0x0007220000100600 */
[--C-:B------:R-:W-:Y:S02]  /*1a470*/  FFMA.FTZ R221, R50, c[0x0][0x23c], -R75.reuse ;  /* 0x00008f0032dd7a23 */ /* 0x100fe4000001084b */
[--C-:B------:R-:W-:Y:S02]  /*1a480*/  FFMA.FTZ R226, R51, c[0x0][0x23c], -R75.reuse ;  /* 0x00008f0033e27a23 */ /* 0x100fe4000001084b */
[--C-:B------:R-:W-:Y:S02]  /*1a490*/  FFMA.FTZ R238, R54, c[0x0][0x23c], -R75.reuse ;  /* 0x00008f0036ee7a23 */ /* 0x100fe4000001084b */
[----:B------:R-:W-:Y:S02]  /*1a4a0*/  FFMA.FTZ R252, R67, c[0x0][0x23c], -R75 ;  /* 0x00008f0043fc7a23 */ /* 0x000fe4000001084b */
[--C-:B------:R-:W-:Y:S02]  /*1a4b0*/  FFMA.FTZ R16, R16, c[0x0][0x23c], -R74.reuse ;  /* 0x00008f0010107a23 */ /* 0x100fe4000001084a */
[----:B------:R-:W-:Y:S01]  /*1a4c0*/  FFMA.FTZ R17, R17, c[0x0][0x23c], -R74 ;  /* 0x00008f0011117a23 */ /* 0x000fe2000001084a */
[----:B-1----:R-:W-:Y:S01]  /*1a4d0*/  IADD3.X R5, R159, UR23, RZ, P1, !PT ;  /* 0x000000179f057c10 */ /* 0x002fe20008ffe4ff */
[----:B------:R-:W-:Y:S01]  /*1a4e0*/  FADD.FTZ R0, -R68, R0 ;  /* 0x0000000044007221 */ /* 0x000fe20000010100 */
[----:B------:R-:W-:Y:S01]  /*1a4f0*/  MUFU.EX2 R195, R16 ;  /* 0x0000001000c37308 */ /* 0x000fe20000000800 */
[----:B------:R-:W-:Y:S02]  /*1a500*/  FFMA.FTZ R193, R20, c[0x0][0x23c], -R74 ;  /* 0x00008f0014c17a23 */ /* 0x000fe4000001084a */
[----:B------:R1:W-:Y:S01]  /*1a510*/  STG.E.U16 [R4.64], R2 ;  /* 0x0000000204007986 */ /* 0x0003e2000c101522 */
[----:B--2---:R-:W-:Y:S01]  /*1a520*/  IADD3 R160, P3, R154, UR27, RZ ;  /* 0x0000001b9aa07c10 */ /* 0x004fe2000ff7e0ff */
[----:B------:R-:W-:Y:S02]  /*1a530*/  IMAD.MOV.U32 R20, RZ, RZ, R168 ;  /* 0x000000ffff147224 */ /* 0x000fe400078e00a8 */
[----:B------:R-:W-:Y:S01]  /*1a540*/  FFMA.FTZ R250, R64, c[0x0][0x23c], -R74 ;  /* 0x00008f0040fa7a23 */ /* 0x000fe2000001084a */
[----:B------:R-:W-:Y:S01]  /*1a550*/  IADD3.X R161, R155, UR26, RZ, P3, !PT ;  /* 0x0000001a9ba17c10 */ /* 0x000fe20009ffe4ff */
[----:B------:R-:W-:Y:S01]  /*1a560*/  IMAD.MOV.U32 R49, RZ, RZ, R37 ;  /* 0x000000ffff317224 */ /* 0x000fe200078e0025 */
[----:B------:R-:W2:Y:S01]  /*1a570*/  MUFU.EX2 R209, R17 ;  /* 0x0000001100d17308 */ /* 0x000ea20000000800 */
[----:B------:R-:W-:Y:S09]  /*1a580*/  FMUL.FTZ R0, R0, c[0x0][0x23c] ;  /* 0x00008f0000007a20 */ /* 0x000ff20000410000 */
[----:B------:R-:W-:Y:S01]  /*1a590*/  MUFU.EX2 R193, R193 ;  /* 0x000000c100c17308 */ /* 0x000fe20000000800 */
[----:B-1----:R-:W-:Y:S02]  /*1a5a0*/  LOP3.LUT R4, R146, 0xff, RZ, 0xc0, !PT ;  /* 0x000000ff92047812 */ /* 0x002fe400078ec0ff */
[----:B------:R-:W-:Y:S02]  /*1a5b0*/  SHF.R.U32.HI R2, RZ, 0x18, R146 ;  /* 0x00000018ff027819 */ /* 0x000fe40000011692 */
[C---:B------:R-:W-:Y:S02]  /*1a5c0*/  ISETP.GE.U32.AND P4, PT, R237.reuse, R4, PT ;  /* 0x00000004ed00720c */ /* 0x040fe40003f86070 */
[----:B------:R-:W-:Y:S02]  /*1a5d0*/  SHF.R.U32.HI R5, RZ, 0x18, R8 ;  /* 0x00000018ff057819 */ /* 0x000fe40000011608 */
[C---:B------:R-:W-:Y:S02]  /*1a5e0*/  ISETP.GE.U32.AND P1, PT, R237.reuse, R2, PT ;  /* 0x00000002ed00720c */ /* 0x040fe40003f26070 */
[----:B------:R-:W-:Y:S02]  /*1a5f0*/  SHF.R.U32.HI R4, RZ, 0x10, R146 ;  /* 0x00000010ff047819 */ /* 0x000fe40000011692 */
[----:B------:R-:W-:Y:S02]  /*1a600*/  SHF.R.U32.HI R2, RZ, 0x10, R8 ;  /* 0x00000010ff027819 */ /* 0x000fe40000011608 */
[----:B------:R-:W-:Y:S02]  /*1a610*/  LOP3.LUT R8, R8, 0xffff, RZ, 0xc0, !PT ;  /* 0x0000ffff08087812 */ /* 0x000fe400078ec0ff */
[----:B------:R-:W-:Y:S02]  /*1a620*/  ISETP.GE.U32.AND P5, PT, R237, R5, PT ;  /* 0x00000005ed00720c */ /* 0x000fe40003fa6070 */
[----:B------:R-:W-:Y:S02]  /*1a630*/  LOP3.LUT R5, R4, 0xff, RZ, 0xc0, !PT ;  /* 0x000000ff04057812 */ /* 0x000fe400078ec0ff */
[----:B------:R-:W-:Y:S02]  /*1a640*/  SHF.R.U32.HI R4, RZ, 0x8, R8 ;  /* 0x00000008ff047819 */ /* 0x000fe40000011608 */
[----:B------:R-:W-:Y:S02]  /*1a650*/  @P4 LOP3.LUT R187, R187, 0x20000000, RZ, 0xfc, !PT ;  /* 0x20000000bbbb4812 */ /* 0x000fe400078efcff */
[----:B------:R-:W-:Y:S02]  /*1a660*/  LOP3.LUT R4, R4, 0xffff, RZ, 0xc0, !PT ;  /* 0x0000ffff04047812 */ /* 0x000fe400078ec0ff */
[----:B------:R-:W-:Y:S02]  /*1a670*/  FSETP.NEU.FTZ.AND P4, PT, R71, -INF , PT ;  /* 0xff8000004700780b */ /* 0x000fe40003f9d000 */
[----:B------:R-:W-:Y:S01]  /*1a680*/  ISETP.GE.U32.AND P0, PT, R237, R4, PT ;  /* 0x00000004ed00720c */ /* 0x000fe20003f06070 */
[----:B------:R-:W-:Y:S01]  /*1a690*/  FMUL.FTZ R4, R71, c[0x0][0x23c] ;  /* 0x00008f0047047a20 */ /* 0x000fe20000410000 */
[----:B------:R-:W-:Y:S02]  /*1a6a0*/  LOP3.LUT R2, R2, 0xff, RZ, 0xc0, !PT ;  /* 0x000000ff02027812 */ /* 0x000fe400078ec0ff */
[----:B--2---:R-:W-:Y:S02]  /*1a6b0*/  F2FP.BF16.PACK_AB R74, R209, R195 ;  /* 0x000000c3d14a723e */ /* 0x004fe400000010ff */
[----:B------:R-:W-:Y:S02]  /*1a6c0*/  FSEL R4, R4, RZ, P4 ;  /* 0x000000ff04047208 */ /* 0x000fe40002000000 */
[----:B------:R-:W-:Y:S02]  /*1a6d0*/  ISETP.GE.U32.AND P6, PT, R237, R2, PT ;  /* 0x00000002ed00720c */ /* 0x000fe40003fc6070 */
[----:B------:R-:W-:Y:S01]  /*1a6e0*/  LOP3.LUT R2, R146, 0xffff, RZ, 0xc0, !PT ;  /* 0x0000ffff92027812 */ /* 0x000fe200078ec0ff */
[--C-:B------:R-:W-:Y:S01]  /*1a6f0*/  FFMA.FTZ R10, R10, c[0x0][0x23c], -R4.reuse ;  /* 0x00008f000a0a7a23 */ /* 0x100fe20000010804 */
[----:B------:R-:W-:Y:S01]  /*1a700*/  LOP3.LUT P4, RZ, R187, 0x20000000, RZ, 0xc0, !PT ;  /* 0x20000000bbff7812 */ /* 0x000fe2000788c0ff */
[----:B------:R-:W-:Y:S01]  /*1a710*/  FFMA.FTZ R11, R11, c[0x0][0x23c], -R4 ;  /* 0x00008f000b0b7a23 */ /* 0x000fe20000010804 */
[----:B------:R-:W-:Y:S01]  /*1a720*/  SHF.R.U32.HI R2, RZ, 0x8, R2 ;  /* 0x00000008ff027819 */ /* 0x000fe20000011602 */
[--C-:B------:R-:W-:Y:S01]  /*1a730*/  FFMA.FTZ R177, R62, c[0x0][0x23c], -R4.reuse ;  /* 0x00008f003eb17a23 */ /* 0x100fe20000010804 */
[----:B------:R-:W-:Y:S01]  /*1a740*/  ISETP.GE.U32.AND P2, PT, R237, R5, PT ;  /* 0x00000005ed00720c */ /* 0x000fe20003f46070 */
[----:B------:R-:W-:Y:S01]  /*1a750*/  MUFU.EX2 R215, R11 ;  /* 0x0000000b00d77308 */ /* 0x000fe20000000800 */
[----:B------:R-:W-:Y:S01]  /*1a760*/  LOP3.LUT R2, R2, 0xffff, RZ, 0xc0, !PT ;  /* 0x0000ffff02027812 */ /* 0x000fe200078ec0ff */
[--C-:B------:R-:W-:Y:S01]  /*1a770*/  FFMA.FTZ R172, R63, c[0x0][0x23c], -R4.reuse ;  /* 0x00008f003fac7a23 */ /* 0x100fe20000010804 */
[----:B------:R-:W-:Y:S01]  /*1a780*/  LOP3.LUT R187, R187, 0xf7ffffff, RZ, 0xc0, !PT ;  /* 0xf7ffffffbbbb7812 */ /* 0x000fe200078ec0ff */
[--C-:B------:R-:W-:Y:S01]  /*1a790*/  FFMA.FTZ R157, R15, c[0x0][0x23c], -R4.reuse ;  /* 0x00008f000f9d7a23 */ /* 0x100fe20000010804 */
[----:B------:R-:W-:Y:S01]  /*1a7a0*/  ISETP.GE.U32.AND P3, PT, R237, R2, PT ;  /* 0x00000002ed00720c */ /* 0x000fe20003f66070 */
[--C-:B------:R-:W-:Y:S02]  /*1a7b0*/  FFMA.FTZ R168, R26, c[0x0][0x23c], -R4.reuse ;  /* 0x00008f001aa87a23 */ /* 0x100fe40000010804 */
[--C-:B------:R-:W-:Y:S02]  /*1a7c0*/  FFMA.FTZ R208, R42, c[0x0][0x23c], -R4.reuse ;  /* 0x00008f002ad07a23 */ /* 0x100fe40000010804 */
[----:B------:R-:W1:Y:S01]  /*1a7d0*/  MUFU.EX2 R10, R10 ;  /* 0x0000000a000a7308 */ /* 0x000e620000000800 */
[--C-:B------:R-:W-:Y:S02]  /*1a7e0*/  FFMA.FTZ R211, R43, c[0x0][0x23c], -R4.reuse ;  /* 0x00008f002bd37a23 */ /* 0x100fe40000010804 */
[--C-:B------:R-:W-:Y:S02]  /*1a7f0*/  FFMA.FTZ R153, R14, c[0x0][0x23c], -R4.reuse ;  /* 0x00008f000e997a23 */ /* 0x100fe40000010804 */
[--C-:B------:R-:W-:Y:S02]  /*1a800*/  FFMA.FTZ R167, R27, c[0x0][0x23c], -R4.reuse ;  /* 0x00008f001ba77a23 */ /* 0x100fe40000010804 */
[--C-:B------:R-:W-:Y:S02]  /*1a810*/  FFMA.FTZ R206, R30, c[0x0][0x23c], -R4.reuse ;  /* 0x00008f001ece7a23 */ /* 0x100fe40000010804 */
[--C-:B------:R-:W-:Y:S01]  /*1a820*/  FFMA.FTZ R207, R31, c[0x0][0x23c], -R4.reuse ;  /* 0x00008f001fcf7a23 */ /* 0x100fe20000010804 */
[----:B------:R2:W2:Y:S01]  /*1a830*/  MUFU.EX2 R2, R0 ;  /* 0x0000000000027308 */ /* 0x0004a20000000800 */
[--C-:B------:R-:W-:Y:S02]  /*1a840*/  FFMA.FTZ R234, R46, c[0x0][0x23c], -R4.reuse ;  /* 0x00008f002eea7a23 */ /* 0x100fe40000010804 */
[--C-:B------:R-:W-:Y:S02]  /*1a850*/  FFMA.FTZ R233, R47, c[0x0][0x23c], -R4.reuse ;  /* 0x00008f002fe97a23 */ /* 0x100fe40000010804 */
[--C-:B------:R-:W-:Y:S02]  /*1a860*/  FFMA.FTZ R246, R58, c[0x0][0x23c], -R4.reuse ;  /* 0x00008f003af67a23 */ /* 0x100fe40000010804 */
[----:B------:R-:W-:Y:S01]  /*1a870*/  FFMA.FTZ R248, R59, c[0x0][0x23c], -R4 ;  /* 0x00008f003bf87a23 */ /* 0x000fe20000010804 */
[----:B------:R-:W-:Y:S02]  /*1a880*/  LOP3.LUT R4, R148, 0xffff, RZ, 0xc0, !PT ;  /* 0x0000ffff94047812 */ /* 0x000fe400078ec0ff */
[----:B------:R-:W-:Y:S01]  /*1a890*/  MUFU.EX2 R167, R167 ;  /* 0x000000a700a77308 */ /* 0x000fe20000000800 */
[----:B-1----:R-:W-:Y:S09]  /*1a8a0*/  F2FP.BF16.PACK_AB R140, R215, R10 ;  /* 0x0000000ad78c723e */ /* 0x002ff200000010ff */
[----:B------:R-:W-:Y:S01]  /*1a8b0*/  MUFU.EX2 R153, R153 ;  /* 0x0000009900997308 */ /* 0x000fe20000000800 */
[----:B--2---:R-:W-:Y:S02]  /*1a8c0*/  FADD.FTZ R0, -R71, R3 ;  /* 0x0000000347007221 */ /* 0x004fe40000010100 */
[----:B------:R-:W-:Y:S02]  /*1a8d0*/  FMUL.FTZ R56, R2, R80 ;  /* 0x0000005002387220 */ /* 0x000fe40000410000 */
[----:B------:R-:W-:Y:S02]  /*1a8e0*/  FMUL.FTZ R0, R0, c[0x0][0x23c] ;  /* 0x00008f0000007a20 */ /* 0x000fe40000410000 */
[C---:B------:R-:W-:Y:S03]  /*1a8f0*/  FMUL.FTZ R29, R2.reuse, R93 ;  /* 0x0000005d021d7220 */ /* 0x040fe60000410000 */
[----:B------:R-:W-:Y:S01]  /*1a900*/  MUFU.EX2 R157, R157 ;  /* 0x0000009d009d7308 */ /* 0x000fe20000000800 */
[C---:B------:R-:W-:Y:S02]  /*1a910*/  FMUL.FTZ R45, R2.reuse, R85 ;  /* 0x00000055022d7220 */ /* 0x040fe40000410000 */
[C---:B------:R-:W-:Y:S02]  /*1a920*/  FMUL.FTZ R12, R2.reuse, R104 ;  /* 0x00000068020c7220 */ /* 0x040fe40000410000 */
[C---:B------:R-:W-:Y:S02]  /*1a930*/  FMUL.FTZ R13, R2.reuse, R105 ;  /* 0x00000069020d7220 */ /* 0x040fe40000410000 */
[C---:B------:R-:W-:Y:S02]  /*1a940*/  FMUL.FTZ R24, R2.reuse, R96 ;  /* 0x0000006002187220 */ /* 0x040fe40000410000 */
[C---:B------:R-:W-:Y:S01]  /*1a950*/  FMUL.FTZ R25, R2.reuse, R97 ;  /* 0x0000006102197220 */ /* 0x040fe20000410000 */
[----:B------:R1:W2:Y:S01]  /*1a960*/  MUFU.EX2 R3, R0 ;  /* 0x0000000000037308 */ /* 0x0002a20000000800 */
[C---:B------:R-:W-:Y:S02]  /*1a970*/  FMUL.FTZ R28, R2.reuse, R92 ;  /* 0x0000005c021c7220 */ /* 0x040fe40000410000 */
[C---:B------:R-:W-:Y:S02]  /*1a980*/  FMUL.FTZ R40, R2.reuse, R88 ;  /* 0x0000005802287220 */ /* 0x040fe40000410000 */
[C---:B------:R-:W-:Y:S02]  /*1a990*/  FMUL.FTZ R41, R2.reuse, R89 ;  /* 0x0000005902297220 */ /* 0x040fe40000410000 */
[C---:B------:R-:W-:Y:S02]  /*1a9a0*/  FMUL.FTZ R44, R2.reuse, R84 ;  /* 0x00000054022c7220 */ /* 0x040fe40000410000 */
[C---:B------:R-:W-:Y:S01]  /*1a9b0*/  FMUL.FTZ R57, R2.reuse, R81 ;  /* 0x0000005102397220 */ /* 0x040fe20000410000 */
[----:B------:R-:W-:Y:S01]  /*1a9c0*/  MUFU.EX2 R85, R18 ;  /* 0x0000001200557308 */ /* 0x000fe20000000800 */
[C---:B------:R-:W-:Y:S02]  /*1a9d0*/  FMUL.FTZ R60, R2.reuse, R76 ;  /* 0x0000004c023c7220 */ /* 0x040fe40000410000 */
[C---:B------:R-:W-:Y:S02]  /*1a9e0*/  FMUL.FTZ R61, R2.reuse, R77 ;  /* 0x0000004d023d7220 */ /* 0x040fe40000410000 */
[----:B------:R-:W-:Y:S01]  /*1a9f0*/  FFMA.FTZ R151, R2, R196, R151 ;  /* 0x000000c402977223 */ /* 0x000fe20000010097 */
[----:B------:R-:W-:Y:S01]  /*1aa00*/  SHF.R.U32.HI R196, RZ, 0x18, R148 ;  /* 0x00000018ffc47819 */ /* 0x000fe20000011694 */
[----:B------:R-:W-:Y:S02]  /*1aa10*/  IMAD.MOV.U32 R104, RZ, RZ, R20 ;  /* 0x000000ffff687224 */ /* 0x000fe400078e0014 */
[----:B------:R-:W-:Y:S01]  /*1aa20*/  IMAD.MOV.U32 R105, RZ, RZ, R21 ;  /* 0x000000ffff697224 */ /* 0x000fe200078e0015 */
[----:B------:R-:W-:Y:S01]  /*1aa30*/  MUFU.EX2 R93, R19 ;  /* 0x00000013005d7308 */ /* 0x000fe20000000800 */
[----:B------:R-:W-:Y:S02]  /*1aa40*/  IMAD.MOV.U32 R97, RZ, RZ, R49 ;  /* 0x000000ffff617224 */ /* 0x000fe400078e0031 */
[----:B------:R-:W-:Y:S02]  /*1aa50*/  IMAD.MOV.U32 R88, RZ, RZ, R32 ;  /* 0x000000ffff587224 */ /* 0x000fe400078e0020 */
[--C-:B-1----:R-:W-:Y:S01]  /*1aa60*/  FADD.FTZ R0, -R70, R72.reuse ;  /* 0x0000004846007221 */ /* 0x102fe20000010100 */
[C---:B------:R-:W-:Y:S01]  /*1aa70*/  PRMT R72, R74.reuse, 0x7632, R72 ;  /* 0x000076324a487816 */ /* 0x040fe20000000048 */
[C---:B--2---:R-:W-:Y:S02]  /*1aa80*/  FMUL.FTZ R62, R3.reuse, R78 ;  /* 0x0000004e033e7220 */ /* 0x044fe40000410000 */
[C---:B------:R-:W-:Y:S01]  /*1aa90*/  FMUL.FTZ R15, R3.reuse, R107 ;  /* 0x0000006b030f7220 */ /* 0x040fe20000410000 */
[----:B------:R-:W-:Y:S01]  /*1aaa0*/  PRMT R80, R74, 0x5410, R72 ;  /* 0x000054104a507816 */ /* 0x000fe20000000048 */
[----:B------:R-:W-:Y:S01]  /*1aab0*/  FMUL.FTZ R0, R0, c[0x0][0x23c] ;  /* 0x00008f0000007a20 */ /* 0x000fe20000410000 */
[----:B------:R-:W-:Y:S01]  /*1aac0*/  MUFU.EX2 R97, R168 ;  /* 0x000000a800617308 */ /* 0x000fe20000000800 */
[C---:B------:R-:W-:Y:S02]  /*1aad0*/  FFMA.FTZ R84, R3.reuse, R197, R10 ;  /* 0x000000c503547223 */ /* 0x040fe4000001000a */
[C---:B------:R-:W-:Y:S02]  /*1aae0*/  FMUL.FTZ R10, R3.reuse, R110 ;  /* 0x0000006e030a7220 */ /* 0x040fe40000410000 */
[C---:B------:R-:W-:Y:S02]  /*1aaf0*/  FMUL.FTZ R26, R3.reuse, R98 ;  /* 0x00000062031a7220 */ /* 0x040fe40000410000 */
[C---:B------:R-:W-:Y:S02]  /*1ab00*/  FMUL.FTZ R27, R3.reuse, R99 ;  /* 0x00000063031b7220 */ /* 0x040fe40000410000 */
[C---:B------:R-:W-:Y:S01]  /*1ab10*/  FMUL.FTZ R30, R3.reuse, R94 ;  /* 0x0000005e031e7220 */ /* 0x040fe20000410000 */
[----:B------:R-:W1:Y:S01]  /*1ab20*/  MUFU.EX2 R0, R0 ;  /* 0x0000000000007308 */ /* 0x000e620000000800 */
        /* <DEDUP_REMOVED lines=8> */
[----:B------:R-:W-:Y:S02]  /*1abb0*/  FMUL.FTZ R63, R3, R79 ;  /* 0x0000004f033f7220 */ /* 0x000fe40000410000 */
[----:B------:R-:W-:Y:S02]  /*1abc0*/  IMAD.MOV.U32 R89, RZ, RZ, R33 ;  /* 0x000000ffff597224 */ /* 0x000fe400078e0021 */
[----:B------:R-:W-:Y:S01]  /*1abd0*/  FADD.FTZ R151, R227, R151 ;  /* 0x00000097e3977221 */ /* 0x000fe20000010000 */
[----:B------:R-:W-:Y:S01]  /*1abe0*/  MUFU.EX2 R95, R194 ;  /* 0x000000c2005f7308 */ /* 0x000fe20000000800 */
[C---:B-1----:R-:W-:Y:S02]  /*1abf0*/  FMUL.FTZ R20, R0.reuse, R128 ;  /* 0x0000008000147220 */ /* 0x042fe40000410000 */
[C---:B------:R-:W-:Y:S02]  /*1ac00*/  FMUL.FTZ R53, R0.reuse, R113 ;  /* 0x0000007100357220 */ /* 0x040fe40000410000 */
[C---:B------:R-:W-:Y:S02]  /*1ac10*/  FMUL.FTZ R16, R0.reuse, R132 ;  /* 0x0000008400107220 */ /* 0x040fe40000410000 */
[C---:B------:R-:W-:Y:S03]  /*1ac20*/  FMUL.FTZ R17, R0.reuse, R133 ;  /* 0x0000008500117220 */ /* 0x040fe60000410000 */
[----:B------:R-:W-:Y:S01]  /*1ac30*/  MUFU.EX2 R89, R164 ;  /* 0x000000a400597308 */ /* 0x000fe20000000800 */
[C---:B------:R-:W-:Y:S02]  /*1ac40*/  FMUL.FTZ R21, R0.reuse, R129 ;  /* 0x0000008100157220 */ /* 0x040fe40000410000 */
[C---:B------:R-:W-:Y:S02]  /*1ac50*/  FMUL.FTZ R32, R0.reuse, R124 ;  /* 0x0000007c00207220 */ /* 0x040fe40000410000 */
[C---:B------:R-:W-:Y:S02]  /*1ac60*/  FMUL.FTZ R33, R0.reuse, R125 ;  /* 0x0000007d00217220 */ /* 0x040fe40000410000 */
[C---:B------:R-:W-:Y:S02]  /*1ac70*/  FMUL.FTZ R49, R0.reuse, R117 ;  /* 0x0000007500317220 */ /* 0x040fe40000410000 */
[C---:B------:R-:W-:Y:S01]  /*1ac80*/  FMUL.FTZ R64, R0.reuse, R100 ;  /* 0x0000006400407220 */ /* 0x040fe20000410000 */
[----:B------:R-:W-:Y:S01]  /*1ac90*/  MUFU.EX2 R94, R190 ;  /* 0x000000be005e7308 */ /* 0x000fe20000000800 */
[----:B------:R-:W-:Y:S02]  /*1aca0*/  FMUL.FTZ R65, R0, R101 ;  /* 0x0000006500417220 */ /* 0x000fe40000410000 */
[----:B------:R-:W-:Y:S05]  /*1acb0*/  IMAD.WIDE.U32 R124, R189, -0x2daee0ad, RZ ;  /* 0xd2511f53bd7c7825 */ /* 0x000fea00078e00ff */
[----:B------:R-:W-:Y:S02]  /*1acc0*/  LOP3.LUT R81, R125, UR14, R152, 0x96, !PT ;  /* 0x0000000e7d517c12 */ /* 0x000fe4000f8e9698 */
[----:B------:R-:W-:Y:S02]  /*1acd0*/  MUFU.EX2 R129, R213 ;  /* 0x000000d500817308 */ /* 0x000fe40000000800 */
[----:B------:R-:W-:Y:S08]  /*1ace0*/  LOP3.LUT R189, R81, 0xff, RZ, 0xc0, !PT ;  /* 0x000000ff51bd7812 */ /* 0x000ff000078ec0ff */
[----:B------:R-:W-:Y:S10]  /*1acf0*/  MUFU.EX2 R101, R198 ;  /* 0x000000c600657308 */ /* 0x000ff40000000800 */
[----:B------:R-:W-:Y:S01]  /*1ad00*/  MUFU.EX2 R99, R199 ;  /* 0x000000c700637308 */ /* 0x000fe20000000800 */
[----:B----4-:R-:W-:Y:S05]  /*1ad10*/  @!P0 HFMA2.BF16_V2 R9, -RZ.H0_H0, RZ.H0_H0, -R141.H0_H0 ;  /* 0x200000ffff098231 */ /* 0x010fea000034098d */
[----:B------:R-:W-:Y:S01]  /*1ad20*/  PRMT R8, R9, 0x7610, R8 ;  /* 0x0000761009087816 */ /* 0x000fe20000000008 */
[----:B------:R1:W-:Y:S03]  /*1ad30*/  @!P0 STL.S16 [R1+0x84], R9 ;  /* 0x0000840901008387 */ /* 0x0003e60000100600 */
[----:B------:R-:W-:Y:S01]  /*1ad40*/  @!P0 PRMT R141, R8, 0x5410, RZ ;  /* 0x00005410088d8816 */ /* 0x000fe200000000ff */
[----:B------:R3:W2:Y:S01]  /*1ad50*/  LDL.S16 R48, [R1+0x8c] ;  /* 0x00008c0001307983 */ /* 0x0006a20000100600 */
[----:B------:R-:W-:Y:S03]  /*1ad60*/  IMAD.MOV.U32 R8, RZ, RZ, R200 ;  /* 0x000000ffff087224 */ /* 0x000fe600078e00c8 */
[----:B------:R3:W4:Y:S04]  /*1ad70*/  LDL.S16 R52, [R1+0x88] ;  /* 0x0000880001347983 */ /* 0x0007280000100600 */
[----:B------:R-:W-:Y:S01]  /*1ad80*/  STG.E.U16 [R162.64], R141 ;  /* 0x0000008da2007986 */ /* 0x000fe2000c101522 */
[----:B-1----:R-:W-:Y:S02]  /*1ad90*/  IMAD.MOV.U32 R9, RZ, RZ, R201 ;  /* 0x000000ffff097224 */ /* 0x002fe400078e00c9 */
[--C-:B------:R-:W-:Y:S01]  /*1ada0*/  FFMA.FTZ R201, R35, c[0x0][0x23c], -R75.reuse ;  /* 0x00008f0023c97a23 */ /* 0x100fe2000001084b */
[----:B------:R-:W-:Y:S01]  /*1adb0*/  PRMT R75, R140, 0x7632, R75 ;  /* 0x000076328c4b7816 */ /* 0x000fe2000000004b */
[----:B------:R-:W-:Y:S02]  /*1adc0*/  IMAD.MOV.U32 R37, RZ, RZ, R9 ;  /* 0x000000ffff257224 */ /* 0x000fe400078e0009 */
[----:B------:R-:W-:Y:S01]  /*1add0*/  FMUL.FTZ R9, R2, R109 ;  /* 0x0000006d02097220 */ /* 0x000fe20000410000 */
[----:B------:R-:W-:Y:S01]  /*1ade0*/  PRMT R142, R140, 0x5410, R75 ;  /* 0x000054108c8e7816 */ /* 0x000fe2000000004b */
[----:B------:R-:W-:Y:S02]  /*1adf0*/  IMAD.MOV.U32 R109, RZ, RZ, R37 ;  /* 0x000000ffff6d7224 */ /* 0x000fe400078e0025 */
[----:B------:R-:W-:Y:S02]  /*1ae00*/  FMUL.FTZ R37, R0, R121 ;  /* 0x0000007900257220 */ /* 0x000fe40000410000 */
[----:B------:R-:W-:Y:S01]  /*1ae10*/  MUFU.EX2 R121, R208 ;  /* 0x000000d000797308 */ /* 0x000fe20000000800 */
[----:B--2---:R-:W-:Y:S02]  /*1ae20*/  @!P6 HFMA2.BF16_V2 R48, -RZ.H0_H0, RZ.H0_H0, -R140.H0_H0 ;  /* 0x200000ffff30e231 */ /* 0x004fe4000034098c */
[----:B----4-:R-:W-:Y:S03]  /*1ae30*/  @!P5 HFMA2.BF16_V2 R52, -RZ.H0_H0, RZ.H0_H0, -R75.H0_H0 ;  /* 0x200000ffff34d231 */ /* 0x010fe6000034094b */
[----:B------:R-:W-:Y:S01]  /*1ae40*/  PRMT R7, R48, 0x7610, R7 ;  /* 0x0000761030077816 */ /* 0x000fe20000000007 */
[----:B------:R1:W-:Y:S03]  /*1ae50*/  @!P6 STL.S16 [R1+0x8c], R48 ;  /* 0x00008c300100e387 */ /* 0x0003e60000100600 */
[----:B------:R-:W-:Y:S01]  /*1ae60*/  @!P6 PRMT R140, R7, 0x5410, RZ ;  /* 0x00005410078ce816 */ /* 0x000fe200000000ff */
[----:B------:R3:W2:Y:S01]  /*1ae70*/  LDL.S16 R11, [R1+0x9c] ;  /* 0x00009c00010b7983 */ /* 0x0006a20000100600 */
[----:B------:R-:W-:Y:S02]  /*1ae80*/  PRMT R14, R52, 0x7610, R14 ;  /* 0x00007610340e7816 */ /* 0x000fe4000000000e */
[----:B------:R-:W-:Y:S01]  /*1ae90*/  ISETP.GE.U32.AND P6, PT, R237, R189, PT ;  /* 0x000000bded00720c */ /* 0x000fe20003fc6070 */
[----:B------:R3:W4:Y:S01]  /*1aea0*/  LDL.S16 R7, [R1+0x98] ;  /* 0x0000980001077983 */ /* 0x0007220000100600 */
[----:B------:R-:W-:Y:S01]  /*1aeb0*/  @!P5 PRMT R75, R14, 0x5410, RZ ;  /* 0x000054100e4bd816 */ /* 0x000fe200000000ff */
[----:B------:R-:W-:Y:S02]  /*1aec0*/  FMUL.FTZ R14, R3, R106 ;  /* 0x0000006a030e7220 */ /* 0x000fe40000410000 */
[----:B------:R3:W-:Y:S01]  /*1aed0*/  @!P5 STL.S16 [R1+0x88], R52 ;  /* 0x000088340100d387 */ /* 0x0007e20000100600 */
[----:B------:R-:W-:Y:S03]  /*1aee0*/  ISETP.GE.U32.AND P5, PT, R237, R196, PT ;  /* 0x000000c4ed00720c */ /* 0x000fe60003fa6070 */
[----:B------:R-:W-:Y:S04]  /*1aef0*/  STG.E.U16 [R160.64], R140 ;  /* 0x0000008ca0007986 */ /* 0x000fe8000c101522 */
[----:B------:R3:W-:Y:S01]  /*1af00*/  STG.E.U16 [R160.64+0x2], R75 ;  /* 0x0000024ba0007986 */ /* 0x0007e2000c101522 */
[----:B-1----:R-:W-:Y:S02]  /*1af10*/  IMAD.MOV.U32 R48, RZ, RZ, R36 ;  /* 0x000000ffff307224 */ /* 0x002fe400078e0024 */
[----:B------:R-:W-:Y:S02]  /*1af20*/  IMAD.MOV.U32 R36, RZ, RZ, R8 ;  /* 0x000000ffff247224 */ /* 0x000fe400078e0008 */
[----:B------:R-:W-:Y:S01]  /*1af30*/  FMUL.FTZ R8, R2, R108 ;  /* 0x0000006c02087220 */ /* 0x000fe20000410000 */
[----:B------:R-:W-:Y:S01]  /*1af40*/  SHF.R.U32.HI R2, RZ, 0x8, R4 ;  /* 0x00000008ff027819 */ /* 0x000fe20000011604 */
[----:B------:R-:W-:Y:S01]  /*1af50*/  IMAD.MOV.U32 R108, RZ, RZ, R36 ;  /* 0x000000ffff6c7224 */ /* 0x000fe200078e0024 */
[----:B------:R-:W-:Y:S01]  /*1af60*/  SHF.R.U32.HI R4, RZ, 0x10, R148 ;  /* 0x00000010ff047819 */ /* 0x000fe20000011694 */
[----:B------:R-:W-:Y:S01]  /*1af70*/  FMUL.FTZ R36, R0, R120 ;  /* 0x0000007800247220 */ /* 0x000fe20000410000 */
[----:B------:R-:W-:Y:S01]  /*1af80*/  LOP3.LUT R200, R2, 0xffff, RZ, 0xc0, !PT ;  /* 0x0000ffff02c87812 */ /* 0x000fe200078ec0ff */
[----:B------:R-:W-:Y:S01]  /*1af90*/  MUFU.EX2 R120, R214 ;  /* 0x000000d600787308 */ /* 0x000fe20000000800 */
[----:B------:R-:W-:Y:S01]  /*1afa0*/  LOP3.LUT R197, R4, 0xff, RZ, 0xc0, !PT ;  /* 0x000000ff04c57812 */ /* 0x000fe200078ec0ff */
[C---:B---3--:R-:W-:Y:S02]  /*1afb0*/  FMUL.FTZ R52, R0.reuse, R112 ;  /* 0x0000007000347220 */ /* 0x048fe40000410000 */
[C---:B------:R-:W-:Y:S02]  /*1afc0*/  FMUL.FTZ R4, R0.reuse, R136 ;  /* 0x0000008800047220 */ /* 0x040fe40000410000 */
[----:B------:R-:W-:Y:S02]  /*1afd0*/  IMAD.MOV.U32 R96, RZ, RZ, R48 ;  /* 0x000000ffff607224 */ /* 0x000fe400078e0030 */
[----:B------:R-:W-:Y:S02]  /*1afe0*/  FMUL.FTZ R48, R0, R116 ;  /* 0x0000007400307220 */ /* 0x000fe40000410000 */
[----:B------:R-:W-:Y:S01]  /*1aff0*/  FADD.FTZ R2, -R69, R73 ;  /* 0x0000004945027221 */ /* 0x000fe20000010100 */
[----:B------:R-:W-:Y:S01]  /*1b000*/  LOP3.LUT R75, R148, 0xff, RZ, 0xc0, !PT ;  /* 0x000000ff944b7812 */ /* 0x000fe200078ec0ff */
[----:B------:R-:W-:Y:S02]  /*1b010*/  FFMA.FTZ R73, R0, R241, R224 ;  /* 0x000000f100497223 */ /* 0x000fe400000100e0 */
[----:B------:R-:W-:Y:S02]  /*1b020*/  FMUL.FTZ R2, R2, c[0x0][0x23c] ;  /* 0x00008f0002027a20 */ /* 0x000fe40000410000 */
[----:B------:R-:W-:Y:S01]  /*1b030*/  FADD.FTZ R79, R235, R73 ;  /* 0x00000049eb4f7221 */ /* 0x000fe20000010000 */
[----:B------:R-:W-:Y:S03]  /*1b040*/  LOP3.LUT R73, R81, 0xffff, RZ, 0xc0, !PT ;  /* 0x0000ffff51497812 */ /* 0x000fe600078ec0ff */
[----:B------:R-:W1:Y:S01]  /*1b050*/  MUFU.EX2 R2, R2 ;  /* 0x0000000200027308 */ /* 0x000e620000000800 */
[----:B------:R-:W-:Y:S01]  /*1b060*/  SHF.R.U32.HI R73, RZ, 0x8, R73 ;  /* 0x00000008ff497819 */ /* 0x000fe20000011649 */
[C---:B-1----:R-:W-:Y:S02]  /*1b070*/  FMUL.FTZ R66, R2.reuse, R102 ;  /* 0x0000006602427220 */ /* 0x042fe40000410000 */
[C---:B------:R-:W-:Y:S02]  /*1b080*/  FMUL.FTZ R34, R2.reuse, R126 ;  /* 0x0000007e02227220 */ /* 0x040fe40000410000 */
[C---:B------:R-:W-:Y:S02]  /*1b090*/  FMUL.FTZ R35, R2.reuse, R127 ;  /* 0x0000007f02237220 */ /* 0x040fe40000410000 */
[C---:B------:R-:W-:Y:S02]  /*1b0a0*/  FMUL.FTZ R39, R2.reuse, R123 ;  /* 0x0000007b02277220 */ /* 0x040fe40000410000 */
[C---:B------:R-:W-:Y:S02]  /*1b0b0*/  FFMA.FTZ R76, R2.reuse, R242, R225 ;  /* 0x000000f2024c7223 */ /* 0x040fe400000100e1 */
[C---:B------:R-:W-:Y:S01]  /*1b0c0*/  FMUL.FTZ R18, R2.reuse, R134 ;  /* 0x0000008602127220 */ /* 0x040fe20000410000 */
[----:B------:R-:W-:Y:S01]  /*1b0d0*/  SHF.R.U32.HI R134, RZ, 0x18, R124 ;  /* 0x00000018ff867819 */ /* 0x000fe2000001167c */
[C---:B------:R-:W-:Y:S02]  /*1b0e0*/  FMUL.FTZ R19, R2.reuse, R135 ;  /* 0x0000008702137220 */ /* 0x040fe40000410000 */
[C---:B------:R-:W-:Y:S01]  /*1b0f0*/  FMUL.FTZ R22, R2.reuse, R130 ;  /* 0x0000008202167220 */ /* 0x040fe20000410000 */
[----:B------:R-:W-:Y:S01]  /*1b100*/  LOP3.LUT R130, R125, UR14, R152, 0x96, !PT ;  /* 0x0000000e7d827c12 */ /* 0x000fe2000f8e9698 */
[C---:B------:R-:W-:Y:S02]  /*1b110*/  FMUL.FTZ R23, R2.reuse, R131 ;  /* 0x0000008302177220 */ /* 0x040fe40000410000 */
[C---:B------:R-:W-:Y:S02]  /*1b120*/  FMUL.FTZ R38, R2.reuse, R122 ;  /* 0x0000007a02267220 */ /* 0x040fe40000410000 */
[C---:B------:R-:W-:Y:S02]  /*1b130*/  FMUL.FTZ R50, R2.reuse, R118 ;  /* 0x0000007602327220 */ /* 0x040fe40000410000 */
[C---:B------:R-:W-:Y:S02]  /*1b140*/  FMUL.FTZ R51, R2.reuse, R119 ;  /* 0x0000007702337220 */ /* 0x040fe40000410000 */
[C---:B------:R-:W-:Y:S01]  /*1b150*/  FMUL.FTZ R54, R2.reuse, R114 ;  /* 0x0000007202367220 */ /* 0x040fe20000410000 */
[----:B------:R-:W-:Y:S01]  /*1b160*/  MUFU.EX2 R119, R210 ;  /* 0x000000d200777308 */ /* 0x000fe20000000800 */
[C---:B------:R-:W-:Y:S02]  /*1b170*/  FMUL.FTZ R55, R2.reuse, R115 ;  /* 0x0000007302377220 */ /* 0x040fe40000410000 */
[----:B------:R-:W-:Y:S07]  /*1b180*/  FMUL.FTZ R67, R2, R103 ;  /* 0x0000006702437220 */ /* 0x000fee0000410000 */
[----:B------:R-:W-:Y:S01]  /*1b190*/  MUFU.EX2 R103, R201 ;  /* 0x000000c900677308 */ /* 0x000fe20000000800 */
[----:B--2---:R-:W-:Y:S02]  /*1b1a0*/  @!P4 HFMA2.BF16_V2 R11, -RZ.H0_H0, RZ.H0_H0, -R74.H0_H0 ;  /* 0x200000ffff0bc231 */ /* 0x004fe4000034094a */
[----:B----4-:R-:W-:Y:S03]  /*1b1b0*/  @!P3 HFMA2.BF16_V2 R7, -RZ.H0_H0, RZ.H0_H0, -R72.H0_H0 ;  /* 0x200000ffff07b231 */ /* 0x010fe60000340948 */
[----:B------:R-:W-:Y:S01]  /*1b1c0*/  PRMT R6, R11, 0x7610, R6 ;  /* 0x000076100b067816 */ /* 0x000fe20000000006 */
[----:B------:R1:W-:Y:S03]  /*1b1d0*/  @!P4 STL.S16 [R1+0x9c], R11 ;  /* 0x00009c0b0100c387 */ /* 0x0003e60000100600 */
[----:B------:R-:W-:Y:S01]  /*1b1e0*/  @!P4 PRMT R74, R6, 0x5410, RZ ;  /* 0x00005410064ac816 */ /* 0x000fe200000000ff */
[----:B------:R2:W-:Y:S01]  /*1b1f0*/  @!P3 STL.S16 [R1+0x98], R7 ;  /* 0x000098070100b387 */ /* 0x0005e20000100600 */
[----:B------:R-:W-:Y:S02]  /*1b200*/  PRMT R5, R7, 0x7610, R5 ;  /* 0x0000761007057816 */ /* 0x000fe40000000005 */
[----:B------:R-:W-:Y:S01]  /*1b210*/  ISETP.GE.U32.AND P4, PT, R237, R197, PT ;  /* 0x000000c5ed00720c */ /* 0x000fe20003f86070 */
[----:B------:R3:W4:Y:S01]  /*1b220*/  LDL.S16 R6, [R1+0xa0] ;  /* 0x0000a00001067983 */ /* 0x0007220000100600 */
[----:B------:R-:W-:Y:S01]  /*1b230*/  @!P3 PRMT R72, R5, 0x5410, RZ ;  /* 0x000054100548b816 */ /* 0x000fe200000000ff */
[----:B------:R-:W-:Y:S01]  /*1b240*/  FMUL.FTZ R5, R0, R137 ;  /* 0x0000008900057220 */ /* 0x000fe20000410000 */
[----:B------:R-:W-:Y:S01]  /*1b250*/  ISETP.GE.U32.AND P3, PT, R237, R200, PT ;  /* 0x000000c8ed00720c */ /* 0x000fe20003f66070 */
[----:B------:R3:W3:Y:S01]  /*1b260*/  LDL.S16 R78, [R1+0xa4] ;  /* 0x0000a400014e7983 */ /* 0x0006e20000100600 */
[----:B------:R-:W-:Y:S03]  /*1b270*/  LOP3.LUT R137, R124, 0xff, RZ, 0xc0, !PT ;  /* 0x000000ff7c897812 */ /* 0x000fe600078ec0ff */
[----:B------:R-:W-:Y:S04]  /*1b280*/  STG.E.U16 [R154.64+0x10], R74 ;  /* 0x0000104a9a007986 */ /* 0x000fe8000c101522 */
[----:B------:R-:W-:Y:S01]  /*1b290*/  STG.E.U16 [R154.64+0x12], R72 ;  /* 0x000012489a007986 */ /* 0x000fe2000c101522 */
[----:B-1----:R-:W-:Y:S01]  /*1b2a0*/  FMUL.FTZ R11, R3, R111 ;  /* 0x0000006f030b7220 */ /* 0x002fe20000410000 */
[----:B------:R-:W-:Y:S01]  /*1b2b0*/  F2FP.BF16.PACK_AB R3, R93, R85 ;  /* 0x000000555d03723e */ /* 0x000fe200000010ff */
[----:B--2---:R-:W-:Y:S03]  /*1b2c0*/  FMUL.FTZ R7, R2, R139 ;  /* 0x0000008b02077220 */ /* 0x004fe60000410000 */
[C---:B------:R-:W-:Y:S02]  /*1b2d0*/  PRMT R0, R3.reuse, 0x7610, R0 ;  /* 0x0000761003007816 */ /* 0x040fe40000000000 */
[----:B------:R-:W-:Y:S04]  /*1b2e0*/  PRMT R3, R3, 0x7632, R3 ;  /* 0x0000763203037816 */ /* 0x000fe80000000003 */
[----:B------:R-:W-:Y:S01]  /*1b2f0*/  PRMT R82, R0, 0x5410, R3 ;  /* 0x0000541000527816 */ /* 0x000fe20000000003 */
[----:B----4-:R-:W-:Y:S02]  /*1b300*/  @!P2 HFMA2.BF16_V2 R6, -RZ.H0_H0, RZ.H0_H0, -R0.H0_H0 ;  /* 0x200000ffff06a231 */ /* 0x010fe40000340900 */
[----:B---3--:R-:W-:Y:S03]  /*1b310*/  @!P1 HFMA2.BF16_V2 R78, -RZ.H0_H0, RZ.H0_H0, -R3.H0_H0 ;  /* 0x200000ffff4e9231 */ /* 0x008fe60000340903 */
[----:B------:R-:W-:Y:S01]  /*1b320*/  PRMT R83, R6, 0x7610, R83 ;  /* 0x0000761006537816 */ /* 0x000fe20000000053 */
[----:B------:R1:W-:Y:S01]  /*1b330*/  @!P2 STL.S16 [R1+0xa0], R6 ;  /* 0x0000a0060100a387 */ /* 0x0003e20000100600 */
[----:B------:R-:W-:Y:S03]  /*1b340*/  PRMT R77, R78, 0x7610, R77 ;  /* 0x000076104e4d7816 */ /* 0x000fe6000000004d */
[----:B------:R2:W-:Y:S01]  /*1b350*/  @!P1 STL.S16 [R1+0xa4], R78 ;  /* 0x0000a44e01009387 */ /* 0x0005e20000100600 */
[----:B------:R-:W-:Y:S02]  /*1b360*/  @!P2 PRMT R0, R83, 0x5410, RZ ;  /* 0x000054105300a816 */ /* 0x000fe400000000ff */
[----:B------:R-:W-:Y:S01]  /*1b370*/  @!P1 PRMT R3, R77, 0x5410, RZ ;  /* 0x000054104d039816 */ /* 0x000fe200000000ff */
[----:B------:R3:W4:Y:S01]  /*1b380*/  LDL.S16 R112, [R1+0xb0] ;  /* 0x0000b00001707983 */ /* 0x0007220000100600 */
[----:B------:R-:W-:Y:S03]  /*1b390*/  ISETP.GE.U32.AND P2, PT, R237, R204, PT ;  /* 0x000000cced00720c */ /* 0x000fe60003f46070 */
[----:B------:R3:W3:Y:S04]  /*1b3a0*/  LDL.S16 R107, [R1+0xac] ;  /* 0x0000ac00016b7983 */ /* 0x0006e80000100600 */
[----:B------:R2:W3:Y:S04]  /*1b3b0*/  LDL.S16 R102, [R1+0xa8] ;  /* 0x0000a80001667983 */ /* 0x0004e80000100600 */
[----:B------:R2:W3:Y:S04]  /*1b3c0*/  LDL.S16 R113, [R1+0xb4] ;  /* 0x0000b40001717983 */ /* 0x0004e80000100600 */
[----:B------:R2:W3:Y:S01]  /*1b3d0*/  LDL.S16 R111, [R1+0xbc] ;  /* 0x0000bc00016f7983 */ /* 0x0004e20000100600 */
[----:B-1----:R-:W-:Y:S01]  /*1b3e0*/  FMUL.FTZ R6, R2, R138 ;  /* 0x0000008a02067220 */ /* 0x002fe20000410000 */
[----:B------:R-:W-:Y:S02]  /*1b3f0*/  IADD3 R2, R166, 0x1, RZ ;  /* 0x00000001a6027810 */ /* 0x000fe40007ffe0ff */
[----:B------:R-:W-:Y:S01]  /*1b400*/  LOP3.LUT R166, R73, 0xffff, RZ, 0xc0, !PT ;  /* 0x0000ffff49a67812 */ /* 0x000fe200078ec0ff */
[----:B------:R1:W3:Y:S01]  /*1b410*/  LDL.S16 R109, [R1+0xb8] ;  /* 0x0000b800016d7983 */ /* 0x0002e20000100600 */
[----:B------:R-:W-:Y:S01]  /*1b420*/  LOP3.LUT R2, R2, UR37, RZ, 0x3c, !PT ;  /* 0x0000002502027c12 */ /* 0x000fe2000f8e3cff */
[----:B------:R-:W-:Y:S01]  /*1b430*/  FADD.FTZ R73, R195, R79 ;  /* 0x0000004fc3497221 */ /* 0x000fe20000010000 */
[----:B------:R-:W-:Y:S01]  /*1b440*/  ISETP.GE.U32.AND P0, PT, R237, R166, PT ;  /* 0x000000a6ed00720c */ /* 0x000fe20003f06070 */
[----:B------:R-:W-:Y:S01]  /*1b450*/  STG.E.U16 [R158.64+0x10], R0 ;  /* 0x000010009e007986 */ /* 0x000fe2000c101522 */
[----:B------:R-:W-:Y:S01]  /*1b460*/  LOP3.LUT R2, R245, R2, RZ, 0x3c, !PT ;  /* 0x00000002f5027212 */ /* 0x000fe200078e3cff */
[----:B------:R-:W-:Y:S01]  /*1b470*/  FADD.FTZ R92, R209, R73 ;  /* 0x00000049d15c7221 */ /* 0x000fe20000010000 */
[----:B------:R-:W-:Y:S01]  /*1b480*/  LOP3.LUT R73, R146, 0xff, RZ, 0xc0, !PT ;  /* 0x000000ff92497812 */ /* 0x000fe200078ec0ff */
[----:B------:R-:W-:Y:S02]  /*1b490*/  STG.E.U16 [R158.64+0x12], R3 ;  /* 0x000012039e007986 */ /* 0x000fe4000c101522 */
[----:B------:R-:W-:Y:S04]  /*1b4a0*/  IMAD.WIDE.U32 R86, R2, -0x326172a9, RZ ;  /* 0xcd9e8d5702567825 */ /* 0x000fe800078e00ff */
[----:B------:R-:W-:Y:S01]  /*1b4b0*/  FADD.FTZ R2, R232, R76 ;  /* 0x0000004ce8027221 */ /* 0x000fe20000010000 */
[----:B------:R-:W-:Y:S01]  /*1b4c0*/  LOP3.LUT R76, R87, UR12, R88, 0x96, !PT ;  /* 0x0000000c574c7c12 */ /* 0x000fe2000f8e9658 */
[----:B------:R-:W-:Y:S01]  /*1b4d0*/  FADD.FTZ R88, R215, R84 ;  /* 0x00000054d7587221 */ /* 0x000fe20000010000 */
[----:B------:R-:W-:Y:S01]  /*1b4e0*/  LOP3.LUT R84, R223, UR11, R86, 0x96, !PT ;  /* 0x0000000bdf547c12 */ /* 0x000fe2000f8e9656 */
[----:B------:R-:W-:Y:S01]  /*1b4f0*/  FADD.FTZ R2, R85, R2 ;  /* 0x0000000255027221 */ /* 0x000fe20000010000 */
[----:B------:R-:W-:Y:S01]  /*1b500*/  LOP3.LUT R86, R231, UR11, R86, 0x96, !PT ;  /* 0x0000000be7567c12 */ /* 0x000fe2000f8e9656 */
[----:B------:R-:W-:Y:S04]  /*1b510*/  IMAD.WIDE.U32 R76, R76, -0x2daee0ad, RZ ;  /* 0xd2511f534c4c7825 */ /* 0x000fe800078e00ff */
[----:B------:R-:W-:Y:S01]  /*1b520*/  IMAD.WIDE.U32 R84, R84, -0x2daee0ad, RZ ;  /* 0xd2511f5354547825 */ /* 0x000fe200078e00ff */
[----:B--2---:R-:W-:Y:S02]  /*1b530*/  LOP3.LUT R78, R77, UR4, R96, 0x96, !PT ;  /* 0x000000044d4e7c12 */ /* 0x004fe4000f8e9660 */
[----:B------:R-:W2:Y:S01]  /*1b540*/  MUFU.EX2 R96, R202 ;  /* 0x000000ca00607308 */ /* 0x000ea20000000800 */
[----:B------:R-:W-:Y:S01]  /*1b550*/  FADD.FTZ R93, R93, R2 ;  /* 0x000000025d5d7221 */ /* 0x000fe20000010000 */
[----:B------:R-:W-:Y:S01]  /*1b560*/  LOP3.LUT R85, R85, UR9, R76, 0x96, !PT ;  /* 0x0000000955557c12 */ /* 0x000fe2000f8e964c */
[----:B------:R-:W-:Y:S01]  /*1b570*/  IMAD.WIDE.U32 R78, R78, -0x326172a9, RZ ;  /* 0xcd9e8d574e4e7825 */ /* 0x000fe200078e00ff */
[----:B------:R-:W-:Y:S04]  /*1b580*/  LOP3.LUT R2, R147, UR13, R150, 0x96, !PT ;  /* 0x0000000d93027c12 */ /* 0x000fe8000f8e9696 */
[----:B------:R-:W-:Y:S05]  /*1b590*/  LOP3.LUT R77, R79, UR10, R222, 0x96, !PT ;  /* 0x0000000a4f4d7c12 */ /* 0x000fea000f8e96de */
[----:B------:R-:W-:Y:S05]  /*1b5a0*/  IMAD.WIDE.U32 R76, R77, -0x2daee0ad, RZ ;  /* 0xd2511f534d4c7825 */ /* 0x000fea00078e00ff */
[----:B------:R-:W-:Y:S01]  /*1b5b0*/  LOP3.LUT R79, R77, UR7, R84, 0x96, !PT ;  /* 0x000000074d4f7c12 */ /* 0x000fe2000f8e9654 */
[----:B------:R-:W-:Y:S05]  /*1b5c0*/  IMAD.WIDE.U32 R84, R85, -0x326172a9, RZ ;  /* 0xcd9e8d5755547825 */ /* 0x000fea00078e00ff */
[----:B------:R-:W-:Y:S05]  /*1b5d0*/  LOP3.LUT R78, R85, UR8, R78, 0x96, !PT ;  /* 0x00000008554e7c12 */ /* 0x000fea000f8e964e */
[----:B------:R-:W-:Y:S04]  /*1b5e0*/  IMAD.WIDE.U32 R164, R78, -0x2daee0ad, RZ ;  /* 0xd2511f534ea47825 */ /* 0x000fe800078e00ff */
[----:B------:R-:W-:Y:S01]  /*1b5f0*/  IMAD.WIDE.U32 R78, R79, -0x326172a9, RZ ;  /* 0xcd9e8d574f4e7825 */ /* 0x000fe200078e00ff */
[----:B------:R-:W-:Y:S02]  /*1b600*/  LOP3.LUT R83, R165, UR5, R76, 0x96, !PT ;  /* 0x00000005a5537c12 */ /* 0x000fe4000f8e964c */
[----:B------:R-:W-:Y:S01]  /*1b610*/  LOP3.LUT R76, R87, UR12, R104, 0x96, !PT ;  /* 0x0000000c574c7c12 */ /* 0x000fe2000f8e9668 */
[----:B------:R-:W-:Y:S01]  /*1b620*/  IMAD.WIDE.U32 R86, R86, -0x2daee0ad, RZ ;  /* 0xd2511f5356567825 */ /* 0x000fe200078e00ff */
[----:B------:R-:W-:Y:S02]  /*1b630*/  LOP3.LUT R215, R79, UR6, R84, 0x96, !PT ;  /* 0x000000064fd77c12 */ /* 0x000fe4000f8e9654 */
[----:B------:R-:W-:Y:S01]  /*1b640*/  SHF.R.U32.HI R79, RZ, 0x10, R146 ;  /* 0x00000010ff4f7819 */ /* 0x000fe20000011692 */
[----:B------:R-:W-:Y:S05]  /*1b650*/  IMAD.WIDE.U32 R76, R76, -0x2daee0ad, RZ ;  /* 0xd2511f534c4c7825 */ /* 0x000fea00078e00ff */
[----:B------:R-:W-:Y:S02]  /*1b660*/  LOP3.LUT R84, R77, UR4, R108, 0x96, !PT ;  /* 0x000000044d547c12 */ /* 0x000fe4000f8e966c */
[----:B------:R-:W-:Y:S01]  /*1b670*/  LOP3.LUT R87, R87, UR9, R76, 0x96, !PT ;  /* 0x0000000957577c12 */ /* 0x000fe2000f8e964c */
[----:B------:R1:W3:Y:S02]  /*1b680*/  LDL.S16 R108, [R1+0xc0] ;  /* 0x0000c000016c7983 */ /* 0x0002e40000100600 */
[----:B------:R-:W-:Y:S05]  /*1b690*/  IMAD.WIDE.U32 R84, R84, -0x326172a9, RZ ;  /* 0xcd9e8d5754547825 */ /* 0x000fea00078e00ff */
[----:B------:R-:W-:Y:S05]  /*1b6a0*/  LOP3.LUT R76, R85, UR10, R230, 0x96, !PT ;  /* 0x0000000a554c7c12 */ /* 0x000fea000f8e96e6 */
[----:B------:R-:W-:Y:S05]  /*1b6b0*/  IMAD.WIDE.U32 R76, R76, -0x2daee0ad, RZ ;  /* 0xd2511f534c4c7825 */ /* 0x000fea00078e00ff */
[----:B------:R-:W-:Y:S01]  /*1b6c0*/  LOP3.LUT R104, R77, UR7, R86, 0x96, !PT ;  /* 0x000000074d687c12 */ /* 0x000fe2000f8e9656 */
[----:B------:R-:W-:Y:S04]  /*1b6d0*/  IMAD.WIDE.U32 R86, R87, -0x326172a9, RZ ;  /* 0xcd9e8d5757567825 */ /* 0x000fe800078e00ff */
[----:B------:R-:W-:Y:S01]  /*1b6e0*/  IMAD.WIDE.U32 R104, R104, -0x326172a9, RZ ;  /* 0xcd9e8d5768687825 */ /* 0x000fe200078e00ff */
[----:B------:R-:W-:Y:S02]  /*1b6f0*/  LOP3.LUT R84, R87, UR8, R84, 0x96, !PT ;  /* 0x0000000857547c12 */ /* 0x000fe4000f8e9654 */
[----:B------:R-:W-:Y:S02]  /*1b700*/  LOP3.LUT R87, R79, 0xff, RZ, 0xc0, !PT ;  /* 0x000000ff4f577812 */ /* 0x000fe400078ec0ff */
[----:B------:R-:W-:Y:S01]  /*1b710*/  LOP3.LUT R209, R105, UR6, R86, 0x96, !PT ;  /* 0x0000000669d17c12 */ /* 0x000fe2000f8e9656 */
[----:B------:R-:W-:Y:S01]  /*1b720*/  IMAD.WIDE.U32 R194, R84, -0x2daee0ad, RZ ;  /* 0xd2511f5354c27825 */ /* 0x000fe200078e00ff */
[----:B------:R-:W-:Y:S02]  /*1b730*/  F2FP.BF16.PACK_AB R84, R90, R89 ;  /* 0x000000595a54723e */ /* 0x000fe400000010ff */
[----:B------:R-:W-:Y:S02]  /*1b740*/  F2FP.BF16.PACK_AB R86, R157, R153 ;  /* 0x000000999d56723e */ /* 0x000fe400000010ff */
[----:B------:R-:W-:Y:S02]  /*1b750*/  LOP3.LUT R106, R195, UR5, R76, 0x96, !PT ;  /* 0x00000005c36a7c12 */ /* 0x000fe4000f8e964c */
[----:B------:R-:W-:Y:S02]  /*1b760*/  LOP3.LUT R76, R146, 0xffff, RZ, 0xc0, !PT ;  /* 0x0000ffff924c7812 */ /* 0x000fe400078ec0ff */
[----:B------:R-:W-:Y:S02]  /*1b770*/  SHF.R.U32.HI R146, RZ, 0x18, R146 ;  /* 0x00000018ff927819 */ /* 0x000fe40000011692 */
[----:B------:R-:W-:Y:S04]  /*1b780*/  SHF.R.U32.HI R76, RZ, 0x8, R76 ;  /* 0x00000008ff4c7819 */ /* 0x000fe8000001164c */
[----:B------:R-:W-:Y:S01]  /*1b790*/  PRMT R165, R73, 0x5410, R76 ;  /* 0x0000541049a57816 */ /* 0x000fe2000000004c */
[----:B------:R-:W-:Y:S01]  /*1b7a0*/  FADD.FTZ R73, R89, R151 ;  /* 0x0000009759497221 */ /* 0x000fe20000010000 */
[----:B------:R-:W-:Y:S01]  /*1b7b0*/  LOP3.LUT R89, R2, 0xff, RZ, 0xc0, !PT ;  /* 0x000000ff02597812 */ /* 0x000fe200078ec0ff */
[----:B------:R-:W-:Y:S01]  /*1b7c0*/  FADD.FTZ R76, R153, R88 ;  /* 0x00000058994c7221 */ /* 0x000fe20000010000 */
[----:B------:R-:W-:Y:S01]  /*1b7d0*/  SHF.R.U32.HI R88, RZ, 0x18, R2 ;  /* 0x00000018ff587819 */ /* 0x000fe20000011602 */
[----:B------:R-:W-:Y:S01]  /*1b7e0*/  FADD.FTZ R90, R90, R73 ;  /* 0x000000495a5a7221 */ /* 0x000fe20000010000 */
[----:B------:R-:W-:Y:S01]  /*1b7f0*/  LOP3.LUT R73, R2, 0xffff, RZ, 0xc0, !PT ;  /* 0x0000ffff02497812 */ /* 0x000fe200078ec0ff */
[----:B------:R-:W-:Y:S01]  /*1b800*/  FADD.FTZ R91, R157, R76 ;  /* 0x0000004c9d5b7221 */ /* 0x000fe20000010000 */
[----:B------:R-:W-:Y:S01]  /*1b810*/  PRMT R153, R87, 0x5410, R146 ;  /* 0x0000541057997816 */ /* 0x000fe20000000092 */
[----:B------:R-:W-:Y:S01]  /*1b820*/  IMAD.WIDE.U32 R76, R83, -0x326172a9, RZ ;  /* 0xcd9e8d57534c7825 */ /* 0x000fe200078e00ff */
[----:B------:R-:W-:Y:S02]  /*1b830*/  SHF.R.U32.HI R83, RZ, 0x10, R2 ;  /* 0x00000010ff537819 */ /* 0x000fe40000011602 */
[----:B------:R-:W-:Y:S01]  /*1b840*/  SHF.R.U32.HI R85, RZ, 0x8, R73 ;  /* 0x00000008ff557819 */ /* 0x000fe20000011649 */
[----:B------:R-:W-:Y:S01]  /*1b850*/  FADD.FTZ R2, R193, R92 ;  /* 0x0000005cc1027221 */ /* 0x000fe20000010000 */
[C-C-:B------:R-:W-:Y:S02]  /*1b860*/  LOP3.LUT R79, R77.reuse, UR13, R78.reuse, 0x96, !PT ;  /* 0x0000000d4d4f7c12 */ /* 0x140fe4000f8e964e */
[----:B------:R-:W-:Y:S01]  /*1b870*/  LOP3.LUT R133, R77, UR13, R78, 0x96, !PT ;  /* 0x0000000d4d857c12 */ /* 0x000fe2000f8e964e */
[--C-:B------:R-:W-:Y:S01]  /*1b880*/  FADD.FTZ R78, R95, R2.reuse ;  /* 0x000000025f4e7221 */ /* 0x100fe20000010000 */
[----:B------:R-:W-:Y:S02]  /*1b890*/  PRMT R2, R84, 0x7632, R2 ;  /* 0x0000763254027816 */ /* 0x000fe40000000002 */
[----:B------:R-:W-:Y:S01]  /*1b8a0*/  LOP3.LUT R73, R83, 0xff, RZ, 0xc0, !PT ;  /* 0x000000ff53497812 */ /* 0x000fe200078ec0ff */
[----:B------:R-:W-:Y:S01]  /*1b8b0*/  FADD.FTZ R78, R99, R78 ;  /* 0x0000004e634e7221 */ /* 0x000fe20000010000 */
[----:B------:R-:W-:Y:S02]  /*1b8c0*/  PRMT R151, R89, 0x5410, R85 ;  /* 0x0000541059977816 */ /* 0x000fe40000000055 */
[----:B------:R-:W-:Y:S01]  /*1b8d0*/  PRMT R150, R73, 0x5410, R88 ;  /* 0x0000541049967816 */ /* 0x000fe20000000058 */
[----:B------:R-:W-:Y:S01]  /*1b8e0*/  FADD.FTZ R73, R171, R93 ;  /* 0x0000005dab497221 */ /* 0x000fe20000010000 */
[----:B------:R-:W-:Y:S02]  /*1b8f0*/  PRMT R85, R86, 0x7632, R85 ;  /* 0x0000763256557816 */ /* 0x000fe40000000055 */
[----:B------:R-:W-:Y:S01]  /*1b900*/  F2FP.BF16.PACK_AB R87, R95, R193 ;  /* 0x000000c15f57723e */ /* 0x000fe200000010ff */
[C---:B------:R-:W-:Y:S01]  /*1b910*/  FADD.FTZ R83, R94.reuse, R73 ;  /* 0x000000495e537221 */ /* 0x040fe20000010000 */
[----:B------:R-:W-:Y:S01]  /*1b920*/  F2FP.BF16.PACK_AB R93, R94, R171 ;  /* 0x000000ab5e5d723e */ /* 0x000fe200000010ff */
[----:B------:R-:W-:Y:S01]  /*1b930*/  FADD.FTZ R73, R169, R90 ;  /* 0x0000005aa9497221 */ /* 0x000fe20000010000 */
[C---:B------:R-:W-:Y:S02]  /*1b940*/  F2FP.BF16.PACK_AB R94, R170.reuse, R169 ;  /* 0x000000a9aa5e723e */ /* 0x040fe400000010ff */
[----:B------:R-:W-:Y:S01]  /*1b950*/  PRMT R92, R87, 0x7632, R92 ;  /* 0x00007632575c7816 */ /* 0x000fe2000000005c */
[----:B------:R-:W-:Y:S01]  /*1b960*/  FADD.FTZ R88, R170, R73 ;  /* 0x00000049aa587221 */ /* 0x000fe20000010000 */
[----:B------:R-:W-:Y:S01]  /*1b970*/  SHF.R.U32.HI R146, RZ, 0x18, R81 ;  /* 0x00000018ff927819 */ /* 0x000fe20000011651 */
[----:B------:R-:W-:Y:S01]  /*1b980*/  FADD.FTZ R73, R97, R91 ;  /* 0x0000005b61497221 */ /* 0x000fe20000010000 */
[----:B------:R-:W-:Y:S01]  /*1b990*/  F2FP.BF16.PACK_AB R97, R167, R97 ;  /* 0x00000061a761723e */ /* 0x000fe200000010ff */
[----:B------:R-:W-:Y:S01]  /*1b9a0*/  IMAD.WIDE.U32 R90, R218, -0x2daee0ad, RZ ;  /* 0xd2511f53da5a7825 */ /* 0x000fe200078e00ff */
[----:B------:R-:W-:Y:S02]  /*1b9b0*/  PRMT R95, R93, 0x7632, R95 ;  /* 0x000076325d5f7816 */ /* 0x000fe4000000005f */
[C---:B--2---:R-:W-:Y:S01]  /*1b9c0*/  F2FP.BF16.PACK_AB R99, R96.reuse, R99 ;  /* 0x000000636063723e */ /* 0x044fe200000010ff */
[----:B------:R-:W-:Y:S01]  /*1b9d0*/  FADD.FTZ R89, R167, R73 ;  /* 0x00000049a7597221 */ /* 0x000fe20000010000 */
[----:B------:R-:W-:Y:S01]  /*1b9e0*/  PRMT R98, R97, 0x7632, R98 ;  /* 0x0000763261627816 */ /* 0x000fe20000000062 */
[----:B------:R-:W-:Y:S01]  /*1b9f0*/  FADD.FTZ R73, R101, R83 ;  /* 0x0000005365497221 */ /* 0x000fe20000010000 */
[----:B------:R-:W-:Y:S01]  /*1ba00*/  F2FP.BF16.PACK_AB R101, R103, R101 ;  /* 0x000000656765723e */ /* 0x000fe200000010ff */
[----:B------:R-:W-:Y:S01]  /*1ba10*/  FADD.FTZ R83, R96, R78 ;  /* 0x0000004e60537221 */ /* 0x000fe20000010000 */
[----:B------:R-:W-:Y:S01]  /*1ba20*/  PRMT R100, R99, 0x7632, R100 ;  /* 0x0000763263647816 */ /* 0x000fe20000000064 */
[----:B------:R-:W-:Y:S01]  /*1ba30*/  FADD.FTZ R103, R103, R73 ;  /* 0x0000004967677221 */ /* 0x000fe20000010000 */
[----:B------:R-:W-:Y:S01]  /*1ba40*/  SHF.R.U32.HI R73, RZ, 0x10, R81 ;  /* 0x00000010ff497819 */ /* 0x000fe20000011651 */
[----:B------:R-:W-:Y:S01]  /*1ba50*/  MUFU.EX2 R96, R205 ;  /* 0x000000cd00607308 */ /* 0x000fe20000000800 */
[C---:B------:R-:W-:Y:S02]  /*1ba60*/  LOP3.LUT R140, R76.reuse, 0xff, RZ, 0xc0, !PT ;  /* 0x000000ff4c8c7812 */ /* 0x040fe400078ec0ff */
[----:B------:R-:W-:Y:S02]  /*1ba70*/  LOP3.LUT R147, R73, 0xff, RZ, 0xc0, !PT ;  /* 0x000000ff49937812 */ /* 0x000fe400078ec0ff */
[----:B------:R-:W-:Y:S02]  /*1ba80*/  LOP3.LUT R73, R91, UR14, R192, 0x96, !PT ;  /* 0x0000000e5b497c12 */ /* 0x000fe4000f8e96c0 */
[C---:B------:R-:W-:Y:S02]  /*1ba90*/  LOP3.LUT R157, R76.reuse, 0xffff, RZ, 0xc0, !PT ;  /* 0x0000ffff4c9d7812 */ /* 0x040fe400078ec0ff */
[C---:B------:R-:W-:Y:S02]  /*1baa0*/  LOP3.LUT R139, R73.reuse, 0xff, RZ, 0xc0, !PT ;  /* 0x000000ff498b7812 */ /* 0x040fe400078ec0ff */
[----:B------:R-:W-:Y:S02]  /*1bab0*/  LOP3.LUT R78, R73, 0xffff, RZ, 0xc0, !PT ;  /* 0x0000ffff494e7812 */ /* 0x000fe400078ec0ff */
[----:B------:R-:W-:Y:S02]  /*1bac0*/  SHF.R.U32.HI R115, RZ, 0x18, R73 ;  /* 0x00000018ff737819 */ /* 0x000fe40000011649 */
[----:B------:R-:W-:Y:S02]  /*1bad0*/  SHF.R.U32.HI R78, RZ, 0x8, R78 ;  /* 0x00000008ff4e7819 */ /* 0x000fe4000001164e */
[--C-:B------:R-:W-:Y:S02]  /*1bae0*/  SHF.R.U32.HI R171, RZ, 0x18, R76.reuse ;  /* 0x00000018ffab7819 */ /* 0x100fe4000001164c */
[--C-:B------:R-:W-:Y:S02]  /*1baf0*/  SHF.R.U32.HI R190, RZ, 0x10, R76.reuse ;  /* 0x00000010ffbe7819 */ /* 0x100fe4000001164c */
[C---:B------:R-:W-:Y:S02]  /*1bb00*/  LOP3.LUT R193, R76.reuse, 0xffff, RZ, 0xc0, !PT ;  /* 0x0000ffff4cc17812 */ /* 0x040fe400078ec0ff */
[----:B------:R-:W-:Y:S02]  /*1bb10*/  LOP3.LUT R195, R76, 0xff, RZ, 0xc0, !PT ;  /* 0x000000ff4cc37812 */ /* 0x000fe400078ec0ff */
[--C-:B------:R-:W-:Y:S02]  /*1bb20*/  SHF.R.U32.HI R199, RZ, 0x10, R76.reuse ;  /* 0x00000010ffc77819 */ /* 0x100fe4000001164c */
[----:B------:R-:W-:Y:S02]  /*1bb30*/  SHF.R.U32.HI R198, RZ, 0x18, R76 ;  /* 0x00000018ffc67819 */ /* 0x000fe4000001164c */
[----:B------:R-:W-:Y:S02]  /*1bb40*/  LOP3.LUT R131, R90, 0xff, RZ, 0xc0, !PT ;  /* 0x000000ff5a837812 */ /* 0x000fe400078ec0ff */
[----:B------:R-:W-:Y:S02]  /*1bb50*/  SHF.R.U32.HI R74, RZ, 0x10, R90 ;  /* 0x00000010ff4a7819 */ /* 0x000fe4000001165a */
[----:B------:R-:W-:Y:S02]  /*1bb60*/  SHF.R.U32.HI R72, RZ, 0x10, R79 ;  /* 0x00000010ff487819 */ /* 0x000fe4000001164f */
[----:B------:R-:W-:Y:S01]  /*1bb70*/  ISETP.GE.U32.AND P1, PT, R237, R140, PT ;  /* 0x0000008ced00720c */ /* 0x000fe20003f26070 */
[----:B----4-:R-:W-:Y:S02]  /*1bb80*/  @!P2 HFMA2.BF16_V2 R112, -RZ.H0_H0, RZ.H0_H0, -R84.H0_H0 ;  /* 0x200000ffff70a231 */ /* 0x010fe40000340954 */
[----:B---3--:R-:W-:Y:S03]  /*1bb90*/  @!P3 HFMA2.BF16_V2 R107, -RZ.H0_H0, RZ.H0_H0, -R2.H0_H0 ;  /* 0x200000ffff6bb231 */ /* 0x008fe60000340902 */
[----:B------:R-:W-:Y:S01]  /*1bba0*/  PRMT R167, R112, 0x7610, R167 ;  /* 0x0000761070a77816 */ /* 0x000fe200000000a7 */
[----:B------:R-:W-:Y:S01]  /*1bbb0*/  @!P2 STL.S16 [R1+0xb0], R112 ;  /* 0x0000b0700100a387 */ /* 0x000fe20000100600 */
[----:B------:R-:W-:Y:S01]  /*1bbc0*/  @!P4 HFMA2.BF16_V2 R102, -RZ.H0_H0, RZ.H0_H0, -R86.H0_H0 ;  /* 0x200000ffff66c231 */ /* 0x000fe20000340956 */
[----:B------:R-:W-:Y:S02]  /*1bbd0*/  PRMT R168, R107, 0x7610, R168 ;  /* 0x000076106ba87816 */ /* 0x000fe400000000a8 */
[----:B------:R2:W-:Y:S01]  /*1bbe0*/  @!P3 STL.S16 [R1+0xac], R107 ;  /* 0x0000ac6b0100b387 */ /* 0x0005e20000100600 */
[----:B------:R-:W-:Y:S01]  /*1bbf0*/  @!P5 HFMA2.BF16_V2 R113, -RZ.H0_H0, RZ.H0_H0, -R85.H0_H0 ;  /* 0x200000ffff71d231 */ /* 0x000fe20000340955 */
[----:B------:R-:W-:Y:S01]  /*1bc00*/  PRMT R169, R102, 0x7610, R169 ;  /* 0x0000761066a97816 */ /* 0x000fe200000000a9 */
[----:B------:R-:W-:Y:S03]  /*1bc10*/  @!P6 HFMA2.BF16_V2 R111, -RZ.H0_H0, RZ.H0_H0, -R87.H0_H0 ;  /* 0x200000ffff6fe231 */ /* 0x000fe60000340957 */
[----:B------:R-:W-:Y:S01]  /*1bc20*/  PRMT R201, R113, 0x7610, R201 ;  /* 0x0000761071c97816 */ /* 0x000fe200000000c9 */
[----:B------:R-:W-:Y:S05]  /*1bc30*/  @!P0 HFMA2.BF16_V2 R109, -RZ.H0_H0, RZ.H0_H0, -R92.H0_H0 ;  /* 0x200000ffff6d8231 */ /* 0x000fea000034095c */
[----:B------:R-:W-:Y:S04]  /*1bc40*/  PRMT R222, R109, 0x7610, R222 ;  /* 0x000076106dde7816 */ /* 0x000fe800000000de */
[----:B------:R-:W-:Y:S02]  /*1bc50*/  PRMT R141, R222, 0x7610, R141 ;  /* 0x00007610de8d7816 */ /* 0x000fe4000000008d */
[C---:B------:R-:W-:Y:S01]  /*1bc60*/  PRMT R222, R237.reuse, 0x7054, R237 ;  /* 0x00007054edde7816 */ /* 0x040fe200000000ed */
[----:B--2---:R1:W2:Y:S04]  /*1bc70*/  LDL.S16 R107, [R1+0xc4] ;  /* 0x0000c400016b7983 */ /* 0x0042a80000100600 */
[----:B------:R3:W-:Y:S04]  /*1bc80*/  @!P4 STL.S16 [R1+0xa8], R102 ;  /* 0x0000a8660100c387 */ /* 0x0007e80000100600 */
[----:B------:R1:W4:Y:S04]  /*1bc90*/  LDL.S16 R112, [R1+0xc8] ;  /* 0x0000c80001707983 */ /* 0x0003280000100600 */
[----:B------:R-:W-:Y:S04]  /*1bca0*/  @!P5 STL.S16 [R1+0xb4], R113 ;  /* 0x0000b4710100d387 */ /* 0x000fe80000100600 */
[----:B------:R-:W-:Y:S04]  /*1bcb0*/  @!P6 STL.S16 [R1+0xbc], R111 ;  /* 0x0000bc6f0100e387 */ /* 0x000fe80000100600 */
[----:B------:R1:W4:Y:S04]  /*1bcc0*/  LDL.S16 R105, [R1+0xd0] ;  /* 0x0000d00001697983 */ /* 0x0003280000100600 */
[----:B------:R1:W-:Y:S01]  /*1bcd0*/  @!P0 STL.S16 [R1+0xb8], R109 ;  /* 0x0000b86d01008387 */ /* 0x0003e20000100600 */
[----:B------:R-:W-:Y:S01]  /*1bce0*/  ISETP.GE.U32.AND P0, PT, R237, R147, PT ;  /* 0x00000093ed00720c */ /* 0x000fe20003f06070 */
[----:B---3--:R3:W3:Y:S01]  /*1bcf0*/  MUFU.EX2 R102, R203 ;  /* 0x000000cb00667308 */ /* 0x0086e20000000800 */
[----:B-1----:R-:W-:Y:S02]  /*1bd00*/  LOP3.LUT R109, R78, 0xffff, RZ, 0xc0, !PT ;  /* 0x0000ffff4e6d7812 */ /* 0x002fe400078ec0ff */
[----:B------:R-:W-:Y:S02]  /*1bd10*/  SHF.R.U32.HI R78, RZ, 0x10, R73 ;  /* 0x00000010ff4e7819 */ /* 0x000fe40000011649 */
[----:B---3--:R-:W-:Y:S01]  /*1bd20*/  PRMT R203, R111, 0x7610, R203 ;  /* 0x000076106fcb7816 */ /* 0x008fe200000000cb */
[----:B------:R-:W-:Y:S01]  /*1bd30*/  FADD.FTZ R81, R102, R88 ;  /* 0x0000005866517221 */ /* 0x000fe20000010000 */
[----:B------:R-:W-:Y:S01]  /*1bd40*/  F2FP.BF16.PACK_AB R102, R96, R102 ;  /* 0x000000666066723e */ /* 0x000fe200000010ff */
[----:B------:R1:W3:Y:S01]  /*1bd50*/  LDL.S16 R111, [R1+0xcc] ;  /* 0x0000cc00016f7983 */ /* 0x0002e20000100600 */
[----:B------:R-:W-:Y:S01]  /*1bd60*/  LOP3.LUT R138, R78, 0xff, RZ, 0xc0, !PT ;  /* 0x000000ff4e8a7812 */ /* 0x000fe200078ec0ff */
[----:B------:R-:W-:Y:S01]  /*1bd70*/  FADD.FTZ R81, R96, R81 ;  /* 0x0000005160517221 */ /* 0x000fe20000010000 */
[----:B------:R-:W-:Y:S01]  /*1bd80*/  PRMT R96, R94, 0x7632, R96 ;  /* 0x000076325e607816 */ /* 0x000fe20000000060 */
[----:B------:R-:W-:Y:S01]  /*1bd90*/  MUFU.EX2 R78, R207 ;  /* 0x000000cf004e7308 */ /* 0x000fe20000000800 */
[----:B------:R-:W-:Y:S05]  /*1bda0*/  @!P0 HFMA2.BF16_V2 R108, -RZ.H0_H0, RZ.H0_H0, -R93.H0_H0 ;  /* 0x200000ffff6c8231 */ /* 0x000fea000034095d */
[----:B------:R-:W-:Y:S01]  /*1bdb0*/  PRMT R202, R108, 0x7610, R202 ;  /* 0x000076106cca7816 */ /* 0x000fe200000000ca */
[----:B------:R1:W-:Y:S01]  /*1bdc0*/  @!P0 STL.S16 [R1+0xc0], R108 ;  /* 0x0000c06c01008387 */ /* 0x0003e20000100600 */
[----:B------:R-:W-:Y:S03]  /*1bdd0*/  ISETP.GE.U32.AND P0, PT, R237, R146, PT ;  /* 0x00000092ed00720c */ /* 0x000fe60003f06070 */
[----:B-1----:R1:W3:Y:S10]  /*1bde0*/  LDL.S16 R108, [R1+0xd4] ;  /* 0x0000d400016c7983 */ /* 0x0022f40000100600 */
[----:B--2---:R-:W-:Y:S05]  /*1bdf0*/  @!P0 HFMA2.BF16_V2 R107, -RZ.H0_H0, RZ.H0_H0, -R95.H0_H0 ;  /* 0x200000ffff6b8231 */ /* 0x004fea000034095f */
[----:B------:R-:W-:Y:S01]  /*1be00*/  PRMT R242, R107, 0x7610, R242 ;  /* 0x000076106bf27816 */ /* 0x000fe200000000f2 */
[----:B------:R2:W-:Y:S01]  /*1be10*/  @!P0 STL.S16 [R1+0xc4], R107 ;  /* 0x0000c46b01008387 */ /* 0x0005e20000100600 */
[C---:B------:R-:W-:Y:S11]  /*1be20*/  ISETP.GE.U32.AND P0, PT, R237.reuse, R139, PT ;  /* 0x0000008bed00720c */ /* 0x040ff60003f06070 */
[----:B------:R-:W-:Y:S02]  /*1be30*/  @!UPT UIADD3 URZ, URZ, URZ, URZ ;  /* 0x0000003f3f3ff290 */ /* 0x000fe4000fffe03f */
[----:B----4-:R-:W-:Y:S05]  /*1be40*/  @!P0 HFMA2.BF16_V2 R112, -RZ.H0_H0, RZ.H0_H0, -R94.H0_H0 ;  /* 0x200000ffff708231 */ /* 0x010fea000034095e */
[----:B------:R-:W-:Y:S01]  /*1be50*/  PRMT R241, R112, 0x7610, R241 ;  /* 0x0000761070f17816 */ /* 0x000fe200000000f1 */
[----:B--2---:R1:W2:Y:S04]  /*1be60*/  LDL.S16 R107, [R1+0xd8] ;  /* 0x0000d800016b7983 */ /* 0x0042a80000100600 */
[----:B------:R-:W-:Y:S01]  /*1be70*/  @!P0 STL.S16 [R1+0xc8], R112 ;  /* 0x0000c87001008387 */ /* 0x000fe20000100600 */
[----:B------:R-:W-:Y:S11]  /*1be80*/  ISETP.GE.U32.AND P0, PT, R237, R109, PT ;  /* 0x0000006ded00720c */ /* 0x000ff60003f06070 */
[----:B------:R-:W-:Y:S02]  /*1be90*/  @!UPT UIADD3 URZ, URZ, URZ, URZ ;  /* 0x0000003f3f3ff290 */ /* 0x000fe4000fffe03f */
[----:B------:R-:W-:Y:S05]  /*1bea0*/  @!P0 HFMA2.BF16_V2 R105, -RZ.H0_H0, RZ.H0_H0, -R96.H0_H0 ;  /* 0x200000ffff698231 */ /* 0x000fea0000340960 */
[----:B------:R-:W-:Y:S01]  /*1beb0*/  PRMT R235, R105, 0x7610, R235 ;  /* 0x0000761069eb7816 */ /* 0x000fe200000000eb */
[----:B------:R4:W-:Y:S01]  /*1bec0*/  @!P0 STL.S16 [R1+0xd0], R105 ;  /* 0x0000d06901008387 */ /* 0x0009e20000100600 */
[----:B------:R-:W-:Y:S11]  /*1bed0*/  ISETP.GE.U32.AND P0, PT, R237, R138, PT ;  /* 0x0000008aed00720c */ /* 0x000ff60003f06070 */
[----:B------:R-:W-:Y:S02]  /*1bee0*/  @!UPT UIADD3 URZ, URZ, URZ, URZ ;  /* 0x0000003f3f3ff290 */ /* 0x000fe4000fffe03f */
[----:B---3--:R-:W-:Y:S05]  /*1bef0*/  @!P0 HFMA2.BF16_V2 R111, -RZ.H0_H0, RZ.H0_H0, -R97.H0_H0 ;  /* 0x200000ffff6f8231 */ /* 0x008fea0000340961 */
[----:B------:R-:W-:Y:S01]  /*1bf00*/  PRMT R232, R111, 0x7610, R232 ;  /* 0x000076106fe87816 */ /* 0x000fe200000000e8 */
[----:B------:R3:W-:Y:S01]  /*1bf10*/  @!P0 STL.S16 [R1+0xcc], R111 ;  /* 0x0000cc6f01008387 */ /* 0x0007e20000100600 */
[C---:B------:R-:W-:Y:S03]  /*1bf20*/  ISETP.GE.U32.AND P0, PT, R237.reuse, R115, PT ;  /* 0x00000073ed00720c */ /* 0x040fe60003f06070 */
[----:B------:R1:W2:Y:S01]  /*1bf30*/  LDL.S16 R88, [R1+0xdc] ;  /* 0x0000dc0001587983 */ /* 0x0002a20000100600 */
[----:B----4-:R-:W4:Y:S09]  /*1bf40*/  MUFU.EX2 R105, R206 ;  /* 0x000000ce00697308 */ /* 0x010f320000000800 */
[----:B------:R-:W-:Y:S05]  /*1bf50*/  @!P0 HFMA2.BF16_V2 R108, -RZ.H0_H0, RZ.H0_H0, -R98.H0_H0 ;  /* 0x200000ffff6c8231 */ /* 0x000fea0000340962 */
[----:B------:R-:W-:Y:S01]  /*1bf60*/  PRMT R231, R108, 0x7610, R231 ;  /* 0x000076106ce77816 */ /* 0x000fe200000000e7 */
[----:B------:R1:W-:Y:S01]  /*1bf70*/  @!P0 STL.S16 [R1+0xd4], R108 ;  /* 0x0000d46c01008387 */ /* 0x0003e20000100600 */
[----:B------:R-:W-:Y:S01]  /*1bf80*/  ISETP.GE.U32.AND P0, PT, R237, R137, PT ;  /* 0x00000089ed00720c */ /* 0x000fe20003f06070 */
[----:B---3--:R-:W-:Y:S01]  /*1bf90*/  MUFU.EX2 R111, R212 ;  /* 0x000000d4006f7308 */ /* 0x008fe20000000800 */
[----:B----4-:R-:W-:Y:S01]  /*1bfa0*/  FADD.FTZ R73, R105, R89 ;  /* 0x0000005969497221 */ /* 0x010fe20000010000 */
[C---:B------:R-:W-:Y:S03]  /*1bfb0*/  F2FP.BF16.PACK_AB R105, R78.reuse, R105 ;  /* 0x000000694e69723e */ /* 0x040fe600000010ff */
[----:B------:R-:W-:Y:S01]  /*1bfc0*/  FADD.FTZ R78, R78, R73 ;  /* 0x000000494e4e7221 */ /* 0x000fe20000010000 */
[----:B------:R-:W-:Y:S04]  /*1bfd0*/  LOP3.LUT R73, R124, 0xffff, RZ, 0xc0, !PT ;  /* 0x0000ffff7c497812 */ /* 0x000fe800078ec0ff */
[----:B------:R-:W-:Y:S04]  /*1bfe0*/  SHF.R.U32.HI R73, RZ, 0x8, R73 ;  /* 0x00000008ff497819 */ /* 0x000fe80000011649 */
[----:B------:R-:W-:Y:S02]  /*1bff0*/  LOP3.LUT R136, R73, 0xffff, RZ, 0xc0, !PT ;  /* 0x0000ffff49887812 */ /* 0x000fe400078ec0ff */
[--C-:B------:R-:W-:Y:S02]  /*1c000*/  LOP3.LUT R73, R149, UR13, R156.reuse, 0x96, !PT ;  /* 0x0000000d95497c12 */ /* 0x100fe4000f8e969c */
[----:B------:R-:W-:Y:S02]  /*1c010*/  PRMT R156, R141, 0x7610, R156 ;  /* 0x000076108d9c7816 */ /* 0x000fe4000000009c */
[C---:B------:R-:W-:Y:S01]  /*1c020*/  LOP3.LUT R76, R73.reuse, 0xffff, RZ, 0xc0, !PT ;  /* 0x0000ffff494c7812 */ /* 0x040fe200078ec0ff */
[----:B-1----:R-:W1:Y:S01]  /*1c030*/  MUFU.EX2 R108, R216 ;  /* 0x000000d8006c7308 */ /* 0x002e620000000800 */
[----:B------:R-:W-:Y:S02]  /*1c040*/  LOP3.LUT R77, R73, 0xff, RZ, 0xc0, !PT ;  /* 0x000000ff494d7812 */ /* 0x000fe400078ec0ff */
[----:B------:R-:W-:Y:S04]  /*1c050*/  SHF.R.U32.HI R76, RZ, 0x8, R76 ;  /* 0x00000008ff4c7819 */ /* 0x000fe8000001164c */
[----:B------:R-:W-:Y:S02]  /*1c060*/  PRMT R117, R77, 0x5410, R76 ;  /* 0x000054104d757816 */ /* 0x000fe4000000004c */
[--C-:B------:R-:W-:Y:S01]  /*1c070*/  SHF.R.U32.HI R77, RZ, 0x10, R73.reuse ;  /* 0x00000010ff4d7819 */ /* 0x100fe20000011649 */
[----:B------:R3:W-:Y:S01]  /*1c080*/  MUFU.EX2 R141, R229 ;  /* 0x000000e5008d7308 */ /* 0x0007e20000000800 */
[----:B------:R-:W-:Y:S02]  /*1c090*/  SHF.R.U32.HI R76, RZ, 0x18, R73 ;  /* 0x00000018ff4c7819 */ /* 0x000fe40000011649 */
[----:B------:R-:W-:Y:S04]  /*1c0a0*/  LOP3.LUT R73, R77, 0xff, RZ, 0xc0, !PT ;  /* 0x000000ff4d497812 */ /* 0x000fe800078ec0ff */
[----:B------:R-:W-:Y:S02]  /*1c0b0*/  PRMT R114, R73, 0x5410, R76 ;  /* 0x0000541049727816 */ /* 0x000fe4000000004c */
[----:B------:R-:W-:Y:S01]  /*1c0c0*/  LOP3.LUT R73, R148, 0xffff, RZ, 0xc0, !PT ;  /* 0x0000ffff94497812 */ /* 0x000fe200078ec0ff */
[----:B------:R-:W4:Y:S03]  /*1c0d0*/  MUFU.EX2 R77, R211 ;  /* 0x000000d3004d7308 */ /* 0x000f260000000800 */
[----:B------:R-:W-:Y:S01]  /*1c0e0*/  SHF.R.U32.HI R73, RZ, 0x8, R73 ;  /* 0x00000008ff497819 */ /* 0x000fe20000011649 */
[----:B-1----:R-:W-:Y:S03]  /*1c0f0*/  FADD.FTZ R76, R108, R83 ;  /* 0x000000536c4c7221 */ /* 0x002fe60000010000 */
[----:B------:R-:W-:Y:S02]  /*1c100*/  PRMT R112, R75, 0x5410, R73 ;  /* 0x000054104b707816 */ /* 0x000fe40000000049 */
[----:B------:R-:W-:Y:S01]  /*1c110*/  SHF.R.U32.HI R75, RZ, 0x10, R124 ;  /* 0x00000010ff4b7819 */ /* 0x000fe2000001167c */
[----:B------:R1:W-:Y:S01]  /*1c120*/  MUFU.EX2 R149, R219 ;  /* 0x000000db00957308 */ /* 0x0003e20000000800 */
[----:B------:R-:W-:Y:S02]  /*1c130*/  SHF.R.U32.HI R73, RZ, 0x10, R148 ;  /* 0x00000010ff497819 */ /* 0x000fe40000011694 */
[----:B------:R-:W-:Y:S01]  /*1c140*/  LOP3.LUT R135, R75, 0xff, RZ, 0xc0, !PT ;  /* 0x000000ff4b877812 */ /* 0x000fe200078ec0ff */
[----:B------:R-:W-:Y:S01]  /*1c150*/  FADD.FTZ R75, R121, R78 ;  /* 0x0000004e794b7221 */ /* 0x000fe20000010000 */
[----:B------:R-:W-:Y:S02]  /*1c160*/  SHF.R.U32.HI R148, RZ, 0x18, R148 ;  /* 0x00000018ff947819 */ /* 0x000fe40000011694 */
[----:B------:R-:W-:Y:S02]  /*1c170*/  LOP3.LUT R73, R73, 0xff, RZ, 0xc0, !PT ;  /* 0x000000ff49497812 */ /* 0x000fe400078ec0ff */
[----:B---3--:R-:W-:Y:S02]  /*1c180*/  PRMT R229, R156, 0x7610, R229 ;  /* 0x000076109ce57816 */ /* 0x008fe400000000e5 */
[----:B------:R-:W-:Y:S01]  /*1c190*/  PRMT R83, R73, 0x5410, R148 ;  /* 0x0000541049537816 */ /* 0x000fe20000000094 */
[--C-:B------:R-:W-:Y:S01]  /*1c1a0*/  FADD.FTZ R73, R111, R103.reuse ;  /* 0x000000676f497221 */ /* 0x100fe20000010000 */
[----:B------:R-:W-:Y:S01]  /*1c1b0*/  PRMT R103, R101, 0x7632, R103 ;  /* 0x0000763265677816 */ /* 0x000fe20000000067 */
[----:B----4-:R-:W-:Y:S01]  /*1c1c0*/  FADD.FTZ R152, R77, R75 ;  /* 0x0000004b4d987221 */ /* 0x010fe20000010000 */
[----:B------:R-:W-:Y:S01]  /*1c1d0*/  LOP3.LUT R75, R90, 0xffff, RZ, 0xc0, !PT ;  /* 0x0000ffff5a4b7812 */ /* 0x000fe200078ec0ff */
[----:B------:R-:W-:Y:S01]  /*1c1e0*/  HSET2.LE.AND R83, R83, R222, PT ;  /* 0x000000de53537233 */ /* 0x000fe20003803000 */
[C---:B------:R-:W-:Y:S01]  /*1c1f0*/  F2FP.BF16.PACK_AB R111, R129.reuse, R111 ;  /* 0x0000006f816f723e */ /* 0x040fe200000010ff */
[----:B------:R-:W-:Y:S01]  /*1c200*/  FADD.FTZ R129, R129, R73 ;  /* 0x0000004981817221 */ /* 0x000fe20000010000 */
[----:B------:R-:W-:Y:S01]  /*1c210*/  SHF.R.U32.HI R75, RZ, 0x8, R75 ;  /* 0x00000008ff4b7819 */ /* 0x000fe2000001164b */
[----:B------:R3:W4:Y:S01]  /*1c220*/  MUFU.EX2 R148, R221 ;  /* 0x000000dd00947308 */ /* 0x0007220000000800 */
[----:B------:R-:W-:Y:S02]  /*1c230*/  F2FP.BF16.PACK_AB R121, R77, R121 ;  /* 0x000000794d79723e */ /* 0x000fe400000010ff */
[----:B------:R-:W-:Y:S02]  /*1c240*/  PRMT R116, R111, 0x7632, R116 ;  /* 0x000076326f747816 */ /* 0x000fe40000000074 */
[----:B------:R-:W-:Y:S02]  /*1c250*/  PRMT R122, R121, 0x7632, R122 ;  /* 0x00007632797a7816 */ /* 0x000fe4000000007a */
[----:B-1----:R-:W-:Y:S02]  /*1c260*/  PRMT R219, R169, 0x7610, R219 ;  /* 0x00007610a9db7816 */ /* 0x002fe400000000db */
[----:B------:R-:W-:Y:S02]  /*1c270*/  SHF.R.U32.HI R156, RZ, 0x18, R124 ;  /* 0x00000018ff9c7819 */ /* 0x000fe4000001167c */
[----:B---3--:R-:W-:Y:S01]  /*1c280*/  PRMT R221, R201, 0x7610, R221 ;  /* 0x00007610c9dd7816 */ /* 0x008fe200000000dd */
[----:B----4-:R-:W-:Y:S01]  /*1c290*/  FADD.FTZ R3, R148, R129 ;  /* 0x0000008194037221 */ /* 0x010fe20000010000 */
[----:B------:R-:W-:Y:S01]  /*1c2a0*/  LOP3.LUT R129, R91, UR14, R192, 0x96, !PT ;  /* 0x0000000e5b817c12 */ /* 0x000fe2000f8e96c0 */
[----:B--2---:R-:W-:Y:S05]  /*1c2b0*/  @!P0 HFMA2.BF16_V2 R107, -RZ.H0_H0, RZ.H0_H0, -R99.H0_H0 ;  /* 0x200000ffff6b8231 */ /* 0x004fea0000340963 */
[----:B------:R-:W-:Y:S01]  /*1c2c0*/  PRMT R230, R107, 0x7610, R230 ;  /* 0x000076106be67816 */ /* 0x000fe200000000e6 */
[----:B------:R1:W-:Y:S01]  /*1c2d0*/  @!P0 STL.S16 [R1+0xd8], R107 ;  /* 0x0000d86b01008387 */ /* 0x0003e20000100600 */
[C---:B------:R-:W-:Y:S01]  /*1c2e0*/  ISETP.GE.U32.AND P0, PT, R237.reuse, R136, PT ;  /* 0x00000088ed00720c */ /* 0x040fe20003f06070 */
[----:B-1----:R-:W1:Y:S11]  /*1c2f0*/  MUFU.EX2 R107, R217 ;  /* 0x000000d9006b7308 */ /* 0x002e760000000800 */
[----:B------:R-:W-:Y:S01]  /*1c300*/  @!UPT UIADD3 URZ, URZ, URZ, URZ ;  /* 0x0000003f3f3ff290 */ /* 0x000fe2000fffe03f */
[----:B------:R-:W-:Y:S05]  /*1c310*/  @!P0 HFMA2.BF16_V2 R88, -RZ.H0_H0, RZ.H0_H0, -R100.H0_H0 ;  /* 0x200000ffff588231 */ /* 0x000fea0000340964 */
[----:B------:R-:W-:Y:S01]  /*1c320*/  PRMT R227, R88, 0x7610, R227 ;  /* 0x0000761058e37816 */ /* 0x000fe200000000e3 */
[----:B------:R2:W-:Y:S01]  /*1c330*/  @!P0 STL.S16 [R1+0xdc], R88 ;  /* 0x0000dc5801008387 */ /* 0x0005e20000100600 */
[----:B------:R-:W-:Y:S02]  /*1c340*/  ISETP.GE.U32.AND P0, PT, R237, R135, PT ;  /* 0x00000087ed00720c */ /* 0x000fe40003f06070 */
[C---:B-1----:R-:W-:Y:S01]  /*1c350*/  F2FP.BF16.PACK_AB R108, R107.reuse, R108 ;  /* 0x0000006c6b6c723e */ /* 0x042fe200000010ff */
[----:B------:R1:W3:Y:S01]  /*1c360*/  LDL.S16 R126, [R1+0xe4] ;  /* 0x0000e400017e7983 */ /* 0x0002e20000100600 */
[----:B------:R-:W-:Y:S02]  /*1c370*/  FADD.FTZ R107, R107, R76 ;  /* 0x0000004c6b6b7221 */ /* 0x000fe40000010000 */
[----:B------:R-:W-:Y:S01]  /*1c380*/  PRMT R110, R108, 0x7632, R110 ;  /* 0x000076326c6e7816 */ /* 0x000fe2000000006e */
[----:B------:R1:W4:Y:S01]  /*1c390*/  LDL.S16 R123, [R1+0xe8] ;  /* 0x0000e800017b7983 */ /* 0x0003220000100600 */
[----:B------:R-:W-:Y:S01]  /*1c3a0*/  FADD.FTZ R76, R119, R81 ;  /* 0x00000051774c7221 */ /* 0x000fe20000010000 */
[C---:B------:R-:W-:Y:S01]  /*1c3b0*/  F2FP.BF16.PACK_AB R119, R120.reuse, R119 ;  /* 0x000000777877723e */ /* 0x040fe200000010ff */
[----:B------:R-:W-:Y:S01]  /*1c3c0*/  FADD.FTZ R107, R141, R107 ;  /* 0x0000006b8d6b7221 */ /* 0x000fe20000010000 */
[----:B------:R1:W4:Y:S01]  /*1c3d0*/  LDL.S16 R113, [R1+0xf8] ;  /* 0x0000f80001717983 */ /* 0x0003220000100600 */
[----:B------:R-:W-:Y:S01]  /*1c3e0*/  FADD.FTZ R120, R120, R76 ;  /* 0x0000004c78787221 */ /* 0x000fe20000010000 */
[----:B------:R-:W-:Y:S01]  /*1c3f0*/  PRMT R118, R119, 0x7632, R118 ;  /* 0x0000763277767816 */ /* 0x000fe20000000076 */
[----:B--2---:R-:W-:Y:S01]  /*1c400*/  IMAD.WIDE.U32 R88, R106, -0x326172a9, RZ ;  /* 0xcd9e8d576a587825 */ /* 0x004fe200078e00ff */
[----:B------:R-:W-:Y:S04]  /*1c410*/  PRMT R106, R105, 0x7632, R106 ;  /* 0x00007632696a7816 */ /* 0x000fe8000000006a */
[C-C-:B------:R-:W-:Y:S02]  /*1c420*/  LOP3.LUT R73, R89.reuse, UR13, R104.reuse, 0x96, !PT ;  /* 0x0000000d59497c12 */ /* 0x140fe4000f8e9668 */
[--C-:B------:R-:W-:Y:S02]  /*1c430*/  LOP3.LUT R132, R89, UR13, R104.reuse, 0x96, !PT ;  /* 0x0000000d59847c12 */ /* 0x100fe4000f8e9668 */
[----:B------:R-:W-:Y:S02]  /*1c440*/  PRMT R104, R102, 0x7632, R104 ;  /* 0x0000763266687816 */ /* 0x000fe40000000068 */
[----:B------:R-:W-:Y:S01]  /*1c450*/  LOP3.LUT R169, R88, 0xff, RZ, 0xc0, !PT ;  /* 0x000000ff58a97812 */ /* 0x000fe200078ec0ff */
[----:B---3--:R-:W-:Y:S05]  /*1c460*/  @!P0 HFMA2.BF16_V2 R126, -RZ.H0_H0, RZ.H0_H0, -R101.H0_H0 ;  /* 0x200000ffff7e8231 */ /* 0x008fea0000340965 */
[----:B------:R-:W-:Y:S01]  /*1c470*/  PRMT R225, R126, 0x7610, R225 ;  /* 0x000076107ee17816 */ /* 0x000fe200000000e1 */
[----:B------:R2:W-:Y:S01]  /*1c480*/  @!P0 STL.S16 [R1+0xe4], R126 ;  /* 0x0000e47e01008387 */ /* 0x0005e20000100600 */
[----:B------:R-:W-:Y:S03]  /*1c490*/  ISETP.GE.U32.AND P0, PT, R237, R134, PT ;  /* 0x00000086ed00720c */ /* 0x000fe60003f06070 */
[----:B------:R1:W3:Y:S04]  /*1c4a0*/  LDL.S16 R127, [R1+0xf4] ;  /* 0x0000f400017f7983 */ /* 0x0002e80000100600 */
[----:B------:R1:W3:Y:S06]  /*1c4b0*/  LDL.S16 R128, [R1+0x108] ;  /* 0x0001080001807983 */ /* 0x0002ec0000100600 */
[----:B----4-:R-:W-:Y:S05]  /*1c4c0*/  @!P0 HFMA2.BF16_V2 R123, -RZ.H0_H0, RZ.H0_H0, -R103.H0_H0 ;  /* 0x200000ffff7b8231 */ /* 0x010fea0000340967 */
[----:B------:R-:W-:Y:S01]  /*1c4d0*/  PRMT R224, R123, 0x7610, R224 ;  /* 0x000076107be07816 */ /* 0x000fe200000000e0 */
[----:B------:R4:W-:Y:S01]  /*1c4e0*/  @!P0 STL.S16 [R1+0xe8], R123 ;  /* 0x0000e87b01008387 */ /* 0x0009e20000100600 */
[----:B------:R-:W-:Y:S03]  /*1c4f0*/  ISETP.GE.U32.AND P0, PT, R237, R131, PT ;  /* 0x00000083ed00720c */ /* 0x000fe60003f06070 */
[----:B--2---:R1:W2:Y:S10]  /*1c500*/  LDL.S16 R126, [R1+0x104] ;  /* 0x00010400017e7983 */ /* 0x0042b40000100600 */
[----:B------:R-:W-:Y:S05]  /*1c510*/  @!P0 HFMA2.BF16_V2 R113, -RZ.H0_H0, RZ.H0_H0, -R102.H0_H0 ;  /* 0x200000ffff718231 */ /* 0x000fea0000340966 */
[----:B------:R-:W-:Y:S01]  /*1c520*/  PRMT R223, R113, 0x7610, R223 ;  /* 0x0000761071df7816 */ /* 0x000fe200000000df */
[----:B------:R1:W-:Y:S01]  /*1c530*/  @!P0 STL.S16 [R1+0xf8], R113 ;  /* 0x0000f87101008387 */ /* 0x0003e20000100600 */
[----:B----4-:R-:W-:Y:S02]  /*1c540*/  LOP3.LUT R123, R74, 0xff, RZ, 0xc0, !PT ;  /* 0x000000ff4a7b7812 */ /* 0x010fe400078ec0ff */
[----:B------:R-:W-:Y:S04]  /*1c550*/  LOP3.LUT R74, R79, 0xffff, RZ, 0xc0, !PT ;  /* 0x0000ffff4f4a7812 */ /* 0x000fe800078ec0ff */
[----:B------:R-:W-:Y:S02]  /*1c560*/  SHF.R.U32.HI R74, RZ, 0x8, R74 ;  /* 0x00000008ff4a7819 */ /* 0x000fe4000001164a */
[----:B-1----:R-:W-:Y:S02]  /*1c570*/  LOP3.LUT R113, R75, 0xffff, RZ, 0xc0, !PT ;  /* 0x0000ffff4b717812 */ /* 0x002fe400078ec0ff */
[----:B------:R-:W-:Y:S02]  /*1c580*/  SHF.R.U32.HI R75, RZ, 0x18, R90 ;  /* 0x00000018ff4b7819 */ /* 0x000fe4000001165a */
[C---:B------:R-:W-:Y:S02]  /*1c590*/  ISETP.GE.U32.AND P0, PT, R237.reuse, R113, PT ;  /* 0x00000071ed00720c */ /* 0x040fe40003f06070 */
[----:B------:R-:W-:Y:S11]  /*1c5a0*/  ISETP.GE.U32.AND P6, PT, R237, R75, PT ;  /* 0x0000004bed00720c */ /* 0x000ff60003fc6070 */
[----:B------:R-:W-:Y:S02]  /*1c5b0*/  @!UPT UIADD3 URZ, URZ, URZ, URZ ;  /* 0x0000003f3f3ff290 */ /* 0x000fe4000fffe03f */
[----:B------:R-:W-:Y:S04]  /*1c5c0*/  @P6 LOP3.LUT R187, R187, 0x8000000, RZ, 0xfc, !PT ;  /* 0x08000000bbbb6812 */ /* 0x000fe800078efcff */
[----:B------:R-:W-:Y:S01]  /*1c5d0*/  LOP3.LUT R187, R187, 0xfbffffff, RZ, 0xc0, !PT ;  /* 0xfbffffffbbbb7812 */ /* 0x000fe200078ec0ff */
[----:B---3--:R-:W-:Y:S05]  /*1c5e0*/  @!P0 HFMA2.BF16_V2 R127, -RZ.H0_H0, RZ.H0_H0, -R104.H0_H0 ;  /* 0x200000ffff7f8231 */ /* 0x008fea0000340968 */
[----:B------:R-:W-:Y:S01]  /*1c5f0*/  PRMT R218, R127, 0x7610, R218 ;  /* 0x000076107fda7816 */ /* 0x000fe200000000da */
[----:B------:R1:W-:Y:S01]  /*1c600*/  @!P0 STL.S16 [R1+0xf4], R127 ;  /* 0x0000f47f01008387 */ /* 0x0003e20000100600 */
[C---:B------:R-:W-:Y:S03]  /*1c610*/  ISETP.GE.U32.AND P0, PT, R237.reuse, R123, PT ;  /* 0x0000007bed00720c */ /* 0x040fe60003f06070 */
[----:B------:R3:W4:Y:S10]  /*1c620*/  LDL.S16 R76, [R1+0x118] ;  /* 0x00011800014c7983 */ /* 0x0007340000100600 */
[----:B------:R-:W-:Y:S02]  /*1c630*/  @!P0 HFMA2.BF16_V2 R128, -RZ.H0_H0, RZ.H0_H0, -R105.H0_H0 ;  /* 0x200000ffff808231 */ /* 0x000fe40000340969 */
[----:B--2---:R-:W-:Y:S03]  /*1c640*/  @!P6 HFMA2.BF16_V2 R126, -RZ.H0_H0, RZ.H0_H0, -R106.H0_H0 ;  /* 0x200000ffff7ee231 */ /* 0x004fe6000034096a */
[----:B------:R-:W-:Y:S02]  /*1c650*/  PRMT R217, R128, 0x7610, R217 ;  /* 0x0000761080d97816 */ /* 0x000fe400000000d9 */
[----:B------:R-:W-:Y:S01]  /*1c660*/  PRMT R216, R126, 0x7610, R216 ;  /* 0x000076107ed87816 */ /* 0x000fe200000000d8 */
[----:B-1----:R3:W2:Y:S04]  /*1c670*/  LDL.S16 R127, [R1+0x10c] ;  /* 0x00010c00017f7983 */ /* 0x0026a80000100600 */
[----:B------:R1:W-:Y:S04]  /*1c680*/  @!P0 STL.S16 [R1+0x108], R128 ;  /* 0x0001088001008387 */ /* 0x0003e80000100600 */
[----:B------:R3:W3:Y:S04]  /*1c690*/  LDL.S16 R81, [R1+0x114] ;  /* 0x0001140001517983 */ /* 0x0006e80000100600 */
[----:B------:R1:W-:Y:S01]  /*1c6a0*/  @!P6 STL.S16 [R1+0x104], R126 ;  /* 0x0001047e0100e387 */ /* 0x0003e20000100600 */
[----:B------:R-:W-:Y:S03]  /*1c6b0*/  ISETP.GE.U32.AND P6, PT, R237, R200, PT ;  /* 0x000000c8ed00720c */ /* 0x000fe60003fc6070 */
[----:B------:R2:W3:Y:S04]  /*1c6c0*/  LDL.S16 R78, [R1+0x110] ;  /* 0x00011000014e7983 */ /* 0x0004e80000100600 */
[----:B------:R2:W3:Y:S01]  /*1c6d0*/  LDL.S16 R77, [R1+0x100] ;  /* 0x00010000014d7983 */ /* 0x0004e20000100600 */
[----:B-1----:R-:W-:Y:S02]  /*1c6e0*/  LOP3.LUT R128, R79, 0xff, RZ, 0xc0, !PT ;  /* 0x000000ff4f807812 */ /* 0x002fe400078ec0ff */
[----:B------:R-:W-:Y:S02]  /*1c6f0*/  SHF.R.U32.HI R79, RZ, 0x18, R79 ;  /* 0x00000018ff4f7819 */ /* 0x000fe4000001164f */
[----:B------:R-:W-:Y:S02]  /*1c700*/  ISETP.GE.U32.AND P0, PT, R237, R128, PT ;  /* 0x00000080ed00720c */ /* 0x000fe40003f06070 */
[----:B------:R-:W-:Y:S11]  /*1c710*/  LOP3.LUT R126, R74, 0xffff, RZ, 0xc0, !PT ;  /* 0x0000ffff4a7e7812 */ /* 0x000ff600078ec0ff */
[----:B--2---:R-:W-:Y:S05]  /*1c720*/  @!P0 HFMA2.BF16_V2 R127, -RZ.H0_H0, RZ.H0_H0, -R108.H0_H0 ;  /* 0x200000ffff7f8231 */ /* 0x004fea000034096c */
[----:B------:R-:W-:Y:S01]  /*1c730*/  PRMT R214, R127, 0x7610, R214 ;  /* 0x000076107fd67816 */ /* 0x000fe200000000d6 */
[----:B------:R1:W-:Y:S01]  /*1c740*/  @!P0 STL.S16 [R1+0x10c], R127 ;  /* 0x00010c7f01008387 */ /* 0x0003e20000100600 */
[----:B------:R-:W-:Y:S11]  /*1c750*/  ISETP.GE.U32.AND P0, PT, R237, R126, PT ;  /* 0x0000007eed00720c */ /* 0x000ff60003f06070 */
[----:B------:R-:W-:Y:S02]  /*1c760*/  @!UPT UIADD3 URZ, URZ, URZ, URZ ;  /* 0x0000003f3f3ff290 */ /* 0x000fe4000fffe03f */
[----:B----4-:R-:W-:Y:S05]  /*1c770*/  @!P0 HFMA2.BF16_V2 R76, -RZ.H0_H0, RZ.H0_H0, -R110.H0_H0 ;  /* 0x200000ffff4c8231 */ /* 0x010fea000034096e */
[----:B------:R-:W-:Y:S01]  /*1c780*/  PRMT R213, R76, 0x7610, R213 ;  /* 0x000076104cd57816 */ /* 0x000fe200000000d5 */
[----:B------:R2:W-:Y:S01]  /*1c790*/  @!P0 STL.S16 [R1+0x118], R76 ;  /* 0x0001184c01008387 */ /* 0x0005e20000100600 */
[----:B-1----:R-:W-:Y:S02]  /*1c7a0*/  LOP3.LUT R127, R72, 0xff, RZ, 0xc0, !PT ;  /* 0x000000ff487f7812 */ /* 0x002fe400078ec0ff */
[----:B------:R-:W-:Y:S02]  /*1c7b0*/  LOP3.LUT R72, R73, 0xffff, RZ, 0xc0, !PT ;  /* 0x0000ffff49487812 */ /* 0x000fe400078ec0ff */
[----:B------:R-:W-:Y:S02]  /*1c7c0*/  ISETP.GE.U32.AND P0, PT, R237, R127, PT ;  /* 0x0000007fed00720c */ /* 0x000fe40003f06070 */
[----:B------:R-:W-:Y:S02]  /*1c7d0*/  SHF.R.U32.HI R0, RZ, 0x8, R72 ;  /* 0x00000008ff007819 */ /* 0x000fe40000011648 */
[----:B------:R-:W-:Y:S02]  /*1c7e0*/  LOP3.LUT R72, R73, 0xff, RZ, 0xc0, !PT ;  /* 0x000000ff49487812 */ /* 0x000fe400078ec0ff */
[----:B------:R-:W-:Y:S02]  /*1c7f0*/  LOP3.LUT R0, R0, 0xffff, RZ, 0xc0, !PT ;  /* 0x0000ffff00007812 */ /* 0x000fe400078ec0ff */
[C---:B------:R-:W-:Y:S02]  /*1c800*/  ISETP.GE.U32.AND P5, PT, R237.reuse, R72, PT ;  /* 0x00000048ed00720c */ /* 0x040fe40003fa6070 */
[--C-:B------:R-:W-:Y:S02]  /*1c810*/  SHF.R.U32.HI R72, RZ, 0x10, R73.reuse ;  /* 0x00000010ff487819 */ /* 0x100fe40000011649 */
[C---:B------:R-:W-:Y:S01]  /*1c820*/  ISETP.GE.U32.AND P4, PT, R237.reuse, R0, PT ;  /* 0x00000000ed00720c */ /* 0x040fe20003f86070 */
[----:B---3--:R-:W-:Y:S01]  /*1c830*/  @!P0 HFMA2.BF16_V2 R81, -RZ.H0_H0, RZ.H0_H0, -R111.H0_H0 ;  /* 0x200000ffff518231 */ /* 0x008fe2000034096f */
[----:B------:R-:W-:Y:S02]  /*1c840*/  LOP3.LUT R72, R72, 0xff, RZ, 0xc0, !PT ;  /* 0x000000ff48487812 */ /* 0x000fe400078ec0ff */
[----:B------:R-:W-:Y:S01]  /*1c850*/  SHF.R.U32.HI R0, RZ, 0x18, R73 ;  /* 0x00000018ff007819 */ /* 0x000fe20000011649 */
[----:B--2---:R1:W2:Y:S01]  /*1c860*/  LDL.S16 R76, [R1+0xfc] ;  /* 0x0000fc00014c7983 */ /* 0x0042a20000100600 */
[C---:B------:R-:W-:Y:S01]  /*1c870*/  ISETP.GE.U32.AND P3, PT, R237.reuse, R72, PT ;  /* 0x00000048ed00720c */ /* 0x040fe20003f66070 */
[--C-:B------:R-:W-:Y:S01]  /*1c880*/  HSET2.LE.AND R72, R151, R222.reuse, PT ;  /* 0x000000de97487233 */ /* 0x100fe20003803000 */
[C---:B------:R-:W-:Y:S01]  /*1c890*/  ISETP.GE.U32.AND P2, PT, R237.reuse, R0, PT ;  /* 0x00000000ed00720c */ /* 0x040fe20003f46070 */
[----:B------:R3:W-:Y:S01]  /*1c8a0*/  @!P0 STL.S16 [R1+0x114], R81 ;  /* 0x0001145101008387 */ /* 0x0007e20000100600 */
[----:B------:R-:W-:Y:S01]  /*1c8b0*/  ISETP.GE.U32.AND P0, PT, R237, R79, PT ;  /* 0x0000004fed00720c */ /* 0x000fe20003f06070 */
[----:B------:R-:W-:Y:S01]  /*1c8c0*/  @!P5 HFMA2.BF16_V2 R77, -RZ.H0_H0, RZ.H0_H0, -R119.H0_H0 ;  /* 0x200000ffff4dd231 */ /* 0x000fe20000340977 */
[----:B------:R-:W-:Y:S01]  /*1c8d0*/  LOP3.LUT R72, R72, R144, RZ, 0xc0, !PT ;  /* 0x0000009048487212 */ /* 0x000fe200078ec0ff */
[----:B------:R1:W4:Y:S01]  /*1c8e0*/  LDL.S16 R75, [R1+0xf0] ;  /* 0x0000f000014b7983 */ /* 0x0003220000100600 */
[----:B------:R-:W-:Y:S01]  /*1c8f0*/  PRMT R212, R81, 0x7610, R212 ;  /* 0x0000761051d47816 */ /* 0x000fe200000000d4 */
[----:B------:R1:W1:Y:S01]  /*1c900*/  MUFU.EX2 R144, R228 ;  /* 0x000000e400907308 */ /* 0x0002620000000800 */
[----:B------:R-:W-:Y:S01]  /*1c910*/  PRMT R0, R84, 0x5410, R2 ;  /* 0x0000541054007816 */ /* 0x000fe20000000002 */
[----:B------:R-:W-:Y:S01]  /*1c920*/  HSET2.LE.AND R73, R150, R222, PT ;  /* 0x000000de96497233 */ /* 0x000fe20003803000 */
[----:B------:R-:W-:Y:S02]  /*1c930*/  PRMT R150, R202, 0x7610, R150 ;  /* 0x00007610ca967816 */ /* 0x000fe40000000096 */
[----:B------:R-:W-:Y:S02]  /*1c940*/  PRMT R210, R77, 0x7610, R210 ;  /* 0x000076104dd27816 */ /* 0x000fe400000000d2 */
[----:B------:R-:W-:Y:S01]  /*1c950*/  LOP3.LUT R73, R73, R143, RZ, 0xc0, !PT ;  /* 0x0000008f49497212 */ /* 0x000fe200078ec0ff */
[----:B------:R-:W-:Y:S01]  /*1c960*/  @!P0 HFMA2.BF16_V2 R78, -RZ.H0_H0, RZ.H0_H0, -R116.H0_H0 ;  /* 0x200000ffff4e8231 */ /* 0x000fe20000340974 */
[----:B------:R-:W-:Y:S01]  /*1c970*/  @P0 LOP3.LUT R187, R187, 0x4000000, RZ, 0xfc, !PT ;  /* 0x04000000bbbb0812 */ /* 0x000fe200078efcff */
[----:B------:R1:W1:Y:S03]  /*1c980*/  MUFU.EX2 R143, R226 ;  /* 0x000000e2008f7308 */ /* 0x0002660000000800 */
[----:B------:R-:W-:Y:S01]  /*1c990*/  PRMT R211, R78, 0x7610, R211 ;  /* 0x000076104ed37816 */ /* 0x000fe200000000d3 */
[----:B------:R-:W-:Y:S01]  /*1c9a0*/  @!P0 STL.S16 [R1+0x110], R78 ;  /* 0x0001104e01008387 */ /* 0x000fe20000100600 */
[----:B------:R-:W-:Y:S03]  /*1c9b0*/  LOP3.LUT R187, R187, 0xefffffff, RZ, 0xc0, !PT ;  /* 0xefffffffbbbb7812 */ /* 0x000fe600078ec0ff */
[----:B------:R2:W4:Y:S01]  /*1c9c0*/  LDL.S16 R74, [R1+0xec] ;  /* 0x0000ec00014a7983 */ /* 0x0005220000100600 */
[----:B------:R-:W-:Y:S01]  /*1c9d0*/  @P5 LOP3.LUT R187, R187, 0x10000000, RZ, 0xfc, !PT ;  /* 0x10000000bbbb5812 */ /* 0x000fe200078efcff */
[----:B---3--:R-:W-:Y:S02]  /*1c9e0*/  HSET2.LE.AND R81, R114, R222, PT ;  /* 0x000000de72517233 */ /* 0x008fe40003803000 */
[----:B------:R-:W-:Y:S01]  /*1c9f0*/  @!P5 STL.S16 [R1+0x100], R77 ;  /* 0x0001004d0100d387 */ /* 0x000fe20000100600 */
[----:B------:R-:W-:Y:S01]  /*1ca00*/  ISETP.GE.U32.AND P5, PT, R237, R204, PT ;  /* 0x000000cced00720c */ /* 0x000fe20003fa6070 */
[----:B------:R3:W2:Y:S01]  /*1ca10*/  MUFU.EX2 R114, R220 ;  /* 0x000000dc00727308 */ /* 0x0006a20000000800 */
[----:B-1----:R-:W-:Y:S01]  /*1ca20*/  PRMT R228, R203, 0x7610, R228 ;  /* 0x00007610cbe47816 */ /* 0x002fe200000000e4 */
[----:B------:R-:W-:Y:S01]  /*1ca30*/  FADD.FTZ R107, R144, R107 ;  /* 0x0000006b906b7221 */ /* 0x000fe20000010000 */
[----:B------:R-:W-:Y:S02]  /*1ca40*/  LOP3.LUT R81, R81, R142, RZ, 0xc0, !PT ;  /* 0x0000008e51517212 */ /* 0x000fe400078ec0ff */
[----:B------:R-:W-:Y:S02]  /*1ca50*/  LOP3.LUT R142, R88, 0xff, RZ, 0xc0, !PT ;  /* 0x000000ff588e7812 */ /* 0x000fe400078ec0ff */
[----:B------:R-:W-:Y:S02]  /*1ca60*/  PRMT R226, R168, 0x7610, R226 ;  /* 0x00007610a8e27816 */ /* 0x000fe400000000e2 */
[----:B------:R-:W-:Y:S02]  /*1ca70*/  F2FP.BF16.PACK_AB R170, R143, R148 ;  /* 0x000000948faa723e */ /* 0x000fe400000010ff */
[--C-:B------:R-:W-:Y:S02]  /*1ca80*/  SHF.R.U32.HI R148, RZ, 0x18, R88.reuse ;  /* 0x00000018ff947819 */ /* 0x100fe40000011658 */
[----:B------:R-:W-:Y:S02]  /*1ca90*/  SHF.R.U32.HI R168, RZ, 0x18, R88 ;  /* 0x00000018ffa87819 */ /* 0x000fe40000011658 */
[----:B------:R-:W-:Y:S02]  /*1caa0*/  @!P6 PRMT R2, R226, 0x5410, RZ ;  /* 0x00005410e202e816 */ /* 0x000fe400000000ff */
[----:B------:R-:W-:Y:S03]  /*1cab0*/  LOP3.LUT P6, RZ, R187, 0x8000000, RZ, 0xc0, !PT ;  /* 0x08000000bbff7812 */ /* 0x000fe600078cc0ff */
[----:B------:R1:W-:Y:S01]  /*1cac0*/  STG.E.U16 [R162.64+0x10], R2 ;  /* 0x00001002a2007986 */ /* 0x0003e2000c101522 */
[----:B---3--:R-:W-:Y:S02]  /*1cad0*/  PRMT R220, R167, 0x7610, R220 ;  /* 0x00007610a7dc7816 */ /* 0x008fe400000000dc */
[----:B------:R-:W-:Y:S02]  /*1cae0*/  LOP3.LUT R167, R88, 0xffff, RZ, 0xc0, !PT ;  /* 0x0000ffff58a77812 */ /* 0x000fe400078ec0ff */
[----:B------:R-:W-:Y:S02]  /*1caf0*/  @!P5 PRMT R84, R220, 0x5410, RZ ;  /* 0x00005410dc54d816 */ /* 0x000fe400000000ff */
[----:B------:R-:W-:Y:S03]  /*1cb00*/  LOP3.LUT P5, RZ, R187, 0x10000000, RZ, 0xc0, !PT ;  /* 0x10000000bbff7812 */ /* 0x000fe600078ac0ff */
[----:B------:R3:W-:Y:S01]  /*1cb10*/  STG.E.U16 [R162.64+0xe], R84 ;  /* 0x00000e54a2007986 */ /* 0x0007e2000c101522 */
[----:B-1----:R-:W-:Y:S02]  /*1cb20*/  PRMT R2, R99, 0x5410, R100 ;  /* 0x0000541063027816 */ /* 0x002fe40000000064 */
[----:B---3--:R-:W-:Y:S01]  /*1cb30*/  LOP3.LUT R84, R199, 0xff, RZ, 0xc0, !PT ;  /* 0x000000ffc7547812 */ /* 0x008fe200078ec0ff */
[----:B--2---:R-:W-:Y:S05]  /*1cb40*/  @!P4 HFMA2.BF16_V2 R76, -RZ.H0_H0, RZ.H0_H0, -R118.H0_H0 ;  /* 0x200000ffff4cc231 */ /* 0x004fea0000340976 */
[----:B------:R-:W-:Y:S01]  /*1cb50*/  PRMT R208, R76, 0x7610, R208 ;  /* 0x000076104cd07816 */ /* 0x000fe200000000d0 */
[----:B------:R-:W-:Y:S01]  /*1cb60*/  @!P4 STL.S16 [R1+0xfc], R76 ;  /* 0x0000fc4c0100c387 */ /* 0x000fe20000100600 */
[----:B----4-:R-:W-:Y:S03]  /*1cb70*/  @!P3 HFMA2.BF16_V2 R75, -RZ.H0_H0, RZ.H0_H0, -R121.H0_H0 ;  /* 0x200000ffff4bb231 */ /* 0x010fe60000340979 */
[----:B------:R-:W1:Y:S02]  /*1cb80*/  LDSM.16.MT88.4 R76, [R173+0x6000] ;  /* 0x00600000ad4c783b */ /* 0x000e640000004200 */
[----:B------:R-:W-:Y:S06]  /*1cb90*/  PRMT R207, R75, 0x7610, R207 ;  /* 0x000076104bcf7816 */ /* 0x000fec00000000cf */
[----:B------:R2:W-:Y:S01]  /*1cba0*/  @!P3 STL.S16 [R1+0xf0], R75 ;  /* 0x0000f04b0100b387 */ /* 0x0005e20000100600 */
[----:B------:R-:W-:Y:S05]  /*1cbb0*/  @!P2 HFMA2.BF16_V2 R74, -RZ.H0_H0, RZ.H0_H0, -R122.H0_H0 ;  /* 0x200000ffff4aa231 */ /* 0x000fea000034097a */
[----:B------:R-:W-:Y:S01]  /*1cbc0*/  PRMT R206, R74, 0x7610, R206 ;  /* 0x000076104ace7816 */ /* 0x000fe200000000ce */
[----:B------:R3:W-:Y:S04]  /*1cbd0*/  @!P2 STL.S16 [R1+0xec], R74 ;  /* 0x0000ec4a0100a387 */ /* 0x0007e80000100600 */
[----:B------:R4:W4:Y:S01]  /*1cbe0*/  LDL.S16 R151, [R1+0xe0] ;  /* 0x0000e00001977983 */ /* 0x0009220000100600 */
[--C-:B--2---:R-:W-:Y:S01]  /*1cbf0*/  HSET2.LE.AND R75, R153, R222.reuse, PT ;  /* 0x000000de994b7233 */ /* 0x104fe20003803000 */
[----:B------:R-:W-:Y:S04]  /*1cc00*/  SHF.R.U32.HI R153, RZ, 0x10, R124 ;  /* 0x00000010ff997819 */ /* 0x000fe8000001167c */
[----:B------:R-:W-:Y:S01]  /*1cc10*/  LOP3.LUT R75, R75, R82, RZ, 0xc0, !PT ;  /* 0x000000524b4b7212 */ /* 0x000fe200078ec0ff */
[--C-:B------:R-:W-:Y:S01]  /*1cc20*/  HSET2.LE.AND R82, R112, R222.reuse, PT ;  /* 0x000000de70527233 */ /* 0x100fe20003803000 */
[----:B------:R-:W-:Y:S04]  /*1cc30*/  F2FP.BF16.PACK_AB R112, R114, R149 ;  /* 0x000000957270723e */ /* 0x000fe800000010ff */
[----:B------:R-:W-:Y:S02]  /*1cc40*/  LOP3.LUT R82, R82, R0, RZ, 0xc0, !PT ;  /* 0x0000000052527212 */ /* 0x000fe400078ec0ff */
[----:B------:R-:W-:Y:S01]  /*1cc50*/  PRMT R0, R86, 0x5410, R85 ;  /* 0x0000541056007816 */ /* 0x000fe20000000055 */
[--C-:B---3--:R-:W-:Y:S01]  /*1cc60*/  HSET2.LE.AND R74, R165, R222.reuse, PT ;  /* 0x000000dea54a7233 */ /* 0x108fe20003803000 */
[----:B------:R-:W-:Y:S02]  /*1cc70*/  SHF.R.U32.HI R165, RZ, 0x10, R88 ;  /* 0x00000010ffa57819 */ /* 0x000fe40000011658 */
[----:B------:R-:W-:Y:S01]  /*1cc80*/  LOP3.LUT R83, R83, R0, RZ, 0xc0, !PT ;  /* 0x0000000053537212 */ /* 0x000fe200078ec0ff */
[----:B------:R-:W-:Y:S01]  /*1cc90*/  FADD.FTZ R0, R149, R120 ;  /* 0x0000007895007221 */ /* 0x000fe20000010000 */
[----:B------:R-:W-:Y:S01]  /*1cca0*/  LOP3.LUT R74, R74, R80, RZ, 0xc0, !PT ;  /* 0x000000504a4a7212 */ /* 0x000fe200078ec0ff */
[----:B------:R-:W-:Y:S01]  /*1ccb0*/  HSET2.LE.AND R80, R117, R222, PT ;  /* 0x000000de75507233 */ /* 0x000fe20003803000 */
[----:B------:R-:W-:Y:S01]  /*1ccc0*/  F2FP.BF16.PACK_AB R117, R144, R141 ;  /* 0x0000008d9075723e */ /* 0x000fe200000010ff */
[----:B------:R-:W-:Y:S01]  /*1ccd0*/  FADD.FTZ R141, R143, R3 ;  /* 0x000000038f8d7221 */ /* 0x000fe20000010000 */
[----:B------:R-:W-:Y:S01]  /*1cce0*/  SHF.R.U32.HI R143, RZ, 0x10, R88 ;  /* 0x00000010ff8f7819 */ /* 0x000fe20000011658 */
[----:B------:R-:W-:Y:S01]  /*1ccf0*/  MUFU.EX2 R3, R233 ;  /* 0x000000e900037308 */ /* 0x000fe20000000800 */
[----:B------:R-:W-:Y:S01]  /*1cd00*/  LOP3.LUT R144, R88, 0xffff, RZ, 0xc0, !PT ;  /* 0x0000ffff58907812 */ /* 0x000fe200078ec0ff */
[-C--:B-1----:R-:W-:Y:S01]  /*1cd10*/  HMMA.16816.F32.BF16 R4, R72, R76.reuse, R4 ;  /* 0x0000004c4804723c */ /* 0x082fe20000041804 */
[----:B------:R-:W-:Y:S01]  /*1cd20*/  SHF.R.U32.HI R88, RZ, 0x8, R157 ;  /* 0x00000008ff587819 */ /* 0x000fe2000001169d */
[----:B------:R-:W-:Y:S01]  /*1cd30*/  FADD.FTZ R201, R114, R0 ;  /* 0x0000000072c97221 */ /* 0x000fe20000010000 */
[----:B------:R-:W-:Y:S02]  /*1cd40*/  PRMT R120, R117, 0x7632, R120 ;  /* 0x0000763275787816 */ /* 0x000fe40000000078 */
[----:B------:R-:W-:Y:S02]  /*1cd50*/  LOP3.LUT R88, R88, 0xffff, RZ, 0xc0, !PT ;  /* 0x0000ffff58587812 */ /* 0x000fe400078ec0ff */
[----:B------:R-:W-:Y:S01]  /*1cd60*/  LOP3.LUT R80, R80, R145, RZ, 0xc0, !PT ;  /* 0x0000009150507212 */ /* 0x000fe200078ec0ff */
[----:B------:R-:W1:Y:S01]  /*1cd70*/  MUFU.EX2 R114, R234 ;  /* 0x000000ea00727308 */ /* 0x000e620000000800 */
[----:B------:R-:W-:Y:S03]  /*1cd80*/  ISETP.GE.U32.AND P0, PT, R237, R88, PT ;  /* 0x00000058ed00720c */ /* 0x000fe60003f06070 */
[----:B------:R-:W-:Y:S02]  /*1cd90*/  LOP3.LUT R149, R124, 0xffff, RZ, 0xc0, !PT ;  /* 0x0000ffff7c957812 */ /* 0x000fe400078ec0ff */
[C---:B------:R-:W-:Y:S01]  /*1cda0*/  LOP3.LUT R89, R90.reuse, 0xffff, RZ, 0xc0, !PT ;  /* 0x0000ffff5a597812 */ /* 0x040fe200078ec0ff */
[C---:B------:R-:W-:Y:S01]  /*1cdb0*/  HMMA.16816.F32.BF16 R8, R80.reuse, R76, R8 ;  /* 0x0000004c5008723c */ /* 0x040fe20000041808 */
[--C-:B------:R-:W-:Y:S02]  /*1cdc0*/  SHF.R.U32.HI R91, RZ, 0x10, R90.reuse ;  /* 0x00000010ff5b7819 */ /* 0x100fe4000001165a */
[----:B------:R-:W-:Y:S02]  /*1cdd0*/  LOP3.LUT R145, R90, 0xff, RZ, 0xc0, !PT ;  /* 0x000000ff5a917812 */ /* 0x000fe400078ec0ff */
[----:B------:R-:W-:Y:S02]  /*1cde0*/  SHF.R.U32.HI R90, RZ, 0x18, R90 ;  /* 0x00000018ff5a7819 */ /* 0x000fe4000001165a */
[----:B------:R-:W-:Y:S01]  /*1cdf0*/  PRMT R125, R111, 0x5410, R116 ;  /* 0x000054106f7d7816 */ /* 0x000fe20000000074 */
[-C--:B------:R-:W-:Y:S08]  /*1ce00*/  HMMA.16816.F32.BF16 R12, R80, R78.reuse, R12 ;  /* 0x0000004e500c723c */ /* 0x080ff0000004180c */
[C---:B------:R-:W-:Y:S01]  /*1ce10*/  HMMA.16816.F32.BF16 R16, R72.reuse, R78, R16 ;  /* 0x0000004e4810723c */ /* 0x040fe20000041810 */
[----:B------:R-:W2:Y:S03]  /*1ce20*/  LDSM.16.MT88.4 R76, [R176+0x6000] ;  /* 0x00600000b04c783b */ /* 0x000ea60000004200 */
[----:B-1----:R-:W-:Y:S01]  /*1ce30*/  FADD.FTZ R0, R114, R152 ;  /* 0x0000009872007221 */ /* 0x002fe20000010000 */
[----:B------:R-:W-:Y:S01]  /*1ce40*/  F2FP.BF16.PACK_AB R114, R3, R114 ;  /* 0x000000720372723e */ /* 0x000fe200000010ff */
[----:B------:R-:W1:Y:S02]  /*1ce50*/  MUFU.EX2 R152, R240 ;  /* 0x000000f000987308 */ /* 0x000e640000000800 */
[-C--:B--2---:R-:W-:Y:S08]  /*1ce60*/  HMMA.16816.F32.BF16 R20, R72, R76.reuse, R20 ;  /* 0x0000004c4814723c */ /* 0x084ff00000041814 */
[C---:B------:R-:W-:Y:S08]  /*1ce70*/  HMMA.16816.F32.BF16 R24, R80.reuse, R76, R24 ;  /* 0x0000004c5018723c */ /* 0x040ff00000041818 */
[-C--:B------:R-:W-:Y:S08]  /*1ce80*/  HMMA.16816.F32.BF16 R28, R80, R78.reuse, R28 ;  /* 0x0000004e501c723c */ /* 0x080ff0000004181c */
[C---:B------:R-:W-:Y:S01]  /*1ce90*/  HMMA.16816.F32.BF16 R32, R72.reuse, R78, R32 ;  /* 0x0000004e4820723c */ /* 0x040fe20000041820 */
[----:B------:R-:W2:Y:S07]  /*1cea0*/  LDSM.16.MT88.4 R76, [R174+0x6000] ;  /* 0x00600000ae4c783b */ /* 0x000eae0000004200 */
[-C--:B--2---:R-:W-:Y:S08]  /*1ceb0*/  HMMA.16816.F32.BF16 R36, R72, R76.reuse, R36 ;  /* 0x0000004c4824723c */ /* 0x084ff00000041824 */
[C---:B------:R-:W-:Y:S01]  /*1cec0*/  HMMA.16816.F32.BF16 R40, R80.reuse, R76, R40 ;  /* 0x0000004c5028723c */ /* 0x040fe20000041828 */
[----:B------:R-:W2:Y:S06]  /*1ced0*/  MUFU.EX2 R77, R239 ;  /* 0x000000ef004d7308 */ /* 0x000eac0000000800 */
[----:B-1----:R-:W-:Y:S01]  /*1cee0*/  FADD.FTZ R76, R152, R107 ;  /* 0x0000006b984c7221 */ /* 0x002fe20000010000 */
[----:B------:R-:W-:Y:S01]  /*1cef0*/  PRMT R107, R101, 0x5410, R103 ;  /* 0x00005410656b7816 */ /* 0x000fe20000000067 */
[-C--:B------:R-:W-:Y:S08]  /*1cf00*/  HMMA.16816.F32.BF16 R44, R80, R78.reuse, R44 ;  /* 0x0000004e502c723c */ /* 0x080ff0000004182c */
[C---:B------:R-:W-:Y:S01]  /*1cf10*/  HMMA.16816.F32.BF16 R48, R72.reuse, R78, R48 ;  /* 0x0000004e4830723c */ /* 0x040fe20000041830 */
[----:B--2---:R-:W-:Y:S03]  /*1cf20*/  F2FP.BF16.PACK_AB R152, R77, R152 ;  /* 0x000000984d98723e */ /* 0x004fe600000010ff */
[----:B----4-:R-:W-:Y:S05]  /*1cf30*/  @!P1 HFMA2.BF16_V2 R151, -RZ.H0_H0, RZ.H0_H0, -R117.H0_H0 ;  /* 0x200000ffff979231 */ /* 0x010fea0000340975 */
[----:B------:R-:W-:Y:S01]  /*1cf40*/  PRMT R205, R151, 0x7610, R205 ;  /* 0x0000761097cd7816 */ /* 0x000fe200000000cd */
[----:B------:R1:W-:Y:S04]  /*1cf50*/  @!P1 STL.S16 [R1+0xe0], R151 ;  /* 0x0000e09701009387 */ /* 0x0003e80000100600 */
[----:B------:R2:W3:Y:S01]  /*1cf60*/  LDL.S16 R203, [R1+0x11c] ;  /* 0x00011c0001cb7983 */ /* 0x0004e20000100600 */
[----:B-1----:R-:W-:Y:S02]  /*1cf70*/  LOP3.LUT R151, R124, 0xff, RZ, 0xc0, !PT ;  /* 0x000000ff7c977812 */ /* 0x002fe400078ec0ff */
[----:B------:R-:W-:Y:S01]  /*1cf80*/  PRMT R124, R108, 0x5410, R110 ;  /* 0x000054106c7c7816 */ /* 0x000fe2000000006e */
[----:B---3--:R-:W-:Y:S05]  /*1cf90*/  @!P0 HFMA2.BF16_V2 R203, -RZ.H0_H0, RZ.H0_H0, -R120.H0_H0 ;  /* 0x200000ffffcb8231 */ /* 0x008fea0000340978 */
[----:B------:R-:W-:Y:S01]  /*1cfa0*/  PRMT R157, R203, 0x7610, R157 ;  /* 0x00007610cb9d7816 */ /* 0x000fe2000000009d */
[----:B------:R1:W-:Y:S01]  /*1cfb0*/  @!P0 STL.S16 [R1+0x11c], R203 ;  /* 0x00011ccb01008387 */ /* 0x0003e20000100600 */
[----:B------:R-:W-:Y:S01]  /*1cfc0*/  ISETP.GE.U32.AND P0, PT, R237, R196, PT ;  /* 0x000000c4ed00720c */ /* 0x000fe20003f06070 */
[----:B------:R-:W-:Y:S02]  /*1cfd0*/  FADD.FTZ R196, R77, R76 ;  /* 0x0000004c4dc47221 */ /* 0x000fe40000010000 */
[----:B------:R-:W-:Y:S10]  /*1cfe0*/  MUFU.EX2 R77, R236 ;  /* 0x000000ec004d7308 */ /* 0x000ff40000000800 */
[----:B------:R-:W-:Y:S02]  /*1cff0*/  @!P0 PRMT R85, R221, 0x5410, RZ ;  /* 0x00005410dd558816 */ /* 0x000fe400000000ff */
[----:B------:R-:W-:Y:S01]  /*1d000*/  ISETP.GE.U32.AND P0, PT, R237, R166, PT ;  /* 0x000000a6ed00720c */ /* 0x000fe20003f06070 */
[----:B------:R-:W-:Y:S01]  /*1d010*/  FADD.FTZ R166, R3, R0 ;  /* 0x0000000003a67221 */ /* 0x000fe20000010000 */
[----:B------:R-:W-:Y:S01]  /*1d020*/  PRMT R0, R87, 0x5410, R92 ;  /* 0x0000541057007816 */ /* 0x000fe2000000005c */
[----:B------:R3:W-:Y:S01]  /*1d030*/  STG.E.U16 [R160.64+0x12], R85 ;  /* 0x00001255a0007986 */ /* 0x0007e2000c101522 */
[----:B------:R-:W-:Y:S02]  /*1d040*/  PRMT R3, R93, 0x5410, R95 ;  /* 0x000054105d037816 */ /* 0x000fe4000000005f */
[----:B-1----:R-:W-:Y:S04]  /*1d050*/  IADD3 R203, P1, R154, -0x80, RZ ;  /* 0xffffff809acb7810 */ /* 0x002fe80007f3e0ff */
[----:B------:R-:W-:Y:S02]  /*1d060*/  IADD3.X R202, R155, -0x1, RZ, P1, !PT ;  /* 0xffffffff9bca7810 */ /* 0x000fe40000ffe4ff */
[----:B------:R-:W-:Y:S02]  /*1d070*/  ISETP.GE.U32.AND P1, PT, R237, R197, PT ;  /* 0x000000c5ed00720c */ /* 0x000fe40003f26070 */
[----:B------:R-:W-:Y:S02]  /*1d080*/  @!P0 PRMT R92, R229, 0x5410, RZ ;  /* 0x00005410e55c8816 */ /* 0x000fe400000000ff */
[----:B------:R-:W-:Y:S02]  /*1d090*/  ISETP.GE.U32.AND P0, PT, R237, R146, PT ;  /* 0x00000092ed00720c */ /* 0x000fe40003f06070 */
[----:B------:R2:W4:Y:S07]  /*1d0a0*/  LDL.S16 R146, [R1+0x64] ;  /* 0x0000640001927983 */ /* 0x00052e0000100600 */
[----:B------:R-:W-:Y:S02]  /*1d0b0*/  @!P1 PRMT R86, R219, 0x5410, RZ ;  /* 0x00005410db569816 */ /* 0x000fe400000000ff */
[C---:B------:R-:W-:Y:S02]  /*1d0c0*/  ISETP.GE.U32.AND P1, PT, R237.reuse, R189, PT ;  /* 0x000000bded00720c */ /* 0x040fe40003f26070 */
[----:B------:R-:W-:Y:S01]  /*1d0d0*/  @!P0 PRMT R95, R242, 0x5410, RZ ;  /* 0x00005410f25f8816 */ /* 0x000fe200000000ff */
[----:B------:R2:W2:Y:S01]  /*1d0e0*/  LDL.S16 R189, [R1+0x70] ;  /* 0x0000700001bd7983 */ /* 0x0004a20000100600 */
[C---:B------:R-:W-:Y:S02]  /*1d0f0*/  ISETP.GE.U32.AND P0, PT, R237.reuse, R109, PT ;  /* 0x0000006ded00720c */ /* 0x040fe40003f06070 */
[----:B------:R-:W-:Y:S01]  /*1d100*/  PRMT R109, R94, 0x5410, R96 ;  /* 0x000054105e6d7816 */ /* 0x000fe20000000060 */
[----:B------:R1:W-:Y:S01]  /*1d110*/  STG.E.U16 [R160.64+0x10], R86 ;  /* 0x00001056a0007986 */ /* 0x0003e2000c101522 */
[----:B---3--:R-:W-:Y:S03]  /*1d120*/  SHF.R.U32.HI R85, RZ, 0x8, R149 ;  /* 0x00000008ff557819 */ /* 0x008fe60000011695 */
[----:B------:R3:W-:Y:S02]  /*1d130*/  STG.E.U16 [R154.64+0x22], R92 ;  /* 0x0000225c9a007986 */ /* 0x0007e4000c101522 */
[----:B------:R-:W-:Y:S02]  /*1d140*/  @!P1 PRMT R87, R228, 0x5410, RZ ;  /* 0x00005410e4579816 */ /* 0x000fe400000000ff */
[----:B------:R-:W-:Y:S02]  /*1d150*/  ISETP.GE.U32.AND P1, PT, R237, R147, PT ;  /* 0x00000093ed00720c */ /* 0x000fe40003f26070 */
[----:B------:R-:W-:Y:S01]  /*1d160*/  @!P0 PRMT R96, R235, 0x5410, RZ ;  /* 0x00005410eb608816 */ /* 0x000fe200000000ff */
[----:B------:R3:W-:Y:S01]  /*1d170*/  STG.E.U16 [R154.64+0x20], R87 ;  /* 0x000020579a007986 */ /* 0x0007e2000c101522 */
[----:B------:R-:W-:Y:S02]  /*1d180*/  ISETP.GE.U32.AND P0, PT, R237, R115, PT ;  /* 0x00000073ed00720c */ /* 0x000fe40003f06070 */
[----:B------:R-:W-:Y:S01]  /*1d190*/  PRMT R115, R97, 0x5410, R98 ;  /* 0x0000541061737816 */ /* 0x000fe20000000062 */
[----:B------:R-:W-:Y:S06]  /*1d1a0*/  STG.E.U16 [R158.64+0x22], R95 ;  /* 0x0000225f9e007986 */ /* 0x000fec000c101522 */
[----:B------:R-:W-:Y:S02]  /*1d1b0*/  @!P1 PRMT R93, R150, 0x5410, RZ ;  /* 0x00005410965d9816 */ /* 0x000fe400000000ff */
[----:B------:R-:W-:Y:S01]  /*1d1c0*/  ISETP.GE.U32.AND P1, PT, R237, R139, PT ;  /* 0x0000008bed00720c */ /* 0x000fe20003f26070 */
[----:B------:R-:W3:Y:S01]  /*1d1d0*/  MUFU.EX2 R150, R238 ;  /* 0x000000ee00967308 */ /* 0x000ee20000000800 */
[----:B------:R-:W-:Y:S01]  /*1d1e0*/  @!P0 PRMT R98, R231, 0x5410, RZ ;  /* 0x00005410e7628816 */ /* 0x000fe200000000ff */
[----:B------:R3:W-:Y:S01]  /*1d1f0*/  STG.E.U16 [R158.64+0x20], R93 ;  /* 0x0000205d9e007986 */ /* 0x0007e2000c101522 */
[----:B------:R-:W-:Y:S02]  /*1d200*/  ISETP.GE.U32.AND P0, PT, R237, R136, PT ;  /* 0x00000088ed00720c */ /* 0x000fe40003f06070 */
[----:B-1----:R-:W-:Y:S01]  /*1d210*/  LOP3.LUT R86, R153, 0xff, RZ, 0xc0, !PT ;  /* 0x000000ff99567812 */ /* 0x002fe200078ec0ff */
[----:B------:R-:W-:Y:S01]  /*1d220*/  STG.E.U16 [R162.64+0x20], R96 ;  /* 0x00002060a2007986 */ /* 0x000fe2000c101522 */
[----:B---3--:R-:W-:Y:S05]  /*1d230*/  PRMT R92, R170, 0x7610, R92 ;  /* 0x00007610aa5c7816 */ /* 0x008fea000000005c */
[----:B------:R-:W-:Y:S02]  /*1d240*/  @!P1 PRMT R94, R241, 0x5410, RZ ;  /* 0x00005410f15e9816 */ /* 0x000fe400000000ff */
[----:B------:R-:W-:Y:S02]  /*1d250*/  ISETP.GE.U32.AND P1, PT, R237, R138, PT ;  /* 0x0000008aed00720c */ /* 0x000fe40003f26070 */
[----:B------:R-:W-:Y:S01]  /*1d260*/  @!P0 PRMT R100, R227, 0x5410, RZ ;  /* 0x00005410e3648816 */ /* 0x000fe200000000ff */
[----:B------:R-:W-:Y:S01]  /*1d270*/  STG.E.U16 [R162.64+0x1e], R94 ;  /* 0x00001e5ea2007986 */ /* 0x000fe2000c101522 */
[----:B------:R-:W-:Y:S02]  /*1d280*/  ISETP.GE.U32.AND P0, PT, R237, R134, PT ;  /* 0x00000086ed00720c */ /* 0x000fe40003f06070 */
[----:B------:R-:W-:Y:S01]  /*1d290*/  PRMT R138, R84, 0x5410, R198 ;  /* 0x00005410548a7816 */ /* 0x000fe200000000c6 */
[----:B------:R-:W-:Y:S01]  /*1d2a0*/  STG.E.U16 [R160.64+0x22], R98 ;  /* 0x00002262a0007986 */ /* 0x000fe2000c101522 */
[----:B------:R-:W-:Y:S02]  /*1d2b0*/  LOP3.LUT R84, R130, 0xffff, RZ, 0xc0, !PT ;  /* 0x0000ffff82547812 */ /* 0x000fe400078ec0ff */
[----:B------:R-:W-:Y:S01]  /*1d2c0*/  PRMT R134, R151, 0x5410, R85 ;  /* 0x0000541097867816 */ /* 0x000fe20000000055 */
[----:B------:R-:W-:Y:S01]  /*1d2d0*/  FADD.FTZ R76, R150, R141 ;  /* 0x0000008d964c7221 */ /* 0x000fe20000010000 */
[C---:B------:R-:W-:Y:S02]  /*1d2e0*/  F2FP.BF16.PACK_AB R150, R77.reuse, R150 ;  /* 0x000000964d96723e */ /* 0x040fe400000010ff */
[----:B------:R-:W-:Y:S01]  /*1d2f0*/  @!P1 PRMT R97, R232, 0x5410, RZ ;  /* 0x00005410e8619816 */ /* 0x000fe200000000ff */
[----:B------:R-:W-:Y:S01]  /*1d300*/  FADD.FTZ R192, R77, R76 ;  /* 0x0000004c4dc07221 */ /* 0x000fe20000010000 */
[C---:B------:R-:W-:Y:S02]  /*1d310*/  ISETP.GE.U32.AND P1, PT, R237.reuse, R137, PT ;  /* 0x00000089ed00720c */ /* 0x040fe40003f26070 */
[----:B------:R-:W-:Y:S01]  /*1d320*/  @!P0 PRMT R103, R224, 0x5410, RZ ;  /* 0x00005410e0678816 */ /* 0x000fe200000000ff */
[----:B------:R-:W-:Y:S01]  /*1d330*/  STG.E.U16 [R160.64+0x20], R97 ;  /* 0x00002061a0007986 */ /* 0x000fe2000c101522 */
[----:B------:R-:W-:Y:S02]  /*1d340*/  ISETP.GE.U32.AND P0, PT, R237, R131, PT ;  /* 0x00000083ed00720c */ /* 0x000fe40003f06070 */
[----:B------:R-:W-:Y:S01]  /*1d350*/  LOP3.LUT R137, R190, 0xff, RZ, 0xc0, !PT ;  /* 0x000000ffbe897812 */ /* 0x000fe200078ec0ff */
[----:B------:R-:W-:Y:S01]  /*1d360*/  STG.E.U16 [R154.64+0x32], R100 ;  /* 0x000032649a007986 */ /* 0x000fe2000c101522 */
[----:B------:R-:W-:Y:S01]  /*1d370*/  LOP3.LUT R76, R143, 0xff, RZ, 0xc0, !PT ;  /* 0x000000ff8f4c7812 */ /* 0x000fe200078ec0ff */
[----:B------:R-:W-:Y:S01]  /*1d380*/  MUFU.EX2 R190, R247 ;  /* 0x000000f700be7308 */ /* 0x000fe20000000800 */
[----:B------:R-:W-:Y:S02]  /*1d390*/  SHF.R.U32.HI R85, RZ, 0x8, R89 ;  /* 0x00000008ff557819 */ /* 0x000fe40000011659 */
[----:B------:R-:W-:Y:S02]  /*1d3a0*/  LOP3.LUT R89, R130, 0xff, RZ, 0xc0, !PT ;  /* 0x000000ff82597812 */ /* 0x000fe400078ec0ff */
[----:B------:R-:W-:Y:S02]  /*1d3b0*/  @!P1 PRMT R99, R230, 0x5410, RZ ;  /* 0x00005410e6639816 */ /* 0x000fe400000000ff */
[----:B------:R-:W-:Y:S02]  /*1d3c0*/  ISETP.GE.U32.AND P1, PT, R237, R135, PT ;  /* 0x00000087ed00720c */ /* 0x000fe40003f26070 */
[----:B------:R-:W-:Y:S01]  /*1d3d0*/  SHF.R.U32.HI R87, RZ, 0x8, R84 ;  /* 0x00000008ff577819 */ /* 0x000fe20000011654 */
[----:B------:R-:W-:Y:S01]  /*1d3e0*/  STG.E.U16 [R154.64+0x30], R99 ;  /* 0x000030639a007986 */ /* 0x000fe2000c101522 */
[--C-:B------:R-:W-:Y:S02]  /*1d3f0*/  SHF.R.U32.HI R84, RZ, 0x10, R130.reuse ;  /* 0x00000010ff547819 */ /* 0x100fe40000011682 */
[----:B------:R-:W-:Y:S01]  /*1d400*/  PRMT R87, R89, 0x5410, R87 ;  /* 0x0000541059577816 */ /* 0x000fe20000000057 */
[----:B------:R-:W-:Y:S01]  /*1d410*/  STG.E.U16 [R158.64+0x32], R103 ;  /* 0x000032679e007986 */ /* 0x000fe2000c101522 */
[----:B------:R-:W-:Y:S02]  /*1d420*/  PRMT R135, R145, 0x5410, R85 ;  /* 0x0000541091877816 */ /* 0x000fe40000000055 */
[----:B------:R-:W-:Y:S02]  /*1d430*/  SHF.R.U32.HI R85, RZ, 0x18, R130 ;  /* 0x00000018ff557819 */ /* 0x000fe40000011682 */
[----:B------:R-:W-:Y:S02]  /*1d440*/  LOP3.LUT R84, R84, 0xff, RZ, 0xc0, !PT ;  /* 0x000000ff54547812 */ /* 0x000fe400078ec0ff */
[----:B------:R-:W-:Y:S02]  /*1d450*/  @!P1 PRMT R101, R225, 0x5410, RZ ;  /* 0x00005410e1659816 */ /* 0x000fe400000000ff */
[----:B------:R-:W-:Y:S02]  /*1d460*/  ISETP.GE.U32.AND P1, PT, R237, R113, PT ;  /* 0x00000071ed00720c */ /* 0x000fe40003f26070 */
[----:B------:R-:W-:Y:S01]  /*1d470*/  PRMT R113, R102, 0x5410, R104 ;  /* 0x0000541066717816 */ /* 0x000fe20000000068 */
[----:B------:R-:W-:Y:S01]  /*1d480*/  STG.E.U16 [R158.64+0x30], R101 ;  /* 0x000030659e007986 */ /* 0x000fe2000c101522 */
[----:B------:R-:W-:Y:S02]  /*1d490*/  @!P0 PRMT R102, R223, 0x5410, RZ ;  /* 0x00005410df668816 */ /* 0x000fe400000000ff */
[----:B------:R-:W-:Y:S02]  /*1d4a0*/  ISETP.GE.U32.AND P0, PT, R237, R123, PT ;  /* 0x0000007bed00720c */ /* 0x000fe40003f06070 */
[----:B------:R-:W-:Y:S01]  /*1d4b0*/  PRMT R123, R105, 0x5410, R106 ;  /* 0x00005410697b7816 */ /* 0x000fe2000000006a */
[----:B------:R-:W-:Y:S01]  /*1d4c0*/  STG.E.U16 [R162.64+0x2e], R102 ;  /* 0x00002e66a2007986 */ /* 0x000fe2000c101522 */
[----:B------:R-:W-:Y:S02]  /*1d4d0*/  @!P6 PRMT R106, R216, 0x5410, RZ ;  /* 0x00005410d86ae816 */ /* 0x000fe400000000ff */
[C---:B------:R-:W-:Y:S02]  /*1d4e0*/  ISETP.GE.U32.AND P6, PT, R237.reuse, R126, PT ;  /* 0x0000007eed00720c */ /* 0x040fe40003fc6070 */
[----:B------:R-:W-:Y:S02]  /*1d4f0*/  @!P1 PRMT R104, R218, 0x5410, RZ ;  /* 0x00005410da689816 */ /* 0x000fe400000000ff */
[----:B------:R-:W-:Y:S02]  /*1d500*/  ISETP.GE.U32.AND P1, PT, R237, R171, PT ;  /* 0x000000abed00720c */ /* 0x000fe40003f26070 */
[----:B------:R-:W-:Y:S01]  /*1d510*/  PRMT R126, R117, 0x5410, R120 ;  /* 0x00005410757e7816 */ /* 0x000fe20000000078 */
[----:B------:R1:W3:Y:S01]  /*1d520*/  LDL.S16 R171, [R1+0x74] ;  /* 0x0000740001ab7983 */ /* 0x0002e20000100600 */
[----:B------:R-:W-:Y:S02]  /*1d530*/  @!P0 PRMT R105, R217, 0x5410, RZ ;  /* 0x00005410d9698816 */ /* 0x000fe400000000ff */
[----:B------:R-:W-:Y:S01]  /*1d540*/  ISETP.GE.U32.AND P0, PT, R237, R128, PT ;  /* 0x00000080ed00720c */ /* 0x000fe20003f06070 */
[----:B------:R-:W-:Y:S01]  /*1d550*/  STG.E.U16 [R162.64+0x30], R104 ;  /* 0x00003068a2007986 */ /* 0x000fe2000c101522 */
[----:B------:R-:W-:Y:S02]  /*1d560*/  PRMT R128, R121, 0x5410, R122 ;  /* 0x0000541079807816 */ /* 0x000fe4000000007a */
[----:B------:R-:W-:Y:S01]  /*1d570*/  @!P2 PRMT R122, R206, 0x5410, RZ ;  /* 0x00005410ce7aa816 */ /* 0x000fe200000000ff */
[----:B------:R-:W-:Y:S01]  /*1d580*/  STG.E.U16 [R160.64+0x30], R105 ;  /* 0x00003069a0007986 */ /* 0x000fe2000c101522 */
[----:B------:R-:W-:Y:S01]  /*1d590*/  PRMT R131, R86, 0x5410, R156 ;  /* 0x0000541056837816 */ /* 0x000fe2000000009c */
[--C-:B------:R-:W-:Y:S01]  /*1d5a0*/  HSET2.LE.AND R86, R134, R222.reuse, PT ;  /* 0x000000de86567233 */ /* 0x100fe20003803000 */
[----:B------:R-:W-:Y:S01]  /*1d5b0*/  PRMT R85, R84, 0x5410, R85 ;  /* 0x0000541054557816 */ /* 0x000fe20000000055 */
[----:B------:R-:W-:Y:S01]  /*1d5c0*/  STG.E.U16 [R160.64+0x32], R106 ;  /* 0x0000326aa0007986 */ /* 0x000fe2000c101522 */
[----:B------:R-:W-:Y:S01]  /*1d5d0*/  @!P6 PRMT R110, R213, 0x5410, RZ ;  /* 0x00005410d56ee816 */ /* 0x000fe200000000ff */
[--C-:B------:R-:W-:Y:S01]  /*1d5e0*/  HSET2.LE.AND R84, R87, R222.reuse, PT ;  /* 0x000000de57547233 */ /* 0x100fe20003803000 */
[----:B------:R-:W-:Y:S01]  /*1d5f0*/  LOP3.LUT R86, R86, R2, RZ, 0xc0, !PT ;  /* 0x0000000256567212 */ /* 0x000fe200078ec0ff */
[--C-:B------:R-:W-:Y:S01]  /*1d600*/  HSET2.LE.AND R87, R131, R222.reuse, PT ;  /* 0x000000de83577233 */ /* 0x100fe20003803000 */
[----:B------:R-:W-:Y:S01]  /*1d610*/  @!P0 PRMT R108, R214, 0x5410, RZ ;  /* 0x00005410d66c8816 */ /* 0x000fe200000000ff */
[----:B------:R-:W-:Y:S01]  /*1d620*/  STG.E.U16 [R154.64+0x42], R110 ;  /* 0x0000426e9a007986 */ /* 0x000fe2000c101522 */
[----:B------:R-:W-:Y:S01]  /*1d630*/  ISETP.GE.U32.AND P0, PT, R237, R127, PT ;  /* 0x0000007fed00720c */ /* 0x000fe20003f06070 */
[--C-:B------:R-:W-:Y:S01]  /*1d640*/  HSET2.LE.AND R85, R85, R222.reuse, PT ;  /* 0x000000de55557233 */ /* 0x100fe20003803000 */
[----:B------:R-:W-:Y:S01]  /*1d650*/  PRMT R127, R119, 0x5410, R118 ;  /* 0x00005410777f7816 */ /* 0x000fe20000000076 */
[----:B------:R-:W-:Y:S01]  /*1d660*/  STG.E.U16 [R154.64+0x40], R108 ;  /* 0x0000406c9a007986 */ /* 0x000fe2000c101522 */
[----:B------:R-:W-:Y:S02]  /*1d670*/  @!P5 PRMT R119, R210, 0x5410, RZ ;  /* 0x00005410d277d816 */ /* 0x000fe400000000ff */
[C---:B------:R-:W-:Y:S02]  /*1d680*/  ISETP.GE.U32.AND P5, PT, R237.reuse, R88, PT ;  /* 0x00000058ed00720c */ /* 0x040fe40003fa6070 */
[----:B------:R-:W-:Y:S02]  /*1d690*/  @!P4 PRMT R118, R208, 0x5410, RZ ;  /* 0x00005410d076c816 */ /* 0x000fe400000000ff */
[----:B------:R-:W-:Y:S02]  /*1d6a0*/  ISETP.GE.U32.AND P4, PT, R237, R76, PT ;  /* 0x0000004ced00720c */ /* 0x000fe40003f86070 */
[----:B------:R-:W-:Y:S02]  /*1d6b0*/  SHF.R.U32.HI R76, RZ, 0x8, R144 ;  /* 0x00000008ff4c7819 */ /* 0x000fe40000011690 */
[----:B------:R-:W-:Y:S02]  /*1d6c0*/  LOP3.LUT R88, R91, 0xff, RZ, 0xc0, !PT ;  /* 0x000000ff5b587812 */ /* 0x000fe400078ec0ff */
[----:B------:R-:W-:Y:S02]  /*1d6d0*/  LOP3.LUT R76, R76, 0xffff, RZ, 0xc0, !PT ;  /* 0x0000ffff4c4c7812 */ /* 0x000fe400078ec0ff */
[----:B------:R-:W-:Y:S02]  /*1d6e0*/  PRMT R136, R88, 0x5410, R90 ;  /* 0x0000541058887816 */ /* 0x000fe4000000005a */
[----:B------:R-:W-:Y:S01]  /*1d6f0*/  @!P5 PRMT R120, R157, 0x5410, RZ ;  /* 0x000054109d78d816 */ /* 0x000fe200000000ff */
[----:B------:R-:W-:Y:S01]  /*1d700*/  LDSM.16.MT88.4 R88, [R173+0x6800] ;  /* 0x00680000ad58783b */ /* 0x000fe20000004200 */
[C---:B------:R-:W-:Y:S02]  /*1d710*/  ISETP.GE.U32.AND P5, PT, R237.reuse, R137, PT ;  /* 0x00000089ed00720c */ /* 0x040fe40003fa6070 */
[----:B------:R-:W-:Y:S02]  /*1d720*/  ISETP.GE.U32.AND P2, PT, R237, R76, PT ;  /* 0x0000004ced00720c */ /* 0x000fe40003f46070 */
[----:B------:R-:W-:Y:S02]  /*1d730*/  SHF.R.U32.HI R76, RZ, 0x8, R193 ;  /* 0x00000008ff4c7819 */ /* 0x000fe400000116c1 */
[----:B------:R-:W-:Y:S01]  /*1d740*/  LOP3.LUT R84, R84, R0, RZ, 0xc0, !PT ;  /* 0x0000000054547212 */ /* 0x000fe200078ec0ff */
[----:B------:R1:W3:Y:S01]  /*1d750*/  LDL.S16 R157, [R1+0x6c] ;  /* 0x00006c00019d7983 */ /* 0x0002e20000100600 */
[----:B------:R-:W-:Y:S01]  /*1d760*/  PRMT R139, R195, 0x5410, R76 ;  /* 0x00005410c38b7816 */ /* 0x000fe2000000004c */
[--C-:B------:R-:W-:Y:S01]  /*1d770*/  HSET2.LE.AND R0, R135, R222.reuse, PT ;  /* 0x000000de87007233 */ /* 0x100fe20003803000 */
[----:B------:R-:W-:Y:S01]  /*1d780*/  LOP3.LUT R85, R85, R3, RZ, 0xc0, !PT ;  /* 0x0000000355557212 */ /* 0x000fe200078ec0ff */
[----:B------:R-:W1:Y:S01]  /*1d790*/  LDSM.16.MT88.4 R76, [R175+0x6000] ;  /* 0x00600000af4c783b */ /* 0x000e620000004200 */
[----:B------:R-:W-:Y:S02]  /*1d7a0*/  LOP3.LUT R87, R87, R107, RZ, 0xc0, !PT ;  /* 0x0000006b57577212 */ /* 0x000fe400078ec0ff */
[----:B------:R-:W-:Y:S02]  /*1d7b0*/  ISETP.GE.U32.AND P6, PT, R237, R142, PT ;  /* 0x0000008eed00720c */ /* 0x000fe40003fc6070 */
[----:B------:R-:W-:Y:S02]  /*1d7c0*/  PRMT R93, R170, 0x7632, R93 ;  /* 0x00007632aa5d7816 */ /* 0x000fe4000000005d */
[----:B------:R-:W-:Y:S01]  /*1d7d0*/  LOP3.LUT R3, R133, 0xff, RZ, 0xc0, !PT ;  /* 0x000000ff85037812 */ /* 0x000fe200078ec0ff */
[----:B------:R-:W-:Y:S01]  /*1d7e0*/  MUFU.EX2 R170, R179 ;  /* 0x000000b300aa7308 */ /* 0x000fe20000000800 */
[----:B------:R-:W-:Y:S02]  /*1d7f0*/  @!P3 PRMT R121, R207, 0x5410, RZ ;  /* 0x00005410cf79b816 */ /* 0x000fe400000000ff */
[----:B------:R-:W-:Y:S02]  /*1d800*/  @!P0 PRMT R111, R212, 0x5410, RZ ;  /* 0x00005410d46f8816 */ /* 0x000fe400000000ff */
[----:B------:R-:W-:Y:S02]  /*1d810*/  SHF.R.U32.HI R2, RZ, 0x8, R167 ;  /* 0x00000008ff027819 */ /* 0x000fe400000116a7 */
[----:B------:R-:W-:Y:S01]  /*1d820*/  ISETP.GE.U32.AND P3, PT, R237, R140, PT ;  /* 0x0000008ced00720c */ /* 0x000fe20003f66070 */
[----:B------:R-:W-:Y:S01]  /*1d830*/  STG.E.U16 [R158.64+0x40], R111 ;  /* 0x0000406f9e007986 */ /* 0x000fe2000c101522 */
[----:B------:R-:W-:Y:S01]  /*1d840*/  PRMT R134, R169, 0x5410, R2 ;  /* 0x00005410a9867816 */ /* 0x000fe20000000002 */
[----:B------:R-:W-:Y:S01]  /*1d850*/  MUFU.EX2 R167, R251 ;  /* 0x000000fb00a77308 */ /* 0x000fe20000000800 */
[----:B------:R-:W-:Y:S02]  /*1d860*/  SHF.R.U32.HI R2, RZ, 0x10, R133 ;  /* 0x00000010ff027819 */ /* 0x000fe40000011685 */
[----:B------:R-:W-:Y:S02]  /*1d870*/  PRMT R151, R152, 0x7632, R151 ;  /* 0x0000763298977816 */ /* 0x000fe40000000097 */
[----:B------:R-:W-:Y:S02]  /*1d880*/  LOP3.LUT R2, R2, 0xff, RZ, 0xc0, !PT ;  /* 0x000000ff02027812 */ /* 0x000fe400078ec0ff */
[----:B------:R-:W-:Y:S02]  /*1d890*/  PRMT R149, R150, 0x7632, R149 ;  /* 0x0000763296957816 */ /* 0x000fe40000000095 */
[----:B------:R-:W-:Y:S01]  /*1d8a0*/  LOP3.LUT P0, RZ, R187, 0x4000000, RZ, 0xc0, !PT ;  /* 0x04000000bbff7812 */ /* 0x000fe2000780c0ff */
[----:B------:R-:W-:Y:S01]  /*1d8b0*/  MUFU.EX2 R169, R249 ;  /* 0x000000f900a97308 */ /* 0x000fe20000000800 */
[----:B------:R-:W-:Y:S02]  /*1d8c0*/  @!P3 PRMT R117, R205, 0x5410, RZ ;  /* 0x00005410cd75b816 */ /* 0x000fe400000000ff */
[----:B------:R-:W-:Y:S07]  /*1d8d0*/  ISETP.GE.U32.AND P3, PT, R237, R148, PT ;  /* 0x00000094ed00720c */ /* 0x000fee0003f66070 */
[----:B------:R-:W4:Y:S01]  /*1d8e0*/  MUFU.EX2 R148, R243 ;  /* 0x000000f300947308 */ /* 0x000f220000000800 */
[-C--:B-1----:R-:W-:Y:S01]  /*1d8f0*/  HMMA.16816.F32.BF16 R52, R72, R76.reuse, R52 ;  /* 0x0000004c4834723c */ /* 0x082fe20000041834 */
[----:B------:R-:W-:Y:S02]  /*1d900*/  @!P0 PRMT R116, R211, 0x5410, RZ ;  /* 0x00005410d3748816 */ /* 0x000fe400000000ff */
[----:B------:R-:W-:Y:S03]  /*1d910*/  LOP3.LUT P0, RZ, R187, 0x2000000, RZ, 0xc0, !PT ;  /* 0x02000000bbff7812 */ /* 0x000fe6000780c0ff */
[----:B------:R-:W-:Y:S02]  /*1d920*/  STG.E.U16 [R158.64+0x42], R116 ;  /* 0x000042749e007986 */ /* 0x000fe4000c101522 */
[C---:B------:R-:W-:Y:S02]  /*1d930*/  HMMA.16816.F32.BF16 R56, R80.reuse, R76, R56 ;  /* 0x0000004c5038723c */ /* 0x040fe40000041838 */
[----:B------:R-:W-:Y:S04]  /*1d940*/  STG.E.U16 [R162.64+0x3e], R119 ;  /* 0x00003e77a2007986 */ /* 0x000fe8000c101522 */
[----:B------:R-:W-:Y:S01]  /*1d950*/  STG.E.U16 [R162.64+0x40], R118 ;  /* 0x00004076a2007986 */ /* 0x000fe2000c101522 */
[C---:B------:R-:W-:Y:S01]  /*1d960*/  LOP3.LUT R76, R129.reuse, 0xffff, RZ, 0xc0, !PT ;  /* 0x0000ffff814c7812 */ /* 0x040fe200078ec0ff */
[-C--:B------:R-:W-:Y:S01]  /*1d970*/  HMMA.16816.F32.BF16 R60, R80, R78.reuse, R60 ;  /* 0x0000004e503c723c */ /* 0x080fe2000004183c */
[----:B------:R-:W-:Y:S01]  /*1d980*/  LOP3.LUT R77, R129, 0xff, RZ, 0xc0, !PT ;  /* 0x000000ff814d7812 */ /* 0x000fe200078ec0ff */
[----:B------:R-:W-:Y:S02]  /*1d990*/  STG.E.U16 [R160.64+0x40], R121 ;  /* 0x00004079a0007986 */ /* 0x000fe4000c101522 */
[----:B------:R-:W-:Y:S02]  /*1d9a0*/  SHF.R.U32.HI R76, RZ, 0x8, R76 ;  /* 0x00000008ff4c7819 */ /* 0x000fe4000001164c */
[----:B------:R-:W-:Y:S01]  /*1d9b0*/  STG.E.U16 [R160.64+0x42], R122 ;  /* 0x0000427aa0007986 */ /* 0x000fe2000c101522 */
[----:B------:R-:W-:Y:S01]  /*1d9c0*/  LOP3.LUT R80, R133, 0xffff, RZ, 0xc0, !PT ;  /* 0x0000ffff85507812 */ /* 0x000fe200078ec0ff */
[----:B------:R-:W-:Y:S01]  /*1d9d0*/  HMMA.16816.F32.BF16 R64, R72, R78, R64 ;  /* 0x0000004e4840723c */ /* 0x000fe20000041840 */
[----:B------:R-:W-:Y:S01]  /*1d9e0*/  PRMT R130, R77, 0x5410, R76 ;  /* 0x000054104d827816 */ /* 0x000fe2000000004c */
[----:B------:R-:W1:Y:S02]  /*1d9f0*/  LDSM.16.MT88.4 R72, [R176+0x6800] ;  /* 0x00680000b048783b */ /* 0x000e640000004200 */
[--C-:B------:R-:W-:Y:S02]  /*1da00*/  SHF.R.U32.HI R76, RZ, 0x10, R129.reuse ;  /* 0x00000010ff4c7819 */ /* 0x100fe40000011681 */
[----:B------:R-:W-:Y:S01]  /*1da10*/  SHF.R.U32.HI R129, RZ, 0x18, R129 ;  /* 0x00000018ff817819 */ /* 0x000fe20000011681 */
[--C-:B------:R-:W-:Y:S01]  /*1da20*/  HSET2.LE.AND R79, R136, R222.reuse, PT ;  /* 0x000000de884f7233 */ /* 0x100fe20003803000 */
[-C--:B------:R-:W-:Y:S01]  /*1da30*/  HMMA.16816.F32.BF16 R4, R84, R88.reuse, R4 ;  /* 0x000000585404723c */ /* 0x080fe20000041804 */
[----:B------:R-:W-:Y:S01]  /*1da40*/  LOP3.LUT R76, R76, 0xff, RZ, 0xc0, !PT ;  /* 0x000000ff4c4c7812 */ /* 0x000fe200078ec0ff */
[----:B------:R-:W-:Y:S02]  /*1da50*/  STG.E.U16 [R154.64+0x52], R120 ;  /* 0x000052789a007986 */ /* 0x000fe4000c101522 */
[----:B------:R-:W-:Y:S02]  /*1da60*/  LOP3.LUT R78, R0, R113, RZ, 0xc0, !PT ;  /* 0x00000071004e7212 */ /* 0x000fe400078ec0ff */
[----:B------:R-:W-:Y:S01]  /*1da70*/  PRMT R77, R76, 0x5410, R129 ;  /* 0x000054104c4d7816 */ /* 0x000fe20000000081 */
[--C-:B------:R-:W-:Y:S01]  /*1da80*/  HSET2.LE.AND R76, R130, R222.reuse, PT ;  /* 0x000000de824c7233 */ /* 0x100fe20003803000 */
[----:B------:R-:W-:Y:S01]  /*1da90*/  LOP3.LUT R79, R79, R123, RZ, 0xc0, !PT ;  /* 0x0000007b4f4f7212 */ /* 0x000fe200078ec0ff */
[----:B------:R-:W-:Y:S01]  /*1daa0*/  IMAD.WIDE.U32 R130, R215, -0x2daee0ad, RZ ;  /* 0xd2511f53d7827825 */ /* 0x000fe200078e00ff */
[----:B------:R-:W-:Y:S02]  /*1dab0*/  STG.E.U16 [R154.64+0x50], R117 ;  /* 0x000050759a007986 */ /* 0x000fe4000c101522 */
[----:B------:R-:W-:Y:S01]  /*1dac0*/  HSET2.LE.AND R77, R77, R222, PT ;  /* 0x000000de4d4d7233 */ /* 0x000fe20003803000 */
[----:B------:R-:W-:Y:S01]  /*1dad0*/  LOP3.LUT R76, R76, R109, RZ, 0xc0, !PT ;  /* 0x0000006d4c4c7212 */ /* 0x000fe200078ec0ff */
[----:B------:R-:W-:Y:S01]  /*1dae0*/  LDSM.16.MT88.4 R116, [R174+0x7800] ;  /* 0x00780000ae74783b */ /* 0x000fe20000004200 */
[----:B------:R-:W-:Y:S02]  /*1daf0*/  SHF.R.U32.HI R80, RZ, 0x8, R80 ;  /* 0x00000008ff507819 */ /* 0x000fe40000011650 */
[----:B------:R-:W-:Y:S02]  /*1db00*/  LOP3.LUT R77, R77, R115, RZ, 0xc0, !PT ;  /* 0x000000734d4d7212 */ /* 0x000fe400078ec0ff */
[----:B------:R-:W-:Y:S02]  /*1db10*/  SHF.R.U32.HI R81, RZ, 0x18, R133 ;  /* 0x00000018ff517819 */ /* 0x000fe40000011685 */
[----:B------:R-:W-:Y:S02]  /*1db20*/  PRMT R115, R112, 0x7632, R115 ;  /* 0x0000763270737816 */ /* 0x000fe40000000073 */
[----:B------:R-:W-:Y:S01]  /*1db30*/  PRMT R123, R2, 0x5410, R81 ;  /* 0x00005410027b7816 */ /* 0x000fe20000000051 */
[C---:B------:R-:W-:Y:S01]  /*1db40*/  HMMA.16816.F32.BF16 R8, R76.reuse, R88, R8 ;  /* 0x000000584c08723c */ /* 0x040fe20000041808 */
[----:B------:R-:W-:Y:S02]  /*1db50*/  PRMT R129, R3, 0x5410, R80 ;  /* 0x0000541003817816 */ /* 0x000fe40000000050 */
[----:B------:R-:W-:Y:S02]  /*1db60*/  PRMT R3, R92, 0x5410, R93 ;  /* 0x000054105c037816 */ /* 0x000fe4000000005d */
[----:B------:R-:W-:Y:S02]  /*1db70*/  LOP3.LUT R0, R165, 0xff, RZ, 0xc0, !PT ;  /* 0x000000ffa5007812 */ /* 0x000fe400078ec0ff */
[C---:B------:R-:W-:Y:S01]  /*1db80*/  LOP3.LUT R88, R132.reuse, 0xffff, RZ, 0xc0, !PT ;  /* 0x0000ffff84587812 */ /* 0x040fe200078ec0ff */
[-C--:B------:R-:W-:Y:S01]  /*1db90*/  HMMA.16816.F32.BF16 R12, R76, R90.reuse, R12 ;  /* 0x0000005a4c0c723c */ /* 0x080fe2000004180c */
[----:B------:R-:W-:Y:S01]  /*1dba0*/  LOP3.LUT R89, R132, 0xff, RZ, 0xc0, !PT ;  /* 0x000000ff84597812 */ /* 0x000fe200078ec0ff */
[----:B------:R-:W-:Y:S02]  /*1dbb0*/  MUFU.EX2 R165, R177 ;  /* 0x000000b100a57308 */ /* 0x000fe40000000800 */
[----:B------:R-:W-:Y:S02]  /*1dbc0*/  SHF.R.U32.HI R88, RZ, 0x8, R88 ;  /* 0x00000008ff587819 */ /* 0x000fe40000011658 */
[----:B------:R-:W-:Y:S02]  /*1dbd0*/  PRMT R135, R0, 0x5410, R168 ;  /* 0x0000541000877816 */ /* 0x000fe400000000a8 */
[C---:B------:R-:W-:Y:S01]  /*1dbe0*/  HMMA.16816.F32.BF16 R16, R84.reuse, R90, R16 ;  /* 0x0000005a5410723c */ /* 0x040fe20000041810 */
[----:B------:R-:W-:Y:S03]  /*1dbf0*/  PRMT R109, R89, 0x5410, R88 ;  /* 0x00005410596d7816 */ /* 0x000fe60000000058 */
[C-C-:B------:R-:W-:Y:S01]  /*1dc00*/  LOP3.LUT R0, R131.reuse, UR14, R164.reuse, 0x96, !PT ;  /* 0x0000000e83007c12 */ /* 0x140fe2000f8e96a4 */
[----:B------:R-:W2:Y:S01]  /*1dc10*/  MUFU.EX2 R168, R252 ;  /* 0x000000fc00a87308 */ /* 0x000ea20000000800 */
[----:B------:R-:W-:Y:S02]  /*1dc20*/  PRMT R113, R114, 0x7632, R113 ;  /* 0x0000763272717816 */ /* 0x000fe40000000071 */
[-C--:B-1----:R-:W-:Y:S01]  /*1dc30*/  HMMA.16816.F32.BF16 R20, R84, R72.reuse, R20 ;  /* 0x000000485414723c */ /* 0x082fe20000041814 */
[----:B------:R-:W-:Y:S03]  /*1dc40*/  LOP3.LUT R2, R0, 0xff, RZ, 0xc0, !PT ;  /* 0x000000ff00027812 */ /* 0x000fe600078ec0ff */
[----:B------:R-:W-:Y:S01]  /*1dc50*/  LOP3.LUT R107, R131, UR14, R164, 0x96, !PT ;  /* 0x0000000e836b7c12 */ /* 0x000fe2000f8e96a4 */
[----:B----4-:R-:W-:Y:S01]  /*1dc60*/  FADD.FTZ R164, R148, R201 ;  /* 0x000000c994a47221 */ /* 0x010fe20000010000 */
[----:B------:R-:W-:Y:S01]  /*1dc70*/  F2FP.BF16.PACK_AB R148, R190, R148 ;  /* 0x00000094be94723e */ /* 0x000fe200000010ff */
[----:B------:R-:W-:Y:S01]  /*1dc80*/  @!P2 HFMA2.BF16_V2 R146, -RZ.H0_H0, RZ.H0_H0, -R115.H0_H0 ;  /* 0x200000ffff92a231 */ /* 0x000fe20000340973 */
[C---:B------:R-:W-:Y:S04]  /*1dc90*/  HMMA.16816.F32.BF16 R24, R76.reuse, R72, R24 ;  /* 0x000000484c18723c */ /* 0x040fe80000041818 */
[----:B------:R-:W-:Y:S03]  /*1dca0*/  PRMT R147, R148, 0x7632, R147 ;  /* 0x0000763294937816 */ /* 0x000fe60000000093 */
[----:B------:R-:W-:Y:S01]  /*1dcb0*/  SHF.R.U32.HI R72, RZ, 0x18, R0 ;  /* 0x00000018ff487819 */ /* 0x000fe20000011600 */
[-C--:B------:R-:W-:Y:S01]  /*1dcc0*/  HMMA.16816.F32.BF16 R28, R76, R74.reuse, R28 ;  /* 0x0000004a4c1c723c */ /* 0x080fe2000004181c */
[----:B--2---:R-:W-:Y:S03]  /*1dcd0*/  @!P5 HFMA2.BF16_V2 R189, -RZ.H0_H0, RZ.H0_H0, -R92.H0_H0 ;  /* 0x200000ffffbdd231 */ /* 0x004fe6000034095c */
[----:B------:R-:W-:Y:S04]  /*1dce0*/  F2FP.BF16.PACK_AB R140, R168, R169 ;  /* 0x000000a9a88c723e */ /* 0x000fe800000010ff */
[C---:B------:R-:W-:Y:S01]  /*1dcf0*/  HMMA.16816.F32.BF16 R32, R84.reuse, R74, R32 ;  /* 0x0000004a5420723c */ /* 0x040fe20000041820 */
[----:B------:R1:W-:Y:S03]  /*1dd00*/  @!P5 STL.S16 [R1+0x70], R189 ;  /* 0x000070bd0100d387 */ /* 0x0003e60000100600 */
[----:B------:R-:W-:Y:S01]  /*1dd10*/  PRMT R80, R189, 0x7610, R80 ;  /* 0x00007610bd507816 */ /* 0x000fe20000000050 */
[----:B------:R2:W4:Y:S03]  /*1dd20*/  LDL.S16 R94, [R1+0x5c] ;  /* 0x00005c00015e7983 */ /* 0x0005260000100600 */
[----:B------:R-:W-:Y:S02]  /*1dd30*/  @!P5 PRMT R92, R80, 0x5410, RZ ;  /* 0x00005410505cd816 */ /* 0x000fe400000000ff */
[----:B------:R-:W2:Y:S01]  /*1dd40*/  LDSM.16.MT88.4 R80, [R174+0x6800] ;  /* 0x00680000ae50783b */ /* 0x000ea20000004200 */
[----:B------:R-:W-:Y:S02]  /*1dd50*/  ISETP.GE.U32.AND P5, PT, R237, R2, PT ;  /* 0x00000002ed00720c */ /* 0x000fe40003fa6070 */
[----:B------:R-:W-:Y:S02]  /*1dd60*/  LOP3.LUT R2, R0, 0xffff, RZ, 0xc0, !PT ;  /* 0x0000ffff00027812 */ /* 0x000fe400078ec0ff */
[----:B------:R-:W-:Y:S02]  /*1dd70*/  SHF.R.U32.HI R0, RZ, 0x10, R0 ;  /* 0x00000010ff007819 */ /* 0x000fe40000011600 */
[----:B------:R-:W-:Y:S01]  /*1dd80*/  SHF.R.U32.HI R2, RZ, 0x8, R2 ;  /* 0x00000008ff027819 */ /* 0x000fe20000011602 */
[----:B------:R-:W-:Y:S01]  /*1dd90*/  STG.E.U16 [R158.64+0x50], R92 ;  /* 0x0000505c9e007986 */ /* 0x000fe2000c101522 */
[----:B------:R-:W-:Y:S02]  /*1dda0*/  LOP3.LUT R0, R0, 0xff, RZ, 0xc0, !PT ;  /* 0x000000ff00007812 */ /* 0x000fe400078ec0ff */
[----:B------:R-:W-:Y:S01]  /*1ddb0*/  LOP3.LUT R2, R2, 0xffff, RZ, 0xc0, !PT ;  /* 0x0000ffff02027812 */ /* 0x000fe200078ec0ff */
[----:B-1----:R-:W-:Y:S01]  /*1ddc0*/  MUFU.EX2 R189, R248 ;  /* 0x000000f800bd7308 */ /* 0x002fe20000000800 */
[-C--:B--2---:R-:W-:Y:S08]  /*1ddd0*/  HMMA.16816.F32.BF16 R36, R84, R80.reuse, R36 ;  /* 0x000000505424723c */ /* 0x084ff00000041824 */
[C---:B------:R-:W-:Y:S08]  /*1dde0*/  HMMA.16816.F32.BF16 R40, R76.reuse, R80, R40 ;  /* 0x000000504c28723c */ /* 0x040ff00000041828 */
[-C--:B------:R-:W-:Y:S08]  /*1ddf0*/  HMMA.16816.F32.BF16 R44, R76, R82.reuse, R44 ;  /* 0x000000524c2c723c */ /* 0x080ff0000004182c */
[C---:B------:R-:W-:Y:S07]  /*1de00*/  HMMA.16816.F32.BF16 R48, R84.reuse, R82, R48 ;  /* 0x000000525430723c */ /* 0x040fee0000041830 */
[----:B------:R-:W-:Y:S05]  /*1de10*/  HSET2.LE.AND R83, R138, R222, PT ;  /* 0x000000de8a537233 */ /* 0x000fea0003803000 */
[----:B------:R-:W-:Y:S02]  /*1de20*/  LOP3.LUT R83, R83, R3, RZ, 0xc0, !PT ;  /* 0x0000000353537212 */ /* 0x000fe400078ec0ff */
[----:B------:R-:W-:Y:S01]  /*1de30*/  SHF.R.U32.HI R3, RZ, 0x18, R130 ;  /* 0x00000018ff037819 */ /* 0x000fe20000011682 */
[----:B---3--:R-:W-:Y:S05]  /*1de40*/  @!P1 HFMA2.BF16_V2 R171, -RZ.H0_H0, RZ.H0_H0, -R93.H0_H0 ;  /* 0x200000ffffab9231 */ /* 0x008fea000034095d */
[----:B------:R1:W-:Y:S01]  /*1de50*/  @!P1 STL.S16 [R1+0x74], R171 ;  /* 0x000074ab01009387 */ /* 0x0003e20000100600 */
[----:B------:R-:W-:Y:S03]  /*1de60*/  PRMT R91, R171, 0x7610, R91 ;  /* 0x00007610ab5b7816 */ /* 0x000fe6000000005b */
[----:B------:R2:W3:Y:S01]  /*1de70*/  LDL.S16 R89, [R1+0x68] ;  /* 0x0000680001597983 */ /* 0x0004e20000100600 */
[----:B------:R-:W-:Y:S02]  /*1de80*/  @!P1 PRMT R93, R91, 0x5410, RZ ;  /* 0x000054105b5d9816 */ /* 0x000fe400000000ff */
[----:B------:R-:W-:Y:S02]  /*1de90*/  ISETP.GE.U32.AND P1, PT, R237, R2, PT ;  /* 0x00000002ed00720c */ /* 0x000fe40003f26070 */
[----:B------:R-:W-:Y:S01]  /*1dea0*/  PRMT R2, R112, 0x5410, R115 ;  /* 0x0000541070027816 */ /* 0x000fe20000000073 */
[----:B------:R-:W-:Y:S01]  /*1deb0*/  STG.E.U16 [R158.64+0x52], R93 ;  /* 0x0000525d9e007986 */ /* 0x000fe2000c101522 */
[----:B-1----:R-:W1:Y:S01]  /*1dec0*/  MUFU.EX2 R171, R250 ;  /* 0x000000fa00ab7308 */ /* 0x002e620000000800 */
[----:B------:R-:W-:Y:S05]  /*1ded0*/  @!P6 HFMA2.BF16_V2 R157, -RZ.H0_H0, RZ.H0_H0, -R112.H0_H0 ;  /* 0x200000ffff9de231 */ /* 0x000fea0000340970 */
[----:B------:R2:W-:Y:S01]  /*1dee0*/  @!P6 STL.S16 [R1+0x6c], R157 ;  /* 0x00006c9d0100e387 */ /* 0x0005e20000100600 */
[----:B------:R-:W-:Y:S02]  /*1def0*/  PRMT R88, R157, 0x7610, R88 ;  /* 0x000076109d587816 */ /* 0x000fe40000000058 */
[----:B-1----:R-:W-:Y:S01]  /*1df00*/  F2FP.BF16.PACK_AB R144, R170, R171 ;  /* 0x000000abaa90723e */ /* 0x002fe200000010ff */
[----:B------:R1:W-:Y:S01]  /*1df10*/  @!P2 STL.S16 [R1+0x64], R146 ;  /* 0x000064920100a387 */ /* 0x0003e20000100600 */
[----:B------:R-:W-:Y:S02]  /*1df20*/  @!P6 PRMT R112, R88, 0x5410, RZ ;  /* 0x000054105870e816 */ /* 0x000fe400000000ff */
[C---:B------:R-:W-:Y:S01]  /*1df30*/  ISETP.GE.U32.AND P6, PT, R237.reuse, R72, PT ;  /* 0x00000048ed00720c */ /* 0x040fe20003fc6070 */
[----:B------:R3:W3:Y:S01]  /*1df40*/  LDL.S16 R96, [R1+0x58] ;  /* 0x0000580001607983 */ /* 0x0006e20000100600 */
[----:B------:R-:W-:Y:S02]  /*1df50*/  PRMT R72, R146, 0x7610, R72 ;  /* 0x0000761092487816 */ /* 0x000fe40000000048 */
[----:B------:R-:W-:Y:S01]  /*1df60*/  PRMT R143, R144, 0x7632, R143 ;  /* 0x00007632908f7816 */ /* 0x000fe2000000008f */
[----:B------:R3:W3:Y:S01]  /*1df70*/  LDL.S16 R95, [R1+0x54] ;  /* 0x00005400015f7983 */ /* 0x0006e20000100600 */
[----:B------:R-:W-:Y:S02]  /*1df80*/  @!P2 PRMT R115, R72, 0x5410, RZ ;  /* 0x000054104873a816 */ /* 0x000fe400000000ff */
[----:B------:R-:W-:Y:S01]  /*1df90*/  ISETP.GE.U32.AND P2, PT, R237, R0, PT ;  /* 0x00000000ed00720c */ /* 0x000fe20003f46070 */
[----:B------:R-:W1:Y:S01]  /*1dfa0*/  LDSM.16.MT88.4 R72, [R175+0x6800] ;  /* 0x00680000af48783b */ /* 0x000e620000004200 */
[----:B------:R-:W-:Y:S07]  /*1dfb0*/  PRMT R0, R114, 0x5410, R113 ;  /* 0x0000541072007816 */ /* 0x000fee0000000071 */
[----:B------:R-:W-:Y:S01]  /*1dfc0*/  STG.E.U16 [R162.64+0x4e], R112 ;  /* 0x00004e70a2007986 */ /* 0x000fe2000c101522 */
[----:B--2---:R-:W-:Y:S03]  /*1dfd0*/  IMAD.WIDE.U32 R156, R209, -0x2daee0ad, RZ ;  /* 0xd2511f53d19c7825 */ /* 0x004fe600078e00ff */
[----:B------:R-:W-:Y:S01]  /*1dfe0*/  STG.E.U16 [R162.64+0x50], R115 ;  /* 0x00005073a2007986 */ /* 0x000fe2000c101522 */
[----:B-1----:R-:W1:Y:S02]  /*1dff0*/  MUFU.EX2 R146, R246 ;  /* 0x000000f600927308 */ /* 0x002e640000000800 */
[----:B-1----:R-:W-:Y:S01]  /*1e000*/  FADD.FTZ R153, R146, R166 ;  /* 0x000000a692997221 */ /* 0x002fe20000010000 */
[----:B------:R-:W-:Y:S07]  /*1e010*/  F2FP.BF16.PACK_AB R146, R189, R146 ;  /* 0x00000092bd92723e */ /* 0x000fee00000010ff */
[----:B------:R-:W1:Y:S01]  /*1e020*/  MUFU.EX2 R166, R178 ;  /* 0x000000b200a67308 */ /* 0x000e620000000800 */
[-C--:B------:R-:W-:Y:S01]  /*1e030*/  HMMA.16816.F32.BF16 R52, R84, R72.reuse, R52 ;  /* 0x000000485434723c */ /* 0x080fe20000041834 */
[----:B------:R-:W-:Y:S07]  /*1e040*/  PRMT R145, R146, 0x7632, R145 ;  /* 0x0000763292917816 */ /* 0x000fee0000000091 */
[C---:B------:R-:W-:Y:S08]  /*1e050*/  HMMA.16816.F32.BF16 R56, R76.reuse, R72, R56 ;  /* 0x000000484c38723c */ /* 0x040ff00000041838 */
[-C--:B------:R-:W-:Y:S07]  /*1e060*/  HMMA.16816.F32.BF16 R60, R76, R74.reuse, R60 ;  /* 0x0000004a4c3c723c */ /* 0x080fee000004183c */
[--C-:B------:R-:W-:Y:S01]  /*1e070*/  HSET2.LE.AND R78, R134, R222.reuse, PT ;  /* 0x000000de864e7233 */ /* 0x100fe20003803000 */
[----:B------:R-:W-:Y:S01]  /*1e080*/  HMMA.16816.F32.BF16 R64, R84, R74, R64 ;  /* 0x0000004a5440723c */ /* 0x000fe20000041840 */
[--C-:B------:R-:W-:Y:S03]  /*1e090*/  HSET2.LE.AND R79, R135, R222.reuse, PT ;  /* 0x000000de874f7233 */ /* 0x100fe60003803000 */
[----:B------:R-:W-:Y:S01]  /*1e0a0*/  HSET2.LE.AND R76, R109, R222, PT ;  /* 0x000000de6d4c7233 */ /* 0x000fe20003803000 */
[----:B------:R-:W-:Y:S02]  /*1e0b0*/  LOP3.LUT R78, R78, R2, RZ, 0xc0, !PT ;  /* 0x000000024e4e7212 */ /* 0x000fe400078ec0ff */
[----:B------:R-:W-:Y:S02]  /*1e0c0*/  LOP3.LUT R79, R79, R0, RZ, 0xc0, !PT ;  /* 0x000000004f4f7212 */ /* 0x000fe400078ec0ff */
[----:B------:R-:W-:Y:S03]  /*1e0d0*/  LOP3.LUT R76, R76, R127, RZ, 0xc0, !PT ;  /* 0x0000007f4c4c7212 */ /* 0x000fe600078ec0ff */
[----:B------:R-:W-:Y:S02]  /*1e0e0*/  LOP3.LUT R2, R130, 0xffff, RZ, 0xc0, !PT ;  /* 0x0000ffff82027812 */ /* 0x000fe400078ec0ff */
[C---:B------:R-:W-:Y:S02]  /*1e0f0*/  LOP3.LUT R0, R157.reuse, UR14, R194, 0x96, !PT ;  /* 0x0000000e9d007c12 */ /* 0x040fe4000f8e96c2 */
[----:B------:R-:W-:Y:S02]  /*1e100*/  SHF.R.U32.HI R2, RZ, 0x8, R2 ;  /* 0x00000008ff027819 */ /* 0x000fe40000011602 */
[----:B-1----:R-:W-:Y:S02]  /*1e110*/  F2FP.BF16.PACK_AB R142, R166, R167 ;  /* 0x000000a7a68e723e */ /* 0x002fe400000010ff */
[----:B------:R-:W-:Y:S02]  /*1e120*/  LOP3.LUT R2, R2, 0xffff, RZ, 0xc0, !PT ;  /* 0x0000ffff02027812 */ /* 0x000fe400078ec0ff */
[----:B------:R-:W-:Y:S01]  /*1e130*/  PRMT R141, R142, 0x7632, R141 ;  /* 0x000076328e8d7816 */ /* 0x000fe2000000008d */
[----:B----4-:R-:W-:Y:S05]  /*1e140*/  @!P4 HFMA2.BF16_V2 R94, -RZ.H0_H0, RZ.H0_H0, -R114.H0_H0 ;  /* 0x200000ffff5ec231 */ /* 0x010fea0000340972 */
[----:B------:R1:W-:Y:S01]  /*1e150*/  @!P4 STL.S16 [R1+0x5c], R94 ;  /* 0x00005c5e0100c387 */ /* 0x0003e20000100600 */
[----:B------:R-:W-:Y:S03]  /*1e160*/  PRMT R90, R94, 0x7610, R90 ;  /* 0x000076105e5a7816 */ /* 0x000fe6000000005a */
[----:B------:R2:W4:Y:S01]  /*1e170*/  LDL.S16 R91, [R1+0x50] ;  /* 0x00005000015b7983 */ /* 0x0005220000100600 */
[----:B------:R-:W-:Y:S02]  /*1e180*/  @!P4 PRMT R114, R90, 0x5410, RZ ;  /* 0x000054105a72c816 */ /* 0x000fe400000000ff */
[----:B------:R-:W-:Y:S01]  /*1e190*/  SHF.R.U32.HI R90, RZ, 0x18, R132 ;  /* 0x00000018ff5a7819 */ /* 0x000fe20000011684 */
[----:B------:R2:W2:Y:S04]  /*1e1a0*/  LDL.S16 R98, [R1+0x60] ;  /* 0x0000600001627983 */ /* 0x0004a80000100600 */
[----:B------:R-:W-:Y:S01]  /*1e1b0*/  STG.E.U16 [R160.64+0x50], R114 ;  /* 0x00005072a0007986 */ /* 0x000fe2000c101522 */
[----:B-1----:R-:W-:Y:S04]  /*1e1c0*/  LOP3.LUT R94, R157, UR14, R194, 0x96, !PT ;  /* 0x0000000e9d5e7c12 */ /* 0x002fe8000f8e96c2 */
[C---:B------:R-:W-:Y:S04]  /*1e1d0*/  LOP3.LUT R88, R94.reuse, 0xff, RZ, 0xc0, !PT ;  /* 0x000000ff5e587812 */ /* 0x040fe800078ec0ff */
[----:B------:R-:W-:Y:S02]  /*1e1e0*/  ISETP.GE.U32.AND P4, PT, R237, R88, PT ;  /* 0x00000058ed00720c */ /* 0x000fe40003f86070 */
[----:B------:R-:W-:Y:S04]  /*1e1f0*/  LOP3.LUT R88, R94, 0xffff, RZ, 0xc0, !PT ;  /* 0x0000ffff5e587812 */ /* 0x000fe800078ec0ff */
[----:B------:R-:W-:Y:S04]  /*1e200*/  SHF.R.U32.HI R88, RZ, 0x8, R88 ;  /* 0x00000008ff587819 */ /* 0x000fe80000011658 */
[----:B------:R-:W-:Y:S01]  /*1e210*/  LOP3.LUT R80, R88, 0xffff, RZ, 0xc0, !PT ;  /* 0x0000ffff58507812 */ /* 0x000fe200078ec0ff */
[----:B---3--:R-:W-:Y:S05]  /*1e220*/  @!P3 HFMA2.BF16_V2 R89, -RZ.H0_H0, RZ.H0_H0, -R113.H0_H0 ;  /* 0x200000ffff59b231 */ /* 0x008fea0000340971 */
[----:B------:R1:W-:Y:S01]  /*1e230*/  @!P3 STL.S16 [R1+0x68], R89 ;  /* 0x000068590100b387 */ /* 0x0003e20000100600 */
[----:B------:R-:W-:Y:S04]  /*1e240*/  PRMT R99, R89, 0x7610, R99 ;  /* 0x0000761059637816 */ /* 0x000fe80000000063 */
[----:B------:R-:W-:Y:S02]  /*1e250*/  @!P3 PRMT R113, R99, 0x5410, RZ ;  /* 0x000054106371b816 */ /* 0x000fe400000000ff */
[----:B------:R-:W-:Y:S02]  /*1e260*/  ISETP.GE.U32.AND P3, PT, R237, R80, PT ;  /* 0x00000050ed00720c */ /* 0x000fe40003f66070 */
[--C-:B------:R-:W-:Y:S01]  /*1e270*/  SHF.R.U32.HI R80, RZ, 0x18, R94.reuse ;  /* 0x00000018ff507819 */ /* 0x100fe2000001165e */
[----:B------:R-:W-:Y:S01]  /*1e280*/  STG.E.U16 [R160.64+0x52], R113 ;  /* 0x00005271a0007986 */ /* 0x000fe2000c101522 */
[----:B------:R-:W-:Y:S02]  /*1e290*/  SHF.R.U32.HI R94, RZ, 0x10, R94 ;  /* 0x00000010ff5e7819 */ /* 0x000fe4000001165e */
[----:B------:R-:W-:Y:S02]  /*1e2a0*/  SHF.R.U32.HI R99, RZ, 0x10, R130 ;  /* 0x00000010ff637819 */ /* 0x000fe40000011682 */
[----:B------:R-:W-:Y:S02]  /*1e2b0*/  LOP3.LUT R72, R94, 0xff, RZ, 0xc0, !PT ;  /* 0x000000ff5e487812 */ /* 0x000fe400078ec0ff */
[----:B-1----:R-:W-:Y:S02]  /*1e2c0*/  SHF.R.U32.HI R89, RZ, 0x10, R132 ;  /* 0x00000010ff597819 */ /* 0x002fe40000011684 */
[----:B------:R-:W-:Y:S02]  /*1e2d0*/  LDSM.16.MT88.4 R132, [R173+0x7800] ;  /* 0x00780000ad84783b */ /* 0x000fe40000004200 */
[----:B------:R-:W-:Y:S04]  /*1e2e0*/  LOP3.LUT R89, R89, 0xff, RZ, 0xc0, !PT ;  /* 0x000000ff59597812 */ /* 0x000fe800078ec0ff */
[----:B------:R-:W-:Y:S05]  /*1e2f0*/  PRMT R97, R89, 0x5410, R90 ;  /* 0x0000541059617816 */ /* 0x000fea000000005a */
[----:B------:R-:W-:Y:S01]  /*1e300*/  HSET2.LE.AND R77, R97, R222, PT ;  /* 0x000000de614d7233 */ /* 0x000fe20003803000 */
[----:B------:R-:W-:Y:S04]  /*1e310*/  LOP3.LUT R97, R130, 0xffff, RZ, 0xc0, !PT ;  /* 0x0000ffff82617812 */ /* 0x000fe800078ec0ff */
[----:B------:R-:W-:Y:S01]  /*1e320*/  LOP3.LUT R77, R77, R128, RZ, 0xc0, !PT ;  /* 0x000000804d4d7212 */ /* 0x000fe200078ec0ff */
[----:B------:R-:W-:Y:S02]  /*1e330*/  @!P5 HFMA2.BF16_V2 R96, -RZ.H0_H0, RZ.H0_H0, -R152.H0_H0 ;  /* 0x200000ffff60d231 */ /* 0x000fe40000340998 */
[----:B------:R-:W-:Y:S03]  /*1e340*/  @!P1 HFMA2.BF16_V2 R95, -RZ.H0_H0, RZ.H0_H0, -R151.H0_H0 ;  /* 0x200000ffff5f9231 */ /* 0x000fe60000340997 */
[----:B------:R1:W-:Y:S01]  /*1e350*/  @!P5 STL.S16 [R1+0x58], R96 ;  /* 0x000058600100d387 */ /* 0x0003e20000100600 */
[----:B------:R-:W-:Y:S03]  /*1e360*/  PRMT R89, R96, 0x7610, R89 ;  /* 0x0000761060597816 */ /* 0x000fe60000000059 */
[----:B------:R3:W-:Y:S01]  /*1e370*/  @!P1 STL.S16 [R1+0x54], R95 ;  /* 0x0000545f01009387 */ /* 0x0007e20000100600 */
[----:B------:R-:W-:Y:S02]  /*1e380*/  PRMT R88, R95, 0x7610, R88 ;  /* 0x000076105f587816 */ /* 0x000fe40000000058 */
[----:B-1----:R-:W-:Y:S02]  /*1e390*/  PRMT R96, R152, 0x5410, R151 ;  /* 0x0000541098607816 */ /* 0x002fe40000000097 */
[----:B------:R-:W-:Y:S02]  /*1e3a0*/  @!P5 PRMT R152, R89, 0x5410, RZ ;  /* 0x000054105998d816 */ /* 0x000fe400000000ff */
[----:B------:R-:W-:Y:S02]  /*1e3b0*/  @!P1 PRMT R151, R88, 0x5410, RZ ;  /* 0x0000541058979816 */ /* 0x000fe400000000ff */
[C---:B------:R-:W-:Y:S01]  /*1e3c0*/  ISETP.GE.U32.AND P5, PT, R237.reuse, R80, PT ;  /* 0x00000050ed00720c */ /* 0x040fe20003fa6070 */
[----:B------:R-:W-:Y:S01]  /*1e3d0*/  STG.E.U16 [R154.64+0x60], R152 ;  /* 0x000060989a007986 */ /* 0x000fe2000c101522 */
[----:B------:R-:W-:Y:S02]  /*1e3e0*/  LOP3.LUT R80, R130, 0xff, RZ, 0xc0, !PT ;  /* 0x000000ff82507812 */ /* 0x000fe400078ec0ff */
[----:B---3--:R-:W-:Y:S01]  /*1e3f0*/  PRMT R95, R150, 0x5410, R149 ;  /* 0x00005410965f7816 */ /* 0x008fe20000000095 */
[----:B------:R-:W-:Y:S01]  /*1e400*/  STG.E.U16 [R154.64+0x62], R151 ;  /* 0x000062979a007986 */ /* 0x000fe2000c101522 */
[----:B------:R-:W-:Y:S02]  /*1e410*/  ISETP.GE.U32.AND P1, PT, R237, R80, PT ;  /* 0x00000050ed00720c */ /* 0x000fe40003f26070 */
[----:B------:R-:W-:Y:S04]  /*1e420*/  SHF.R.U32.HI R80, RZ, 0x10, R130 ;  /* 0x00000010ff507819 */ /* 0x000fe80000011682 */
[----:B------:R-:W-:Y:S01]  /*1e430*/  LOP3.LUT R80, R80, 0xff, RZ, 0xc0, !PT ;  /* 0x000000ff50507812 */ /* 0x000fe200078ec0ff */
[----:B----4-:R-:W-:Y:S02]  /*1e440*/  @!P2 HFMA2.BF16_V2 R91, -RZ.H0_H0, RZ.H0_H0, -R150.H0_H0 ;  /* 0x200000ffff5ba231 */ /* 0x010fe40000340996 */
[----:B--2---:R-:W-:Y:S03]  /*1e450*/  @!P6 HFMA2.BF16_V2 R98, -RZ.H0_H0, RZ.H0_H0, -R149.H0_H0 ;  /* 0x200000ffff62e231 */ /* 0x004fe60000340995 */
[----:B------:R-:W-:Y:S01]  /*1e460*/  @!P2 STL.S16 [R1+0x50], R91 ;  /* 0x0000505b0100a387 */ /* 0x000fe20000100600 */
[----:B------:R-:W-:Y:S03]  /*1e470*/  PRMT R81, R91, 0x7610, R81 ;  /* 0x000076105b517816 */ /* 0x000fe60000000051 */
[----:B------:R1:W-:Y:S01]  /*1e480*/  @!P6 STL.S16 [R1+0x60], R98 ;  /* 0x000060620100e387 */ /* 0x0003e20000100600 */
[----:B------:R-:W-:Y:S02]  /*1e490*/  PRMT R82, R98, 0x7610, R82 ;  /* 0x0000761062527816 */ /* 0x000fe40000000052 */
[----:B------:R-:W-:Y:S01]  /*1e4a0*/  @!P2 PRMT R150, R81, 0x5410, RZ ;  /* 0x000054105196a816 */ /* 0x000fe200000000ff */
[----:B------:R2:W3:Y:S01]  /*1e4b0*/  LDL.S16 R102, [R1+0x40] ;  /* 0x0000400001667983 */ /* 0x0004e20000100600 */
[C---:B------:R-:W-:Y:S01]  /*1e4c0*/  ISETP.GE.U32.AND P2, PT, R237.reuse, R80, PT ;  /* 0x00000050ed00720c */ /* 0x040fe20003f46070 */
[--C-:B------:R-:W-:Y:S01]  /*1e4d0*/  HSET2.LE.AND R80, R129, R222.reuse, PT ;  /* 0x000000de81507233 */ /* 0x100fe20003803000 */
[----:B------:R-:W-:Y:S01]  /*1e4e0*/  @!P6 PRMT R149, R82, 0x5410, RZ ;  /* 0x000054105295e816 */ /* 0x000fe200000000ff */
[----:B------:R2:W4:Y:S01]  /*1e4f0*/  LDL.S16 R94, [R1+0x3c] ;  /* 0x00003c00015e7983 */ /* 0x0005220000100600 */
[--C-:B------:R-:W-:Y:S01]  /*1e500*/  HSET2.LE.AND R81, R123, R222.reuse, PT ;  /* 0x000000de7b517233 */ /* 0x100fe20003803000 */
[----:B------:R-:W-:Y:S01]  /*1e510*/  ISETP.GE.U32.AND P6, PT, R237, R72, PT ;  /* 0x00000048ed00720c */ /* 0x000fe20003fc6070 */
[--C-:B------:R-:W-:Y:S01]  /*1e520*/  HSET2.LE.AND R82, R139, R222.reuse, PT ;  /* 0x000000de8b527233 */ /* 0x100fe20003803000 */
[----:B------:R2:W2:Y:S01]  /*1e530*/  LDL.S16 R101, [R1+0x48] ;  /* 0x0000480001657983 */ /* 0x0004a20000100600 */
[----:B------:R-:W-:Y:S02]  /*1e540*/  LOP3.LUT R80, R80, R124, RZ, 0xc0, !PT ;  /* 0x0000007c50507212 */ /* 0x000fe400078ec0ff */
[----:B------:R-:W-:Y:S01]  /*1e550*/  LOP3.LUT R81, R81, R125, RZ, 0xc0, !PT ;  /* 0x0000007d51517212 */ /* 0x000fe200078ec0ff */
[----:B------:R-:W1:Y:S01]  /*1e560*/  LDSM.16.MT88.4 R88, [R173+0x7000] ;  /* 0x00700000ad58783b */ /* 0x000e620000004200 */
[----:B------:R-:W-:Y:S07]  /*1e570*/  LOP3.LUT R82, R82, R126, RZ, 0xc0, !PT ;  /* 0x0000007e52527212 */ /* 0x000fee00078ec0ff */
[----:B------:R1:W2:Y:S02]  /*1e580*/  LDL.S16 R100, [R1+0x44] ;  /* 0x0000440001647983 */ /* 0x0002a40000100600 */
[----:B-1----:R-:W-:Y:S02]  /*1e590*/  LOP3.LUT R98, R130, 0xff, RZ, 0xc0, !PT ;  /* 0x000000ff82627812 */ /* 0x002fe400078ec0ff */
[----:B------:R-:W-:Y:S01]  /*1e5a0*/  SHF.R.U32.HI R130, RZ, 0x18, R130 ;  /* 0x00000018ff827819 */ /* 0x000fe20000011682 */
[----:B------:R-:W1:Y:S08]  /*1e5b0*/  LDSM.16.MT88.4 R72, [R176+0x7000] ;  /* 0x00700000b048783b */ /* 0x000e700000004200 */
[----:B------:R-:W-:Y:S08]  /*1e5c0*/  LDSM.16.MT88.4 R124, [R176+0x7800] ;  /* 0x00780000b07c783b */ /* 0x000ff00000004200 */
[----:B------:R-:W-:Y:S04]  /*1e5d0*/  STG.E.U16 [R158.64+0x60], R150 ;  /* 0x000060969e007986 */ /* 0x000fe8000c101522 */
[----:B------:R-:W-:Y:S01]  /*1e5e0*/  STG.E.U16 [R158.64+0x62], R149 ;  /* 0x000062959e007986 */ /* 0x000fe2000c101522 */
[-C--:B------:R-:W-:Y:S08]  /*1e5f0*/  HMMA.16816.F32.BF16 R4, R80, R88.reuse, R4 ;  /* 0x000000585004723c */ /* 0x080ff00000041804 */
[C---:B------:R-:W-:Y:S07]  /*1e600*/  HMMA.16816.F32.BF16 R8, R76.reuse, R88, R8 ;  /* 0x000000584c08723c */ /* 0x040fee0000041808 */
[----:B------:R-:W-:Y:S01]  /*1e610*/  PRMT R89, R146, 0x5410, R145 ;  /* 0x0000541092597816 */ /* 0x000fe20000000091 */
[-C--:B------:R-:W-:Y:S08]  /*1e620*/  HMMA.16816.F32.BF16 R12, R76, R90.reuse, R12 ;  /* 0x0000005a4c0c723c */ /* 0x080ff0000004180c */
[C---:B------:R-:W-:Y:S08]  /*1e630*/  HMMA.16816.F32.BF16 R16, R80.reuse, R90, R16 ;  /* 0x0000005a5010723c */ /* 0x040ff00000041810 */
[-C--:B-1----:R-:W-:Y:S08]  /*1e640*/  HMMA.16816.F32.BF16 R20, R80, R72.reuse, R20 ;  /* 0x000000485014723c */ /* 0x082ff00000041814 */
[C---:B------:R-:W-:Y:S07]  /*1e650*/  HMMA.16816.F32.BF16 R24, R76.reuse, R72, R24 ;  /* 0x000000484c18723c */ /* 0x040fee0000041818 */
[----:B------:R-:W-:Y:S01]  /*1e660*/  LOP3.LUT R72, R156, 0xff, RZ, 0xc0, !PT ;  /* 0x000000ff9c487812 */ /* 0x000fe200078ec0ff */
[-C--:B------:R-:W-:Y:S01]  /*1e670*/  HMMA.16816.F32.BF16 R28, R76, R74.reuse, R28 ;  /* 0x0000004a4c1c723c */ /* 0x080fe2000004181c */
[----:B------:R-:W-:Y:S04]  /*1e680*/  LOP3.LUT R73, R99, 0xff, RZ, 0xc0, !PT ;  /* 0x000000ff63497812 */ /* 0x000fe800078ec0ff */
[----:B------:R-:W-:Y:S03]  /*1e690*/  PRMT R103, R73, 0x5410, R130 ;  /* 0x0000541049677816 */ /* 0x000fe60000000082 */
[C---:B------:R-:W-:Y:S04]  /*1e6a0*/  HMMA.16816.F32.BF16 R32, R80.reuse, R74, R32 ;  /* 0x0000004a5020723c */ /* 0x040fe80000041820 */
[----:B------:R-:W-:Y:S02]  /*1e6b0*/  HSET2.LE.AND R103, R103, R222, PT ;  /* 0x000000de67677233 */ /* 0x000fe40003803000 */
[----:B---3--:R-:W-:Y:S02]  /*1e6c0*/  @!P4 HFMA2.BF16_V2 R102, -RZ.H0_H0, RZ.H0_H0, -R148.H0_H0 ;  /* 0x200000ffff66c231 */ /* 0x008fe40000340994 */
[----:B----4-:R-:W-:Y:S03]  /*1e6d0*/  @!P3 HFMA2.BF16_V2 R94, -RZ.H0_H0, RZ.H0_H0, -R147.H0_H0 ;  /* 0x200000ffff5eb231 */ /* 0x010fe60000340993 */
[----:B------:R-:W-:Y:S01]  /*1e6e0*/  @!P4 STL.S16 [R1+0x40], R102 ;  /* 0x000040660100c387 */ /* 0x000fe20000100600 */
[----:B------:R-:W-:Y:S01]  /*1e6f0*/  PRMT R85, R102, 0x7610, R85 ;  /* 0x0000761066557816 */ /* 0x000fe20000000055 */
[----:B--2---:R-:W-:Y:S02]  /*1e700*/  @!P6 HFMA2.BF16_V2 R101, -RZ.H0_H0, RZ.H0_H0, -R146.H0_H0 ;  /* 0x200000ffff65e231 */ /* 0x004fe40000340992 */
[----:B------:R1:W-:Y:S01]  /*1e710*/  @!P3 STL.S16 [R1+0x3c], R94 ;  /* 0x00003c5e0100b387 */ /* 0x0003e20000100600 */
[----:B------:R-:W-:Y:S03]  /*1e720*/  PRMT R84, R94, 0x7610, R84 ;  /* 0x000076105e547816 */ /* 0x000fe60000000054 */
[----:B------:R2:W5:Y:S01]  /*1e730*/  LDL.LU R179, [R1+0x174] ;  /* 0x0001740001b37983 */ /* 0x0005620000300800 */
[----:B------:R-:W-:Y:S03]  /*1e740*/  PRMT R91, R101, 0x7610, R91 ;  /* 0x00007610655b7816 */ /* 0x000fe6000000005b */
[----:B------:R-:W-:Y:S01]  /*1e750*/  @!P6 STL.S16 [R1+0x48], R101 ;  /* 0x000048650100e387 */ /* 0x000fe20000100600 */
[----:B------:R-:W-:Y:S01]  /*1e760*/  @!P6 PRMT R146, R91, 0x5410, RZ ;  /* 0x000054105b92e816 */ /* 0x000fe200000000ff */
[----:B------:R-:W-:Y:S02]  /*1e770*/  @!P5 HFMA2.BF16_V2 R100, -RZ.H0_H0, RZ.H0_H0, -R145.H0_H0 ;  /* 0x200000ffff64d231 */ /* 0x000fe40000340991 */
[----:B------:R2:W3:Y:S04]  /*1e780*/  LDL.S16 R91, [R1+0x4c] ;  /* 0x00004c00015b7983 */ /* 0x0004e80000100600 */
[----:B------:R-:W-:Y:S01]  /*1e790*/  @!P5 STL.S16 [R1+0x44], R100 ;  /* 0x000044640100d387 */ /* 0x000fe20000100600 */
[----:B------:R-:W-:Y:S04]  /*1e7a0*/  PRMT R88, R100, 0x7610, R88 ;  /* 0x0000761064587816 */ /* 0x000fe80000000058 */
[----:B------:R-:W-:Y:S02]  /*1e7b0*/  @!P5 PRMT R145, R88, 0x5410, RZ ;  /* 0x000054105891d816 */ /* 0x000fe400000000ff */
[----:B------:R-:W-:Y:S02]  /*1e7c0*/  SHF.R.U32.HI R88, RZ, 0x18, R156 ;  /* 0x00000018ff587819 */ /* 0x000fe4000001169c */
[----:B-1----:R-:W-:Y:S02]  /*1e7d0*/  PRMT R94, R148, 0x5410, R147 ;  /* 0x00005410945e7816 */ /* 0x002fe40000000093 */
[----:B------:R-:W-:Y:S02]  /*1e7e0*/  @!P4 PRMT R148, R85, 0x5410, RZ ;  /* 0x000054105594c816 */ /* 0x000fe400000000ff */
[----:B------:R-:W-:Y:S02]  /*1e7f0*/  @!P3 PRMT R147, R84, 0x5410, RZ ;  /* 0x000054105493b816 */ /* 0x000fe400000000ff */
[----:B------:R-:W1:Y:S01]  /*1e800*/  LDSM.16.MT88.4 R84, [R174+0x7000] ;  /* 0x00700000ae54783b */ /* 0x000e620000004200 */
[C---:B------:R-:W-:Y:S02]  /*1e810*/  ISETP.GE.U32.AND P3, PT, R237.reuse, R2, PT ;  /* 0x00000002ed00720c */ /* 0x040fe40003f66070 */
[----:B------:R-:W-:Y:S02]  /*1e820*/  SHF.R.U32.HI R2, RZ, 0x8, R97 ;  /* 0x00000008ff027819 */ /* 0x000fe40000011661 */
[C---:B------:R-:W-:Y:S02]  /*1e830*/  ISETP.GE.U32.AND P4, PT, R237.reuse, R3, PT ;  /* 0x00000003ed00720c */ /* 0x040fe40003f86070 */
[----:B------:R-:W-:Y:S01]  /*1e840*/  PRMT R102, R98, 0x5410, R2 ;  /* 0x0000541062667816 */ /* 0x000fe20000000002 */
[----:B------:R-:W-:Y:S01]  /*1e850*/  STG.E.U16 [R162.64+0x5e], R148 ;  /* 0x00005e94a2007986 */ /* 0x000fe2000c101522 */
[C---:B------:R-:W-:Y:S02]  /*1e860*/  LOP3.LUT R2, R156.reuse, 0xffff, RZ, 0xc0, !PT ;  /* 0x0000ffff9c027812 */ /* 0x040fe400078ec0ff */
[----:B------:R-:W-:Y:S01]  /*1e870*/  LOP3.LUT R3, R156, 0xff, RZ, 0xc0, !PT ;  /* 0x000000ff9c037812 */ /* 0x000fe200078ec0ff */
[----:B------:R-:W-:Y:S01]  /*1e880*/  STG.E.U16 [R162.64+0x60], R147 ;  /* 0x00006093a2007986 */ /* 0x000fe2000c101522 */
[----:B------:R-:W-:Y:S01]  /*1e890*/  SHF.R.U32.HI R2, RZ, 0x8, R2 ;  /* 0x00000008ff027819 */ /* 0x000fe20000011602 */
[--C-:B------:R-:W-:Y:S01]  /*1e8a0*/  HSET2.LE.AND R102, R102, R222.reuse, PT ;  /* 0x000000de66667233 */ /* 0x100fe20003803000 */
[----:B------:R-:W-:Y:S01]  /*1e8b0*/  ISETP.GE.U32.AND P6, PT, R237, R3, PT ;  /* 0x00000003ed00720c */ /* 0x000fe20003fc6070 */
[----:B------:R-:W-:Y:S01]  /*1e8c0*/  STG.E.U16 [R160.64+0x60], R146 ;  /* 0x00006092a0007986 */ /* 0x000fe2000c101522 */
[----:B------:R-:W-:Y:S02]  /*1e8d0*/  PRMT R99, R72, 0x5410, R2 ;  /* 0x0000541048637816 */ /* 0x000fe40000000002 */
[----:B------:R-:W-:Y:S01]  /*1e8e0*/  LOP3.LUT R3, R156, 0xffff, RZ, 0xc0, !PT ;  /* 0x0000ffff9c037812 */ /* 0x000fe200078ec0ff */
[----:B------:R-:W4:Y:S01]  /*1e8f0*/  LDSM.16.MT88.4 R72, [R175+0x7000] ;  /* 0x00700000af48783b */ /* 0x000f220000004200 */
[----:B------:R2:W2:Y:S01]  /*1e900*/  MUFU.EX2 R157, R172 ;  /* 0x000000ac009d7308 */ /* 0x0004a20000000800 */
[----:B------:R-:W-:Y:S02]  /*1e910*/  SHF.R.U32.HI R2, RZ, 0x10, R156 ;  /* 0x00000010ff027819 */ /* 0x000fe4000001169c */
[----:B------:R-:W-:Y:S02]  /*1e920*/  SHF.R.U32.HI R3, RZ, 0x8, R3 ;  /* 0x00000008ff037819 */ /* 0x000fe40000011603 */
[----:B------:R-:W-:Y:S02]  /*1e930*/  LOP3.LUT R2, R2, 0xff, RZ, 0xc0, !PT ;  /* 0x000000ff02027812 */ /* 0x000fe400078ec0ff */
[----:B------:R-:W-:Y:S01]  /*1e940*/  STG.E.U16 [R160.64+0x62], R145 ;  /* 0x00006291a0007986 */ /* 0x000fe2000c101522 */
[----:B------:R-:W-:Y:S02]  /*1e950*/  LOP3.LUT R3, R3, 0xffff, RZ, 0xc0, !PT ;  /* 0x0000ffff03037812 */ /* 0x000fe400078ec0ff */
[----:B------:R-:W-:Y:S02]  /*1e960*/  PRMT R98, R2, 0x5410, R88 ;  /* 0x0000541002627816 */ /* 0x000fe40000000058 */
[----:B------:R-:W-:Y:S02]  /*1e970*/  ISETP.GE.U32.AND P5, PT, R237, R3, PT ;  /* 0x00000003ed00720c */ /* 0x000fe40003fa6070 */
[----:B------:R-:W-:Y:S02]  /*1e980*/  PRMT R88, R144, 0x5410, R143 ;  /* 0x0000541090587816 */ /* 0x000fe4000000008f */
[--C-:B------:R-:W-:Y:S02]  /*1e990*/  SHF.R.U32.HI R3, RZ, 0x10, R156.reuse ;  /* 0x00000010ff037819 */ /* 0x100fe4000001169c */
[----:B------:R-:W-:Y:S01]  /*1e9a0*/  SHF.R.U32.HI R156, RZ, 0x18, R156 ;  /* 0x00000018ff9c7819 */ /* 0x000fe2000001169c */
[-C--:B-1----:R-:W-:Y:S01]  /*1e9b0*/  HMMA.16816.F32.BF16 R36, R80, R84.reuse, R36 ;  /* 0x000000545024723c */ /* 0x082fe20000041824 */
[----:B------:R-:W-:Y:S02]  /*1e9c0*/  LOP3.LUT R2, R3, 0xff, RZ, 0xc0, !PT ;  /* 0x000000ff03027812 */ /* 0x000fe400078ec0ff */
[--C-:B------:R-:W-:Y:S02]  /*1e9d0*/  SHF.R.U32.HI R3, RZ, 0x10, R107.reuse ;  /* 0x00000010ff037819 */ /* 0x100fe4000001166b */
[----:B------:R-:W-:Y:S02]  /*1e9e0*/  LOP3.LUT R102, R102, R88, RZ, 0xc0, !PT ;  /* 0x0000005866667212 */ /* 0x000fe400078ec0ff */
[C---:B------:R-:W-:Y:S01]  /*1e9f0*/  LOP3.LUT R97, R0.reuse, 0xff, RZ, 0xc0, !PT ;  /* 0x000000ff00617812 */ /* 0x040fe200078ec0ff */
[C---:B------:R-:W-:Y:S07]  /*1ea00*/  HMMA.16816.F32.BF16 R40, R76.reuse, R84, R40 ;  /* 0x000000544c28723c */ /* 0x040fee0000041828 */
[----:B------:R-:W-:Y:S01]  /*1ea10*/  SHF.R.U32.HI R85, RZ, 0x10, R0 ;  /* 0x00000010ff557819 */ /* 0x000fe20000011600 */
[-C--:B------:R-:W-:Y:S01]  /*1ea20*/  HMMA.16816.F32.BF16 R44, R76, R86.reuse, R44 ;  /* 0x000000564c2c723c */ /* 0x080fe2000004182c */
[----:B------:R-:W-:Y:S04]  /*1ea30*/  LOP3.LUT R84, R0, 0xffff, RZ, 0xc0, !PT ;  /* 0x0000ffff00547812 */ /* 0x000fe800078ec0ff */
[----:B------:R-:W-:Y:S03]  /*1ea40*/  SHF.R.U32.HI R84, RZ, 0x8, R84 ;  /* 0x00000008ff547819 */ /* 0x000fe60000011654 */
[C---:B------:R-:W-:Y:S01]  /*1ea50*/  HMMA.16816.F32.BF16 R48, R80.reuse, R86, R48 ;  /* 0x000000565030723c */ /* 0x040fe20000041830 */
[----:B------:R-:W-:Y:S07]  /*1ea60*/  PRMT R84, R97, 0x5410, R84 ;  /* 0x0000541061547816 */ /* 0x000fee0000000054 */
[-C--:B----4-:R-:W-:Y:S08]  /*1ea70*/  HMMA.16816.F32.BF16 R52, R80, R72.reuse, R52 ;  /* 0x000000485034723c */ /* 0x090ff00000041834 */
[C---:B------:R-:W-:Y:S08]  /*1ea80*/  HMMA.16816.F32.BF16 R56, R76.reuse, R72, R56 ;  /* 0x000000484c38723c */ /* 0x040ff00000041838 */
[-C--:B------:R-:W-:Y:S07]  /*1ea90*/  HMMA.16816.F32.BF16 R60, R76, R74.reuse, R60 ;  /* 0x0000004a4c3c723c */ /* 0x080fee000004183c */
[--C-:B------:R-:W-:Y:S01]  /*1eaa0*/  HSET2.LE.AND R78, R99, R222.reuse, PT ;  /* 0x000000de634e7233 */ /* 0x100fe20003803000 */
[----:B------:R-:W-:Y:S01]  /*1eab0*/  HMMA.16816.F32.BF16 R64, R80, R74, R64 ;  /* 0x0000004a5040723c */ /* 0x000fe20000041840 */
[--C-:B------:R-:W-:Y:S03]  /*1eac0*/  HSET2.LE.AND R76, R84, R222.reuse, PT ;  /* 0x000000de544c7233 */ /* 0x100fe60003803000 */
[----:B------:R-:W-:Y:S02]  /*1ead0*/  HSET2.LE.AND R79, R98, R222, PT ;  /* 0x000000de624f7233 */ /* 0x000fe40003803000 */
[----:B------:R-:W-:Y:S01]  /*1eae0*/  LOP3.LUT R76, R76, R94, RZ, 0xc0, !PT ;  /* 0x0000005e4c4c7212 */ /* 0x000fe200078ec0ff */
[----:B---3--:R-:W-:Y:S05]  /*1eaf0*/  @!P1 HFMA2.BF16_V2 R91, -RZ.H0_H0, RZ.H0_H0, -R144.H0_H0 ;  /* 0x200000ffff5b9231 */ /* 0x008fea0000340990 */
[----:B------:R1:W-:Y:S01]  /*1eb00*/  @!P1 STL.S16 [R1+0x4c], R91 ;  /* 0x00004c5b01009387 */ /* 0x0003e20000100600 */
[----:B------:R-:W-:Y:S03]  /*1eb10*/  PRMT R90, R91, 0x7610, R90 ;  /* 0x000076105b5a7816 */ /* 0x000fe6000000005a */
[----:B------:R3:W5:Y:S01]  /*1eb20*/  LDL.LU R178, [R1+0x170] ;  /* 0x0001700001b27983 */ /* 0x0007620000300800 */
[----:B------:R-:W-:Y:S02]  /*1eb30*/  @!P1 PRMT R144, R90, 0x5410, RZ ;  /* 0x000054105a909816 */ /* 0x000fe400000000ff */
[----:B------:R-:W-:Y:S01]  /*1eb40*/  ISETP.GE.U32.AND P1, PT, R237, R2, PT ;  /* 0x00000002ed00720c */ /* 0x000fe20003f26070 */
[----:B------:R3:W5:Y:S01]  /*1eb50*/  LDL.LU R177, [R1+0x16c] ;  /* 0x00016c0001b17983 */ /* 0x0007620000300800 */
[C---:B------:R-:W-:Y:S02]  /*1eb60*/  LOP3.LUT R2, R107.reuse, 0xffff, RZ, 0xc0, !PT ;  /* 0x0000ffff6b027812 */ /* 0x040fe400078ec0ff */
[----:B------:R-:W-:Y:S01]  /*1eb70*/  LOP3.LUT R90, R107, 0xff, RZ, 0xc0, !PT ;  /* 0x000000ff6b5a7812 */ /* 0x000fe200078ec0ff */
[----:B--2---:R3:W5:Y:S01]  /*1eb80*/  LDL.LU R172, [R1+0x168] ;  /* 0x0001680001ac7983 */ /* 0x0047620000300800 */
[----:B------:R-:W-:Y:S02]  /*1eb90*/  SHF.R.U32.HI R2, RZ, 0x8, R2 ;  /* 0x00000008ff027819 */ /* 0x000fe40000011602 */
[----:B------:R-:W-:Y:S01]  /*1eba0*/  SHF.R.U32.HI R107, RZ, 0x18, R107 ;  /* 0x00000018ff6b7819 */ /* 0x000fe2000001166b */
[----:B------:R3:W2:Y:S01]  /*1ebb0*/  LDL.S16 R197, [R1+0x38] ;  /* 0x0000380001c57983 */ /* 0x0006a20000100600 */
[----:B------:R-:W-:Y:S02]  /*1ebc0*/  PRMT R90, R90, 0x5410, R2 ;  /* 0x000054105a5a7816 */ /* 0x000fe40000000002 */
[----:B------:R-:W-:Y:S01]  /*1ebd0*/  F2FP.BF16.PACK_AB R2, R157, R165 ;  /* 0x000000a59d02723e */ /* 0x000fe200000010ff */
[----:B------:R3:W4:Y:S02]  /*1ebe0*/  LDL.S16 R195, [R1+0x34] ;  /* 0x0000340001c37983 */ /* 0x0007240000100600 */
[--C-:B------:R-:W-:Y:S02]  /*1ebf0*/  HSET2.LE.AND R100, R90, R222.reuse, PT ;  /* 0x000000de5a647233 */ /* 0x100fe40003803000 */
[----:B------:R3:W3:Y:S01]  /*1ec00*/  LDL.S16 R194, [R1+0x30] ;  /* 0x0000300001c27983 */ /* 0x0006e20000100600 */
[----:B-1----:R-:W-:Y:S02]  /*1ec10*/  SHF.R.U32.HI R91, RZ, 0x18, R0 ;  /* 0x00000018ff5b7819 */ /* 0x002fe40000011600 */
[----:B------:R-:W-:Y:S01]  /*1ec20*/  LOP3.LUT R0, R3, 0xff, RZ, 0xc0, !PT ;  /* 0x000000ff03007812 */ /* 0x000fe200078ec0ff */
[----:B------:R1:W3:Y:S01]  /*1ec30*/  LDL.S16 R193, [R1+0x2c] ;  /* 0x00002c0001c17983 */ /* 0x0002e20000100600 */
[----:B------:R-:W-:Y:S02]  /*1ec40*/  LOP3.LUT R3, R85, 0xff, RZ, 0xc0, !PT ;  /* 0x000000ff55037812 */ /* 0x000fe400078ec0ff */
[----:B------:R-:W-:Y:S01]  /*1ec50*/  PRMT R0, R0, 0x5410, R107 ;  /* 0x0000541000007816 */ /* 0x000fe2000000006b */
[----:B------:R1:W3:Y:S01]  /*1ec60*/  LDL.S16 R83, [R1+0x28] ;  /* 0x0000280001537983 */ /* 0x0002e20000100600 */
[----:B------:R-:W-:Y:S02]  /*1ec70*/  PRMT R91, R3, 0x5410, R91 ;  /* 0x00005410035b7816 */ /* 0x000fe4000000005b */
[----:B------:R-:W-:Y:S01]  /*1ec80*/  PRMT R3, R140, 0x7632, R3 ;  /* 0x000076328c037816 */ /* 0x000fe20000000003 */
[----:B------:R1:W3:Y:S01]  /*1ec90*/  LDL.S16 R82, [R1+0x24] ;  /* 0x0000240001527983 */ /* 0x0002e20000100600 */
[--C-:B------:R-:W-:Y:S01]  /*1eca0*/  HSET2.LE.AND R101, R0, R222.reuse, PT ;  /* 0x000000de00657233 */ /* 0x100fe20003803000 */
[----:B------:R-:W-:Y:S01]  /*1ecb0*/  PRMT R0, R2, 0x7632, R0 ;  /* 0x0000763202007816 */ /* 0x000fe20000000000 */
[----:B------:R-:W-:Y:S01]  /*1ecc0*/  HSET2.LE.AND R77, R91, R222, PT ;  /* 0x000000de5b4d7233 */ /* 0x000fe20003803000 */
[----:B------:R1:W3:Y:S01]  /*1ecd0*/  LDL.S16 R81, [R1+0x20] ;  /* 0x0000200001517983 */ /* 0x0002e20000100600 */
[----:B------:R-:W-:Y:S02]  /*1ece0*/  PRMT R72, R140, 0x5410, R3 ;  /* 0x000054108c487816 */ /* 0x000fe40000000003 */
[----:B------:R-:W-:Y:S01]  /*1ecf0*/  LOP3.LUT R100, R100, R96, RZ, 0xc0, !PT ;  /* 0x0000006064647212 */ /* 0x000fe200078ec0ff */
[----:B------:R-:W-:Y:S01]  /*1ed00*/  STG.E.U16 [R154.64+0x70], R144 ;  /* 0x000070909a007986 */ /* 0x000fe2000c101522 */
[----:B------:R-:W-:Y:S02]  /*1ed10*/  LOP3.LUT R103, R103, R72, RZ, 0xc0, !PT ;  /* 0x0000004867677212 */ /* 0x000fe400078ec0ff */
[----:B------:R-:W-:Y:S02]  /*1ed20*/  LOP3.LUT R101, R101, R95, RZ, 0xc0, !PT ;  /* 0x0000005f65657212 */ /* 0x000fe400078ec0ff */
[----:B------:R-:W-:Y:S02]  /*1ed30*/  PRMT R72, R142, 0x5410, R141 ;  /* 0x000054108e487816 */ /* 0x000fe4000000008d */
[----:B------:R-:W-:Y:S02]  /*1ed40*/  PRMT R80, R2, 0x5410, R0 ;  /* 0x0000541002507816 */ /* 0x000fe40000000000 */
[----:B------:R-:W-:Y:S01]  /*1ed50*/  LOP3.LUT R78, R78, R72, RZ, 0xc0, !PT ;  /* 0x000000484e4e7212 */ /* 0x000fe200078ec0ff */
[-C--:B------:R-:W-:Y:S01]  /*1ed60*/  HMMA.16816.F32.BF16 R136, R100, R132.reuse, R4 ;  /* 0x000000846488723c */ /* 0x080fe20000041804 */
[----:B------:R-:W-:Y:S01]  /*1ed70*/  LOP3.LUT R77, R77, R89, RZ, 0xc0, !PT ;  /* 0x000000594d4d7212 */ /* 0x000fe200078ec0ff */
[----:B------:R-:W1:Y:S01]  /*1ed80*/  LDSM.16.MT88.4 R72, [R175+0x7800] ;  /* 0x00780000af48783b */ /* 0x000e620000004200 */
[----:B------:R-:W-:Y:S07]  /*1ed90*/  LOP3.LUT R79, R79, R80, RZ, 0xc0, !PT ;  /* 0x000000504f4f7212 */ /* 0x000fee00078ec0ff */
        /* <DEDUP_REMOVED lines=11> */
[-C--:B-1----:R-:W-:Y:S01]  /*1ee50*/  HMMA.16816.F32.BF16 R112, R100, R72.reuse, R52 ;  /* 0x000000486470723c */ /* 0x082fe20000041834 */
[----:B--2---:R-:W-:Y:S03]  /*1ee60*/  @!P3 HFMA2.BF16_V2 R197, -RZ.H0_H0, RZ.H0_H0, -R143.H0_H0 ;  /* 0x200000ffffc5b231 */ /* 0x004fe6000034098f */
[----:B----4-:R-:W-:Y:S02]  /*1ee70*/  @!P2 HFMA2.BF16_V2 R195, -RZ.H0_H0, RZ.H0_H0, -R140.H0_H0 ;  /* 0x200000ffffc3a231 */ /* 0x010fe4000034098c */
[----:B------:R-:W-:Y:S01]  /*1ee80*/  @!P3 STL.S16 [R1+0x38], R197 ;  /* 0x000038c50100b387 */ /* 0x000fe20000100600 */
[----:B------:R-:W-:Y:S01]  /*1ee90*/  PRMT R10, R197, 0x7610, R10 ;  /* 0x00007610c50a7816 */ /* 0x000fe2000000000a */
[----:B---3--:R-:W-:Y:S02]  /*1eea0*/  @!P4 HFMA2.BF16_V2 R194, -RZ.H0_H0, RZ.H0_H0, -R3.H0_H0 ;  /* 0x200000ffffc2c231 */ /* 0x008fe40000340903 */
[----:B------:R-:W-:Y:S02]  /*1eeb0*/  @!P2 STL.S16 [R1+0x34], R195 ;  /* 0x000034c30100a387 */ /* 0x000fe40000100600 */
[----:B------:R-:W-:Y:S02]  /*1eec0*/  @!P3 PRMT R143, R10, 0x5410, RZ ;  /* 0x000054100a8fb816 */ /* 0x000fe400000000ff */
[----:B------:R-:W-:Y:S01]  /*1eed0*/  ISETP.GE.U32.AND P3, PT, R237, R156, PT ;  /* 0x0000009ced00720c */ /* 0x000fe20003f66070 */
[----:B------:R-:W-:Y:S01]  /*1eee0*/  @!P4 STL.S16 [R1+0x30], R194 ;  /* 0x000030c20100c387 */ /* 0x000fe20000100600 */
[----:B------:R-:W-:Y:S01]  /*1eef0*/  @!P6 HFMA2.BF16_V2 R193, -RZ.H0_H0, RZ.H0_H0, -R142.H0_H0 ;  /* 0x200000ffffc1e231 */ /* 0x000fe2000034098e */
[----:B------:R-:W-:Y:S01]  /*1ef00*/  PRMT R9, R195, 0x7610, R9 ;  /* 0x00007610c3097816 */ /* 0x000fe20000000009 */
[----:B------:R-:W-:Y:S01]  /*1ef10*/  @!P5 HFMA2.BF16_V2 R83, -RZ.H0_H0, RZ.H0_H0, -R141.H0_H0 ;  /* 0x200000ffff53d231 */ /* 0x000fe2000034098d */
[----:B------:R-:W-:Y:S01]  /*1ef20*/  STG.E.U16 [R154.64+0x72], R143 ;  /* 0x0000728f9a007986 */ /* 0x000fe2000c101522 */
[----:B------:R-:W-:Y:S01]  /*1ef30*/  PRMT R8, R194, 0x7610, R8 ;  /* 0x00007610c2087816 */ /* 0x000fe20000000008 */
[----:B------:R-:W-:Y:S02]  /*1ef40*/  @!P1 HFMA2.BF16_V2 R82, -RZ.H0_H0, RZ.H0_H0, -R2.H0_H0 ;  /* 0x200000ffff529231 */ /* 0x000fe40000340902 */
[----:B------:R-:W-:Y:S01]  /*1ef50*/  @!P6 STL.S16 [R1+0x2c], R193 ;  /* 0x00002cc10100e387 */ /* 0x000fe20000100600 */
[----:B------:R-:W-:Y:S02]  /*1ef60*/  @!P2 PRMT R140, R9, 0x5410, RZ ;  /* 0x00005410098ca816 */ /* 0x000fe400000000ff */
[----:B------:R-:W-:Y:S01]  /*1ef70*/  @!P4 PRMT R3, R8, 0x5410, RZ ;  /* 0x000054100803c816 */ /* 0x000fe200000000ff */
[----:B------:R-:W-:Y:S01]  /*1ef80*/  @!P5 STL.S16 [R1+0x28], R83 ;  /* 0x000028530100d387 */ /* 0x000fe20000100600 */
[----:B------:R-:W-:Y:S01]  /*1ef90*/  @!P3 HFMA2.BF16_V2 R81, -RZ.H0_H0, RZ.H0_H0, -R0.H0_H0 ;  /* 0x200000ffff51b231 */ /* 0x000fe20000340900 */
[----:B------:R-:W-:Y:S02]  /*1efa0*/  PRMT R7, R193, 0x7610, R7 ;  /* 0x00007610c1077816 */ /* 0x000fe40000000007 */
[----:B------:R-:W-:Y:S01]  /*1efb0*/  @!P1 STL.S16 [R1+0x24], R82 ;  /* 0x0000245201009387 */ /* 0x000fe20000100600 */
[----:B------:R-:W-:Y:S02]  /*1efc0*/  PRMT R6, R83, 0x7610, R6 ;  /* 0x0000761053067816 */ /* 0x000fe40000000006 */
[----:B------:R-:W-:Y:S01]  /*1efd0*/  @!P6 PRMT R142, R7, 0x5410, RZ ;  /* 0x00005410078ee816 */ /* 0x000fe200000000ff */
[----:B------:R1:W-:Y:S01]  /*1efe0*/  @!P3 STL.S16 [R1+0x20], R81 ;  /* 0x000020510100b387 */ /* 0x0003e20000100600 */
[----:B------:R-:W-:Y:S02]  /*1eff0*/  @!P5 PRMT R141, R6, 0x5410, RZ ;  /* 0x00005410068dd816 */ /* 0x000fe400000000ff */
[----:B------:R-:W-:Y:S01]  /*1f000*/  PRMT R5, R82, 0x7610, R5 ;  /* 0x0000761052057816 */ /* 0x000fe20000000005 */
[----:B------:R-:W-:Y:S01]  /*1f010*/  STG.E.U16 [R158.64+0x70], R140 ;  /* 0x0000708c9e007986 */ /* 0x000fe2000c101522 */
[----:B------:R-:W-:Y:S02]  /*1f020*/  PRMT R4, R81, 0x7610, R4 ;  /* 0x0000761051047816 */ /* 0x000fe40000000004 */
[----:B------:R-:W-:Y:S01]  /*1f030*/  @!P1 PRMT R2, R5, 0x5410, RZ ;  /* 0x0000541005029816 */ /* 0x000fe200000000ff */
[----:B------:R-:W-:Y:S01]  /*1f040*/  FADD.FTZ R5, R169, R192 ;  /* 0x000000c0a9057221 */ /* 0x000fe20000010000 */
[----:B------:R-:W-:Y:S01]  /*1f050*/  STG.E.U16 [R158.64+0x72], R3 ;  /* 0x000072039e007986 */ /* 0x000fe2000c101522 */
[----:B------:R-:W-:Y:S01]  /*1f060*/  @!P3 PRMT R0, R4, 0x5410, RZ ;  /* 0x000054100400b816 */ /* 0x000fe200000000ff */
[----:B------:R-:W-:Y:S01]  /*1f070*/  FADD.FTZ R4, R171, R196 ;  /* 0x000000c4ab047221 */ /* 0x000fe20000010000 */
[----:B------:R-:W-:Y:S01]  /*1f080*/  ISETP.GT.AND P1, PT, R191, RZ, PT ;  /* 0x000000ffbf00720c */ /* 0x000fe20003f24270 */
[----:B------:R-:W-:Y:S01]  /*1f090*/  FADD.FTZ R242, R168, R5 ;  /* 0x00000005a8f27221 */ /* 0x000fe20000010000 */
[----:B------:R-:W-:Y:S01]  /*1f0a0*/  STG.E.U16 [R162.64+0x6e], R142 ;  /* 0x00006e8ea2007986 */ /* 0x000fe2000c101522 */
[----:B------:R-:W-:Y:S03]  /*1f0b0*/  FADD.FTZ R241, R170, R4 ;  /* 0x00000004aaf17221 */ /* 0x000fe60000010000 */
[----:B------:R-:W-:Y:S04]  /*1f0c0*/  STG.E.U16 [R162.64+0x70], R141 ;  /* 0x0000708da2007986 */ /* 0x000fe8000c101522 */
[----:B------:R2:W-:Y:S01]  /*1f0d0*/  STG.E.U16 [R160.64+0x70], R2 ;  /* 0x00007002a0007986 */ /* 0x0005e2000c101522 */
[C---:B-1----:R-:W-:Y:S03]  /*1f0e0*/  HMMA.16816.F32.BF16 R80, R76.reuse, R72, R56 ;  /* 0x000000484c50723c */ /* 0x042fe60000041838 */
[----:B------:R1:W-:Y:S04]  /*1f0f0*/  STG.E.U16 [R160.64+0x72], R0 ;  /* 0x00007200a0007986 */ /* 0x0003e8000c101522 */
[----:B------:R-:W-:Y:S01]  /*1f100*/  IMAD.MOV.U32 R73, RZ, RZ, R69 ;  /* 0x000000ffff497224 */ /* 0x000fe200078e0045 */
[-C--:B------:R-:W-:Y:S01]  /*1f110*/  HMMA.16816.F32.BF16 R76, R76, R74.reuse, R60 ;  /* 0x0000004a4c4c723c */ /* 0x080fe2000004183c */
[----:B------:R-:W-:Y:S07]  /*1f120*/  IMAD.MOV.U32 R72, RZ, RZ, R70 ;  /* 0x000000ffff487224 */ /* 0x000fee00078e0046 */
[----:B------:R-:W-:Y:S01]  /*1f130*/  HMMA.16816.F32.BF16 R100, R100, R74, R64 ;  /* 0x0000004a6464723c */ /* 0x000fe20000041840 */
[----:B--2---:R-:W-:Y:S03]  /*1f140*/  FADD.FTZ R2, R190, R164 ;  /* 0x000000a4be027221 */ /* 0x004fe60000010000 */
[----:B-1----:R-:W-:Y:S02]  /*1f150*/  FADD.FTZ R0, R189, R153 ;  /* 0x00000099bd007221 */ /* 0x002fe40000010000 */
[----:B------:R-:W-:Y:S02]  /*1f160*/  FADD.FTZ R3, R167, R2 ;  /* 0x00000002a7037221 */ /* 0x000fe40000010000 */
[----:B------:R-:W-:Y:S01]  /*1f170*/  FADD.FTZ R2, R165, R0 ;  /* 0x00000000a5027221 */ /* 0x000fe20000010000 */
[----:B------:R-:W-:Y:S03]  /*1f180*/  IADD3 R0, R191, -0x1, RZ ;  /* 0xffffffffbf007810 */ /* 0x000fe60007ffe0ff */
[----:B------:R-:W-:Y:S02]  /*1f190*/  FADD.FTZ R196, R166, R3 ;  /* 0x00000003a6c47221 */ /* 0x000fe40000010000 */
[----:B------:R-:W-:Y:S02]  /*1f1a0*/  FADD.FTZ R197, R157, R2 ;  /* 0x000000029dc57221 */ /* 0x000fe40000010000 */
[----:B------:R-:W-:Y:S02]  /*1f1b0*/  IMAD.MOV.U32 R191, RZ, RZ, R0 ;  /* 0x000000ffffbf7224 */ /* 0x000fe400078e0000 */
[----:B------:R-:W-:Y:S02]  /*1f1c0*/  IMAD.MOV.U32 R3, RZ, RZ, R71 ;  /* 0x000000ffff037224 */ /* 0x000fe400078e0047 */
[----:B------:R-:W-:Y:S01]  /*1f1d0*/  IMAD.MOV.U32 R0, RZ, RZ, R68 ;  /* 0x000000ffff007224 */ /* 0x000fe200078e0044 */
[----:B-----5:R-:W-:-:S05]  /*1f1e0*/  @P1 BRA `(.L_x_839) ;  /* 0xffff98c000001947 */ /* 0x020fca000383ffff */
.L_x_838:
[----:B------:R-:W2:Y:S01]  /*1f1f0*/  LDL.LU R57, [R1+0x134] ;  /* 0x0001340001397983 */ /* 0x000ea20000300800 */
[----:B------:R-:W-:Y:S01]  /*1f200*/  MOV R6, 0x3f800000 ;  /* 0x3f80000000067802 */ /* 0x000fe20000000f00 */
[----:B------:R-:W1:Y:S01]  /*1f210*/  LDC.U8 R40, c[0x0][0x329] ;  /* 0x0000ca40ff287b82 */ /* 0x000e620000000000 */
[----:B------:R-:W-:Y:S01]  /*1f220*/  BSSY B0, `(.L_x_842) ;  /* 0x0000135000007945 */ /* 0x000fe20003800000 */
[----:B------:R-:W3:Y:S04]  /*1f230*/  SHFL.BFLY PT, R0, R241, 0x2, 0x1f ;  /* 0x0c401f00f1007f89 */ /* 0x000ee800000e0000 */
[----:B------:R-:W4:Y:S04]  /*1f240*/  SHFL.BFLY PT, R2, R242, 0x2, 0x1f ;  /* 0x0c401f00f2027f89 */ /* 0x000f2800000e0000 */
[----:B------:R-:W1:Y:S04]  /*1f250*/  SHFL.BFLY PT, R3, R196, 0x2, 0x1f ;  /* 0x0c401f00c4037f89 */ /* 0x000e6800000e0000 */
[----:B------:R-:W1:Y:S01]  /*1f260*/  S2R R55, SR_TID.X ;  /* 0x0000000000377919 */ /* 0x000e620000002100 */
[----:B---3--:R-:W-:-:S02]  /*1f270*/  FADD.FTZ R241, R0, R241 ;  /* 0x000000f100f17221 */ /* 0x008fc40000010000 */
[----:B----4-:R-:W-:-:S03]  /*1f280*/  FADD.FTZ R0, R2, R242 ;  /* 0x000000f202007221 */ /* 0x010fc60000010000 */
[----:B------:R-:W3:Y:S01]  /*1f290*/  SHFL.BFLY PT, R5, R241, 0x1, 0x1f ;  /* 0x0c201f00f1057f89 */ /* 0x000ee200000e0000 */
[----:B-1----:R-:W-:-:S03]  /*1f2a0*/  FADD.FTZ R196, R3, R196 ;  /* 0x000000c403c47221 */ /* 0x002fc60000010000 */
[----:B------:R-:W1:Y:S01]  /*1f2b0*/  SHFL.BFLY PT, R2, R197, 0x2, 0x1f ;  /* 0x0c401f00c5027f89 */ /* 0x000e6200000e0000 */
[----:B------:R-:W-:-:S03]  /*1f2c0*/  SHF.R.S32.HI R56, RZ, 0x1f, R55 ;  /* 0x0000001fff387819 */ /* 0x000fc60000011437 */
[----:B------:R-:W4:Y:S01]  /*1f2d0*/  SHFL.BFLY PT, R3, R196, 0x1, 0x1f ;  /* 0x0c201f00c4037f89 */ /* 0x000f2200000e0000 */
[----:B------:R-:W-:-:S03]  /*1f2e0*/  LEA.HI R54, R56, R55, RZ, 0x5 ;  /* 0x0000003738367211 */ /* 0x000fc600078f28ff */
[----:B------:R-:W4:Y:S01]  /*1f2f0*/  SHFL.BFLY PT, R4, R0, 0x1, 0x1f ;  /* 0x0c201f0000047f89 */ /* 0x000f2200000e0000 */
[----:B------:R-:W-:Y:S01]  /*1f300*/  SHF.R.S32.HI R9, RZ, 0x5, R54 ;  /* 0x00000005ff097819 */ /* 0x000fe20000011436 */
[----:B---3--:R-:W-:Y:S01]  /*1f310*/  FADD.FTZ R241, R241, R5 ;  /* 0x00000005f1f17221 */ /* 0x008fe20000010000 */
[----:B------:R-:W-:Y:S01]  /*1f320*/  MOV R5, 0x3f800000 ;  /* 0x3f80000000057802 */ /* 0x000fe20000000f00 */
[----:B-1----:R-:W-:-:S03]  /*1f330*/  FADD.FTZ R197, R2, R197 ;  /* 0x000000c502c57221 */ /* 0x002fc60000010000 */
[----:B------:R-:W-:Y:S01]  /*1f340*/  FSETP.NE.FTZ.AND P6, PT, R241, RZ, PT ;  /* 0x000000fff100720b */ /* 0x000fe20003fd5000 */
[----:B----4-:R-:W-:Y:S01]  /*1f350*/  FADD.FTZ R38, R196, R3 ;  /* 0x00000003c4267221 */ /* 0x010fe20000010000 */
[----:B------:R-:W1:Y:S01]  /*1f360*/  SHFL.BFLY PT, R8, R197, 0x1, 0x1f ;  /* 0x0c201f00c5087f89 */ /* 0x000e6200000e0000 */
[----:B------:R-:W-:-:S03]  /*1f370*/  FADD.FTZ R37, R0, R4 ;  /* 0x0000000400257221 */ /* 0x000fc60000010000 */
[----:B------:R-:W-:Y:S02]  /*1f380*/  FSETP.NE.FTZ.AND P4, PT, R38, RZ, PT ;  /* 0x000000ff2600720b */ /* 0x000fe40003f95000 */
[----:B------:R-:W-:Y:S02]  /*1f390*/  LEA.HI R4, R56, R55, RZ, 0x2 ;  /* 0x0000003738047211 */ /* 0x000fe400078f10ff */
[----:B------:R-:W-:-:S03]  /*1f3a0*/  FSETP.NE.FTZ.AND P5, PT, R37, RZ, PT ;  /* 0x000000ff2500720b */ /* 0x000fc60003fb5000 */
[----:B------:R-:W3:Y:S01]  /*1f3b0*/  @P6 MUFU.RCP R5, R241 ;  /* 0x000000f100056308 */ /* 0x000ee20000001000 */
[--C-:B------:R-:W-:Y:S02]  /*1f3c0*/  SHF.R.S32.HI R0, RZ, 0x2, R4.reuse ;  /* 0x00000002ff007819 */ /* 0x100fe40000011404 */
[----:B------:R-:W-:Y:S02]  /*1f3d0*/  SHF.R.S32.HI R7, RZ, 0x1f, R4 ;  /* 0x0000001fff077819 */ /* 0x000fe40000011404 */
[----:B------:R-:W-:Y:S02]  /*1f3e0*/  LOP3.LUT R4, R4, 0x3ffffffc, RZ, 0xc0, !PT ;  /* 0x3ffffffc04047812 */ /* 0x000fe400078ec0ff */
[----:B------:R-:W-:-:S04]  /*1f3f0*/  LEA.HI R7, R7, R0, RZ, 0x3 ;  /* 0x0000000007077211 */ /* 0x000fc800078f18ff */
[----:B------:R-:W-:Y:S01]  /*1f400*/  LOP3.LUT R19, R7, 0xfffffff8, RZ, 0xc0, !PT ;  /* 0xfffffff807137812 */ /* 0x000fe200078ec0ff */
[----:B------:R-:W4:Y:S01]  /*1f410*/  @P5 MUFU.RCP R6, R37 ;  /* 0x0000002500065308 */ /* 0x000f220000001000 */
[----:B-1----:R-:W-:Y:S02]  /*1f420*/  FADD.FTZ R39, R197, R8 ;  /* 0x00000008c5277221 */ /* 0x002fe40000010000 */
[----:B------:R-:W-:Y:S01]  /*1f430*/  IADD3 R19, R0, -R19, RZ ;  /* 0x8000001300137210 */ /* 0x000fe20007ffe0ff */
[----:B---3--:R-:W-:Y:S02]  /*1f440*/  FMUL.FTZ R0, R5, c[0x0][0x2dc] ;  /* 0x0000b70005007a20 */ /* 0x008fe40000410000 */
[----:B------:R-:W-:Y:S02]  /*1f450*/  FSETP.NE.FTZ.AND P3, PT, R39, RZ, PT ;  /* 0x000000ff2700720b */ /* 0x000fe40003f75000 */
[C---:B------:R-:W-:Y:S02]  /*1f460*/  FMUL.FTZ R136, R0.reuse, R136 ;  /* 0x0000008800887220 */ /* 0x040fe40000410000 */
[----:B------:R-:W-:-:S02]  /*1f470*/  FMUL.FTZ R5, R0, R137 ;  /* 0x0000008900057220 */ /* 0x000fc40000410000 */
[C---:B------:R-:W-:Y:S02]  /*1f480*/  FMUL.FTZ R132, R0.reuse, R132 ;  /* 0x0000008400847220 */ /* 0x040fe40000410000 */
[C---:B------:R-:W-:Y:S01]  /*1f490*/  FMUL.FTZ R133, R0.reuse, R133 ;  /* 0x0000008500857220 */ /* 0x040fe20000410000 */
[----:B------:R-:W-:Y:S01]  /*1f4a0*/  F2FP.BF16.PACK_AB R5, R5, R136 ;  /* 0x000000880505723e */ /* 0x000fe200000010ff */
[C---:B------:R-:W-:Y:S02]  /*1f4b0*/  FMUL.FTZ R128, R0.reuse, R128 ;  /* 0x0000008000807220 */ /* 0x040fe40000410000 */
[C---:B------:R-:W-:Y:S02]  /*1f4c0*/  FMUL.FTZ R14, R0.reuse, R129 ;  /* 0x00000081000e7220 */ /* 0x040fe40000410000 */
[C---:B------:R-:W-:Y:S02]  /*1f4d0*/  FMUL.FTZ R124, R0.reuse, R124 ;  /* 0x0000007c007c7220 */ /* 0x040fe40000410000 */
        /* <DEDUP_REMOVED lines=13> */
[----:B------:R-:W-:-:S04]  /*1f5b0*/  F2FP.BF16.PACK_AB R28, R28, R112 ;  /* 0x000000701c1c723e */ /* 0x000fc800000010ff */
[----:B------:R-:W-:Y:S02]  /*1f5c0*/  F2FP.BF16.PACK_AB R32, R32, R100 ;  /* 0x000000642020723e */ /* 0x000fe400000010ff */
[----:B--2---:R-:W-:-:S13]  /*1f5d0*/  ISETP.NE.AND P0, PT, R57, -0x1, PT ;  /* 0xffffffff3900780c */ /* 0x004fda0003f05270 */
[----:B------:R-:W-:-:S04]  /*1f5e0*/  @P0 IMAD.WIDE.U32 R2, R57, c[0x0][0x1e8], RZ ;  /* 0x00007a0039020a25 */ /* 0x000fc800078e00ff */
[----:B------:R-:W-:Y:S01]  /*1f5f0*/  @P0 IMAD R53, R57, c[0x0][0x1ec], R3 ;  /* 0x00007b0039350a24 */ /* 0x000fe200078e0203 */
[----:B------:R-:W-:Y:S02]  /*1f600*/  @P0 MOV R52, R2 ;  /* 0x0000000200340202 */ /* 0x000fe40000000f00 */
[----:B------:R-:W-:Y:S02]  /*1f610*/  MOV R2, 0x3f800000 ;  /* 0x3f80000000027802 */ /* 0x000fe40000000f00 */
[----:B------:R-:W-:Y:S01]  /*1f620*/  IADD3 R3, -R4, R55, RZ ;  /* 0x0000003704037210 */ /* 0x000fe20007ffe1ff */
[----:B------:R-:W-:-:S03]  /*1f630*/  IMAD.MOV.U32 R4, RZ, RZ, 0x3f800000 ;  /* 0x3f800000ff047424 */ /* 0x000fc600078e00ff */
[----:B------:R-:W1:Y:S01]  /*1f640*/  @P4 MUFU.RCP R2, R38 ;  /* 0x0000002600024308 */ /* 0x000e620000001000 */
[----:B------:R-:W-:Y:S01]  /*1f650*/  LEA R30, R9, R3, 0x9 ;  /* 0x00000003091e7211 */ /* 0x000fe200078e48ff */
[----:B----4-:R-:W-:Y:S01]  /*1f660*/  FMUL.FTZ R3, R6, c[0x0][0x2dc] ;  /* 0x0000b70006037a20 */ /* 0x010fe20000410000 */
[----:B------:R-:W-:-:S03]  /*1f670*/  MOV R6, 0xfffffff0 ;  /* 0xfffffff000067802 */ /* 0x000fc60000000f00 */
[C---:B------:R-:W-:Y:S02]  /*1f680*/  FMUL.FTZ R138, R3.reuse, R138 ;  /* 0x0000008a038a7220 */ /* 0x040fe40000410000 */
[----:B------:R-:W2:Y:S01]  /*1f690*/  @P3 MUFU.RCP R4, R39 ;  /* 0x0000002700043308 */ /* 0x000ea20000001000 */
[C---:B------:R-:W-:Y:S02]  /*1f6a0*/  FMUL.FTZ R139, R3.reuse, R139 ;  /* 0x0000008b038b7220 */ /* 0x040fe40000410000 */
[C---:B------:R-:W-:Y:S02]  /*1f6b0*/  FMUL.FTZ R134, R3.reuse, R134 ;  /* 0x0000008603867220 */ /* 0x040fe40000410000 */
[C---:B------:R-:W-:Y:S02]  /*1f6c0*/  FMUL.FTZ R7, R3.reuse, R135 ;  /* 0x0000008703077220 */ /* 0x040fe40000410000 */
[----:B------:R-:W-:Y:S02]  /*1f6d0*/  FMUL.FTZ R130, R3, R130 ;  /* 0x0000008203827220 */ /* 0x000fe40000410000 */
[----:B-1----:R-:W-:Y:S01]  /*1f6e0*/  FMUL.FTZ R2, R2, c[0x0][0x2dc] ;  /* 0x0000b70002027a20 */ /* 0x002fe20000410000 */
[----:B------:R-:W-:Y:S01]  /*1f6f0*/  F2FP.BF16.PACK_AB R7, R7, R134 ;  /* 0x000000860707723e */ /* 0x000fe200000010ff */
[----:B------:R-:W-:-:S02]  /*1f700*/  FMUL.FTZ R13, R3, R131 ;  /* 0x00000083030d7220 */ /* 0x000fc40000410000 */
[C---:B------:R-:W-:Y:S02]  /*1f710*/  FMUL.FTZ R108, R2.reuse, R108 ;  /* 0x0000006c026c7220 */ /* 0x040fe40000410000 */
        /* <DEDUP_REMOVED lines=22> */
[----:B------:R-:W-:Y:S01]  /*1f880*/  LOP3.LUT R2, R19, 0x1, RZ, 0xc0, !PT ;  /* 0x0000000113027812 */ /* 0x000fe200078ec0ff */
[----:B--2---:R-:W-:Y:S01]  /*1f890*/  FMUL.FTZ R0, R4, c[0x0][0x2dc] ;  /* 0x0000b70004007a20 */ /* 0x004fe20000410000 */
[----:B------:R-:W-:Y:S01]  /*1f8a0*/  F2FP.BF16.PACK_AB R4, R139, R138 ;  /* 0x0000008a8b04723e */ /* 0x000fe200000010ff */
[C---:B------:R-:W-:Y:S01]  /*1f8b0*/  FMUL.FTZ R126, R3.reuse, R126 ;  /* 0x0000007e037e7220 */ /* 0x040fe20000410000 */
[----:B------:R-:W-:Y:S01]  /*1f8c0*/  ISETP.NE.U32.AND P1, PT, R2, 0x1, PT ;  /* 0x000000010200780c */ /* 0x000fe20003f25070 */
[----:B------:R-:W-:Y:S01]  /*1f8d0*/  FMUL.FTZ R10, R3, R127 ;  /* 0x0000007f030a7220 */ /* 0x000fe20000410000 */
[----:B------:R-:W-:Y:S01]  /*1f8e0*/  SHF.L.U32 R2, R19, 0x6, RZ ;  /* 0x0000000613027819 */ /* 0x000fe200000006ff */
[C---:B------:R-:W-:Y:S01]  /*1f8f0*/  FMUL.FTZ R122, R3.reuse, R122 ;  /* 0x0000007a037a7220 */ /* 0x040fe20000410000 */
[----:B------:R-:W-:Y:S01]  /*1f900*/  SEL R6, R6, 0x10, !P1 ;  /* 0x0000001006067807 */ /* 0x000fe20004800000 */
[C---:B------:R-:W-:Y:S01]  /*1f910*/  FMUL.FTZ R23, R3.reuse, R123 ;  /* 0x0000007b03177220 */ /* 0x040fe20000410000 */
[----:B------:R-:W-:Y:S01]  /*1f920*/  LOP3.LUT R2, R2, 0x1c0, RZ, 0xc0, !PT ;  /* 0x000001c002027812 */ /* 0x000fe200078ec0ff */
[----:B------:R-:W-:Y:S01]  /*1f930*/  FMUL.FTZ R118, R3, R118 ;  /* 0x0000007603767220 */ /* 0x000fe20000410000 */
[----:B------:R-:W-:Y:S01]  /*1f940*/  R2P PR, R19, 0x6 ;  /* 0x0000000613007804 */ /* 0x000fe20000000000 */
[C---:B------:R-:W-:Y:S01]  /*1f950*/  FMUL.FTZ R119, R3.reuse, R119 ;  /* 0x0000007703777220 */ /* 0x040fe20000410000 */
[----:B------:R-:W-:Y:S01]  /*1f960*/  LEA.HI R2, R2, R2, RZ, 0x1d ;  /* 0x0000000202027211 */ /* 0x000fe200078fe8ff */
[C---:B------:R-:W-:Y:S01]  /*1f970*/  FMUL.FTZ R114, R3.reuse, R114 ;  /* 0x0000007203727220 */ /* 0x040fe20000410000 */
[----:B------:R-:W-:Y:S01]  /*1f980*/  F2FP.BF16.PACK_AB R10, R10, R126 ;  /* 0x0000007e0a0a723e */ /* 0x000fe200000010ff */
[----:B------:R-:W-:Y:S01]  /*1f990*/  FMUL.FTZ R27, R3, R115 ;  /* 0x00000073031b7220 */ /* 0x000fe20000410000 */
[----:B------:R-:W-:Y:S01]  /*1f9a0*/  LEA R2, R30, R2, 0x1 ;  /* 0x000000021e027211 */ /* 0x000fe200078e08ff */
[----:B------:R-:W-:Y:S01]  /*1f9b0*/  IMAD.MOV.U32 R30, RZ, RZ, 0x20 ;  /* 0x00000020ff1e7424 */ /* 0x000fe200078e00ff */
[----:B------:R-:W-:Y:S01]  /*1f9c0*/  F2FP.BF16.PACK_AB R23, R23, R122 ;  /* 0x0000007a1717723e */ /* 0x000fe200000010ff */
[C---:B------:R-:W-:Y:S01]  /*1f9d0*/  FMUL.FTZ R102, R3.reuse, R102 ;  /* 0x0000006603667220 */ /* 0x040fe20000410000 */
[----:B------:R-:W-:Y:S01]  /*1f9e0*/  SHF.L.U32 R2, R2, 0x1, RZ ;  /* 0x0000000102027819 */ /* 0x000fe200000006ff */
[----:B------:R-:W-:Y:S01]  /*1f9f0*/  FMUL.FTZ R31, R3, R103 ;  /* 0x00000067031f7220 */ /* 0x000fe20000410000 */
[----:B------:R-:W-:Y:S01]  /*1fa00*/  SEL R30, R30, 0xffffffe0, !P1 ;  /* 0xffffffe01e1e7807 */ /* 0x000fe20004800000 */
[----:B------:R-:W-:Y:S01]  /*1fa10*/  FMUL.FTZ R110, R0, R110 ;  /* 0x0000006e006e7220 */ /* 0x000fe20000410000 */
[----:B------:R-:W-:Y:S01]  /*1fa20*/  IADD3 R3, R2, R6, RZ ;  /* 0x0000000602037210 */ /* 0x000fe20007ffe0ff */
[C---:B------:R-:W-:Y:S01]  /*1fa30*/  FMUL.FTZ R9, R0.reuse, R111 ;  /* 0x0000006f00097220 */ /* 0x040fe20000410000 */
[----:B------:R1:W-:Y:S01]  /*1fa40*/  STS [R2], R5 ;  /* 0x0000000502007388 */ /* 0x0003e20000000800 */
[C---:B------:R-:W-:Y:S01]  /*1fa50*/  FMUL.FTZ R106, R0.reuse, R106 ;  /* 0x0000006a006a7220 */ /* 0x040fe20000410000 */
[----:B------:R-:W-:Y:S01]  /*1fa60*/  F2FP.BF16.PACK_AB R19, R119, R118 ;  /* 0x000000767713723e */ /* 0x000fe200000010ff */
[C---:B------:R-:W-:Y:S01]  /*1fa70*/  FMUL.FTZ R15, R0.reuse, R107 ;  /* 0x0000006b000f7220 */ /* 0x040fe20000410000 */
[----:B------:R2:W-:Y:S01]  /*1fa80*/  STS [R2+0x400], R4 ;  /* 0x0004000402007388 */ /* 0x0005e20000000800 */
[C---:B------:R-:W-:Y:S01]  /*1fa90*/  FMUL.FTZ R98, R0.reuse, R98 ;  /* 0x0000006200627220 */ /* 0x040fe20000410000 */
[----:B------:R-:W-:Y:S01]  /*1faa0*/  F2FP.BF16.PACK_AB R9, R9, R110 ;  /* 0x0000006e0909723e */ /* 0x000fe200000010ff */
[C---:B------:R-:W-:Y:S01]  /*1fab0*/  FMUL.FTZ R18, R0.reuse, R99 ;  /* 0x0000006300127220 */ /* 0x040fe20000410000 */
[----:B------:R-:W-:Y:S01]  /*1fac0*/  F2FP.BF16.PACK_AB R15, R15, R106 ;  /* 0x0000006a0f0f723e */ /* 0x000fe200000010ff */
[C---:B------:R-:W-:Y:S01]  /*1fad0*/  FMUL.FTZ R94, R0.reuse, R94 ;  /* 0x0000005e005e7220 */ /* 0x040fe20000410000 */
[----:B------:R3:W-:Y:S01]  /*1fae0*/  STS [R3+0x400], R7 ;  /* 0x0004000703007388 */ /* 0x0007e20000000800 */
[----:B------:R-:W-:Y:S01]  /*1faf0*/  FMUL.FTZ R25, R0, R95 ;  /* 0x0000005f00197220 */ /* 0x000fe20000410000 */
        /* <DEDUP_REMOVED lines=13> */
[----:B------:R-:W-:Y:S01]  /*1fbd0*/  FMUL.FTZ R78, R0, R78 ;  /* 0x0000004e004e7220 */ /* 0x000fe20000410000 */
[----:B-1----:R-:W-:Y:S01]  /*1fbe0*/  IADD3 R5, R2, R30, RZ ;  /* 0x0000001e02057210 */ /* 0x002fe20007ffe0ff */
[----:B------:R-:W-:Y:S01]  /*1fbf0*/  FMUL.FTZ R35, R0, R79 ;  /* 0x0000004f00237220 */ /* 0x000fe20000410000 */
[----:B------:R-:W-:-:S02]  /*1fc00*/  F2FP.BF16.PACK_AB R0, R133, R132 ;  /* 0x000000848500723e */ /* 0x000fc400000010ff */
[----:B--2---:R-:W-:Y:S02]  /*1fc10*/  IADD3 R4, R3, R30, RZ ;  /* 0x0000001e03047210 */ /* 0x004fe40007ffe0ff */
[----:B------:R-:W-:Y:S01]  /*1fc20*/  F2FP.BF16.PACK_AB R33, R33, R82 ;  /* 0x000000522121723e */ /* 0x000fe200000010ff */
[----:B------:R1:W-:Y:S01]  /*1fc30*/  STS [R3], R0 ;  /* 0x0000000003007388 */ /* 0x0003e20000000800 */
[----:B------:R-:W-:Y:S01]  /*1fc40*/  F2FP.BF16.PACK_AB R36, R36, R76 ;  /* 0x0000004c2424723e */ /* 0x000fe200000010ff */
[----:B---3--:R-:W2:Y:S01]  /*1fc50*/  LDC.U8 R7, c[0x0][0x328] ;  /* 0x0000ca00ff077b82 */ /* 0x008ea20000000000 */
[----:B------:R-:W-:Y:S01]  /*1fc60*/  F2FP.BF16.PACK_AB R35, R35, R78 ;  /* 0x0000004e2323723e */ /* 0x000fe200000010ff */
[----:B------:R-:W-:Y:S01]  /*1fc70*/  STS [R2+0x2000], R8 ;  /* 0x0020000802007388 */ /* 0x000fe20000000800 */
[----:B------:R-:W-:-:S03]  /*1fc80*/  ISETP.NE.AND P1, PT, R40, RZ, PT ;  /* 0x000000ff2800720c */ /* 0x000fc60003f25270 */
[----:B------:R3:W-:Y:S04]  /*1fc90*/  STS [R2+0x2400], R9 ;  /* 0x0024000902007388 */ /* 0x0007e80000000800 */
[----:B------:R4:W-:Y:S04]  /*1fca0*/  STS [R3+0x2000], R16 ;  /* 0x0020001003007388 */ /* 0x0009e80000000800 */
[----:B------:R4:W-:Y:S04]  /*1fcb0*/  STS [R3+0x2400], R15 ;  /* 0x0024000f03007388 */ /* 0x0009e80000000800 */
[----:B------:R4:W-:Y:S04]  /*1fcc0*/  STS [R5], R14 ;  /* 0x0000000e05007388 */ /* 0x0009e80000000800 */
[----:B------:R4:W-:Y:S01]  /*1fcd0*/  STS [R5+0x400], R13 ;  /* 0x0004000d05007388 */ /* 0x0009e20000000800 */
[----:B-1----:R-:W-:-:S02]  /*1fce0*/  IADD3 R0, R2, 0x40, RZ ;  /* 0x0000004002007810 */ /* 0x002fc40007ffe0ff */
[----:B------:R-:W-:Y:S01]  /*1fcf0*/  @P2 IADD3 R0, R2, -0x40, RZ ;  /* 0xffffffc002002810 */ /* 0x000fe20007ffe0ff */
[----:B------:R1:W-:Y:S01]  /*1fd00*/  STS [R4], R11 ;  /* 0x0000000b04007388 */ /* 0x0003e20000000800 */
[----:B--2---:R-:W-:-:S03]  /*1fd10*/  ISETP.NE.AND P2, PT, R7, RZ, PT ;  /* 0x000000ff0700720c */ /* 0x004fc60003f45270 */
[----:B------:R2:W-:Y:S01]  /*1fd20*/  STS [R4+0x400], R10 ;  /* 0x0004000a04007388 */ /* 0x0005e20000000800 */
[----:B---3--:R-:W-:Y:S02]  /*1fd30*/  IADD3 R2, R30, 0x400, R0 ;  /* 0x000004001e027810 */ /* 0x008fe40007ffe000 */
[----:B------:R-:W-:Y:S01]  /*1fd40*/  @P1 MOV R9, c[0x0][0x210] ;  /* 0x0000840000091a02 */ /* 0x000fe20000000f00 */
[----:B------:R-:W-:Y:S01]  /*1fd50*/  STS [R5+0x2000], R12 ;  /* 0x0020000c05007388 */ /* 0x000fe20000000800 */
[----:B------:R-:W-:Y:S02]  /*1fd60*/  @!P1 MOV R9, 0x1 ;  /* 0x0000000100099802 */ /* 0x000fe40000000f00 */
[----:B----4-:R-:W-:Y:S01]  /*1fd70*/  MOV R16, 0x7f800000 ;  /* 0x7f80000000107802 */ /* 0x010fe20000000f00 */
[----:B------:R3:W-:Y:S01]  /*1fd80*/  STS [R5+0x2400], R18 ;  /* 0x0024001205007388 */ /* 0x0007e20000000800 */
[----:B------:R-:W-:-:S03]  /*1fd90*/  MOV R15, 0x7f800000 ;  /* 0x7f800000000f7802 */ /* 0x000fc60000000f00 */
[----:B------:R4:W-:Y:S01]  /*1fda0*/  STS [R4+0x2000], R17 ;  /* 0x0020001104007388 */ /* 0x0009e20000000800 */
[----:B------:R-:W-:-:S03]  /*1fdb0*/  MOV R14, 0x7f800000 ;  /* 0x7f800000000e7802 */ /* 0x000fc60000000f00 */
[----:B------:R4:W-:Y:S01]  /*1fdc0*/  STS [R4+0x2400], R25 ;  /* 0x0024001904007388 */ /* 0x0009e20000000800 */
[----:B------:R-:W-:-:S03]  /*1fdd0*/  MOV R13, 0x7f800000 ;  /* 0x7f800000000d7802 */ /* 0x000fc60000000f00 */
[----:B------:R-:W-:Y:S01]  /*1fde0*/  STS [R0], R24 ;  /* 0x0000001800007388 */ /* 0x000fe20000000800 */
[----:B-1----:R-:W1:Y:S03]  /*1fdf0*/  @P6 MUFU.LG2 R11, R241 ;  /* 0x000000f1000b6308 */ /* 0x002e660000000c00 */
[----:B------:R-:W-:Y:S04]  /*1fe00*/  STS [R0+0x400], R23 ;  /* 0x0004001700007388 */ /* 0x000fe80000000800 */
[----:B------:R-:W1:Y:S01]  /*1fe10*/  S2R R8, SR_CTAID.Y ;  /* 0x0000000000087919 */ /* 0x000e620000002600 */
[----:B--2---:R-:W2:Y:S01]  /*1fe20*/  @P4 MUFU.LG2 R10, R38 ;  /* 0x00000026000a4308 */ /* 0x004ea20000000c00 */
[----:B---3--:R-:W-:-:S02]  /*1fe30*/  IADD3 R5, R6, R2, RZ ;  /* 0x0000000206057210 */ /* 0x008fc40007ffe0ff */
[----:B------:R-:W3:Y:S01]  /*1fe40*/  S2R R18, SR_CTAID.X ;  /* 0x0000000000127919 */ /* 0x000ee20000002500 */
[----:B------:R-:W-:-:S04]  /*1fe50*/  IADD3 R2, R6, R0, RZ ;  /* 0x0000000006027210 */ /* 0x000fc80007ffe0ff */
[----:B------:R-:W2:Y:S01]  /*1fe60*/  @P5 MUFU.LG2 R12, R37 ;  /* 0x00000025000c5308 */ /* 0x000ea20000000c00 */
[----:B----4-:R-:W4:Y:S01]  /*1fe70*/  S2R R17, SR_CTAID.Z ;  /* 0x0000000000117919 */ /* 0x010f220000002700 */
[----:B------:R-:W-:Y:S01]  /*1fe80*/  IMAD.IADD R3, R30, 0x1, R2 ;  /* 0x000000011e037824 */ /* 0x000fe200078e0202 */
[----:B------:R-:W-:Y:S02]  /*1fe90*/  @P1 MOV R4, c[0x0][0x210] ;  /* 0x0000840000041a02 */ /* 0x000fe40000000f00 */
[----:B------:R-:W-:Y:S04]  /*1fea0*/  STS [R2], R20 ;  /* 0x0000001402007388 */ /* 0x000fe80000000800 */
[----:B------:R-:W-:Y:S01]  /*1feb0*/  STS [R2+0x400], R19 ;  /* 0x0004001302007388 */ /* 0x000fe20000000800 */
[----:B------:R-:W-:-:S03]  /*1fec0*/  @P1 IMAD R4, R4, c[0x0][0x214], RZ ;  /* 0x0000850004041a24 */ /* 0x000fc600078e02ff */
[----:B------:R-:W-:Y:S01]  /*1fed0*/  STS [R0+0x2000], R22 ;  /* 0x0020001600007388 */ /* 0x000fe20000000800 */
[----:B-1----:R-:W-:-:S03]  /*1fee0*/  @!P0 IMAD.WIDE.U32 R6, R8, c[0x0][0x1e0], RZ ;  /* 0x0000780008068a25 */ /* 0x002fc600078e00ff */
[----:B------:R1:W-:Y:S02]  /*1fef0*/  STS [R0+0x2400], R21 ;  /* 0x0024001500007388 */ /* 0x0003e40000000800 */
[----:B------:R-:W-:Y:S02]  /*1ff00*/  @!P0 MOV R52, R6 ;  /* 0x0000000600348202 */ /* 0x000fe40000000f00 */
[----:B------:R-:W-:Y:S01]  /*1ff10*/  STS [R2+0x2000], R26 ;  /* 0x0020001a02007388 */ /* 0x000fe20000000800 */
[----:B------:R-:W-:-:S03]  /*1ff20*/  @P6 FMUL.FTZ R6, R11, 0.69314718246459960938 ;  /* 0x3f3172180b066820 */ /* 0x000fc60000410000 */
[----:B------:R3:W-:Y:S01]  /*1ff30*/  STS [R2+0x2400], R29 ;  /* 0x0024001d02007388 */ /* 0x0007e20000000800 */
[----:B------:R-:W-:Y:S02]  /*1ff40*/  @P6 FFMA.FTZ R16, R70, c[0x0][0x238], R6 ;  /* 0x00008e0046106a23 */ /* 0x000fe40000010006 */
[----:B--2---:R-:W-:-:S04]  /*1ff50*/  @P4 FMUL.FTZ R6, R10, 0.69314718246459960938 ;  /* 0x3f3172180a064820 */ /* 0x004fc80000410000 */
[----:B------:R-:W-:Y:S01]  /*1ff60*/  @P4 FFMA.FTZ R13, R68, c[0x0][0x238], R6 ;  /* 0x00008e00440d4a23 */ /* 0x000fe20000010006 */
[----:B-1----:R-:W-:-:S05]  /*1ff70*/  IADD3 R0, R30, R0, RZ ;  /* 0x000000001e007210 */ /* 0x002fca0007ffe0ff */
[----:B------:R-:W-:Y:S01]  /*1ff80*/  STS [R0], R28 ;  /* 0x0000001c00007388 */ /* 0x000fe20000000800 */
[----:B---3--:R-:W-:-:S03]  /*1ff90*/  @!P1 MOV R2, c[0x0][0x214] ;  /* 0x0000850000029a02 */ /* 0x008fc60000000f00 */
[----:B------:R-:W-:Y:S01]  /*1ffa0*/  STS [R0+0x400], R27 ;  /* 0x0004001b00007388 */ /* 0x000fe20000000800 */
[----:B------:R-:W-:-:S03]  /*1ffb0*/  @!P1 SEL R4, R2, c[0x0][0x234], !P2 ;  /* 0x00008d0002049a07 */ /* 0x000fc60005000000 */
[----:B------:R-:W-:Y:S01]  /*1ffc0*/  STS [R3], R32 ;  /* 0x0000002003007388 */ /* 0x000fe20000000800 */
[----:B------:R-:W-:Y:S02]  /*1ffd0*/  @!P0 SHF.R.S32.HI R2, RZ, 0x1f, R8 ;  /* 0x0000001fff028819 */ /* 0x000fe40000011408 */
[----:B------:R-:W-:Y:S01]  /*1ffe0*/  ISETP.NE.OR P2, PT, R40, RZ, !P2 ;  /* 0x000000ff2800720c */ /* 0x000fe20005745670 */
[----:B------:R-:W-:Y:S02]  /*1fff0*/  STS [R5], R31 ;  /* 0x0000001f05007388 */ /* 0x000fe40000000800 */
[----:B------:R-:W-:Y:S02]  /*20000*/  @!P0 IMAD R2, R2, c[0x0][0x1e0], RZ ;  /* 0x0000780002028a24 */ /* 0x000fe400078e02ff */
[----:B------:R-:W-:Y:S02]  /*20010*/  STS [R0+0x2000], R34 ;  /* 0x0020002200007388 */ /* 0x000fe40000000800 */
[----:B------:R-:W-:-:S02]  /*20020*/  @!P0 IMAD R2, R8, c[0x0][0x1e4], R2 ;  /* 0x0000790008028a24 */ /* 0x000fc400078e0202 */
[----:B------:R1:W-:Y:S03]  /*20030*/  STS [R0+0x2400], R33 ;  /* 0x0024002100007388 */ /* 0x0003e60000000800 */
[----:B------:R-:W-:Y:S01]  /*20040*/  @!P0 IADD3 R53, R7, R2, RZ ;  /* 0x0000000207358210 */ /* 0x000fe20007ffe0ff */
[----:B------:R2:W-:Y:S04]  /*20050*/  STS [R3+0x2000], R36 ;  /* 0x0020002403007388 */ /* 0x0005e80000000800 */
[----:B------:R3:W-:Y:S04]  /*20060*/  STS [R5+0x2000], R35 ;  /* 0x0020002305007388 */ /* 0x0007e80000000800 */
[----:B------:R-:W-:Y:S01]  /*20070*/  BAR.SYNC.DEFER_BLOCKING 0x0 ;  /* 0x0000000000007b1d */ /* 0x000fe20000010000 */
[----:B-1----:R-:W-:Y:S01]  /*20080*/  @P1 MOV R0, 0x1 ;  /* 0x0000000100001802 */ /* 0x002fe20000000f00 */
[----:B------:R-:W-:-:S02]  /*20090*/  @!P1 IMAD R0, R4, c[0x0][0x1c0], RZ ;  /* 0x0000700004009a24 */ /* 0x000fc400078e02ff */
[C---:B--2---:R-:W-:Y:S02]  /*200a0*/  @!P2 IMAD R3, R8.reuse, c[0x0][0x214], RZ ;  /* 0x000085000803aa24 */ /* 0x044fe400078e02ff */
[----:B------:R-:W-:Y:S01]  /*200b0*/  IMAD R7, R8, R0, RZ ;  /* 0x0000000008077224 */ /* 0x000fe200078e02ff */
[----:B------:R-:W-:Y:S01]  /*200c0*/  LOP3.LUT R0, R54, 0xffffffe0, RZ, 0xc0, !PT ;  /* 0xffffffe036007812 */ /* 0x000fe200078ec0ff */
[----:B------:R-:W1:Y:S01]  /*200d0*/  @P3 MUFU.LG2 R8, R39 ;  /* 0x0000002700083308 */ /* 0x000e620000000c00 */
[----:B---3--:R-:W-:Y:S01]  /*200e0*/  @!P2 SEL R5, R3, R57, !P0 ;  /* 0x000000390305a207 */ /* 0x008fe20004000000 */
[----:B-----5:R2:W3:Y:S02]  /*200f0*/  LDS.128 R20, [R188] ;  /* 0x00000000bc147984 */ /* 0x0204e40000000c00 */
[----:B------:R-:W-:Y:S01]  /*20100*/  IMAD.IADD R0, R55, 0x1, -R0 ;  /* 0x0000000137007824 */ /* 0x000fe200078e0a00 */
[----:B------:R-:W-:Y:S01]  /*20110*/  SEL R7, R7, RZ, P2 ;  /* 0x000000ff07077207 */ /* 0x000fe20001000000 */
[----:B------:R-:W-:Y:S01]  /*20120*/  CS2R R2, SRZ ;  /* 0x0000000000027805 */ /* 0x000fe2000001ff00 */
[----:B------:R2:W2:Y:S01]  /*20130*/  LDS.128 R24, [R188+0x800] ;  /* 0x00080000bc187984 */ /* 0x0004a20000000c00 */
[----:B------:R-:W-:-:S02]  /*20140*/  @!P2 MOV R2, R5 ;  /* 0x000000050002a202 */ /* 0x000fc40000000f00 */
[----:B------:R-:W-:Y:S01]  /*20150*/  LOP3.LUT P0, RZ, R0, 0x3, RZ, 0xc0, !PT ;  /* 0x0000000300ff7812 */ /* 0x000fe2000780c0ff */
[----:B------:R2:W2:Y:S01]  /*20160*/  LDS.128 R28, [R188+0x1000] ;  /* 0x00100000bc1c7984 */ /* 0x0004a20000000c00 */
[----:B------:R-:W-:Y:S01]  /*20170*/  IMAD R0, R18, R9, RZ ;  /* 0x0000000912007224 */ /* 0x000fe200078e02ff */
[----:B------:R-:W-:Y:S01]  /*20180*/  @!P2 SHF.R.S32.HI R3, RZ, 0x1f, R5 ;  /* 0x0000001fff03a819 */ /* 0x000fe20000011405 */
[----:B----4-:R-:W-:Y:S01]  /*20190*/  IMAD R4, R17, R4, R7 ;  /* 0x0000000411047224 */ /* 0x010fe200078e0207 */
[----:B------:R4:W2:Y:S01]  /*201a0*/  LDS.128 R32, [R188+0x1800] ;  /* 0x00180000bc207984 */ /* 0x0008a20000000c00 */
[----:B------:R-:W-:Y:S01]  /*201b0*/  @P5 FMUL.FTZ R7, R12, 0.69314718246459960938 ;  /* 0x3f3172180c075820 */ /* 0x000fe20000410000 */
[----:B------:R-:W-:Y:S01]  /*201c0*/  SHF.L.U32 R0, R0, 0x7, RZ ;  /* 0x0000000700007819 */ /* 0x000fe200000006ff */
[----:B-1----:R-:W-:Y:S01]  /*201d0*/  @P3 FMUL.FTZ R5, R8, 0.69314718246459960938 ;  /* 0x3f31721808053820 */ /* 0x002fe20000410000 */
[----:B------:R4:W1:Y:S01]  /*201e0*/  LDS.128 R40, [R188+0x2000] ;  /* 0x00200000bc287984 */ /* 0x0008620000000c00 */
[----:B------:R-:W-:Y:S01]  /*201f0*/  @P5 FFMA.FTZ R15, R69, c[0x0][0x238], R7 ;  /* 0x00008e00450f5a23 */ /* 0x000fe20000010007 */
[----:B------:R-:W-:Y:S01]  /*20200*/  IADD3 R10, P2, P1, R0, R2, R4 ;  /* 0x00000002000a7210 */ /* 0x000fe2000795e004 */
[----:B------:R-:W-:Y:S01]  /*20210*/  @P3 FFMA.FTZ R14, R71, c[0x0][0x238], R5 ;  /* 0x00008e00470e3a23 */ /* 0x000fe20000010005 */
[----:B------:R4:W1:Y:S01]  /*20220*/  LDS.128 R44, [R188+0x2800] ;  /* 0x00280000bc2c7984 */ /* 0x0008620000000c00 */
[----:B------:R-:W-:-:S02]  /*20230*/  SHF.R.S32.HI R2, RZ, 0x1f, R0 ;  /* 0x0000001fff027819 */ /* 0x000fc40000011400 */
[----:B------:R-:W-:Y:S01]  /*20240*/  SHF.R.S32.HI R0, RZ, 0x1f, R4 ;  /* 0x0000001fff007819 */ /* 0x000fe20000011404 */
[----:B------:R4:W1:Y:S03]  /*20250*/  LDS.128 R48, [R188+0x3000] ;  /* 0x00300000bc307984 */ /* 0x0008660000000c00 */
[----:B------:R-:W-:Y:S01]  /*20260*/  IADD3.X R11, R2, R3, R0, P2, P1 ;  /* 0x00000003020b7210 */ /* 0x000fe200017e2400 */
[----:B------:R-:W1:Y:S01]  /*20270*/  LDS.128 R188, [R188+0x3800] ;  /* 0x00380000bcbc7984 */ /* 0x000e620000000c00 */
[----:B------:R-:W-:Y:S05]  /*20280*/  @P0 BRA `(.L_x_843) ;  /* 0x000002e000000947 */ /* 0x000fea0003800000 */
[----:B------:R-:W5:Y:S04]  /*20290*/  LDL.LU R19, [R1+0x158] ;  /* 0x0001580001137983 */ /* 0x000f680000300800 */
[----:B------:R-:W4:Y:S02]  /*202a0*/  S2R R4, SR_TID.X ;  /* 0x0000000000047919 */ /* 0x000f240000002100 */
[----:B----4-:R-:W-:-:S04]  /*202b0*/  SHF.R.S32.HI R2, RZ, 0x1f, R4 ;  /* 0x0000001fff027819 */ /* 0x010fc80000011404 */
[----:B------:R-:W-:-:S04]  /*202c0*/  LEA.HI R2, R2, R4, RZ, 0x5 ;  /* 0x0000000402027211 */ /* 0x000fc800078f28ff */
[----:B------:R-:W-:Y:S02]  /*202d0*/  LOP3.LUT R0, R2, 0xffffffe0, RZ, 0xc0, !PT ;  /* 0xffffffe002007812 */ /* 0x000fe400078ec0ff */
[--C-:B------:R-:W-:Y:S02]  /*202e0*/  SHF.R.S32.HI R3, RZ, 0x5, R2.reuse ;  /* 0x00000005ff037819 */ /* 0x100fe40000011402 */
[----:B------:R-:W-:Y:S01]  /*202f0*/  SHF.R.S32.HI R2, RZ, 0x1f, R2 ;  /* 0x0000001fff027819 */ /* 0x000fe20000011402 */
[----:B------:R-:W-:-:S03]  /*20300*/  IMAD.IADD R0, R4, 0x1, -R0 ;  /* 0x0000000104007824 */ /* 0x000fc600078e0a00 */
[----:B------:R-:W-:Y:S02]  /*20310*/  LEA.HI R2, R2, R3, RZ, 0x2 ;  /* 0x0000000302027211 */ /* 0x000fe400078f10ff */
[----:B------:R-:W-:Y:S02]  /*20320*/  SHF.R.S32.HI R4, RZ, 0x1f, R0 ;  /* 0x0000001fff047819 */ /* 0x000fe40000011400 */
[----:B------:R-:W-:Y:S02]  /*20330*/  LOP3.LUT R2, R2, 0xffffffc, RZ, 0xc0, !PT ;  /* 0x0ffffffc02027812 */ /* 0x000fe400078ec0ff */
[----:B------:R-:W-:-:S03]  /*20340*/  LEA.HI R0, R4, R0, RZ, 0x2 ;  /* 0x0000000004007211 */ /* 0x000fc600078f10ff */
[----:B------:R-:W-:Y:S01]  /*20350*/  IMAD.IADD R2, R3, 0x1, -R2 ;  /* 0x0000000103027824 */ /* 0x000fe200078e0a02 */
[----:B------:R-:W-:-:S05]  /*20360*/  SHF.R.S32.HI R0, RZ, 0x2, R0 ;  /* 0x00000002ff007819 */ /* 0x000fca0000011400 */
[----:B------:R-:W-:-:S05]  /*20370*/  IMAD R0, R2, 0x10, R0 ;  /* 0x0000001002007824 */ /* 0x000fca00078e0200 */
[C---:B------:R-:W-:Y:S02]  /*20380*/  IADD3 R3, R0.reuse, 0x8, RZ ;  /* 0x0000000800037810 */ /* 0x040fe40007ffe0ff */
[C---:B------:R-:W-:Y:S02]  /*20390*/  IADD3 R2, R0.reuse, 0x40, RZ ;  /* 0x0000004000027810 */ /* 0x040fe40007ffe0ff */
[C---:B------:R-:W-:Y:S02]  /*203a0*/  IADD3 R4, R0.reuse, 0x48, RZ ;  /* 0x0000004800047810 */ /* 0x040fe40007ffe0ff */
[-C--:B-----5:R-:W-:Y:S02]  /*203b0*/  ISETP.GE.AND P6, PT, R0, R19.reuse, PT ;  /* 0x000000130000720c */ /* 0x0a0fe40003fc6270 */
[-C--:B------:R-:W-:Y:S02]  /*203c0*/  ISETP.GE.AND P5, PT, R3, R19.reuse, PT ;  /* 0x000000130300720c */ /* 0x080fe40003fa6270 */
[----:B------:R-:W-:-:S02]  /*203d0*/  ISETP.GE.AND P4, PT, R2, R19, PT ;  /* 0x000000130200720c */ /* 0x000fc40003f86270 */
[----:B------:R-:W-:-:S07]  /*203e0*/  ISETP.GE.AND P3, PT, R4, R19, PT ;  /* 0x000000130400720c */ /* 0x000fce0003f66270 */
[-C--:B------:R-:W-:Y:S02]  /*203f0*/  @!P6 IMAD R0, R0, R9.reuse, RZ ;  /* 0x000000090000e224 */ /* 0x080fe400078e02ff */
[-C--:B------:R-:W-:Y:S02]  /*20400*/  @!P5 IMAD R3, R3, R9.reuse, RZ ;  /* 0x000000090303d224 */ /* 0x080fe400078e02ff */
[-C--:B------:R-:W-:Y:S01]  /*20410*/  @!P4 IMAD R7, R2, R9.reuse, RZ ;  /* 0x000000090207c224 */ /* 0x080fe200078e02ff */
[----:B------:R-:W-:Y:S01]  /*20420*/  @!P6 IADD3 R5, P0, R0, R10, RZ ;  /* 0x0000000a0005e210 */ /* 0x000fe20007f1e0ff */
[----:B------:R-:W-:-:S03]  /*20430*/  @!P3 IMAD R2, R4, R9, RZ ;  /* 0x000000090402b224 */ /* 0x000fc600078e02ff */
[-C--:B------:R-:W-:Y:S02]  /*20440*/  @!P6 LEA.HI.X.SX32 R6, R0, R11.reuse, 0x1, P0 ;  /* 0x0000000b0006e211 */ /* 0x080fe400000f0eff */
[----:B------:R-:W-:Y:S02]  /*20450*/  @!P6 LEA R8, P0, R5, c[0x0][0x200], 0x2 ;  /* 0x000080000508ea11 */ /* 0x000fe400078010ff */
        /* <DEDUP_REMOVED lines=17> */
.L_x_843:
[----:B------:R-:W-:Y:S05]  /*20570*/  BSYNC B0 ;  /* 0x0000000000007941 */ /* 0x000fea0003800000 */
.L_x_842:
[----:B----4-:R-:W4:Y:S04]  /*20580*/  LDL.LU R9, [R1+0x15c] ;  /* 0x00015c0001097983 */ /* 0x010f280000300800 */
[----:B------:R-:W5:Y:S01]  /*20590*/  LDL.LU.64 R6, [R1+0x140] ;  /* 0x0001400001067983 */ /* 0x000f620000300a00 */
[----:B------:R-:W-:Y:S01]  /*205a0*/  LEA.HI R12, R56, R55, RZ, 0x3 ;  /* 0x00000037380c7211 */ /* 0x000fe200078f18ff */
[----:B------:R-:W-:Y:S02]  /*205b0*/  BSSY B0, `(.L_x_844) ;  /* 0x0000020000007945 */ /* 0x000fe40003800000 */
[----:B------:R-:W3:Y:S02]  /*205c0*/  S2R R3, SR_TID.X ;  /* 0x0000000000037919 */ /* 0x000ee40000002100 */
[----:B---3--:R-:W-:-:S04]  /*205d0*/  SHF.R.S32.HI R2, RZ, 0x1f, R3 ;  /* 0x0000001fff027819 */ /* 0x008fc80000011403 */
[----:B------:R-:W-:-:S04]  /*205e0*/  LEA.HI R2, R2, R3, RZ, 0x3 ;  /* 0x0000000302027211 */ /* 0x000fc800078f18ff */
[----:B------:R-:W-:Y:S02]  /*205f0*/  LOP3.LUT R0, R2, 0xfffffff8, RZ, 0xc0, !PT ;  /* 0xfffffff802007812 */ /* 0x000fe400078ec0ff */
[----:B------:R-:W-:-:S03]  /*20600*/  SHF.R.S32.HI R2, RZ, 0x3, R2 ;  /* 0x00000003ff027819 */ /* 0x000fc60000011402 */
[----:B------:R-:W-:Y:S01]  /*20610*/  IMAD.IADD R0, R3, 0x1, -R0 ;  /* 0x0000000103007824 */ /* 0x000fe200078e0a00 */
[----:B------:R-:W-:-:S03]  /*20620*/  SHF.R.S32.HI R3, RZ, 0x1f, R17 ;  /* 0x0000001fff037819 */ /* 0x000fc60000011411 */
[----:B------:R-:W-:Y:S02]  /*20630*/  IMAD.SHL.U32 R0, R0, 0x8, RZ ;  /* 0x0000000800007824 */ /* 0x000fe400078e00ff */
[----:B------:R-:W-:-:S03]  /*20640*/  IMAD R3, R3, c[0x0][0x1f0], RZ ;  /* 0x00007c0003037a24 */ /* 0x000fc600078e02ff */
[----:B------:R-:W-:Y:S01]  /*20650*/  SHF.R.S32.HI R0, RZ, 0x1f, R0 ;  /* 0x0000001fff007819 */ /* 0x000fe20000011400 */
[----:B----4-:R-:W-:Y:S01]  /*20660*/  IMAD R13, R18, -0x80, R9 ;  /* 0xffffff80120d7824 */ /* 0x010fe200078e0209 */
[C---:B-----5:R-:W-:Y:S02]  /*20670*/  IADD3 R4, P0, R6.reuse, R52, RZ ;  /* 0x0000003406047210 */ /* 0x060fe40007f1e0ff */
[----:B------:R-:W-:Y:S02]  /*20680*/  ISETP.GE.AND P1, PT, R6, c[0x0][0x220], PT ;  /* 0x0000880006007a0c */ /* 0x000fe40003f26270 */
[----:B------:R-:W3:Y:S01]  /*20690*/  S2R R6, SR_CTAID.X ;  /* 0x0000000000067919 */ /* 0x000ee20000002500 */
[----:B------:R-:W-:Y:S01]  /*206a0*/  IMAD.X R5, R0, 0x1, R53, P0 ;  /* 0x0000000100057824 */ /* 0x000fe200000e0635 */
[----:B------:R-:W-:-:S03]  /*206b0*/  SHF.R.S32.HI R0, RZ, 0x3, R12 ;  /* 0x00000003ff007819 */ /* 0x000fc6000001140c */
[----:B------:R-:W-:Y:S01]  /*206c0*/  IMAD.WIDE.U32 R10, R17, c[0x0][0x1f0], R4 ;  /* 0x00007c00110a7a25 */ /* 0x000fe200078e0004 */
[----:B------:R-:W-:-:S03]  /*206d0*/  ISETP.GE.OR P0, PT, R0, R13, P1 ;  /* 0x0000000d0000720c */ /* 0x000fc60000f06670 */
[----:B------:R-:W-:Y:S01]  /*206e0*/  IMAD R0, R17, c[0x0][0x1f4], R3 ;  /* 0x00007d0011007a24 */ /* 0x000fe200078e0203 */
[----:B------:R-:W-:-:S03]  /*206f0*/  SHF.R.S32.HI R3, RZ, 0x1f, R2 ;  /* 0x0000001fff037819 */ /* 0x000fc60000011402 */
[----:B------:R-:W-:Y:S02]  /*20700*/  IMAD.IADD R9, R11, 0x1, R0 ;  /* 0x000000010b097824 */ /* 0x000fe400078e0200 */
[----:B---3--:R-:W-:-:S04]  /*20710*/  IMAD.WIDE R6, R6, 0x80, R2 ;  /* 0x0000008006067825 */ /* 0x008fc800078e0202 */
        /* <DEDUP_REMOVED lines=9> */
.L_x_845:
[----:B------:R-:W-:Y:S05]  /*207b0*/  BSYNC B0 ;  /* 0x0000000000007941 */ /* 0x000fea0003800000 */
.L_x_844:
[----:B------:R-:W-:Y:S01]  /*207c0*/  LEA.HI.SX32 R0, R12, 0x10, 0x1d ;  /* 0x000000100c007811 */ /* 0x000fe200078feaff */
[----:B------:R-:W-:Y:S03]  /*207d0*/  BSSY B0, `(.L_x_846) ;  /* 0x000000e000007945 */ /* 0x000fe60003800000 */
[----:B------:R-:W-:-:S13]  /*207e0*/  ISETP.GE.OR P0, PT, R0, R13, P1 ;  /* 0x0000000d0000720c */ /* 0x000fda0000f06670 */
        /* <DEDUP_REMOVED lines=12> */
.L_x_847:
[----:B------:R-:W-:Y:S05]  /*208b0*/  BSYNC B0 ;  /* 0x0000000000007941 */ /* 0x000fea0003800000 */
.L_x_846:
[----:B------:R-:W-:Y:S01]  /*208c0*/  LEA.HI.SX32 R0, R12, 0x20, 0x1d ;  /* 0x000000200c007811 */ /* 0x000fe200078feaff */
[----:B------:R-:W-:Y:S03]  /*208d0*/  BSSY B0, `(.L_x_848) ;  /* 0x000000e000007945 */ /* 0x000fe60003800000 */
[----:B------:R-:W-:-:S13]  /*208e0*/  ISETP.GE.OR P0, PT, R0, R13, P1 ;  /* 0x0000000d0000720c */ /* 0x000fda0000f06670 */
        /* <DEDUP_REMOVED lines=12> */
.L_x_849:
[----:B------:R-:W-:Y:S05]  /*209b0*/  BSYNC B0 ;  /* 0x0000000000007941 */ /* 0x000fea0003800000 */
.L_x_848:
        /* <DEDUP_REMOVED lines=15> */
.L_x_851:
[----:B------:R-:W-:Y:S05]  /*20ab0*/  BSYNC B0 ;  /* 0x0000000000007941 */ /* 0x000fea0003800000 */
.L_x_850:
        /* <DEDUP_REMOVED lines=15> */
.L_x_853:
[----:B------:R-:W-:Y:S05]  /*20bb0*/  BSYNC B0 ;  /* 0x0000000000007941 */ /* 0x000fea0003800000 */
.L_x_852:
[----:B------:R-:W-:Y:S01]  /*20bc0*/  LEA.HI.SX32 R0, R12, 0x50, 0x1d ;  /* 0x000000500c007811 */ /* 0x000fe200078feaff */
[----:B------:R-:W-:Y:S03]  /*20bd0*/  BSSY B0, `(.L_x_854) ;  /* 0x000000e000007945 */ /* 0x000fe60003800000 */
[----:B------:R-:W-:-:S13]  /*20be0*/  ISETP.GE.OR P0, PT, R0, R13, P1 ;  /* 0x0000000d0000720c */ /* 0x000fda0000f06670 */
        /* <DEDUP_REMOVED lines=12> */
.L_x_855:
[----:B------:R-:W-:Y:S05]  /*20cb0*/  BSYNC B0 ;  /* 0x0000000000007941 */ /* 0x000fea0003800000 */
.L_x_854:
        /* <DEDUP_REMOVED lines=15> */
.L_x_857:
[----:B------:R-:W-:Y:S05]  /*20db0*/  BSYNC B0 ;  /* 0x0000000000007941 */ /* 0x000fea0003800000 */
.L_x_856:
[----:B------:R-:W-:-:S04]  /*20dc0*/  LEA.HI.SX32 R0, R12, 0x70, 0x1d ;  /* 0x000000700c007811 */ /* 0x000fc800078feaff */
[----:B------:R-:W-:-:S13]  /*20dd0*/  ISETP.GE.OR P1, PT, R0, R13, P1 ;  /* 0x0000000d0000720c */ /* 0x000fda0000f26670 */
        /* <DEDUP_REMOVED lines=13> */
.L_x_792:
[----:B------:R-:W3:Y:S04]  /*20eb0*/  LDL.LU R12, [R1+0x134] ;  /* 0x00013400010c7983 */ /* 0x000ee80000300800 */
[----:B------:R-:W4:Y:S01]  /*20ec0*/  LDL.LU R9, [R1+0x15c] ;  /* 0x00015c0001097983 */ /* 0x000f220000300800 */
[----:B------:R-:W5:Y:S01]  /*20ed0*/  LDC.U8 R4, c[0x0][0x329] ;  /* 0x0000ca40ff047b82 */ /* 0x000f620000000000 */
[----:B------:R-:W-:Y:S01]  /*20ee0*/  LEA.HI R10, R17, R26, RZ, 0x3 ;  /* 0x0000001a110a7211 */ /* 0x000fe200078f18ff */
[----:B------:R-:W-:Y:S03]  /*20ef0*/  BSSY B0, `(.L_x_858) ;  /* 0x0000042000007945 */ /* 0x000fe60003800000 */
[----:B------:R-:W-:-:S02]  /*20f00*/  LOP3.LUT R8, R10, 0xfffffff8, RZ, 0xc0, !PT ;  /* 0xfffffff80a087812 */ /* 0x000fc400078ec0ff */
[----:B------:R-:W-:Y:S01]  /*20f10*/  SHF.R.S32.HI R10, RZ, 0x3, R10 ;  /* 0x00000003ff0a7819 */ /* 0x000fe2000001140a */
[----:B--2---:R-:W2:Y:S02]  /*20f20*/  LDC.U8 R6, c[0x0][0x328] ;  /* 0x0000ca00ff067b82 */ /* 0x004ea40000000000 */
[----:B------:R-:W-:Y:S01]  /*20f30*/  IMAD.IADD R17, R26, 0x1, -R8 ;  /* 0x000000011a117824 */ /* 0x000fe200078e0a08 */
[----:B------:R-:W-:Y:S02]  /*20f40*/  SHF.R.S32.HI R8, RZ, 0x1f, R19 ;  /* 0x0000001fff087819 */ /* 0x000fe40000011413 */
[----:B------:R-:W-:-:S03]  /*20f50*/  SHF.R.S32.HI R11, RZ, 0x1f, R10 ;  /* 0x0000001fff0b7819 */ /* 0x000fc6000001140a */
[----:B------:R-:W-:-:S04]  /*20f60*/  IMAD R8, R8, c[0x0][0x1f0], RZ ;  /* 0x00007c0008087a24 */ /* 0x000fc800078e02ff */
[----:B------:R-:W-:Y:S01]  /*20f70*/  IMAD R8, R19, c[0x0][0x1f4], R8 ;  /* 0x00007d0013087a24 */ /* 0x000fe200078e0208 */
[----:B-----5:R-:W-:Y:S02]  /*20f80*/  ISETP.NE.AND P0, PT, R4, RZ, PT ;  /* 0x000000ff0400720c */ /* 0x020fe40003f05270 */
[----:B--2---:R-:W-:-:S04]  /*20f90*/  ISETP.NE.AND P2, PT, R6, RZ, PT ;  /* 0x000000ff0600720c */ /* 0x004fc80003f45270 */
[----:B------:R-:W-:-:S07]  /*20fa0*/  ISETP.EQ.AND P2, PT, R4, RZ, P2 ;  /* 0x000000ff0400720c */ /* 0x000fce0001742270 */
[----:B------:R-:W-:Y:S01]  /*20fb0*/  @P0 IMAD.MOV.U32 R7, RZ, RZ, c[0x0][0x210] ;  /* 0x00008400ff070624 */ /* 0x000fe200078e00ff */
[----:B------:R-:W-:Y:S01]  /*20fc0*/  @!P0 ISETP.NE.AND P3, PT, R6, RZ, PT ;  /* 0x000000ff0600820c */ /* 0x000fe20003f65270 */
[----:B------:R-:W-:Y:S01]  /*20fd0*/  @!P0 IMAD.MOV.U32 R6, RZ, RZ, c[0x0][0x214] ;  /* 0x00008500ff068624 */ /* 0x000fe200078e00ff */
[----:B------:R-:W-:Y:S01]  /*20fe0*/  @P0 MOV R15, c[0x0][0x210] ;  /* 0x00008400000f0a02 */ /* 0x000fe20000000f00 */
[----:B------:R-:W-:Y:S02]  /*20ff0*/  @P0 IMAD R7, R7, c[0x0][0x214], RZ ;  /* 0x0000850007070a24 */ /* 0x000fe400078e02ff */
[----:B------:R-:W-:Y:S01]  /*21000*/  @!P0 IMAD.MOV.U32 R15, RZ, RZ, 0x1 ;  /* 0x00000001ff0f8424 */ /* 0x000fe200078e00ff */
[----:B------:R-:W-:Y:S01]  /*21010*/  @!P0 SEL R7, R6, c[0x0][0x234], !P3 ;  /* 0x00008d0006078a07 */ /* 0x000fe20005800000 */
[----:B------:R-:W-:-:S04]  /*21020*/  @P0 IMAD.MOV.U32 R6, RZ, RZ, 0x1 ;  /* 0x00000001ff060424 */ /* 0x000fc800078e00ff */
[----:B------:R-:W-:-:S04]  /*21030*/  @!P0 IMAD R6, R7, c[0x0][0x1c0], RZ ;  /* 0x0000700007068a24 */ /* 0x000fc800078e02ff */
[----:B------:R-:W-:Y:S01]  /*21040*/  IMAD R6, R18, R6, RZ ;  /* 0x0000000612067224 */ /* 0x000fe200078e02ff */
[C---:B---3--:R-:W-:Y:S02]  /*21050*/  ISETP.NE.AND P4, PT, R12.reuse, -0x1, PT ;  /* 0xffffffff0c00780c */ /* 0x048fe40003f85270 */
[----:B------:R-:W-:Y:S02]  /*21060*/  ISETP.NE.OR P1, PT, R12, -0x1, !P2 ;  /* 0xffffffff0c00780c */ /* 0x000fe40005725670 */
[----:B----4-:R-:W-:Y:S02]  /*21070*/  IADD3 R14, -R28, R9, RZ ;  /* 0x000000091c0e7210 */ /* 0x010fe40007ffe1ff */
[----:B------:R-:W2:Y:S02]  /*21080*/  S2R R9, SR_CTAID.X ;  /* 0x0000000000097919 */ /* 0x000ea40000002500 */
[----:B------:R-:W-:-:S04]  /*21090*/  ISETP.GE.AND P0, PT, R10, R14, PT ;  /* 0x0000000e0a00720c */ /* 0x000fc80003f06270 */
[----:B------:R-:W-:Y:S01]  /*210a0*/  P2R R27, PR, RZ, 0x1 ;  /* 0x00000001ff1b7803 */ /* 0x000fe20000000000 */
[----:B------:R-:W-:Y:S01]  /*210b0*/  @P4 IMAD.WIDE.U32 R2, R12, c[0x0][0x1e8], RZ ;  /* 0x00007a000c024a25 */ /* 0x000fe200078e00ff */
[----:B------:R-:W-:-:S03]  /*210c0*/  @!P4 SHF.R.S32.HI R0, RZ, 0x1f, R18 ;  /* 0x0000001fff00c819 */ /* 0x000fc60000011412 */
[----:B------:R-:W-:Y:S02]  /*210d0*/  @P4 IMAD R5, R12, c[0x0][0x1ec], R3 ;  /* 0x00007b000c054a24 */ /* 0x000fe400078e0203 */
[----:B------:R-:W-:Y:S02]  /*210e0*/  @!P4 IMAD R0, R0, c[0x0][0x1e0], RZ ;  /* 0x000078000000ca24 */ /* 0x000fe400078e02ff */
[----:B------:R-:W-:Y:S02]  /*210f0*/  @P4 IMAD.MOV.U32 R4, RZ, RZ, R2 ;  /* 0x000000ffff044224 */ /* 0x000fe400078e0002 */
[----:B------:R-:W-:-:S04]  /*21100*/  @!P4 IMAD.WIDE.U32 R2, R18, c[0x0][0x1e0], RZ ;  /* 0x000078001202ca25 */ /* 0x000fc800078e00ff */
[----:B------:R-:W-:Y:S01]  /*21110*/  @!P4 IMAD R0, R18, c[0x0][0x1e4], R0 ;  /* 0x000079001200ca24 */ /* 0x000fe200078e0200 */
[----:B------:R-:W-:Y:S01]  /*21120*/  @!P4 MOV R4, R2 ;  /* 0x000000020004c202 */ /* 0x000fe20000000f00 */
[----:B------:R-:W-:Y:S02]  /*21130*/  @!P1 IMAD R12, R18, c[0x0][0x214], RZ ;  /* 0x00008500120c9a24 */ /* 0x000fe400078e02ff */
[----:B------:R-:W-:Y:S02]  /*21140*/  @!P4 IMAD.IADD R5, R3, 0x1, R0 ;  /* 0x000000010305c824 */ /* 0x000fe400078e0200 */
[----:B------:R-:W-:Y:S01]  /*21150*/  IMAD.SHL.U32 R0, R17, 0x8, RZ ;  /* 0x0000000811007824 */ /* 0x000fe200078e00ff */
[----:B------:R3:W-:Y:S01]  /*21160*/  @!P1 STL [R1+0x134], R12 ;  /* 0x0001340c01009387 */ /* 0x0007e20000100800 */
[----:B------:R-:W-:Y:S02]  /*21170*/  @!P2 CS2R R2, SRZ ;  /* 0x000000000002a805 */ /* 0x000fe4000001ff00 */
[----:B------:R-:W-:Y:S01]  /*21180*/  @P2 IMAD.MOV.U32 R2, RZ, RZ, R12 ;  /* 0x000000ffff022224 */ /* 0x000fe200078e000c */
[----:B------:R-:W-:-:S02]  /*21190*/  IADD3 R4, P3, R0, R4, RZ ;  /* 0x0000000400047210 */ /* 0x000fc40007f7e0ff */
[C---:B------:R-:W-:Y:S02]  /*211a0*/  ISETP.GE.AND P1, PT, R0.reuse, c[0x0][0x220], PT ;  /* 0x0000880000007a0c */ /* 0x040fe40003f26270 */
[----:B------:R-:W-:Y:S02]  /*211b0*/  LEA.HI.X.SX32 R5, R0, R5, 0x1, P3 ;  /* 0x0000000500057211 */ /* 0x000fe400018f0eff */
[----:B------:R-:W-:Y:S01]  /*211c0*/  SEL R0, R6, RZ, !P2 ;  /* 0x000000ff06007207 */ /* 0x000fe20005000000 */
[----:B------:R-:W-:Y:S01]  /*211d0*/  IMAD R6, R28, R15, RZ ;  /* 0x0000000f1c067224 */ /* 0x000fe200078e02ff */
[----:B------:R-:W-:Y:S02]  /*211e0*/  ISETP.GE.OR P3, PT, R10, R14, P1 ;  /* 0x0000000e0a00720c */ /* 0x000fe40000f66670 */
[----:B------:R-:W-:Y:S01]  /*211f0*/  @P2 SHF.R.S32.HI R3, RZ, 0x1f, R12 ;  /* 0x0000001fff032819 */ /* 0x000fe2000001140c */
[----:B------:R-:W-:-:S05]  /*21200*/  IMAD R0, R19, R7, R0 ;  /* 0x0000000713007224 */ /* 0x000fca00078e0200 */
[--C-:B------:R-:W-:Y:S02]  /*21210*/  IADD3 R18, P2, P0, R6, R2, R0.reuse ;  /* 0x0000000206127210 */ /* 0x100fe4000785e000 */
[----:B------:R-:W-:Y:S01]  /*21220*/  SHF.R.S32.HI R0, RZ, 0x1f, R0 ;  /* 0x0000001fff007819 */ /* 0x000fe20000011400 */
[----:B---3--:R-:W-:Y:S01]  /*21230*/  IMAD.WIDE.U32 R12, R19, c[0x0][0x1f0], R4 ;  /* 0x00007c00130c7a25 */ /* 0x008fe200078e0004 */
[----:B------:R-:W-:-:S03]  /*21240*/  SHF.R.S32.HI R4, RZ, 0x1f, R6 ;  /* 0x0000001fff047819 */ /* 0x000fc60000011406 */
[----:B--2---:R-:W-:Y:S01]  /*21250*/  IMAD.WIDE R6, R9, 0x80, R10 ;  /* 0x0000008009067825 */ /* 0x004fe200078e020a */
[----:B------:R-:W-:-:S03]  /*21260*/  IADD3.X R16, R4, R3, R0, P2, P0 ;  /* 0x0000000304107210 */ /* 0x000fc600017e0400 */
[----:B------:R-:W-:Y:S01]  /*21270*/  IMAD.IADD R9, R8, 0x1, R13 ;  /* 0x0000000108097824 */ /* 0x000fe200078e020d */
        /* <DEDUP_REMOVED lines=9> */
.L_x_859:
[----:B------:R-:W-:Y:S05]  /*21310*/  BSYNC B0 ;  /* 0x0000000000007941 */ /* 0x000fea0003800000 */
.L_x_858:
[----:B------:R-:W-:Y:S01]  /*21320*/  IADD3 R25, R10, 0x10, RZ ;  /* 0x000000100a197810 */ /* 0x000fe20007ffe0ff */
[----:B------:R-:W-:Y:S03]  /*21330*/  BSSY B0, `(.L_x_860) ;  /* 0x0000010000007945 */ /* 0x000fe60003800000 */
[CC--:B------:R-:W-:Y:S02]  /*21340*/  ISETP.GE.OR P0, PT, R25.reuse, R14.reuse, P1 ;  /* 0x0000000e1900720c */ /* 0x0c0fe40000f06670 */
[----:B------:R-:W-:-:S04]  /*21350*/  ISETP.GE.AND P2, PT, R25, R14, PT ;  /* 0x0000000e1900720c */ /* 0x000fc80003f46270 */
[----:B------:R-:W-:-:S07]  /*21360*/  P2R R26, PR, RZ, 0x4 ;  /* 0x00000004ff1a7803 */ /* 0x000fce0000000000 */
[----:B------:R-:W-:Y:S05]  /*21370*/  @P0 BRA `(.L_x_861) ;  /* 0x000000b000000947 */ /* 0x000fea0003800000 */
[----:B------:R-:W-:Y:S02]  /*21380*/  IADD3 R0, P0, R6, 0x10, RZ ;  /* 0x0000001006007810 */ /* 0x000fe40007f1e0ff */
[----:B------:R-:W-:-:S03]  /*21390*/  MOV R3, R9 ;  /* 0x0000000900037202 */ /* 0x000fc60000000f00 */
[----:B------:R-:W-:-:S04]  /*213a0*/  IMAD.X R2, RZ, RZ, R7, P0 ;  /* 0x000000ffff027224 */ /* 0x000fc800000e0607 */
[----:B--2---:R-:W-:Y:S02]  /*213b0*/  IMAD R4, R2, c[0x0][0x1e8], RZ ;  /* 0x00007a0002047a24 */ /* 0x004fe400078e02ff */
[----:B------:R-:W-:-:S04]  /*213c0*/  IMAD.MOV.U32 R2, RZ, RZ, R12 ;  /* 0x000000ffff027224 */ /* 0x000fc800078e000c */
[----:B------:R-:W-:-:S04]  /*213d0*/  IMAD.WIDE.U32 R2, R0, c[0x0][0x1e8], R2 ;  /* 0x00007a0000027a25 */ /* 0x000fc800078e0002 */
[----:B------:R-:W-:Y:S01]  /*213e0*/  IMAD R0, R0, c[0x0][0x1ec], R4 ;  /* 0x00007b0000007a24 */ /* 0x000fe200078e0204 */
[----:B------:R-:W-:-:S04]  /*213f0*/  LEA R4, P0, R2, c[0x0][0x1d0], 0x1 ;  /* 0x0000740002047a11 */ /* 0x000fc800078008ff */
[----:B------:R-:W-:-:S04]  /*21400*/  IADD3 R0, R0, R3, RZ ;  /* 0x0000000300007210 */ /* 0x000fc80007ffe0ff */
[----:B------:R-:W-:-:S05]  /*21410*/  LEA.HI.X R5, R2, c[0x0][0x1d4], R0, 0x1, P0 ;  /* 0x0000750002057a11 */ /* 0x000fca00000f0c00 */
[----:B------:R2:W-:Y:S02]  /*21420*/  STG.E.128 [R4.64], RZ ;  /* 0x000000ff04007986 */ /* 0x0005e4000c101d22 */
.L_x_861:
[----:B------:R-:W-:Y:S05]  /*21430*/  BSYNC B0 ;  /* 0x0000000000007941 */ /* 0x000fea0003800000 */
.L_x_860:
[----:B------:R-:W-:Y:S01]  /*21440*/  IADD3 R24, R10, 0x20, RZ ;  /* 0x000000200a187810 */ /* 0x000fe20007ffe0ff */
[----:B------:R-:W-:Y:S03]  /*21450*/  BSSY B0, `(.L_x_862) ;  /* 0x000000f000007945 */ /* 0x000fe60003800000 */
[CC--:B------:R-:W-:Y:S02]  /*21460*/  ISETP.GE.OR P0, PT, R24.reuse, R14.reuse, P1 ;  /* 0x0000000e1800720c */ /* 0x0c0fe40000f06670 */
[----:B------:R-:W-:-:S11]  /*21470*/  ISETP.GE.AND P6, PT, R24, R14, PT ;  /* 0x0000000e1800720c */ /* 0x000fd60003fc6270 */
        /* <DEDUP_REMOVED lines=12> */
.L_x_863:
[----:B------:R-:W-:Y:S05]  /*21540*/  BSYNC B0 ;  /* 0x0000000000007941 */ /* 0x000fea0003800000 */
.L_x_862:
        /* <DEDUP_REMOVED lines=16> */
.L_x_865:
[----:B------:R-:W-:Y:S05]  /*21650*/  BSYNC B0 ;  /* 0x0000000000007941 */ /* 0x000fea0003800000 */
.L_x_864:
        /* <DEDUP_REMOVED lines=16> */
.L_x_867:
[----:B------:R-:W-:Y:S05]  /*21760*/  BSYNC B0 ;  /* 0x0000000000007941 */ /* 0x000fea0003800000 */
.L_x_866:
        /* <DEDUP_REMOVED lines=16> */
.L_x_869:
[----:B------:R-:W-:Y:S05]  /*21870*/  BSYNC B0 ;  /* 0x0000000000007941 */ /* 0x000fea0003800000 */
.L_x_868:
        /* <DEDUP_REMOVED lines=16> */
.L_x_871:
[----:B------:R-:W-:Y:S05]  /*21980*/  BSYNC B0 ;  /* 0x0000000000007941 */ /* 0x000fea0003800000 */
.L_x_870:
        /* <DEDUP_REMOVED lines=9> */
[----:B--2---:R-:W-:-:S04]  /*21a20*/  IMAD.WIDE.U32 R4, R0, c[0x0][0x1e8], R2 ;  /* 0x00007a0000047a25 */ /* 0x004fc800078e0002 */
[----:B------:R-:W-:Y:S01]  /*21a30*/  IMAD R6, R6, c[0x0][0x1e8], RZ ;  /* 0x00007a0006067a24 */ /* 0x000fe200078e02ff */
[----:B------:R-:W-:-:S03]  /*21a40*/  LEA R2, P0, R4, c[0x0][0x1d0], 0x1 ;  /* 0x0000740004027a11 */ /* 0x000fc600078008ff */
[----:B------:R-:W-:-:S05]  /*21a50*/  IMAD R0, R0, c[0x0][0x1ec], R6 ;  /* 0x00007b0000007a24 */ /* 0x000fca00078e0206 */
[----:B------:R-:W-:-:S04]  /*21a60*/  IADD3 R0, R0, R5, RZ ;  /* 0x0000000500007210 */ /* 0x000fc80007ffe0ff */
[----:B------:R-:W-:-:S05]  /*21a70*/  LEA.HI.X R3, R4, c[0x0][0x1d4], R0, 0x1, P0 ;  /* 0x0000750004037a11 */ /* 0x000fca00000f0c00 */
[----:B------:R2:W-:Y:S02]  /*21a80*/  STG.E.128 [R2.64], RZ ;  /* 0x000000ff02007986 */ /* 0x0005e4000c101d22 */
.L_x_873:
[----:B------:R-:W-:Y:S05]  /*21a90*/  BSYNC B0 ;  /* 0x0000000000007941 */ /* 0x000fea0003800000 */
.L_x_872:
        /* <DEDUP_REMOVED lines=11> */
[----:B------:R-:W-:-:S03]  /*21b50*/  @!P6 IMAD.MOV.U32 R12, RZ, RZ, 0x7f800000 ;  /* 0x7f800000ff0ce424 */ /* 0x000fc600078e00ff */
[----:B------:R-:W-:Y:S02]  /*21b60*/  @!P0 LEA.HI.X.SX32 R5, R0, R16, 0x1, P1 ;  /* 0x0000001000058211 */ /* 0x000fe400008f0eff */
[----:B------:R-:W-:-:S13]  /*21b70*/  ISETP.NE.OR P1, PT, R17, RZ, P2 ;  /* 0x000000ff1100720c */ /* 0x000fda0001725670 */
[----:B------:R-:W-:-:S05]  /*21b80*/  @!P1 IMAD R0, R25, R15, RZ ;  /* 0x0000000f19009224 */ /* 0x000fca00078e02ff */
[----:B------:R-:W-:-:S04]  /*21b90*/  @!P1 IADD3 R3, P2, R0, R18, RZ ;  /* 0x0000001200039210 */ /* 0x000fc80007f5e0ff */
[----:B------:R-:W-:Y:S02]  /*21ba0*/  @!P1 LEA.HI.X.SX32 R0, R0, R16, 0x1, P2 ;  /* 0x0000001000009211 */ /* 0x000fe400010f0eff */
        /* <DEDUP_REMOVED lines=8> */
[----:B--2---:R-:W-:Y:S02]  /*21c30*/  @!P1 IMAD.MOV.U32 R0, RZ, RZ, 0x7f800000 ;  /* 0x7f800000ff009424 */ /* 0x004fe400078e00ff */
[----:B------:R-:W-:-:S03]  /*21c40*/  @!P6 IMAD R4, R24, R15, RZ ;  /* 0x0000000f1804e224 */ /* 0x000fc600078e02ff */
[----:B------:R2:W-:Y:S01]  /*21c50*/  @!P1 STG.E [R2.64], R0 ;  /* 0x0000000002009986 */ /* 0x0005e2000c101922 */
[----:B------:R-:W-:-:S04]  /*21c60*/  ISETP.NE.AND P1, PT, R7, RZ, PT ;  /* 0x000000ff0700720c */ /* 0x000fc80003f25270 */
[----:B------:R-:W-:Y:S02]  /*21c70*/  ISETP.NE.OR P1, PT, R17, RZ, P1 ;  /* 0x000000ff1100720c */ /* 0x000fe40000f25670 */
[----:B--2---:R-:W-:Y:S01]  /*21c80*/  @!P6 IADD3 R0, P0, R4, R18, RZ ;  /* 0x000000120400e210 */ /* 0x004fe20007f1e0ff */
[----:B------:R-:W-:-:S03]  /*21c90*/  @!P5 IMAD R2, R23, R15, RZ ;  /* 0x0000000f1702d224 */ /* 0x000fc600078e02ff */
[----:B------:R-:W-:Y:S02]  /*21ca0*/  @!P6 LEA.HI.X.SX32 R3, R4, R16, 0x1, P0 ;  /* 0x000000100403e211 */ /* 0x000fe400000f0eff */
[----:B------:R-:W-:-:S04]  /*21cb0*/  @!P6 LEA R10, P0, R0, c[0x0][0x200], 0x2 ;  /* 0x00008000000aea11 */ /* 0x000fc800078010ff */
[----:B------:R-:W-:Y:S02]  /*21cc0*/  @!P6 LEA.HI.X R11, R0, c[0x0][0x204], R3, 0x2, P0 ;  /* 0x00008100000bea11 */ /* 0x000fe400000f1403 */
[----:B------:R-:W-:-:S03]  /*21cd0*/  @!P5 IADD3 R0, P0, R2, R18, RZ ;  /* 0x000000120200d210 */ /* 0x000fc60007f1e0ff */
[----:B------:R2:W-:Y:S01]  /*21ce0*/  @!P6 STG.E [R10.64], R12 ;  /* 0x0000000c0a00e986 */ /* 0x0005e2000c101922 */
[----:B------:R-:W-:Y:S01]  /*21cf0*/  @!P5 LEA.HI.X.SX32 R3, R2, R16, 0x1, P0 ;  /* 0x000000100203d211 */ /* 0x000fe200000f0eff */
[----:B------:R-:W-:Y:S01]  /*21d00*/  @!P4 IMAD R2, R22, R15, RZ ;  /* 0x0000000f1602c224 */ /* 0x000fe200078e02ff */
[----:B------:R-:W-:-:S04]  /*21d10*/  @!P5 LEA R8, P0, R0, c[0x0][0x200], 0x2 ;  /* 0x000080000008da11 */ /* 0x000fc800078010ff */
[----:B------:R-:W-:Y:S01]  /*21d20*/  @!P5 LEA.HI.X R9, R0, c[0x0][0x204], R3, 0x2, P0 ;  /* 0x000081000009da11 */ /* 0x000fe200000f1403 */
[----:B------:R-:W-:Y:S01]  /*21d30*/  @!P3 IMAD R3, R21, R15, RZ ;  /* 0x0000000f1503b224 */ /* 0x000fe200078e02ff */
[----:B------:R-:W-:-:S04]  /*21d40*/  @!P4 IADD3 R0, P0, R2, R18, RZ ;  /* 0x000000120200c210 */ /* 0x000fc80007f1e0ff */
[----:B------:R-:W-:Y:S02]  /*21d50*/  @!P4 LEA.HI.X.SX32 R2, R2, R16, 0x1, P0 ;  /* 0x000000100202c211 */ /* 0x000fe400000f0eff */
[----:B------:R-:W-:-:S04]  /*21d60*/  @!P4 LEA R6, P0, R0, c[0x0][0x200], 0x2 ;  /* 0x000080000006ca11 */ /* 0x000fc800078010ff */
[----:B------:R-:W-:Y:S01]  /*21d70*/  @!P4 LEA.HI.X R7, R0, c[0x0][0x204], R2, 0x2, P0 ;  /* 0x000081000007ca11 */ /* 0x000fe200000f1402 */
[----:B------:R-:W-:Y:S01]  /*21d80*/  @!P2 IMAD R2, R19, R15, RZ ;  /* 0x0000000f1302a224 */ /* 0x000fe200078e02ff */
[----:B------:R-:W-:-:S04]  /*21d90*/  @!P3 IADD3 R0, P0, R3, R18, RZ ;  /* 0x000000120300b210 */ /* 0x000fc80007f1e0ff */
[----:B------:R-:W-:Y:S02]  /*21da0*/  @!P3 LEA.HI.X.SX32 R3, R3, R16, 0x1, P0 ;  /* 0x000000100303b211 */ /* 0x000fe400000f0eff */
[----:B------:R-:W-:Y:S01]  /*21db0*/  @!P3 LEA R4, P0, R0, c[0x0][0x200], 0x2 ;  /* 0x000080000004ba11 */ /* 0x000fe200078010ff */
[----:B--2---:R-:W-:-:S03]  /*21dc0*/  @!P4 IMAD.MOV.U32 R10, RZ, RZ, 0x7f800000 ;  /* 0x7f800000ff0ac424 */ /* 0x004fc600078e00ff */
[----:B------:R-:W-:Y:S02]  /*21dd0*/  @!P3 LEA.HI.X R5, R0, c[0x0][0x204], R3, 0x2, P0 ;  /* 0x000081000005ba11 */ /* 0x000fe400000f1403 */
[----:B------:R-:W-:-:S04]  /*21de0*/  @!P2 IADD3 R0, P0, R2, R18, RZ ;  /* 0x000000120200a210 */ /* 0x000fc80007f1e0ff */
[----:B------:R-:W-:Y:S02]  /*21df0*/  @!P2 LEA.HI.X.SX32 R3, R2, R16, 0x1, P0 ;  /* 0x000000100203a211 */ /* 0x000fe400000f0eff */
[----:B------:R-:W-:-:S04]  /*21e00*/  @!P2 LEA R2, P0, R0, c[0x0][0x200], 0x2 ;  /* 0x000080000002aa11 */ /* 0x000fc800078010ff */
[----:B------:R-:W-:Y:S01]  /*21e10*/  @!P2 LEA.HI.X R3, R0, c[0x0][0x204], R3, 0x2, P0 ;  /* 0x000081000003aa11 */ /* 0x000fe200000f1403 */
[----:B------:R-:W-:-:S05]  /*21e20*/  @!P5 IMAD.MOV.U32 R0, RZ, RZ, 0x7f800000 ;  /* 0x7f800000ff00d424 */ /* 0x000fca00078e00ff */
[----:B------:R2:W-:Y:S04]  /*21e30*/  @!P5 STG.E [R8.64], R0 ;  /* 0x000000000800d986 */ /* 0x0005e8000c101922 */
[----:B------:R3:W-:Y:S01]  /*21e40*/  @!P4 STG.E [R6.64], R10 ;  /* 0x0000000a0600c986 */ /* 0x0007e2000c101922 */
[----:B--2---:R-:W-:Y:S02]  /*21e50*/  @!P3 IMAD.MOV.U32 R8, RZ, RZ, 0x7f800000 ;  /* 0x7f800000ff08b424 */ /* 0x004fe400078e00ff */
[----:B------:R-:W-:-:S03]  /*21e60*/  @!P2 IMAD.MOV.U32 R0, RZ, RZ, 0x7f800000 ;  /* 0x7f800000ff00a424 */ /* 0x000fc600078e00ff */
[----:B------:R3:W-:Y:S04]  /*21e70*/  @!P3 STG.E [R4.64], R8 ;  /* 0x000000080400b986 */ /* 0x0007e8000c101922 */
[----:B------:R3:W-:Y:S01]  /*21e80*/  @!P2 STG.E [R2.64], R0 ;  /* 0x000000000200a986 */ /* 0x0007e2000c101922 */
[----:B------:R-:W-:Y:S05]  /*21e90*/  @P1 EXIT ;  /* 0x000000000000194d */ /* 0x000fea0003800000 */
[----:B---3--:R-:W-:-:S05]  /*21ea0*/  IMAD R0, R20, R15, RZ ;  /* 0x0000000f14007224 */ /* 0x008fca00078e02ff */
[----:B------:R-:W-:-:S04]  /*21eb0*/  IADD3 R3, P0, R0, R18, RZ ;  /* 0x0000001200037210 */ /* 0x000fc80007f1e0ff */
[----:B------:R-:W-:Y:S02]  /*21ec0*/  LEA.HI.X.SX32 R0, R0, R16, 0x1, P0 ;  /* 0x0000001000007211 */ /* 0x000fe400000f0eff */
[----:B------:R-:W-:-:S04]  /*21ed0*/  LEA R2, P0, R3, c[0x0][0x200], 0x2 ;  /* 0x0000800003027a11 */ /* 0x000fc800078010ff */
[----:B------:R-:W-:Y:S01]  /*21ee0*/  LEA.HI.X R3, R3, c[0x0][0x204], R0, 0x2, P0 ;  /* 0x0000810003037a11 */ /* 0x000fe200000f1400 */
[----:B------:R-:W-:-:S05]  /*21ef0*/  IMAD.MOV.U32 R0, RZ, RZ, 0x7f800000 ;  /* 0x7f800000ff007424 */ /* 0x000fca00078e00ff */
[----:B------:R-:W-:Y:S01]  /*21f00*/  STG.E [R2.64], R0 ;  /* 0x0000000002007986 */ /* 0x000fe2000c101922 */
[----:B------:R-:W-:Y:S05]  /*21f10*/  EXIT ;  /* 0x000000000000794d */ /* 0x000fea0003800000 */
.L_x_874:
        /* <DEDUP_REMOVED lines=14> */
.L_x_1144:


//--------------------- .text._ZN5flash16flash_fwd_kernelI23Flash_fwd_kernel_traitsILi64ELi128ELi64ELi4ELb0ELb0EN7cutlass10bfloat16_tE19Flash_kernel_traitsILi64ELi128ELi64ELi4ES3_EELb0ELb1ELb0ELb0ELb0ELb0ELb1ELb0EEEvNS_16Flash_fwd_paramsE --------------------------
	.section	.text._ZN5flash16flash_fwd_kernelI23Flash_fwd_kernel_traitsILi64ELi128ELi64ELi4ELb0ELb0EN7cutlass10bfloat16_tE19Flash_kernel_traitsILi64ELi128ELi64ELi4ES3_EELb0ELb1ELb0ELb0ELb0ELb0ELb1ELb0EEEvNS_16Flash_fwd_paramsE,"ax",@progbits
	.sectioninfo	@"SHI_REGISTERS=255"
	.align	128
        .global         _ZN5flash16flash_fwd_kernelI23Flash_fwd_kernel_traitsILi64ELi128ELi64ELi4ELb0ELb0EN7cutlass10bfloat16_tE19Flash_kernel_traitsILi64ELi128ELi64ELi4ES3_EELb0ELb1ELb0ELb0ELb0ELb0ELb1ELb0EEEvNS_16Flash_fwd_paramsE
        .type           _ZN5flash16flash_fwd_kernelI23Flash_fwd_kernel_traitsILi64ELi128ELi64ELi4ELb0ELb0EN7cutlass10bfloat16_tE19Flash_kernel_traitsILi64ELi128ELi64ELi4ES3_EELb0ELb1ELb0ELb0ELb0ELb0ELb1ELb0EEEvNS_16Flash_fwd_paramsE,@function
        .size           _ZN5flash16flash_fwd_kernelI23Flash_fwd_kernel_traitsILi64ELi128ELi64ELi4ELb0ELb0EN7cutlass10bfloat16_tE19Flash_kernel_traitsILi64ELi128ELi64ELi4ES3_EELb0ELb1ELb0ELb0ELb0ELb0ELb1ELb0EEEvNS_16Flash_fwd_paramsE,(.L_x_1145 - _ZN5flash16flash_fwd_kernelI23Flash_fwd_kernel_traitsILi64ELi128ELi64ELi4ELb0ELb0EN7cutlass10bfloat16_tE19Flash_kernel_traitsILi64ELi128ELi64ELi4ES3_EELb0ELb1ELb0ELb0ELb0ELb0ELb1ELb0EEEvNS_16Flash_fwd_paramsE)
        .other          _ZN5flash16flash_fwd_kernelI23Flash_fwd_kernel_traitsILi64ELi128ELi64ELi4ELb0ELb0EN7cutlass10bfloat16_tE19Flash_kernel_traitsILi64ELi128ELi64ELi4ES3_EELb0ELb1ELb0ELb0ELb0ELb0ELb1ELb0EEEvNS_16Flash_fwd_paramsE,@"STO_CUDA_ENTRY STV_DEFAULT"
_ZN5flash16flash_fwd_kernelI23Flash_fwd_kernel_traitsILi64ELi128ELi64ELi4ELb0ELb0EN7cutlass10bfloat16_tE19Flash_kernel_traitsILi64ELi128ELi64ELi4ES3_EELb0ELb1ELb0ELb0ELb0ELb0ELb1ELb0EEEvNS_16Flash_fwd_paramsE:
.text._ZN5flash16flash_fwd_kernelI23Flash_fwd_kernel_traitsILi64ELi128ELi64ELi4ELb0ELb0EN7cutlass10bfloat16_tE19Flash_kernel_traitsILi64ELi128ELi64ELi4ES3_EELb0ELb1ELb0ELb0ELb0ELb0ELb1ELb0EEEvNS_16Flash_fwd_paramsE:
        /* <DEDUP_REMOVED lines=10> */
[----:B------:R-:W-:Y:S02]  /*00a0*/  ISETP.NE.U32.AND P0, PT, RZ, c[0x0][0x250], PT ;  /* 0x00009400ff007a0c */ /* 0x000fe40003f05070 */
[----:B------:R-:W-:-:S02]  /*00b0*/  IADD3 R1, R1, -0x48, RZ ;  /* 0xffffffb801017810 */ /* 0x000fc40007ffe0ff */
[----:B------:R-:W-:Y:S02]  /*00c0*/  ISETP.NE.AND.EX P0, PT, RZ, c[0x0][0x254], PT, P0 ;  /* 0x00009500ff007a0c */ /* 0x000fe40003f05300 */
[----:B-1----:R-:W-:Y:S01]  /*00d0*/  ISETP.NE.AND P3, PT, R0, RZ, PT ;  /* 0x000000ff0000720c */ /* 0x002fe20003f65270 */
[----:B--2---:R-:W-:-:S03]  /*00e0*/  IMAD.WIDE R2, R16, R22, c[0x0][0x240] ;  /* 0x0000900010027625 */ /* 0x004fc600078e0216 */
[----:B------:R-:W-:Y:S01]  /*00f0*/  ISETP.EQ.OR.EX P1, PT, RZ, c[0x0][0x24c], !P3, P1 ;  /* 0x00009300ff007a0c */ /* 0x000fe20005f22710 */
[----:B------:R-:W-:Y:S01]  /*0100*/  IMAD.WIDE R4, R16, R22, c[0x0][0x248] ;  /* 0x0000920010047625 */ /* 0x000fe200078e0216 */
[----:B------:R1:W2:Y:S04]  /*0110*/  @P2 LDG.E R252, [R2.64] ;  /* 0x0000000602fc2981 */ /* 0x0002a8000c1e1900 */
[----:B------:R1:W2:Y:S01]  /*0120*/  @P2 LDG.E R0, [R2.64+0x4] ;  /* 0x0000040602002981 */ /* 0x0002a2000c1e1900 */
[----:B------:R-:W-:-:S06]  /*0130*/  IMAD.MOV.U32 R7, RZ, RZ, RZ ;  /* 0x000000ffff077224 */ /* 0x000fcc00078e00ff */
[----:B------:R3:W5:Y:S04]  /*0140*/  @!P1 LDG.E R8, [R4.64] ;  /* 0x0000000604089981 */ /* 0x000768000c1e1900 */
[----:B------:R-:W4:Y:S04]  /*0150*/  S2R R250, SR_CTAID.X ;  /* 0x0000000000fa7919 */ /* 0x000f280000002500 */
[----:B------:R-:W2:Y:S01]  /*0160*/  S2R R19, SR_CTAID.Z ;  /* 0x0000000000137919 */ /* 0x000ea20000002700 */
[----:B-1----:R-:W-:-:S05]  /*0170*/  @P0 IMAD.WIDE R2, R16, R22, c[0x0][0x250] ;  /* 0x0000940010020625 */ /* 0x002fca00078e0216 */
[----:B------:R3:W5:Y:S01]  /*0180*/  @P0 LDG.E R7, [R2.64] ;  /* 0x0000000602070981 */ /* 0x000762000c1e1900 */
[----:B------:R-:W-:-:S04]  /*0190*/  ISETP.NE.U32.AND P0, PT, RZ, c[0x0][0x248], PT ;  /* 0x00009200ff007a0c */ /* 0x000fc80003f05070 */
[----:B------:R-:W-:Y:S01]  /*01a0*/  ISETP.NE.AND.EX P0, PT, RZ, c[0x0][0x24c], PT, P0 ;  /* 0x00009300ff007a0c */ /* 0x000fe20003f05300 */
[----:B--2---:R-:W-:Y:S02]  /*01b0*/  @P2 IMAD.IADD R18, R0, 0x1, -R252 ;  /* 0x0000000100122824 */ /* 0x004fe400078e0afc */
[----:B------:R-:W-:-:S10]  /*01c0*/  @!P2 IMAD.MOV.U32 R18, RZ, RZ, c[0x0][0x214] ;  /* 0x00008500ff12a624 */ /* 0x000fd400078e00ff */
[----:B------:R-:W-:Y:S05]  /*01d0*/  @!P0 BRA `(.L_x_875) ;  /* 0x0000004000008947 */ /* 0x000fea0003800000 */
[----:B---34-:R-:W2:Y:S02]  /*01e0*/  @P3 LDG.E R0, [R4.64+0x4] ;  /* 0x0000040604003981 */ /* 0x018ea4000c1e1900 */
[----:B--2--5:R-:W-:-:S06]  /*01f0*/  @P3 IADD3 R0, R0, -R8, RZ ;  /* 0x8000000800003210 */ /* 0x024fcc0007ffe0ff */
[----:B------:R1:W5:Y:S01]  /*0200*/  @!P3 LDG.E R0, [R4.64] ;  /* 0x000000060400b981 */ /* 0x000362000c1e1900 */
[----:B------:R-:W-:Y:S05]  /*0210*/  BRA `(.L_x_876) ;  /* 0x0000001000007947 */ /* 0x000fea0003800000 */
.L_x_875:
[----:B---34-:R-:W-:Y:S02]  /*0220*/  MOV R0, c[0x0][0x218] ;  /* 0x0000860000007a02 */ /* 0x018fe40000000f00 */
.L_x_876:
        /* <DEDUP_REMOVED lines=13> */
[----:B------:R-:W2:Y:S01]  /*0300*/  S2R R21, SR_TID.X ;  /* 0x0000000000157919 */ /* 0x000ea20000002100 */
[----:B------:R-:W-:Y:S02]  /*0310*/  IADD3 R2, R41, 0x3f, RZ ;  /* 0x0000003f29027810 */ /* 0x000fe40007ffe0ff */
[----:B------:R-:W-:Y:S02]  /*0320*/  IADD3 R0, R0, c[0x0][0x2e8], R41 ;  /* 0x0000ba0000007a10 */ /* 0x000fe40007ffe029 */
[----:B------:R-:W-:Y:S02]  /*0330*/  SHF.R.S32.HI R3, RZ, 0x1f, R2 ;  /* 0x0000001fff037819 */ /* 0x000fe40000011402 */
[----:B-1----:R-:W-:Y:S02]  /*0340*/  SHF.R.S32.HI R4, RZ, 0x1f, R0 ;  /* 0x0000001fff047819 */ /* 0x002fe40000011400 */
[----:B------:R-:W-:-:S02]  /*0350*/  LEA.HI R2, R3, R2, RZ, 0x6 ;  /* 0x0000000203027211 */ /* 0x000fc400078f30ff */
[----:B------:R-:W-:Y:S02]  /*0360*/  LEA.HI R0, R4, R0, RZ, 0x6 ;  /* 0x0000000004007211 */ /* 0x000fe400078f30ff */
[----:B------:R-:W-:Y:S02]  /*0370*/  SHF.R.S32.HI R2, RZ, 0x6, R2 ;  /* 0x00000006ff027819 */ /* 0x000fe40000011402 */
[----:B------:R-:W-:-:S04]  /*0380*/  SHF.R.S32.HI R0, RZ, 0x6, R0 ;  /* 0x00000006ff007819 */ /* 0x000fc80000011400 */
[----:B------:R-:W-:-:S04]  /*0390*/  IMNMX R216, R2, R0, PT ;  /* 0x0000000002d87217 */ /* 0x000fc80003800200 */
[----:B------:R-:W-:-:S13]  /*03a0*/  ISETP.GE.AND P0, PT, R216, 0x1, PT ;  /* 0x00000001d800780c */ /* 0x000fda0003f06270 */
[----:B------:R-:W-:Y:S05]  /*03b0*/  @!P0 BRA `(.L_x_877) ;  /* 0x00011af000008947 */ /* 0x000fea0003800000 */
[----:B--2---:R-:W-:Y:S02]  /*03c0*/  ISETP.NE.AND P1, PT, R252, -0x1, PT ;  /* 0xfffffffffc00780c */ /* 0x004fe40003f25270 */
[----:B------:R-:W-:-:S11]  /*03d0*/  ISETP.NE.AND P0, PT, R8, -0x1, PT ;  /* 0xffffffff0800780c */ /* 0x000fd60003f05270 */
[----:B------:R-:W-:Y:S01]  /*03e0*/  @!P1 SHF.R.S32.HI R4, RZ, 0x1f, R16 ;  /* 0x0000001fff049819 */ /* 0x000fe20000011410 */
[----:B------:R-:W-:Y:S01]  /*03f0*/  @P1 IMAD.WIDE.U32 R2, R252, c[0x0][0x190], RZ ;  /* 0x00006400fc021a25 */ /* 0x000fe200078e00ff */
[----:B------:R-:W-:-:S03]  /*0400*/  @P0 IADD3 R0, R7, R8, RZ ;  /* 0x0000000807000210 */ /* 0x000fc60007ffe0ff */
        /* <DEDUP_REMOVED lines=8> */
[----:B------:R-:W-:-:S03]  /*0490*/  @P0 IMAD R15, R0, c[0x0][0x19c], R3 ;  /* 0x00006700000f0a24 */ /* 0x000fc600078e0203 */
[----:B------:R-:W-:Y:S01]  /*04a0*/  @!P1 IADD3 R11, R5, R6, RZ ;  /* 0x00000006050b9210 */ /* 0x000fe20007ffe0ff */
        /* <DEDUP_REMOVED lines=12> */
.L_x_878:
[----:B------:R-:W-:Y:S02]  /*0570*/  IABS R4, c[0x0][0x1c8] ;  /* 0x0000720000047a13 */ /* 0x000fe40000000000 */
[----:B------:R-:W-:Y:S02]  /*0580*/  IABS R5, R19 ;  /* 0x0000001300057213 */ /* 0x000fe40000000000 */
[----:B------:R-:W1:Y:S08]  /*0590*/  I2F.RP R2, R4 ;  /* 0x0000000400027306 */ /* 0x000e700000209400 */
[----:B-1----:R-:W1:Y:S02]  /*05a0*/  MUFU.RCP R2, R2 ;  /* 0x0000000200027308 */ /* 0x002e640000001000 */
[----:B-1----:R-:W-:-:S06]  /*05b0*/  IADD3 R2, R2, 0xffffffe, RZ ;  /* 0x0ffffffe02027810 */ /* 0x002fcc0007ffe0ff */
[----:B------:R-:W1:Y:S02]  /*05c0*/  F2I.FTZ.U32.TRUNC.NTZ R3, R2 ;  /* 0x0000000200037305 */ /* 0x000e64000021f000 */
[----:B-1----:R-:W-:Y:S02]  /*05d0*/  IMAD.MOV R0, RZ, RZ, -R3 ;  /* 0x000000ffff007224 */ /* 0x002fe400078e0a03 */
        /* <DEDUP_REMOVED lines=35> */
.L_x_879:
[----:B------:R-:W-:Y:S01]  /*0810*/  SHF.R.S32.HI R17, RZ, 0x1f, R21 ;  /* 0x0000001fff117819 */ /* 0x000fe20000011415 */
[----:B------:R-:W-:Y:S01]  /*0820*/  IMAD.IADD R247, R18, 0x1, -R23 ;  /* 0x0000000112f77824 */ /* 0x000fe200078e0a17 */
[----:B------:R-:W-:Y:S01]  /*0830*/  BSSY B0, `(.L_x_880) ;  /* 0x000002d000007945 */ /* 0x000fe20003800000 */
[----:B------:R-:W-:Y:S01]  /*0840*/  IMAD R5, R5, c[0x0][0x1a8], RZ ;  /* 0x00006a0005057a24 */ /* 0x000fe200078e02ff */
[CC--:B------:R-:W-:Y:S02]  /*0850*/  LEA.HI R0, R17.reuse, R21.reuse, RZ, 0x3 ;  /* 0x0000001511007211 */ /* 0x0c0fe400078f18ff */
[----:B------:R-:W-:Y:S02]  /*0860*/  LEA.HI R4, R17, R21, RZ, 0x6 ;  /* 0x0000001511047211 */ /* 0x000fe400078f30ff */
[----:B------:R-:W-:-:S02]  /*0870*/  LOP3.LUT R2, R0, 0xfffffff8, RZ, 0xc0, !PT ;  /* 0xfffffff800027812 */ /* 0x000fc400078ec0ff */
[----:B------:R-:W-:Y:S01]  /*0880*/  SHF.R.S32.HI R32, RZ, 0x3, R0 ;  /* 0x00000003ff207819 */ /* 0x000fe20000011400 */
[----:B------:R-:W-:Y:S01]  /*0890*/  IMAD.SHL.U32 R4, R4, 0x8, RZ ;  /* 0x0000000804047824 */ /* 0x000fe200078e00ff */
[----:B------:R-:W-:Y:S01]  /*08a0*/  LEA.HI R16, R17, R21, RZ, 0x5 ;  /* 0x0000001511107211 */ /* 0x000fe200078f28ff */
[----:B------:R-:W-:Y:S01]  /*08b0*/  IMAD.IADD R20, R21, 0x1, -R2 ;  /* 0x0000000115147824 */ /* 0x000fe200078e0a02 */
[--C-:B------:R-:W-:Y:S01]  /*08c0*/  SHF.R.S32.HI R33, RZ, 0x1f, R32.reuse ;  /* 0x0000001fff217819 */ /* 0x100fe20000011420 */
[----:B------:R-:W-:Y:S02]  /*08d0*/  IMAD.SHL.U32 R0, R32, 0x40, RZ ;  /* 0x0000004020007824 */ /* 0x000fe400078e00ff */
[----:B------:R-:W-:Y:S02]  /*08e0*/  IMAD.SHL.U32 R234, R20, 0x8, RZ ;  /* 0x0000000814ea7824 */ /* 0x000fe400078e00ff */
[----:B------:R-:W-:Y:S01]  /*08f0*/  IMAD.WIDE R250, R250, 0x80, R32 ;  /* 0x00000080fafa7825 */ /* 0x000fe200078e0220 */
[----:B------:R-:W-:-:S02]  /*0900*/  LOP3.LUT R0, R0, 0x1c0, RZ, 0xc0, !PT ;  /* 0x000001c000007812 */ /* 0x000fc400078ec0ff */
[--C-:B------:R-:W-:Y:S02]  /*0910*/  SHF.R.S32.HI R235, RZ, 0x1f, R234.reuse ;  /* 0x0000001fffeb7819 */ /* 0x100fe400000114ea */
[----:B------:R-:W-:Y:S02]  /*0920*/  LOP3.LUT R3, R0, 0x38, R234, 0xf8, !PT ;  /* 0x0000003800037812 */ /* 0x000fe400078ef8ea */
[----:B------:R-:W-:Y:S01]  /*0930*/  SHF.R.U32.HI R0, RZ, 0x3, R0 ;  /* 0x00000003ff007819 */ /* 0x000fe20000011600 */
[----:B------:R1:W-:Y:S01]  /*0940*/  STL.64 [R1], R234 ;  /* 0x000000ea01007387 */ /* 0x0003e20000100a00 */
[----:B------:R-:W-:Y:S02]  /*0950*/  IADD3 R2, P0, R234, R9, RZ ;  /* 0x00000009ea027210 */ /* 0x000fe40007f1e0ff */
[----:B------:R-:W-:Y:S01]  /*0960*/  LOP3.LUT R0, R3, R0, RZ, 0x3c, !PT ;  /* 0x0000000003007212 */ /* 0x000fe200078e3cff */
[----:B------:R1:W-:Y:S02]  /*0970*/  STL.64 [R1+0x10], R32 ;  /* 0x0000102001007387 */ /* 0x0003e40000100a00 */
[----:B------:R-:W-:Y:S01]  /*0980*/  IMAD.X R3, R235, 0x1, R11, P0 ;  /* 0x00000001eb037824 */ /* 0x000fe200000e060b */
[----:B------:R-:W-:-:S02]  /*0990*/  ISETP.GE.AND P0, PT, R32, R247, PT ;  /* 0x000000f72000720c */ /* 0x000fc40003f06270 */
[----:B------:R-:W-:Y:S01]  /*09a0*/  LOP3.LUT R4, R0, 0xfffffe00, R4, 0xf8, !PT ;  /* 0xfffffe0000047812 */ /* 0x000fe200078ef804 */
[C---:B------:R-:W-:Y:S01]  /*09b0*/  IMAD R0, R19.reuse, c[0x0][0x1ac], R5 ;  /* 0x00006b0013007a24 */ /* 0x040fe200078e0205 */
[----:B------:R-:W-:Y:S01]  /*09c0*/  SHF.R.S32.HI R11, RZ, 0x1f, R10 ;  /* 0x0000001fff0b7819 */ /* 0x000fe2000001140a */
[----:B------:R-:W-:Y:S01]  /*09d0*/  IMAD.WIDE.U32 R8, R19, c[0x0][0x1a8], R2 ;  /* 0x00006a0013087a25 */ /* 0x000fe200078e0002 */
[----:B------:R-:W-:-:S03]  /*09e0*/  SHF.R.S32.HI R19, RZ, 0x5, R16 ;  /* 0x00000005ff137819 */ /* 0x000fc60000011410 */
[----:B------:R-:W-:Y:S02]  /*09f0*/  IMAD.SHL.U32 R203, R4, 0x2, RZ ;  /* 0x0000000204cb7824 */ /* 0x000fe400078e00ff */
[----:B------:R-:W-:Y:S02]  /*0a00*/  IMAD.IADD R7, R9, 0x1, R0 ;  /* 0x0000000109077824 */ /* 0x000fe400078e0200 */
        /* <DEDUP_REMOVED lines=15> */
.L_x_881:
[----:B------:R-:W-:Y:S05]  /*0b00*/  BSYNC B0 ;  /* 0x0000000000007941 */ /* 0x000fea0003800000 */
.L_x_880:
[----:B------:R-:W-:Y:S01]  /*0b10*/  IADD3 R28, R32, 0x10, RZ ;  /* 0x00000010201c7810 */ /* 0x000fe20007ffe0ff */
[----:B------:R-:W-:Y:S03]  /*0b20*/  BSSY B0, `(.L_x_882) ;  /* 0x0000015000007945 */ /* 0x000fe60003800000 */
[----:B------:R-:W-:Y:S01]  /*0b30*/  ISETP.GE.AND P0, PT, R28, R247, PT ;  /* 0x000000f71c00720c */ /* 0x000fe20003f06270 */
[----:B------:R4:W-:-:S12]  /*0b40*/  STL [R1+0x2c], R28 ;  /* 0x00002c1c01007387 */ /* 0x0009d80000100800 */
[----:B------:R-:W-:Y:S05]  /*0b50*/  @P0 BRA `(.L_x_883) ;  /* 0x0000011000000947 */ /* 0x000fea0003800000 */
[----:B------:R-:W-:-:S13]  /*0b60*/  ISETP.GE.AND P0, PT, R234, c[0x0][0x220], PT ;  /* 0x00008800ea007a0c */ /* 0x000fda0003f06270 */
[----:B------:R1:W-:Y:S01]  /*0b70*/  @P0 STS.128 [R203+0x800], RZ ;  /* 0x000800ffcb000388 */ /* 0x0003e20000000c00 */
        /* <DEDUP_REMOVED lines=15> */
.L_x_883:
[----:B------:R-:W-:Y:S05]  /*0c70*/  BSYNC B0 ;  /* 0x0000000000007941 */ /* 0x000fea0003800000 */
.L_x_882:
        /* <DEDUP_REMOVED lines=22> */
.L_x_885:
[----:B------:R-:W-:Y:S05]  /*0de0*/  BSYNC B0 ;  /* 0x0000000000007941 */ /* 0x000fea0003800000 */
.L_x_884:
        /* <DEDUP_REMOVED lines=22> */
.L_x_887:
[----:B------:R-:W-:Y:S05]  /*0f50*/  BSYNC B0 ;  /* 0x0000000000007941 */ /* 0x000fea0003800000 */
.L_x_886:
        /* <DEDUP_REMOVED lines=11> */
[----:B-1----:R-:W-:Y:S02]  /*1010*/  IMAD.X R0, RZ, RZ, R251, P0 ;  /* 0x000000ffff007224 */ /* 0x002fe400000e06fb */
        /* <DEDUP_REMOVED lines=10> */
.L_x_889:
[----:B------:R-:W-:Y:S05]  /*10c0*/  BSYNC B0 ;  /* 0x0000000000007941 */ /* 0x000fea0003800000 */
.L_x_888:
[----:B-1----:R-:W-:Y:S01]  /*10d0*/  IADD3 R0, R32, 0x50, RZ ;  /* 0x0000005020007810 */ /* 0x002fe20007ffe0ff */
        /* <DEDUP_REMOVED lines=21> */
.L_x_891:
[----:B------:R-:W-:Y:S05]  /*1230*/  BSYNC B0 ;  /* 0x0000000000007941 */ /* 0x000fea0003800000 */
.L_x_890:
        /* <DEDUP_REMOVED lines=22> */
.L_x_893:
[----:B------:R-:W-:Y:S05]  /*13a0*/  BSYNC B0 ;  /* 0x0000000000007941 */ /* 0x000fea0003800000 */
.L_x_892:
[----:B-1----:R-:W-:Y:S01]  /*13b0*/  IADD3 R0, R32, 0x70, RZ ;  /* 0x0000007020007810 */ /* 0x002fe20007ffe0ff */
[----:B------:R-:W-:Y:S01]  /*13c0*/  IMAD.MOV.U32 R221, RZ, RZ, c[0x0][0x198] ;  /* 0x00006600ffdd7624 */ /* 0x000fe200078e00ff */
[----:B------:R-:W-:Y:S01]  /*13d0*/  BSSY B0, `(.L_x_894) ;  /* 0x0000018000007945 */ /* 0x000fe20003800000 */
[----:B------:R-:W-:Y:S01]  /*13e0*/  IMAD.MOV.U32 R24, RZ, RZ, 0x6 ;  /* 0x00000006ff187424 */ /* 0x000fe200078e00ff */
[----:B------:R-:W-:Y:S01]  /*13f0*/  ISETP.GE.AND P0, PT, R0, R247, PT ;  /* 0x000000f70000720c */ /* 0x000fe20003f06270 */
[----:B------:R1:W-:Y:S01]  /*1400*/  STL [R1+0x38], R0 ;  /* 0x0000380001007387 */ /* 0x0003e20000100800 */
[C---:B------:R-:W-:Y:S02]  /*1410*/  IMAD.SHL.U32 R130, R221.reuse, 0x40, RZ ;  /* 0x00000040dd827824 */ /* 0x040fe400078e00ff */
[----:B------:R-:W-:-:S09]  /*1420*/  SHF.L.U64.HI R119, R221, R24, c[0x0][0x19c] ;  /* 0x00006700dd777619 */ /* 0x000fd20000010218 */
[----:B------:R-:W-:Y:S05]  /*1430*/  @P0 BRA `(.L_x_895) ;  /* 0x0000011000000947 */ /* 0x000fea0003800000 */
[----:B------:R-:W-:-:S13]  /*1440*/  ISETP.GE.AND P0, PT, R234, c[0x0][0x220], PT ;  /* 0x00008800ea007a0c */ /* 0x000fda0003f06270 */
[----:B------:R1:W-:Y:S01]  /*1450*/  @P0 STS.128 [R203+0x3800], RZ ;  /* 0x003800ffcb000388 */ /* 0x0003e20000000c00 */
[----:B------:R-:W-:Y:S05]  /*1460*/  @P0 BRA `(.L_x_895) ;  /* 0x000000e000000947 */ /* 0x000fea0003800000 */
[----:B------:R-:W-:Y:S01]  /*1470*/  IADD3 R6, P0, R250, 0x70, RZ ;  /* 0x00000070fa067810 */ /* 0x000fe20007f1e0ff */
[----:B------:R-:W-:Y:S01]  /*1480*/  IMAD.MOV.U32 R2, RZ, RZ, R8 ;  /* 0x000000ffff027224 */ /* 0x000fe200078e0008 */
[----:B------:R-:W-:-:S03]  /*1490*/  MOV R3, R7 ;  /* 0x0000000700037202 */ /* 0x000fc60000000f00 */
[----:B-1----:R-:W-:Y:S02]  /*14a0*/  IMAD.X R0, RZ, RZ, R251, P0 ;  /* 0x000000ffff007224 */ /* 0x002fe400000e06fb */
[----:B---3--:R-:W-:-:S04]  /*14b0*/  IMAD.WIDE.U32 R4, R6, c[0x0][0x190], R2 ;  /* 0x0000640006047a25 */ /* 0x008fc800078e0002 */
        /* <DEDUP_REMOVED lines=9> */
.L_x_895:
[----:B------:R-:W-:Y:S05]  /*1550*/  BSYNC B0 ;  /* 0x0000000000007941 */ /* 0x000fea0003800000 */
.L_x_894:
[----:B-1----:R-:W-:Y:S01]  /*1560*/  IMAD R0, R33, c[0x0][0x198], RZ ;  /* 0x0000660021007a24 */ /* 0x002fe200078e02ff */
[----:B------:R-:W-:Y:S01]  /*1570*/  LEA.HI R17, R17, R21, RZ, 0x4 ;  /* 0x0000001511117211 */ /* 0x000fe200078f20ff */
[----:B---3--:R-:W-:Y:S01]  /*1580*/  IMAD.WIDE.U32 R4, R32, c[0x0][0x198], R234 ;  /* 0x0000660020047a25 */ /* 0x008fe200078e00ea */
[----:B------:R-:W-:Y:S01]  /*1590*/  IADD3 R40, R216, -0x1, RZ ;  /* 0xffffffffd8287810 */ /* 0x000fe20007ffe0ff */
[----:B------:R-:W-:Y:S01]  /*15a0*/  BSSY B0, `(.L_x_896) ;  /* 0x0000036000007945 */ /* 0x000fe20003800000 */
[----:B------:R-:W-:Y:S01]  /*15b0*/  MOV R25, 0x10 ;  /* 0x0000001000197802 */ /* 0x000fe20000000f00 */
[----:B------:R-:W-:Y:S01]  /*15c0*/  IMAD R6, R32, c[0x0][0x19c], R0 ;  /* 0x0000670020067a24 */ /* 0x000fe200078e0200 */
[----:B------:R-:W-:Y:S01]  /*15d0*/  IADD3 R4, P0, R14, R4, RZ ;  /* 0x000000040e047210 */ /* 0x000fe20007f1e0ff */
[----:B------:R-:W-:Y:S01]  /*15e0*/  IMAD R7, R33, c[0x0][0x1a0], RZ ;  /* 0x0000680021077a24 */ /* 0x000fe200078e02ff */
[----:B------:R-:W-:Y:S01]  /*15f0*/  LOP3.LUT R0, R17, 0xfffffff0, RZ, 0xc0, !PT ;  /* 0xfffffff011007812 */ /* 0x000fe200078ec0ff */
[----:B------:R-:W-:Y:S01]  /*1600*/  IMAD.WIDE.U32 R2, R32, c[0x0][0x1a0], R234 ;  /* 0x0000680020027a25 */ /* 0x000fe200078e00ea */
[----:B------:R-:W-:-:S02]  /*1610*/  IADD3.X R5, R15, R5, R6, P0, !PT ;  /* 0x000000050f057210 */ /* 0x000fc400007fe406 */
[----:B------:R-:W-:Y:S01]  /*1620*/  SHF.R.S32.HI R15, RZ, 0x1f, R40 ;  /* 0x0000001fff0f7819 */ /* 0x000fe20000011428 */
[----:B------:R-:W-:Y:S01]  /*1630*/  IMAD R6, R32, c[0x0][0x1a4], R7 ;  /* 0x0000690020067a24 */ /* 0x000fe200078e0207 */
[----:B------:R-:W-:Y:S01]  /*1640*/  IADD3 R2, P0, R12, R2, RZ ;  /* 0x000000020c027210 */ /* 0x000fe20007f1e0ff */
[----:B------:R-:W-:Y:S01]  /*1650*/  IMAD R8, R11, c[0x0][0x1b0], RZ ;  /* 0x00006c000b087a24 */ /* 0x000fe200078e02ff */
[----:B------:R-:W-:Y:S01]  /*1660*/  MOV R179, R40 ;  /* 0x0000002800b37202 */ /* 0x000fe20000000f00 */
[----:B------:R-:W-:Y:S01]  /*1670*/  IMAD.WIDE.U32 R226, R10, c[0x0][0x1b0], R4 ;  /* 0x00006c000ae27a25 */ /* 0x000fe200078e0004 */
[----:B------:R-:W-:-:S03]  /*1680*/  IADD3.X R3, R13, R3, R6, P0, !PT ;  /* 0x000000030d037210 */ /* 0x000fc600007fe406 */
[C---:B------:R-:W-:Y:S01]  /*1690*/  IMAD R8, R10.reuse, c[0x0][0x1b4], R8 ;  /* 0x00006d000a087a24 */ /* 0x040fe200078e0208 */
[----:B------:R1:W-:Y:S01]  /*16a0*/  STL.64 [R1+0x18], R226 ;  /* 0x000018e201007387 */ /* 0x0003e20000100a00 */
[----:B------:R-:W-:Y:S02]  /*16b0*/  IMAD.IADD R0, R21, 0x1, -R0 ;  /* 0x0000000115007824 */ /* 0x000fe400078e0a00 */
[----:B------:R-:W-:Y:S01]  /*16c0*/  IMAD.WIDE.U32 R30, R10, c[0x0][0x1b8], R2 ;  /* 0x00006e000a1e7a25 */ /* 0x000fe200078e0002 */
[----:B------:R-:W-:Y:S02]  /*16d0*/  LOP3.LUT R2, R16, 0xffffffe0, RZ, 0xc0, !PT ;  /* 0xffffffe010027812 */ /* 0x000fe400078ec0ff */
[----:B------:R-:W-:Y:S01]  /*16e0*/  SHF.R.S32.HI R9, RZ, 0x1f, R0 ;  /* 0x0000001fff097819 */ /* 0x000fe20000011400 */
[----:B------:R-:W-:Y:S01]  /*16f0*/  IMAD.IADD R225, R227, 0x1, R8 ;  /* 0x00000001e3e17824 */ /* 0x000fe200078e0208 */
[----:B------:R1:W-:Y:S01]  /*1700*/  STL.64 [R1+0x20], R30 ;  /* 0x0000201e01007387 */ /* 0x0003e20000100a00 */
[----:B------:R-:W-:Y:S01]  /*1710*/  IMAD.MOV.U32 R224, RZ, RZ, R226 ;  /* 0x000000ffffe07224 */ /* 0x000fe200078e00e2 */
[----:B------:R-:W-:Y:S01]  /*1720*/  LEA.HI R6, R9, R0, RZ, 0x3 ;  /* 0x0000000009067211 */ /* 0x000fe200078f18ff */
[----:B------:R-:W-:-:S02]  /*1730*/  IMAD R7, R11, c[0x0][0x1b8], RZ ;  /* 0x00006e000b077a24 */ /* 0x000fc400078e02ff */
[----:B------:R-:W-:Y:S01]  /*1740*/  IMAD R14, R40, -0x40, R41 ;  /* 0xffffffc0280e7824 */ /* 0x000fe200078e0229 */
[----:B------:R1:W-:Y:S01]  /*1750*/  STL.64 [R1+0x8], R224 ;  /* 0x000008e001007387 */ /* 0x0003e20000100a00 */
[----:B------:R-:W-:Y:S01]  /*1760*/  IMAD R9, R10, c[0x0][0x1bc], R7 ;  /* 0x00006f000a097a24 */ /* 0x000fe200078e0207 */
[----:B------:R-:W-:Y:S01]  /*1770*/  LOP3.LUT R7, R6, 0xfffffff8, RZ, 0xc0, !PT ;  /* 0xfffffff806077812 */ /* 0x000fe200078ec0ff */
[----:B------:R-:W-:Y:S01]  /*1780*/  IMAD.MOV.U32 R4, RZ, RZ, 0x20 ;  /* 0x00000020ff047424 */ /* 0x000fe200078e00ff */
[----:B------:R-:W-:Y:S01]  /*1790*/  ISETP.GE.AND P0, PT, R32, R14, PT ;  /* 0x0000000e2000720c */ /* 0x000fe20003f06270 */
[----:B------:R-:W-:Y:S01]  /*17a0*/  IMAD.IADD R12, R21, 0x1, -R2 ;  /* 0x00000001150c7824 */ /* 0x000fe200078e0a02 */
[----:B------:R-:W-:Y:S01]  /*17b0*/  IADD3 R13, R0, -R7, RZ ;  /* 0x80000007000d7210 */ /* 0x000fe20007ffe0ff */
[----:B------:R-:W-:Y:S01]  /*17c0*/  IMAD R0, R119, R40, RZ ;  /* 0x0000002877007224 */ /* 0x000fe200078e02ff */
[----:B------:R-:W-:Y:S02]  /*17d0*/  IADD3 R249, R31, R9, RZ ;  /* 0x000000091ff97210 */ /* 0x000fe40007ffe0ff */
[----:B------:R-:W-:Y:S01]  /*17e0*/  R2P PR, R13, 0x6 ;  /* 0x000000060d007804 */ /* 0x000fe20000000000 */
[-C--:B------:R-:W-:Y:S01]  /*17f0*/  IMAD R8, R15, R130.reuse, R0 ;  /* 0x000000820f087224 */ /* 0x080fe200078e0200 */
[----:B------:R-:W-:Y:S01]  /*1800*/  SHF.L.U32 R0, R6, 0x6, RZ ;  /* 0x0000000606007819 */ /* 0x000fe200000006ff */
[----:B------:R-:W-:-:S02]  /*1810*/  IMAD.WIDE.U32 R6, R40, R130, R224 ;  /* 0x0000008228067225 */ /* 0x000fc400078e00e0 */
[----:B------:R-:W-:Y:S02]  /*1820*/  SEL R4, R4, 0xffffffe0, !P2 ;  /* 0xffffffe004047807 */ /* 0x000fe40005000000 */
[----:B------:R-:W-:Y:S01]  /*1830*/  LOP3.LUT R16, R0, 0xfffffe00, RZ, 0xc0, !PT ;  /* 0xfffffe0000107812 */ /* 0x000fe200078ec0ff */
[----:B------:R-:W-:Y:S01]  /*1840*/  IMAD.IADD R9, R7, 0x1, R8 ;  /* 0x0000000107097824 */ /* 0x000fe200078e0208 */
        /* <DEDUP_REMOVED lines=11> */
.L_x_897:
[----:B------:R-:W-:Y:S05]  /*1900*/  BSYNC B0 ;  /* 0x0000000000007941 */ /* 0x000fea0003800000 */
.L_x_896:
        /* <DEDUP_REMOVED lines=16> */
.L_x_899:
[----:B------:R-:W-:Y:S05]  /*1a10*/  BSYNC B0 ;  /* 0x0000000000007941 */ /* 0x000fea0003800000 */
.L_x_898:
        /* <DEDUP_REMOVED lines=15> */
.L_x_901:
[----:B------:R-:W-:Y:S05]  /*1b10*/  BSYNC B0 ;  /* 0x0000000000007941 */ /* 0x000fea0003800000 */
.L_x_900:
        /* <DEDUP_REMOVED lines=20> */
.L_x_903:
[----:B------:R-:W-:Y:S05]  /*1c60*/  BSYNC B0 ;  /* 0x0000000000007941 */ /* 0x000fea0003800000 */
.L_x_902:
[----:B------:R-:W0:Y:S01]  /*1c70*/  LDGDEPBAR ;  /* 0x00000000000079af */ /* 0x000e220000000000 */
[----:B------:R-:W-:Y:S01]  /*1c80*/  SHF.R.S32.HI R8, RZ, 0x4, R17 ;  /* 0x00000004ff087819 */ /* 0x000fe20000011411 */
[----:B------:R-:W-:Y:S01]  /*1c90*/  IMAD.SHL.U32 R0, R20, 0x40, RZ ;  /* 0x0000004014007824 */ /* 0x000fe200078e00ff */
[C---:B------:R-:W-:Y:S01]  /*1ca0*/  ISETP.GE.AND P0, PT, R32.reuse, R14, PT ;  /* 0x0000000e2000720c */ /* 0x040fe20003f06270 */
[----:B------:R-:W-:Y:S01]  /*1cb0*/  IMAD.SHL.U32 R3, R32, 0x8, RZ ;  /* 0x0000000820037824 */ /* 0x000fe200078e00ff */
[----:B------:R-:W-:Y:S01]  /*1cc0*/  LEA.HI R5, R17, R8, RZ, 0x1 ;  /* 0x0000000811057211 */ /* 0x000fe200078f08ff */
[----:B------:R-:W-:Y:S01]  /*1cd0*/  IMAD.MOV.U32 R248, RZ, RZ, R30 ;  /* 0x000000fffff87224 */ /* 0x000fe200078e001e */
[----:B------:R-:W-:Y:S01]  /*1ce0*/  LOP3.LUT R0, R0, 0x1c0, RZ, 0xc0, !PT ;  /* 0x000001c000007812 */ /* 0x000fe200078ec0ff */
[----:B------:R-:W-:Y:S01]  /*1cf0*/  IMAD.SHL.U32 R21, R21, 0x2, RZ ;  /* 0x0000000215157824 */ /* 0x000fe200078e00ff */
[----:B-1----:R-:W-:Y:S01]  /*1d00*/  SHF.R.S32.HI R7, RZ, 0x1f, R12 ;  /* 0x0000001fff077819 */ /* 0x002fe2000001140c */
[----:B------:R-:W-:Y:S01]  /*1d10*/  BSSY B0, `(.L_x_904) ;  /* 0x000002b000007945 */ /* 0x000fe20003800000 */
[----:B------:R-:W-:-:S02]  /*1d20*/  LOP3.LUT R5, R5, 0xfffffffe, RZ, 0xc0, !PT ;  /* 0xfffffffe05057812 */ /* 0x000fc400078ec0ff */
[----:B------:R-:W-:Y:S01]  /*1d30*/  LOP3.LUT R6, R0, 0x8, R3, 0xf8, !PT ;  /* 0x0000000800067812 */ /* 0x000fe200078ef803 */
[----:B------:R-:W-:Y:S01]  /*1d40*/  IMAD.SHL.U32 R3, R13, 0x40, RZ ;  /* 0x000000400d037824 */ /* 0x000fe200078e00ff */
[----:B------:R-:W-:Y:S01]  /*1d50*/  SHF.R.U32.HI R0, RZ, 0x3, R0 ;  /* 0x00000003ff007819 */ /* 0x000fe20000011600 */
[----:B------:R-:W-:Y:S01]  /*1d60*/  IMAD.IADD R5, R8, 0x1, -R5 ;  /* 0x0000000108057824 */ /* 0x000fe200078e0a05 */
[----:B------:R-:W-:Y:S01]  /*1d70*/  LEA.HI R7, R7, R12, RZ, 0x2 ;  /* 0x0000000c07077211 */ /* 0x000fe200078f10ff */
[----:B------:R-:W-:Y:S01]  /*1d80*/  IMAD R8, R233, R40, RZ ;  /* 0x00000028e9087224 */ /* 0x000fe200078e02ff */
[----:B------:R-:W-:Y:S01]  /*1d90*/  LOP3.LUT R9, R6, R0, RZ, 0x3c, !PT ;  /* 0x0000000006097212 */ /* 0x000fe200078e3cff */
[----:B------:R-:W-:Y:S01]  /*1da0*/  IMAD R6, R19, 0x10, R23 ;  /* 0x0000001013067824 */ /* 0x000fe200078e0217 */
[----:B------:R-:W-:Y:S01]  /*1db0*/  LOP3.LUT R0, R3, 0x1c0, RZ, 0xc0, !PT ;  /* 0x000001c003007812 */ /* 0x000fe200078ec0ff */
[----:B------:R-:W-:Y:S01]  /*1dc0*/  IMAD.SHL.U32 R3, R5, 0x8, RZ ;  /* 0x0000000805037824 */ /* 0x000fe200078e00ff */
[----:B------:R-:W-:Y:S01]  /*1dd0*/  SHF.R.S32.HI R7, RZ, 0x2, R7 ;  /* 0x00000002ff077819 */ /* 0x000fe20000011407 */
[----:B------:R-:W-:-:S04]  /*1de0*/  DEPBAR.LE SB0, 0x0 ;  /* 0x000080000000791a */ /* 0x000fc80000000000 */
[----:B------:R-:W-:Y:S01]  /*1df0*/  BAR.SYNC.DEFER_BLOCKING 0x0 ;  /* 0x0000000000007b1d */ /* 0x000fe20000010000 */
[----:B------:R-:W-:Y:S01]  /*1e00*/  IADD3 R6, R6, 0x1, R7 ;  /* 0x0000000106067810 */ /* 0x000fe20007ffe007 */
[----:B------:R-:W-:Y:S01]  /*1e10*/  IMAD R10, R15, R232, R8 ;  /* 0x000000e80f0a7224 */ /* 0x000fe200078e0208 */
[----:B------:R-:W-:Y:S02]  /*1e20*/  LOP3.LUT P1, RZ, R20, 0x2, RZ, 0xc0, !PT ;  /* 0x0000000214ff7812 */ /* 0x000fe4000782c0ff */
[----:B------:R-:W-:Y:S01]  /*1e30*/  IADD3 R12, R41, R6, -R18 ;  /* 0x00000006290c7210 */ /* 0x000fe20007ffe812 */
[----:B------:R1:W-:Y:S01]  /*1e40*/  STL [R1+0x34], R7 ;  /* 0x0000340701007387 */ /* 0x0003e20000100800 */
[----:B------:R-:W-:Y:S02]  /*1e50*/  LOP3.LUT R228, R21, 0x6, RZ, 0xc0, !PT ;  /* 0x0000000615e47812 */ /* 0x000fe400078ec0ff */
[----:B------:R-:W-:Y:S01]  /*1e60*/  IADD3 R42, R12, c[0x0][0x2e8], RZ ;  /* 0x0000ba000c2a7a10 */ /* 0x000fe20007ffe0ff */
[----:B------:R2:W-:Y:S01]  /*1e70*/  @P0 STS.128 [R203+0x6000], RZ ;  /* 0x006000ffcb000388 */ /* 0x0005e20000000c00 */
[----:B-1----:R-:W-:Y:S01]  /*1e80*/  LOP3.LUT R7, R0, 0x8, R3, 0xf8, !PT ;  /* 0x0000000800077812 */ /* 0x002fe200078ef803 */
[----:B------:R-:W-:Y:S01]  /*1e90*/  IMAD R3, R5, 0x200, R9 ;  /* 0x0000020005037824 */ /* 0x000fe200078e0209 */
[----:B------:R-:W-:Y:S01]  /*1ea0*/  SHF.R.U32.HI R0, RZ, 0x3, R0 ;  /* 0x00000003ff007819 */ /* 0x000fe20000011600 */
[----:B------:R-:W-:-:S02]  /*1eb0*/  IMAD R5, R19, 0x400, R16 ;  /* 0x0000040013057824 */ /* 0x000fc400078e0210 */
[----:B------:R-:W-:Y:S01]  /*1ec0*/  IMAD.WIDE.U32 R8, R40, R232, R248 ;  /* 0x000000e828087225 */ /* 0x000fe200078e00f8 */
[----:B------:R-:W-:-:S03]  /*1ed0*/  LOP3.LUT R0, R7, R0, RZ, 0x3c, !PT ;  /* 0x0000000007007212 */ /* 0x000fc600078e3cff */
[----:B------:R-:W-:Y:S02]  /*1ee0*/  IMAD.IADD R11, R9, 0x1, R10 ;  /* 0x00000001090b7824 */ /* 0x000fe400078e020a */
[----:B------:R-:W-:Y:S02]  /*1ef0*/  IMAD.IADD R5, R0, 0x1, R5 ;  /* 0x0000000100057824 */ /* 0x000fe400078e0205 */
        /* <DEDUP_REMOVED lines=12> */
.L_x_905:
[----:B------:R-:W-:Y:S05]  /*1fc0*/  BSYNC B0 ;  /* 0x0000000000007941 */ /* 0x000fea0003800000 */
.L_x_904:
[----:B------:R-:W-:Y:S01]  /*1fd0*/  ISETP.GE.AND P0, PT, R28, R14, PT ;  /* 0x0000000e1c00720c */ /* 0x000fe20003f06270 */
[----:B------:R-:W-:Y:S01]  /*1fe0*/  BSSY B0, `(.L_x_906) ;  /* 0x0000010000007945 */ /* 0x000fe20003800000 */
[C---:B------:R-:W-:Y:S01]  /*1ff0*/  SHF.L.U64.HI R230, R229.reuse, R22, c[0x0][0x1a4] ;  /* 0x00006900e5e67619 */ /* 0x040fe20000010216 */
[----:B------:R-:W-:-:S10]  /*2000*/  IMAD.SHL.U32 R231, R229, 0x10, RZ ;  /* 0x00000010e5e77824 */ /* 0x000fd400078e00ff */
[----:B------:R1:W-:Y:S01]  /*2010*/  @P0 STS.128 [R203+0x6800], RZ ;  /* 0x006800ffcb000388 */ /* 0x0003e20000000c00 */
[----:B------:R-:W-:Y:S05]  /*2020*/  @P0 BRA `(.L_x_907) ;  /* 0x000000b000000947 */ /* 0x000fea0003800000 */
[----:B------:R-:W-:-:S13]  /*2030*/  ISETP.GE.AND P0, PT, R234, c[0x0][0x220], PT ;  /* 0x00008800ea007a0c */ /* 0x000fda0003f06270 */
[----:B------:R1:W-:Y:S01]  /*2040*/  @P0 STS.128 [R203+0x6800], RZ ;  /* 0x006800ffcb000388 */ /* 0x0003e20000000c00 */
[----:B------:R-:W-:Y:S05]  /*2050*/  @P0 BRA `(.L_x_907) ;  /* 0x0000008000000947 */ /* 0x000fea0003800000 */
[----:B------:R-:W-:-:S05]  /*2060*/  IADD3 R7, P0, R231, R8, RZ ;  /* 0x00000008e7077210 */ /* 0x000fca0007f1e0ff */
[----:B-1----:R-:W-:Y:S01]  /*2070*/  IMAD.X R13, R230, 0x1, R11, P0 ;  /* 0x00000001e60d7824 */ /* 0x002fe200000e060b */
[----:B------:R-:W-:-:S04]  /*2080*/  LEA R12, P0, R7, c[0x0][0x170], 0x1 ;  /* 0x00005c00070c7a11 */ /* 0x000fc800078008ff */
[----:B------:R-:W-:-:S05]  /*2090*/  LEA.HI.X R13, R7, c[0x0][0x174], R13, 0x1, P0 ;  /* 0x00005d00070d7a11 */ /* 0x000fca00000f0c0d */
[----:B------:R-:W-:Y:S01]  /*20a0*/  @!PT LDS RZ, [RZ] ;  /* 0x00000000fffff984 */ /* 0x000fe20000000800 */
[----:B------:R-:W-:Y:S01]  /*20b0*/  @!PT LDS RZ, [RZ] ;  /* 0x00000000fffff984 */ /* 0x000fe20000000800 */
[----:B------:R-:W-:Y:S01]  /*20c0*/  @!PT LDS RZ, [RZ] ;  /* 0x00000000fffff984 */ /* 0x000fe20000000800 */
[----:B------:R1:W-:Y:S04]  /*20d0*/  LDGSTS.E.BYPASS.LTC128B.128 [R203+0x6800], [R12.64] ;  /* 0x068000000ccb7fae */ /* 0x0003e8000b901d46 */
.L_x_907:
[----:B------:R-:W-:Y:S05]  /*20e0*/  BSYNC B0 ;  /* 0x0000000000007941 */ /* 0x000fea0003800000 */
.L_x_906:
        /* <DEDUP_REMOVED lines=16> */
.L_x_909:
[----:B------:R-:W-:Y:S05]  /*21f0*/  BSYNC B0 ;  /* 0x0000000000007941 */ /* 0x000fea0003800000 */
.L_x_908:
        /* <DEDUP_REMOVED lines=18> */
.L_x_911:
[----:B------:R-:W-:Y:S05]  /*2320*/  BSYNC B0 ;  /* 0x0000000000007941 */ /* 0x000fea0003800000 */
.L_x_910:
[----:B------:R-:W-:Y:S01]  /*2330*/  IMAD.SHL.U32 R195, R5, 0x2, RZ ;  /* 0x0000000205c37824 */ /* 0x000fe200078e00ff */
[----:B------:R-:W-:Y:S01]  /*2340*/  LOP3.LUT P0, RZ, R20, 0x4, RZ, 0xc0, !PT ;  /* 0x0000000414ff7812 */ /* 0x000fe2000780c0ff */
[----:B------:R-:W-:Y:S01]  /*2350*/  IMAD.SHL.U32 R188, R3, 0x2, RZ ;  /* 0x0000000203bc7824 */ /* 0x000fe200078e00ff */
[----:B------:R-:W-:Y:S01]  /*2360*/  IADD3 R5, R42, 0x40, RZ ;  /* 0x000000402a057810 */ /* 0x000fe20007ffe0ff */
[--C-:B------:R-:W-:Y:S01]  /*2370*/  IMAD R198, R2, 0x2, R195.reuse ;  /* 0x0000000202c67824 */ /* 0x100fe200078e02c3 */
[----:B------:R-:W-:Y:S01]  /*2380*/  LDSM.16.M88.4 R16, [R195] ;  /* 0x00000000c310783b */ /* 0x000fe20000000200 */
[----:B------:R-:W-:Y:S01]  /*2390*/  IMAD R194, R0, 0x2, R188 ;  /* 0x0000000200c27824 */ /* 0x000fe200078e02bc */
[----:B------:R-:W-:Y:S01]  /*23a0*/  IADD3 R3, R188, 0x4000, RZ ;  /* 0x00004000bc037810 */ /* 0x000fe20007ffe0ff */
[----:B------:R-:W-:Y:S01]  /*23b0*/  IMAD R196, R4, 0x2, R195 ;  /* 0x0000000204c47824 */ /* 0x000fe200078e02c3 */
[----:B------:R-:W5:Y:S01]  /*23c0*/  LDSM.16.M88.4 R44, [R188+0x4000] ;  /* 0x00400000bc2c783b */ /* 0x000f620000000200 */
[----:B------:R-:W-:-:S02]  /*23d0*/  IADD3 R199, R188, 0x4040, RZ ;  /* 0x00004040bcc77810 */ /* 0x000fc40007ffe0ff */
[----:B------:R-:W-:Y:S01]  /*23e0*/  IMAD R197, R2, 0x2, R196 ;  /* 0x0000000202c57824 */ /* 0x000fe200078e02c4 */
[----:B-1----:R-:W1:Y:S01]  /*23f0*/  LDSM.16.M88.4 R12, [R195+0x2000] ;  /* 0x00200000c30c783b */ /* 0x002e620000000200 */
[----:B------:R-:W-:Y:S02]  /*2400*/  @P0 IADD3 R199, R3, -0x40, RZ ;  /* 0xffffffc003c70810 */ /* 0x000fe40007ffe0ff */
[C---:B------:R-:W-:Y:S01]  /*2410*/  IADD3 R3, R42.reuse, 0x8, RZ ;  /* 0x000000082a037810 */ /* 0x040fe20007ffe0ff */
[----:B------:R-:W-:Y:S01]  /*2420*/  LDSM.16.M88.4 R8, [R198] ;  /* 0x00000000c608783b */ /* 0x000fe20000000200 */
[----:B------:R-:W-:Y:S01]  /*2430*/  IADD3 R7, R42, 0x48, RZ ;  /* 0x000000482a077810 */ /* 0x000fe20007ffe0ff */
[----:B------:R-:W-:Y:S01]  /*2440*/  IMAD R193, R0, 0x2, R199 ;  /* 0x0000000200c17824 */ /* 0x000fe200078e02c7 */
[C---:B------:R-:W-:Y:S01]  /*2450*/  IADD3 R202, R199.reuse, 0x800, RZ ;  /* 0x00000800c7ca7810 */ /* 0x040fe20007ffe0ff */
[----:B------:R-:W2:Y:S01]  /*2460*/  LDSM.16.M88.4 R48, [R194+0x4000] ;  /* 0x00400000c230783b */ /* 0x000ea20000000200 */
[----:B------:R-:W-:-:S02]  /*2470*/  IADD3 R201, R199, 0x1000, RZ ;  /* 0x00001000c7c97810 */ /* 0x000fc40007ffe0ff */
[----:B------:R-:W-:Y:S01]  /*2480*/  IADD3 R200, R199, 0x1800, RZ ;  /* 0x00001800c7c87810 */ /* 0x000fe20007ffe0ff */
[----:B------:R-:W3:Y:S04]  /*2490*/  LDSM.16.M88.4 R36, [R198+0x2000] ;  /* 0x00200000c624783b */ /* 0x000ee80000000200 */
[----:B------:R-:W-:Y:S04]  /*24a0*/  LDSM.16.M88.4 R32, [R196] ;  /* 0x00000000c420783b */ /* 0x000fe80000000200 */
[----:B------:R-:W4:Y:S04]  /*24b0*/  LDSM.16.M88.4 R56, [R199] ;  /* 0x00000000c738783b */ /* 0x000f280000000200 */
[----:B----4-:R-:W4:Y:S04]  /*24c0*/  LDSM.16.M88.4 R28, [R196+0x2000] ;  /* 0x00200000c41c783b */ /* 0x010f280000000200 */
[----:B------:R-:W-:Y:S04]  /*24d0*/  LDSM.16.M88.4 R64, [R188+0x4800] ;  /* 0x00480000bc40783b */ /* 0x000fe80000000200 */
[----:B------:R-:W-:Y:S01]  /*24e0*/  LDSM.16.M88.4 R24, [R197] ;  /* 0x00000000c518783b */ /* 0x000fe20000000200 */
[-C--:B-----5:R-:W-:Y:S03]  /*24f0*/  HMMA.16816.F32.BF16 R20, R16, R44.reuse, RZ ;  /* 0x0000002c1014723c */ /* 0x0a0fe600000418ff */
[----:B------:R-:W5:Y:S04]  /*2500*/  LDSM.16.M88.4 R60, [R193] ;  /* 0x00000000c13c783b */ /* 0x000f680000000200 */
[----:B------:R-:W0:Y:S01]  /*2510*/  LDGDEPBAR ;  /* 0x00000000000079af */ /* 0x000e220000000000 */
[----:B-1----:R-:W-:Y:S08]  /*2520*/  HMMA.16816.F32.BF16 R52, R12, R44, RZ ;  /* 0x0000002c0c34723c */ /* 0x002ff000000418ff */
[----:B------:R-:W-:Y:S08]  /*2530*/  HMMA.16816.F32.BF16 R76, R16, R46, RZ ;  /* 0x0000002e104c723c */ /* 0x000ff000000418ff */
[-C--:B--2---:R-:W-:Y:S01]  /*2540*/  HMMA.16816.F32.BF16 R68, R8, R48.reuse, R20 ;  /* 0x000000300844723c */ /* 0x084fe20000041814 */
[----:B------:R-:W1:Y:S07]  /*2550*/  LDSM.16.M88.4 R20, [R197+0x2000] ;  /* 0x00200000c514783b */ /* 0x000e6e0000000200 */
[----:B---3--:R-:W-:Y:S08]  /*2560*/  HMMA.16816.F32.BF16 R52, R36, R48, R52 ;  /* 0x000000302434723c */ /* 0x008ff00000041834 */
[----:B------:R-:W-:Y:S08]  /*2570*/  HMMA.16816.F32.BF16 R76, R8, R50, R76 ;  /* 0x00000032084c723c */ /* 0x000ff0000004184c */
[----:B------:R-:W-:Y:S08]  /*2580*/  HMMA.16816.F32.BF16 R72, R32, R56, R68 ;  /* 0x000000382048723c */ /* 0x000ff00000041844 */
[----:B------:R-:W-:Y:S08]  /*2590*/  HMMA.16816.F32.BF16 R68, R12, R46, RZ ;  /* 0x0000002e0c44723c */ /* 0x000ff000000418ff */
[----:B----4-:R-:W-:Y:S01]  /*25a0*/  HMMA.16816.F32.BF16 R44, R28, R56, R52 ;  /* 0x000000381c2c723c */ /* 0x010fe20000041834 */
[----:B------:R-:W2:Y:S07]  /*25b0*/  LDSM.16.M88.4 R52, [R194+0x4800] ;  /* 0x00480000c234783b */ /* 0x000eae0000000200 */
[----:B-----5:R-:W-:Y:S08]  /*25c0*/  HMMA.16816.F32.BF16 R84, R24, R60, R72 ;  /* 0x0000003c1854723c */ /* 0x020ff00000041848 */
[----:B------:R-:W-:Y:S08]  /*25d0*/  HMMA.16816.F32.BF16 R48, R36, R50, R68 ;  /* 0x000000322430723c */ /* 0x000ff00000041844 */
[----:B------:R-:W-:Y:S08]  /*25e0*/  HMMA.16816.F32.BF16 R68, R12, R64, RZ ;  /* 0x000000400c44723c */ /* 0x000ff000000418ff */
[----:B-1----:R-:W-:Y:S01]  /*25f0*/  HMMA.16816.F32.BF16 R88, R20, R60, R44 ;  /* 0x0000003c1458723c */ /* 0x002fe2000004182c */
[----:B------:R-:W-:-:S02]  /*2600*/  FMUL.FTZ R84, R84, c[0x0][0x2ec] ;  /* 0x0000bb0054547a20 */ /* 0x000fc40000410000 */
[----:B------:R-:W-:Y:S02]  /*2610*/  FMUL.FTZ R85, R85, c[0x0][0x2ec] ;  /* 0x0000bb0055557a20 */ /* 0x000fe40000410000 */
[----:B------:R-:W-:Y:S01]  /*2620*/  FMUL.FTZ R86, R86, c[0x0][0x2ec] ;  /* 0x0000bb0056567a20 */ /* 0x000fe20000410000 */
[----:B------:R-:W-:Y:S01]  /*2630*/  MUFU.TANH R118, R84 ;  /* 0x0000005400767308 */ /* 0x000fe20000002400 */
[----:B------:R-:W-:Y:S01]  /*2640*/  FMUL.FTZ R87, R87, c[0x0][0x2ec] ;  /* 0x0000bb0057577a20 */ /* 0x000fe20000410000 */
[----:B------:R-:W-:Y:S06]  /*2650*/  HMMA.16816.F32.BF16 R72, R16, R64, RZ ;  /* 0x000000401048723c */ /* 0x000fec00000418ff */
[----:B------:R-:W-:Y:S02]  /*2660*/  MUFU.TANH R114, R85 ;  /* 0x0000005500727308 */ /* 0x000fe40000002400 */
[-C--:B------:R-:W-:Y:S06]  /*2670*/  HMMA.16816.F32.BF16 R44, R32, R58.reuse, R76 ;  /* 0x0000003a202c723c */ /* 0x080fec000004184c */
[----:B------:R-:W-:Y:S02]  /*2680*/  MUFU.TANH R117, R86 ;  /* 0x0000005600757308 */ /* 0x000fe40000002400 */
[----:B------:R-:W-:Y:S01]  /*2690*/  HMMA.16816.F32.BF16 R56, R28, R58, R48 ;  /* 0x0000003a1c38723c */ /* 0x000fe20000041830 */
[----:B------:R-:W1:Y:S01]  /*26a0*/  LDSM.16.M88.4 R48, [R199+0x800] ;  /* 0x00080000c730783b */ /* 0x000e620000000200 */
[----:B------:R-:W-:-:S02]  /*26b0*/  FMUL.FTZ R88, R88, c[0x0][0x2ec] ;  /* 0x0000bb0058587a20 */ /* 0x000fc40000410000 */
[----:B------:R-:W-:Y:S02]  /*26c0*/  FMUL.FTZ R89, R89, c[0x0][0x2ec] ;  /* 0x0000bb0059597a20 */ /* 0x000fe40000410000 */
[----:B------:R3:W4:Y:S01]  /*26d0*/  MUFU.TANH R113, R87 ;  /* 0x0000005700717308 */ /* 0x0007220000002400 */
[----:B------:R-:W-:Y:S01]  /*26e0*/  FMUL.FTZ R90, R90, c[0x0][0x2ec] ;  /* 0x0000bb005a5a7a20 */ /* 0x000fe20000410000 */
[----:B--2---:R-:W-:Y:S01]  /*26f0*/  HMMA.16816.F32.BF16 R76, R36, R52, R68 ;  /* 0x00000034244c723c */ /* 0x004fe20000041844 */
[----:B------:R-:W-:-:S05]  /*2700*/  FMUL.FTZ R91, R91, c[0x0][0x2ec] ;  /* 0x0000bb005b5b7a20 */ /* 0x000fca0000410000 */
[----:B------:R-:W-:Y:S02]  /*2710*/  MUFU.TANH R116, R88 ;  /* 0x0000005800747308 */ /* 0x000fe40000002400 */
[----:B------:R-:W-:Y:S06]  /*2720*/  HMMA.16816.F32.BF16 R80, R8, R52, R72 ;  /* 0x000000340850723c */ /* 0x000fec0000041848 */
[----:B------:R-:W2:Y:S02]  /*2730*/  MUFU.TANH R112, R89 ;  /* 0x0000005900707308 */ /* 0x000ea40000002400 */
[-C--:B------:R-:W-:Y:S01]  /*2740*/  HMMA.16816.F32.BF16 R72, R24, R62.reuse, R44 ;  /* 0x0000003e1848723c */ /* 0x080fe2000004182c */
[----:B------:R-:W5:Y:S05]  /*2750*/  LDSM.16.M88.4 R44, [R193+0x800] ;  /* 0x00080000c12c783b */ /* 0x000f6a0000000200 */
[----:B------:R-:W-:Y:S02]  /*2760*/  MUFU.TANH R115, R90 ;  /* 0x0000005a00737308 */ /* 0x000fe40000002400 */
[----:B---3--:R-:W-:Y:S01]  /*2770*/  HMMA.16816.F32.BF16 R84, R20, R62, R56 ;  /* 0x0000003e1454723c */ /* 0x008fe20000041838 */
[----:B------:R-:W3:Y:S05]  /*2780*/  LDSM.16.M88.4 R56, [R188+0x5000] ;  /* 0x00500000bc38783b */ /* 0x000eea0000000200 */
[----:B------:R-:W1:Y:S02]  /*2790*/  MUFU.TANH R111, R91 ;  /* 0x0000005b006f7308 */ /* 0x000e640000002400 */
[-C--:B------:R-:W-:Y:S08]  /*27a0*/  HMMA.16816.F32.BF16 R60, R16, R66.reuse, RZ ;  /* 0x00000042103c723c */ /* 0x080ff000000418ff */
[----:B------:R-:W-:Y:S01]  /*27b0*/  HMMA.16816.F32.BF16 R68, R12, R66, RZ ;  /* 0x000000420c44723c */ /* 0x000fe200000418ff */
[----:B------:R-:W-:-:S02]  /*27c0*/  FMUL.FTZ R72, R72, c[0x0][0x2ec] ;  /* 0x0000bb0048487a20 */ /* 0x000fc40000410000 */
[----:B------:R-:W-:Y:S02]  /*27d0*/  FMUL.FTZ R73, R73, c[0x0][0x2ec] ;  /* 0x0000bb0049497a20 */ /* 0x000fe40000410000 */
[----:B------:R-:W-:Y:S01]  /*27e0*/  FMUL.FTZ R74, R74, c[0x0][0x2ec] ;  /* 0x0000bb004a4a7a20 */ /* 0x000fe20000410000 */
[----:B------:R-:W2:Y:S01]  /*27f0*/  MUFU.TANH R107, R72 ;  /* 0x00000048006b7308 */ /* 0x000ea20000002400 */
[----:B------:R-:W-:Y:S01]  /*2800*/  FMUL.FTZ R75, R75, c[0x0][0x2ec] ;  /* 0x0000bb004b4b7a20 */ /* 0x000fe20000410000 */
[-C--:B-1----:R-:W-:Y:S01]  /*2810*/  HMMA.16816.F32.BF16 R76, R28, R48.reuse, R76 ;  /* 0x000000301c4c723c */ /* 0x082fe2000004184c */
[----:B------:R-:W-:Y:S02]  /*2820*/  FMUL.FTZ R84, R84, c[0x0][0x2ec] ;  /* 0x0000bb0054547a20 */ /* 0x000fe40000410000 */
[----:B------:R-:W-:Y:S02]  /*2830*/  FMUL.FTZ R85, R85, c[0x0][0x2ec] ;  /* 0x0000bb0055557a20 */ /* 0x000fe40000410000 */
[----:B------:R-:W-:Y:S01]  /*2840*/  FMUL.FTZ R86, R86, c[0x0][0x2ec] ;  /* 0x0000bb0056567a20 */ /* 0x000fe20000410000 */
[----:B------:R-:W-:Y:S01]  /*2850*/  MUFU.TANH R110, R73 ;  /* 0x00000049006e7308 */ /* 0x000fe20000002400 */
[----:B------:R-:W-:Y:S01]  /*2860*/  FMUL.FTZ R87, R87, c[0x0][0x2ec] ;  /* 0x0000bb0057577a20 */ /* 0x000fe20000410000 */
[----:B------:R-:W-:Y:S06]  /*2870*/  HMMA.16816.F32.BF16 R64, R32, R48, R80 ;  /* 0x000000302040723c */ /* 0x000fec0000041850 */
[----:B------:R-:W1:Y:S02]  /*2880*/  MUFU.TANH R105, R74 ;  /* 0x0000004a00697308 */ /* 0x000e640000002400 */
[-C--:B------:R-:W-:Y:S06]  /*2890*/  HMMA.16816.F32.BF16 R60, R8, R54.reuse, R60 ;  /* 0x00000036083c723c */ /* 0x080fec000004183c */
[----:B------:R1:W-:Y:S02]  /*28a0*/  MUFU.TANH R106, R75 ;  /* 0x0000004b006a7308 */ /* 0x0003e40000002400 */
[----:B------:R-:W-:Y:S01]  /*28b0*/  HMMA.16816.F32.BF16 R80, R36, R54, R68 ;  /* 0x000000362450723c */ /* 0x000fe20000041844 */
[----:B------:R-:W2:Y:S05]  /*28c0*/  LDSM.16.M88.4 R52, [R194+0x5000] ;  /* 0x00500000c234783b */ /* 0x000eaa0000000200 */
[----:B------:R-:W1:Y:S02]  /*28d0*/  MUFU.TANH R98, R84 ;  /* 0x0000005400627308 */ /* 0x000e640000002400 */
[----:B-----5:R-:W-:Y:S06]  /*28e0*/  HMMA.16816.F32.BF16 R92, R20, R44, R76 ;  /* 0x0000002c145c723c */ /* 0x020fec000004184c */
[----:B------:R-:W-:Y:S02]  /*28f0*/  MUFU.TANH R104, R85 ;  /* 0x0000005500687308 */ /* 0x000fe40000002400 */
[----:B---3--:R-:W-:Y:S06]  /*2900*/  HMMA.16816.F32.BF16 R76, R16, R56, RZ ;  /* 0x00000038104c723c */ /* 0x008fec00000418ff */
[----:B------:R-:W3:Y:S02]  /*2910*/  MUFU.TANH R96, R86 ;  /* 0x0000005600607308 */ /* 0x000ee40000002400 */
[----:B-1----:R-:W-:Y:S06]  /*2920*/  HMMA.16816.F32.BF16 R72, R24, R44, R64 ;  /* 0x0000002c1848723c */ /* 0x002fec0000041840 */
[----:B------:R2:W1:Y:S02]  /*2930*/  MUFU.TANH R101, R87 ;  /* 0x0000005700657308 */ /* 0x0004640000002400 */
[----:B------:R-:W-:Y:S01]  /*2940*/  HMMA.16816.F32.BF16 R64, R32, R50, R60 ;  /* 0x000000322040723c */ /* 0x000fe2000004183c */
[----:B------:R-:W-:-:S02]  /*2950*/  FMUL.FTZ R92, R92, c[0x0][0x2ec] ;  /* 0x0000bb005c5c7a20 */ /* 0x000fc40000410000 */
[----:B------:R-:W-:Y:S02]  /*2960*/  FMUL.FTZ R94, R94, c[0x0][0x2ec] ;  /* 0x0000bb005e5e7a20 */ /* 0x000fe40000410000 */
[----:B------:R-:W-:Y:S02]  /*2970*/  FMUL.FTZ R93, R93, c[0x0][0x2ec] ;  /* 0x0000bb005d5d7a20 */ /* 0x000fe40000410000 */
[----:B------:R-:W-:Y:S01]  /*2980*/  FMUL.FTZ R95, R95, c[0x0][0x2ec] ;  /* 0x0000bb005f5f7a20 */ /* 0x000fe20000410000 */
[----:B------:R-:W-:Y:S01]  /*2990*/  HMMA.16816.F32.BF16 R60, R28, R50, R80 ;  /* 0x000000321c3c723c */ /* 0x000fe20000041850 */
[----:B------:R-:W5:Y:S01]  /*29a0*/  LDSM.16.M88.4 R48, [R199+0x1000] ;  /* 0x00100000c730783b */ /* 0x000f620000000200 */
[----:B------:R-:W-:Y:S06]  /*29b0*/  MUFU.TANH R92, R92 ;  /* 0x0000005c005c7308 */ /* 0x000fec0000002400 */
[----:B------:R-:W-:Y:S01]  /*29c0*/  HMMA.16816.F32.BF16 R68, R12, R56, RZ ;  /* 0x000000380c44723c */ /* 0x000fe200000418ff */
[----:B------:R-:W-:Y:S01]  /*29d0*/  FMUL.FTZ R72, R72, c[0x0][0x2ec] ;  /* 0x0000bb0048487a20 */ /* 0x000fe20000410000 */
[----:B------:R-:W-:Y:S01]  /*29e0*/  MUFU.TANH R94, R94 ;  /* 0x0000005e005e7308 */ /* 0x000fe20000002400 */
[----:B------:R-:W-:-:S02]  /*29f0*/  FMUL.FTZ R73, R73, c[0x0][0x2ec] ;  /* 0x0000bb0049497a20 */ /* 0x000fc40000410000 */
[----:B------:R-:W-:Y:S02]  /*2a00*/  FMUL.FTZ R74, R74, c[0x0][0x2ec] ;  /* 0x0000bb004a4a7a20 */ /* 0x000fe40000410000 */
[----:B------:R-:W-:Y:S01]  /*2a10*/  FMUL.FTZ R75, R75, c[0x0][0x2ec] ;  /* 0x0000bb004b4b7a20 */ /* 0x000fe20000410000 */
[----:B--2---:R-:W-:Y:S02]  /*2a20*/  HMMA.16816.F32.BF16 R84, R8, R52, R76 ;  /* 0x000000340854723c */ /* 0x004fe4000004184c */
[----:B------:R-:W2:Y:S06]  /*2a30*/  MUFU.TANH R97, R72 ;  /* 0x0000004800617308 */ /* 0x000eac0000002400 */
[-C--:B------:R-:W-:Y:S01]  /*2a40*/  HMMA.16816.F32.BF16 R88, R20, R46.reuse, R60 ;  /* 0x0000002e1458723c */ /* 0x080fe2000004183c */
[----:B------:R-:W1:Y:S01]  /*2a50*/  LDSM.16.M88.4 R60, [R193+0x1000] ;  /* 0x00100000c13c783b */ /* 0x000e620000000200 */
[----:B------:R-:W-:Y:S06]  /*2a60*/  MUFU.TANH R99, R73 ;  /* 0x0000004900637308 */ /* 0x000fec0000002400 */
[----:B------:R-:W-:Y:S01]  /*2a70*/  HMMA.16816.F32.BF16 R76, R24, R46, R64 ;  /* 0x0000002e184c723c */ /* 0x000fe20000041840 */
[----:B------:R-:W1:Y:S01]  /*2a80*/  LDSM.16.M88.4 R44, [R188+0x5800] ;  /* 0x00580000bc2c783b */ /* 0x000e620000000200 */
[----:B------:R-:W1:Y:S06]  /*2a90*/  MUFU.TANH R129, R74 ;  /* 0x0000004a00817308 */ /* 0x000e6c0000002400 */
[----:B------:R-:W-:Y:S02]  /*2aa0*/  HMMA.16816.F32.BF16 R64, R12, R58, RZ ;  /* 0x0000003a0c40723c */ /* 0x000fe400000418ff */
[----:B------:R1:W1:Y:S06]  /*2ab0*/  MUFU.TANH R127, R75 ;  /* 0x0000004b007f7308 */ /* 0x00026c0000002400 */
[----:B------:R-:W-:Y:S01]  /*2ac0*/  HMMA.16816.F32.BF16 R80, R36, R52, R68 ;  /* 0x000000342450723c */ /* 0x000fe20000041844 */
[----:B------:R-:W-:Y:S01]  /*2ad0*/  FMUL.FTZ R0, R90, c[0x0][0x2ec] ;  /* 0x0000bb005a007a20 */ /* 0x000fe20000410000 */
[----:B------:R-:W-:Y:S01]  /*2ae0*/  MUFU.TANH R93, R93 ;  /* 0x0000005d005d7308 */ /* 0x000fe20000002400 */
[----:B------:R-:W-:-:S02]  /*2af0*/  FMUL.FTZ R88, R88, c[0x0][0x2ec] ;  /* 0x0000bb0058587a20 */ /* 0x000fc40000410000 */
[----:B------:R-:W-:-:S03]  /*2b00*/  FMUL.FTZ R89, R89, c[0x0][0x2ec] ;  /* 0x0000bb0059597a20 */ /* 0x000fc60000410000 */
[----:B------:R-:W-:Y:S01]  /*2b10*/  HMMA.16816.F32.BF16 R56, R16, R58, RZ ;  /* 0x0000003a1038723c */ /* 0x000fe200000418ff */
[----:B------:R-:W-:Y:S01]  /*2b20*/  FMUL.FTZ R76, R76, c[0x0][0x2ec] ;  /* 0x0000bb004c4c7a20 */ /* 0x000fe20000410000 */
[----:B------:R-:W1:Y:S01]  /*2b30*/  MUFU.TANH R95, R95 ;  /* 0x0000005f005f7308 */ /* 0x000e620000002400 */
[----:B------:R-:W-:Y:S02]  /*2b40*/  FMUL.FTZ R77, R77, c[0x0][0x2ec] ;  /* 0x0000bb004d4d7a20 */ /* 0x000fe40000410000 */
[----:B------:R-:W-:Y:S02]  /*2b50*/  FMUL.FTZ R78, R78, c[0x0][0x2ec] ;  /* 0x0000bb004e4e7a20 */ /* 0x000fe40000410000 */
[----:B------:R-:W-:Y:S01]  /*2b60*/  FMUL.FTZ R79, R79, c[0x0][0x2ec] ;  /* 0x0000bb004f4f7a20 */ /* 0x000fe20000410000 */
[----:B-----5:R-:W-:Y:S02]  /*2b70*/  HMMA.16816.F32.BF16 R68, R32, R48, R84 ;  /* 0x000000302044723c */ /* 0x020fe40000041854 */
[----:B------:R-:W5:Y:S06]  /*2b80*/  MUFU.TANH R103, R76 ;  /* 0x0000004c00677308 */ /* 0x000f6c0000002400 */
[-C--:B------:R-:W-:Y:S02]  /*2b90*/  HMMA.16816.F32.BF16 R64, R36, R54.reuse, R64 ;  /* 0x000000362440723c */ /* 0x080fe40000041840 */
[----:B------:R-:W-:Y:S06]  /*2ba0*/  MUFU.TANH R102, R77 ;  /* 0x0000004d00667308 */ /* 0x000fec0000002400 */
[----:B------:R-:W-:Y:S02]  /*2bb0*/  HMMA.16816.F32.BF16 R52, R8, R54, R56 ;  /* 0x000000360834723c */ /* 0x000fe40000041838 */
[----:B------:R-:W2:Y:S06]  /*2bc0*/  MUFU.TANH R126, R78 ;  /* 0x0000004e007e7308 */ /* 0x000eac0000002400 */
[----:B-1----:R-:W-:Y:S01]  /*2bd0*/  HMMA.16816.F32.BF16 R56, R24, R60, R68 ;  /* 0x0000003c1838723c */ /* 0x002fe20000041844 */
[----:B------:R-:W1:Y:S01]  /*2be0*/  LDSM.16.M88.4 R68, [R194+0x5800] ;  /* 0x00580000c244783b */ /* 0x000e620000000200 */
[----:B------:R2:W-:Y:S06]  /*2bf0*/  MUFU.TANH R124, R79 ;  /* 0x0000004f007c7308 */ /* 0x0005ec0000002400 */
[----:B------:R-:W-:Y:S02]  /*2c00*/  HMMA.16816.F32.BF16 R72, R28, R48, R80 ;  /* 0x000000301c48723c */ /* 0x000fe40000041850 */
[----:B------:R3:W-:Y:S06]  /*2c10*/  MUFU.TANH R84, R0 ;  /* 0x0000000000547308 */ /* 0x0007ec0000002400 */
[C---:B------:R-:W-:Y:S02]  /*2c20*/  HMMA.16816.F32.BF16 R80, R12.reuse, R46, RZ ;  /* 0x0000002e0c50723c */ /* 0x040fe400000418ff */
[----:B------:R-:W1:Y:S06]  /*2c30*/  MUFU.TANH R85, R88 ;  /* 0x0000005800557308 */ /* 0x000e6c0000002400 */
[-C--:B--2---:R-:W-:Y:S01]  /*2c40*/  HMMA.16816.F32.BF16 R76, R12, R44.reuse, RZ ;  /* 0x0000002c0c4c723c */ /* 0x084fe200000418ff */
[----:B---3--:R-:W-:Y:S01]  /*2c50*/  FMUL.FTZ R0, R91, c[0x0][0x2ec] ;  /* 0x0000bb005b007a20 */ /* 0x008fe20000410000 */
[----:B------:R-:W2:Y:S06]  /*2c60*/  MUFU.TANH R89, R89 ;  /* 0x0000005900597308 */ /* 0x000eac0000002400 */
[C---:B------:R-:W-:Y:S02]  /*2c70*/  HMMA.16816.F32.BF16 R12, R16.reuse, R44, RZ ;  /* 0x0000002c100c723c */ /* 0x040fe400000418ff */
[----:B------:R3:W1:Y:S06]  /*2c80*/  MUFU.TANH R100, R0 ;  /* 0x0000000000647308 */ /* 0x00066c0000002400 */
[----:B------:R-:W-:Y:S01]  /*2c90*/  HMMA.16816.F32.BF16 R44, R16, R46, RZ ;  /* 0x0000002e102c723c */ /* 0x000fe200000418ff */
[----:B------:R-:W2:Y:S07]  /*2ca0*/  LDSM.16.M88.4 R16, [R199+0x1800] ;  /* 0x00180000c710783b */ /* 0x000eae0000000200 */
[----:B------:R-:W-:Y:S01]  /*2cb0*/  HMMA.16816.F32.BF16 R72, R20, R60, R72 ;  /* 0x0000003c1448723c */ /* 0x000fe20000041848 */
[----:B---3--:R-:W-:-:S04]  /*2cc0*/  FMUL.FTZ R0, R56, c[0x0][0x2ec] ;  /* 0x0000bb0038007a20 */ /* 0x008fc80000410000 */
[----:B------:R3:W1:Y:S03]  /*2cd0*/  MUFU.TANH R109, R0 ;  /* 0x00000000006d7308 */ /* 0x0006660000002400 */
[-C--:B------:R-:W-:Y:S08]  /*2ce0*/  HMMA.16816.F32.BF16 R52, R32, R50.reuse, R52 ;  /* 0x000000322034723c */ /* 0x080ff00000041834 */
[----:B------:R-:W-:Y:S01]  /*2cf0*/  HMMA.16816.F32.BF16 R64, R28, R50, R64 ;  /* 0x000000321c40723c */ /* 0x000fe20000041840 */
[----:B---3--:R-:W-:-:S07]  /*2d00*/  FMUL.FTZ R0, R57, c[0x0][0x2ec] ;  /* 0x0000bb0039007a20 */ /* 0x008fce0000410000 */
[----:B-1----:R-:W-:Y:S01]  /*2d10*/  HMMA.16816.F32.BF16 R48, R8, R68, R12 ;  /* 0x000000440830723c */ /* 0x002fe2000004180c */
[----:B------:R-:W1:Y:S01]  /*2d20*/  LDSM.16.M88.4 R12, [R193+0x1800] ;  /* 0x00180000c10c783b */ /* 0x000e620000000200 */
[----:B------:R-:W-:-:S04]  /*2d30*/  DEPBAR.LE SB0, 0x0 ;  /* 0x000080000000791a */ /* 0x000fc80000000000 */
[----:B------:R3:W-:Y:S02]  /*2d40*/  MUFU.TANH R108, R0 ;  /* 0x00000000006c7308 */ /* 0x0007e40000002400 */
[-C--:B------:R-:W-:Y:S08]  /*2d50*/  HMMA.16816.F32.BF16 R52, R24, R62.reuse, R52 ;  /* 0x0000003e1834723c */ /* 0x080ff00000041834 */
[----:B------:R-:W-:Y:S01]  /*2d60*/  HMMA.16816.F32.BF16 R60, R20, R62, R64 ;  /* 0x0000003e143c723c */ /* 0x000fe20000041840 */
[----:B---3--:R-:W-:-:S04]  /*2d70*/  FMUL.FTZ R0, R58, c[0x0][0x2ec] ;  /* 0x0000bb003a007a20 */ /* 0x008fc80000410000 */
[----:B------:R3:W1:Y:S02]  /*2d80*/  MUFU.TANH R147, R0 ;  /* 0x0000000000937308 */ /* 0x0006640000002400 */
[----:B---3--:R-:W-:Y:S02]  /*2d90*/  FMUL.FTZ R0, R59, c[0x0][0x2ec] ;  /* 0x0000bb003b007a20 */ /* 0x008fe40000410000 */
[----:B------:R-:W-:Y:S04]  /*2da0*/  HMMA.16816.F32.BF16 R56, R8, R70, R44 ;  /* 0x000000460838723c */ /* 0x000fe8000004182c */
[----:B------:R3:W-:Y:S03]  /*2db0*/  MUFU.TANH R146, R0 ;  /* 0x0000000000927308 */ /* 0x0007e60000002400 */
[----:B------:R-:W-:Y:S01]  /*2dc0*/  FMUL.FTZ R10, R75, c[0x0][0x2ec] ;  /* 0x0000bb004b0a7a20 */ /* 0x000fe20000410000 */
[-C--:B------:R-:W-:Y:S01]  /*2dd0*/  IMNMX R8, R42, R41.reuse, PT ;  /* 0x000000292a087217 */ /* 0x080fe20003800200 */
[----:B------:R-:W-:Y:S01]  /*2de0*/  HMMA.16816.F32.BF16 R44, R36, R68, R76 ;  /* 0x00000044242c723c */ /* 0x000fe2000004184c */
[----:B------:R-:W-:-:S02]  /*2df0*/  IMNMX R9, R3, R41, PT ;  /* 0x0000002903097217 */ /* 0x000fc40003800200 */
[----:B------:R1:W-:Y:S01]  /*2e00*/  MUFU.TANH R134, R10 ;  /* 0x0000000a00867308 */ /* 0x0003e20000002400 */
[----:B------:R-:W-:-:S04]  /*2e10*/  IMNMX R11, R5, R41, PT ;  /* 0x00000029050b7217 */ /* 0x000fc80003800200 */
[----:B------:R-:W-:Y:S01]  /*2e20*/  HMMA.16816.F32.BF16 R36, R36, R70, R80 ;  /* 0x000000462424723c */ /* 0x000fe20000041850 */
[----:B---3--:R-:W-:-:S04]  /*2e30*/  FMUL.FTZ R0, R72, c[0x0][0x2ec] ;  /* 0x0000bb0048007a20 */ /* 0x008fc80000410000 */
[----:B------:R3:W2:Y:S01]  /*2e40*/  MUFU.TANH R123, R0 ;  /* 0x00000000007b7308 */ /* 0x0006a20000002400 */
[----:B-1----:R-:W-:Y:S01]  /*2e50*/  IMNMX R10, R7, R41, PT ;  /* 0x00000029070a7217 */ /* 0x002fe20003800200 */
[----:B------:R-:W-:-:S06]  /*2e60*/  FMUL.FTZ R7, R52, c[0x0][0x2ec] ;  /* 0x0000bb0034077a20 */ /* 0x000fcc0000410000 */
[----:B------:R1:W-:Y:S01]  /*2e70*/  MUFU.TANH R120, R7 ;  /* 0x0000000700787308 */ /* 0x0003e20000002400 */
[----:B---3--:R-:W-:-:S07]  /*2e80*/  FMUL.FTZ R0, R73, c[0x0][0x2ec] ;  /* 0x0000bb0049007a20 */ /* 0x008fce0000410000 */
[----:B------:R3:W-:Y:S01]  /*2e90*/  MUFU.TANH R125, R0 ;  /* 0x00000000007d7308 */ /* 0x0007e20000002400 */
[----:B-1----:R-:W-:-:S07]  /*2ea0*/  FMUL.FTZ R7, R55, c[0x0][0x2ec] ;  /* 0x0000bb0037077a20 */ /* 0x002fce0000410000 */
[----:B------:R-:W-:Y:S01]  /*2eb0*/  MUFU.TANH R72, R7 ;  /* 0x0000000700487308 */ /* 0x000fe20000002400 */
[----:B---3--:R-:W-:-:S07]  /*2ec0*/  FMUL.FTZ R0, R74, c[0x0][0x2ec] ;  /* 0x0000bb004a007a20 */ /* 0x008fce0000410000 */
[----:B------:R1:W3:Y:S02]  /*2ed0*/  MUFU.TANH R128, R0 ;  /* 0x0000000000807308 */ /* 0x0002e40000002400 */
[----:B-1----:R-:W-:Y:S02]  /*2ee0*/  IMAD R0, R40, 0x40, R228 ;  /* 0x0000004028007824 */ /* 0x002fe400078e02e4 */
[C---:B--2---:R-:W-:Y:S03]  /*2ef0*/  HMMA.16816.F32.BF16 R40, R32.reuse, R16, R48 ;  /* 0x000000102028723c */ /* 0x044fe60000041830 */
[C---:B------:R-:W-:Y:S02]  /*2f00*/  IADD3 R5, R0.reuse, 0x1, RZ ;  /* 0x0000000100057810 */ /* 0x040fe40007ffe0ff */
[----:B------:R-:W-:Y:S02]  /*2f10*/  IADD3 R3, R0, 0x8, RZ ;  /* 0x0000000800037810 */ /* 0x000fe40007ffe0ff */
[C---:B------:R-:W-:Y:S01]  /*2f20*/  ISETP.GE.AND P0, PT, R5.reuse, R8, PT ;  /* 0x000000080500720c */ /* 0x040fe20003f06270 */
[----:B------:R-:W-:Y:S01]  /*2f30*/  HMMA.16816.F32.BF16 R32, R32, R18, R56 ;  /* 0x000000122020723c */ /* 0x000fe20000041838 */
[----:B------:R-:W-:-:S02]  /*2f40*/  ISETP.GE.AND P1, PT, R5, R9, PT ;  /* 0x000000090500720c */ /* 0x000fc40003f26270 */
[C---:B------:R-:W-:Y:S01]  /*2f50*/  ISETP.GE.AND P4, PT, R5.reuse, R11, PT ;  /* 0x0000000b0500720c */ /* 0x040fe20003f86270 */
[----:B------:R-:W-:Y:S01]  /*2f60*/  BAR.SYNC.DEFER_BLOCKING 0x0 ;  /* 0x0000000000007b1d */ /* 0x000fe20000010000 */
[----:B------:R-:W-:Y:S01]  /*2f70*/  ISETP.GE.AND P2, PT, R5, R10, PT ;  /* 0x0000000a0500720c */ /* 0x000fe20003f46270 */
[----:B------:R-:W-:Y:S01]  /*2f80*/  FMUL.FTZ R5, R53, c[0x0][0x2ec] ;  /* 0x0000bb0035057a20 */ /* 0x000fe20000410000 */
[----:B------:R-:W-:Y:S02]  /*2f90*/  ISETP.GE.AND P6, PT, R3, R8, PT ;  /* 0x000000080300720c */ /* 0x000fe40003fc6270 */
[----:B----4-:R-:W-:Y:S01]  /*2fa0*/  FSEL R66, R113, -INF , !P1 ;  /* 0xff80000071427808 */ /* 0x010fe20004800000 */
[----:B------:R1:W2:Y:S01]  /*2fb0*/  MUFU.TANH R138, R5 ;  /* 0x00000005008a7308 */ /* 0x0002a20000002400 */
[----:B------:R-:W-:Y:S02]  /*2fc0*/  FSEL R53, R112, -INF , !P4 ;  /* 0xff80000070357808 */ /* 0x000fe40006000000 */
[----:B------:R-:W-:-:S02]  /*2fd0*/  FSEL R55, R111, -INF , !P2 ;  /* 0xff8000006f377808 */ /* 0x000fc40005000000 */
[----:B------:R-:W-:Y:S01]  /*2fe0*/  FSEL R52, R107, -INF , !P6 ;  /* 0xff8000006b347808 */ /* 0x000fe20007000000 */
[----:B------:R-:W-:Y:S01]  /*2ff0*/  HMMA.16816.F32.BF16 R48, R24, R12, R40 ;  /* 0x0000000c1830723c */ /* 0x000fe20000041828 */
[----:B------:R-:W-:Y:S02]  /*3000*/  FSEL R64, R114, -INF , !P0 ;  /* 0xff80000072407808 */ /* 0x000fe40004000000 */
[C---:B------:R-:W-:Y:S02]  /*3010*/  ISETP.GE.AND P5, PT, R3.reuse, R9, PT ;  /* 0x000000090300720c */ /* 0x040fe40003fa6270 */
[C---:B------:R-:W-:Y:S02]  /*3020*/  ISETP.GE.AND P3, PT, R3.reuse, R11, PT ;  /* 0x0000000b0300720c */ /* 0x040fe40003f66270 */
[----:B------:R-:W-:Y:S01]  /*3030*/  ISETP.GE.AND P0, PT, R3, R10, PT ;  /* 0x0000000a0300720c */ /* 0x000fe20003f06270 */
[----:B------:R-:W-:Y:S01]  /*3040*/  HMMA.16816.F32.BF16 R40, R28, R16, R44 ;  /* 0x000000101c28723c */ /* 0x000fe2000004182c */
[----:B------:R-:W-:Y:S01]  /*3050*/  FMUL.FTZ R3, R54, c[0x0][0x2ec] ;  /* 0x0000bb0036037a20 */ /* 0x000fe20000410000 */
[----:B-1----:R-:W-:-:S02]  /*3060*/  IADD3 R5, R0, 0x9, RZ ;  /* 0x0000000900057810 */ /* 0x002fc40007ffe0ff */
[----:B------:R-:W-:Y:S01]  /*3070*/  FSEL R76, R105, -INF , !P5 ;  /* 0xff800000694c7808 */ /* 0x000fe20006800000 */
[----:B------:R1:W4:Y:S01]  /*3080*/  MUFU.TANH R69, R3 ;  /* 0x0000000300457308 */ /* 0x0003220000002400 */
[C---:B------:R-:W-:Y:S02]  /*3090*/  ISETP.GE.AND P1, PT, R5.reuse, R8, PT ;  /* 0x000000080500720c */ /* 0x040fe40003f26270 */
[C---:B------:R-:W-:Y:S01]  /*30a0*/  ISETP.GE.AND P4, PT, R5.reuse, R9, PT ;  /* 0x000000090500720c */ /* 0x040fe20003f86270 */
[----:B------:R-:W-:Y:S01]  /*30b0*/  HMMA.16816.F32.BF16 R28, R28, R18, R36 ;  /* 0x000000121c1c723c */ /* 0x000fe20000041824 */
[C---:B------:R-:W-:Y:S02]  /*30c0*/  ISETP.GE.AND P2, PT, R5.reuse, R11, PT ;  /* 0x0000000b0500720c */ /* 0x040fe40003f46270 */
[----:B------:R-:W-:Y:S01]  /*30d0*/  ISETP.GE.AND P6, PT, R5, R10, PT ;  /* 0x0000000a0500720c */ /* 0x000fe20003fc6270 */
[----:B------:R-:W-:Y:S01]  /*30e0*/  FMUL.FTZ R5, R60, c[0x0][0x2ec] ;  /* 0x0000bb003c057a20 */ /* 0x000fe20000410000 */
[----:B------:R-:W-:-:S02]  /*30f0*/  FSEL R54, R98, -INF , !P3 ;  /* 0xff80000062367808 */ /* 0x000fc40005800000 */
[----:B------:R-:W-:Y:S01]  /*3100*/  FSEL R60, R96, -INF , !P0 ;  /* 0xff800000603c7808 */ /* 0x000fe20004000000 */
[----:B------:R2:W2:Y:S01]  /*3110*/  MUFU.TANH R122, R5 ;  /* 0x00000005007a7308 */ /* 0x0004a20000002400 */
[----:B------:R-:W-:Y:S01]  /*3120*/  FSEL R65, R110, -INF , !P1 ;  /* 0xff8000006e417808 */ /* 0x000fe20004800000 */
[----:B------:R-:W-:Y:S01]  /*3130*/  HMMA.16816.F32.BF16 R24, R24, R14, R32 ;  /* 0x0000000e1818723c */ /* 0x000fe20000041820 */
[----:B------:R-:W-:Y:S01]  /*3140*/  FSEL R67, R106, -INF , !P4 ;  /* 0xff8000006a437808 */ /* 0x000fe20006000000 */
[----:B------:R-:W-:Y:S01]  /*3150*/  FMUL.FTZ R51, R51, c[0x0][0x2ec] ;  /* 0x0000bb0033337a20 */ /* 0x000fe20000410000 */
[----:B-1----:R-:W-:Y:S02]  /*3160*/  IADD3 R3, R0, 0x10, RZ ;  /* 0x0000001000037810 */ /* 0x002fe40007ffe0ff */
[----:B------:R-:W-:Y:S02]  /*3170*/  FSEL R44, R104, -INF , !P2 ;  /* 0xff800000682c7808 */ /* 0x000fe40005000000 */
[C---:B------:R-:W-:Y:S01]  /*3180*/  ISETP.GE.AND P5, PT, R3.reuse, R8, PT ;  /* 0x000000080300720c */ /* 0x040fe20003fa6270 */
[----:B------:R-:W-:Y:S01]  /*3190*/  HMMA.16816.F32.BF16 R40, R20, R12, R40 ;  /* 0x0000000c1428723c */ /* 0x000fe20000041828 */
[C---:B------:R-:W-:Y:S01]  /*31a0*/  ISETP.GE.AND P3, PT, R3.reuse, R9, PT ;  /* 0x000000090300720c */ /* 0x040fe20003f66270 */
[----:B------:R-:W-:Y:S01]  /*31b0*/  MUFU.TANH R51, R51 ;  /* 0x0000003300337308 */ /* 0x000fe20000002400 */
[----:B------:R-:W-:-:S02]  /*31c0*/  ISETP.GE.AND P0, PT, R3, R11, PT ;  /* 0x0000000b0300720c */ /* 0x000fc40003f06270 */
[----:B------:R-:W-:Y:S01]  /*31d0*/  ISETP.GE.AND P1, PT, R3, R10, PT ;  /* 0x0000000a0300720c */ /* 0x000fe20003f26270 */
[----:B--2---:R-:W-:Y:S01]  /*31e0*/  FMUL.FTZ R5, R61, c[0x0][0x2ec] ;  /* 0x0000bb003d057a20 */ /* 0x004fe20000410000 */
[----:B------:R-:W-:Y:S01]  /*31f0*/  IADD3 R3, R0, 0x11, RZ ;  /* 0x0000001100037810 */ /* 0x000fe20007ffe0ff */
[----:B------:R-:W-:Y:S01]  /*3200*/  HMMA.16816.F32.BF16 R20, R20, R14, R28 ;  /* 0x0000000e1414723c */ /* 0x000fe2000004181c */
[----:B------:R-:W-:Y:S01]  /*3210*/  FSEL R45, R101, -INF , !P6 ;  /* 0xff800000652d7808 */ /* 0x000fe20007000000 */
[----:B------:R1:W-:Y:S01]  /*3220*/  MUFU.TANH R68, R5 ;  /* 0x0000000500447308 */ /* 0x0003e20000002400 */
[----:B------:R-:W-:Y:S02]  /*3230*/  FSEL R61, R97, -INF , !P5 ;  /* 0xff800000613d7808 */ /* 0x000fe40006800000 */
[C---:B------:R-:W-:Y:S02]  /*3240*/  ISETP.GE.AND P4, PT, R3.reuse, R8, PT ;  /* 0x000000080300720c */ /* 0x040fe40003f86270 */
[C---:B------:R-:W-:Y:S01]  /*3250*/  ISETP.GE.AND P2, PT, R3.reuse, R9, PT ;  /* 0x000000090300720c */ /* 0x040fe20003f46270 */
[----:B------:R-:W-:Y:S01]  /*3260*/  FMUL.FTZ R12, R24, c[0x0][0x2ec] ;  /* 0x0000bb00180c7a20 */ /* 0x000fe20000410000 */
[----:B------:R-:W-:-:S02]  /*3270*/  ISETP.GE.AND P6, PT, R3, R11, PT ;  /* 0x0000000b0300720c */ /* 0x000fc40003fc6270 */
[----:B------:R-:W-:Y:S02]  /*3280*/  ISETP.GE.AND P5, PT, R3, R10, PT ;  /* 0x0000000a0300720c */ /* 0x000fe40003fa6270 */
[----:B------:R-:W-:Y:S01]  /*3290*/  IADD3 R3, R0, 0x18, RZ ;  /* 0x0000001800037810 */ /* 0x000fe20007ffe0ff */
[----:B------:R-:W-:Y:S01]  /*32a0*/  MUFU.TANH R12, R12 ;  /* 0x0000000c000c7308 */ /* 0x000fe20000002400 */
[----:B------:R-:W-:Y:S01]  /*32b0*/  FSEL R129, R129, -INF , !P3 ;  /* 0xff80000081817808 */ /* 0x000fe20005800000 */
[----:B------:R-:W-:Y:S01]  /*32c0*/  FMUL.FTZ R41, R41, c[0x0][0x2ec] ;  /* 0x0000bb0029297a20 */ /* 0x000fe20000410000 */
[----:B------:R-:W-:Y:S01]  /*32d0*/  FSEL R56, R92, -INF , !P0 ;  /* 0xff8000005c387808 */ /* 0x000fe20004000000 */
[----:B-1----:R-:W-:Y:S01]  /*32e0*/  FMUL.FTZ R5, R62, c[0x0][0x2ec] ;  /* 0x0000bb003e057a20 */ /* 0x002fe20000410000 */
[----:B------:R-:W-:Y:S01]  /*32f0*/  FSEL R88, R94, -INF , !P1 ;  /* 0xff8000005e587808 */ /* 0x000fe20004800000 */
[----:B------:R-:W-:Y:S01]  /*3300*/  FMUL.FTZ R40, R40, c[0x0][0x2ec] ;  /* 0x0000bb0028287a20 */ /* 0x000fe20000410000 */
[C---:B------:R-:W-:Y:S01]  /*3310*/  ISETP.GE.AND P3, PT, R3.reuse, R8, PT ;  /* 0x000000080300720c */ /* 0x040fe20003f66270 */
[----:B------:R1:W2:Y:S01]  /*3320*/  MUFU.TANH R7, R5 ;  /* 0x0000000500077308 */ /* 0x0002a20000002400 */
[C---:B------:R-:W-:Y:S01]  /*3330*/  ISETP.GE.AND P0, PT, R3.reuse, R9, PT ;  /* 0x000000090300720c */ /* 0x040fe20003f06270 */
[----:B------:R-:W-:Y:S01]  /*3340*/  FMUL.FTZ R42, R42, c[0x0][0x2ec] ;  /* 0x0000bb002a2a7a20 */ /* 0x000fe20000410000 */
[----:B------:R-:W-:Y:S01]  /*3350*/  ISETP.GE.AND P1, PT, R3, R11, PT ;  /* 0x0000000b0300720c */ /* 0x000fe20003f26270 */
[----:B------:R-:W-:Y:S01]  /*3360*/  FMUL.FTZ R43, R43, c[0x0][0x2ec] ;  /* 0x0000bb002b2b7a20 */ /* 0x000fe20000410000 */
[----:B------:R-:W-:Y:S01]  /*3370*/  FSEL R127, R127, -INF , !P2 ;  /* 0xff8000007f7f7808 */ /* 0x000fe20005000000 */
[----:B------:R-:W-:Y:S01]  /*3380*/  FMUL.FTZ R22, R22, c[0x0][0x2ec] ;  /* 0x0000bb0016167a20 */ /* 0x000fe20000410000 */
[----:B------:R-:W-:Y:S01]  /*3390*/  FSEL R101, R95, -INF , !P5 ;  /* 0xff8000005f657808 */ /* 0x000fe20006800000 */
[----:B------:R-:W-:Y:S01]  /*33a0*/  MUFU.TANH R41, R41 ;  /* 0x0000002900297308 */ /* 0x000fe20000002400 */
[----:B-----5:R-:W-:Y:S01]  /*33b0*/  FSEL R103, R103, -INF , !P3 ;  /* 0xff80000067677808 */ /* 0x020fe20005800000 */
[----:B------:R-:W-:Y:S01]  /*33c0*/  FMUL.FTZ R20, R20, c[0x0][0x2ec] ;  /* 0x0000bb0014147a20 */ /* 0x000fe20000410000 */
[----:B------:R-:W-:Y:S01]  /*33d0*/  FSEL R126, R126, -INF , !P0 ;  /* 0xff8000007e7e7808 */ /* 0x000fe20004000000 */
[----:B------:R-:W-:Y:S01]  /*33e0*/  FMUL.FTZ R21, R21, c[0x0][0x2ec] ;  /* 0x0000bb0015157a20 */ /* 0x000fe20000410000 */
[----:B------:R-:W-:Y:S01]  /*33f0*/  FSEL R80, R85, -INF , !P1 ;  /* 0xff80000055507808 */ /* 0x000fe20004800000 */
[----:B------:R-:W-:-:S02]  /*3400*/  FMUL.FTZ R23, R23, c[0x0][0x2ec] ;  /* 0x0000bb0017177a20 */ /* 0x000fc40000410000 */
[----:B-1----:R-:W-:Y:S01]  /*3410*/  FMUL.FTZ R5, R63, c[0x0][0x2ec] ;  /* 0x0000bb003f057a20 */ /* 0x002fe20000410000 */
[----:B------:R-:W-:Y:S08]  /*3420*/  MUFU.TANH R40, R40 ;  /* 0x0000002800287308 */ /* 0x000ff00000002400 */
[----:B------:R1:W5:Y:S08]  /*3430*/  MUFU.TANH R47, R5 ;  /* 0x00000005002f7308 */ /* 0x0003700000002400 */
[----:B------:R-:W-:Y:S01]  /*3440*/  MUFU.TANH R42, R42 ;  /* 0x0000002a002a7308 */ /* 0x000fe20000002400 */
[----:B-1----:R-:W-:Y:S01]  /*3450*/  FMUL.FTZ R5, R48, c[0x0][0x2ec] ;  /* 0x0000bb0030057a20 */ /* 0x002fe20000410000 */
[----:B------:R-:W-:-:S06]  /*3460*/  FSEL R48, R99, -INF , !P4 ;  /* 0xff80000063307808 */ /* 0x000fcc0006000000 */
[----:B------:R-:W-:Y:S01]  /*3470*/  MUFU.TANH R43, R43 ;  /* 0x0000002b002b7308 */ /* 0x000fe20000002400 */
[----:B------:R-:W-:Y:S02]  /*3480*/  ISETP.GE.AND P4, PT, R3, R10, PT ;  /* 0x0000000a0300720c */ /* 0x000fe40003f86270 */
[----:B------:R-:W-:Y:S02]  /*3490*/  IADD3 R3, R0, 0x19, RZ ;  /* 0x0000001900037810 */ /* 0x000fe40007ffe0ff */
[----:B------:R-:W-:Y:S02]  /*34a0*/  FSEL R81, R84, -INF , !P4 ;  /* 0xff80000054517808 */ /* 0x000fe40006000000 */
[C---:B------:R-:W-:Y:S01]  /*34b0*/  ISETP.GE.AND P2, PT, R3.reuse, R8, PT ;  /* 0x000000080300720c */ /* 0x040fe20003f46270 */
[----:B------:R1:W1:Y:S01]  /*34c0*/  MUFU.TANH R46, R5 ;  /* 0x00000005002e7308 */ /* 0x0002620000002400 */
[C---:B------:R-:W-:Y:S02]  /*34d0*/  ISETP.GE.AND P5, PT, R3.reuse, R11, PT ;  /* 0x0000000b0300720c */ /* 0x040fe40003fa6270 */
[----:B------:R-:W-:-:S02]  /*34e0*/  ISETP.GE.AND P3, PT, R3, R10, PT ;  /* 0x0000000a0300720c */ /* 0x000fc40003f66270 */
[----:B------:R-:W-:Y:S02]  /*34f0*/  FSEL R102, R102, -INF , !P2 ;  /* 0xff80000066667808 */ /* 0x000fe40005000000 */
[----:B------:R-:W-:Y:S01]  /*3500*/  FSEL R71, R89, -INF , !P5 ;  /* 0xff80000059477808 */ /* 0x000fe20006800000 */
[----:B------:R-:W-:Y:S01]  /*3510*/  MUFU.TANH R22, R22 ;  /* 0x0000001600167308 */ /* 0x000fe20000002400 */
[----:B------:R-:W-:Y:S01]  /*3520*/  FSEL R100, R100, -INF , !P3 ;  /* 0xff80000064647808 */ /* 0x000fe20005800000 */
[----:B-1----:R-:W-:Y:S01]  /*3530*/  FMUL.FTZ R5, R49, c[0x0][0x2ec] ;  /* 0x0000bb0031057a20 */ /* 0x002fe20000410000 */
[----:B------:R-:W-:-:S05]  /*3540*/  FSEL R49, R93, -INF , !P6 ;  /* 0xff8000005d317808 */ /* 0x000fca0007000000 */
[----:B------:R-:W-:Y:S01]  /*3550*/  MUFU.TANH R20, R20 ;  /* 0x0000001400147308 */ /* 0x000fe20000002400 */
[-C--:B------:R-:W-:Y:S02]  /*3560*/  ISETP.GE.AND P6, PT, R3, R9.reuse, PT ;  /* 0x000000090300720c */ /* 0x080fe40003fc6270 */
[----:B------:R-:W-:Y:S02]  /*3570*/  IADD3 R3, R0, 0x20, RZ ;  /* 0x0000002000037810 */ /* 0x000fe40007ffe0ff */
[----:B------:R-:W-:Y:S02]  /*3580*/  FSEL R124, R124, -INF , !P6 ;  /* 0xff8000007c7c7808 */ /* 0x000fe40007000000 */
[C---:B------:R-:W-:Y:S01]  /*3590*/  ISETP.GE.AND P0, PT, R3.reuse, R8, PT ;  /* 0x000000080300720c */ /* 0x040fe20003f06270 */
[----:B------:R1:W-:Y:S01]  /*35a0*/  MUFU.TANH R17, R5 ;  /* 0x0000000500117308 */ /* 0x0003e20000002400 */
[C---:B------:R-:W-:Y:S02]  /*35b0*/  ISETP.GE.AND P1, PT, R3.reuse, R9, PT ;  /* 0x000000090300720c */ /* 0x040fe40003f26270 */
[----:B------:R-:W-:-:S02]  /*35c0*/  ISETP.GE.AND P4, PT, R3, R11, PT ;  /* 0x0000000b0300720c */ /* 0x000fc40003f86270 */
[----:B------:R-:W-:Y:S02]  /*35d0*/  ISETP.GE.AND P2, PT, R3, R10, PT ;  /* 0x0000000a0300720c */ /* 0x000fe40003f46270 */
[----:B------:R-:W-:Y:S01]  /*35e0*/  IADD3 R3, R0, 0x21, RZ ;  /* 0x0000002100037810 */ /* 0x000fe20007ffe0ff */
[----:B------:R-:W-:Y:S01]  /*35f0*/  MUFU.TANH R21, R21 ;  /* 0x0000001500157308 */ /* 0x000fe20000002400 */
[----:B------:R-:W-:Y:S02]  /*3600*/  FSEL R109, R109, -INF , !P0 ;  /* 0xff8000006d6d7808 */ /* 0x000fe40004000000 */
[----:B------:R-:W-:Y:S02]  /*3610*/  FSEL R147, R147, -INF , !P1 ;  /* 0xff80000093937808 */ /* 0x000fe40004800000 */
[C---:B------:R-:W-:Y:S02]  /*3620*/  ISETP.GE.AND P6, PT, R3.reuse, R8, PT ;  /* 0x000000080300720c */ /* 0x040fe40003fc6270 */
[C---:B------:R-:W-:Y:S01]  /*3630*/  ISETP.GE.AND P5, PT, R3.reuse, R9, PT ;  /* 0x000000090300720c */ /* 0x040fe20003fa6270 */
[----:B-1----:R-:W-:Y:S01]  /*3640*/  FMUL.FTZ R5, R50, c[0x0][0x2ec] ;  /* 0x0000bb0032057a20 */ /* 0x002fe20000410000 */
[C---:B------:R-:W-:Y:S01]  /*3650*/  ISETP.GE.AND P3, PT, R3.reuse, R11, PT ;  /* 0x0000000b0300720c */ /* 0x040fe20003f66270 */
[----:B------:R-:W-:Y:S01]  /*3660*/  MUFU.TANH R23, R23 ;  /* 0x0000001700177308 */ /* 0x000fe20000002400 */
[----:B------:R-:W-:-:S02]  /*3670*/  ISETP.GE.AND P0, PT, R3, R10, PT ;  /* 0x0000000a0300720c */ /* 0x000fc40003f06270 */
[----:B------:R-:W-:Y:S02]  /*3680*/  IADD3 R3, R0, 0x29, RZ ;  /* 0x0000002900037810 */ /* 0x000fe40007ffe0ff */
[----:B------:R-:W-:Y:S02]  /*3690*/  FSEL R123, R123, -INF , !P4 ;  /* 0xff8000007b7b7808 */ /* 0x000fe40006000000 */
[----:B---3--:R-:W-:Y:S01]  /*36a0*/  FSEL R128, R128, -INF , !P2 ;  /* 0xff80000080807808 */ /* 0x008fe20005000000 */
[----:B------:R1:W3:Y:S01]  /*36b0*/  MUFU.TANH R16, R5 ;  /* 0x0000000500107308 */ /* 0x0002e20000002400 */
[----:B------:R-:W-:Y:S02]  /*36c0*/  FSEL R108, R108, -INF , !P6 ;  /* 0xff8000006c6c7808 */ /* 0x000fe40007000000 */
[----:B------:R-:W-:Y:S02]  /*36d0*/  FSEL R146, R146, -INF , !P5 ;  /* 0xff80000092927808 */ /* 0x000fe40006800000 */
[----:B------:R-:W-:-:S02]  /*36e0*/  FSEL R125, R125, -INF , !P3 ;  /* 0xff8000007d7d7808 */ /* 0x000fc40005800000 */
[----:B------:R-:W-:Y:S02]  /*36f0*/  FSEL R134, R134, -INF , !P0 ;  /* 0xff80000086867808 */ /* 0x000fe40004000000 */
[C---:B------:R-:W-:Y:S02]  /*3700*/  ISETP.GE.AND P5, PT, R3.reuse, R8, PT ;  /* 0x000000080300720c */ /* 0x040fe40003fa6270 */
[C---:B------:R-:W-:Y:S02]  /*3710*/  ISETP.GE.AND P3, PT, R3.reuse, R9, PT ;  /* 0x000000090300720c */ /* 0x040fe40003f66270 */
[----:B------:R-:W-:Y:S02]  /*3720*/  ISETP.GE.AND P0, PT, R3, R11, PT ;  /* 0x0000000b0300720c */ /* 0x000fe40003f06270 */
[----:B------:R-:W-:Y:S02]  /*3730*/  FSEL R138, R138, -INF , !P5 ;  /* 0xff8000008a8a7808 */ /* 0x000fe40006800000 */
[----:B-1----:R-:W-:-:S02]  /*3740*/  IADD3 R5, R0, 0x28, RZ ;  /* 0x0000002800057810 */ /* 0x002fc40007ffe0ff */
[----:B------:R-:W-:Y:S02]  /*3750*/  FSEL R142, R72, -INF , !P3 ;  /* 0xff800000488e7808 */ /* 0x000fe40005800000 */
[C---:B------:R-:W-:Y:S02]  /*3760*/  ISETP.GE.AND P1, PT, R5.reuse, R8, PT ;  /* 0x000000080500720c */ /* 0x040fe40003f26270 */
[C---:B------:R-:W-:Y:S02]  /*3770*/  ISETP.GE.AND P4, PT, R5.reuse, R9, PT ;  /* 0x000000090500720c */ /* 0x040fe40003f86270 */
[----:B------:R-:W-:Y:S02]  /*3780*/  FSEL R120, R120, -INF , !P1 ;  /* 0xff80000078787808 */ /* 0x000fe40004800000 */
[C---:B------:R-:W-:Y:S02]  /*3790*/  ISETP.GE.AND P2, PT, R5.reuse, R11, PT ;  /* 0x0000000b0500720c */ /* 0x040fe40003f46270 */
[-C--:B------:R-:W-:Y:S01]  /*37a0*/  ISETP.GE.AND P6, PT, R5, R10.reuse, PT ;  /* 0x0000000a0500720c */ /* 0x080fe20003fc6270 */
[----:B------:R-:W-:Y:S01]  /*37b0*/  FMUL.FTZ R5, R25, c[0x0][0x2ec] ;  /* 0x0000bb0019057a20 */ /* 0x000fe20000410000 */
[----:B------:R-:W-:-:S02]  /*37c0*/  ISETP.GE.AND P1, PT, R3, R10, PT ;  /* 0x0000000a0300720c */ /* 0x000fc40003f26270 */
[----:B------:R-:W-:Y:S01]  /*37d0*/  IADD3 R3, R0, 0x30, RZ ;  /* 0x0000003000037810 */ /* 0x000fe20007ffe0ff */
[----:B------:R1:W-:Y:S01]  /*37e0*/  MUFU.TANH R13, R5 ;  /* 0x00000005000d7308 */ /* 0x0003e20000002400 */
[----:B----4-:R-:W-:Y:S02]  /*37f0*/  FSEL R145, R69, -INF , !P4 ;  /* 0xff80000045917808 */ /* 0x010fe40006000000 */
[----:B------:R-:W-:Y:S02]  /*3800*/  FSEL R122, R122, -INF , !P2 ;  /* 0xff8000007a7a7808 */ /* 0x000fe40005000000 */
[----:B--2---:R-:W-:Y:S01]  /*3810*/  FSEL R132, R7, -INF , !P6 ;  /* 0xff80000007847808 */ /* 0x004fe20007000000 */
[----:B------:R-:W-:Y:S01]  /*3820*/  FMUL.FTZ R7, R27, c[0x0][0x2ec] ;  /* 0x0000bb001b077a20 */ /* 0x000fe20000410000 */
[C---:B------:R-:W-:Y:S02]  /*3830*/  ISETP.GE.AND P4, PT, R3.reuse, R8, PT ;  /* 0x000000080300720c */ /* 0x040fe40003f86270 */
[----:B------:R-:W-:-:S02]  /*3840*/  ISETP.GE.AND P2, PT, R3, R9, PT ;  /* 0x000000090300720c */ /* 0x000fc40003f46270 */
[CC--:B------:R-:W-:Y:S01]  /*3850*/  ISETP.GE.AND P6, PT, R3.reuse, R11.reuse, PT ;  /* 0x0000000b0300720c */ /* 0x0c0fe20003fc6270 */
[----:B------:R-:W-:Y:S01]  /*3860*/  MUFU.TANH R7, R7 ;  /* 0x0000000700077308 */ /* 0x000fe20000002400 */
[----:B------:R-:W-:Y:S02]  /*3870*/  ISETP.GE.AND P5, PT, R3, R10, PT ;  /* 0x0000000a0300720c */ /* 0x000fe40003fa6270 */
[----:B------:R-:W-:Y:S01]  /*3880*/  IADD3 R3, R0, 0x31, RZ ;  /* 0x0000003100037810 */ /* 0x000fe20007ffe0ff */
[----:B-1----:R-:W-:Y:S01]  /*3890*/  FMUL.FTZ R5, R26, c[0x0][0x2ec] ;  /* 0x0000bb001a057a20 */ /* 0x002fe20000410000 */
[----:B-----5:R-:W-:Y:S02]  /*38a0*/  FSEL R133, R47, -INF , !P1 ;  /* 0xff8000002f857808 */ /* 0x020fe40004800000 */
[----:B------:R-:W-:Y:S02]  /*38b0*/  ISETP.GE.AND P1, PT, R3, R11, PT ;  /* 0x0000000b0300720c */ /* 0x000fe40003f26270 */
[----:B------:R-:W-:Y:S01]  /*38c0*/  FSEL R121, R68, -INF , !P0 ;  /* 0xff80000044797808 */ /* 0x000fe20004000000 */
[----:B------:R-:W1:Y:S01]  /*38d0*/  MUFU.TANH R5, R5 ;  /* 0x0000000500057308 */ /* 0x000e620000002400 */
[----:B------:R-:W-:-:S02]  /*38e0*/  FSEL R144, R41, -INF , !P1 ;  /* 0xff80000029907808 */ /* 0x000fc40004800000 */
[----:B------:R-:W-:Y:S02]  /*38f0*/  FSEL R136, R46, -INF , !P4 ;  /* 0xff8000002e887808 */ /* 0x000fe40006000000 */
[CC--:B------:R-:W-:Y:S02]  /*3900*/  ISETP.GE.AND P1, PT, R0.reuse, R9.reuse, PT ;  /* 0x000000090000720c */ /* 0x0c0fe40003f26270 */
[C---:B------:R-:W-:Y:S02]  /*3910*/  ISETP.GE.AND P3, PT, R3.reuse, R8, PT ;  /* 0x000000080300720c */ /* 0x040fe40003f66270 */
[C---:B------:R-:W-:Y:S02]  /*3920*/  ISETP.GE.AND P0, PT, R3.reuse, R9, PT ;  /* 0x000000090300720c */ /* 0x040fe40003f06270 */
[----:B------:R-:W-:Y:S02]  /*3930*/  ISETP.GE.AND P4, PT, R3, R10, PT ;  /* 0x0000000a0300720c */ /* 0x000fe40003f86270 */
[----:B------:R-:W-:-:S02]  /*3940*/  IADD3 R3, R0, 0x38, RZ ;  /* 0x0000003800037810 */ /* 0x000fc40007ffe0ff */
[----:B------:R-:W-:Y:S02]  /*3950*/  FSEL R26, R117, -INF , !P1 ;  /* 0xff800000751a7808 */ /* 0x000fe40004800000 */
[----:B---3--:R-:W-:Y:S02]  /*3960*/  FSEL R155, R16, -INF , !P2 ;  /* 0xff800000109b7808 */ /* 0x008fe40005000000 */
[----:B------:R-:W-:Y:S02]  /*3970*/  ISETP.GE.AND P1, PT, R216, 0x2, PT ;  /* 0x00000002d800780c */ /* 0x000fe40003f26270 */
[----:B------:R-:W-:Y:S02]  /*3980*/  ISETP.GE.AND P2, PT, R3, R8, PT ;  /* 0x000000080300720c */ /* 0x000fe40003f46270 */
[----:B------:R-:W-:Y:S02]  /*3990*/  FSEL R137, R17, -INF , !P3 ;  /* 0xff80000011897808 */ /* 0x000fe40005800000 */
[----:B------:R-:W-:-:S02]  /*39a0*/  FSEL R143, R40, -INF , !P6 ;  /* 0xff800000288f7808 */ /* 0x000fc40007000000 */
[----:B------:R-:W-:Y:S02]  /*39b0*/  FSEL R150, R42, -INF , !P5 ;  /* 0xff8000002a967808 */ /* 0x000fe40006800000 */
[----:B------:R-:W-:Y:S02]  /*39c0*/  ISETP.GE.AND P3, PT, R3, R10, PT ;  /* 0x0000000a0300720c */ /* 0x000fe40003f66270 */
[----:B------:R-:W-:Y:S02]  /*39d0*/  FSEL R154, R51, -INF , !P0 ;  /* 0xff800000339a7808 */ /* 0x000fe40004000000 */
[----:B------:R-:W-:Y:S02]  /*39e0*/  FSEL R151, R43, -INF , !P4 ;  /* 0xff8000002b977808 */ /* 0x000fe40006000000 */
[----:B------:R-:W-:Y:S02]  /*39f0*/  FSEL R135, R12, -INF , !P2 ;  /* 0xff8000000c877808 */ /* 0x000fe40005000000 */
[----:B------:R-:W-:-:S02]  /*3a00*/  ISETP.GE.AND P6, PT, R3, R9, PT ;  /* 0x000000090300720c */ /* 0x000fc40003fc6270 */
[-C--:B------:R-:W-:Y:S02]  /*3a10*/  ISETP.GE.AND P5, PT, R3, R11.reuse, PT ;  /* 0x0000000b0300720c */ /* 0x080fe40003fa6270 */
[C---:B------:R-:W-:Y:S02]  /*3a20*/  ISETP.GE.AND P0, PT, R0.reuse, R8, PT ;  /* 0x000000080000720c */ /* 0x040fe40003f06270 */
[C---:B------:R-:W-:Y:S02]  /*3a30*/  ISETP.GE.AND P4, PT, R0.reuse, R11, PT ;  /* 0x0000000b0000720c */ /* 0x040fe40003f86270 */
[C---:B------:R-:W-:Y:S02]  /*3a40*/  ISETP.GE.AND P2, PT, R0.reuse, R10, PT ;  /* 0x0000000a0000720c */ /* 0x040fe40003f46270 */
[----:B------:R-:W-:Y:S02]  /*3a50*/  IADD3 R0, R0, 0x39, RZ ;  /* 0x0000003900007810 */ /* 0x000fe40007ffe0ff */
[----:B------:R-:W-:-:S02]  /*3a60*/  FSEL R149, R22, -INF , !P3 ;  /* 0xff80000016957808 */ /* 0x000fc40005800000 */
[----:B-1----:R-:W-:Y:S02]  /*3a70*/  FSEL R153, R5, -INF , !P6 ;  /* 0xff80000005997808 */ /* 0x002fe40007000000 */
[----:B------:R-:W-:Y:S02]  /*3a80*/  FSEL R141, R20, -INF , !P5 ;  /* 0xff800000148d7808 */ /* 0x000fe40006800000 */
[----:B------:R-:W-:Y:S02]  /*3a90*/  FSEL R22, R118, -INF , !P0 ;  /* 0xff80000076167808 */ /* 0x000fe40004000000 */
[C---:B------:R-:W-:Y:S02]  /*3aa0*/  ISETP.GE.AND P6, PT, R0.reuse, R8, PT ;  /* 0x000000080000720c */ /* 0x040fe40003fc6270 */
[C---:B------:R-:W-:Y:S02]  /*3ab0*/  ISETP.GE.AND P5, PT, R0.reuse, R9, PT ;  /* 0x000000090000720c */ /* 0x040fe40003fa6270 */
[----:B------:R-:W-:-:S02]  /*3ac0*/  ISETP.GE.AND P3, PT, R0, R11, PT ;  /* 0x0000000b0000720c */ /* 0x000fc40003f66270 */
[----:B------:R-:W-:Y:S02]  /*3ad0*/  ISETP.GE.AND P0, PT, R0, R10, PT ;  /* 0x0000000a0000720c */ /* 0x000fe40003f06270 */
[----:B------:R-:W-:Y:S02]  /*3ae0*/  FSEL R24, R116, -INF , !P4 ;  /* 0xff80000074187808 */ /* 0x000fe40006000000 */
[----:B------:R-:W-:Y:S02]  /*3af0*/  FSEL R25, R115, -INF , !P2 ;  /* 0xff80000073197808 */ /* 0x000fe40005000000 */
[----:B------:R-:W-:Y:S02]  /*3b00*/  FSEL R139, R13, -INF , !P6 ;  /* 0xff8000000d8b7808 */ /* 0x000fe40007000000 */
[----:B------:R-:W-:Y:S02]  /*3b10*/  FSEL R152, R7, -INF , !P5 ;  /* 0xff80000007987808 */ /* 0x000fe40006800000 */
[----:B------:R-:W-:-:S02]  /*3b20*/  FSEL R140, R21, -INF , !P3 ;  /* 0xff800000158c7808 */ /* 0x000fc40005800000 */
        /* <DEDUP_REMOVED lines=49> */
.L_x_914:
[----:B------:R-:W-:Y:S05]  /*3e40*/  BSYNC B0 ;  /* 0x0000000000007941 */ /* 0x000fea0003800000 */
.L_x_913:
[----:B------:R-:W0:Y:S02]  /*3e50*/  LDGDEPBAR ;  /* 0x00000000000079af */ /* 0x000e240000000000 */
.L_x_912:
[----:B------:R-:W-:Y:S02]  /*3e60*/  FMNMX.FTZ R0, R22, R64, !PT ;  /* 0x0000004016007209 */ /* 0x000fe40007810000 */
[----:B------:R-:W-:Y:S02]  /*3e70*/  SHF.L.U32 R189, R6, 0x1, RZ ;  /* 0x0000000106bd7819 */ /* 0x000fe400000006ff */
[----:B------:R-:W-:Y:S02]  /*3e80*/  FMNMX.FTZ R0, R52, R0, !PT ;  /* 0x0000000034007209 */ /* 0x000fe40007810000 */
[-C--:B------:R-:W-:Y:S02]  /*3e90*/  LEA R190, R4, R189.reuse, 0x1 ;  /* 0x000000bd04be7211 */ /* 0x080fe400078e08ff */
[----:B------:R-:W-:Y:S02]  /*3ea0*/  FMNMX.FTZ R0, R65, R0, !PT ;  /* 0x0000000041007209 */ /* 0x000fe40007810000 */
[----:B------:R-:W-:Y:S01]  /*3eb0*/  LEA R192, R2, R189, 0x1 ;  /* 0x000000bd02c07211 */ /* 0x000fe200078e08ff */
[----:B------:R-:W-:Y:S01]  /*3ec0*/  LDSM.16.MT88.4 R32, [R190+0x6000] ;  /* 0x00600000be20783b */ /* 0x000fe20000004200 */
[----:B------:R-:W-:-:S02]  /*3ed0*/  FMNMX.FTZ R0, R61, R0, !PT ;  /* 0x000000003d007209 */ /* 0x000fc40007810000 */
[----:B------:R-:W-:Y:S01]  /*3ee0*/  LEA R191, R2, R190, 0x1 ;  /* 0x000000be02bf7211 */ /* 0x000fe200078e08ff */
        /* <DEDUP_REMOVED lines=35> */
[----:B------:R-:W3:Y:S01]  /*4120*/  SHFL.BFLY PT, R7, R70, 0x2, 0x1f ;  /* 0x0c401f0046077f89 */ /* 0x000ee200000e0000 */
[----:B------:R-:W-:Y:S02]  /*4130*/  FMNMX.FTZ R0, R134, R0, !PT ;  /* 0x0000000086007209 */ /* 0x000fe40007810000 */
[----:B------:R-:W-:Y:S02]  /*4140*/  FMNMX.FTZ R5, R141, R5, !PT ;  /* 0x000000058d057209 */ /* 0x000fe40007810000 */
[----:B------:R-:W-:-:S02]  /*4150*/  FMNMX.FTZ R3, R132, R0, !PT ;  /* 0x0000000084037209 */ /* 0x000fc40007810000 */
[----:B------:R-:W-:Y:S02]  /*4160*/  FMNMX.FTZ R0, R140, R5, !PT ;  /* 0x000000058c007209 */ /* 0x000fe40007810000 */
[----:B------:R-:W-:Y:S02]  /*4170*/  FMNMX.FTZ R3, R133, R3, !PT ;  /* 0x0000000385037209 */ /* 0x000fe40007810000 */
[----:B------:R-:W-:Y:S01]  /*4180*/  FMNMX.FTZ R5, R26, R66, !PT ;  /* 0x000000421a057209 */ /* 0x000fe20007810000 */
[----:B--2---:R-:W2:Y:S01]  /*4190*/  SHFL.BFLY PT, R13, R0, 0x2, 0x1f ;  /* 0x0c401f00000d7f89 */ /* 0x004ea200000e0000 */
[----:B------:R-:W-:Y:S02]  /*41a0*/  FMNMX.FTZ R3, R150, R3, !PT ;  /* 0x0000000396037209 */ /* 0x000fe40007810000 */
[----:B------:R-:W-:Y:S02]  /*41b0*/  FMNMX.FTZ R5, R76, R5, !PT ;  /* 0x000000054c057209 */ /* 0x000fe40007810000 */
[----:B------:R-:W-:-:S02]  /*41c0*/  FMNMX.FTZ R3, R151, R3, !PT ;  /* 0x0000000397037209 */ /* 0x000fc40007810000 */
[----:B------:R-:W-:Y:S02]  /*41d0*/  FMNMX.FTZ R5, R67, R5, !PT ;  /* 0x0000000543057209 */ /* 0x000fe40007810000 */
[----:B------:R-:W-:Y:S02]  /*41e0*/  FMNMX.FTZ R3, R149, R3, !PT ;  /* 0x0000000395037209 */ /* 0x000fe40007810000 */
[----:B------:R-:W-:Y:S02]  /*41f0*/  FMNMX.FTZ R5, R129, R5, !PT ;  /* 0x0000000581057209 */ /* 0x000fe40007810000 */
[----:B---3--:R-:W-:Y:S02]  /*4200*/  FMNMX.FTZ R70, R70, R7, !PT ;  /* 0x0000000746467209 */ /* 0x008fe40007810000 */
[----:B------:R-:W-:Y:S02]  /*4210*/  FMNMX.FTZ R3, R148, R3, !PT ;  /* 0x0000000394037209 */ /* 0x000fe40007810000 */
[----:B------:R-:W-:Y:S01]  /*4220*/  FMNMX.FTZ R5, R127, R5, !PT ;  /* 0x000000057f057209 */ /* 0x000fe20007810000 */
[----:B------:R-:W3:Y:S03]  /*4230*/  SHFL.BFLY PT, R7, R70, 0x1, 0x1f ;  /* 0x0c201f0046077f89 */ /* 0x000ee600000e0000 */
[----:B------:R-:W-:Y:S01]  /*4240*/  FMNMX.FTZ R5, R126, R5, !PT ;  /* 0x000000057e057209 */ /* 0x000fe20007810000 */
[----:B------:R-:W4:Y:S01]  /*4250*/  SHFL.BFLY PT, R12, R3, 0x2, 0x1f ;  /* 0x0c401f00030c7f89 */ /* 0x000f2200000e0000 */
[----:B--2---:R-:W-:-:S02]  /*4260*/  FMNMX.FTZ R0, R0, R13, !PT ;  /* 0x0000000d00007209 */ /* 0x004fc40007810000 */
[----:B------:R-:W-:-:S03]  /*4270*/  FMNMX.FTZ R5, R124, R5, !PT ;  /* 0x000000057c057209 */ /* 0x000fc60007810000 */
[----:B------:R-:W2:Y:S01]  /*4280*/  SHFL.BFLY PT, R68, R0, 0x1, 0x1f ;  /* 0x0c201f0000447f89 */ /* 0x000ea200000e0000 */
[----:B------:R-:W-:-:S04]  /*4290*/  FMNMX.FTZ R5, R147, R5, !PT ;  /* 0x0000000593057209 */ /* 0x000fc80007810000 */
[----:B------:R-:W-:Y:S02]  /*42a0*/  FMNMX.FTZ R5, R146, R5, !PT ;  /* 0x0000000592057209 */ /* 0x000fe40007810000 */
[----:B---3--:R-:W-:Y:S02]  /*42b0*/  FMNMX.FTZ R70, R70, R7, !PT ;  /* 0x0000000746467209 */ /* 0x008fe40007810000 */
[----:B----4-:R-:W-:-:S03]  /*42c0*/  FMNMX.FTZ R3, R3, R12, !PT ;  /* 0x0000000c03037209 */ /* 0x010fc60007810000 */
[C---:B------:R-:W-:Y:S01]  /*42d0*/  FMUL.FTZ R7, R70.reuse, c[0x0][0x23c] ;  /* 0x00008f0046077a20 */ /* 0x040fe20000410000 */
[----:B------:R-:W-:Y:S02]  /*42e0*/  FMNMX.FTZ R12, R145, R5, !PT ;  /* 0x00000005910c7209 */ /* 0x000fe40007810000 */
[----:B------:R-:W-:Y:S01]  /*42f0*/  FSETP.NEU.FTZ.AND P0, PT, R70, -INF , PT ;  /* 0xff8000004600780b */ /* 0x000fe20003f1d000 */
[----:B------:R-:W3:Y:S01]  /*4300*/  SHFL.BFLY PT, R15, R3, 0x1, 0x1f ;  /* 0x0c201f00030f7f89 */ /* 0x000ee200000e0000 */
[----:B------:R-:W-:Y:S02]  /*4310*/  FMNMX.FTZ R12, R142, R12, !PT ;  /* 0x0000000c8e0c7209 */ /* 0x000fe40007810000 */
[----:B--2---:R-:W-:Y:S02]  /*4320*/  FMNMX.FTZ R68, R0, R68, !PT ;  /* 0x0000004400447209 */ /* 0x004fe40007810000 */
[----:B------:R-:W-:Y:S02]  /*4330*/  FSEL R7, R7, RZ, P0 ;  /* 0x000000ff07077208 */ /* 0x000fe40000000000 */
[----:B------:R-:W-:Y:S01]  /*4340*/  FMNMX.FTZ R0, R155, R12, !PT ;  /* 0x0000000c9b007209 */ /* 0x000fe20007810000 */
[C---:B------:R-:W-:Y:S01]  /*4350*/  FMUL.FTZ R13, R68.reuse, c[0x0][0x23c] ;  /* 0x00008f00440d7a20 */ /* 0x040fe20000410000 */
[----:B------:R-:W-:Y:S01]  /*4360*/  FSETP.NEU.FTZ.AND P0, PT, R68, -INF , PT ;  /* 0xff8000004400780b */ /* 0x000fe20003f1d000 */
[--C-:B------:R-:W-:Y:S01]  /*4370*/  FFMA.FTZ R5, R22, c[0x0][0x23c], -R7.reuse ;  /* 0x00008f0016057a23 */ /* 0x100fe20000010807 */
[----:B------:R-:W-:Y:S01]  /*4380*/  FMNMX.FTZ R0, R154, R0, !PT ;  /* 0x000000009a007209 */ /* 0x000fe20007810000 */
[----:B-1----:R-:W-:Y:S02]  /*4390*/  LDSM.16.MT88.4 R20, [R189+0x6000] ;  /* 0x00600000bd14783b */ /* 0x002fe40000004200 */
[----:B------:R1:W-:Y:S01]  /*43a0*/  MUFU.EX2 R220, R5 ;  /* 0x0000000500dc7308 */ /* 0x0003e20000000800 */
[----:B------:R-:W-:Y:S01]  /*43b0*/  FMNMX.FTZ R12, R153, R0, !PT ;  /* 0x00000000990c7209 */ /* 0x000fe20007810000 */
[----:B------:R-:W-:-:S03]  /*43c0*/  FFMA.FTZ R0, R52, c[0x0][0x23c], -R7 ;  /* 0x00008f0034007a23 */ /* 0x000fc60000010807 */
[----:B------:R-:W-:-:S03]  /*43d0*/  FMNMX.FTZ R12, R152, R12, !PT ;  /* 0x0000000c980c7209 */ /* 0x000fc60007810000 */
[----:B------:R-:W-:Y:S02]  /*43e0*/  MUFU.EX2 R219, R0 ;  /* 0x0000000000db7308 */ /* 0x000fe40000000800 */
[----:B------:R-:W2:Y:S01]  /*43f0*/  SHFL.BFLY PT, R14, R12, 0x2, 0x1f ;  /* 0x0c401f000c0e7f89 */ /* 0x000ea200000e0000 */
[----:B---3--:R-:W-:Y:S01]  /*4400*/  FMNMX.FTZ R3, R3, R15, !PT ;  /* 0x0000000f03037209 */ /* 0x008fe20007810000 */
[----:B-1----:R-:W-:-:S04]  /*4410*/  FFMA.FTZ R5, R64, c[0x0][0x23c], -R7 ;  /* 0x00008f0040057a23 */ /* 0x002fc80000010807 */
[----:B------:R1:W3:Y:S01]  /*4420*/  MUFU.EX2 R217, R5 ;  /* 0x0000000500d97308 */ /* 0x0002e20000000800 */
[----:B--2---:R-:W-:Y:S02]  /*4430*/  FMNMX.FTZ R12, R12, R14, !PT ;  /* 0x0000000e0c0c7209 */ /* 0x004fe40007810000 */
[----:B-1----:R-:W-:Y:S02]  /*4440*/  FSEL R5, R13, RZ, P0 ;  /* 0x000000ff0d057208 */ /* 0x002fe40000000000 */
[----:B------:R-:W-:Y:S02]  /*4450*/  FSETP.NEU.FTZ.AND P0, PT, R3, -INF , PT ;  /* 0xff8000000300780b */ /* 0x000fe40003f1d000 */
[----:B---3--:R-:W-:Y:S01]  /*4460*/  F2FP.BF16.PACK_AB R16, R217, R220 ;  /* 0x000000dcd910723e */ /* 0x008fe200000010ff */
[--C-:B------:R-:W-:Y:S02]  /*4470*/  FFMA.FTZ R0, R24, c[0x0][0x23c], -R5.reuse ;  /* 0x00008f0018007a23 */ /* 0x100fe40000010805 */
[----:B------:R-:W-:-:S02]  /*4480*/  FFMA.FTZ R13, R54, c[0x0][0x23c], -R5 ;  /* 0x00008f00360d7a23 */ /* 0x000fc40000010805 */
[----:B------:R1:W-:Y:S08]  /*4490*/  MUFU.EX2 R215, R0 ;  /* 0x0000000000d77308 */ /* 0x0003f00000000800 */
[----:B------:R2:W-:Y:S01]  /*44a0*/  MUFU.EX2 R214, R13 ;  /* 0x0000000d00d67308 */ /* 0x0005e20000000800 */
[----:B-1----:R-:W-:-:S07]  /*44b0*/  FFMA.FTZ R0, R53, c[0x0][0x23c], -R5 ;  /* 0x00008f0035007a23 */ /* 0x002fce0000010805 */
[----:B------:R1:W-:Y:S01]  /*44c0*/  MUFU.EX2 R213, R0 ;  /* 0x0000000000d57308 */ /* 0x0003e20000000800 */
[----:B--2---:R-:W-:-:S07]  /*44d0*/  FFMA.FTZ R13, R44, c[0x0][0x23c], -R5 ;  /* 0x00008f002c0d7a23 */ /* 0x004fce0000010805 */
[----:B------:R-:W2:Y:S01]  /*44e0*/  MUFU.EX2 R218, R13 ;  /* 0x0000000d00da7308 */ /* 0x000ea20000000800 */
[----:B-1----:R-:W-:-:S05]  /*44f0*/  FMUL.FTZ R0, R3, c[0x0][0x23c] ;  /* 0x00008f0003007a20 */ /* 0x002fca0000410000 */
[----:B------:R-:W-:Y:S02]  /*4500*/  FSEL R0, R0, RZ, P0 ;  /* 0x000000ff00007208 */ /* 0x000fe40000000000 */
[----:B--2---:R-:W-:-:S03]  /*4510*/  F2FP.BF16.PACK_AB R14, R218, R214 ;  /* 0x000000d6da0e723e */ /* 0x004fc600000010ff */
[--C-:B------:R-:W-:Y:S02]  /*4520*/  FFMA.FTZ R13, R25, c[0x0][0x23c], -R0.reuse ;  /* 0x00008f00190d7a23 */ /* 0x100fe40000010800 */
[--C-:B------:R-:W-:Y:S02]  /*4530*/  FFMA.FTZ R2, R45, c[0x0][0x23c], -R0.reuse ;  /* 0x00008f002d027a23 */ /* 0x100fe40000010800 */
[----:B------:R1:W-:Y:S01]  /*4540*/  MUFU.EX2 R210, R13 ;  /* 0x0000000d00d27308 */ /* 0x0003e20000000800 */
[----:B------:R-:W-:Y:S01]  /*4550*/  FFMA.FTZ R6, R55, c[0x0][0x23c], -R0 ;  /* 0x00008f0037067a23 */ /* 0x000fe20000010800 */
[----:B------:R-:W-:Y:S06]  /*4560*/  LDSM.16.MT88.4 R44, [R191+0x6000] ;  /* 0x00600000bf2c783b */ /* 0x000fec0000004200 */
[----:B------:R2:W-:Y:S01]  /*4570*/  MUFU.EX2 R211, R2 ;  /* 0x0000000200d37308 */ /* 0x0005e20000000800 */
[----:B-1----:R-:W1:Y:S07]  /*4580*/  SHFL.BFLY PT, R13, R12, 0x1, 0x1f ;  /* 0x0c201f000c0d7f89 */ /* 0x002e6e00000e0000 */
[----:B------:R3:W4:Y:S01]  /*4590*/  MUFU.EX2 R207, R6 ;  /* 0x0000000600cf7308 */ /* 0x0007220000000800 */
[----:B--2---:R-:W-:-:S07]  /*45a0*/  FFMA.FTZ R2, R65, c[0x0][0x23c], -R7 ;  /* 0x00008f0041027a23 */ /* 0x004fce0000010807 */
[----:B------:R2:W5:Y:S01]  /*45b0*/  MUFU.EX2 R206, R2 ;  /* 0x0000000200ce7308 */ /* 0x0005620000000800 */
[----:B---3--:R-:W-:-:S07]  /*45c0*/  FFMA.FTZ R6, R60, c[0x0][0x23c], -R0 ;  /* 0x00008f003c067a23 */ /* 0x008fce0000010800 */
[----:B------:R-:W3:Y:S01]  /*45d0*/  MUFU.EX2 R208, R6 ;  /* 0x0000000600d07308 */ /* 0x000ee20000000800 */
[----:B-1----:R-:W-:Y:S02]  /*45e0*/  FMNMX.FTZ R69, R12, R13, !PT ;  /* 0x0000000d0c457209 */ /* 0x002fe40007810000 */
[----:B------:R-:W-:Y:S01]  /*45f0*/  F2FP.BF16.PACK_AB R12, R213, R215 ;  /* 0x000000d7d50c723e */ /* 0x000fe200000010ff */
[----:B--2---:R-:W-:Y:S01]  /*4600*/  FFMA.FTZ R2, R61, c[0x0][0x23c], -R7 ;  /* 0x00008f003d027a23 */ /* 0x004fe20000010807 */
[C---:B------:R-:W-:Y:S01]  /*4610*/  FSETP.NEU.FTZ.AND P0, PT, R69.reuse, -INF , PT ;  /* 0xff8000004500780b */ /* 0x040fe20003f1d000 */
[----:B------:R-:W-:Y:S01]  /*4620*/  FMUL.FTZ R4, R69, c[0x0][0x23c] ;  /* 0x00008f0045047a20 */ /* 0x000fe20000410000 */
[----:B----4-:R-:W-:Y:S01]  /*4630*/  F2FP.BF16.PACK_AB R13, R207, R210 ;  /* 0x000000d2cf0d723e */ /* 0x010fe200000010ff */
[----:B------:R1:W-:Y:S01]  /*4640*/  MUFU.EX2 R209, R2 ;  /* 0x0000000200d17308 */ /* 0x0003e20000000800 */
[----:B-----5:R-:W-:Y:S02]  /*4650*/  F2FP.BF16.PACK_AB R18, R206, R219 ;  /* 0x000000dbce12723e */ /* 0x020fe400000010ff */
[----:B---3--:R-:W-:-:S07]  /*4660*/  F2FP.BF16.PACK_AB R15, R211, R208 ;  /* 0x000000d0d30f723e */ /* 0x008fce00000010ff */
[----:B------:R-:W-:Y:S01]  /*4670*/  HMMA.16816.F32.BF16 R72, R12, R28, RZ ;  /* 0x0000001c0c48723c */ /* 0x000fe200000418ff */
[----:B-1----:R-:W-:Y:S01]  /*4680*/  FSEL R2, R4, RZ, P0 ;  /* 0x000000ff04027208 */ /* 0x002fe20000000000 */
[----:B------:R-:W-:-:S06]  /*4690*/  FFMA.FTZ R4, R48, c[0x0][0x23c], -R7 ;  /* 0x00008f0030047a23 */ /* 0x000fcc0000010807 */
[C---:B------:R-:W-:Y:S01]  /*46a0*/  HMMA.16816.F32.BF16 R84, R12.reuse, R20, RZ ;  /* 0x000000140c54723c */ /* 0x040fe200000418ff */
[----:B------:R1:W-:Y:S07]  /*46b0*/  MUFU.EX2 R212, R4 ;  /* 0x0000000400d47308 */ /* 0x0003ee0000000800 */
[C---:B------:R-:W-:Y:S08]  /*46c0*/  HMMA.16816.F32.BF16 R60, R12.reuse, R32, RZ ;  /* 0x000000200c3c723c */ /* 0x040ff000000418ff */
[----:B------:R-:W-:Y:S01]  /*46d0*/  HMMA.16816.F32.BF16 R52, R12, R44, RZ ;  /* 0x0000002c0c34723c */ /* 0x000fe200000418ff */
[----:B-1----:R-:W-:-:S02]  /*46e0*/  FFMA.FTZ R4, R26, c[0x0][0x23c], -R2 ;  /* 0x00008f001a047a23 */ /* 0x002fc40000010802 */
[----:B------:R-:W1:Y:S02]  /*46f0*/  LDSM.16.MT88.4 R24, [R189+0x6800] ;  /* 0x00680000bd18783b */ /* 0x000e640000004200 */
[----:B------:R2:W-:Y:S02]  /*4700*/  MUFU.EX2 R183, R4 ;  /* 0x0000000400b77308 */ /* 0x0005e40000000800 */
[----:B--2---:R-:W-:-:S06]  /*4710*/  FFMA.FTZ R4, R66, c[0x0][0x23c], -R2 ;  /* 0x00008f0042047a23 */ /* 0x004fcc0000010802 */
[----:B------:R2:W3:Y:S02]  /*4720*/  MUFU.EX2 R178, R4 ;  /* 0x0000000400b27308 */ /* 0x0004e40000000800 */
[--C-:B--2---:R-:W-:Y:S01]  /*4730*/  FFMA.FTZ R4, R76, c[0x0][0x23c], -R2.reuse ;  /* 0x00008f004c047a23 */ /* 0x104fe20000010802 */
[----:B---3--:R-:W-:Y:S01]  /*4740*/  F2FP.BF16.PACK_AB R17, R178, R183 ;  /* 0x000000b7b211723e */ /* 0x008fe200000010ff */
[----:B------:R-:W-:Y:S04]  /*4750*/  HMMA.16816.F32.BF16 R76, R12, R22, RZ ;  /* 0x000000160c4c723c */ /* 0x000fe800000418ff */
[----:B------:R2:W-:Y:S02]  /*4760*/  MUFU.EX2 R184, R4 ;  /* 0x0000000400b87308 */ /* 0x0005e40000000800 */
[----:B--2---:R-:W-:-:S02]  /*4770*/  FFMA.FTZ R4, R67, c[0x0][0x23c], -R2 ;  /* 0x00008f0043047a23 */ /* 0x004fc40000010802 */
[C---:B------:R-:W-:Y:S04]  /*4780*/  HMMA.16816.F32.BF16 R64, R12.reuse, R30, RZ ;  /* 0x0000001e0c40723c */ /* 0x040fe800000418ff */
[----:B------:R2:W3:Y:S02]  /*4790*/  MUFU.EX2 R185, R4 ;  /* 0x0000000400b97308 */ /* 0x0004e40000000800 */
[--C-:B--2---:R-:W-:Y:S01]  /*47a0*/  FFMA.FTZ R4, R56, c[0x0][0x23c], -R5.reuse ;  /* 0x00008f0038047a23 */ /* 0x104fe20000010805 */
[----:B---3--:R-:W-:Y:S01]  /*47b0*/  F2FP.BF16.PACK_AB R19, R185, R184 ;  /* 0x000000b8b913723e */ /* 0x008fe200000010ff */
[----:B------:R-:W-:Y:S04]  /*47c0*/  HMMA.16816.F32.BF16 R56, R12, R34, RZ ;  /* 0x000000220c38723c */ /* 0x000fe800000418ff */
[----:B------:R2:W-:Y:S04]  /*47d0*/  MUFU.EX2 R186, R4 ;  /* 0x0000000400ba7308 */ /* 0x0005e80000000800 */
[C---:B------:R-:W-:Y:S08]  /*47e0*/  HMMA.16816.F32.BF16 R104, R16.reuse, R30, RZ ;  /* 0x0000001e1068723c */ /* 0x040ff000000418ff */
[----:B------:R-:W-:Y:S01]  /*47f0*/  HMMA.16816.F32.BF16 R92, R16, R20, RZ ;  /* 0x00000014105c723c */ /* 0x000fe200000418ff */
[----:B--2---:R-:W-:-:S04]  /*4800*/  FFMA.FTZ R4, R49, c[0x0][0x23c], -R5 ;  /* 0x00008f0031047a23 */ /* 0x004fc80000010805 */
[----:B------:R2:W3:Y:S03]  /*4810*/  MUFU.EX2 R205, R4 ;  /* 0x0000000400cd7308 */ /* 0x0004e60000000800 */
[----:B------:R-:W-:Y:S08]  /*4820*/  HMMA.16816.F32.BF16 R48, R12, R46, RZ ;  /* 0x0000002e0c30723c */ /* 0x000ff000000418ff */
[----:B------:R-:W-:Y:S01]  /*4830*/  HMMA.16816.F32.BF16 R96, R16, R22, RZ ;  /* 0x000000161060723c */ /* 0x000fe200000418ff */
[----:B--2---:R-:W-:Y:S01]  /*4840*/  FFMA.FTZ R4, R80, c[0x0][0x23c], -R5 ;  /* 0x00008f0050047a23 */ /* 0x004fe20000010805 */
[----:B---3--:R-:W-:-:S06]  /*4850*/  F2FP.BF16.PACK_AB R12, R205, R186 ;  /* 0x000000bacd0c723e */ /* 0x008fcc00000010ff */
[C---:B------:R-:W-:Y:S01]  /*4860*/  HMMA.16816.F32.BF16 R20, R16.reuse, R44, RZ ;  /* 0x0000002c1014723c */ /* 0x040fe200000418ff */
[----:B------:R2:W-:Y:S07]  /*4870*/  MUFU.EX2 R204, R4 ;  /* 0x0000000400cc7308 */ /* 0x0005ee0000000800 */
[----:B------:R-:W-:Y:S01]  /*4880*/  HMMA.16816.F32.BF16 R116, R16, R34, RZ ;  /* 0x000000221074723c */ /* 0x000fe200000418ff */
[----:B--2---:R-:W-:-:S04]  /*4890*/  FFMA.FTZ R4, R71, c[0x0][0x23c], -R5 ;  /* 0x00008f0047047a23 */ /* 0x004fc80000010805 */
[----:B------:R2:W3:Y:S02]  /*48a0*/  MUFU.EX2 R187, R4 ;  /* 0x0000000400bb7308 */ /* 0x0004e40000000800 */
[--C-:B--2---:R-:W-:Y:S01]  /*48b0*/  FFMA.FTZ R4, R88, c[0x0][0x23c], -R0.reuse ;  /* 0x00008f0058047a23 */ /* 0x104fe20000010800 */
[----:B---3--:R-:W-:Y:S01]  /*48c0*/  F2FP.BF16.PACK_AB R14, R187, R204 ;  /* 0x000000ccbb0e723e */ /* 0x008fe200000010ff */
[----:B------:R-:W-:Y:S01]  /*48d0*/  HMMA.16816.F32.BF16 R88, R16, R28, RZ ;  /* 0x0000001c1058723c */ /* 0x000fe200000418ff */
[----:B------:R-:W2:Y:S03]  /*48e0*/  LDSM.16.MT88.4 R28, [R190+0x6800] ;  /* 0x00680000be1c783b */ /* 0x000ea60000004200 */
[----:B------:R3:W-:Y:S02]  /*48f0*/  MUFU.EX2 R177, R4 ;  /* 0x0000000400b17308 */ /* 0x0007e40000000800 */
[----:B---3--:R-:W-:-:S06]  /*4900*/  FFMA.FTZ R4, R101, c[0x0][0x23c], -R0 ;  /* 0x00008f0065047a23 */ /* 0x008fcc0000010800 */
[----:B------:R3:W4:Y:S02]  /*4910*/  MUFU.EX2 R182, R4 ;  /* 0x0000000400b67308 */ /* 0x0007240000000800 */
[--C-:B---3--:R-:W-:Y:S01]  /*4920*/  FFMA.FTZ R4, R81, c[0x0][0x23c], -R0.reuse ;  /* 0x00008f0051047a23 */ /* 0x108fe20000010800 */
[----:B----4-:R-:W-:Y:S01]  /*4930*/  F2FP.BF16.PACK_AB R13, R182, R177 ;  /* 0x000000b1b60d723e */ /* 0x010fe200000010ff */
[----:B------:R-:W-:Y:S01]  /*4940*/  HMMA.16816.F32.BF16 R80, R16, R32, RZ ;  /* 0x000000201050723c */ /* 0x000fe200000418ff */
[----:B------:R-:W-:Y:S03]  /*4950*/  LDSM.16.MT88.4 R32, [R191+0x7000] ;  /* 0x00700000bf20783b */ /* 0x000fe60000004200 */
[----:B------:R3:W-:Y:S02]  /*4960*/  MUFU.EX2 R181, R4 ;  /* 0x0000000400b57308 */ /* 0x0007e40000000800 */
[----:B---3--:R-:W-:-:S06]  /*4970*/  FFMA.FTZ R4, R100, c[0x0][0x23c], -R0 ;  /* 0x00008f0064047a23 */ /* 0x008fcc0000010800 */
[----:B------:R3:W4:Y:S02]  /*4980*/  MUFU.EX2 R180, R4 ;  /* 0x0000000400b47308 */ /* 0x0007240000000800 */
[----:B---3--:R-:W-:Y:S01]  /*4990*/  FFMA.FTZ R4, R103, c[0x0][0x23c], -R7 ;  /* 0x00008f0067047a23 */ /* 0x008fe20000010807 */
[----:B----4-:R-:W-:-:S05]  /*49a0*/  F2FP.BF16.PACK_AB R15, R180, R181 ;  /* 0x000000b5b40f723e */ /* 0x010fca00000010ff */
[----:B------:R3:W-:Y:S02]  /*49b0*/  MUFU.EX2 R176, R4 ;  /* 0x0000000400b07308 */ /* 0x0007e40000000800 */
[C---:B-1----:R-:W-:Y:S08]  /*49c0*/  HMMA.16816.F32.BF16 R112, R12.reuse, R24, R84 ;  /* 0x000000180c70723c */ /* 0x042ff00000041854 */
[----:B--2---:R-:W-:Y:S01]  /*49d0*/  HMMA.16816.F32.BF16 R84, R12, R28, R60 ;  /* 0x0000001c0c54723c */ /* 0x004fe2000004183c */
[----:B---3--:R-:W-:-:S04]  /*49e0*/  FFMA.FTZ R4, R102, c[0x0][0x23c], -R7 ;  /* 0x00008f0066047a23 */ /* 0x008fc80000010807 */
[----:B------:R1:W2:Y:S03]  /*49f0*/  MUFU.EX2 R175, R4 ;  /* 0x0000000400af7308 */ /* 0x0002a60000000800 */
[C---:B------:R-:W-:Y:S08]  /*4a00*/  HMMA.16816.F32.BF16 R76, R12.reuse, R26, R76 ;  /* 0x0000001a0c4c723c */ /* 0x040ff0000004184c */
[----:B------:R-:W-:Y:S01]  /*4a10*/  HMMA.16816.F32.BF16 R64, R12, R38, R64 ;  /* 0x000000260c40723c */ /* 0x000fe20000041840 */
[----:B-1----:R-:W-:-:S07]  /*4a20*/  FFMA.FTZ R4, R109, c[0x0][0x23c], -R7 ;  /* 0x00008f006d047a23 */ /* 0x002fce0000010807 */
[C---:B------:R-:W-:Y:S01]  /*4a30*/  HMMA.16816.F32.BF16 R60, R12.reuse, R30, R56 ;  /* 0x0000001e0c3c723c */ /* 0x040fe20000041838 */
[----:B------:R1:W-:Y:S07]  /*4a40*/  MUFU.EX2 R174, R4 ;  /* 0x0000000400ae7308 */ /* 0x0003ee0000000800 */
[----:B------:R-:W-:Y:S08]  /*4a50*/  HMMA.16816.F32.BF16 R48, R12, R42, R48 ;  /* 0x0000002a0c30723c */ /* 0x000ff00000041830 */
[----:B------:R-:W-:Y:S01]  /*4a60*/  HMMA.16816.F32.BF16 R100, R16, R46, RZ ;  /* 0x0000002e1064723c */ /* 0x000fe200000418ff */
[----:B------:R-:W-:Y:S01]  /*4a70*/  LDSM.16.MT88.4 R16, [R192+0x7000] ;  /* 0x00700000c010783b */ /* 0x000fe20000004200 */
[----:B-1----:R-:W-:-:S04]  /*4a80*/  FFMA.FTZ R4, R108, c[0x0][0x23c], -R7 ;  /* 0x00008f006c047a23 */ /* 0x002fc80000010807 */
[----:B------:R1:W-:Y:S02]  /*4a90*/  MUFU.EX2 R173, R4 ;  /* 0x0000000400ad7308 */ /* 0x0003e40000000800 */
[C---:B------:R-:W-:Y:S08]  /*4aa0*/  HMMA.16816.F32.BF16 R108, R12.reuse, R36, R72 ;  /* 0x000000240c6c723c */ /* 0x040ff00000041848 */
[----:B------:R-:W-:Y:S01]  /*4ab0*/  HMMA.16816.F32.BF16 R72, R12, R40, R52 ;  /* 0x000000280c48723c */ /* 0x000fe20000041834 */
[----:B-1----:R-:W-:-:S06]  /*4ac0*/  FFMA.FTZ R4, R129, c[0x0][0x23c], -R2 ;  /* 0x00008f0081047a23 */ /* 0x002fcc0000010802 */
[----:B------:R-:W-:Y:S02]  /*4ad0*/  F2FP.BF16.PACK_AB R12, R212, R209 ;  /* 0x000000d1d40c723e */ /* 0x000fe400000010ff */
[----:B--2---:R-:W-:Y:S01]  /*4ae0*/  F2FP.BF16.PACK_AB R14, R175, R176 ;  /* 0x000000b0af0e723e */ /* 0x004fe200000010ff */
        /* <DEDUP_REMOVED lines=11> */
[C---:B------:R-:W-:Y:S01]  /*4ba0*/  HMMA.16816.F32.BF16 R56, R12.reuse, R24, R92 ;  /* 0x000000180c38723c */ /* 0x040fe2000004185c */
[----:B------:R-:W-:Y:S07]  /*4bb0*/  LDSM.16.MT88.4 R92, [R189+0x7800] ;  /* 0x00780000bd5c783b */ /* 0x000fee0000004200 */
[----:B------:R-:W-:Y:S01]  /*4bc0*/  HMMA.16816.F32.BF16 R44, R12, R26, R96 ;  /* 0x0000001a0c2c723c */ /* 0x000fe20000041860 */
[----:B------:R-:W-:Y:S01]  /*4bd0*/  LDSM.16.MT88.4 R24, [R190+0x7000] ;  /* 0x00700000be18783b */ /* 0x000fe20000004200 */
[----:B-1----:R-:W-:-:S04]  /*4be0*/  FFMA.FTZ R4, R123, c[0x0][0x23c], -R5 ;  /* 0x00008f007b047a23 */ /* 0x002fc80000010805 */
[----:B------:R1:W-:Y:S02]  /*4bf0*/  MUFU.EX2 R166, R4 ;  /* 0x0000000400a67308 */ /* 0x0003e40000000800 */
[C---:B------:R-:W-:Y:S08]  /*4c00*/  HMMA.16816.F32.BF16 R52, R12.reuse, R36, R88 ;  /* 0x000000240c34723c */ /* 0x040ff00000041858 */
[----:B------:R-:W-:Y:S01]  /*4c10*/  HMMA.16816.F32.BF16 R36, R12, R38, R104 ;  /* 0x000000260c24723c */ /* 0x000fe20000041868 */
[----:B-1----:R-:W-:-:S02]  /*4c20*/  FFMA.FTZ R4, R125, c[0x0][0x23c], -R5 ;  /* 0x00008f007d047a23 */ /* 0x002fc40000010805 */
[----:B------:R-:W-:Y:S02]  /*4c30*/  LDSM.16.MT88.4 R124, [R190+0x7800] ;  /* 0x00780000be7c783b */ /* 0x000fe40000004200 */
[----:B------:R1:W2:Y:S02]  /*4c40*/  MUFU.EX2 R167, R4 ;  /* 0x0000000400a77308 */ /* 0x0002a40000000800 */
[----:B-1----:R-:W-:-:S06]  /*4c50*/  FFMA.FTZ R4, R122, c[0x0][0x23c], -R5 ;  /* 0x00008f007a047a23 */ /* 0x002fcc0000010805 */
[----:B------:R1:W-:Y:S02]  /*4c60*/  MUFU.EX2 R165, R4 ;  /* 0x0000000400a57308 */ /* 0x0003e40000000800 */
[----:B-1----:R-:W-:Y:S02]  /*4c70*/  FFMA.FTZ R4, R121, c[0x0][0x23c], -R5 ;  /* 0x00008f0079047a23 */ /* 0x002fe40000010805 */
[C---:B------:R-:W-:Y:S04]  /*4c80*/  HMMA.16816.F32.BF16 R120, R12.reuse, R28, R80 ;  /* 0x0000001c0c78723c */ /* 0x040fe80000041850 */
[----:B------:R1:W3:Y:S04]  /*4c90*/  MUFU.EX2 R164, R4 ;  /* 0x0000000400a47308 */ /* 0x0002e80000000800 */
[----:B------:R-:W-:Y:S01]  /*4ca0*/  HMMA.16816.F32.BF16 R28, R12, R30, R116 ;  /* 0x0000001e0c1c723c */ /* 0x000fe20000041874 */
[----:B-1----:R-:W-:-:S07]  /*4cb0*/  FFMA.FTZ R4, R128, c[0x0][0x23c], -R0 ;  /* 0x00008f0080047a23 */ /* 0x002fce0000010800 */
[C---:B------:R-:W-:Y:S01]  /*4cc0*/  HMMA.16816.F32.BF16 R128, R12.reuse, R40, R20 ;  /* 0x000000280c80723c */ /* 0x040fe20000041814 */
[----:B------:R-:W1:Y:S01]  /*4cd0*/  LDSM.16.MT88.4 R20, [R189+0x7000] ;  /* 0x00700000bd14783b */ /* 0x000e620000004200 */
[----:B------:R4:W-:Y:S06]  /*4ce0*/  MUFU.EX2 R163, R4 ;  /* 0x0000000400a37308 */ /* 0x0009ec0000000800 */
[----:B------:R-:W-:Y:S07]  /*4cf0*/  HMMA.16816.F32.BF16 R40, R12, R42, R100 ;  /* 0x0000002a0c28723c */ /* 0x000fee0000041864 */
[----:B--2---:R-:W-:-:S02]  /*4d00*/  F2FP.BF16.PACK_AB R12, R167, R166 ;  /* 0x000000a6a70c723e */ /* 0x004fc400000010ff */
[----:B---3--:R-:W-:Y:S01]  /*4d10*/  F2FP.BF16.PACK_AB R14, R164, R165 ;  /* 0x000000a5a40e723e */ /* 0x008fe200000010ff */
[----:B----4-:R-:W-:-:S04]  /*4d20*/  FFMA.FTZ R4, R134, c[0x0][0x23c], -R0 ;  /* 0x00008f0086047a23 */ /* 0x010fc80000010800 */
        /* <DEDUP_REMOVED lines=9> */
[C---:B-1----:R-:W-:Y:S08]  /*4dc0*/  HMMA.16816.F32.BF16 R88, R12.reuse, R22, R76 ;  /* 0x000000160c58723c */ /* 0x042ff0000004184c */
[----:B------:R-:W-:Y:S01]  /*4dd0*/  HMMA.16816.F32.BF16 R80, R12, R20, R112 ;  /* 0x000000140c50723c */ /* 0x000fe20000041870 */
[----:B--2---:R-:W-:-:S04]  /*4de0*/  FFMA.FTZ R4, R136, c[0x0][0x23c], -R7 ;  /* 0x00008f0088047a23 */ /* 0x004fc80000010807 */
[----:B------:R1:W-:Y:S03]  /*4df0*/  MUFU.EX2 R158, R4 ;  /* 0x00000004009e7308 */ /* 0x0003e60000000800 */
[C---:B------:R-:W-:Y:S01]  /*4e00*/  HMMA.16816.F32.BF16 R100, R12.reuse, R16, R108 ;  /* 0x000000100c64723c */ /* 0x040fe2000004186c */
[----:B------:R-:W-:Y:S07]  /*4e10*/  LDSM.16.MT88.4 R108, [R192+0x7800] ;  /* 0x00780000c06c783b */ /* 0x000fee0000004200 */
[----:B------:R-:W-:Y:S01]  /*4e20*/  HMMA.16816.F32.BF16 R84, R12, R24, R84 ;  /* 0x000000180c54723c */ /* 0x000fe20000041854 */
[----:B-1----:R-:W-:-:S07]  /*4e30*/  FFMA.FTZ R4, R137, c[0x0][0x23c], -R7 ;  /* 0x00008f0089047a23 */ /* 0x002fce0000010807 */
[C---:B------:R-:W-:Y:S01]  /*4e40*/  HMMA.16816.F32.BF16 R72, R12.reuse, R32, R72 ;  /* 0x000000200c48723c */ /* 0x040fe20000041848 */
[----:B------:R1:W-:Y:S07]  /*4e50*/  MUFU.EX2 R157, R4 ;  /* 0x00000004009d7308 */ /* 0x0003ee0000000800 */
[C---:B------:R-:W-:Y:S08]  /*4e60*/  HMMA.16816.F32.BF16 R64, R12.reuse, R18, R64 ;  /* 0x000000120c40723c */ /* 0x040ff00000041840 */
[----:B------:R-:W-:Y:S01]  /*4e70*/  HMMA.16816.F32.BF16 R60, R12, R26, R60 ;  /* 0x0000001a0c3c723c */ /* 0x000fe2000004183c */
[----:B-1----:R-:W-:-:S02]  /*4e80*/  FFMA.FTZ R4, R135, c[0x0][0x23c], -R7 ;  /* 0x00008f0087047a23 */ /* 0x002fc40000010807 */
[----:B------:R-:W-:Y:S02]  /*4e90*/  FFMA.FTZ R7, R139, c[0x0][0x23c], -R7 ;  /* 0x00008f008b077a23 */ /* 0x000fe40000010807 */
[----:B------:R1:W-:Y:S03]  /*4ea0*/  MUFU.EX2 R156, R4 ;  /* 0x00000004009c7308 */ /* 0x0003e60000000800 */
[----:B------:R-:W-:Y:S07]  /*4eb0*/  HMMA.16816.F32.BF16 R48, R12, R34, R48 ;  /* 0x000000220c30723c */ /* 0x000fee0000041830 */
[----:B------:R-:W-:Y:S01]  /*4ec0*/  F2FP.BF16.PACK_AB R12, R173, R174 ;  /* 0x000000aead0c723e */ /* 0x000fe200000010ff */
[----:B------:R-:W-:Y:S01]  /*4ed0*/  MUFU.EX2 R243, R7 ;  /* 0x0000000700f37308 */ /* 0x000fe20000000800 */
[----:B---3--:R-:W-:Y:S01]  /*4ee0*/  F2FP.BF16.PACK_AB R14, R159, R172 ;  /* 0x000000ac9f0e723e */ /* 0x008fe200000010ff */
[----:B-1----:R-:W-:-:S06]  /*4ef0*/  FFMA.FTZ R4, R147, c[0x0][0x23c], -R2 ;  /* 0x00008f0093047a23 */ /* 0x002fcc0000010802 */
[----:B------:R1:W-:Y:S02]  /*4f00*/  MUFU.EX2 R147, R4 ;  /* 0x0000000400937308 */ /* 0x0003e40000000800 */
[----:B-1----:R-:W-:-:S06]  /*4f10*/  FFMA.FTZ R4, R146, c[0x0][0x23c], -R2 ;  /* 0x00008f0092047a23 */ /* 0x002fcc0000010802 */
[----:B------:R1:W2:Y:S02]  /*4f20*/  MUFU.EX2 R146, R4 ;  /* 0x0000000400927308 */ /* 0x0002a40000000800 */
[----:B-1----:R-:W-:Y:S01]  /*4f30*/  FFMA.FTZ R4, R145, c[0x0][0x23c], -R2 ;  /* 0x00008f0091047a23 */ /* 0x002fe20000010802 */
[----:B--2---:R-:W-:-:S05]  /*4f40*/  F2FP.BF16.PACK_AB R13, R146, R147 ;  /* 0x00000093920d723e */ /* 0x004fca00000010ff */
[----:B------:R1:W-:Y:S02]  /*4f50*/  MUFU.EX2 R78, R4 ;  /* 0x00000004004e7308 */ /* 0x0003e40000000800 */
[----:B-1----:R-:W-:Y:S01]  /*4f60*/  FFMA.FTZ R4, R142, c[0x0][0x23c], -R2 ;  /* 0x00008f008e047a23 */ /* 0x002fe20000010802 */
[----:B------:R-:W-:-:S05]  /*4f70*/  F2FP.BF16.PACK_AB R142, R243, R156 ;  /* 0x0000009cf38e723e */ /* 0x000fca00000010ff */
        /* <DEDUP_REMOVED lines=10> */
[----:B-1----:R-:W-:-:S07]  /*5020*/  FFMA.FTZ R4, R141, c[0x0][0x23c], -R5 ;  /* 0x00008f008d047a23 */ /* 0x002fce0000010805 */
[----:B------:R-:W-:Y:S01]  /*5030*/  HMMA.16816.F32.BF16 R112, R12, R24, R120 ;  /* 0x000000180c70723c */ /* 0x000fe20000041878 */
[----:B------:R-:W-:Y:S01]  /*5040*/  FFMA.FTZ R5, R140, c[0x0][0x23c], -R5 ;  /* 0x00008f008c057a23 */ /* 0x000fe20000010805 */
[----:B--2---:R-:W-:Y:S01]  /*5050*/  F2FP.BF16.PACK_AB R136, R76, R71 ;  /* 0x000000474c88723e */ /* 0x004fe200000010ff */
[----:B------:R1:W-:Y:S01]  /*5060*/  MUFU.EX2 R21, R4 ;  /* 0x0000000400157308 */ /* 0x0003e20000000800 */
[----:B------:R-:W-:-:S04]  /*5070*/  F2FP.BF16.PACK_AB R140, R157, R158 ;  /* 0x0000009e9d8c723e */ /* 0x000fc800000010ff */
[C---:B------:R-:W-:Y:S03]  /*5080*/  HMMA.16816.F32.BF16 R28, R12.reuse, R26, R28 ;  /* 0x0000001a0c1c723c */ /* 0x040fe6000004181c */
[----:B------:R-:W2:Y:S05]  /*5090*/  MUFU.EX2 R245, R5 ;  /* 0x0000000500f57308 */ /* 0x000eaa0000000800 */
[----:B------:R-:W-:Y:S01]  /*50a0*/  HMMA.16816.F32.BF16 R128, R12, R32, R128 ;  /* 0x000000200c80723c */ /* 0x000fe20000041880 */
[----:B-1----:R-:W-:-:S04]  /*50b0*/  FFMA.FTZ R4, R150, c[0x0][0x23c], -R0 ;  /* 0x00008f0096047a23 */ /* 0x002fc80000010800 */
[----:B------:R1:W-:Y:S03]  /*50c0*/  MUFU.EX2 R20, R4 ;  /* 0x0000000400147308 */ /* 0x0003e60000000800 */
[----:B------:R-:W-:Y:S01]  /*50d0*/  HMMA.16816.F32.BF16 R40, R12, R34, R40 ;  /* 0x000000220c28723c */ /* 0x000fe20000041828 */
[----:B--2---:R-:W-:-:S06]  /*50e0*/  F2FP.BF16.PACK_AB R138, R245, R21 ;  /* 0x00000015f58a723e */ /* 0x004fcc00000010ff */
[----:B------:R-:W-:Y:S02]  /*50f0*/  FADD.FTZ R12, R215, R213 ;  /* 0x000000d5d70c7221 */ /* 0x000fe40000010000 */
[----:B------:R-:W-:Y:S02]  /*5100*/  FADD.FTZ R13, R210, R207 ;  /* 0x000000cfd20d7221 */ /* 0x000fe40000010000 */
[----:B------:R-:W-:Y:S02]  /*5110*/  FADD.FTZ R12, R214, R12 ;  /* 0x0000000cd60c7221 */ /* 0x000fe40000010000 */
[----:B------:R-:W-:Y:S02]  /*5120*/  FADD.FTZ R13, R208, R13 ;  /* 0x0000000dd00d7221 */ /* 0x000fe40000010000 */
[----:B-1----:R-:W-:-:S04]  /*5130*/  FFMA.FTZ R4, R151, c[0x0][0x23c], -R0 ;  /* 0x00008f0097047a23 */ /* 0x002fc80000010800 */
[----:B------:R1:W2:Y:S02]  /*5140*/  MUFU.EX2 R18, R4 ;  /* 0x0000000400127308 */ /* 0x0002a40000000800 */
[--C-:B-1----:R-:W-:Y:S01]  /*5150*/  FFMA.FTZ R4, R149, c[0x0][0x23c], -R0.reuse ;  /* 0x00008f0095047a23 */ /* 0x102fe20000010800 */
[----:B--2---:R-:W-:Y:S01]  /*5160*/  F2FP.BF16.PACK_AB R137, R18, R20 ;  /* 0x000000141289723e */ /* 0x004fe200000010ff */
[----:B------:R-:W-:-:S04]  /*5170*/  FFMA.FTZ R0, R148, c[0x0][0x23c], -R0 ;  /* 0x00008f0094007a23 */ /* 0x000fc80000010800 */
[----:B------:R1:W-:Y:S08]  /*5180*/  MUFU.EX2 R17, R4 ;  /* 0x0000000400117308 */ /* 0x0003f00000000800 */
[----:B------:R2:W3:Y:S01]  /*5190*/  MUFU.EX2 R246, R0 ;  /* 0x0000000000f67308 */ /* 0x0004e20000000800 */
[----:B-1----:R-:W1:Y:S01]  /*51a0*/  LDSM.16.MT88.4 R4, [R191+0x7800] ;  /* 0x00780000bf04783b */ /* 0x002e620000004200 */
[----:B--2---:R-:W-:Y:S01]  /*51b0*/  FFMA.FTZ R0, R155, c[0x0][0x23c], -R2 ;  /* 0x00008f009b007a23 */ /* 0x004fe20000010802 */
[----:B---3--:R-:W-:-:S05]  /*51c0*/  F2FP.BF16.PACK_AB R139, R246, R17 ;  /* 0x00000011f68b723e */ /* 0x008fca00000010ff */
[----:B------:R2:W-:Y:S02]  /*51d0*/  MUFU.EX2 R16, R0 ;  /* 0x0000000000107308 */ /* 0x0005e40000000800 */
[C---:B------:R-:W-:Y:S08]  /*51e0*/  HMMA.16816.F32.BF16 R116, R136.reuse, R124, R84 ;  /* 0x0000007c8874723c */ /* 0x040ff00000041854 */
[----:B------:R-:W-:Y:S01]  /*51f0*/  HMMA.16816.F32.BF16 R80, R136, R92, R80 ;  /* 0x0000005c8850723c */ /* 0x000fe20000041850 */
[----:B--2---:R-:W-:-:S04]  /*5200*/  FFMA.FTZ R0, R154, c[0x0][0x23c], -R2 ;  /* 0x00008f009a007a23 */ /* 0x004fc80000010802 */
[----:B------:R2:W3:Y:S03]  /*5210*/  MUFU.EX2 R15, R0 ;  /* 0x00000000000f7308 */ /* 0x0004e60000000800 */
[C---:B------:R-:W-:Y:S08]  /*5220*/  HMMA.16816.F32.BF16 R88, R136.reuse, R94, R88 ;  /* 0x0000005e8858723c */ /* 0x040ff00000041858 */
[----:B-1----:R-:W-:Y:S01]  /*5230*/  HMMA.16816.F32.BF16 R132, R136, R4, R72 ;  /* 0x000000048884723c */ /* 0x002fe20000041848 */
[--C-:B--2---:R-:W-:Y:S01]  /*5240*/  FFMA.FTZ R0, R153, c[0x0][0x23c], -R2.reuse ;  /* 0x00008f0099007a23 */ /* 0x104fe20000010802 */
[----:B---3--:R-:W-:Y:S01]  /*5250*/  F2FP.BF16.PACK_AB R141, R15, R16 ;  /* 0x000000100f8d723e */ /* 0x008fe200000010ff */
[----:B------:R-:W-:-:S05]  /*5260*/  FFMA.FTZ R2, R152, c[0x0][0x23c], -R2 ;  /* 0x00008f0098027a23 */ /* 0x000fca0000010802 */
[C---:B------:R-:W-:Y:S01]  /*5270*/  HMMA.16816.F32.BF16 R100, R136.reuse, R108, R100 ;  /* 0x0000006c8864723c */ /* 0x040fe20000041864 */
[----:B------:R1:W-:Y:S07]  /*5280*/  MUFU.EX2 R14, R0 ;  /* 0x00000000000e7308 */ /* 0x0003ee0000000800 */
[C---:B------:R-:W-:Y:S01]  /*5290*/  HMMA.16816.F32.BF16 R104, R136.reuse, R110, R64 ;  /* 0x0000006e8868723c */ /* 0x040fe20000041840 */
[----:B------:R2:W3:Y:S07]  /*52a0*/  MUFU.EX2 R244, R2 ;  /* 0x0000000200f47308 */ /* 0x0004ee0000000800 */
[----:B------:R-:W-:Y:S01]  /*52b0*/  HMMA.16816.F32.BF16 R120, R136, R126, R60 ;  /* 0x0000007e8878723c */ /* 0x000fe2000004183c */
[----:B-1----:R-:W-:-:S04]  /*52c0*/  FADD.FTZ R0, R220, R217 ;  /* 0x000000d9dc007221 */ /* 0x002fc80000010000 */
[----:B------:R-:W-:-:S03]  /*52d0*/  FADD.FTZ R0, R219, R0 ;  /* 0x00000000db007221 */ /* 0x000fc60000010000 */
[----:B------:R-:W-:Y:S01]  /*52e0*/  HMMA.16816.F32.BF16 R136, R136, R6, R48 ;  /* 0x000000068888723c */ /* 0x000fe20000041830 */
[----:B--2---:R-:W-:Y:S01]  /*52f0*/  FADD.FTZ R2, R183, R178 ;  /* 0x000000b2b7027221 */ /* 0x004fe20000010000 */
[----:B---3--:R-:W-:Y:S01]  /*5300*/  F2FP.BF16.PACK_AB R143, R244, R14 ;  /* 0x0000000ef48f723e */ /* 0x008fe200000010ff */
[----:B------:R-:W-:Y:S02]  /*5310*/  FADD.FTZ R0, R206, R0 ;  /* 0x00000000ce007221 */ /* 0x000fe40000010000 */
[----:B------:R-:W-:Y:S02]  /*5320*/  FADD.FTZ R2, R184, R2 ;  /* 0x00000002b8027221 */ /* 0x000fe40000010000 */
[----:B------:R-:W-:Y:S02]  /*5330*/  FADD.FTZ R0, R209, R0 ;  /* 0x00000000d1007221 */ /* 0x000fe40000010000 */
[----:B------:R-:W-:Y:S01]  /*5340*/  HMMA.16816.F32.BF16 R128, R140, R4, R128 ;  /* 0x000000048c80723c */ /* 0x000fe20000041880 */
[----:B------:R-:W-:-:S04]  /*5350*/  FADD.FTZ R2, R185, R2 ;  /* 0x00000002b9027221 */ /* 0x000fc80000010000 */
[----:B------:R-:W-:Y:S02]  /*5360*/  FADD.FTZ R2, R170, R2 ;  /* 0x00000002aa027221 */ /* 0x000fe40000010000 */
[----:B------:R-:W-:Y:S01]  /*5370*/  FADD.FTZ R5, R218, R12 ;  /* 0x0000000cda057221 */ /* 0x000fe20000010000 */
[C---:B------:R-:W-:Y:S01]  /*5380*/  HMMA.16816.F32.BF16 R84, R140.reuse, R92, R56 ;  /* 0x0000005c8c54723c */ /* 0x040fe20000041838 */
[----:B------:R-:W-:Y:S02]  /*5390*/  FADD.FTZ R4, R211, R13 ;  /* 0x0000000dd3047221 */ /* 0x000fe40000010000 */
[----:B------:R-:W-:Y:S02]  /*53a0*/  FADD.FTZ R5, R186, R5 ;  /* 0x00000005ba057221 */ /* 0x000fe40000010000 */
[----:B------:R-:W-:Y:S02]  /*53b0*/  FADD.FTZ R12, R177, R4 ;  /* 0x00000004b10c7221 */ /* 0x000fe40000010000 */
[----:B------:R-:W-:Y:S01]  /*53c0*/  FADD.FTZ R4, R212, R0 ;  /* 0x00000000d4047221 */ /* 0x000fe20000010000 */
[----:B------:R-:W-:Y:S01]  /*53d0*/  HMMA.16816.F32.BF16 R96, R140, R108, R52 ;  /* 0x0000006c8c60723c */ /* 0x000fe20000041834 */
[----:B------:R-:W-:-:S02]  /*53e0*/  FADD.FTZ R2, R171, R2 ;  /* 0x00000002ab027221 */ /* 0x000fc40000010000 */
[----:B------:R-:W-:Y:S02]  /*53f0*/  FADD.FTZ R0, R205, R5 ;  /* 0x00000005cd007221 */ /* 0x000fe40000010000 */
[----:B------:R-:W-:-:S03]  /*5400*/  FADD.FTZ R5, R182, R12 ;  /* 0x0000000cb6057221 */ /* 0x000fc60000010000 */
[C---:B------:R-:W-:Y:S08]  /*5410*/  HMMA.16816.F32.BF16 R112, R140.reuse, R124, R112 ;  /* 0x0000007c8c70723c */ /* 0x040ff00000041870 */
[C---:B------:R-:W-:Y:S08]  /*5420*/  HMMA.16816.F32.BF16 R92, R140.reuse, R94, R44 ;  /* 0x0000005e8c5c723c */ /* 0x040ff0000004182c */
[C---:B------:R-:W-:Y:S08]  /*5430*/  HMMA.16816.F32.BF16 R108, R140.reuse, R110, R36 ;  /* 0x0000006e8c6c723c */ /* 0x040ff00000041824 */
[C---:B------:R-:W-:Y:S08]  /*5440*/  HMMA.16816.F32.BF16 R124, R140.reuse, R126, R28 ;  /* 0x0000007e8c7c723c */ /* 0x040ff0000004181c */
[----:B------:R-:W-:Y:S07]  /*5450*/  HMMA.16816.F32.BF16 R140, R140, R6, R40 ;  /* 0x000000068c8c723c */ /* 0x000fee0000041828 */
        /* <DEDUP_REMOVED lines=40> */
[----:B------:R-:W-:Y:S05]  /*56e0*/  @!P1 BRA `(.L_x_915) ;  /* 0x0000785000009947 */ /* 0x000fea0003800000 */
[----:B------:R-:W-:Y:S01]  /*56f0*/  ISETP.GE.AND P0, PT, R234, c[0x0][0x220], PT ;  /* 0x00008800ea007a0c */ /* 0x000fe20003f06270 */
[----:B------:R-:W-:-:S04]  /*5700*/  DEPBAR.LE SB0, 0x0 ;  /* 0x000080000000791a */ /* 0x000fc80000000000 */
[----:B------:R-:W-:Y:S01]  /*5710*/  IADD3 R160, R216, -0x2, RZ ;  /* 0xfffffffed8a07810 */ /* 0x000fe20007ffe0ff */
[----:B------:R-:W-:Y:S01]  /*5720*/  BAR.SYNC.DEFER_BLOCKING 0x0 ;  /* 0x0000000000007b1d */ /* 0x000fe20000010000 */
[----:B------:R-:W-:Y:S02]  /*5730*/  IMAD.MOV.U32 R18, RZ, RZ, c[0x0][0x1a4] ;  /* 0x00006900ff127624 */ /* 0x000fe400078e00ff */
[----:B------:R-:W-:Y:S01]  /*5740*/  SHF.R.S32.HI R2, RZ, 0x1f, R160 ;  /* 0x0000001fff027819 */ /* 0x000fe200000114a0 */
[----:B------:R-:W-:Y:S02]  /*5750*/  IMAD R0, R233, R160, RZ ;  /* 0x000000a0e9007224 */ /* 0x000fe400078e02ff */
[----:B------:R-:W-:-:S04]  /*5760*/  IMAD.WIDE.U32 R4, R160, R232, R248 ;  /* 0x000000e8a0047225 */ /* 0x000fc800078e00f8 */
[----:B------:R-:W-:Y:S01]  /*5770*/  IMAD R6, R2, R232, R0 ;  /* 0x000000e802067224 */ /* 0x000fe200078e0200 */
[----:B------:R-:W-:Y:S01]  /*5780*/  @!P0 IADD3 R0, P3, R231, R4, RZ ;  /* 0x00000004e7008210 */ /* 0x000fe20007f7e0ff */
[----:B------:R-:W-:Y:S01]  /*5790*/  IMAD.WIDE.U32 R12, R229, 0x20, RZ ;  /* 0x00000020e50c7825 */ /* 0x000fe200078e00ff */
[----:B------:R-:W-:Y:S02]  /*57a0*/  @!P0 LEA R16, P4, R4, c[0x0][0x170], 0x1 ;  /* 0x00005c0004108a11 */ /* 0x000fe400078808ff */
[----:B------:R-:W-:Y:S01]  /*57b0*/  @!P0 LEA R14, P2, R0, c[0x0][0x170], 0x1 ;  /* 0x00005c00000e8a11 */ /* 0x000fe200078408ff */
[----:B------:R-:W-:Y:S01]  /*57c0*/  IMAD.IADD R5, R5, 0x1, R6 ;  /* 0x0000000105057824 */ /* 0x000fe200078e0206 */
[----:B------:R-:W-:Y:S01]  /*57d0*/  @!P0 IADD3 R2, P1, R4, R12, RZ ;  /* 0x0000000c04028210 */ /* 0x000fe20007f3e0ff */
[----:B------:R-:W-:Y:S02]  /*57e0*/  IMAD.SHL.U32 R7, R18, 0x20, RZ ;  /* 0x0000002012077824 */ /* 0x000fe400078e00ff */
[--C-:B------:R-:W-:Y:S01]  /*57f0*/  @!P0 IMAD.X R6, R230, 0x1, R5.reuse, P3 ;  /* 0x00000001e6068824 */ /* 0x100fe200018e0605 */
[----:B------:R-:W-:-:S02]  /*5800*/  @!P0 LEA.HI.X R17, R4, c[0x0][0x174], R5, 0x1, P4 ;  /* 0x00005d0004118a11 */ /* 0x000fc400020f0c05 */
[----:B------:R-:W-:Y:S01]  /*5810*/  @!P0 IADD3.X R7, R5, R13, R7, P1, !PT ;  /* 0x0000000d05078210 */ /* 0x000fe20000ffe407 */
[----:B------:R-:W-:Y:S01]  /*5820*/  @!P0 IMAD.WIDE.U32 R4, R229, 0x30, R4 ;  /* 0x00000030e5048825 */ /* 0x000fe200078e0004 */
[----:B------:R-:W-:Y:S01]  /*5830*/  @!P0 LEA.HI.X R15, R0, c[0x0][0x174], R6, 0x1, P2 ;  /* 0x00005d00000f8a11 */ /* 0x000fe200010f0c06 */
[----:B------:R-:W-:Y:S01]  /*5840*/  @P0 STS.128 [R203+0x6000], RZ ;  /* 0x006000ffcb000388 */ /* 0x000fe20000000c00 */
[----:B------:R-:W-:Y:S01]  /*5850*/  @!P0 LEA R12, P1, R2, c[0x0][0x170], 0x1 ;  /* 0x00005c00020c8a11 */ /* 0x000fe200078208ff */
[----:B------:R-:W-:Y:S02]  /*5860*/  @!P0 IMAD R0, R18, 0x30, RZ ;  /* 0x0000003012008824 */ /* 0x000fe400078e02ff */
[----:B------:R-:W-:Y:S01]  /*5870*/  @!PT LDS RZ, [RZ] ;  /* 0x00000000fffff984 */ /* 0x000fe20000000800 */
[----:B------:R-:W-:Y:S01]  /*5880*/  @!PT LDS RZ, [RZ] ;  /* 0x00000000fffff984 */ /* 0x000fe20000000800 */
[----:B------:R-:W-:Y:S01]  /*5890*/  @!PT LDS RZ, [RZ] ;  /* 0x00000000fffff984 */ /* 0x000fe20000000800 */
[----:B------:R1:W-:Y:S01]  /*58a0*/  @!P0 LDGSTS.E.BYPASS.LTC128B.128 [R203+0x6000], [R16.64] ;  /* 0x0600000010cb8fae */ /* 0x0003e2000b901d46 */
        /* <DEDUP_REMOVED lines=11> */
[----:B------:R-:W-:Y:S02]  /*5960*/  IADD3 R2, R0, 0x8, RZ ;  /* 0x0000000800027810 */ /* 0x000fe40007ffe0ff */
[----:B------:R-:W-:Y:S01]  /*5970*/  @!PT LDS RZ, [RZ] ;  /* 0x00000000fffff984 */ /* 0x000fe20000000800 */
[----:B------:R-:W-:Y:S01]  /*5980*/  @!PT LDS RZ, [RZ] ;  /* 0x00000000fffff984 */ /* 0x000fe20000000800 */
[----:B------:R-:W-:Y:S01]  /*5990*/  @!PT LDS RZ, [RZ] ;  /* 0x00000000fffff984 */ /* 0x000fe20000000800 */
[----:B------:R2:W-:Y:S02]  /*59a0*/  @!P0 LDGSTS.E.BYPASS.LTC128B.128 [R203+0x7000], [R12.64] ;  /* 0x070000000ccb8fae */ /* 0x0005e4000b901d46 */
[C---:B------:R-:W-:Y:S02]  /*59b0*/  ISETP.GE.AND P1, PT, R2.reuse, R8, PT ;  /* 0x000000080200720c */ /* 0x040fe40003f26270 */
[----:B------:R-:W-:Y:S01]  /*59c0*/  @P0 STS.128 [R203+0x7800], RZ ;  /* 0x007800ffcb000388 */ /* 0x000fe20000000c00 */
[----:B------:R-:W-:-:S03]  /*59d0*/  ISETP.GE.AND P3, PT, R2, R9, PT ;  /* 0x000000090200720c */ /* 0x000fc60003f66270 */
[----:B------:R-:W-:Y:S01]  /*59e0*/  @!PT LDS RZ, [RZ] ;  /* 0x00000000fffff984 */ /* 0x000fe20000000800 */
[----:B------:R-:W-:Y:S01]  /*59f0*/  @!PT LDS RZ, [RZ] ;  /* 0x00000000fffff984 */ /* 0x000fe20000000800 */
[----:B------:R-:W-:Y:S01]  /*5a00*/  @!PT LDS RZ, [RZ] ;  /* 0x00000000fffff984 */ /* 0x000fe20000000800 */
[----:B------:R3:W-:Y:S04]  /*5a10*/  @!P0 LDGSTS.E.BYPASS.LTC128B.128 [R203+0x7800], [R6.64] ;  /* 0x0780000006cb8fae */ /* 0x0007e8000b901d46 */
[----:B------:R-:W-:Y:S04]  /*5a20*/  LDSM.16.M88.4 R36, [R195] ;  /* 0x00000000c324783b */ /* 0x000fe80000000200 */
[----:B------:R-:W3:Y:S04]  /*5a30*/  LDSM.16.M88.4 R40, [R188+0x4000] ;  /* 0x00400000bc28783b */ /* 0x000ee80000000200 */
[----:B------:R-:W4:Y:S04]  /*5a40*/  LDSM.16.M88.4 R32, [R195+0x2000] ;  /* 0x00200000c320783b */ /* 0x000f280000000200 */
[----:B------:R-:W-:Y:S04]  /*5a50*/  LDSM.16.M88.4 R28, [R198] ;  /* 0x00000000c61c783b */ /* 0x000fe80000000200 */
[----:B------:R-:W5:Y:S04]  /*5a60*/  LDSM.16.M88.4 R48, [R194+0x4000] ;  /* 0x00400000c230783b */ /* 0x000f680000000200 */
[----:B------:R-:W5:Y:S04]  /*5a70*/  LDSM.16.M88.4 R24, [R198+0x2000] ;  /* 0x00200000c618783b */ /* 0x000f680000000200 */
[----:B------:R-:W-:Y:S04]  /*5a80*/  LDSM.16.M88.4 R52, [R199] ;  /* 0x00000000c734783b */ /* 0x000fe80000000200 */
[----:B------:R-:W5:Y:S04]  /*5a90*/  LDSM.16.M88.4 R20, [R196] ;  /* 0x00000000c414783b */ /* 0x000f680000000200 */
[----:B-1----:R-:W1:Y:S04]  /*5aa0*/  LDSM.16.M88.4 R16, [R196+0x2000] ;  /* 0x00200000c410783b */ /* 0x002e680000000200 */
[----:B------:R-:W-:Y:S04]  /*5ab0*/  LDSM.16.M88.4 R56, [R193] ;  /* 0x00000000c138783b */ /* 0x000fe80000000200 */
[----:B--2---:R-:W2:Y:S01]  /*5ac0*/  LDSM.16.M88.4 R12, [R197] ;  /* 0x00000000c50c783b */ /* 0x004ea20000000200 */
[-C--:B---3--:R-:W-:Y:S03]  /*5ad0*/  HMMA.16816.F32.BF16 R4, R36, R40.reuse, RZ ;  /* 0x000000282404723c */ /* 0x088fe600000418ff */
[----:B------:R-:W-:Y:S04]  /*5ae0*/  LDSM.16.M88.4 R64, [R188+0x4800] ;  /* 0x00480000bc40783b */ /* 0x000fe80000000200 */
[----:B------:R-:W0:Y:S01]  /*5af0*/  LDGDEPBAR ;  /* 0x00000000000079af */ /* 0x000e220000000000 */
[C---:B----4-:R-:W-:Y:S08]  /*5b00*/  HMMA.16816.F32.BF16 R44, R32.reuse, R40, RZ ;  /* 0x00000028202c723c */ /* 0x050ff000000418ff */
[----:B------:R-:W-:Y:S08]  /*5b10*/  HMMA.16816.F32.BF16 R144, R32, R42, RZ ;  /* 0x0000002a2090723c */ /* 0x000ff000000418ff */
[-C--:B-----5:R-:W-:Y:S01]  /*5b20*/  HMMA.16816.F32.BF16 R60, R28, R48.reuse, R4 ;  /* 0x000000301c3c723c */ /* 0x0a0fe20000041804 */
[----:B------:R-:W3:Y:S07]  /*5b30*/  LDSM.16.M88.4 R4, [R197+0x2000] ;  /* 0x00200000c504783b */ /* 0x000eee0000000200 */
[----:B------:R-:W-:Y:S08]  /*5b40*/  HMMA.16816.F32.BF16 R44, R24, R48, R44 ;  /* 0x00000030182c723c */ /* 0x000ff0000004182c */
[----:B------:R-:W-:Y:S08]  /*5b50*/  HMMA.16816.F32.BF16 R76, R36, R42, RZ ;  /* 0x0000002a244c723c */ /* 0x000ff000000418ff */
[-C--:B------:R-:W-:Y:S08]  /*5b60*/  HMMA.16816.F32.BF16 R72, R20, R52.reuse, R60 ;  /* 0x000000341448723c */ /* 0x080ff0000004183c */
[----:B-1----:R-:W-:Y:S01]  /*5b70*/  HMMA.16816.F32.BF16 R40, R16, R52, R44 ;  /* 0x000000341028723c */ /* 0x002fe2000004182c */
[----:B------:R-:W1:Y:S07]  /*5b80*/  LDSM.16.M88.4 R44, [R194+0x4800] ;  /* 0x00480000c22c783b */ /* 0x000e6e0000000200 */
[----:B------:R-:W-:Y:S08]  /*5b90*/  HMMA.16816.F32.BF16 R60, R28, R50, R76 ;  /* 0x000000321c3c723c */ /* 0x000ff0000004184c */
[----:B--2---:R-:W-:Y:S08]  /*5ba0*/  HMMA.16816.F32.BF16 R148, R12, R56, R72 ;  /* 0x000000380c94723c */ /* 0x004ff00000041848 */
[----:B------:R-:W-:Y:S08]  /*5bb0*/  HMMA.16816.F32.BF16 R72, R24, R50, R144 ;  /* 0x000000321848723c */ /* 0x000ff00000041890 */
[----:B---3--:R-:W-:Y:S08]  /*5bc0*/  HMMA.16816.F32.BF16 R144, R4, R56, R40 ;  /* 0x000000380490723c */ /* 0x008ff00000041828 */
[----:B------:R-:W-:Y:S01]  /*5bd0*/  HMMA.16816.F32.BF16 R76, R36, R64, RZ ;  /* 0x00000040244c723c */ /* 0x000fe200000418ff */
[----:B------:R-:W-:-:S02]  /*5be0*/  FMUL.FTZ R148, R148, c[0x0][0x2ec] ;  /* 0x0000bb0094947a20 */ /* 0x000fc40000410000 */
[----:B------:R-:W-:Y:S02]  /*5bf0*/  FMUL.FTZ R149, R149, c[0x0][0x2ec] ;  /* 0x0000bb0095957a20 */ /* 0x000fe40000410000 */
[----:B------:R-:W-:Y:S01]  /*5c00*/  FMUL.FTZ R150, R150, c[0x0][0x2ec] ;  /* 0x0000bb0096967a20 */ /* 0x000fe20000410000 */
[----:B------:R-:W-:Y:S01]  /*5c10*/  MUFU.TANH R218, R148 ;  /* 0x0000009400da7308 */ /* 0x000fe20000002400 */
[----:B------:R-:W-:Y:S01]  /*5c20*/  FMUL.FTZ R151, R151, c[0x0][0x2ec] ;  /* 0x0000bb0097977a20 */ /* 0x000fe20000410000 */
[----:B------:R-:W-:Y:S06]  /*5c30*/  HMMA.16816.F32.BF16 R72, R16, R54, R72 ;  /* 0x000000361048723c */ /* 0x000fec0000041848 */
[----:B------:R-:W-:Y:S02]  /*5c40*/  MUFU.TANH R185, R149 ;  /* 0x0000009500b97308 */ /* 0x000fe40000002400 */
[----:B------:R-:W-:Y:S01]  /*5c50*/  HMMA.16816.F32.BF16 R40, R32, R64, RZ ;  /* 0x000000402028723c */ /* 0x000fe200000418ff */
[----:B------:R-:W-:-:S02]  /*5c60*/  FMUL.FTZ R144, R144, c[0x0][0x2ec] ;  /* 0x0000bb0090907a20 */ /* 0x000fc40000410000 */
[----:B------:R-:W-:Y:S02]  /*5c70*/  FMUL.FTZ R145, R145, c[0x0][0x2ec] ;  /* 0x0000bb0091917a20 */ /* 0x000fe40000410000 */
[----:B------:R-:W-:Y:S01]  /*5c80*/  FMUL.FTZ R146, R146, c[0x0][0x2ec] ;  /* 0x0000bb0092927a20 */ /* 0x000fe20000410000 */
[----:B------:R-:W-:Y:S01]  /*5c90*/  MUFU.TANH R212, R144 ;  /* 0x0000009000d47308 */ /* 0x000fe20000002400 */
[----:B------:R-:W-:Y:S01]  /*5ca0*/  FMUL.FTZ R147, R147, c[0x0][0x2ec] ;  /* 0x0000bb0093937a20 */ /* 0x000fe20000410000 */
[----:B------:R-:W-:Y:S01]  /*5cb0*/  HMMA.16816.F32.BF16 R48, R20, R54, R60 ;  /* 0x000000361430723c */ /* 0x000fe2000004183c */
[----:B------:R-:W2:Y:S05]  /*5cc0*/  LDSM.16.M88.4 R60, [R202] ;  /* 0x00000000ca3c783b */ /* 0x000eaa0000000200 */
[----:B------:R-:W3:Y:S02]  /*5cd0*/  MUFU.TANH R183, R145 ;  /* 0x0000009100b77308 */ /* 0x000ee40000002400 */
[----:B-1----:R-:W-:Y:S06]  /*5ce0*/  HMMA.16816.F32.BF16 R76, R28, R44, R76 ;  /* 0x0000002c1c4c723c */ /* 0x002fec000004184c */
[----:B------:R-:W-:Y:S02]  /*5cf0*/  MUFU.TANH R207, R146 ;  /* 0x0000009200cf7308 */ /* 0x000fe40000002400 */
[----:B------:R-:W-:Y:S06]  /*5d00*/  HMMA.16816.F32.BF16 R156, R4, R58, R72 ;  /* 0x0000003a049c723c */ /* 0x000fec0000041848 */
[----:B------:R1:W-:Y:S02]  /*5d10*/  MUFU.TANH R181, R147 ;  /* 0x0000009300b57308 */ /* 0x0003e40000002400 */
[----:B------:R-:W-:Y:S01]  /*5d20*/  HMMA.16816.F32.BF16 R52, R24, R44, R40 ;  /* 0x0000002c1834723c */ /* 0x000fe20000041828 */
[----:B------:R-:W4:Y:S05]  /*5d30*/  LDSM.16.M88.4 R40, [R193+0x800] ;  /* 0x00080000c128783b */ /* 0x000f2a0000000200 */
[----:B------:R-:W-:Y:S02]  /*5d40*/  MUFU.TANH R217, R150 ;  /* 0x0000009600d97308 */ /* 0x000fe40000002400 */
[-C--:B------:R-:W-:Y:S06]  /*5d50*/  HMMA.16816.F32.BF16 R72, R36, R66.reuse, RZ ;  /* 0x000000422448723c */ /* 0x080fec00000418ff */
[----:B------:R5:W3:Y:S02]  /*5d60*/  MUFU.TANH R184, R151 ;  /* 0x0000009700b87308 */ /* 0x000ae40000002400 */
[----:B-1----:R-:W-:Y:S01]  /*5d70*/  HMMA.16816.F32.BF16 R144, R32, R66, RZ ;  /* 0x000000422090723c */ /* 0x002fe200000418ff */
[----:B------:R-:W-:-:S02]  /*5d80*/  FMUL.FTZ R156, R156, c[0x0][0x2ec] ;  /* 0x0000bb009c9c7a20 */ /* 0x000fc40000410000 */
[----:B------:R-:W-:Y:S02]  /*5d90*/  FMUL.FTZ R157, R157, c[0x0][0x2ec] ;  /* 0x0000bb009d9d7a20 */ /* 0x000fe40000410000 */
[----:B------:R-:W-:Y:S01]  /*5da0*/  FMUL.FTZ R158, R158, c[0x0][0x2ec] ;  /* 0x0000bb009e9e7a20 */ /* 0x000fe20000410000 */
[----:B------:R-:W1:Y:S01]  /*5db0*/  MUFU.TANH R165, R156 ;  /* 0x0000009c00a57308 */ /* 0x000e620000002400 */
[----:B------:R-:W-:Y:S01]  /*5dc0*/  FMUL.FTZ R159, R159, c[0x0][0x2ec] ;  /* 0x0000bb009f9f7a20 */ /* 0x000fe20000410000 */
[----:B--2---:R-:W-:Y:S06]  /*5dd0*/  HMMA.16816.F32.BF16 R76, R20, R60, R76 ;  /* 0x0000003c144c723c */ /* 0x004fec000004184c */
[----:B------:R-:W-:Y:S02]  /*5de0*/  MUFU.TANH R177, R157 ;  /* 0x0000009d00b17308 */ /* 0x000fe40000002400 */
[----:B-----5:R-:W-:Y:S01]  /*5df0*/  HMMA.16816.F32.BF16 R148, R12, R58, R48 ;  /* 0x0000003a0c94723c */ /* 0x020fe20000041830 */
[----:B------:R-:W2:Y:S05]  /*5e00*/  LDSM.16.M88.4 R48, [R188+0x5000] ;  /* 0x00500000bc30783b */ /* 0x000eaa0000000200 */
[----:B------:R-:W-:Y:S02]  /*5e10*/  MUFU.TANH R156, R158 ;  /* 0x0000009e009c7308 */ /* 0x000fe40000002400 */
[----:B------:R-:W-:Y:S01]  /*5e20*/  HMMA.16816.F32.BF16 R56, R16, R60, R52 ;  /* 0x0000003c1038723c */ /* 0x000fe20000041834 */
[----:B------:R-:W5:Y:S05]  /*5e30*/  LDSM.16.M88.4 R52, [R194+0x5000] ;  /* 0x00500000c234783b */ /* 0x000f6a0000000200 */
[----:B------:R-:W-:Y:S02]  /*5e40*/  MUFU.TANH R173, R159 ;  /* 0x0000009f00ad7308 */ /* 0x000fe40000002400 */
[-C--:B------:R-:W-:Y:S08]  /*5e50*/  HMMA.16816.F32.BF16 R64, R28, R46.reuse, R72 ;  /* 0x0000002e1c40723c */ /* 0x080ff00000041848 */
[----:B------:R-:W-:Y:S01]  /*5e60*/  HMMA.16816.F32.BF16 R72, R24, R46, R144 ;  /* 0x0000002e1848723c */ /* 0x000fe20000041890 */
[----:B------:R-:W-:Y:S01]  /*5e70*/  FMUL.FTZ R148, R148, c[0x0][0x2ec] ;  /* 0x0000bb0094947a20 */ /* 0x000fe20000410000 */
[----:B------:R-:W1:Y:S01]  /*5e80*/  LDSM.16.M88.4 R44, [R201] ;  /* 0x00000000c92c783b */ /* 0x000e620000000200 */
[----:B------:R-:W-:-:S02]  /*5e90*/  FMUL.FTZ R149, R149, c[0x0][0x2ec] ;  /* 0x0000bb0095957a20 */ /* 0x000fc40000410000 */
[----:B------:R-:W-:Y:S01]  /*5ea0*/  FMUL.FTZ R150, R150, c[0x0][0x2ec] ;  /* 0x0000bb0096967a20 */ /* 0x000fe20000410000 */
[----:B------:R-:W1:Y:S01]  /*5eb0*/  MUFU.TANH R179, R148 ;  /* 0x0000009400b37308 */ /* 0x000e620000002400 */
[----:B------:R-:W-:Y:S01]  /*5ec0*/  FMUL.FTZ R151, R151, c[0x0][0x2ec] ;  /* 0x0000bb0097977a20 */ /* 0x000fe20000410000 */
[----:B----4-:R-:W-:Y:S06]  /*5ed0*/  HMMA.16816.F32.BF16 R152, R4, R40, R56 ;  /* 0x000000280498723c */ /* 0x010fec0000041838 */
[----:B------:R-:W4:Y:S02]  /*5ee0*/  MUFU.TANH R182, R149 ;  /* 0x0000009500b67308 */ /* 0x000f240000002400 */
[----:B------:R-:W-:Y:S06]  /*5ef0*/  HMMA.16816.F32.BF16 R64, R20, R62, R64 ;  /* 0x0000003e1440723c */ /* 0x000fec0000041840 */
[----:B------:R-:W-:Y:S02]  /*5f00*/  MUFU.TANH R167, R150 ;  /* 0x0000009600a77308 */ /* 0x000fe40000002400 */
[----:B--2---:R-:W-:Y:S06]  /*5f10*/  HMMA.16816.F32.BF16 R56, R32, R48, RZ ;  /* 0x000000302038723c */ /* 0x004fec00000418ff */
[----:B------:R2:W-:Y:S02]  /*5f20*/  MUFU.TANH R178, R151 ;  /* 0x0000009700b27308 */ /* 0x0005e40000002400 */
[----:B------:R-:W-:Y:S01]  /*5f30*/  HMMA.16816.F32.BF16 R72, R16, R62, R72 ;  /* 0x0000003e1048723c */ /* 0x000fe20000041848 */
[----:B------:R-:W-:-:S02]  /*5f40*/  FMUL.FTZ R152, R152, c[0x0][0x2ec] ;  /* 0x0000bb0098987a20 */ /* 0x000fc40000410000 */
[----:B------:R-:W-:Y:S02]  /*5f50*/  FMUL.FTZ R153, R153, c[0x0][0x2ec] ;  /* 0x0000bb0099997a20 */ /* 0x000fe40000410000 */
[----:B------:R-:W-:Y:S01]  /*5f60*/  FMUL.FTZ R154, R154, c[0x0][0x2ec] ;  /* 0x0000bb009a9a7a20 */ /* 0x000fe20000410000 */
[----:B------:R-:W1:Y:S01]  /*5f70*/  MUFU.TANH R164, R152 ;  /* 0x0000009800a47308 */ /* 0x000e620000002400 */
[----:B------:R-:W-:Y:S01]  /*5f80*/  FMUL.FTZ R155, R155, c[0x0][0x2ec] ;  /* 0x0000bb009b9b7a20 */ /* 0x000fe20000410000 */
[C---:B------:R-:W-:Y:S06]  /*5f90*/  HMMA.16816.F32.BF16 R144, R12.reuse, R42, R64 ;  /* 0x0000002a0c90723c */ /* 0x040fec0000041840 */
[----:B------:R-:W-:Y:S02]  /*5fa0*/  MUFU.TANH R171, R153 ;  /* 0x0000009900ab7308 */ /* 0x000fe40000002400 */
[----:B--2---:R-:W-:Y:S06]  /*5fb0*/  HMMA.16816.F32.BF16 R148, R12, R40, R76 ;  /* 0x000000280c94723c */ /* 0x004fec000004184c */
[----:B------:R-:W-:Y:S02]  /*5fc0*/  MUFU.TANH R158, R154 ;  /* 0x0000009a009e7308 */ /* 0x000fe40000002400 */
[----:B------:R-:W-:Y:S06]  /*5fd0*/  HMMA.16816.F32.BF16 R76, R36, R48, RZ ;  /* 0x00000030244c723c */ /* 0x000fec00000418ff */
[----:B------:R-:W-:Y:S02]  /*5fe0*/  MUFU.TANH R157, R155 ;  /* 0x0000009b009d7308 */ /* 0x000fe40000002400 */
[----:B-----5:R-:W-:Y:S01]  /*5ff0*/  HMMA.16816.F32.BF16 R60, R24, R52, R56 ;  /* 0x00000034183c723c */ /* 0x020fe20000041838 */
[----:B------:R-:W2:Y:S01]  /*6000*/  LDSM.16.M88.4 R56, [R193+0x1000] ;  /* 0x00100000c138783b */ /* 0x000ea20000000200 */
[----:B------:R-:W-:-:S02]  /*6010*/  FMUL.FTZ R144, R144, c[0x0][0x2ec] ;  /* 0x0000bb0090907a20 */ /* 0x000fc40000410000 */
[----:B------:R-:W-:Y:S02]  /*6020*/  FMUL.FTZ R145, R145, c[0x0][0x2ec] ;  /* 0x0000bb0091917a20 */ /* 0x000fe40000410000 */
[----:B------:R-:W-:Y:S01]  /*6030*/  FMUL.FTZ R146, R146, c[0x0][0x2ec] ;  /* 0x0000bb0092927a20 */ /* 0x000fe20000410000 */
[----:B------:R-:W-:Y:S01]  /*6040*/  MUFU.TANH R162, R144 ;  /* 0x0000009000a27308 */ /* 0x000fe20000002400 */
[----:B------:R-:W-:Y:S01]  /*6050*/  FMUL.FTZ R148, R148, c[0x0][0x2ec] ;  /* 0x0000bb0094947a20 */ /* 0x000fe20000410000 */
[----:B------:R-:W-:Y:S01]  /*6060*/  HMMA.16816.F32.BF16 R64, R32, R50, RZ ;  /* 0x000000322040723c */ /* 0x000fe200000418ff */
[----:B------:R-:W-:Y:S02]  /*6070*/  FMUL.FTZ R149, R149, c[0x0][0x2ec] ;  /* 0x0000bb0095957a20 */ /* 0x000fe40000410000 */
[----:B------:R-:W-:Y:S02]  /*6080*/  FMUL.FTZ R150, R150, c[0x0][0x2ec] ;  /* 0x0000bb0096967a20 */ /* 0x000fe40000410000 */
[----:B------:R-:W-:Y:S01]  /*6090*/  FMUL.FTZ R151, R151, c[0x0][0x2ec] ;  /* 0x0000bb0097977a20 */ /* 0x000fe20000410000 */
[----:B------:R-:W5:Y:S01]  /*60a0*/  MUFU.TANH R172, R148 ;  /* 0x0000009400ac7308 */ /* 0x000f620000002400 */
[----:B------:R-:W-:Y:S01]  /*60b0*/  FMUL.FTZ R147, R147, c[0x0][0x2ec] ;  /* 0x0000bb0093937a20 */ /* 0x000fe20000410000 */
[----:B------:R-:W-:Y:S06]  /*60c0*/  HMMA.16816.F32.BF16 R76, R28, R52, R76 ;  /* 0x000000341c4c723c */ /* 0x000fec000004184c */
[----:B------:R-:W-:Y:S08]  /*60d0*/  MUFU.TANH R175, R149 ;  /* 0x0000009500af7308 */ /* 0x000ff00000002400 */
[----:B------:R-:W1:Y:S02]  /*60e0*/  MUFU.TANH R180, R150 ;  /* 0x0000009600b47308 */ /* 0x000e640000002400 */
[----:B------:R-:W-:Y:S06]  /*60f0*/  HMMA.16816.F32.BF16 R64, R24, R54, R64 ;  /* 0x000000361840723c */ /* 0x000fec0000041840 */
[----:B------:R1:W1:Y:S08]  /*6100*/  MUFU.TANH R176, R151 ;  /* 0x0000009700b07308 */ /* 0x0002700000002400 */
[----:B------:R-:W-:Y:S01]  /*6110*/  MUFU.TANH R169, R145 ;  /* 0x0000009100a97308 */ /* 0x000fe20000002400 */
[----:B-1----:R-:W-:Y:S07]  /*6120*/  HMMA.16816.F32.BF16 R148, R4, R42, R72 ;  /* 0x0000002a0494723c */ /* 0x002fee0000041848 */
[----:B------:R-:W1:Y:S01]  /*6130*/  MUFU.TANH R174, R146 ;  /* 0x0000009200ae7308 */ /* 0x000e620000002400 */
[----:B------:R-:W-:Y:S07]  /*6140*/  HMMA.16816.F32.BF16 R40, R36, R50, RZ ;  /* 0x000000322428723c */ /* 0x000fee00000418ff */
[----:B------:R-:W-:Y:S01]  /*6150*/  MUFU.TANH R170, R147 ;  /* 0x0000009300aa7308 */ /* 0x000fe20000002400 */
[-C--:B------:R-:W-:Y:S08]  /*6160*/  HMMA.16816.F32.BF16 R72, R20, R44.reuse, R76 ;  /* 0x0000002c1448723c */ /* 0x080ff0000004184c */
[----:B------:R-:W-:Y:S01]  /*6170*/  HMMA.16816.F32.BF16 R48, R16, R44, R60 ;  /* 0x0000002c1030723c */ /* 0x000fe2000004183c */
[----:B------:R-:W-:-:S02]  /*6180*/  FMUL.FTZ R148, R148, c[0x0][0x2ec] ;  /* 0x0000bb0094947a20 */ /* 0x000fc40000410000 */
[----:B------:R-:W-:Y:S02]  /*6190*/  FMUL.FTZ R149, R149, c[0x0][0x2ec] ;  /* 0x0000bb0095957a20 */ /* 0x000fe40000410000 */
[----:B------:R-:W-:Y:S01]  /*61a0*/  FMUL.FTZ R150, R150, c[0x0][0x2ec] ;  /* 0x0000bb0096967a20 */ /* 0x000fe20000410000 */
[----:B------:R-:W1:Y:S01]  /*61b0*/  MUFU.TANH R166, R148 ;  /* 0x0000009400a67308 */ /* 0x000e620000002400 */
[----:B------:R-:W-:Y:S01]  /*61c0*/  FMUL.FTZ R151, R151, c[0x0][0x2ec] ;  /* 0x0000bb0097977a20 */ /* 0x000fe20000410000 */
[----:B------:R-:W-:Y:S01]  /*61d0*/  HMMA.16816.F32.BF16 R60, R28, R54, R40 ;  /* 0x000000361c3c723c */ /* 0x000fe20000041828 */
[----:B------:R-:W1:Y:S05]  /*61e0*/  LDSM.16.M88.4 R40, [R188+0x5800] ;  /* 0x00580000bc28783b */ /* 0x000e6a0000000200 */
[----:B------:R-:W-:Y:S02]  /*61f0*/  MUFU.TANH R168, R149 ;  /* 0x0000009500a87308 */ /* 0x000fe40000002400 */
[-C--:B--2---:R-:W-:Y:S06]  /*6200*/  HMMA.16816.F32.BF16 R76, R12, R56.reuse, R72 ;  /* 0x000000380c4c723c */ /* 0x084fec0000041848 */
[----:B------:R-:W2:Y:S02]  /*6210*/  MUFU.TANH R71, R150 ;  /* 0x0000009600477308 */ /* 0x000ea40000002400 */
[----:B------:R-:W-:Y:S01]  /*6220*/  HMMA.16816.F32.BF16 R72, R4, R56, R48 ;  /* 0x000000380448723c */ /* 0x000fe20000041830 */
[----:B------:R-:W2:Y:S05]  /*6230*/  LDSM.16.M88.4 R48, [R194+0x5800] ;  /* 0x00580000c230783b */ /* 0x000eaa0000000200 */
[----:B------:R3:W1:Y:S02]  /*6240*/  MUFU.TANH R161, R151 ;  /* 0x0000009700a17308 */ /* 0x0006640000002400 */
[----:B------:R-:W-:Y:S08]  /*6250*/  HMMA.16816.F32.BF16 R52, R20, R46, R60 ;  /* 0x0000002e1434723c */ /* 0x000ff0000004183c */
[----:B------:R-:W-:-:S02]  /*6260*/  FMUL.FTZ R76, R76, c[0x0][0x2ec] ;  /* 0x0000bb004c4c7a20 */ /* 0x000fc40000410000 */
[----:B------:R-:W-:Y:S02]  /*6270*/  FMUL.FTZ R77, R77, c[0x0][0x2ec] ;  /* 0x0000bb004d4d7a20 */ /* 0x000fe40000410000 */
[----:B------:R-:W-:Y:S01]  /*6280*/  FMUL.FTZ R78, R78, c[0x0][0x2ec] ;  /* 0x0000bb004e4e7a20 */ /* 0x000fe20000410000 */
[----:B------:R-:W2:Y:S01]  /*6290*/  MUFU.TANH R159, R76 ;  /* 0x0000004c009f7308 */ /* 0x000ea20000002400 */
[----:B---3--:R-:W-:Y:S01]  /*62a0*/  HMMA.16816.F32.BF16 R148, R16, R46, R64 ;  /* 0x0000002e1094723c */ /* 0x008fe20000041840 */
[----:B------:R-:W3:Y:S01]  /*62b0*/  LDSM.16.M88.4 R44, [R200] ;  /* 0x00000000c82c783b */ /* 0x000ee20000000200 */
[----:B------:R-:W-:Y:S02]  /*62c0*/  FMUL.FTZ R79, R79, c[0x0][0x2ec] ;  /* 0x0000bb004f4f7a20 */ /* 0x000fe40000410000 */
[----:B------:R-:W-:Y:S02]  /*62d0*/  FMUL.FTZ R72, R72, c[0x0][0x2ec] ;  /* 0x0000bb0048487a20 */ /* 0x000fe40000410000 */
[----:B------:R-:W-:Y:S01]  /*62e0*/  FMUL.FTZ R74, R74, c[0x0][0x2ec] ;  /* 0x0000bb004a4a7a20 */ /* 0x000fe20000410000 */
[----:B------:R-:W-:Y:S01]  /*62f0*/  MUFU.TANH R163, R77 ;  /* 0x0000004d00a37308 */ /* 0x000fe20000002400 */
[----:B-1----:R-:W-:Y:S01]  /*6300*/  HMMA.16816.F32.BF16 R64, R32, R40, RZ ;  /* 0x000000282040723c */ /* 0x002fe200000418ff */
[----:B------:R-:W-:-:S02]  /*6310*/  FMUL.FTZ R73, R73, c[0x0][0x2ec] ;  /* 0x0000bb0049497a20 */ /* 0x000fc40000410000 */
[----:B------:R-:W-:-:S04]  /*6320*/  FMUL.FTZ R75, R75, c[0x0][0x2ec] ;  /* 0x0000bb004b4b7a20 */ /* 0x000fc80000410000 */
[----:B------:R-:W1:Y:S01]  /*6330*/  MUFU.TANH R211, R78 ;  /* 0x0000004e00d37308 */ /* 0x000e620000002400 */
[C---:B------:R-:W-:Y:S07]  /*6340*/  HMMA.16816.F32.BF16 R60, R36.reuse, R40, RZ ;  /* 0x00000028243c723c */ /* 0x040fee00000418ff */
[----:B------:R1:W-:Y:S01]  /*6350*/  MUFU.TANH R205, R79 ;  /* 0x0000004f00cd7308 */ /* 0x0003e20000002400 */
[-C--:B------:R-:W-:Y:S07]  /*6360*/  HMMA.16816.F32.BF16 R144, R36, R42.reuse, RZ ;  /* 0x0000002a2490723c */ /* 0x080fee00000418ff */
[----:B------:R-:W-:Y:S01]  /*6370*/  IADD3 R36, R0, 0x1, RZ ;  /* 0x0000000100247810 */ /* 0x000fe20007ffe0ff */
[----:B------:R-:W-:Y:S01]  /*6380*/  HMMA.16816.F32.BF16 R152, R32, R42, RZ ;  /* 0x0000002a2098723c */ /* 0x000fe200000418ff */
[----:B------:R-:W3:Y:S01]  /*6390*/  LDSM.16.M88.4 R32, [R193+0x1800] ;  /* 0x00180000c120783b */ /* 0x000ee20000000200 */
[----:B------:R-:W3:Y:S01]  /*63a0*/  MUFU.TANH R72, R72 ;  /* 0x0000004800487308 */ /* 0x000ee20000002400 */
[----:B------:R-:W-:Y:S01]  /*63b0*/  ISETP.GE.AND P6, PT, R36, R8, PT ;  /* 0x000000082400720c */ /* 0x000fe20003fc6270 */
[----:B------:R-:W-:-:S04]  /*63c0*/  DEPBAR.LE SB0, 0x0 ;  /* 0x000080000000791a */ /* 0x000fc80000000000 */
[----:B-1----:R-:W-:Y:S01]  /*63d0*/  HMMA.16816.F32.BF16 R76, R12, R58, R52 ;  /* 0x0000003a0c4c723c */ /* 0x002fe20000041834 */
[C---:B------:R-:W-:Y:S01]  /*63e0*/  ISETP.GE.AND P5, PT, R36.reuse, R9, PT ;  /* 0x000000092400720c */ /* 0x040fe20003fa6270 */
[----:B------:R-:W1:Y:S01]  /*63f0*/  MUFU.TANH R74, R74 ;  /* 0x0000004a004a7308 */ /* 0x000e620000002400 */
[C---:B------:R-:W-:Y:S02]  /*6400*/  ISETP.GE.AND P4, PT, R36.reuse, R11, PT ;  /* 0x0000000b2400720c */ /* 0x040fe40003f86270 */
[----:B------:R-:W-:Y:S02]  /*6410*/  ISETP.GE.AND P2, PT, R36, R10, PT ;  /* 0x0000000a2400720c */ /* 0x000fe40003f46270 */
[----:B------:R-:W-:Y:S01]  /*6420*/  IADD3 R36, R0, 0x9, RZ ;  /* 0x0000000900247810 */ /* 0x000fe20007ffe0ff */
[----:B--2---:R-:W-:Y:S01]  /*6430*/  HMMA.16816.F32.BF16 R52, R24, R48, R64 ;  /* 0x000000301834723c */ /* 0x004fe20000041840 */
[----:B------:R-:W-:Y:S01]  /*6440*/  FSEL R39, R183, -INF , !P4 ;  /* 0xff800000b7277808 */ /* 0x000fe20006000000 */
[----:B------:R-:W2:Y:S01]  /*6450*/  MUFU.TANH R73, R73 ;  /* 0x0000004900497308 */ /* 0x000ea20000002400 */
[----:B------:R-:W-:-:S05]  /*6460*/  ISETP.GE.AND P4, PT, R36, R8, PT ;  /* 0x000000082400720c */ /* 0x000fca0003f86270 */
[C---:B------:R-:W-:Y:S02]  /*6470*/  HMMA.16816.F32.BF16 R40, R28.reuse, R48, R60 ;  /* 0x000000301c28723c */ /* 0x040fe4000004183c */
[----:B------:R-:W1:Y:S05]  /*6480*/  MUFU.TANH R75, R75 ;  /* 0x0000004b004b7308 */ /* 0x000e6a0000002400 */
[----:B------:R-:W-:Y:S01]  /*6490*/  FSEL R60, R185, -INF , !P6 ;  /* 0xff800000b93c7808 */ /* 0x000fe20007000000 */
[-C--:B------:R-:W-:Y:S01]  /*64a0*/  HMMA.16816.F32.BF16 R28, R28, R50.reuse, R144 ;  /* 0x000000321c1c723c */ /* 0x080fe20000041890 */
[----:B------:R-:W-:Y:S01]  /*64b0*/  ISETP.GE.AND P6, PT, R2, R11, PT ;  /* 0x0000000b0200720c */ /* 0x000fe20003fc6270 */
[----:B------:R-:W-:Y:S01]  /*64c0*/  FMUL.FTZ R76, R76, c[0x0][0x2ec] ;  /* 0x0000bb004c4c7a20 */ /* 0x000fe20000410000 */
[----:B------:R-:W-:Y:S01]  /*64d0*/  FSEL R61, R184, -INF , !P5 ;  /* 0xff800000b83d7808 */ /* 0x000fe20006800000 */
[----:B------:R-:W-:Y:S01]  /*64e0*/  FMUL.FTZ R78, R78, c[0x0][0x2ec] ;  /* 0x0000bb004e4e7a20 */ /* 0x000fe20000410000 */
[----:B------:R-:W-:Y:S01]  /*64f0*/  ISETP.GE.AND P5, PT, R2, R10, PT ;  /* 0x0000000a0200720c */ /* 0x000fe20003fa6270 */
[----:B------:R-:W-:Y:S01]  /*6500*/  FMUL.FTZ R77, R77, c[0x0][0x2ec] ;  /* 0x0000bb004d4d7a20 */ /* 0x000fe20000410000 */
[----:B------:R-:W-:Y:S01]  /*6510*/  IADD3 R2, R0, 0x10, RZ ;  /* 0x0000001000027810 */ /* 0x000fe20007ffe0ff */
[----:B------:R-:W-:Y:S01]  /*6520*/  HMMA.16816.F32.BF16 R24, R24, R50, R152 ;  /* 0x000000321818723c */ /* 0x000fe20000041898 */
[----:B------:R-:W-:Y:S01]  /*6530*/  FSEL R38, R165, -INF , !P6 ;  /* 0xff800000a5267808 */ /* 0x000fe20007000000 */
[----:B------:R-:W-:Y:S01]  /*6540*/  FMUL.FTZ R79, R79, c[0x0][0x2ec] ;  /* 0x0000bb004f4f7a20 */ /* 0x000fe20000410000 */
[----:B------:R-:W-:Y:S01]  /*6550*/  FSEL R49, R179, -INF , !P1 ;  /* 0xff800000b3317808 */ /* 0x000fe20004800000 */
[----:B------:R-:W1:Y:S01]  /*6560*/  MUFU.TANH R76, R76 ;  /* 0x0000004c004c7308 */ /* 0x000e620000002400 */
[----:B----4-:R-:W-:-:S02]  /*6570*/  FSEL R48, R182, -INF , !P4 ;  /* 0xff800000b6307808 */ /* 0x010fc40006000000 */
[-C--:B------:R-:W-:Y:S01]  /*6580*/  ISETP.GE.AND P1, PT, R36, R11.reuse, PT ;  /* 0x0000000b2400720c */ /* 0x080fe20003f26270 */
[----:B------:R-:W-:Y:S01]  /*6590*/  HMMA.16816.F32.BF16 R56, R4, R58, R148 ;  /* 0x0000003a0438723c */ /* 0x000fe20000041894 */
[C---:B------:R-:W-:Y:S02]  /*65a0*/  ISETP.GE.AND P6, PT, R2.reuse, R8, PT ;  /* 0x000000080200720c */ /* 0x040fe40003fc6270 */
[----:B------:R-:W-:Y:S01]  /*65b0*/  ISETP.GE.AND P4, PT, R2, R11, PT ;  /* 0x0000000b0200720c */ /* 0x000fe20003f86270 */
[----:B------:R-:W4:Y:S03]  /*65c0*/  MUFU.TANH R78, R78 ;  /* 0x0000004e004e7308 */ /* 0x000f260000002400 */
[----:B------:R-:W-:Y:S01]  /*65d0*/  FSEL R150, R164, -INF , !P4 ;  /* 0xff800000a4967808 */ /* 0x000fe20006000000 */
[-C--:B---3--:R-:W-:Y:S04]  /*65e0*/  HMMA.16816.F32.BF16 R52, R16, R44.reuse, R52 ;  /* 0x0000002c1034723c */ /* 0x088fe80000041834 */
[----:B------:R-:W-:Y:S04]  /*65f0*/  MUFU.TANH R77, R77 ;  /* 0x0000004d004d7308 */ /* 0x000fe80000002400 */
[C---:B------:R-:W-:Y:S04]  /*6600*/  HMMA.16816.F32.BF16 R40, R20.reuse, R44, R40 ;  /* 0x0000002c1428723c */ /* 0x040fe80000041828 */
[----:B------:R-:W-:Y:S03]  /*6610*/  MUFU.TANH R79, R79 ;  /* 0x0000004f004f7308 */ /* 0x000fe60000002400 */
[----:B------:R-:W-:Y:S01]  /*6620*/  FSEL R45, R181, -INF , !P2 ;  /* 0xff800000b52d7808 */ /* 0x000fe20005000000 */
[-C--:B------:R-:W-:Y:S01]  /*6630*/  HMMA.16816.F32.BF16 R20, R20, R46.reuse, R28 ;  /* 0x0000002e1414723c */ /* 0x080fe2000004181c */
[----:B------:R-:W-:Y:S01]  /*6640*/  FMUL.FTZ R57, R57, c[0x0][0x2ec] ;  /* 0x0000bb0039397a20 */ /* 0x000fe20000410000 */
[-C--:B------:R-:W-:Y:S01]  /*6650*/  ISETP.GE.AND P2, PT, R36, R9.reuse, PT ;  /* 0x000000092400720c */ /* 0x080fe20003f46270 */
[----:B------:R-:W-:Y:S01]  /*6660*/  FMUL.FTZ R37, R56, c[0x0][0x2ec] ;  /* 0x0000bb0038257a20 */ /* 0x000fe20000410000 */
[----:B------:R-:W-:Y:S01]  /*6670*/  FSEL R56, R167, -INF , !P3 ;  /* 0xff800000a7387808 */ /* 0x000fe20005800000 */
[----:B------:R3:W-:Y:S01]  /*6680*/  MUFU.TANH R165, R57 ;  /* 0x0000003900a57308 */ /* 0x0007e20000002400 */
[----:B------:R-:W-:Y:S01]  /*6690*/  FSEL R44, R156, -INF , !P5 ;  /* 0xff8000009c2c7808 */ /* 0x000fe20006800000 */
[----:B------:R-:W-:Y:S01]  /*66a0*/  FMUL.FTZ R58, R58, c[0x0][0x2ec] ;  /* 0x0000bb003a3a7a20 */ /* 0x000fe20000410000 */
[----:B------:R-:W-:Y:S01]  /*66b0*/  HMMA.16816.F32.BF16 R16, R16, R46, R24 ;  /* 0x0000002e1010723c */ /* 0x000fe20000041818 */
[----:B------:R-:W-:Y:S01]  /*66c0*/  ISETP.GE.AND P3, PT, R36, R10, PT ;  /* 0x0000000a2400720c */ /* 0x000fe20003f66270 */
[----:B------:R-:W-:Y:S01]  /*66d0*/  FMUL.FTZ R59, R59, c[0x0][0x2ec] ;  /* 0x0000bb003b3b7a20 */ /* 0x000fe20000410000 */
[----:B------:R-:W-:-:S02]  /*66e0*/  ISETP.GE.AND P5, PT, R2, R9, PT ;  /* 0x000000090200720c */ /* 0x000fc40003fa6270 */
[----:B------:R1:W1:Y:S01]  /*66f0*/  MUFU.TANH R167, R37 ;  /* 0x0000002500a77308 */ /* 0x0002620000002400 */
[----:B------:R-:W-:Y:S02]  /*6700*/  FSEL R36, R177, -INF , !P1 ;  /* 0xff800000b1247808 */ /* 0x000fe40004800000 */
[-C--:B------:R-:W-:Y:S01]  /*6710*/  HMMA.16816.F32.BF16 R52, R4, R32.reuse, R52 ;  /* 0x000000200434723c */ /* 0x080fe20000041834 */
[----:B-----5:R-:W-:Y:S02]  /*6720*/  FSEL R156, R172, -INF , !P6 ;  /* 0xff800000ac9c7808 */ /* 0x020fe40007000000 */
[----:B------:R-:W-:Y:S02]  /*6730*/  FSEL R180, R180, -INF , !P5 ;  /* 0xff800000b4b47808 */ /* 0x000fe40006800000 */
[----:B---3--:R-:W-:Y:S01]  /*6740*/  FSEL R57, R178, -INF , !P2 ;  /* 0xff800000b2397808 */ /* 0x008fe20005000000 */
[----:B------:R-:W3:Y:S01]  /*6750*/  MUFU.TANH R58, R58 ;  /* 0x0000003a003a7308 */ /* 0x000ee20000002400 */
[----:B------:R-:W-:Y:S01]  /*6760*/  ISETP.GE.AND P2, PT, R2, R10, PT ;  /* 0x0000000a0200720c */ /* 0x000fe20003f46270 */
[----:B------:R-:W-:Y:S01]  /*6770*/  HMMA.16816.F32.BF16 R40, R12, R32, R40 ;  /* 0x000000200c28723c */ /* 0x000fe20000041828 */
[----:B------:R-:W-:-:S02]  /*6780*/  IADD3 R2, R0, 0x11, RZ ;  /* 0x0000001100027810 */ /* 0x000fc40007ffe0ff */
[----:B------:R-:W-:Y:S02]  /*6790*/  FSEL R158, R158, -INF , !P2 ;  /* 0xff8000009e9e7808 */ /* 0x000fe40005000000 */
[----:B-1----:R-:W-:Y:S01]  /*67a0*/  FSEL R37, R173, -INF , !P3 ;  /* 0xff800000ad257808 */ /* 0x002fe20005800000 */
[----:B------:R-:W1:Y:S01]  /*67b0*/  MUFU.TANH R59, R59 ;  /* 0x0000003b003b7308 */ /* 0x000e620000002400 */
[C---:B------:R-:W-:Y:S01]  /*67c0*/  ISETP.GE.AND P1, PT, R2.reuse, R8, PT ;  /* 0x000000080200720c */ /* 0x040fe20003f26270 */
[----:B------:R-:W-:Y:S01]  /*67d0*/  HMMA.16816.F32.BF16 R20, R12, R34, R20 ;  /* 0x000000220c14723c */ /* 0x000fe20000041814 */
[C---:B------:R-:W-:Y:S02]  /*67e0*/  ISETP.GE.AND P3, PT, R2.reuse, R9, PT ;  /* 0x000000090200720c */ /* 0x040fe40003f66270 */
[C---:B------:R-:W-:Y:S02]  /*67f0*/  ISETP.GE.AND P6, PT, R2.reuse, R11, PT ;  /* 0x0000000b0200720c */ /* 0x040fe40003fc6270 */
[----:B------:R-:W-:-:S02]  /*6800*/  ISETP.GE.AND P5, PT, R2, R10, PT ;  /* 0x0000000a0200720c */ /* 0x000fc40003fa6270 */
[----:B------:R-:W-:Y:S01]  /*6810*/  IADD3 R2, R0, 0x18, RZ ;  /* 0x0000001800027810 */ /* 0x000fe20007ffe0ff */
[----:B------:R-:W-:Y:S01]  /*6820*/  HMMA.16816.F32.BF16 R32, R4, R34, R16 ;  /* 0x000000220420723c */ /* 0x000fe20000041810 */
[----:B------:R-:W-:Y:S01]  /*6830*/  FSEL R164, R175, -INF , !P1 ;  /* 0xff800000afa47808 */ /* 0x000fe20004800000 */
[----:B------:R-:W-:Y:S01]  /*6840*/  FMUL.FTZ R52, R52, c[0x0][0x2ec] ;  /* 0x0000bb0034347a20 */ /* 0x000fe20000410000 */
[----:B------:R-:W-:Y:S01]  /*6850*/  FSEL R176, R176, -INF , !P3 ;  /* 0xff800000b0b07808 */ /* 0x000fe20005800000 */
[----:B------:R-:W-:Y:S01]  /*6860*/  FMUL.FTZ R54, R54, c[0x0][0x2ec] ;  /* 0x0000bb0036367a20 */ /* 0x000fe20000410000 */
[C---:B------:R-:W-:Y:S01]  /*6870*/  ISETP.GE.AND P4, PT, R2.reuse, R8, PT ;  /* 0x000000080200720c */ /* 0x040fe20003f86270 */
[----:B------:R-:W-:Y:S01]  /*6880*/  FMUL.FTZ R53, R53, c[0x0][0x2ec] ;  /* 0x0000bb0035357a20 */ /* 0x000fe20000410000 */
[----:B------:R-:W-:Y:S01]  /*6890*/  ISETP.GE.AND P2, PT, R2, R9, PT ;  /* 0x000000090200720c */ /* 0x000fe20003f46270 */
[----:B------:R-:W-:Y:S01]  /*68a0*/  FMUL.FTZ R40, R40, c[0x0][0x2ec] ;  /* 0x0000bb0028287a20 */ /* 0x000fe20000410000 */
[----:B------:R-:W-:Y:S01]  /*68b0*/  ISETP.GE.AND P1, PT, R2, R11, PT ;  /* 0x0000000b0200720c */ /* 0x000fe20003f26270 */
[----:B------:R-:W-:Y:S01]  /*68c0*/  FMUL.FTZ R42, R42, c[0x0][0x2ec] ;  /* 0x0000bb002a2a7a20 */ /* 0x000fe20000410000 */
[----:B------:R-:W-:Y:S01]  /*68d0*/  ISETP.GE.AND P3, PT, R2, R10, PT ;  /* 0x0000000a0200720c */ /* 0x000fe20003f66270 */
[----:B------:R-:W-:Y:S01]  /*68e0*/  FMUL.FTZ R41, R41, c[0x0][0x2ec] ;  /* 0x0000bb0029297a20 */ /* 0x000fe20000410000 */
[----:B------:R-:W-:Y:S01]  /*68f0*/  IADD3 R2, R0, 0x19, RZ ;  /* 0x0000001900027810 */ /* 0x000fe20007ffe0ff */
[----:B------:R-:W-:Y:S01]  /*6900*/  FMUL.FTZ R43, R43, c[0x0][0x2ec] ;  /* 0x0000bb002b2b7a20 */ /* 0x000fe20000410000 */
[----:B------:R-:W-:Y:S01]  /*6910*/  FSEL R149, R171, -INF , !P6 ;  /* 0xff800000ab957808 */ /* 0x000fe20007000000 */
[----:B------:R-:W-:Y:S01]  /*6920*/  FMUL.FTZ R20, R20, c[0x0][0x2ec] ;  /* 0x0000bb0014147a20 */ /* 0x000fe20000410000 */
[----:B------:R-:W-:Y:S01]  /*6930*/  FSEL R157, R157, -INF , !P5 ;  /* 0xff8000009d9d7808 */ /* 0x000fe20006800000 */
[----:B------:R-:W5:Y:S01]  /*6940*/  MUFU.TANH R52, R52 ;  /* 0x0000003400347308 */ /* 0x000f620000002400 */
[----:B------:R-:W-:Y:S01]  /*6950*/  FSEL R162, R162, -INF , !P4 ;  /* 0xff800000a2a27808 */ /* 0x000fe20006000000 */
[----:B------:R-:W-:Y:S01]  /*6960*/  FMUL.FTZ R55, R55, c[0x0][0x2ec] ;  /* 0x0000bb0037377a20 */ /* 0x000fe20000410000 */
[----:B------:R-:W-:Y:S01]  /*6970*/  FSEL R174, R174, -INF , !P2 ;  /* 0xff800000aeae7808 */ /* 0x000fe20005000000 */
[----:B------:R-:W-:Y:S01]  /*6980*/  FMUL.FTZ R22, R22, c[0x0][0x2ec] ;  /* 0x0000bb0016167a20 */ /* 0x000fe20000410000 */
[----:B------:R-:W-:Y:S01]  /*6990*/  ISETP.GE.AND P6, PT, R2, R8, PT ;  /* 0x000000080200720c */ /* 0x000fe20003fc6270 */
[----:B------:R-:W-:Y:S01]  /*69a0*/  FMUL.FTZ R32, R32, c[0x0][0x2ec] ;  /* 0x0000bb0020207a20 */ /* 0x000fe20000410000 */
[C---:B------:R-:W-:Y:S01]  /*69b0*/  ISETP.GE.AND P5, PT, R2.reuse, R9, PT ;  /* 0x000000090200720c */ /* 0x040fe20003fa6270 */
[----:B------:R-:W1:Y:S01]  /*69c0*/  MUFU.TANH R40, R40 ;  /* 0x0000002800287308 */ /* 0x000e620000002400 */
[----:B------:R-:W-:Y:S01]  /*69d0*/  ISETP.GE.AND P4, PT, R2, R11, PT ;  /* 0x0000000b0200720c */ /* 0x000fe20003f86270 */
[----:B------:R-:W-:Y:S01]  /*69e0*/  FMUL.FTZ R34, R34, c[0x0][0x2ec] ;  /* 0x0000bb0022227a20 */ /* 0x000fe20000410000 */
[----:B------:R-:W-:Y:S01]  /*69f0*/  ISETP.GE.AND P2, PT, R2, R10, PT ;  /* 0x0000000a0200720c */ /* 0x000fe20003f46270 */
[----:B------:R-:W-:Y:S01]  /*6a00*/  FMUL.FTZ R21, R21, c[0x0][0x2ec] ;  /* 0x0000bb0015157a20 */ /* 0x000fe20000410000 */
[----:B------:R-:W-:Y:S01]  /*6a10*/  IADD3 R2, R0, 0x20, RZ ;  /* 0x0000002000027810 */ /* 0x000fe20007ffe0ff */
[----:B------:R-:W-:Y:S01]  /*6a20*/  FMUL.FTZ R23, R23, c[0x0][0x2ec] ;  /* 0x0000bb0017177a20 */ /* 0x000fe20000410000 */
[----:B------:R-:W-:Y:S01]  /*6a30*/  FSEL R148, R166, -INF , !P1 ;  /* 0xff800000a6947808 */ /* 0x000fe20004800000 */
[----:B------:R-:W1:Y:S01]  /*6a40*/  MUFU.TANH R42, R42 ;  /* 0x0000002a002a7308 */ /* 0x000e620000002400 */
[----:B------:R-:W-:Y:S01]  /*6a50*/  FSEL R152, R71, -INF , !P3 ;  /* 0xff80000047987808 */ /* 0x000fe20005800000 */
[----:B------:R-:W-:Y:S01]  /*6a60*/  FMUL.FTZ R5, R33, c[0x0][0x2ec] ;  /* 0x0000bb0021057a20 */ /* 0x000fe20000410000 */
[----:B------:R-:W-:-:S02]  /*6a70*/  FSEL R154, R169, -INF , !P6 ;  /* 0xff800000a99a7808 */ /* 0x000fc40007000000 */
[----:B------:R-:W-:Y:S02]  /*6a80*/  FSEL R170, R170, -INF , !P5 ;  /* 0xff800000aaaa7808 */ /* 0x000fe40006800000 */
[C---:B------:R-:W-:Y:S01]  /*6a90*/  ISETP.GE.AND P1, PT, R2.reuse, R8, PT ;  /* 0x000000080200720c */ /* 0x040fe20003f26270 */
[----:B------:R-:W-:Y:S01]  /*6aa0*/  MUFU.TANH R41, R41 ;  /* 0x0000002900297308 */ /* 0x000fe20000002400 */
[C---:B------:R-:W-:Y:S02]  /*6ab0*/  ISETP.GE.AND P3, PT, R2.reuse, R9, PT ;  /* 0x000000090200720c */ /* 0x040fe40003f66270 */
[C---:B------:R-:W-:Y:S02]  /*6ac0*/  ISETP.GE.AND P6, PT, R2.reuse, R11, PT ;  /* 0x0000000b0200720c */ /* 0x040fe40003fc6270 */
[----:B------:R-:W-:Y:S02]  /*6ad0*/  ISETP.GE.AND P5, PT, R2, R10, PT ;  /* 0x0000000a0200720c */ /* 0x000fe40003fa6270 */
[C---:B------:R-:W-:Y:S01]  /*6ae0*/  IADD3 R2, R0.reuse, 0x21, RZ ;  /* 0x0000002100027810 */ /* 0x040fe20007ffe0ff */
[----:B------:R-:W-:Y:S01]  /*6af0*/  MUFU.TANH R43, R43 ;  /* 0x0000002b002b7308 */ /* 0x000fe20000002400 */
[----:B------:R-:W-:-:S02]  /*6b00*/  IADD3 R12, R0, 0x28, RZ ;  /* 0x00000028000c7810 */ /* 0x000fc40007ffe0ff */
[----:B------:R-:W-:Y:S02]  /*6b10*/  FSEL R71, R168, -INF , !P4 ;  /* 0xff800000a8477808 */ /* 0x000fe40006000000 */
[----:B------:R-:W-:Y:S02]  /*6b20*/  ISETP.GE.AND P4, PT, R2, R8, PT ;  /* 0x000000080200720c */ /* 0x000fe40003f86270 */
[----:B------:R-:W-:Y:S01]  /*6b30*/  FSEL R151, R161, -INF , !P2 ;  /* 0xff800000a1977808 */ /* 0x000fe20005000000 */
[----:B------:R-:W1:Y:S01]  /*6b40*/  MUFU.TANH R54, R54 ;  /* 0x0000003600367308 */ /* 0x000e620000002400 */
[----:B------:R-:W-:Y:S02]  /*6b50*/  FSEL R153, R159, -INF , !P1 ;  /* 0xff8000009f997808 */ /* 0x000fe40004800000 */
[----:B------:R-:W-:Y:S02]  /*6b60*/  FSEL R211, R211, -INF , !P3 ;  /* 0xff800000d3d37808 */ /* 0x000fe40005800000 */
[----:B------:R-:W-:-:S02]  /*6b70*/  FSEL R168, R72, -INF , !P6 ;  /* 0xff80000048a87808 */ /* 0x000fc40007000000 */
[----:B------:R-:W-:Y:S01]  /*6b80*/  FSEL R175, R74, -INF , !P5 ;  /* 0xff8000004aaf7808 */ /* 0x000fe20006800000 */
[----:B------:R-:W1:Y:S01]  /*6b90*/  MUFU.TANH R20, R20 ;  /* 0x0000001400147308 */ /* 0x000e620000002400 */
[C---:B------:R-:W-:Y:S02]  /*6ba0*/  ISETP.GE.AND P2, PT, R2.reuse, R9, PT ;  /* 0x000000090200720c */ /* 0x040fe40003f46270 */
[C---:B------:R-:W-:Y:S02]  /*6bb0*/  ISETP.GE.AND P1, PT, R2.reuse, R11, PT ;  /* 0x0000000b0200720c */ /* 0x040fe40003f26270 */
[----:B------:R-:W-:Y:S02]  /*6bc0*/  ISETP.GE.AND P3, PT, R2, R10, PT ;  /* 0x0000000a0200720c */ /* 0x000fe40003f66270 */
[C---:B------:R-:W-:Y:S01]  /*6bd0*/  ISETP.GE.AND P6, PT, R12.reuse, R8, PT ;  /* 0x000000080c00720c */ /* 0x040fe20003fc6270 */
[----:B------:R-:W1:Y:S01]  /*6be0*/  MUFU.TANH R53, R53 ;  /* 0x0000003500357308 */ /* 0x000e620000002400 */
[----:B------:R-:W-:-:S02]  /*6bf0*/  ISETP.GE.AND P5, PT, R12, R9, PT ;  /* 0x000000090c00720c */ /* 0x000fc40003fa6270 */
[----:B------:R-:W-:Y:S02]  /*6c00*/  IADD3 R2, R0, 0x29, RZ ;  /* 0x0000002900027810 */ /* 0x000fe40007ffe0ff */
[----:B------:R-:W-:Y:S02]  /*6c10*/  FSEL R155, R163, -INF , !P4 ;  /* 0xff800000a39b7808 */ /* 0x000fe40006000000 */
[----:B------:R-:W-:Y:S01]  /*6c20*/  FSEL R205, R205, -INF , !P2 ;  /* 0xff800000cdcd7808 */ /* 0x000fe20005000000 */
[----:B------:R-:W1:Y:S01]  /*6c30*/  MUFU.TANH R55, R55 ;  /* 0x0000003700377308 */ /* 0x000e620000002400 */
[----:B--2---:R-:W-:Y:S02]  /*6c40*/  FSEL R169, R73, -INF , !P1 ;  /* 0xff80000049a97808 */ /* 0x004fe40004800000 */
[----:B------:R-:W-:Y:S02]  /*6c50*/  FSEL R178, R75, -INF , !P3 ;  /* 0xff8000004bb27808 */ /* 0x000fe40005800000 */
[----:B------:R-:W-:-:S02]  /*6c60*/  FSEL R163, R76, -INF , !P6 ;  /* 0xff8000004ca37808 */ /* 0x000fc40007000000 */
[----:B----4-:R-:W-:Y:S01]  /*6c70*/  FSEL R206, R78, -INF , !P5 ;  /* 0xff8000004ece7808 */ /* 0x010fe20006800000 */
[----:B------:R-:W2:Y:S01]  /*6c80*/  MUFU.TANH R22, R22 ;  /* 0x0000001600167308 */ /* 0x000ea20000002400 */
[C---:B------:R-:W-:Y:S02]  /*6c90*/  ISETP.GE.AND P4, PT, R12.reuse, R11, PT ;  /* 0x0000000b0c00720c */ /* 0x040fe40003f86270 */
[----:B------:R-:W-:Y:S02]  /*6ca0*/  ISETP.GE.AND P2, PT, R12, R10, PT ;  /* 0x0000000a0c00720c */ /* 0x000fe40003f46270 */
[C---:B------:R-:W-:Y:S02]  /*6cb0*/  ISETP.GE.AND P1, PT, R2.reuse, R8, PT ;  /* 0x000000080200720c */ /* 0x040fe40003f26270 */
[C---:B------:R-:W-:Y:S01]  /*6cc0*/  ISETP.GE.AND P3, PT, R2.reuse, R9, PT ;  /* 0x000000090200720c */ /* 0x040fe20003f66270 */
[----:B------:R-:W4:Y:S01]  /*6cd0*/  MUFU.TANH R32, R32 ;  /* 0x0000002000207308 */ /* 0x000f220000002400 */
[----:B------:R-:W-:-:S02]  /*6ce0*/  ISETP.GE.AND P6, PT, R2, R11, PT ;  /* 0x0000000b0200720c */ /* 0x000fc40003fc6270 */
[----:B------:R-:W-:Y:S02]  /*6cf0*/  ISETP.GE.AND P5, PT, R2, R10, PT ;  /* 0x0000000a0200720c */ /* 0x000fe40003fa6270 */
[----:B------:R-:W-:Y:S02]  /*6d00*/  IADD3 R2, R0, 0x30, RZ ;  /* 0x0000003000027810 */ /* 0x000fe40007ffe0ff */
[----:B------:R-:W-:Y:S01]  /*6d10*/  FSEL R167, R167, -INF , !P4 ;  /* 0xff800000a7a77808 */ /* 0x000fe20006000000 */
[----:B------:R-:W-:Y:S01]  /*6d20*/  MUFU.TANH R21, R21 ;  /* 0x0000001500157308 */ /* 0x000fe20000002400 */
[----:B---3--:R-:W-:Y:S02]  /*6d30*/  FSEL R171, R58, -INF , !P2 ;  /* 0xff8000003aab7808 */ /* 0x008fe40005000000 */
[----:B------:R-:W-:Y:S02]  /*6d40*/  FSEL R181, R77, -INF , !P1 ;  /* 0xff8000004db57808 */ /* 0x000fe40004800000 */
[----:B------:R-:W-:-:S02]  /*6d50*/  FSEL R204, R79, -INF , !P3 ;  /* 0xff8000004fcc7808 */ /* 0x000fc40005800000 */
[----:B------:R-:W-:Y:S01]  /*6d60*/  IADD3 R4, R0, 0x31, RZ ;  /* 0x0000003100047810 */ /* 0x000fe20007ffe0ff */
[----:B------:R-:W-:Y:S01]  /*6d70*/  MUFU.TANH R23, R23 ;  /* 0x0000001700177308 */ /* 0x000fe20000002400 */
[----:B------:R-:W-:Y:S01]  /*6d80*/  BAR.SYNC.DEFER_BLOCKING 0x0 ;  /* 0x0000000000007b1d */ /* 0x000fe20000010000 */
[C---:B------:R-:W-:Y:S02]  /*6d90*/  ISETP.GE.AND P4, PT, R2.reuse, R8, PT ;  /* 0x000000080200720c */ /* 0x040fe40003f86270 */
[C---:B------:R-:W-:Y:S02]  /*6da0*/  ISETP.GE.AND P2, PT, R2.reuse, R9, PT ;  /* 0x000000090200720c */ /* 0x040fe40003f46270 */
[C---:B------:R-:W-:Y:S02]  /*6db0*/  ISETP.GE.AND P1, PT, R2.reuse, R11, PT ;  /* 0x0000000b0200720c */ /* 0x040fe40003f26270 */
[----:B------:R-:W-:Y:S01]  /*6dc0*/  ISETP.GE.AND P3, PT, R2, R10, PT ;  /* 0x0000000a0200720c */ /* 0x000fe20003f66270 */
[----:B------:R-:W-:Y:S01]  /*6dd0*/  MUFU.TANH R5, R5 ;  /* 0x0000000500057308 */ /* 0x000fe20000002400 */
[----:B------:R-:W-:-:S02]  /*6de0*/  IADD3 R2, R0, 0x38, RZ ;  /* 0x0000003800027810 */ /* 0x000fc40007ffe0ff */
[----:B------:R-:W-:Y:S02]  /*6df0*/  FSEL R165, R165, -INF , !P6 ;  /* 0xff800000a5a57808 */ /* 0x000fe40007000000 */
[----:B-1----:R-:W-:Y:S02]  /*6e00*/  FSEL R173, R59, -INF , !P5 ;  /* 0xff8000003bad7808 */ /* 0x002fe40006800000 */
[CC--:B------:R-:W-:Y:S02]  /*6e10*/  ISETP.GE.AND P6, PT, R4.reuse, R8.reuse, PT ;  /* 0x000000080400720c */ /* 0x0c0fe40003fc6270 */
[----:B------:R-:W-:Y:S02]  /*6e20*/  ISETP.GE.AND P5, PT, R4, R9, PT ;  /* 0x000000090400720c */ /* 0x000fe40003fa6270 */
[----:B-----5:R-:W-:Y:S02]  /*6e30*/  FSEL R187, R52, -INF , !P1 ;  /* 0xff80000034bb7808 */ /* 0x020fe40004800000 */
[----:B------:R-:W-:-:S02]  /*6e40*/  ISETP.GE.AND P1, PT, R2, R8, PT ;  /* 0x000000080200720c */ /* 0x000fc40003f26270 */
[----:B------:R-:W-:Y:S02]  /*6e50*/  FSEL R177, R40, -INF , !P4 ;  /* 0xff80000028b17808 */ /* 0x000fe40006000000 */
[----:B------:R-:W-:Y:S02]  /*6e60*/  FSEL R215, R42, -INF , !P2 ;  /* 0xff8000002ad77808 */ /* 0x000fe40005000000 */
[C---:B------:R-:W-:Y:S02]  /*6e70*/  ISETP.GE.AND P4, PT, R4.reuse, R11, PT ;  /* 0x0000000b0400720c */ /* 0x040fe40003f86270 */
[----:B------:R-:W-:Y:S01]  /*6e80*/  ISETP.GE.AND P2, PT, R4, R10, PT ;  /* 0x0000000a0400720c */ /* 0x000fe20003f46270 */
[----:B------:R-:W-:Y:S01]  /*6e90*/  FMUL.FTZ R4, R35, c[0x0][0x2ec] ;  /* 0x0000bb0023047a20 */ /* 0x000fe20000410000 */
[----:B------:R-:W-:Y:S02]  /*6ea0*/  FSEL R210, R54, -INF , !P3 ;  /* 0xff80000036d27808 */ /* 0x000fe40005800000 */
[----:B------:R-:W-:-:S02]  /*6eb0*/  FSEL R182, R41, -INF , !P6 ;  /* 0xff80000029b67808 */ /* 0x000fc40007000000 */
[----:B------:R-:W-:Y:S01]  /*6ec0*/  FSEL R213, R43, -INF , !P5 ;  /* 0xff8000002bd57808 */ /* 0x000fe20006800000 */
[----:B------:R-:W-:Y:S01]  /*6ed0*/  MUFU.TANH R4, R4 ;  /* 0x0000000400047308 */ /* 0x000fe20000002400 */
[C---:B------:R-:W-:Y:S02]  /*6ee0*/  ISETP.GE.AND P3, PT, R2.reuse, R9, PT ;  /* 0x000000090200720c */ /* 0x040fe40003f66270 */
[CC--:B------:R-:W-:Y:S02]  /*6ef0*/  ISETP.GE.AND P6, PT, R2.reuse, R11.reuse, PT ;  /* 0x0000000b0200720c */ /* 0x0c0fe40003fc6270 */
[----:B------:R-:W-:Y:S02]  /*6f00*/  ISETP.GE.AND P5, PT, R2, R10, PT ;  /* 0x0000000a0200720c */ /* 0x000fe40003fa6270 */
[----:B------:R-:W-:Y:S01]  /*6f10*/  FSEL R179, R20, -INF , !P1 ;  /* 0xff80000014b37808 */ /* 0x000fe20004800000 */
[----:B------:R-:W1:Y:S01]  /*6f20*/  MUFU.TANH R2, R34 ;  /* 0x0000002200027308 */ /* 0x000e620000002400 */
[----:B------:R-:W-:-:S02]  /*6f30*/  ISETP.GE.AND P1, PT, R0, R11, PT ;  /* 0x0000000b0000720c */ /* 0x000fc40003f26270 */
[----:B------:R-:W-:Y:S02]  /*6f40*/  FSEL R186, R53, -INF , !P4 ;  /* 0xff80000035ba7808 */ /* 0x000fe40006000000 */
[----:B------:R-:W-:Y:S02]  /*6f50*/  FSEL R17, R212, -INF , !P1 ;  /* 0xff800000d4117808 */ /* 0x000fe40004800000 */
[----:B------:R-:W-:Y:S02]  /*6f60*/  ISETP.GE.AND P1, PT, R216, 0x3, PT ;  /* 0x00000003d800780c */ /* 0x000fe40003f26270 */
[----:B------:R-:W-:Y:S02]  /*6f70*/  FSEL R209, R55, -INF , !P2 ;  /* 0xff80000037d17808 */ /* 0x000fe40005000000 */
[----:B--2---:R-:W-:Y:S02]  /*6f80*/  FSEL R214, R22, -INF , !P3 ;  /* 0xff80000016d67808 */ /* 0x004fe40005800000 */
[----:B------:R-:W-:-:S02]  /*6f90*/  ISETP.GE.AND P4, PT, R0, R8, PT ;  /* 0x000000080000720c */ /* 0x000fc40003f86270 */
[C---:B------:R-:W-:Y:S02]  /*6fa0*/  ISETP.GE.AND P2, PT, R0.reuse, R9, PT ;  /* 0x000000090000720c */ /* 0x040fe40003f46270 */
[C---:B------:R-:W-:Y:S02]  /*6fb0*/  ISETP.GE.AND P3, PT, R0.reuse, R10, PT ;  /* 0x0000000a0000720c */ /* 0x040fe40003f66270 */
[----:B------:R-:W-:Y:S02]  /*6fc0*/  IADD3 R0, R0, 0x39, RZ ;  /* 0x0000003900007810 */ /* 0x000fe40007ffe0ff */
[----:B----4-:R-:W-:Y:S02]  /*6fd0*/  FSEL R185, R32, -INF , !P6 ;  /* 0xff80000020b97808 */ /* 0x010fe40007000000 */
[----:B-1----:R-:W-:Y:S02]  /*6fe0*/  FSEL R208, R2, -INF , !P5 ;  /* 0xff80000002d07808 */ /* 0x002fe40006800000 */
[----:B------:R-:W-:-:S02]  /*6ff0*/  FSEL R16, R218, -INF , !P4 ;  /* 0xff800000da107808 */ /* 0x000fc40006000000 */
[----:B------:R-:W-:Y:S02]  /*7000*/  FSEL R19, R217, -INF , !P2 ;  /* 0xff800000d9137808 */ /* 0x000fe40005000000 */
[C---:B------:R-:W-:Y:S02]  /*7010*/  ISETP.GE.AND P6, PT, R0.reuse, R8, PT ;  /* 0x000000080000720c */ /* 0x040fe40003fc6270 */
[C---:B------:R-:W-:Y:S02]  /*7020*/  ISETP.GE.AND P5, PT, R0.reuse, R9, PT ;  /* 0x000000090000720c */ /* 0x040fe40003fa6270 */
[C---:B------:R-:W-:Y:S02]  /*7030*/  ISETP.GE.AND P4, PT, R0.reuse, R11, PT ;  /* 0x0000000b0000720c */ /* 0x040fe40003f86270 */
        /* <DEDUP_REMOVED lines=15> */
[-C--:B------:R-:W-:Y:S02]  /*7130*/  @!P0 LEA R2, P3, R221, R4.reuse, 0x5 ;  /* 0x00000004dd028211 */ /* 0x080fe400078628ff */
[----:B------:R-:W-:Y:S01]  /*7140*/  @!P0 LEA R14, P6, R4, c[0x0][0x168], 0x1 ;  /* 0x00005a00040e8a11 */ /* 0x000fe200078c08ff */
[----:B------:R-:W-:Y:S01]  /*7150*/  IMAD.IADD R5, R7, 0x1, R0 ;  /* 0x0000000107057824 */ /* 0x000fe200078e0200 */
[----:B------:R-:W-:Y:S01]  /*7160*/  @!P0 IADD3 R0, P5, R223, R4, RZ ;  /* 0x00000004df008210 */ /* 0x000fe20007fbe0ff */
[----:B------:R-:W-:-:S03]  /*7170*/  @!P0 IMAD.MOV.U32 R7, RZ, RZ, c[0x0][0x19c] ;  /* 0x00006700ff078624 */ /* 0x000fc600078e00ff */
[----:B------:R-:W-:Y:S02]  /*7180*/  LEA.HI.X R5, R6, R225, R5, 0x6, P2 ;  /* 0x000000e106057211 */ /* 0x000fe400010f3405 */
[----:B------:R-:W-:Y:S02]  /*7190*/  @!P0 LEA R12, P4, R0, c[0x0][0x168], 0x1 ;  /* 0x00005a00000c8a11 */ /* 0x000fe400078808ff */
[----:B------:R-:W-:Y:S01]  /*71a0*/  @!P0 LEA R6, P2, R2, c[0x0][0x168], 0x1 ;  /* 0x00005a0002068a11 */ /* 0x000fe200078408ff */
[----:B------:R-:W-:Y:S01]  /*71b0*/  @!P0 IMAD.X R13, R222, 0x1, R5, P5 ;  /* 0x00000001de0d8824 */ /* 0x000fe200028e0605 */
[----:B------:R-:W-:Y:S02]  /*71c0*/  @!P0 LEA.HI.X R7, R221, R5, R7, 0x5, P3 ;  /* 0x00000005dd078211 */ /* 0x000fe400018f2c07 */
[----:B------:R-:W-:Y:S02]  /*71d0*/  @!P0 LEA.HI.X R15, R4, c[0x0][0x16c], R5, 0x1, P6 ;  /* 0x00005b00040f8a11 */ /* 0x000fe400030f0c05 */
[----:B------:R-:W-:-:S02]  /*71e0*/  @!P0 LEA.HI.X R13, R0, c[0x0][0x16c], R13, 0x1, P4 ;  /* 0x00005b00000d8a11 */ /* 0x000fc400020f0c0d */
        /* <DEDUP_REMOVED lines=27> */
.L_x_918:
[----:B------:R-:W-:Y:S05]  /*73a0*/  BSYNC B0 ;  /* 0x0000000000007941 */ /* 0x000fea0003800000 */
.L_x_917:
[----:B------:R-:W0:Y:S02]  /*73b0*/  LDGDEPBAR ;  /* 0x00000000000079af */ /* 0x000e240000000000 */
.L_x_916:
[----:B------:R-:W-:Y:S01]  /*73c0*/  FMNMX.FTZ R0, R70, R16, !PT ;  /* 0x0000001046007209 */ /* 0x000fe20007810000 */
[----:B------:R-:W-:Y:S03]  /*73d0*/  LDSM.16.MT88.4 R20, [R189+0x6000] ;  /* 0x00600000bd14783b */ /* 0x000fe60000004200 */
        /* <DEDUP_REMOVED lines=56> */
[----:B-1----:R-:W-:-:S03]  /*7760*/  FMNMX.FTZ R2, R0, R7, !PT ;  /* 0x0000000700027209 */ /* 0x002fc60007810000 */
[----:B------:R-:W1:Y:S04]  /*7770*/  SHFL.BFLY PT, R7, R5, 0x2, 0x1f ;  /* 0x0c401f0005077f89 */ /* 0x000e6800000e0000 */
[----:B------:R-:W3:Y:S01]  /*7780*/  SHFL.BFLY PT, R13, R2, 0x1, 0x1f ;  /* 0x0c201f00020d7f89 */ /* 0x000ee200000e0000 */
[----:B--2---:R-:W-:Y:S02]  /*7790*/  FMNMX.FTZ R0, R4, R12, !PT ;  /* 0x0000000c04007209 */ /* 0x004fe40007810000 */
[----:B------:R-:W-:-:S03]  /*77a0*/  FMNMX.FTZ R4, R180, R6, !PT ;  /* 0x00000006b4047209 */ /* 0x000fc60007810000 */
[----:B------:R-:W2:Y:S01]  /*77b0*/  SHFL.BFLY PT, R6, R0, 0x1, 0x1f ;  /* 0x0c201f0000067f89 */ /* 0x000ea200000e0000 */
[----:B------:R-:W-:-:S04]  /*77c0*/  FMNMX.FTZ R4, R176, R4, !PT ;  /* 0x00000004b0047209 */ /* 0x000fc80007810000 */
[----:B------:R-:W-:-:S04]  /*77d0*/  FMNMX.FTZ R4, R174, R4, !PT ;  /* 0x00000004ae047209 */ /* 0x000fc80007810000 */
[----:B------:R-:W-:-:S04]  /*77e0*/  FMNMX.FTZ R4, R170, R4, !PT ;  /* 0x00000004aa047209 */ /* 0x000fc80007810000 */
[----:B------:R-:W-:Y:S02]  /*77f0*/  FMNMX.FTZ R4, R211, R4, !PT ;  /* 0x00000004d3047209 */ /* 0x000fe40007810000 */
[----:B-1----:R-:W-:Y:S02]  /*7800*/  FMNMX.FTZ R5, R5, R7, !PT ;  /* 0x0000000705057209 */ /* 0x002fe40007810000 */
[----:B------:R-:W-:Y:S02]  /*7810*/  FMNMX.FTZ R4, R205, R4, !PT ;  /* 0x00000004cd047209 */ /* 0x000fe40007810000 */
[----:B---3--:R-:W-:Y:S01]  /*7820*/  FMNMX.FTZ R172, R2, R13, !PT ;  /* 0x0000000d02ac7209 */ /* 0x008fe20007810000 */
[----:B------:R-:W1:Y:S01]  /*7830*/  SHFL.BFLY PT, R7, R5, 0x1, 0x1f ;  /* 0x0c201f0005077f89 */ /* 0x000e6200000e0000 */
[----:B------:R-:W-:Y:S02]  /*7840*/  FMNMX.FTZ R2, R206, R4, !PT ;  /* 0x00000004ce027209 */ /* 0x000fe40007810000 */
[C---:B------:R-:W-:Y:S01]  /*7850*/  FSETP.NEU.FTZ.AND P4, PT, R172.reuse, -INF , PT ;  /* 0xff800000ac00780b */ /* 0x040fe20003f9d000 */
[----:B------:R-:W-:Y:S01]  /*7860*/  FMUL.FTZ R4, R172, c[0x0][0x23c] ;  /* 0x00008f00ac047a20 */ /* 0x000fe20000410000 */
[----:B------:R-:W-:-:S02]  /*7870*/  FMNMX.FTZ R2, R204, R2, !PT ;  /* 0x00000002cc027209 */ /* 0x000fc40007810000 */
[----:B--2---:R-:W-:Y:S02]  /*7880*/  FMNMX.FTZ R161, R0, R6, !PT ;  /* 0x0000000600a17209 */ /* 0x004fe40007810000 */
[----:B------:R-:W-:Y:S02]  /*7890*/  FSEL R0, R4, RZ, P4 ;  /* 0x000000ff04007208 */ /* 0x000fe40002000000 */
[----:B------:R-:W-:Y:S01]  /*78a0*/  FMNMX.FTZ R2, R215, R2, !PT ;  /* 0x00000002d7027209 */ /* 0x000fe20007810000 */
[C---:B------:R-:W-:Y:S01]  /*78b0*/  FMUL.FTZ R12, R161.reuse, c[0x0][0x23c] ;  /* 0x00008f00a10c7a20 */ /* 0x040fe20000410000 */
[----:B------:R-:W-:Y:S01]  /*78c0*/  FSETP.NEU.FTZ.AND P3, PT, R161, -INF , PT ;  /* 0xff800000a100780b */ /* 0x000fe20003f7d000 */
[----:B------:R-:W-:Y:S01]  /*78d0*/  FFMA.FTZ R4, R16, c[0x0][0x23c], -R0 ;  /* 0x00008f0010047a23 */ /* 0x000fe20000010800 */
[----:B------:R-:W-:Y:S02]  /*78e0*/  FMNMX.FTZ R2, R213, R2, !PT ;  /* 0x00000002d5027209 */ /* 0x000fe40007810000 */
[----:B------:R-:W-:Y:S01]  /*78f0*/  FSEL R12, R12, RZ, P3 ;  /* 0x000000ff0c0c7208 */ /* 0x000fe20001800000 */
[----:B------:R2:W-:Y:S01]  /*7900*/  MUFU.EX2 R50, R4 ;  /* 0x0000000400327308 */ /* 0x0005e20000000800 */
[----:B-1----:R-:W-:-:S03]  /*7910*/  FMNMX.FTZ R159, R5, R7, !PT ;  /* 0x00000007059f7209 */ /* 0x002fc60007810000 */
[----:B------:R-:W-:Y:S01]  /*7920*/  FFMA.FTZ R5, R38, c[0x0][0x23c], -R12 ;  /* 0x00008f0026057a23 */ /* 0x000fe2000001080c */
[----:B------:R-:W-:-:S03]  /*7930*/  FSETP.NEU.FTZ.AND P2, PT, R159, -INF , PT ;  /* 0xff8000009f00780b */ /* 0x000fc60003f5d000 */
[----:B------:R1:W-:Y:S01]  /*7940*/  MUFU.EX2 R43, R5 ;  /* 0x00000005002b7308 */ /* 0x0003e20000000800 */
[----:B--2---:R-:W-:Y:S01]  /*7950*/  FMNMX.FTZ R4, R214, R2, !PT ;  /* 0x00000002d6047209 */ /* 0x004fe20007810000 */
[----:B------:R-:W-:-:S03]  /*7960*/  FFMA.FTZ R2, R17, c[0x0][0x23c], -R12 ;  /* 0x00008f0011027a23 */ /* 0x000fc6000001080c */
[----:B------:R-:W-:-:S03]  /*7970*/  FMNMX.FTZ R4, R212, R4, !PT ;  /* 0x00000004d4047209 */ /* 0x000fc60007810000 */
[----:B------:R2:W-:Y:S02]  /*7980*/  MUFU.EX2 R47, R2 ;  /* 0x00000002002f7308 */ /* 0x0005e40000000800 */
[----:B------:R-:W3:Y:S01]  /*7990*/  SHFL.BFLY PT, R6, R4, 0x2, 0x1f ;  /* 0x0c401f0004067f89 */ /* 0x000ee200000e0000 */
[----:B-1----:R-:W-:-:S05]  /*79a0*/  FFMA.FTZ R5, R36, c[0x0][0x23c], -R12 ;  /* 0x00008f0024057a23 */ /* 0x002fca000001080c */
[----:B------:R-:W1:Y:S01]  /*79b0*/  MUFU.EX2 R41, R5 ;  /* 0x0000000500297308 */ /* 0x000e620000000800 */
[----:B--2---:R-:W-:-:S07]  /*79c0*/  FFMA.FTZ R2, R39, c[0x0][0x23c], -R12 ;  /* 0x00008f0027027a23 */ /* 0x004fce000001080c */
[----:B------:R2:W-:Y:S01]  /*79d0*/  MUFU.EX2 R15, R2 ;  /* 0x00000002000f7308 */ /* 0x0005e20000000800 */
[----:B---3--:R-:W-:Y:S02]  /*79e0*/  FMNMX.FTZ R4, R4, R6, !PT ;  /* 0x0000000604047209 */ /* 0x008fe40007810000 */
[----:B------:R-:W-:-:S03]  /*79f0*/  FSEL R6, R161, RZ, P3 ;  /* 0x000000ffa1067208 */ /* 0x000fc60001800000 */
[----:B------:R-:W3:Y:S02]  /*7a00*/  SHFL.BFLY PT, R13, R4, 0x1, 0x1f ;  /* 0x0c201f00040d7f89 */ /* 0x000ee400000e0000 */
[----:B------:R-:W-:Y:S02]  /*7a10*/  FADD.FTZ R6, R68, -R6 ;  /* 0x8000000644067221 */ /* 0x000fe40000010000 */
[----:B--2---:R-:W-:Y:S02]  /*7a20*/  FMUL.FTZ R2, R159, c[0x0][0x23c] ;  /* 0x00008f009f027a20 */ /* 0x004fe40000410000 */
[----:B------:R-:W-:-:S03]  /*7a30*/  FMUL.FTZ R6, R6, c[0x0][0x23c] ;  /* 0x00008f0006067a20 */ /* 0x000fc60000410000 */
[----:B------:R-:W-:Y:S01]  /*7a40*/  FSEL R2, R2, RZ, P2 ;  /* 0x000000ff02027208 */ /* 0x000fe20001000000 */
[----:B------:R1:W2:Y:S04]  /*7a50*/  MUFU.EX2 R147, R6 ;  /* 0x0000000600937308 */ /* 0x0002a80000000800 */
[--C-:B------:R-:W-:Y:S02]  /*7a60*/  FFMA.FTZ R5, R18, c[0x0][0x23c], -R2.reuse ;  /* 0x00008f0012057a23 */ /* 0x100fe40000010802 */
[----:B------:R-:W-:Y:S02]  /*7a70*/  FFMA.FTZ R7, R37, c[0x0][0x23c], -R2 ;  /* 0x00008f0025077a23 */ /* 0x000fe40000010802 */
[----:B------:R4:W-:Y:S01]  /*7a80*/  MUFU.EX2 R46, R5 ;  /* 0x00000005002e7308 */ /* 0x0009e20000000800 */
[----:B---3--:R-:W-:Y:S01]  /*7a90*/  FMNMX.FTZ R166, R4, R13, !PT ;  /* 0x0000000d04a67209 */ /* 0x008fe20007810000 */
[----:B------:R-:W-:-:S06]  /*7aa0*/  FFMA.FTZ R13, R48, c[0x0][0x23c], -R0 ;  /* 0x00008f00300d7a23 */ /* 0x000fcc0000010800 */
[----:B------:R-:W-:Y:S01]  /*7ab0*/  MUFU.EX2 R40, R7 ;  /* 0x0000000700287308 */ /* 0x000fe20000000800 */
[----:B------:R-:W-:Y:S01]  /*7ac0*/  FFMA.FTZ R4, R49, c[0x0][0x23c], -R0 ;  /* 0x00008f0031047a23 */ /* 0x000fe20000010800 */
[----:B-1----:R-:W-:Y:S01]  /*7ad0*/  F2FP.BF16.PACK_AB R6, R41, R43 ;  /* 0x0000002b2906723e */ /* 0x002fe200000010ff */
[-C--:B--2---:R-:W-:Y:S02]  /*7ae0*/  FMUL.FTZ R80, R80, R147.reuse ;  /* 0x0000009350507220 */ /* 0x084fe40000410000 */
[-C--:B------:R-:W-:Y:S02]  /*7af0*/  FMUL.FTZ R81, R81, R147.reuse ;  /* 0x0000009351517220 */ /* 0x080fe40000410000 */
[-C--:B------:R-:W-:Y:S01]  /*7b00*/  FMUL.FTZ R88, R88, R147.reuse ;  /* 0x0000009358587220 */ /* 0x080fe20000410000 */
[----:B------:R1:W-:Y:S01]  /*7b10*/  MUFU.EX2 R241, R13 ;  /* 0x0000000d00f17308 */ /* 0x0003e20000000800 */
[----:B----4-:R-:W-:Y:S02]  /*7b20*/  FFMA.FTZ R5, R45, c[0x0][0x23c], -R2 ;  /* 0x00008f002d057a23 */ /* 0x010fe40000010802 */
[----:B------:R-:W-:-:S02]  /*7b30*/  FMUL.FTZ R89, R89, R147 ;  /* 0x0000009359597220 */ /* 0x000fc40000410000 */
[-C--:B------:R-:W-:Y:S02]  /*7b40*/  FMUL.FTZ R100, R100, R147.reuse ;  /* 0x0000009364647220 */ /* 0x080fe40000410000 */
[-C--:B------:R-:W-:Y:S01]  /*7b50*/  FMUL.FTZ R101, R101, R147.reuse ;  /* 0x0000009365657220 */ /* 0x080fe20000410000 */
[----:B------:R2:W-:Y:S01]  /*7b60*/  MUFU.EX2 R242, R5 ;  /* 0x0000000500f27308 */ /* 0x0005e20000000800 */
[-C--:B------:R-:W-:Y:S02]  /*7b70*/  FMUL.FTZ R104, R104, R147.reuse ;  /* 0x0000009368687220 */ /* 0x080fe40000410000 */
[-C--:B------:R-:W-:Y:S02]  /*7b80*/  FMUL.FTZ R105, R105, R147.reuse ;  /* 0x0000009369697220 */ /* 0x080fe40000410000 */
[-C--:B------:R-:W-:Y:S02]  /*7b90*/  FMUL.FTZ R116, R116, R147.reuse ;  /* 0x0000009374747220 */ /* 0x080fe40000410000 */
[-C--:B------:R-:W-:Y:S01]  /*7ba0*/  FMUL.FTZ R117, R117, R147.reuse ;  /* 0x0000009375757220 */ /* 0x080fe20000410000 */
[----:B-1----:R-:W-:Y:S01]  /*7bb0*/  FSEL R13, R172, RZ, P4 ;  /* 0x000000ffac0d7208 */ /* 0x002fe20002000000 */
[----:B------:R1:W-:Y:S01]  /*7bc0*/  MUFU.EX2 R239, R4 ;  /* 0x0000000400ef7308 */ /* 0x0003e20000000800 */
[----:B------:R-:W-:-:S02]  /*7bd0*/  FMUL.FTZ R120, R120, R147 ;  /* 0x0000009378787220 */ /* 0x000fc40000410000 */
[-C--:B------:R-:W-:Y:S02]  /*7be0*/  FMUL.FTZ R121, R121, R147.reuse ;  /* 0x0000009379797220 */ /* 0x080fe40000410000 */
[----:B------:R-:W-:Y:S02]  /*7bf0*/  FADD.FTZ R16, R70, -R13 ;  /* 0x8000000d46107221 */ /* 0x000fe40000010000 */
[----:B--2---:R-:W-:Y:S02]  /*7c00*/  FFMA.FTZ R5, R44, c[0x0][0x23c], -R2 ;  /* 0x00008f002c057a23 */ /* 0x004fe40000010802 */
[-C--:B------:R-:W-:Y:S02]  /*7c10*/  FMUL.FTZ R132, R132, R147.reuse ;  /* 0x0000009384847220 */ /* 0x080fe40000410000 */
[----:B------:R2:W3:Y:S01]  /*7c20*/  MUFU.EX2 R42, R5 ;  /* 0x00000005002a7308 */ /* 0x0004e20000000800 */
[-C--:B------:R-:W-:Y:S02]  /*7c30*/  FMUL.FTZ R133, R133, R147.reuse ;  /* 0x0000009385857220 */ /* 0x080fe40000410000 */
[----:B------:R-:W-:Y:S01]  /*7c40*/  FMUL.FTZ R136, R136, R147 ;  /* 0x0000009388887220 */ /* 0x000fe20000410000 */
[----:B-1----:R-:W-:Y:S01]  /*7c50*/  F2FP.BF16.PACK_AB R4, R15, R47 ;  /* 0x0000002f0f04723e */ /* 0x002fe200000010ff */
[----:B------:R-:W-:Y:S01]  /*7c60*/  FMUL.FTZ R137, R137, R147 ;  /* 0x0000009389897220 */ /* 0x000fe20000410000 */
[----:B--2---:R-:W-:-:S02]  /*7c70*/  FSEL R5, R159, RZ, P2 ;  /* 0x000000ff9f057208 */ /* 0x004fc40001000000 */
[----:B------:R-:W-:Y:S02]  /*7c80*/  FSETP.NEU.FTZ.AND P2, PT, R166, -INF , PT ;  /* 0xff800000a600780b */ /* 0x000fe40003f5d000 */
[----:B---3--:R-:W-:Y:S01]  /*7c90*/  F2FP.BF16.PACK_AB R7, R40, R42 ;  /* 0x0000002a2807723e */ /* 0x008fe200000010ff */
[----:B------:R-:W-:Y:S01]  /*7ca0*/  FADD.FTZ R3, R3, -R5 ;  /* 0x8000000503037221 */ /* 0x000fe20000010000 */
[----:B------:R-:W-:Y:S02]  /*7cb0*/  FSEL R13, R166, RZ, P2 ;  /* 0x000000ffa60d7208 */ /* 0x000fe40001000000 */
[----:B------:R-:W-:Y:S01]  /*7cc0*/  F2FP.BF16.PACK_AB R5, R242, R46 ;  /* 0x0000002ef205723e */ /* 0x000fe200000010ff */
[----:B------:R-:W-:Y:S02]  /*7cd0*/  FMUL.FTZ R3, R3, c[0x0][0x23c] ;  /* 0x00008f0003037a20 */ /* 0x000fe40000410000 */
[----:B------:R-:W-:Y:S02]  /*7ce0*/  FADD.FTZ R13, R69, -R13 ;  /* 0x8000000d450d7221 */ /* 0x000fe40000010000 */
[----:B------:R1:W2:Y:S02]  /*7cf0*/  MUFU.EX2 R146, R3 ;  /* 0x0000000300927308 */ /* 0x0002a40000000800 */
[----:B------:R-:W-:-:S06]  /*7d00*/  FMUL.FTZ R13, R13, c[0x0][0x23c] ;  /* 0x00008f000d0d7a20 */ /* 0x000fcc0000410000 */
[----:B------:R3:W4:Y:S01]  /*7d10*/  MUFU.EX2 R144, R13 ;  /* 0x0000000d00907308 */ /* 0x0007220000000800 */
[----:B-1----:R-:W-:Y:S02]  /*7d20*/  FFMA.FTZ R3, R60, c[0x0][0x23c], -R0 ;  /* 0x00008f003c037a23 */ /* 0x002fe40000010800 */
[----:B--2---:R-:W-:-:S05]  /*7d30*/  FMUL.FTZ R82, R82, R146 ;  /* 0x0000009252527220 */ /* 0x004fca0000410000 */
[----:B------:R1:W2:Y:S01]  /*7d40*/  MUFU.EX2 R240, R3 ;  /* 0x0000000300f07308 */ /* 0x0002a20000000800 */
[-C--:B------:R-:W-:Y:S02]  /*7d50*/  FMUL.FTZ R83, R83, R146.reuse ;  /* 0x0000009253537220 */ /* 0x080fe40000410000 */
[-C--:B------:R-:W-:Y:S02]  /*7d60*/  FMUL.FTZ R90, R90, R146.reuse ;  /* 0x000000925a5a7220 */ /* 0x080fe40000410000 */
[----:B---3--:R-:W-:Y:S02]  /*7d70*/  FFMA.FTZ R13, R156, c[0x0][0x23c], -R0 ;  /* 0x00008f009c0d7a23 */ /* 0x008fe40000010800 */
[-C--:B------:R-:W-:Y:S01]  /*7d80*/  FMUL.FTZ R91, R91, R146.reuse ;  /* 0x000000925b5b7220 */ /* 0x080fe20000410000 */
[----:B------:R-:W-:Y:S01]  /*7d90*/  HMMA.16816.F32.BF16 R76, R4, R20, R80 ;  /* 0x00000014044c723c */ /* 0x000fe20000041850 */
[----:B------:R3:W-:Y:S01]  /*7da0*/  MUFU.EX2 R233, R13 ;  /* 0x0000000d00e97308 */ /* 0x0007e20000000800 */
[----:B------:R-:W-:-:S02]  /*7db0*/  FMUL.FTZ R102, R102, R146 ;  /* 0x0000009266667220 */ /* 0x000fc40000410000 */
[-C--:B------:R-:W-:Y:S02]  /*7dc0*/  FMUL.FTZ R103, R103, R146.reuse ;  /* 0x0000009267677220 */ /* 0x080fe40000410000 */
[----:B------:R-:W-:Y:S01]  /*7dd0*/  FMUL.FTZ R106, R106, R146 ;  /* 0x000000926a6a7220 */ /* 0x000fe20000410000 */
[----:B------:R-:W-:Y:S01]  /*7de0*/  MOV R80, R15 ;  /* 0x0000000f00507202 */ /* 0x000fe20000000f00 */
[----:B-1----:R-:W-:Y:S01]  /*7df0*/  FMUL.FTZ R3, R166, c[0x0][0x23c] ;  /* 0x00008f00a6037a20 */ /* 0x002fe20000410000 */
[----:B------:R-:W-:Y:S01]  /*7e00*/  MOV R83, R50 ;  /* 0x0000003200537202 */ /* 0x000fe20000000f00 */
[-C--:B------:R-:W-:Y:S01]  /*7e10*/  FMUL.FTZ R107, R107, R146.reuse ;  /* 0x000000926b6b7220 */ /* 0x080fe20000410000 */
[----:B------:R-:W-:Y:S01]  /*7e20*/  MOV R82, R47 ;  /* 0x0000002f00527202 */ /* 0x000fe20000000f00 */
[-C--:B------:R-:W-:Y:S01]  /*7e30*/  FMUL.FTZ R118, R118, R146.reuse ;  /* 0x0000009276767220 */ /* 0x080fe20000410000 */
[----:B------:R-:W-:Y:S01]  /*7e40*/  FSEL R3, R3, RZ, P2 ;  /* 0x000000ff03037208 */ /* 0x000fe20001000000 */
[----:B------:R-:W-:Y:S01]  /*7e50*/  FMUL.FTZ R119, R119, R146 ;  /* 0x0000009277777220 */ /* 0x000fe20000410000 */
[----:B------:R-:W-:Y:S01]  /*7e60*/  MOV R81, R46 ;  /* 0x0000002e00517202 */ /* 0x000fe20000000f00 */
[----:B------:R-:W-:Y:S01]  /*7e70*/  FMUL.FTZ R122, R122, R146 ;  /* 0x000000927a7a7220 */ /* 0x000fe20000410000 */
[----:B------:R-:W-:Y:S01]  /*7e80*/  HMMA.16816.F32.BF16 R72, R4, R22, R88 ;  /* 0x000000160448723c */ /* 0x000fe20000041858 */
[----:B---3--:R-:W-:-:S02]  /*7e90*/  FFMA.FTZ R13, R149, c[0x0][0x23c], -R12 ;  /* 0x00008f00950d7a23 */ /* 0x008fc4000001080c */
[--C-:B------:R-:W-:Y:S02]  /*7ea0*/  FFMA.FTZ R14, R19, c[0x0][0x23c], -R3.reuse ;  /* 0x00008f00130e7a23 */ /* 0x100fe40000010803 */
[----:B------:R1:W-:Y:S01]  /*7eb0*/  MUFU.EX2 R231, R13 ;  /* 0x0000000d00e77308 */ /* 0x0003e20000000800 */
[----:B------:R-:W-:Y:S01]  /*7ec0*/  FFMA.FTZ R15, R61, c[0x0][0x23c], -R3 ;  /* 0x00008f003d0f7a23 */ /* 0x000fe20000010803 */
[----:B------:R-:W-:Y:S01]  /*7ed0*/  MOV R91, R43 ;  /* 0x0000002b005b7202 */ /* 0x000fe20000000f00 */
[-C--:B------:R-:W-:Y:S01]  /*7ee0*/  FMUL.FTZ R123, R123, R146.reuse ;  /* 0x000000927b7b7220 */ /* 0x080fe20000410000 */
[C---:B------:R-:W-:Y:S01]  /*7ef0*/  HMMA.16816.F32.BF16 R100, R4.reuse, R24, R100 ;  /* 0x000000180464723c */ /* 0x040fe20000041864 */
[----:B------:R-:W-:Y:S01]  /*7f00*/  FMUL.FTZ R134, R134, R146 ;  /* 0x0000009286867220 */ /* 0x000fe20000410000 */
[----:B------:R-:W-:Y:S01]  /*7f10*/  MOV R90, R42 ;  /* 0x0000002a005a7202 */ /* 0x000fe20000000f00 */
[-C--:B------:R-:W-:Y:S01]  /*7f20*/  FMUL.FTZ R135, R135, R146.reuse ;  /* 0x0000009287877220 */ /* 0x080fe20000410000 */
[----:B------:R3:W-:Y:S01]  /*7f30*/  MUFU.EX2 R238, R14 ;  /* 0x0000000e00ee7308 */ /* 0x0007e20000000800 */
[-C--:B------:R-:W-:Y:S01]  /*7f40*/  FMUL.FTZ R138, R138, R146.reuse ;  /* 0x000000928a8a7220 */ /* 0x080fe20000410000 */
[----:B------:R-:W-:Y:S01]  /*7f50*/  MOV R89, R41 ;  /* 0x0000002900597202 */ /* 0x000fe20000000f00 */
[----:B------:R-:W-:Y:S01]  /*7f60*/  FMUL.FTZ R139, R139, R146 ;  /* 0x000000928b8b7220 */ /* 0x000fe20000410000 */
[----:B------:R-:W-:Y:S01]  /*7f70*/  HMMA.16816.F32.BF16 R64, R4, R26, R104 ;  /* 0x0000001a0440723c */ /* 0x000fe20000041868 */
[----:B----4-:R-:W-:Y:S01]  /*7f80*/  FMUL.FTZ R86, R86, R144 ;  /* 0x0000009056567220 */ /* 0x010fe20000410000 */
[----:B------:R-:W-:Y:S01]  /*7f90*/  MOV R88, R40 ;  /* 0x0000002800587202 */ /* 0x000fe20000000f00 */
[----:B------:R-:W-:Y:S01]  /*7fa0*/  FMUL.FTZ R87, R87, R144 ;  /* 0x0000009057577220 */ /* 0x000fe20000410000 */
[----:B------:R4:W5:Y:S01]  /*7fb0*/  MUFU.EX2 R237, R15 ;  /* 0x0000000f00ed7308 */ /* 0x0009620000000800 */
[----:B-1----:R-:W-:-:S02]  /*7fc0*/  FFMA.FTZ R13, R71, c[0x0][0x23c], -R12 ;  /* 0x00008f00470d7a23 */ /* 0x002fc4000001080c */
[-C--:B------:R-:W-:Y:S01]  /*7fd0*/  FMUL.FTZ R94, R94, R144.reuse ;  /* 0x000000905e5e7220 */ /* 0x080fe20000410000 */
[C---:B------:R-:W-:Y:S01]  /*7fe0*/  HMMA.16816.F32.BF16 R60, R4.reuse, R28, R116 ;  /* 0x0000001c043c723c */ /* 0x040fe20000041874 */
[-C--:B------:R-:W-:Y:S02]  /*7ff0*/  FMUL.FTZ R95, R95, R144.reuse ;  /* 0x000000905f5f7220 */ /* 0x080fe40000410000 */
[-C--:B------:R-:W-:Y:S01]  /*8000*/  FMUL.FTZ R98, R98, R144.reuse ;  /* 0x0000009062627220 */ /* 0x080fe20000410000 */
[----:B------:R1:W-:Y:S01]  /*8010*/  MUFU.EX2 R230, R13 ;  /* 0x0000000d00e67308 */ /* 0x0003e20000000800 */
[----:B---3--:R-:W-:Y:S02]  /*8020*/  FFMA.FTZ R14, R56, c[0x0][0x23c], -R3 ;  /* 0x00008f00380e7a23 */ /* 0x008fe40000010803 */
[-C--:B------:R-:W-:Y:S01]  /*8030*/  FMUL.FTZ R99, R99, R144.reuse ;  /* 0x0000009063637220 */ /* 0x080fe20000410000 */
[----:B------:R-:W-:Y:S01]  /*8040*/  HMMA.16816.F32.BF16 R52, R4, R32, R132 ;  /* 0x000000200434723c */ /* 0x000fe20000041884 */
[----:B------:R-:W-:-:S02]  /*8050*/  FMUL.FTZ R110, R110, R144 ;  /* 0x000000906e6e7220 */ /* 0x000fc40000410000 */
[-C--:B------:R-:W-:Y:S01]  /*8060*/  FMUL.FTZ R111, R111, R144.reuse ;  /* 0x000000906f6f7220 */ /* 0x080fe20000410000 */
[----:B------:R3:W-:Y:S01]  /*8070*/  MUFU.EX2 R236, R14 ;  /* 0x0000000e00ec7308 */ /* 0x0007e20000000800 */
[----:B----4-:R-:W-:Y:S02]  /*8080*/  FFMA.FTZ R15, R57, c[0x0][0x23c], -R3 ;  /* 0x00008f00390f7a23 */ /* 0x010fe40000010803 */
[-C--:B------:R-:W-:Y:S01]  /*8090*/  FMUL.FTZ R114, R114, R144.reuse ;  /* 0x0000009072727220 */ /* 0x080fe20000410000 */
[----:B------:R-:W-:Y:S01]  /*80a0*/  HMMA.16816.F32.BF16 R56, R4, R30, R120 ;  /* 0x0000001e0438723c */ /* 0x000fe20000041878 */
[-C--:B------:R-:W-:Y:S02]  /*80b0*/  FMUL.FTZ R115, R115, R144.reuse ;  /* 0x0000009073737220 */ /* 0x080fe40000410000 */
[----:B------:R-:W-:Y:S01]  /*80c0*/  FMUL.FTZ R126, R126, R144 ;  /* 0x000000907e7e7220 */ /* 0x000fe20000410000 */
[----:B------:R-:W4:Y:S01]  /*80d0*/  MUFU.EX2 R235, R15 ;  /* 0x0000000f00eb7308 */ /* 0x000f220000000800 */
[----:B-1----:R-:W-:-:S02]  /*80e0*/  FFMA.FTZ R13, R157, c[0x0][0x23c], -R2 ;  /* 0x00008f009d0d7a23 */ /* 0x002fc40000010802 */
[-C--:B------:R-:W-:Y:S01]  /*80f0*/  FMUL.FTZ R127, R127, R144.reuse ;  /* 0x000000907f7f7220 */ /* 0x080fe20000410000 */
[----:B------:R-:W-:Y:S01]  /*8100*/  HMMA.16816.F32.BF16 R44, R4, R34, R136 ;  /* 0x00000022042c723c */ /* 0x000fe20000041888 */
[-C--:B------:R-:W-:Y:S02]  /*8110*/  FMUL.FTZ R130, R130, R144.reuse ;  /* 0x0000009082827220 */ /* 0x080fe40000410000 */
[----:B------:R-:W-:Y:S01]  /*8120*/  FMUL.FTZ R131, R131, R144 ;  /* 0x0000009083837220 */ /* 0x000fe20000410000 */
[----:B------:R1:W-:Y:S01]  /*8130*/  MUFU.EX2 R227, R13 ;  /* 0x0000000d00e37308 */ /* 0x0003e20000000800 */
[----:B---3--:R-:W-:Y:S02]  /*8140*/  FMUL.FTZ R14, R16, c[0x0][0x23c] ;  /* 0x00008f00100e7a20 */ /* 0x008fe40000410000 */
[----:B--2---:R-:W-:Y:S01]  /*8150*/  F2FP.BF16.PACK_AB R4, R240, R83 ;  /* 0x00000053f004723e */ /* 0x004fe200000010ff */
[----:B------:R-:W-:Y:S01]  /*8160*/  LDSM.16.MT88.4 R16, [R191+0x6800] ;  /* 0x00680000bf10783b */ /* 0x000fe20000004200 */
[----:B-----5:R-:W-:Y:S01]  /*8170*/  F2FP.BF16.PACK_AB R5, R237, R238 ;  /* 0x000000eeed05723e */ /* 0x020fe200000010ff */
[----:B------:R-:W-:Y:S01]  /*8180*/  FMUL.FTZ R142, R142, R144 ;  /* 0x000000908e8e7220 */ /* 0x000fe20000410000 */
[----:B------:R-:W-:Y:S01]  /*8190*/  F2FP.BF16.PACK_AB R6, R241, R239 ;  /* 0x000000eff106723e */ /* 0x000fe200000010ff */
[----:B------:R-:W2:Y:S01]  /*81a0*/  MUFU.EX2 R145, R14 ;  /* 0x0000000e00917308 */ /* 0x000ea20000000800 */
[----:B----4-:R-:W-:Y:S01]  /*81b0*/  F2FP.BF16.PACK_AB R7, R235, R236 ;  /* 0x000000eceb07723e */ /* 0x010fe200000010ff */
[----:B------:R-:W-:-:S02]  /*81c0*/  FMUL.FTZ R143, R143, R144 ;  /* 0x000000908f8f7220 */ /* 0x000fc40000410000 */
[----:B-1----:R-:W-:-:S04]  /*81d0*/  FFMA.FTZ R13, R152, c[0x0][0x23c], -R2 ;  /* 0x00008f00980d7a23 */ /* 0x002fc80000010802 */
[----:B------:R1:W-:Y:S01]  /*81e0*/  MUFU.EX2 R228, R13 ;  /* 0x0000000d00e47308 */ /* 0x0003e20000000800 */
[-C--:B--2---:R-:W-:Y:S02]  /*81f0*/  FMUL.FTZ R84, R84, R145.reuse ;  /* 0x0000009154547220 */ /* 0x084fe40000410000 */
[-C--:B------:R-:W-:Y:S02]  /*8200*/  FMUL.FTZ R85, R85, R145.reuse ;  /* 0x0000009155557220 */ /* 0x080fe40000410000 */
[-C--:B------:R-:W-:Y:S02]  /*8210*/  FMUL.FTZ R92, R92, R145.reuse ;  /* 0x000000915c5c7220 */ /* 0x080fe40000410000 */
[-C--:B------:R-:W-:Y:S02]  /*8220*/  FMUL.FTZ R93, R93, R145.reuse ;  /* 0x000000915d5d7220 */ /* 0x080fe40000410000 */
[-C--:B------:R-:W-:Y:S01]  /*8230*/  FMUL.FTZ R96, R96, R145.reuse ;  /* 0x0000009160607220 */ /* 0x080fe20000410000 */
[----:B------:R-:W-:Y:S01]  /*8240*/  HMMA.16816.F32.BF16 R48, R4, R20, R84 ;  /* 0x000000140430723c */ /* 0x000fe20000041854 */
[----:B------:R-:W-:-:S02]  /*8250*/  FMUL.FTZ R97, R97, R145 ;  /* 0x0000009161617220 */ /* 0x000fc40000410000 */
[----:B-1----:R-:W-:Y:S02]  /*8260*/  FFMA.FTZ R13, R151, c[0x0][0x23c], -R2 ;  /* 0x00008f00970d7a23 */ /* 0x002fe40000010802 */
[-C--:B------:R-:W-:Y:S02]  /*8270*/  FMUL.FTZ R108, R108, R145.reuse ;  /* 0x000000916c6c7220 */ /* 0x080fe40000410000 */
[----:B------:R1:W-:Y:S01]  /*8280*/  MUFU.EX2 R226, R13 ;  /* 0x0000000d00e27308 */ /* 0x0003e20000000800 */
[-C--:B------:R-:W-:Y:S01]  /*8290*/  FMUL.FTZ R109, R109, R145.reuse ;  /* 0x000000916d6d7220 */ /* 0x080fe20000410000 */
[C---:B------:R-:W-:Y:S01]  /*82a0*/  HMMA.16816.F32.BF16 R40, R4.reuse, R22, R92 ;  /* 0x000000160428723c */ /* 0x040fe2000004185c */
[-C--:B------:R-:W-:Y:S01]  /*82b0*/  FMUL.FTZ R112, R112, R145.reuse ;  /* 0x0000009170707220 */ /* 0x080fe20000410000 */
[----:B------:R-:W-:Y:S01]  /*82c0*/  LDSM.16.MT88.4 R20, [R192+0x6800] ;  /* 0x00680000c014783b */ /* 0x000fe20000004200 */
[-C--:B------:R-:W-:Y:S02]  /*82d0*/  FMUL.FTZ R113, R113, R145.reuse ;  /* 0x0000009171717220 */ /* 0x080fe40000410000 */
[-C--:B------:R-:W-:Y:S01]  /*82e0*/  FMUL.FTZ R124, R124, R145.reuse ;  /* 0x000000917c7c7220 */ /* 0x080fe20000410000 */
[----:B------:R-:W-:Y:S01]  /*82f0*/  LDSM.16.MT88.4 R92, [R189+0x7800] ;  /* 0x00780000bd5c783b */ /* 0x000fe20000004200 */
[----:B------:R-:W-:Y:S01]  /*8300*/  FMUL.FTZ R125, R125, R145 ;  /* 0x000000917d7d7220 */ /* 0x000fe20000410000 */
[----:B------:R-:W-:Y:S01]  /*8310*/  HMMA.16816.F32.BF16 R36, R4, R24, R96 ;  /* 0x000000180424723c */ /* 0x000fe20000041860 */
[----:B------:R-:W-:-:S02]  /*8320*/  FFMA.FTZ R14, R150, c[0x0][0x23c], -R12 ;  /* 0x00008f00960e7a23 */ /* 0x000fc4000001080c */
[-C--:B------:R-:W-:Y:S02]  /*8330*/  FMUL.FTZ R128, R128, R145.reuse ;  /* 0x0000009180807220 */ /* 0x080fe40000410000 */
[----:B------:R2:W3:Y:S01]  /*8340*/  MUFU.EX2 R234, R14 ;  /* 0x0000000e00ea7308 */ /* 0x0004e20000000800 */
[----:B-1----:R-:W-:Y:S02]  /*8350*/  FFMA.FTZ R13, R162, c[0x0][0x23c], -R0 ;  /* 0x00008f00a20d7a23 */ /* 0x002fe40000010800 */
[----:B------:R-:W-:Y:S01]  /*8360*/  HMMA.16816.F32.BF16 R108, R4, R26, R108 ;  /* 0x0000001a046c723c */ /* 0x000fe2000004186c */
[----:B------:R-:W-:Y:S01]  /*8370*/  LDSM.16.MT88.4 R24, [R190+0x6800] ;  /* 0x00680000be18783b */ /* 0x000fe20000004200 */
[-C--:B------:R-:W-:Y:S02]  /*8380*/  FMUL.FTZ R129, R129, R145.reuse ;  /* 0x0000009181817220 */ /* 0x080fe40000410000 */
[-C--:B------:R-:W-:Y:S01]  /*8390*/  FMUL.FTZ R140, R140, R145.reuse ;  /* 0x000000918c8c7220 */ /* 0x080fe20000410000 */
[----:B------:R1:W-:Y:S01]  /*83a0*/  MUFU.EX2 R224, R13 ;  /* 0x0000000d00e07308 */ /* 0x0003e20000000800 */
[----:B------:R-:W-:-:S02]  /*83b0*/  FMUL.FTZ R141, R141, R145 ;  /* 0x000000918d8d7220 */ /* 0x000fc40000410000 */
[----:B------:R-:W-:Y:S01]  /*83c0*/  HMMA.16816.F32.BF16 R112, R4, R28, R112 ;  /* 0x0000001c0470723c */ /* 0x000fe20000041870 */
[----:B--2---:R-:W-:-:S07]  /*83d0*/  FFMA.FTZ R14, R148, c[0x0][0x23c], -R12 ;  /* 0x00008f00940e7a23 */ /* 0x004fce000001080c */
[----:B------:R-:W-:Y:S01]  /*83e0*/  HMMA.16816.F32.BF16 R124, R4, R30, R124 ;  /* 0x0000001e047c723c */ /* 0x000fe2000004187c */
[----:B------:R-:W2:Y:S01]  /*83f0*/  LDSM.16.MT88.4 R28, [R189+0x6800] ;  /* 0x00680000bd1c783b */ /* 0x000ea20000004200 */
[----:B------:R4:W5:Y:S01]  /*8400*/  MUFU.EX2 R232, R14 ;  /* 0x0000000e00e87308 */ /* 0x0009620000000800 */
[----:B-1----:R-:W-:-:S05]  /*8410*/  FFMA.FTZ R13, R154, c[0x0][0x23c], -R0 ;  /* 0x00008f009a0d7a23 */ /* 0x002fca0000010800 */
[C---:B------:R-:W-:Y:S02]  /*8420*/  HMMA.16816.F32.BF16 R128, R4.reuse, R32, R128 ;  /* 0x000000200480723c */ /* 0x040fe40000041880 */
[----:B------:R1:W-:Y:S06]  /*8430*/  MUFU.EX2 R223, R13 ;  /* 0x0000000d00df7308 */ /* 0x0003ec0000000800 */
[----:B------:R-:W-:Y:S01]  /*8440*/  HMMA.16816.F32.BF16 R140, R4, R34, R140 ;  /* 0x00000022048c723c */ /* 0x000fe2000004188c */
[----:B----4-:R-:W-:-:S04]  /*8450*/  FFMA.FTZ R14, R158, c[0x0][0x23c], -R2 ;  /* 0x00008f009e0e7a23 */ /* 0x010fc80000010802 */
[----:B------:R4:W4:Y:S02]  /*8460*/  MUFU.EX2 R229, R14 ;  /* 0x0000000e00e57308 */ /* 0x0009240000000800 */
[----:B---3--:R-:W-:Y:S02]  /*8470*/  F2FP.BF16.PACK_AB R4, R231, R234 ;  /* 0x000000eae704723e */ /* 0x008fe400000010ff */
[----:B-----5:R-:W-:Y:S01]  /*8480*/  F2FP.BF16.PACK_AB R6, R230, R232 ;  /* 0x000000e8e606723e */ /* 0x020fe200000010ff */
[----:B-1----:R-:W-:Y:S01]  /*8490*/  FFMA.FTZ R13, R153, c[0x0][0x23c], -R0 ;  /* 0x00008f00990d7a23 */ /* 0x002fe20000010800 */
[----:B------:R-:W-:-:S03]  /*84a0*/  F2FP.BF16.PACK_AB R7, R226, R228 ;  /* 0x000000e4e207723e */ /* 0x000fc600000010ff */
[----:B------:R1:W-:Y:S01]  /*84b0*/  MUFU.EX2 R222, R13 ;  /* 0x0000000d00de7308 */ /* 0x0003e20000000800 */
[----:B----4-:R-:W-:Y:S01]  /*84c0*/  FFMA.FTZ R14, R164, c[0x0][0x23c], -R0 ;  /* 0x00008f00a40e7a23 */ /* 0x010fe20000010800 */
[----:B------:R-:W-:-:S06]  /*84d0*/  F2FP.BF16.PACK_AB R5, R227, R229 ;  /* 0x000000e5e305723e */ /* 0x000fcc00000010ff */
[----:B------:R-:W3:Y:S01]  /*84e0*/  MUFU.EX2 R225, R14 ;  /* 0x0000000e00e17308 */ /* 0x000ee20000000800 */
[--C-:B-1----:R-:W-:Y:S01]  /*84f0*/  FFMA.FTZ R13, R180, c[0x0][0x23c], -R3.reuse ;  /* 0x00008f00b40d7a23 */ /* 0x102fe20000010803 */
[C---:B--2---:R-:W-:Y:S06]  /*8500*/  HMMA.16816.F32.BF16 R76, R4.reuse, R28, R76 ;  /* 0x0000001c044c723c */ /* 0x044fec000004184c */
        /* <DEDUP_REMOVED lines=8> */
[C---:B------:R-:W-:Y:S01]  /*8590*/  HMMA.16816.F32.BF16 R56, R4.reuse, R26, R56 ;  /* 0x0000001a0438723c */ /* 0x040fe20000041838 */
[----:B------:R1:W-:Y:S07]  /*85a0*/  MUFU.EX2 R219, R13 ;  /* 0x0000000d00db7308 */ /* 0x0003ee0000000800 */
[C---:B------:R-:W-:Y:S08]  /*85b0*/  HMMA.16816.F32.BF16 R52, R4.reuse, R16, R52 ;  /* 0x000000100434723c */ /* 0x040ff00000041834 */
[----:B------:R-:W-:Y:S01]  /*85c0*/  HMMA.16816.F32.BF16 R44, R4, R18, R44 ;  /* 0x00000012042c723c */ /* 0x000fe2000004182c */
[----:B-1----:R-:W-:-:S04]  /*85d0*/  FFMA.FTZ R13, R170, c[0x0][0x23c], -R3 ;  /* 0x00008f00aa0d7a23 */ /* 0x002fc80000010803 */
[----:B------:R1:W4:Y:S02]  /*85e0*/  MUFU.EX2 R217, R13 ;  /* 0x0000000d00d97308 */ /* 0x0003240000000800 */
[----:B---3--:R-:W-:Y:S02]  /*85f0*/  F2FP.BF16.PACK_AB R4, R225, R233 ;  /* 0x000000e9e104723e */ /* 0x008fe400000010ff */
[----:B--2---:R-:W-:Y:S02]  /*8600*/  F2FP.BF16.PACK_AB R5, R220, R221 ;  /* 0x000000dddc05723e */ /* 0x004fe400000010ff */
[----:B------:R-:W-:Y:S01]  /*8610*/  F2FP.BF16.PACK_AB R6, R223, R224 ;  /* 0x000000e0df06723e */ /* 0x000fe200000010ff */
[----:B-1----:R-:W-:Y:S01]  /*8620*/  FFMA.FTZ R13, R155, c[0x0][0x23c], -R0 ;  /* 0x00008f009b0d7a23 */ /* 0x002fe20000010800 */
[----:B----4-:R-:W-:-:S03]  /*8630*/  F2FP.BF16.PACK_AB R7, R217, R219 ;  /* 0x000000dbd907723e */ /* 0x010fc600000010ff */
[----:B------:R1:W-:Y:S04]  /*8640*/  MUFU.EX2 R218, R13 ;  /* 0x0000000d00da7308 */ /* 0x0003e80000000800 */
[C---:B------:R-:W-:Y:S08]  /*8650*/  HMMA.16816.F32.BF16 R48, R4.reuse, R28, R48 ;  /* 0x0000001c0430723c */ /* 0x040ff00000041830 */
[----:B------:R-:W-:Y:S01]  /*8660*/  HMMA.16816.F32.BF16 R40, R4, R30, R40 ;  /* 0x0000001e0428723c */ /* 0x000fe20000041828 */
[----:B------:R-:W2:Y:S01]  /*8670*/  LDSM.16.MT88.4 R28, [R189+0x7000] ;  /* 0x00700000bd1c783b */ /* 0x000ea20000004200 */
[----:B-1----:R-:W-:-:S04]  /*8680*/  FFMA.FTZ R13, R163, c[0x0][0x23c], -R0 ;  /* 0x00008f00a30d7a23 */ /* 0x002fc80000010800 */
[----:B------:R1:W-:Y:S02]  /*8690*/  MUFU.EX2 R180, R13 ;  /* 0x0000000d00b47308 */ /* 0x0003e40000000800 */
[C---:B------:R-:W-:Y:S08]  /*86a0*/  HMMA.16816.F32.BF16 R36, R4.reuse, R20, R36 ;  /* 0x000000140424723c */ /* 0x040ff00000041824 */
[----:B------:R-:W-:Y:S01]  /*86b0*/  HMMA.16816.F32.BF16 R32, R4, R22, R108 ;  /* 0x000000160420723c */ /* 0x000fe2000004186c */
[----:B------:R-:W-:Y:S04]  /*86c0*/  LDSM.16.MT88.4 R20, [R190+0x7000] ;  /* 0x00700000be14783b */ /* 0x000fe80000004200 */
[----:B------:R-:W-:Y:S01]  /*86d0*/  LDSM.16.MT88.4 R108, [R192+0x7800] ;  /* 0x00780000c06c783b */ /* 0x000fe20000004200 */
[----:B-1----:R-:W-:-:S02]  /*86e0*/  FFMA.FTZ R13, R168, c[0x0][0x23c], -R12 ;  /* 0x00008f00a80d7a23 */ /* 0x002fc4000001080c */
[C---:B------:R-:W-:Y:S02]  /*86f0*/  HMMA.16816.F32.BF16 R112, R4.reuse, R24, R112 ;  /* 0x000000180470723c */ /* 0x040fe40000041870 */
[----:B------:R1:W-:Y:S06]  /*8700*/  MUFU.EX2 R176, R13 ;  /* 0x0000000d00b07308 */ /* 0x0003ec0000000800 */
[C---:B------:R-:W-:Y:S01]  /*8710*/  HMMA.16816.F32.BF16 R124, R4.reuse, R26, R124 ;  /* 0x0000001a047c723c */ /* 0x040fe2000004187c */
[----:B------:R-:W3:Y:S07]  /*8720*/  LDSM.16.MT88.4 R24, [R192+0x7000] ;  /* 0x00700000c018783b */ /* 0x000eee0000004200 */
[----:B------:R-:W-:Y:S01]  /*8730*/  HMMA.16816.F32.BF16 R128, R4, R16, R128 ;  /* 0x000000100480723c */ /* 0x000fe20000041880 */
[----:B-1----:R-:W-:-:S04]  /*8740*/  FFMA.FTZ R13, R169, c[0x0][0x23c], -R12 ;  /* 0x00008f00a90d7a23 */ /* 0x002fc8000001080c */
[----:B------:R1:W4:Y:S03]  /*8750*/  MUFU.EX2 R174, R13 ;  /* 0x0000000d00ae7308 */ /* 0x0003260000000800 */
[----:B------:R-:W-:Y:S01]  /*8760*/  HMMA.16816.F32.BF16 R140, R4, R18, R140 ;  /* 0x00000012048c723c */ /* 0x000fe2000004188c */
[----:B------:R-:W5:Y:S01]  /*8770*/  LDSM.16.MT88.4 R16, [R191+0x7000] ;  /* 0x00700000bf10783b */ /* 0x000f620000004200 */
[----:B-1----:R-:W-:-:S05]  /*8780*/  FFMA.FTZ R13, R167, c[0x0][0x23c], -R12 ;  /* 0x00008f00a70d7a23 */ /* 0x002fca000001080c */
[----:B----4-:R-:W-:Y:S01]  /*8790*/  F2FP.BF16.PACK_AB R4, R174, R176 ;  /* 0x000000b0ae04723e */ /* 0x010fe200000010ff */
[----:B------:R1:W-:Y:S02]  /*87a0*/  MUFU.EX2 R170, R13 ;  /* 0x0000000d00aa7308 */ /* 0x0003e40000000800 */
[----:B-1----:R-:W-:-:S06]  /*87b0*/  FFMA.FTZ R13, R165, c[0x0][0x23c], -R12 ;  /* 0x00008f00a50d7a23 */ /* 0x002fcc000001080c */
[----:B------:R1:W4:Y:S02]  /*87c0*/  MUFU.EX2 R169, R13 ;  /* 0x0000000d00a97308 */ /* 0x0003240000000800 */
[----:B-1----:R-:W-:Y:S01]  /*87d0*/  FFMA.FTZ R13, R175, c[0x0][0x23c], -R2 ;  /* 0x00008f00af0d7a23 */ /* 0x002fe20000010802 */
[----:B----4-:R-:W-:Y:S02]  /*87e0*/  F2FP.BF16.PACK_AB R6, R169, R170 ;  /* 0x000000aaa906723e */ /* 0x010fe400000010ff */
[----:B------:R-:W-:-:S03]  /*87f0*/  MOV R175, R88 ;  /* 0x0000005800af7202 */ /* 0x000fc60000000f00 */
[----:B------:R1:W-:Y:S02]  /*8800*/  MUFU.EX2 R168, R13 ;  /* 0x0000000d00a87308 */ /* 0x0003e40000000800 */
[----:B-1----:R-:W-:Y:S01]  /*8810*/  FFMA.FTZ R13, R178, c[0x0][0x23c], -R2 ;  /* 0x00008f00b20d7a23 */ /* 0x002fe20000010802 */
[----:B------:R-:W-:-:S05]  /*8820*/  MOV R178, R89 ;  /* 0x0000005900b27202 */ /* 0x000fca0000000f00 */
        /* <DEDUP_REMOVED lines=21> */
[----:B------:R-:W-:Y:S01]  /*8980*/  MOV R182, R82 ;  /* 0x0000005200b67202 */ /* 0x000fe20000000f00 */
[----:B------:R1:W-:Y:S06]  /*8990*/  MUFU.EX2 R158, R13 ;  /* 0x0000000d009e7308 */ /* 0x0003ec0000000800 */
[C---:B------:R-:W-:Y:S08]  /*89a0*/  HMMA.16816.F32.BF16 R56, R4.reuse, R22, R56 ;  /* 0x000000160438723c */ /* 0x040ff00000041838 */
[----:B-----5:R-:W-:Y:S01]  /*89b0*/  HMMA.16816.F32.BF16 R52, R4, R16, R52 ;  /* 0x000000100434723c */ /* 0x020fe20000041834 */
[--C-:B-1----:R-:W-:Y:S01]  /*89c0*/  FFMA.FTZ R13, R179, c[0x0][0x23c], -R0.reuse ;  /* 0x00008f00b30d7a23 */ /* 0x102fe20000010800 */
[----:B------:R-:W-:Y:S01]  /*89d0*/  MOV R179, R83 ;  /* 0x0000005300b37202 */ /* 0x000fe20000000f00 */
[----:B------:R-:W-:-:S02]  /*89e0*/  FFMA.FTZ R0, R183, c[0x0][0x23c], -R0 ;  /* 0x00008f00b7007a23 */ /* 0x000fc40000010800 */
[----:B------:R1:W-:Y:S03]  /*89f0*/  MUFU.EX2 R157, R13 ;  /* 0x0000000d009d7308 */ /* 0x0003e60000000800 */
[----:B------:R-:W-:Y:S05]  /*8a00*/  HMMA.16816.F32.BF16 R44, R4, R18, R44 ;  /* 0x00000012042c723c */ /* 0x000fea000004182c */
[----:B------:R2:W-:Y:S02]  /*8a10*/  MUFU.EX2 R156, R0 ;  /* 0x00000000009c7308 */ /* 0x0005e40000000800 */
[----:B------:R-:W-:-:S02]  /*8a20*/  F2FP.BF16.PACK_AB R4, R218, R222 ;  /* 0x000000deda04723e */ /* 0x000fc400000010ff */
[----:B----4-:R-:W-:Y:S01]  /*8a30*/  F2FP.BF16.PACK_AB R6, R163, R180 ;  /* 0x000000b4a306723e */ /* 0x010fe200000010ff */
[----:B-1----:R-:W-:-:S04]  /*8a40*/  FFMA.FTZ R13, R211, c[0x0][0x23c], -R3 ;  /* 0x00008f00d30d7a23 */ /* 0x002fc80000010803 */
[----:B------:R1:W-:Y:S01]  /*8a50*/  MUFU.EX2 R155, R13 ;  /* 0x0000000d009b7308 */ /* 0x0003e20000000800 */
[----:B--2---:R-:W-:-:S07]  /*8a60*/  FFMA.FTZ R0, R187, c[0x0][0x23c], -R12 ;  /* 0x00008f00bb007a23 */ /* 0x004fce000001080c */
[----:B------:R2:W-:Y:S01]  /*8a70*/  MUFU.EX2 R150, R0 ;  /* 0x0000000000967308 */ /* 0x0005e20000000800 */
[----:B-1----:R-:W-:-:S07]  /*8a80*/  FFMA.FTZ R13, R205, c[0x0][0x23c], -R3 ;  /* 0x00008f00cd0d7a23 */ /* 0x002fce0000010803 */
[----:B------:R1:W3:Y:S01]  /*8a90*/  MUFU.EX2 R154, R13 ;  /* 0x0000000d009a7308 */ /* 0x0002e20000000800 */
[----:B--2---:R-:W-:-:S07]  /*8aa0*/  FFMA.FTZ R0, R186, c[0x0][0x23c], -R12 ;  /* 0x00008f00ba007a23 */ /* 0x004fce000001080c */
[----:B------:R2:W4:Y:S01]  /*8ab0*/  MUFU.EX2 R151, R0 ;  /* 0x0000000000977308 */ /* 0x0005220000000800 */
[----:B-1----:R-:W-:Y:S01]  /*8ac0*/  FFMA.FTZ R13, R206, c[0x0][0x23c], -R3 ;  /* 0x00008f00ce0d7a23 */ /* 0x002fe20000010803 */
[----:B---3--:R-:W-:-:S06]  /*8ad0*/  F2FP.BF16.PACK_AB R5, R154, R155 ;  /* 0x0000009b9a05723e */ /* 0x008fcc00000010ff */
[----:B------:R1:W-:Y:S01]  /*8ae0*/  MUFU.EX2 R153, R13 ;  /* 0x0000000d00997308 */ /* 0x0003e20000000800 */
[----:B--2---:R-:W-:Y:S01]  /*8af0*/  FFMA.FTZ R0, R185, c[0x0][0x23c], -R12 ;  /* 0x00008f00b9007a23 */ /* 0x004fe2000001080c */
[----:B----4-:R-:W-:-:S06]  /*8b00*/  F2FP.BF16.PACK_AB R136, R151, R150 ;  /* 0x000000969788723e */ /* 0x010fcc00000010ff */
[----:B------:R2:W-:Y:S01]  /*8b10*/  MUFU.EX2 R149, R0 ;  /* 0x0000000000957308 */ /* 0x0005e20000000800 */
[----:B-1----:R-:W-:-:S07]  /*8b20*/  FFMA.FTZ R13, R204, c[0x0][0x23c], -R3 ;  /* 0x00008f00cc0d7a23 */ /* 0x002fce0000010803 */
[----:B------:R-:W1:Y:S01]  /*8b30*/  MUFU.EX2 R152, R13 ;  /* 0x0000000d00987308 */ /* 0x000e620000000800 */
[----:B--2---:R-:W-:-:S07]  /*8b40*/  FFMA.FTZ R0, R184, c[0x0][0x23c], -R12 ;  /* 0x00008f00b8007a23 */ /* 0x004fce000001080c */
[----:B------:R2:W3:Y:S01]  /*8b50*/  MUFU.EX2 R148, R0 ;  /* 0x0000000000947308 */ /* 0x0004e20000000800 */
[----:B-1----:R-:W-:Y:S01]  /*8b60*/  F2FP.BF16.PACK_AB R7, R152, R153 ;  /* 0x000000999807723e */ /* 0x002fe200000010ff */
[----:B------:R-:W-:Y:S06]  /*8b70*/  LDSM.16.MT88.4 R12, [R191+0x7800] ;  /* 0x00780000bf0c783b */ /* 0x000fec0000004200 */
[----:B------:R-:W-:Y:S01]  /*8b80*/  HMMA.16816.F32.BF16 R40, R4, R30, R40 ;  /* 0x0000001e0428723c */ /* 0x000fe20000041828 */
[----:B--2---:R-:W-:Y:S01]  /*8b90*/  FFMA.FTZ R0, R210, c[0x0][0x23c], -R2 ;  /* 0x00008f00d2007a23 */ /* 0x004fe20000010802 */
[----:B---3--:R-:W-:-:S03]  /*8ba0*/  F2FP.BF16.PACK_AB R138, R148, R149 ;  /* 0x00000095948a723e */ /* 0x008fc600000010ff */
        /* <DEDUP_REMOVED lines=8> */
[--C-:B-1----:R-:W-:Y:S01]  /*8c30*/  FFMA.FTZ R0, R208, c[0x0][0x23c], -R2.reuse ;  /* 0x00008f00d0007a23 */ /* 0x102fe20000010802 */
[----:B--2---:R-:W-:Y:S01]  /*8c40*/  F2FP.BF16.PACK_AB R137, R30, R31 ;  /* 0x0000001f1e89723e */ /* 0x004fe200000010ff */
[----:B------:R-:W-:-:S02]  /*8c50*/  FFMA.FTZ R2, R207, c[0x0][0x23c], -R2 ;  /* 0x00008f00cf027a23 */ /* 0x000fc40000010802 */
[----:B------:R1:W-:Y:S03]  /*8c60*/  MUFU.EX2 R29, R0 ;  /* 0x00000000001d7308 */ /* 0x0003e60000000800 */
[C---:B------:R-:W-:Y:S01]  /*8c70*/  HMMA.16816.F32.BF16 R20, R4.reuse, R22, R124 ;  /* 0x000000160414723c */ /* 0x040fe2000004187c */
[----:B------:R-:W2:Y:S04]  /*8c80*/  LDSM.16.MT88.4 R124, [R190+0x7800] ;  /* 0x00780000be7c783b */ /* 0x000ea80000004200 */
[----:B------:R3:W4:Y:S03]  /*8c90*/  MUFU.EX2 R28, R2 ;  /* 0x00000002001c7308 */ /* 0x0007260000000800 */
[----:B------:R-:W-:Y:S01]  /*8ca0*/  HMMA.16816.F32.BF16 R16, R4, R18, R140 ;  /* 0x000000120410723c */ /* 0x000fe2000004188c */
[----:B-1----:R-:W-:-:S06]  /*8cb0*/  FFMA.FTZ R0, R215, c[0x0][0x23c], -R3 ;  /* 0x00008f00d7007a23 */ /* 0x002fcc0000010803 */
[----:B------:R-:W-:Y:S01]  /*8cc0*/  FFMA.FTZ R4, R243, R145, R179 ;  /* 0x00000091f3047223 */ /* 0x000fe200000100b3 */
[----:B------:R-:W-:Y:S01]  /*8cd0*/  F2FP.BF16.PACK_AB R140, R158, R162 ;  /* 0x000000a29e8c723e */ /* 0x000fe200000010ff */
[----:B------:R1:W-:Y:S01]  /*8ce0*/  MUFU.EX2 R27, R0 ;  /* 0x00000000001b7308 */ /* 0x0003e20000000800 */
[----:B------:R-:W-:Y:S01]  /*8cf0*/  F2FP.BF16.PACK_AB R142, R156, R157 ;  /* 0x0000009d9c8e723e */ /* 0x000fe200000010ff */
[----:B------:R-:W-:Y:S01]  /*8d00*/  FADD.FTZ R4, R240, R4 ;  /* 0x00000004f0047221 */ /* 0x000fe20000010000 */
[----:B------:R-:W-:Y:S01]  /*8d10*/  MOV R179, R160 ;  /* 0x000000a000b37202 */ /* 0x000fe20000000f00 */
[----:B---3--:R-:W-:Y:S01]  /*8d20*/  FFMA.FTZ R2, R245, R147, R182 ;  /* 0x00000093f5027223 */ /* 0x008fe200000100b6 */
[----:B----4-:R-:W-:-:S03]  /*8d30*/  F2FP.BF16.PACK_AB R139, R28, R29 ;  /* 0x0000001d1c8b723e */ /* 0x010fc600000010ff */
[----:B------:R-:W-:-:S04]  /*8d40*/  FADD.FTZ R6, R181, R2 ;  /* 0x00000002b5067221 */ /* 0x000fc80000010000 */
[----:B------:R-:W-:Y:S01]  /*8d50*/  HMMA.16816.F32.BF16 R80, R136, R92, R76 ;  /* 0x0000005c8850723c */ /* 0x000fe2000004184c */
[----:B-1----:R-:W-:-:S04]  /*8d60*/  FFMA.FTZ R0, R213, c[0x0][0x23c], -R3 ;  /* 0x00008f00d5007a23 */ /* 0x002fc80000010803 */
[----:B------:R1:W3:Y:S03]  /*8d70*/  MUFU.EX2 R26, R0 ;  /* 0x00000000001a7308 */ /* 0x0002e60000000800 */
[C---:B------:R-:W-:Y:S08]  /*8d80*/  HMMA.16816.F32.BF16 R88, R136.reuse, R94, R72 ;  /* 0x0000005e8858723c */ /* 0x040ff00000041848 */
[----:B------:R-:W-:Y:S01]  /*8d90*/  HMMA.16816.F32.BF16 R100, R136, R108, R68 ;  /* 0x0000006c8864723c */ /* 0x000fe20000041844 */
[--C-:B-1----:R-:W-:Y:S01]  /*8da0*/  FFMA.FTZ R0, R214, c[0x0][0x23c], -R3.reuse ;  /* 0x00008f00d6007a23 */ /* 0x102fe20000010803 */
[----:B---3--:R-:W-:Y:S01]  /*8db0*/  F2FP.BF16.PACK_AB R141, R26, R27 ;  /* 0x0000001b1a8d723e */ /* 0x008fe200000010ff */
[----:B------:R-:W-:-:S05]  /*8dc0*/  FFMA.FTZ R3, R212, c[0x0][0x23c], -R3 ;  /* 0x00008f00d4037a23 */ /* 0x000fca0000010803 */
[C---:B------:R-:W-:Y:S01]  /*8dd0*/  HMMA.16816.F32.BF16 R104, R136.reuse, R110, R64 ;  /* 0x0000006e8868723c */ /* 0x040fe20000041840 */
[----:B------:R1:W-:Y:S01]  /*8de0*/  MUFU.EX2 R25, R0 ;  /* 0x0000000000197308 */ /* 0x0003e20000000800 */
[----:B------:R-:W-:Y:S02]  /*8df0*/  MOV R69, R166 ;  /* 0x000000a600457202 */ /* 0x000fe40000000f00 */
[----:B------:R-:W-:Y:S02]  /*8e00*/  MOV R70, R172 ;  /* 0x000000ac00467202 */ /* 0x000fe40000000f00 */
[----:B------:R-:W-:Y:S02]  /*8e10*/  MOV R68, R161 ;  /* 0x000000a100447202 */ /* 0x000fe40000000f00 */
[C---:B--2---:R-:W-:Y:S01]  /*8e20*/  HMMA.16816.F32.BF16 R116, R136.reuse, R124, R60 ;  /* 0x0000007c8874723c */ /* 0x044fe2000004183c */
[----:B------:R2:W3:Y:S07]  /*8e30*/  MUFU.EX2 R24, R3 ;  /* 0x0000000300187308 */ /* 0x0004ee0000000800 */
[----:B------:R-:W-:Y:S01]  /*8e40*/  HMMA.16816.F32.BF16 R120, R136, R126, R56 ;  /* 0x0000007e8878723c */ /* 0x000fe20000041838 */
[----:B-1----:R-:W-:-:S04]  /*8e50*/  FFMA.FTZ R0, R246, R146, R177 ;  /* 0x00000092f6007223 */ /* 0x002fc800000100b1 */
[----:B------:R-:W-:Y:S02]  /*8e60*/  FADD.FTZ R5, R242, R0 ;  /* 0x00000000f2057221 */ /* 0x000fe40000010000 */
[----:B------:R-:W-:Y:S01]  /*8e70*/  FADD.FTZ R0, R173, R6 ;  /* 0x00000006ad007221 */ /* 0x000fe20000010000 */
[C---:B------:R-:W-:Y:S01]  /*8e80*/  HMMA.16816.F32.BF16 R132, R136.reuse, R12, R52 ;  /* 0x0000000c8884723c */ /* 0x040fe20000041834 */
[----:B--2---:R-:W-:Y:S01]  /*8e90*/  FFMA.FTZ R3, R244, R144, R238 ;  /* 0x00000090f4037223 */ /* 0x004fe200000100ee */
[----:B---3--:R-:W-:Y:S01]  /*8ea0*/  F2FP.BF16.PACK_AB R143, R24, R25 ;  /* 0x00000019188f723e */ /* 0x008fe200000010ff */
[----:B------:R-:W-:Y:S02]  /*8eb0*/  FADD.FTZ R0, R178, R0 ;  /* 0x00000000b2007221 */ /* 0x000fe40000010000 */
[----:B------:R-:W-:Y:S02]  /*8ec0*/  FADD.FTZ R7, R237, R3 ;  /* 0x00000003ed077221 */ /* 0x000fe40000010000 */
[----:B------:R-:W-:Y:S01]  /*8ed0*/  FADD.FTZ R3, R239, R4 ;  /* 0x00000004ef037221 */ /* 0x000fe20000010000 */
[----:B------:R-:W-:Y:S01]  /*8ee0*/  HMMA.16816.F32.BF16 R136, R136, R14, R44 ;  /* 0x0000000e8888723c */ /* 0x000fe2000004182c */
[----:B------:R-:W-:-:S02]  /*8ef0*/  FADD.FTZ R2, R236, R7 ;  /* 0x00000007ec027221 */ /* 0x000fc40000010000 */
[----:B------:R-:W-:Y:S02]  /*8f00*/  FADD.FTZ R4, R171, R5 ;  /* 0x00000005ab047221 */ /* 0x000fe40000010000 */
[----:B------:R-:W-:Y:S02]  /*8f10*/  FADD.FTZ R3, R241, R3 ;  /* 0x00000003f1037221 */ /* 0x000fe40000010000 */
[----:B------:R-:W-:Y:S01]  /*8f20*/  FADD.FTZ R2, R235, R2 ;  /* 0x00000002eb027221 */ /* 0x000fe20000010000 */
[----:B------:R-:W-:Y:S01]  /*8f30*/  HMMA.16816.F32.BF16 R84, R140, R92, R48 ;  /* 0x0000005c8c54723c */ /* 0x000fe20000041830 */
[----:B------:R-:W-:Y:S02]  /*8f40*/  FADD.FTZ R4, R175, R4 ;  /* 0x00000004af047221 */ /* 0x000fe40000010000 */
[----:B------:R-:W-:Y:S02]  /*8f50*/  FADD.FTZ R3, R233, R3 ;  /* 0x00000003e9037221 */ /* 0x000fe40000010000 */
[----:B------:R-:W-:-:S02]  /*8f60*/  FADD.FTZ R2, R221, R2 ;  /* 0x00000002dd027221 */ /* 0x000fc40000010000 */
        /* <DEDUP_REMOVED lines=31> */
[----:B------:R-:W-:Y:S01]  /*9160*/  HMMA.16816.F32.BF16 R140, R140, R14, R16 ;  /* 0x0000000e8c8c723c */ /* 0x000fe20000041810 */
        /* <DEDUP_REMOVED lines=18> */
[----:B------:R-:W-:Y:S01]  /*9290*/  MOV R3, R159 ;  /* 0x0000009f00037202 */ /* 0x000fe20000000f00 */
[----:B------:R-:W-:Y:S02]  /*92a0*/  FADD.FTZ R243, R156, R4 ;  /* 0x000000049cf37221 */ /* 0x000fe40000010000 */
[----:B------:R-:W-:Y:S02]  /*92b0*/  FADD.FTZ R245, R148, R2 ;  /* 0x0000000294f57221 */ /* 0x000fe40000010000 */
[----:B------:R-:W-:Y:S01]  /*92c0*/  FADD.FTZ R246, R28, R0 ;  /* 0x000000001cf67221 */ /* 0x000fe20000010000 */
[----:B------:R-:W-:Y:S05]  /*92d0*/  @!P1 BRA `(.L_x_915) ;  /* 0x00003c6000009947 */ /* 0x000fea0003800000 */
[----:B------:R-:W2:Y:S01]  /*92e0*/  LDL.64 R204, [R1+0x20] ;  /* 0x0000200001cc7983 */ /* 0x000ea20000100a00 */
[----:B------:R-:W-:Y:S01]  /*92f0*/  IADD3 R179, R216, -0x3, RZ ;  /* 0xfffffffdd8b37810 */ /* 0x000fe20007ffe0ff */
[----:B------:R-:W-:Y:S01]  /*9300*/  IMAD.MOV.U32 R175, RZ, RZ, c[0x0][0x1a0] ;  /* 0x00006800ffaf7624 */ /* 0x000fe200078e00ff */
[----:B------:R-:W-:-:S04]  /*9310*/  DEPBAR.LE SB0, 0x0 ;  /* 0x000080000000791a */ /* 0x000fc80000000000 */
[----:B------:R-:W-:Y:S01]  /*9320*/  SHF.R.S32.HI R0, RZ, 0x1f, R179 ;  /* 0x0000001fff007819 */ /* 0x000fe200000114b3 */
[----:B------:R-:W-:Y:S01]  /*9330*/  IMAD.WIDE.U32 R6, R179, c[0x0][0x1a0], RZ ;  /* 0x00006800b3067a25 */ /* 0x000fe200078e00ff */
[----:B------:R-:W-:Y:S03]  /*9340*/  BAR.SYNC.DEFER_BLOCKING 0x0 ;  /* 0x0000000000007b1d */ /* 0x000fe60000010000 */
[----:B------:R-:W-:Y:S02]  /*9350*/  IMAD R0, R0, c[0x0][0x1a0], RZ ;  /* 0x0000680000007a24 */ /* 0x000fe400078e02ff */
[----:B------:R-:W-:Y:S01]  /*9360*/  IMAD.SHL.U32 R178, R175, 0x10, RZ ;  /* 0x00000010afb27824 */ /* 0x000fe200078e00ff */
[----:B------:R-:W1:Y:S01]  /*9370*/  S2R R211, SR_TID.X ;  /* 0x0000000000d37919 */ /* 0x000e620000002100 */
[----:B------:R-:W-:Y:S02]  /*9380*/  IMAD R0, R179, c[0x0][0x1a4], R0 ;  /* 0x00006900b3007a24 */ /* 0x000fe400078e0200 */
[----:B------:R-:W-:-:S02]  /*9390*/  IMAD.MOV.U32 R171, RZ, RZ, 0x4 ;  /* 0x00000004ffab7424 */ /* 0x000fc400078e00ff */
[----:B------:R-:W-:Y:S01]  /*93a0*/  IMAD.IADD R3, R7, 0x1, R0 ;  /* 0x0000000107037824 */ /* 0x000fe200078e0200 */
[----:B------:R-:W-:Y:S01]  /*93b0*/  @P0 STS.128 [R203+0x6000], RZ ;  /* 0x006000ffcb000388 */ /* 0x000fe20000000c00 */
[----:B-1----:R-:W-:-:S05]  /*93c0*/  IMAD.SHL.U32 R211, R211, 0x2, RZ ;  /* 0x00000002d3d37824 */ /* 0x002fca00078e00ff */
[----:B------:R-:W-:Y:S02]  /*93d0*/  LOP3.LUT R211, R211, 0x6, RZ, 0xc0, !PT ;  /* 0x00000006d3d37812 */ /* 0x000fe400078ec0ff */
[----:B--2---:R-:W-:-:S04]  /*93e0*/  LEA R2, P1, R6, R204, 0x6 ;  /* 0x000000cc06027211 */ /* 0x004fc800078230ff */
[-C--:B------:R-:W-:Y:S01]  /*93f0*/  @!P0 IADD3 R0, P4, R178, R2.reuse, RZ ;  /* 0x00000002b2008210 */ /* 0x080fe20007f9e0ff */
[----:B------:R-:W-:Y:S01]  /*9400*/  IMAD.MOV.U32 R178, RZ, RZ, c[0x0][0x1a0] ;  /* 0x00006800ffb27624 */ /* 0x000fe200078e00ff */
[----:B------:R-:W-:Y:S02]  /*9410*/  LEA.HI.X R3, R6, R249, R3, 0x6, P1 ;  /* 0x000000f906037211 */ /* 0x000fe400008f3403 */
[----:B------:R-:W-:Y:S02]  /*9420*/  @!P0 LEA R4, P2, R175, R2, 0x5 ;  /* 0x00000002af048211 */ /* 0x000fe400078428ff */
[----:B------:R-:W-:Y:S01]  /*9430*/  SHF.L.U64.HI R171, R178, R171, c[0x0][0x1a4] ;  /* 0x00006900b2ab7619 */ /* 0x000fe200000102ab */
[----:B------:R-:W-:Y:S01]  /*9440*/  IMAD.MOV.U32 R178, RZ, RZ, c[0x0][0x1a4] ;  /* 0x00006900ffb27624 */ /* 0x000fe200078e00ff */
[----:B------:R-:W-:Y:S02]  /*9450*/  @!P0 LEA R12, P3, R0, c[0x0][0x170], 0x1 ;  /* 0x00005c00000c8a11 */ /* 0x000fe400078608ff */
[----:B------:R-:W-:Y:S01]  /*9460*/  @!P0 LEA R6, P1, R4, c[0x0][0x170], 0x1 ;  /* 0x00005c0004068a11 */ /* 0x000fe200078208ff */
[----:B------:R-:W-:Y:S01]  /*9470*/  @!P0 IMAD.X R5, R171, 0x1, R3, P4 ;  /* 0x00000001ab058824 */ /* 0x000fe200020e0603 */
[----:B------:R-:W-:-:S02]  /*9480*/  @!P0 LEA.HI.X R7, R175, R3, R178, 0x5, P2 ;  /* 0x00000003af078211 */ /* 0x000fc400010f2cb2 */
[----:B------:R-:W-:Y:S02]  /*9490*/  @!P0 LEA R14, P2, R2, c[0x0][0x170], 0x1 ;  /* 0x00005c00020e8a11 */ /* 0x000fe400078408ff */
[----:B------:R-:W-:Y:S01]  /*94a0*/  @!P0 LEA.HI.X R13, R0, c[0x0][0x174], R5, 0x1, P3 ;  /* 0x00005d00000d8a11 */ /* 0x000fe200018f0c05 */
[----:B------:R-:W-:Y:S01]  /*94b0*/  @!P0 IMAD R0, R178, 0x30, RZ ;  /* 0x00000030b2008824 */ /* 0x000fe200078e02ff */
[--C-:B------:R-:W-:Y:S01]  /*94c0*/  @!P0 LEA.HI.X R15, R2, c[0x0][0x174], R3.reuse, 0x1, P2 ;  /* 0x00005d00020f8a11 */ /* 0x100fe200010f0c03 */
[----:B------:R-:W-:Y:S01]  /*94d0*/  @!P0 IMAD.WIDE.U32 R2, R175, 0x30, R2 ;  /* 0x00000030af028825 */ /* 0x000fe200078e0002 */
[----:B------:R-:W-:-:S03]  /*94e0*/  @!P0 LEA.HI.X R7, R4, c[0x0][0x174], R7, 0x1, P1 ;  /* 0x00005d0004078a11 */ /* 0x000fc600008f0c07 */
        /* <DEDUP_REMOVED lines=15> */
[-C--:B------:R-:W-:Y:S02]  /*95e0*/  ISETP.GE.AND P1, PT, R0, R8.reuse, PT ;  /* 0x000000080000720c */ /* 0x080fe40003f26270 */
[----:B------:R-:W-:Y:S01]  /*95f0*/  ISETP.GE.AND P2, PT, R2, R8, PT ;  /* 0x000000080200720c */ /* 0x000fe20003f46270 */
[----:B------:R-:W-:Y:S01]  /*9600*/  @!PT LDS RZ, [RZ] ;  /* 0x00000000fffff984 */ /* 0x000fe20000000800 */
[----:B------:R-:W-:Y:S01]  /*9610*/  @!PT LDS RZ, [RZ] ;  /* 0x00000000fffff984 */ /* 0x000fe20000000800 */
[----:B------:R-:W-:Y:S01]  /*9620*/  @!PT LDS RZ, [RZ] ;  /* 0x00000000fffff984 */ /* 0x000fe20000000800 */
[----:B------:R2:W-:Y:S01]  /*9630*/  @!P0 LDGSTS.E.BYPASS.LTC128B.128 [R203+0x7000], [R6.64] ;  /* 0x0700000006cb8fae */ /* 0x0005e2000b901d46 */
[----:B------:R-:W-:Y:S02]  /*9640*/  IADD3 R3, R0, 0x8, RZ ;  /* 0x0000000800037810 */ /* 0x000fe40007ffe0ff */
[C---:B------:R-:W-:Y:S01]  /*9650*/  ISETP.GE.AND P4, PT, R2.reuse, R9, PT ;  /* 0x000000090200720c */ /* 0x040fe20003f86270 */
[----:B------:R-:W-:Y:S01]  /*9660*/  @P0 STS.128 [R203+0x7800], RZ ;  /* 0x007800ffcb000388 */ /* 0x000fe20000000c00 */
[----:B------:R-:W-:-:S02]  /*9670*/  ISETP.GE.AND P6, PT, R2, R11, PT ;  /* 0x0000000b0200720c */ /* 0x000fc40003fc6270 */
[----:B------:R-:W-:Y:S01]  /*9680*/  ISETP.GE.AND P5, PT, R2, R10, PT ;  /* 0x0000000a0200720c */ /* 0x000fe20003fa6270 */
[----:B------:R-:W-:Y:S01]  /*9690*/  @!PT LDS RZ, [RZ] ;  /* 0x00000000fffff984 */ /* 0x000fe20000000800 */
[----:B------:R-:W-:Y:S01]  /*96a0*/  @!PT LDS RZ, [RZ] ;  /* 0x00000000fffff984 */ /* 0x000fe20000000800 */
[----:B------:R-:W-:Y:S01]  /*96b0*/  @!PT LDS RZ, [RZ] ;  /* 0x00000000fffff984 */ /* 0x000fe20000000800 */
[----:B------:R2:W-:Y:S01]  /*96c0*/  @!P0 LDGSTS.E.BYPASS.LTC128B.128 [R203+0x7800], [R4.64] ;  /* 0x0780000004cb8fae */ /* 0x0005e2000b901d46 */
[C---:B------:R-:W-:Y:S02]  /*96d0*/  IADD3 R2, R0.reuse, 0x9, RZ ;  /* 0x0000000900027810 */ /* 0x040fe40007ffe0ff */
[----:B------:R-:W-:Y:S01]  /*96e0*/  ISETP.GE.AND P3, PT, R0, R9, PT ;  /* 0x000000090000720c */ /* 0x000fe20003f66270 */
[----:B------:R-:W-:Y:S04]  /*96f0*/  LDSM.16.M88.4 R36, [R195] ;  /* 0x00000000c324783b */ /* 0x000fe80000000200 */
[----:B------:R-:W-:Y:S04]  /*9700*/  LDSM.16.M88.4 R32, [R195+0x2000] ;  /* 0x00200000c320783b */ /* 0x000fe80000000200 */
[----:B------:R-:W-:Y:S04]  /*9710*/  LDSM.16.M88.4 R28, [R198] ;  /* 0x00000000c61c783b */ /* 0x000fe80000000200 */
[----:B------:R-:W-:Y:S04]  /*9720*/  LDSM.16.M88.4 R40, [R194+0x4000] ;  /* 0x00400000c228783b */ /* 0x000fe80000000200 */
[----:B------:R-:W-:Y:S04]  /*9730*/  LDSM.16.M88.4 R24, [R198+0x2000] ;  /* 0x00200000c618783b */ /* 0x000fe80000000200 */
[----:B------:R-:W-:Y:S04]  /*9740*/  LDSM.16.M88.4 R48, [R199] ;  /* 0x00000000c730783b */ /* 0x000fe80000000200 */
[----:B--2---:R-:W1:Y:S04]  /*9750*/  LDSM.16.M88.4 R4, [R188+0x4000] ;  /* 0x00400000bc04783b */ /* 0x004e680000000200 */
[----:B------:R-:W2:Y:S04]  /*9760*/  LDSM.16.M88.4 R20, [R196] ;  /* 0x00000000c414783b */ /* 0x000ea80000000200 */
[----:B------:R-:W3:Y:S04]  /*9770*/  LDSM.16.M88.4 R16, [R196+0x2000] ;  /* 0x00200000c410783b */ /* 0x000ee80000000200 */
[----:B------:R-:W-:Y:S04]  /*9780*/  LDSM.16.M88.4 R52, [R193] ;  /* 0x00000000c134783b */ /* 0x000fe80000000200 */
[----:B------:R-:W0:Y:S01]  /*9790*/  LDGDEPBAR ;  /* 0x00000000000079af */ /* 0x000e220000000000 */
[-C--:B-1----:R-:W-:Y:S08]  /*97a0*/  HMMA.16816.F32.BF16 R12, R36, R4.reuse, RZ ;  /* 0x00000004240c723c */ /* 0x082ff000000418ff */
[C---:B------:R-:W-:Y:S08]  /*97b0*/  HMMA.16816.F32.BF16 R44, R32.reuse, R4, RZ ;  /* 0x00000004202c723c */ /* 0x040ff000000418ff */
[----:B------:R-:W-:Y:S08]  /*97c0*/  HMMA.16816.F32.BF16 R60, R32, R6, RZ ;  /* 0x00000006203c723c */ /* 0x000ff000000418ff */
[----:B------:R-:W-:Y:S01]  /*97d0*/  HMMA.16816.F32.BF16 R64, R28, R40, R12 ;  /* 0x000000281c40723c */ /* 0x000fe2000004180c */
[----:B------:R-:W1:Y:S07]  /*97e0*/  LDSM.16.M88.4 R12, [R197] ;  /* 0x00000000c50c783b */ /* 0x000e6e0000000200 */
[----:B------:R-:W-:Y:S01]  /*97f0*/  HMMA.16816.F32.BF16 R56, R36, R6, RZ ;  /* 0x000000062438723c */ /* 0x000fe200000418ff */
[----:B------:R-:W-:Y:S07]  /*9800*/  LDSM.16.M88.4 R4, [R197+0x2000] ;  /* 0x00200000c504783b */ /* 0x000fee0000000200 */
[----:B------:R-:W-:Y:S01]  /*9810*/  HMMA.16816.F32.BF16 R68, R24, R40, R44 ;  /* 0x000000281844723c */ /* 0x000fe2000004182c */
[----:B------:R-:W4:Y:S07]  /*9820*/  LDSM.16.M88.4 R44, [R188+0x4800] ;  /* 0x00480000bc2c783b */ /* 0x000f2e0000000200 */
[----:B--2---:R-:W-:Y:S08]  /*9830*/  HMMA.16816.F32.BF16 R64, R20, R48, R64 ;  /* 0x000000301440723c */ /* 0x004ff00000041840 */
[-C--:B------:R-:W-:Y:S08]  /*9840*/  HMMA.16816.F32.BF16 R72, R24, R42.reuse, R60 ;  /* 0x0000002a1848723c */ /* 0x080ff0000004183c */
[----:B------:R-:W-:Y:S01]  /*9850*/  HMMA.16816.F32.BF16 R60, R28, R42, R56 ;  /* 0x0000002a1c3c723c */ /* 0x000fe20000041838 */
[----:B------:R-:W2:Y:S07]  /*9860*/  LDSM.16.M88.4 R40, [R194+0x4800] ;  /* 0x00480000c228783b */ /* 0x000eae0000000200 */
[----:B---3--:R-:W-:Y:S08]  /*9870*/  HMMA.16816.F32.BF16 R56, R16, R48, R68 ;  /* 0x000000301038723c */ /* 0x008ff00000041844 */
[----:B-1----:R-:W-:Y:S08]  /*9880*/  HMMA.16816.F32.BF16 R68, R12, R52, R64 ;  /* 0x000000340c44723c */ /* 0x002ff00000041840 */
[----:B----4-:R-:W-:Y:S08]  /*9890*/  HMMA.16816.F32.BF16 R76, R36, R44, RZ ;  /* 0x0000002c244c723c */ /* 0x010ff000000418ff */
[----:B------:R-:W-:Y:S08]  /*98a0*/  HMMA.16816.F32.BF16 R148, R4, R52, R56 ;  /* 0x000000340494723c */ /* 0x000ff00000041838 */
[----:B------:R-:W-:Y:S01]  /*98b0*/  HMMA.16816.F32.BF16 R56, R32, R44, RZ ;  /* 0x0000002c2038723c */ /* 0x000fe200000418ff */
[----:B------:R-:W-:-:S02]  /*98c0*/  FMUL.FTZ R68, R68, c[0x0][0x2ec] ;  /* 0x0000bb0044447a20 */ /* 0x000fc40000410000 */
[----:B------:R-:W-:Y:S02]  /*98d0*/  FMUL.FTZ R69, R69, c[0x0][0x2ec] ;  /* 0x0000bb0045457a20 */ /* 0x000fe40000410000 */
[----:B------:R-:W-:Y:S01]  /*98e0*/  FMUL.FTZ R70, R70, c[0x0][0x2ec] ;  /* 0x0000bb0046467a20 */ /* 0x000fe20000410000 */
[----:B------:R-:W1:Y:S01]  /*98f0*/  MUFU.TANH R206, R68 ;  /* 0x0000004400ce7308 */ /* 0x000e620000002400 */
[----:B------:R-:W-:Y:S01]  /*9900*/  FMUL.FTZ R71, R71, c[0x0][0x2ec] ;  /* 0x0000bb0047477a20 */ /* 0x000fe20000410000 */
[-C--:B------:R-:W-:Y:S06]  /*9910*/  HMMA.16816.F32.BF16 R60, R20, R50.reuse, R60 ;  /* 0x00000032143c723c */ /* 0x080fec000004183c */
[----:B------:R-:W-:Y:S02]  /*9920*/  MUFU.TANH R170, R69 ;  /* 0x0000004500aa7308 */ /* 0x000fe40000002400 */
[----:B------:R-:W-:Y:S01]  /*9930*/  HMMA.16816.F32.BF16 R144, R16, R50, R72 ;  /* 0x000000321090723c */ /* 0x000fe20000041848 */
[----:B------:R-:W3:Y:S01]  /*9940*/  LDSM.16.M88.4 R48, [R202] ;  /* 0x00000000ca30783b */ /* 0x000ee20000000200 */
[----:B------:R-:W-:-:S02]  /*9950*/  FMUL.FTZ R148, R148, c[0x0][0x2ec] ;  /* 0x0000bb0094947a20 */ /* 0x000fc40000410000 */
[----:B------:R-:W-:Y:S02]  /*9960*/  FMUL.FTZ R149, R149, c[0x0][0x2ec] ;  /* 0x0000bb0095957a20 */ /* 0x000fe40000410000 */
[----:B------:R-:W-:Y:S01]  /*9970*/  MUFU.TANH R204, R70 ;  /* 0x0000004600cc7308 */ /* 0x000fe20000002400 */
[----:B------:R-:W-:Y:S01]  /*9980*/  FMUL.FTZ R150, R150, c[0x0][0x2ec] ;  /* 0x0000bb0096967a20 */ /* 0x000fe20000410000 */
[----:B------:R-:W-:Y:S01]  /*9990*/  HMMA.16816.F32.BF16 R64, R36, R46, RZ ;  /* 0x0000002e2440723c */ /* 0x000fe200000418ff */
[----:B------:R-:W-:-:S05]  /*99a0*/  FMUL.FTZ R151, R151, c[0x0][0x2ec] ;  /* 0x0000bb0097977a20 */ /* 0x000fca0000410000 */
[----:B------:R4:W-:Y:S02]  /*99b0*/  MUFU.TANH R186, R71 ;  /* 0x0000004700ba7308 */ /* 0x0009e40000002400 */
[----:B--2---:R-:W-:Y:S06]  /*99c0*/  HMMA.16816.F32.BF16 R72, R28, R40, R76 ;  /* 0x000000281c48723c */ /* 0x004fec000004184c */
[----:B------:R-:W-:Y:S02]  /*99d0*/  MUFU.TANH R185, R148 ;  /* 0x0000009400b97308 */ /* 0x000fe40000002400 */
[----:B------:R-:W-:Y:S06]  /*99e0*/  HMMA.16816.F32.BF16 R76, R12, R54, R60 ;  /* 0x000000360c4c723c */ /* 0x000fec000004183c */
[----:B------:R-:W-:Y:S02]  /*99f0*/  MUFU.TANH R205, R149 ;  /* 0x0000009500cd7308 */ /* 0x000fe40000002400 */
[----:B----4-:R-:W-:Y:S06]  /*9a00*/  HMMA.16816.F32.BF16 R68, R24, R40, R56 ;  /* 0x000000281844723c */ /* 0x010fec0000041838 */
[----:B------:R-:W-:Y:S02]  /*9a10*/  MUFU.TANH R187, R150 ;  /* 0x0000009600bb7308 */ /* 0x000fe40000002400 */
[----:B------:R-:W-:Y:S01]  /*9a20*/  HMMA.16816.F32.BF16 R56, R32, R46, RZ ;  /* 0x0000002e2038723c */ /* 0x000fe200000418ff */
[----:B------:R-:W2:Y:S05]  /*9a30*/  LDSM.16.M88.4 R44, [R193+0x800] ;  /* 0x00080000c12c783b */ /* 0x000eaa0000000200 */
[----:B------:R2:W-:Y:S02]  /*9a40*/  MUFU.TANH R176, R151 ;  /* 0x0000009700b07308 */ /* 0x0005e40000002400 */
[----:B------:R-:W-:Y:S01]  /*9a50*/  HMMA.16816.F32.BF16 R60, R28, R42, R64 ;  /* 0x0000002a1c3c723c */ /* 0x000fe20000041840 */
[----:B------:R-:W-:-:S02]  /*9a60*/  FMUL.FTZ R76, R76, c[0x0][0x2ec] ;  /* 0x0000bb004c4c7a20 */ /* 0x000fc40000410000 */
[----:B------:R-:W-:Y:S02]  /*9a70*/  FMUL.FTZ R77, R77, c[0x0][0x2ec] ;  /* 0x0000bb004d4d7a20 */ /* 0x000fe40000410000 */
[----:B------:R-:W-:Y:S01]  /*9a80*/  FMUL.FTZ R78, R78, c[0x0][0x2ec] ;  /* 0x0000bb004e4e7a20 */ /* 0x000fe20000410000 */
[----:B------:R-:W4:Y:S01]  /*9a90*/  MUFU.TANH R184, R76 ;  /* 0x0000004c00b87308 */ /* 0x000f220000002400 */
[----:B------:R-:W-:Y:S01]  /*9aa0*/  FMUL.FTZ R79, R79, c[0x0][0x2ec] ;  /* 0x0000bb004f4f7a20 */ /* 0x000fe20000410000 */
[----:B------:R-:W-:Y:S06]  /*9ab0*/  HMMA.16816.F32.BF16 R144, R4, R54, R144 ;  /* 0x000000360490723c */ /* 0x000fec0000041890 */
[----:B------:R-:W5:Y:S02]  /*9ac0*/  MUFU.TANH R181, R77 ;  /* 0x0000004d00b57308 */ /* 0x000f640000002400 */
[----:B------:R-:W-:Y:S01]  /*9ad0*/  HMMA.16816.F32.BF16 R52, R24, R42, R56 ;  /* 0x0000002a1834723c */ /* 0x000fe20000041838 */
[----:B------:R-:W1:Y:S05]  /*9ae0*/  LDSM.16.M88.4 R40, [R188+0x5000] ;  /* 0x00500000bc28783b */ /* 0x000e6a0000000200 */
[----:B------:R-:W-:Y:S02]  /*9af0*/  MUFU.TANH R183, R78 ;  /* 0x0000004e00b77308 */ /* 0x000fe40000002400 */
[-C--:B---3--:R-:W-:Y:S06]  /*9b00*/  HMMA.16816.F32.BF16 R56, R16, R48.reuse, R68 ;  /* 0x000000301038723c */ /* 0x088fec0000041844 */
[----:B------:R3:W-:Y:S02]  /*9b10*/  MUFU.TANH R180, R79 ;  /* 0x0000004f00b47308 */ /* 0x0007e40000002400 */
[----:B------:R-:W-:Y:S01]  /*9b20*/  HMMA.16816.F32.BF16 R64, R20, R48, R72 ;  /* 0x000000301440723c */ /* 0x000fe20000041848 */
        /* <DEDUP_REMOVED lines=8> */
[----:B------:R-:W4:Y:S05]  /*9bb0*/  LDSM.16.M88.4 R52, [R194+0x5000] ;  /* 0x00500000c234783b */ /* 0x000f2a0000000200 */
[----:B------:R-:W3:Y:S02]  /*9bc0*/  MUFU.TANH R177, R146 ;  /* 0x0000009200b17308 */ /* 0x000ee40000002400 */
[----:B--2---:R-:W-:Y:S06]  /*9bd0*/  HMMA.16816.F32.BF16 R148, R4, R44, R56 ;  /* 0x0000002c0494723c */ /* 0x004fec0000041838 */
[----:B------:R-:W-:Y:S02]  /*9be0*/  MUFU.TANH R175, R147 ;  /* 0x0000009300af7308 */ /* 0x000fe40000002400 */
[----:B-1----:R-:W-:Y:S08]  /*9bf0*/  HMMA.16816.F32.BF16 R56, R36, R42, RZ ;  /* 0x0000002a2438723c */ /* 0x002ff000000418ff */
[----:B------:R-:W-:Y:S01]  /*9c00*/  HMMA.16816.F32.BF16 R152, R4, R46, R48 ;  /* 0x0000002e0498723c */ /* 0x000fe20000041830 */
[----:B------:R-:W1:Y:S07]  /*9c10*/  LDSM.16.M88.4 R48, [R201] ;  /* 0x00000000c930783b */ /* 0x000e6e0000000200 */
[----:B------:R-:W-:Y:S01]  /*9c20*/  HMMA.16816.F32.BF16 R72, R12, R44, R64 ;  /* 0x0000002c0c48723c */ /* 0x000fe20000041840 */
[----:B------:R-:W-:-:S02]  /*9c30*/  FMUL.FTZ R148, R148, c[0x0][0x2ec] ;  /* 0x0000bb0094947a20 */ /* 0x000fc40000410000 */
[----:B------:R-:W-:Y:S02]  /*9c40*/  FMUL.FTZ R149, R149, c[0x0][0x2ec] ;  /* 0x0000bb0095957a20 */ /* 0x000fe40000410000 */
[----:B------:R-:W-:Y:S02]  /*9c50*/  FMUL.FTZ R150, R150, c[0x0][0x2ec] ;  /* 0x0000bb0096967a20 */ /* 0x000fe40000410000 */
[----:B------:R-:W-:Y:S01]  /*9c60*/  MUFU.TANH R148, R148 ;  /* 0x0000009400947308 */ /* 0x000fe20000002400 */
[----:B---3--:R-:W-:Y:S01]  /*9c70*/  HMMA.16816.F32.BF16 R76, R12, R46, R60 ;  /* 0x0000002e0c4c723c */ /* 0x008fe2000004183c */
[----:B------:R-:W2:Y:S01]  /*9c80*/  LDSM.16.M88.4 R44, [R193+0x1000] ;  /* 0x00100000c12c783b */ /* 0x000ea20000000200 */
[----:B------:R-:W-:-:S05]  /*9c90*/  FMUL.FTZ R151, R151, c[0x0][0x2ec] ;  /* 0x0000bb0097977a20 */ /* 0x000fca0000410000 */
[----:B------:R-:W-:Y:S01]  /*9ca0*/  MUFU.TANH R149, R149 ;  /* 0x0000009500957308 */ /* 0x000fe20000002400 */
[----:B----4-:R-:W-:Y:S01]  /*9cb0*/  HMMA.16816.F32.BF16 R56, R28, R54, R56 ;  /* 0x000000361c38723c */ /* 0x010fe20000041838 */
[----:B------:R-:W-:Y:S02]  /*9cc0*/  FMUL.FTZ R152, R152, c[0x0][0x2ec] ;  /* 0x0000bb0098987a20 */ /* 0x000fe40000410000 */
[----:B------:R-:W-:Y:S02]  /*9cd0*/  FMUL.FTZ R153, R153, c[0x0][0x2ec] ;  /* 0x0000bb0099997a20 */ /* 0x000fe40000410000 */
[----:B------:R-:W-:Y:S02]  /*9ce0*/  FMUL.FTZ R155, R155, c[0x0][0x2ec] ;  /* 0x0000bb009b9b7a20 */ /* 0x000fe40000410000 */
[----:B------:R-:W-:Y:S01]  /*9cf0*/  MUFU.TANH R169, R152 ;  /* 0x0000009800a97308 */ /* 0x000fe20000002400 */
[----:B------:R-:W-:Y:S01]  /*9d00*/  HMMA.16816.F32.BF16 R60, R36, R40, RZ ;  /* 0x00000028243c723c */ /* 0x000fe200000418ff */
[----:B------:R-:W-:-:S02]  /*9d10*/  FMUL.FTZ R72, R72, c[0x0][0x2ec] ;  /* 0x0000bb0048487a20 */ /* 0x000fc40000410000 */
[----:B------:R-:W-:Y:S02]  /*9d20*/  FMUL.FTZ R73, R73, c[0x0][0x2ec] ;  /* 0x0000bb0049497a20 */ /* 0x000fe40000410000 */
[----:B------:R-:W-:Y:S02]  /*9d30*/  FMUL.FTZ R74, R74, c[0x0][0x2ec] ;  /* 0x0000bb004a4a7a20 */ /* 0x000fe40000410000 */
[----:B------:R-:W-:Y:S01]  /*9d40*/  FMUL.FTZ R75, R75, c[0x0][0x2ec] ;  /* 0x0000bb004b4b7a20 */ /* 0x000fe20000410000 */
[----:B------:R-:W-:Y:S01]  /*9d50*/  HMMA.16816.F32.BF16 R64, R32, R40, RZ ;  /* 0x000000282040723c */ /* 0x000fe200000418ff */
[----:B------:R-:W3:Y:S01]  /*9d60*/  MUFU.TANH R173, R72 ;  /* 0x0000004800ad7308 */ /* 0x000ee20000002400 */
[----:B------:R-:W-:Y:S02]  /*9d70*/  FMUL.FTZ R76, R76, c[0x0][0x2ec] ;  /* 0x0000bb004c4c7a20 */ /* 0x000fe40000410000 */
[----:B------:R-:W-:Y:S02]  /*9d80*/  FMUL.FTZ R77, R77, c[0x0][0x2ec] ;  /* 0x0000bb004d4d7a20 */ /* 0x000fe40000410000 */
[----:B------:R-:W-:-:S02]  /*9d90*/  FMUL.FTZ R78, R78, c[0x0][0x2ec] ;  /* 0x0000bb004e4e7a20 */ /* 0x000fc40000410000 */
[----:B------:R-:W-:Y:S01]  /*9da0*/  HMMA.16816.F32.BF16 R68, R32, R42, RZ ;  /* 0x0000002a2044723c */ /* 0x000fe200000418ff */
[----:B------:R-:W4:Y:S01]  /*9db0*/  LDSM.16.M88.4 R40, [R188+0x5800] ;  /* 0x00580000bc28783b */ /* 0x000f220000000200 */
[----:B------:R-:W-:Y:S01]  /*9dc0*/  MUFU.TANH R157, R73 ;  /* 0x00000049009d7308 */ /* 0x000fe20000002400 */
[----:B------:R-:W-:Y:S02]  /*9dd0*/  FMUL.FTZ R79, R79, c[0x0][0x2ec] ;  /* 0x0000bb004f4f7a20 */ /* 0x000fe40000410000 */
[----:B------:R-:W-:-:S03]  /*9de0*/  FMUL.FTZ R154, R154, c[0x0][0x2ec] ;  /* 0x0000bb009a9a7a20 */ /* 0x000fc60000410000 */
[----:B-1----:R-:W-:Y:S02]  /*9df0*/  HMMA.16816.F32.BF16 R56, R20, R50, R56 ;  /* 0x000000321438723c */ /* 0x002fe40000041838 */
[----:B------:R-:W-:Y:S06]  /*9e00*/  MUFU.TANH R162, R74 ;  /* 0x0000004a00a27308 */ /* 0x000fec0000002400 */
[-C--:B------:R-:W-:Y:S02]  /*9e10*/  HMMA.16816.F32.BF16 R60, R28, R52.reuse, R60 ;  /* 0x000000341c3c723c */ /* 0x080fe4000004183c */
[----:B------:R1:W-:Y:S06]  /*9e20*/  MUFU.TANH R168, R75 ;  /* 0x0000004b00a87308 */ /* 0x0003ec0000002400 */
[C---:B------:R-:W-:Y:S02]  /*9e30*/  HMMA.16816.F32.BF16 R64, R24.reuse, R52, R64 ;  /* 0x000000341840723c */ /* 0x040fe40000041840 */
[----:B------:R-:W2:Y:S06]  /*9e40*/  MUFU.TANH R158, R76 ;  /* 0x0000004c009e7308 */ /* 0x000eac0000002400 */
[----:B-1----:R-:W-:Y:S01]  /*9e50*/  HMMA.16816.F32.BF16 R72, R24, R54, R68 ;  /* 0x000000361848723c */ /* 0x002fe20000041844 */
[----:B------:R-:W1:Y:S01]  /*9e60*/  LDSM.16.M88.4 R52, [R194+0x5800] ;  /* 0x00580000c234783b */ /* 0x000e620000000200 */
[----:B------:R-:W-:Y:S06]  /*9e70*/  MUFU.TANH R165, R77 ;  /* 0x0000004d00a57308 */ /* 0x000fec0000002400 */
[----:B--2---:R-:W-:Y:S02]  /*9e80*/  HMMA.16816.F32.BF16 R68, R12, R46, R56 ;  /* 0x0000002e0c44723c */ /* 0x004fe40000041838 */
[----:B------:R-:W2:Y:S06]  /*9e90*/  MUFU.TANH R171, R78 ;  /* 0x0000004e00ab7308 */ /* 0x000eac0000002400 */
[C---:B----4-:R-:W-:Y:S02]  /*9ea0*/  HMMA.16816.F32.BF16 R56, R36.reuse, R40, RZ ;  /* 0x000000282438723c */ /* 0x050fe400000418ff */
[----:B------:R4:W1:Y:S06]  /*9eb0*/  MUFU.TANH R174, R79 ;  /* 0x0000004f00ae7308 */ /* 0x00086c0000002400 */
[----:B------:R-:W-:Y:S02]  /*9ec0*/  HMMA.16816.F32.BF16 R36, R36, R42, RZ ;  /* 0x0000002a2424723c */ /* 0x000fe400000418ff */
[----:B------:R-:W1:Y:S06]  /*9ed0*/  MUFU.TANH R164, R153 ;  /* 0x0000009900a47308 */ /* 0x000e6c0000002400 */
[----:B------:R-:W-:Y:S01]  /*9ee0*/  HMMA.16816.F32.BF16 R144, R32, R40, RZ ;  /* 0x000000282090723c */ /* 0x000fe200000418ff */
[----:B------:R-:W-:Y:S01]  /*9ef0*/  FMUL.FTZ R68, R68, c[0x0][0x2ec] ;  /* 0x0000bb0044447a20 */ /* 0x000fe20000410000 */
[----:B------:R-:W1:Y:S01]  /*9f00*/  MUFU.TANH R160, R150 ;  /* 0x0000009600a07308 */ /* 0x000e620000002400 */
[----:B------:R-:W-:-:S02]  /*9f10*/  FMUL.FTZ R70, R70, c[0x0][0x2ec] ;  /* 0x0000bb0046467a20 */ /* 0x000fc40000410000 */
[----:B------:R-:W-:Y:S02]  /*9f20*/  FMUL.FTZ R71, R71, c[0x0][0x2ec] ;  /* 0x0000bb0047477a20 */ /* 0x000fe40000410000 */
[----:B------:R-:W-:Y:S01]  /*9f30*/  FMUL.FTZ R69, R69, c[0x0][0x2ec] ;  /* 0x0000bb0045457a20 */ /* 0x000fe20000410000 */
[----:B----4-:R-:W-:Y:S01]  /*9f40*/  HMMA.16816.F32.BF16 R76, R32, R42, RZ ;  /* 0x0000002a204c723c */ /* 0x010fe200000418ff */
[----:B------:R-:W4:Y:S01]  /*9f50*/  LDSM.16.M88.4 R32, [R200] ;  /* 0x00000000c820783b */ /* 0x000f220000000200 */
[----:B------:R-:W1:Y:S06]  /*9f60*/  MUFU.TANH R153, R151 ;  /* 0x0000009700997308 */ /* 0x000e6c0000002400 */
[-C--:B------:R-:W-:Y:S02]  /*9f70*/  HMMA.16816.F32.BF16 R60, R20, R48.reuse, R60 ;  /* 0x00000030143c723c */ /* 0x080fe4000004183c */
[----:B------:R-:W1:Y:S06]  /*9f80*/  MUFU.TANH R155, R155 ;  /* 0x0000009b009b7308 */ /* 0x000e6c0000002400 */
[C---:B------:R-:W-:Y:S02]  /*9f90*/  HMMA.16816.F32.BF16 R64, R16.reuse, R48, R64 ;  /* 0x000000301040723c */ /* 0x040fe40000041840 */
[----:B------:R-:W-:Y:S06]  /*9fa0*/  MUFU.TANH R154, R154 ;  /* 0x0000009a009a7308 */ /* 0x000fec0000002400 */
[----:B------:R-:W-:Y:S02]  /*9fb0*/  HMMA.16816.F32.BF16 R48, R16, R50, R72 ;  /* 0x000000321030723c */ /* 0x000fe40000041848 */
[----:B------:R-:W-:Y:S06]  /*9fc0*/  MUFU.TANH R68, R68 ;  /* 0x0000004400447308 */ /* 0x000fec0000002400 */
[C---:B-1----:R-:W-:Y:S02]  /*9fd0*/  HMMA.16816.F32.BF16 R56, R28.reuse, R52, R56 ;  /* 0x000000341c38723c */ /* 0x042fe40000041838 */
[----:B------:R-:W-:Y:S06]  /*9fe0*/  MUFU.TANH R70, R70 ;  /* 0x0000004600467308 */ /* 0x000fec0000002400 */
[----:B------:R-:W-:Y:S01]  /*9ff0*/  HMMA.16816.F32.BF16 R36, R28, R54, R36 ;  /* 0x000000361c24723c */ /* 0x000fe20000041824 */
[----:B------:R-:W1:Y:S01]  /*a000*/  LDSM.16.M88.4 R28, [R193+0x1800] ;  /* 0x00180000c11c783b */ /* 0x000e620000000200 */
[----:B------:R-:W-:Y:S01]  /*a010*/  MUFU.TANH R71, R71 ;  /* 0x0000004700477308 */ /* 0x000fe20000002400 */
[----:B------:R-:W-:-:S05]  /*a020*/  DEPBAR.LE SB0, 0x0 ;  /* 0x000080000000791a */ /* 0x000fca0000000000 */
[----:B------:R-:W-:Y:S02]  /*a030*/  HMMA.16816.F32.BF16 R48, R4, R46, R48 ;  /* 0x0000002e0430723c */ /* 0x000fe40000041830 */
[----:B------:R-:W-:Y:S05]  /*a040*/  MUFU.TANH R69, R69 ;  /* 0x0000004500457308 */ /* 0x000fea0000002400 */
[----:B------:R-:W-:Y:S01]  /*a050*/  FSEL R46, R206, -INF , !P1 ;  /* 0xff800000ce2e7808 */ /* 0x000fe20004800000 */
[----:B------:R-:W-:Y:S01]  /*a060*/  HMMA.16816.F32.BF16 R40, R24, R52, R144 ;  /* 0x000000341828723c */ /* 0x000fe20000041890 */
[----:B------:R-:W-:Y:S01]  /*a070*/  BAR.SYNC.DEFER_BLOCKING 0x0 ;  /* 0x0000000000007b1d */ /* 0x000fe20000010000 */
[----:B------:R-:W-:-:S06]  /*a080*/  ISETP.GE.AND P1, PT, R3, R8, PT ;  /* 0x000000080300720c */ /* 0x000fcc0003f26270 */
[----:B------:R-:W-:Y:S08]  /*a090*/  HMMA.16816.F32.BF16 R52, R24, R54, R76 ;  /* 0x000000361834723c */ /* 0x000ff0000004184c */
[----:B----4-:R-:W-:Y:S01]  /*a0a0*/  HMMA.16816.F32.BF16 R24, R20, R32, R56 ;  /* 0x000000201418723c */ /* 0x010fe20000041838 */
[----:B------:R-:W-:Y:S02]  /*a0b0*/  FMUL.FTZ R48, R48, c[0x0][0x2ec] ;  /* 0x0000bb0030307a20 */ /* 0x000fe40000410000 */
[----:B------:R-:W-:-:S02]  /*a0c0*/  FMUL.FTZ R50, R50, c[0x0][0x2ec] ;  /* 0x0000bb0032327a20 */ /* 0x000fc40000410000 */
[----:B------:R4:W-:Y:S01]  /*a0d0*/  MUFU.TANH R167, R48 ;  /* 0x0000003000a77308 */ /* 0x0009e20000002400 */
[----:B------:R-:W-:Y:S01]  /*a0e0*/  FMUL.FTZ R51, R51, c[0x0][0x2ec] ;  /* 0x0000bb0033337a20 */ /* 0x000fe20000410000 */
[----:B------:R-:W-:Y:S01]  /*a0f0*/  FSEL R56, R184, -INF , !P1 ;  /* 0xff800000b8387808 */ /* 0x000fe20004800000 */
[----:B------:R-:W-:Y:S01]  /*a100*/  HMMA.16816.F32.BF16 R20, R20, R34, R36 ;  /* 0x000000221414723c */ /* 0x000fe20000041824 */
[-C--:B------:R-:W-:Y:S02]  /*a110*/  ISETP.GE.AND P1, PT, R3, R9.reuse, PT ;  /* 0x000000090300720c */ /* 0x080fe40003f26270 */
[----:B------:R-:W-:Y:S02]  /*a120*/  FSEL R59, R186, -INF , !P4 ;  /* 0xff800000ba3b7808 */ /* 0x000fe40006000000 */
[----:B------:R-:W-:Y:S01]  /*a130*/  ISETP.GE.AND P4, PT, R2, R9, PT ;  /* 0x000000090200720c */ /* 0x000fe20003f86270 */
[----:B------:R-:W-:Y:S01]  /*a140*/  MUFU.TANH R50, R50 ;  /* 0x0000003200327308 */ /* 0x000fe20000002400 */
[----:B------:R-:W-:Y:S01]  /*a150*/  FMUL.FTZ R36, R49, c[0x0][0x2ec] ;  /* 0x0000bb0031247a20 */ /* 0x000fe20000410000 */
[----:B------:R-:W-:Y:S01]  /*a160*/  HMMA.16816.F32.BF16 R60, R12, R44, R60 ;  /* 0x0000002c0c3c723c */ /* 0x000fe2000004183c */
[----:B------:R-:W-:-:S02]  /*a170*/  FSEL R49, R170, -INF , !P2 ;  /* 0xff800000aa317808 */ /* 0x000fc40005000000 */
[----:B------:R-:W-:Y:S02]  /*a180*/  ISETP.GE.AND P2, PT, R2, R8, PT ;  /* 0x000000080200720c */ /* 0x000fe40003f46270 */
[----:B------:R-:W-:Y:S01]  /*a190*/  FSEL R58, R204, -INF , !P3 ;  /* 0xff800000cc3a7808 */ /* 0x000fe20005800000 */
[----:B------:R1:W-:Y:S01]  /*a1a0*/  MUFU.TANH R170, R36 ;  /* 0x0000002400aa7308 */ /* 0x0003e20000002400 */
[----:B-----5:R-:W-:Y:S01]  /*a1b0*/  FSEL R57, R181, -INF , !P2 ;  /* 0xff800000b5397808 */ /* 0x020fe20005000000 */
[----:B------:R-:W-:Y:S01]  /*a1c0*/  HMMA.16816.F32.BF16 R64, R4, R44, R64 ;  /* 0x0000002c0440723c */ /* 0x000fe20000041840 */
[C---:B------:R-:W-:Y:S02]  /*a1d0*/  ISETP.GE.AND P2, PT, R3.reuse, R11, PT ;  /* 0x0000000b0300720c */ /* 0x040fe40003f46270 */
[----:B------:R-:W-:Y:S02]  /*a1e0*/  ISETP.GE.AND P3, PT, R3, R10, PT ;  /* 0x0000000a0300720c */ /* 0x000fe40003f66270 */
[----:B------:R-:W-:Y:S01]  /*a1f0*/  IADD3 R3, R0, 0x18, RZ ;  /* 0x0000001800037810 */ /* 0x000fe20007ffe0ff */
[----:B------:R-:W-:Y:S01]  /*a200*/  MUFU.TANH R51, R51 ;  /* 0x0000003300337308 */ /* 0x000fe20000002400 */
[----:B------:R-:W-:-:S02]  /*a210*/  FSEL R45, R182, -INF , !P2 ;  /* 0xff800000b62d7808 */ /* 0x000fc40005000000 */
[----:B----4-:R-:W-:Y:S01]  /*a220*/  FSEL R48, R176, -INF , !P5 ;  /* 0xff800000b0307808 */ /* 0x010fe20006800000 */
[C---:B-1----:R-:W-:Y:S06]  /*a230*/  HMMA.16816.F32.BF16 R36, R12.reuse, R28, R24 ;  /* 0x0000001c0c24723c */ /* 0x042fec0000041818 */
[----:B------:R-:W-:Y:S02]  /*a240*/  FMUL.FTZ R60, R60, c[0x0][0x2ec] ;  /* 0x0000bb003c3c7a20 */ /* 0x000fe40000410000 */
[----:B------:R-:W-:Y:S02]  /*a250*/  FMUL.FTZ R61, R61, c[0x0][0x2ec] ;  /* 0x0000bb003d3d7a20 */ /* 0x000fe40000410000 */
[----:B------:R1:W4:Y:S01]  /*a260*/  MUFU.TANH R156, R60 ;  /* 0x0000003c009c7308 */ /* 0x0003220000002400 */
[----:B------:R-:W-:Y:S01]  /*a270*/  FMUL.FTZ R62, R62, c[0x0][0x2ec] ;  /* 0x0000bb003e3e7a20 */ /* 0x000fe20000410000 */
[----:B------:R-:W-:Y:S01]  /*a280*/  HMMA.16816.F32.BF16 R24, R12, R30, R20 ;  /* 0x0000001e0c18723c */ /* 0x000fe20000041814 */
[----:B------:R-:W-:-:S02]  /*a290*/  FMUL.FTZ R63, R63, c[0x0][0x2ec] ;  /* 0x0000bb003f3f7a20 */ /* 0x000fc40000410000 */
[----:B------:R-:W-:Y:S02]  /*a2a0*/  FMUL.FTZ R65, R65, c[0x0][0x2ec] ;  /* 0x0000bb0041417a20 */ /* 0x000fe40000410000 */
[----:B------:R-:W-:Y:S01]  /*a2b0*/  FMUL.FTZ R64, R64, c[0x0][0x2ec] ;  /* 0x0000bb0040407a20 */ /* 0x000fe20000410000 */
[----:B------:R5:W-:Y:S01]  /*a2c0*/  MUFU.TANH R163, R61 ;  /* 0x0000003d00a37308 */ /* 0x000be20000002400 */
[----:B------:R-:W-:Y:S01]  /*a2d0*/  FSEL R15, R205, -INF , !P6 ;  /* 0xff800000cd0f7808 */ /* 0x000fe20007000000 */
[C---:B------:R-:W-:Y:S01]  /*a2e0*/  HMMA.16816.F32.BF16 R20, R16.reuse, R32, R40 ;  /* 0x000000201014723c */ /* 0x040fe20000041828 */
[CC--:B------:R-:W-:Y:S01]  /*a2f0*/  ISETP.GE.AND P6, PT, R0.reuse, R10.reuse, PT ;  /* 0x0000000a0000720c */ /* 0x0c0fe20003fc6270 */
[----:B------:R-:W-:Y:S01]  /*a300*/  FMUL.FTZ R67, R67, c[0x0][0x2ec] ;  /* 0x0000bb0043437a20 */ /* 0x000fe20000410000 */
[----:B------:R-:W-:Y:S01]  /*a310*/  IADD3 R12, R0, 0x11, RZ ;  /* 0x00000011000c7810 */ /* 0x000fe20007ffe0ff */
[----:B------:R-:W-:Y:S01]  /*a320*/  FMUL.FTZ R66, R66, c[0x0][0x2ec] ;  /* 0x0000bb0042427a20 */ /* 0x000fe20000410000 */
[----:B------:R-:W-:Y:S01]  /*a330*/  FSEL R13, R187, -INF , !P6 ;  /* 0xff800000bb0d7808 */ /* 0x000fe20007000000 */
[----:B------:R-:W2:Y:S01]  /*a340*/  MUFU.TANH R62, R62 ;  /* 0x0000003e003e7308 */ /* 0x000ea20000002400 */
[----:B-1----:R-:W-:Y:S01]  /*a350*/  FSEL R60, R183, -INF , !P1 ;  /* 0xff800000b73c7808 */ /* 0x002fe20004800000 */
[----:B------:R-:W-:Y:S01]  /*a360*/  HMMA.16816.F32.BF16 R32, R16, R34, R52 ;  /* 0x000000221020723c */ /* 0x000fe20000041834 */
[-C--:B------:R-:W-:Y:S01]  /*a370*/  ISETP.GE.AND P1, PT, R0, R11.reuse, PT ;  /* 0x0000000b0000720c */ /* 0x080fe20003f26270 */
[----:B------:R-:W-:Y:S01]  /*a380*/  FMUL.FTZ R36, R36, c[0x0][0x2ec] ;  /* 0x0000bb0024247a20 */ /* 0x000fe20000410000 */
[----:B------:R-:W-:Y:S01]  /*a390*/  FSEL R14, R177, -INF , !P3 ;  /* 0xff800000b10e7808 */ /* 0x000fe20005800000 */
[----:B------:R-:W-:Y:S01]  /*a3a0*/  FMUL.FTZ R38, R38, c[0x0][0x2ec] ;  /* 0x0000bb0026267a20 */ /* 0x000fe20000410000 */
[----:B------:R-:W-:Y:S01]  /*a3b0*/  FSEL R44, R185, -INF , !P1 ;  /* 0xff800000b92c7808 */ /* 0x000fe20004800000 */
[----:B------:R1:W-:Y:S01]  /*a3c0*/  MUFU.TANH R40, R36 ;  /* 0x0000002400287308 */ /* 0x0003e20000002400 */
[----:B-----5:R-:W-:Y:S01]  /*a3d0*/  FSEL R61, R180, -INF , !P4 ;  /* 0xff800000b43d7808 */ /* 0x020fe20006000000 */
[----:B------:R-:W-:Y:S01]  /*a3e0*/  FMUL.FTZ R39, R39, c[0x0][0x2ec] ;  /* 0x0000bb0027277a20 */ /* 0x000fe20000410000 */
[C---:B------:R-:W-:Y:S01]  /*a3f0*/  ISETP.GE.AND P4, PT, R2.reuse, R11, PT ;  /* 0x0000000b0200720c */ /* 0x040fe20003f86270 */
[----:B------:R-:W-:Y:S01]  /*a400*/  FMUL.FTZ R25, R25, c[0x0][0x2ec] ;  /* 0x0000bb0019197a20 */ /* 0x000fe20000410000 */
[----:B------:R-:W-:Y:S01]  /*a410*/  ISETP.GE.AND P1, PT, R2, R10, PT ;  /* 0x0000000a0200720c */ /* 0x000fe20003f26270 */
[----:B------:R-:W-:Y:S01]  /*a420*/  FMUL.FTZ R24, R24, c[0x0][0x2ec] ;  /* 0x0000bb0018187a20 */ /* 0x000fe20000410000 */
[----:B------:R-:W-:Y:S01]  /*a430*/  IADD3 R2, R0, 0x10, RZ ;  /* 0x0000001000027810 */ /* 0x000fe20007ffe0ff */
[----:B------:R-:W5:Y:S01]  /*a440*/  MUFU.TANH R63, R63 ;  /* 0x0000003f003f7308 */ /* 0x000f620000002400 */
[----:B------:R-:W-:Y:S01]  /*a450*/  FSEL R47, R178, -INF , !P4 ;  /* 0xff800000b22f7808 */ /* 0x000fe20006000000 */
[C---:B------:R-:W-:Y:S01]  /*a460*/  HMMA.16816.F32.BF16 R16, R4.reuse, R28, R20 ;  /* 0x0000001c0410723c */ /* 0x040fe20000041814 */
[CC--:B------:R-:W-:Y:S01]  /*a470*/  ISETP.GE.AND P2, PT, R2.reuse, R8.reuse, PT ;  /* 0x000000080200720c */ /* 0x0c0fe20003f46270 */
[----:B------:R-:W-:Y:S01]  /*a480*/  FMUL.FTZ R37, R37, c[0x0][0x2ec] ;  /* 0x0000bb0025257a20 */ /* 0x000fe20000410000 */
[----:B------:R-:W-:Y:S01]  /*a490*/  ISETP.GE.AND P4, PT, R2, R9, PT ;  /* 0x000000090200720c */ /* 0x000fe20003f86270 */
[----:B------:R-:W-:Y:S01]  /*a4a0*/  FMUL.FTZ R26, R26, c[0x0][0x2ec] ;  /* 0x0000bb001a1a7a20 */ /* 0x000fe20000410000 */
[----:B---3--:R-:W-:Y:S01]  /*a4b0*/  FSEL R152, R173, -INF , !P2 ;  /* 0xff800000ad987808 */ /* 0x008fe20005000000 */
[----:B------:R-:W3:Y:S01]  /*a4c0*/  MUFU.TANH R65, R65 ;  /* 0x0000004100417308 */ /* 0x000ee20000002400 */
[----:B------:R-:W-:Y:S01]  /*a4d0*/  ISETP.GE.AND P2, PT, R3, R8, PT ;  /* 0x000000080300720c */ /* 0x000fe20003f46270 */
[----:B------:R-:W-:Y:S01]  /*a4e0*/  HMMA.16816.F32.BF16 R28, R4, R30, R32 ;  /* 0x0000001e041c723c */ /* 0x000fe20000041820 */
[----:B-1----:R-:W-:Y:S01]  /*a4f0*/  FSEL R36, R175, -INF , !P1 ;  /* 0xff800000af247808 */ /* 0x002fe20004800000 */
[----:B------:R-:W-:Y:S01]  /*a500*/  FMUL.FTZ R27, R27, c[0x0][0x2ec] ;  /* 0x0000bb001b1b7a20 */ /* 0x000fe20000410000 */
[----:B------:R-:W-:-:S02]  /*a510*/  FSEL R158, R158, -INF , !P2 ;  /* 0xff8000009e9e7808 */ /* 0x000fc40005000000 */
[----:B------:R-:W-:Y:S01]  /*a520*/  FSEL R162, R162, -INF , !P4 ;  /* 0xff800000a2a27808 */ /* 0x000fe20006000000 */
[----:B------:R-:W1:Y:S01]  /*a530*/  MUFU.TANH R64, R64 ;  /* 0x0000004000407308 */ /* 0x000e620000002400 */
[C---:B------:R-:W-:Y:S02]  /*a540*/  ISETP.GE.AND P6, PT, R2.reuse, R11, PT ;  /* 0x0000000b0200720c */ /* 0x040fe40003fc6270 */
[----:B------:R-:W-:Y:S02]  /*a550*/  ISETP.GE.AND P5, PT, R2, R10, PT ;  /* 0x0000000a0200720c */ /* 0x000fe40003fa6270 */
[CC--:B------:R-:W-:Y:S02]  /*a560*/  ISETP.GE.AND P3, PT, R12.reuse, R8.reuse, PT ;  /* 0x000000080c00720c */ /* 0x0c0fe40003f66270 */
[C---:B------:R-:W-:Y:S01]  /*a570*/  ISETP.GE.AND P1, PT, R12.reuse, R9, PT ;  /* 0x000000090c00720c */ /* 0x040fe20003f26270 */
[----:B------:R-:W1:Y:S01]  /*a580*/  MUFU.TANH R67, R67 ;  /* 0x0000004300437308 */ /* 0x000e620000002400 */
[----:B------:R-:W-:Y:S01]  /*a590*/  ISETP.GE.AND P2, PT, R12, R11, PT ;  /* 0x0000000b0c00720c */ /* 0x000fe20003f46270 */
[----:B------:R-:W-:Y:S01]  /*a5a0*/  FMUL.FTZ R18, R18, c[0x0][0x2ec] ;  /* 0x0000bb0012127a20 */ /* 0x000fe20000410000 */
[-C--:B------:R-:W-:Y:S01]  /*a5b0*/  ISETP.GE.AND P4, PT, R3, R9.reuse, PT ;  /* 0x000000090300720c */ /* 0x080fe20003f86270 */
[----:B------:R-:W-:Y:S01]  /*a5c0*/  FMUL.FTZ R16, R16, c[0x0][0x2ec] ;  /* 0x0000bb0010107a20 */ /* 0x000fe20000410000 */
[----:B------:R-:W-:Y:S01]  /*a5d0*/  IADD3 R2, R0, 0x19, RZ ;  /* 0x0000001900027810 */ /* 0x000fe20007ffe0ff */
[----:B------:R-:W-:Y:S01]  /*a5e0*/  FMUL.FTZ R17, R17, c[0x0][0x2ec] ;  /* 0x0000bb0011117a20 */ /* 0x000fe20000410000 */
[----:B------:R-:W-:Y:S01]  /*a5f0*/  FSEL R157, R157, -INF , !P3 ;  /* 0xff8000009d9d7808 */ /* 0x000fe20005800000 */
[----:B------:R-:W1:Y:S01]  /*a600*/  MUFU.TANH R38, R38 ;  /* 0x0000002600267308 */ /* 0x000e620000002400 */
[----:B------:R-:W-:Y:S01]  /*a610*/  FSEL R168, R168, -INF , !P1 ;  /* 0xff800000a8a87808 */ /* 0x000fe20004800000 */
[----:B------:R-:W-:Y:S01]  /*a620*/  FMUL.FTZ R6, R19, c[0x0][0x2ec] ;  /* 0x0000bb0013067a20 */ /* 0x000fe20000410000 */
[----:B--2---:R-:W-:Y:S01]  /*a630*/  FSEL R171, R171, -INF , !P4 ;  /* 0xff800000abab7808 */ /* 0x004fe20006000000 */
[----:B------:R-:W-:Y:S01]  /*a640*/  FMUL.FTZ R28, R28, c[0x0][0x2ec] ;  /* 0x0000bb001c1c7a20 */ /* 0x000fe20000410000 */
[----:B------:R-:W-:Y:S01]  /*a650*/  FSEL R148, R148, -INF , !P6 ;  /* 0xff80000094947808 */ /* 0x000fe20007000000 */
[----:B------:R-:W-:Y:S01]  /*a660*/  FMUL.FTZ R5, R29, c[0x0][0x2ec] ;  /* 0x0000bb001d057a20 */ /* 0x000fe20000410000 */
[----:B------:R-:W-:Y:S01]  /*a670*/  FSEL R149, R149, -INF , !P2 ;  /* 0xff80000095957808 */ /* 0x000fe20005000000 */
[----:B------:R-:W2:Y:S01]  /*a680*/  MUFU.TANH R39, R39 ;  /* 0x0000002700277308 */ /* 0x000ea20000002400 */
[----:B------:R-:W-:Y:S01]  /*a690*/  ISETP.GE.AND P3, PT, R2, R8, PT ;  /* 0x000000080200720c */ /* 0x000fe20003f66270 */
[----:B------:R-:W-:Y:S01]  /*a6a0*/  FMUL.FTZ R30, R30, c[0x0][0x2ec] ;  /* 0x0000bb001e1e7a20 */ /* 0x000fe20000410000 */
[----:B------:R-:W-:-:S02]  /*a6b0*/  ISETP.GE.AND P1, PT, R2, R9, PT ;  /* 0x000000090200720c */ /* 0x000fc40003f26270 */
[-C--:B------:R-:W-:Y:S02]  /*a6c0*/  ISETP.GE.AND P4, PT, R3, R11.reuse, PT ;  /* 0x0000000b0300720c */ /* 0x080fe40003f86270 */
[C---:B------:R-:W-:Y:S01]  /*a6d0*/  ISETP.GE.AND P6, PT, R2.reuse, R11, PT ;  /* 0x0000000b0200720c */ /* 0x040fe20003fc6270 */
[----:B------:R-:W1:Y:S01]  /*a6e0*/  MUFU.TANH R66, R66 ;  /* 0x0000004200427308 */ /* 0x000e620000002400 */
[----:B------:R-:W-:Y:S02]  /*a6f0*/  ISETP.GE.AND P2, PT, R2, R10, PT ;  /* 0x0000000a0200720c */ /* 0x000fe40003f46270 */
[----:B------:R-:W-:Y:S02]  /*a700*/  IADD3 R2, R0, 0x20, RZ ;  /* 0x0000002000027810 */ /* 0x000fe40007ffe0ff */
[----:B------:R-:W-:Y:S02]  /*a710*/  FSEL R165, R165, -INF , !P3 ;  /* 0xff800000a5a57808 */ /* 0x000fe40005800000 */
[----:B------:R-:W-:Y:S01]  /*a720*/  FSEL R174, R174, -INF , !P1 ;  /* 0xff800000aeae7808 */ /* 0x000fe20004800000 */
[----:B------:R-:W1:Y:S01]  /*a730*/  MUFU.TANH R25, R25 ;  /* 0x0000001900197308 */ /* 0x000e620000002400 */
[----:B------:R-:W-:-:S02]  /*a740*/  FSEL R147, R169, -INF , !P4 ;  /* 0xff800000a9937808 */ /* 0x000fc40006000000 */
[-C--:B------:R-:W-:Y:S02]  /*a750*/  ISETP.GE.AND P3, PT, R12, R10.reuse, PT ;  /* 0x0000000a0c00720c */ /* 0x080fe40003f66270 */
[----:B------:R-:W-:Y:S02]  /*a760*/  ISETP.GE.AND P1, PT, R3, R10, PT ;  /* 0x0000000a0300720c */ /* 0x000fe40003f26270 */
[----:B------:R-:W-:Y:S01]  /*a770*/  ISETP.GE.AND P4, PT, R2, R8, PT ;  /* 0x000000080200720c */ /* 0x000fe20003f86270 */
[----:B------:R-:W1:Y:S01]  /*a780*/  MUFU.TANH R24, R24 ;  /* 0x0000001800187308 */ /* 0x000e620000002400 */
[C---:B------:R-:W-:Y:S02]  /*a790*/  IADD3 R12, R0.reuse, 0x21, RZ ;  /* 0x00000021000c7810 */ /* 0x040fe40007ffe0ff */
[----:B------:R-:W-:Y:S02]  /*a7a0*/  IADD3 R3, R0, 0x28, RZ ;  /* 0x0000002800037810 */ /* 0x000fe40007ffe0ff */
[----:B------:R-:W-:-:S02]  /*a7b0*/  FSEL R150, R164, -INF , !P6 ;  /* 0xff800000a4967808 */ /* 0x000fc40007000000 */
[----:B------:R-:W-:Y:S01]  /*a7c0*/  FSEL R151, R160, -INF , !P5 ;  /* 0xff800000a0977808 */ /* 0x000fe20006800000 */
[----:B------:R-:W1:Y:S01]  /*a7d0*/  MUFU.TANH R18, R18 ;  /* 0x0000001200127308 */ /* 0x000e620000002400 */
[----:B------:R-:W-:Y:S02]  /*a7e0*/  FSEL R153, R153, -INF , !P3 ;  /* 0xff80000099997808 */ /* 0x000fe40005800000 */
[----:B------:R-:W-:Y:S02]  /*a7f0*/  FSEL R155, R155, -INF , !P2 ;  /* 0xff8000009b9b7808 */ /* 0x000fe40005000000 */
[----:B----4-:R-:W-:Y:S02]  /*a800*/  FSEL R156, R156, -INF , !P4 ;  /* 0xff8000009c9c7808 */ /* 0x010fe40006000000 */
[C---:B------:R-:W-:Y:S01]  /*a810*/  ISETP.GE.AND P6, PT, R2.reuse, R9, PT ;  /* 0x000000090200720c */ /* 0x040fe20003fc6270 */
[----:B------:R-:W4:Y:S01]  /*a820*/  MUFU.TANH R37, R37 ;  /* 0x0000002500257308 */ /* 0x000f220000002400 */
[----:B------:R-:W-:-:S02]  /*a830*/  ISETP.GE.AND P5, PT, R2, R11, PT ;  /* 0x0000000b0200720c */ /* 0x000fc40003fa6270 */
[----:B------:R-:W-:Y:S02]  /*a840*/  ISETP.GE.AND P3, PT, R2, R10, PT ;  /* 0x0000000a0200720c */ /* 0x000fe40003f66270 */
[----:B------:R-:W-:Y:S02]  /*a850*/  ISETP.GE.AND P2, PT, R12, R9, PT ;  /* 0x000000090c00720c */ /* 0x000fe40003f46270 */
[-C--:B------:R-:W-:Y:S01]  /*a860*/  ISETP.GE.AND P4, PT, R3, R8.reuse, PT ;  /* 0x000000080300720c */ /* 0x080fe20003f86270 */
[----:B------:R-:W1:Y:S01]  /*a870*/  MUFU.TANH R26, R26 ;  /* 0x0000001a001a7308 */ /* 0x000e620000002400 */
[----:B------:R-:W-:Y:S02]  /*a880*/  IADD3 R2, R0, 0x29, RZ ;  /* 0x0000002900027810 */ /* 0x000fe40007ffe0ff */
[----:B------:R-:W-:Y:S02]  /*a890*/  FSEL R154, R154, -INF , !P1 ;  /* 0xff8000009a9a7808 */ /* 0x000fe40004800000 */
[----:B------:R-:W-:-:S02]  /*a8a0*/  ISETP.GE.AND P1, PT, R12, R8, PT ;  /* 0x000000080c00720c */ /* 0x000fc40003f26270 */
[----:B------:R-:W-:Y:S01]  /*a8b0*/  FSEL R169, R68, -INF , !P4 ;  /* 0xff80000044a97808 */ /* 0x000fe20006000000 */
[----:B------:R-:W1:Y:S01]  /*a8c0*/  MUFU.TANH R27, R27 ;  /* 0x0000001b001b7308 */ /* 0x000e620000002400 */
[----:B------:R-:W-:Y:S02]  /*a8d0*/  FSEL R204, R62, -INF , !P6 ;  /* 0xff8000003ecc7808 */ /* 0x000fe40007000000 */
[----:B-----5:R-:W-:Y:S02]  /*a8e0*/  FSEL R205, R63, -INF , !P2 ;  /* 0xff8000003fcd7808 */ /* 0x020fe40005000000 */
[----:B------:R-:W-:Y:S02]  /*a8f0*/  ISETP.GE.AND P4, PT, R12, R11, PT ;  /* 0x0000000b0c00720c */ /* 0x000fe40003f86270 */
[-C--:B------:R-:W-:Y:S01]  /*a900*/  ISETP.GE.AND P6, PT, R3, R9.reuse, PT ;  /* 0x000000090300720c */ /* 0x080fe20003fc6270 */
[----:B------:R-:W5:Y:S01]  /*a910*/  MUFU.TANH R16, R16 ;  /* 0x0000001000107308 */ /* 0x000f620000002400 */
[----:B------:R-:W-:-:S02]  /*a920*/  ISETP.GE.AND P2, PT, R2, R9, PT ;  /* 0x000000090200720c */ /* 0x000fc40003f46270 */
[----:B------:R-:W-:Y:S02]  /*a930*/  FSEL R163, R163, -INF , !P1 ;  /* 0xff800000a3a37808 */ /* 0x000fe40004800000 */
[----:B------:R-:W-:Y:S02]  /*a940*/  ISETP.GE.AND P1, PT, R2, R8, PT ;  /* 0x000000080200720c */ /* 0x000fe40003f26270 */
[----:B------:R-:W-:Y:S01]  /*a950*/  FSEL R207, R70, -INF , !P6 ;  /* 0xff80000046cf7808 */ /* 0x000fe20007000000 */
[----:B------:R-:W2:Y:S01]  /*a960*/  MUFU.TANH R17, R17 ;  /* 0x0000001100117308 */ /* 0x000ea20000002400 */
[----:B------:R-:W-:Y:S02]  /*a970*/  FSEL R209, R71, -INF , !P2 ;  /* 0xff80000047d17808 */ /* 0x000fe40005000000 */
[----:B---3--:R-:W-:Y:S02]  /*a980*/  FSEL R164, R65, -INF , !P4 ;  /* 0xff80000041a47808 */ /* 0x008fe40006000000 */
[----:B------:R-:W-:-:S02]  /*a990*/  ISETP.GE.AND P6, PT, R3, R11, PT ;  /* 0x0000000b0300720c */ /* 0x000fc40003fc6270 */
[-C--:B------:R-:W-:Y:S01]  /*a9a0*/  ISETP.GE.AND P2, PT, R3, R10.reuse, PT ;  /* 0x0000000a0300720c */ /* 0x080fe20003f46270 */
[----:B------:R-:W3:Y:S01]  /*a9b0*/  MUFU.TANH R6, R6 ;  /* 0x0000000600067308 */ /* 0x000ee20000002400 */
[----:B------:R-:W-:Y:S02]  /*a9c0*/  ISETP.GE.AND P4, PT, R2, R10, PT ;  /* 0x0000000a0200720c */ /* 0x000fe40003f86270 */
[----:B-1----:R-:W-:Y:S02]  /*a9d0*/  FSEL R160, R64, -INF , !P5 ;  /* 0xff80000040a07808 */ /* 0x002fe40006800000 */
[C---:B------:R-:W-:Y:S02]  /*a9e0*/  IADD3 R4, R0.reuse, 0x30, RZ ;  /* 0x0000003000047810 */ /* 0x040fe40007ffe0ff */
[----:B------:R-:W-:Y:S01]  /*a9f0*/  IADD3 R3, R0, 0x31, RZ ;  /* 0x0000003100037810 */ /* 0x000fe20007ffe0ff */
[----:B------:R-:W1:Y:S01]  /*aa00*/  MUFU.TANH R28, R28 ;  /* 0x0000001c001c7308 */ /* 0x000e620000002400 */
[----:B------:R-:W-:-:S02]  /*aa10*/  FSEL R182, R69, -INF , !P1 ;  /* 0xff80000045b67808 */ /* 0x000fc40004800000 */
[----:B------:R-:W-:Y:S02]  /*aa20*/  ISETP.GE.AND P5, PT, R2, R11, PT ;  /* 0x0000000b0200720c */ /* 0x000fe40003fa6270 */
[----:B------:R-:W-:Y:S02]  /*aa30*/  ISETP.GE.AND P1, PT, R12, R10, PT ;  /* 0x0000000a0c00720c */ /* 0x000fe40003f26270 */
[C---:B------:R-:W-:Y:S01]  /*aa40*/  IADD3 R2, R0.reuse, 0x38, RZ ;  /* 0x0000003800027810 */ /* 0x040fe20007ffe0ff */
[----:B------:R-:W1:Y:S01]  /*aa50*/  MUFU.TANH R5, R5 ;  /* 0x0000000500057308 */ /* 0x000e620000002400 */
[----:B------:R-:W-:Y:S02]  /*aa60*/  IADD3 R0, R0, 0x39, RZ ;  /* 0x0000003900007810 */ /* 0x000fe40007ffe0ff */
[----:B------:R-:W-:Y:S02]  /*aa70*/  FSEL R175, R50, -INF , !P2 ;  /* 0xff80000032af7808 */ /* 0x000fe40005000000 */
[----:B------:R-:W-:-:S02]  /*aa80*/  FSEL R177, R51, -INF , !P4 ;  /* 0xff80000033b17808 */ /* 0x000fc40006000000 */
[-C--:B------:R-:W-:Y:S02]  /*aa90*/  ISETP.GE.AND P2, PT, R4, R9.reuse, PT ;  /* 0x000000090400720c */ /* 0x080fe40003f46270 */
[----:B------:R-:W-:Y:S02]  /*aaa0*/  ISETP.GE.AND P4, PT, R3, R9, PT ;  /* 0x000000090300720c */ /* 0x000fe40003f86270 */
[----:B------:R-:W-:Y:S02]  /*aab0*/  FSEL R176, R67, -INF , !P1 ;  /* 0xff80000043b07808 */ /* 0x000fe40004800000 */
[----:B------:R-:W-:Y:S02]  /*aac0*/  ISETP.GE.AND P1, PT, R0, R8, PT ;  /* 0x000000080000720c */ /* 0x000fe40003f26270 */
[----:B------:R-:W-:Y:S02]  /*aad0*/  FSEL R170, R170, -INF , !P5 ;  /* 0xff800000aaaa7808 */ /* 0x000fe40006800000 */
[----:B------:R-:W-:-:S02]  /*aae0*/  FSEL R213, R38, -INF , !P2 ;  /* 0xff80000026d57808 */ /* 0x000fc40005000000 */
[----:B--2---:R-:W-:Y:S02]  /*aaf0*/  FSEL R212, R39, -INF , !P4 ;  /* 0xff80000027d47808 */ /* 0x004fe40006000000 */
[C---:B------:R-:W-:Y:S02]  /*ab00*/  ISETP.GE.AND P5, PT, R3.reuse, R8, PT ;  /* 0x000000080300720c */ /* 0x040fe40003fa6270 */
[----:B------:R-:W-:Y:S02]  /*ab10*/  FSEL R173, R66, -INF , !P3 ;  /* 0xff80000042ad7808 */ /* 0x000fe40005800000 */
[C---:B------:R-:W-:Y:S02]  /*ab20*/  ISETP.GE.AND P2, PT, R3.reuse, R11, PT ;  /* 0x0000000b0300720c */ /* 0x040fe40003f46270 */
[----:B------:R-:W-:Y:S01]  /*ab30*/  ISETP.GE.AND P4, PT, R3, R10, PT ;  /* 0x0000000a0300720c */ /* 0x000fe20003f86270 */
[----:B------:R-:W-:Y:S01]  /*ab40*/  FMUL.FTZ R3, R31, c[0x0][0x2ec] ;  /* 0x0000bb001f037a20 */ /* 0x000fe20000410000 */
[----:B------:R-:W-:-:S02]  /*ab50*/  ISETP.GE.AND P3, PT, R2, R8, PT ;  /* 0x000000080200720c */ /* 0x000fc40003f66270 */
[----:B------:R-:W-:Y:S02]  /*ab60*/  FSEL R184, R25, -INF , !P1 ;  /* 0xff80000019b87808 */ /* 0x000fe40004800000 */
[----:B------:R-:W-:Y:S01]  /*ab70*/  ISETP.GE.AND P1, PT, R4, R10, PT ;  /* 0x0000000a0400720c */ /* 0x000fe20003f26270 */
[----:B------:R-:W-:Y:S01]  /*ab80*/  MUFU.TANH R3, R3 ;  /* 0x0000000300037308 */ /* 0x000fe20000002400 */
[----:B------:R-:W-:Y:S02]  /*ab90*/  FSEL R167, R167, -INF , !P6 ;  /* 0xff800000a7a77808 */ /* 0x000fe40007000000 */
[----:B------:R-:W-:Y:S02]  /*aba0*/  FSEL R181, R24, -INF , !P3 ;  /* 0xff80000018b57808 */ /* 0x000fe40005800000 */
[C---:B------:R-:W-:Y:S02]  /*abb0*/  ISETP.GE.AND P6, PT, R4.reuse, R8, PT ;  /* 0x000000080400720c */ /* 0x040fe40003fc6270 */
[----:B------:R-:W-:-:S02]  /*abc0*/  ISETP.GE.AND P3, PT, R4, R11, PT ;  /* 0x0000000b0400720c */ /* 0x000fc40003f66270 */
[----:B------:R-:W2:Y:S01]  /*abd0*/  MUFU.TANH R4, R30 ;  /* 0x0000001e00047308 */ /* 0x000ea20000002400 */
[----:B------:R-:W-:Y:S02]  /*abe0*/  FSEL R206, R18, -INF , !P1 ;  /* 0xff80000012ce7808 */ /* 0x000fe40004800000 */
[----:B------:R-:W-:Y:S02]  /*abf0*/  ISETP.GE.AND P1, PT, R216, 0x4, PT ;  /* 0x00000004d800780c */ /* 0x000fe40003f26270 */
[----:B------:R-:W-:Y:S02]  /*ac00*/  FSEL R178, R40, -INF , !P6 ;  /* 0xff80000028b27808 */ /* 0x000fe40007000000 */
[----:B----4-:R-:W-:Y:S02]  /*ac10*/  FSEL R180, R37, -INF , !P5 ;  /* 0xff80000025b47808 */ /* 0x010fe40006800000 */
[-C--:B------:R-:W-:Y:S02]  /*ac20*/  ISETP.GE.AND P6, PT, R2, R9.reuse, PT ;  /* 0x000000090200720c */ /* 0x080fe40003fc6270 */
[----:B------:R-:W-:-:S02]  /*ac30*/  ISETP.GE.AND P5, PT, R0, R9, PT ;  /* 0x000000090000720c */ /* 0x000fc40003fa6270 */
[----:B------:R-:W-:Y:S02]  /*ac40*/  FSEL R214, R26, -INF , !P6 ;  /* 0xff8000001ad67808 */ /* 0x000fe40007000000 */
[----:B------:R-:W-:Y:S02]  /*ac50*/  FSEL R215, R27, -INF , !P5 ;  /* 0xff8000001bd77808 */ /* 0x000fe40006800000 */
[----:B-----5:R-:W-:Y:S02]  /*ac60*/  FSEL R183, R16, -INF , !P3 ;  /* 0xff80000010b77808 */ /* 0x020fe40005800000 */
[----:B------:R-:W-:Y:S02]  /*ac70*/  FSEL R186, R17, -INF , !P2 ;  /* 0xff80000011ba7808 */ /* 0x000fe40005000000 */
[-C--:B------:R-:W-:Y:S02]  /*ac80*/  ISETP.GE.AND P6, PT, R2, R11.reuse, PT ;  /* 0x0000000b0200720c */ /* 0x080fe40003fc6270 */
[----:B------:R-:W-:-:S02]  /*ac90*/  ISETP.GE.AND P5, PT, R0, R11, PT ;  /* 0x0000000b0000720c */ /* 0x000fc40003fa6270 */
[-C--:B------:R-:W-:Y:S02]  /*aca0*/  ISETP.GE.AND P3, PT, R2, R10.reuse, PT ;  /* 0x0000000a0200720c */ /* 0x080fe40003f66270 */
[----:B------:R-:W-:Y:S02]  /*acb0*/  ISETP.GE.AND P2, PT, R0, R10, PT ;  /* 0x0000000a0000720c */ /* 0x000fe40003f46270 */
[----:B---3--:R-:W-:Y:S02]  /*acc0*/  FSEL R208, R6, -INF , !P4 ;  /* 0xff80000006d07808 */ /* 0x008fe40006000000 */
[----:B-1----:R-:W-:Y:S02]  /*acd0*/  FSEL R185, R28, -INF , !P6 ;  /* 0xff8000001cb97808 */ /* 0x002fe40007000000 */
[----:B------:R-:W-:Y:S02]  /*ace0*/  FSEL R187, R5, -INF , !P5 ;  /* 0xff80000005bb7808 */ /* 0x000fe40006800000 */
[----:B--2---:R-:W-:-:S02]  /*acf0*/  FSEL R210, R4, -INF , !P3 ;  /* 0xff80000004d27808 */ /* 0x004fc40005800000 */
[----:B------:R-:W-:Y:S01]  /*ad00*/  FSEL R211, R3, -INF , !P2 ;  /* 0xff80000003d37808 */ /* 0x000fe20005000000 */
        /* <DEDUP_REMOVED lines=11> */
[----:B------:R-:W-:Y:S02]  /*adc0*/  IMAD.SHL.U32 R237, R238, 0x10, RZ ;  /* 0x00000010eeed7824 */ /* 0x000fe400078e00ff */
[----:B------:R-:W-:-:S04]  /*add0*/  IMAD R0, R0, c[0x0][0x19c], R2 ;  /* 0x0000670000007a24 */ /* 0x000fc800078e0202 */
[----:B------:R-:W-:Y:S01]  /*ade0*/  IMAD.IADD R3, R5, 0x1, R0 ;  /* 0x0000000105037824 */ /* 0x000fe200078e0200 */
[----:B--2---:R-:W-:-:S04]  /*adf0*/  LEA R2, P2, R4, R234, 0x6 ;  /* 0x000000ea04027211 */ /* 0x004fc800078430ff */
[-C--:B------:R-:W-:Y:S01]  /*ae00*/  @!P0 IADD3 R0, P5, R237, R2.reuse, RZ ;  /* 0x00000002ed008210 */ /* 0x080fe20007fbe0ff */
[----:B------:R-:W-:Y:S01]  /*ae10*/  IMAD.MOV.U32 R237, RZ, RZ, c[0x0][0x198] ;  /* 0x00006600ffed7624 */ /* 0x000fe200078e00ff */
[----:B---3--:R-:W-:Y:S01]  /*ae20*/  LEA.HI.X R3, R4, R241, R3, 0x6, P2 ;  /* 0x000000f104037211 */ /* 0x008fe200010f3403 */
[----:B------:R-:W-:Y:S01]  /*ae30*/  IMAD.MOV.U32 R240, RZ, RZ, 0x4 ;  /* 0x00000004fff07424 */ /* 0x000fe200078e00ff */
[----:B------:R-:W-:Y:S02]  /*ae40*/  @!P0 LEA R5, P3, R238, R2, 0x5 ;  /* 0x00000002ee058211 */ /* 0x000fe400078628ff */
[----:B------:R-:W-:Y:S02]  /*ae50*/  @!P0 LEA R8, P6, R2, c[0x0][0x168], 0x1 ;  /* 0x00005a0002088a11 */ /* 0x000fe400078c08ff */
[----:B------:R-:W-:Y:S02]  /*ae60*/  SHF.L.U64.HI R240, R237, R240, c[0x0][0x19c] ;  /* 0x00006700edf07619 */ /* 0x000fe400000102f0 */
[----:B------:R-:W-:-:S02]  /*ae70*/  @!P0 LEA R6, P4, R0, c[0x0][0x168], 0x1 ;  /* 0x00005a0000068a11 */ /* 0x000fc400078808ff */
[C---:B------:R-:W-:Y:S01]  /*ae80*/  @!P0 LEA R4, P2, R5.reuse, c[0x0][0x168], 0x1 ;  /* 0x00005a0005048a11 */ /* 0x040fe200078408ff */
        /* <DEDUP_REMOVED lines=31> */
.L_x_921:
[----:B------:R-:W-:Y:S05]  /*b080*/  BSYNC B0 ;  /* 0x0000000000007941 */ /* 0x000fea0003800000 */
.L_x_920:
[----:B------:R-:W0:Y:S02]  /*b090*/  LDGDEPBAR ;  /* 0x00000000000079af */ /* 0x000e240000000000 */
.L_x_919:
[----:B------:R-:W-:Y:S01]  /*b0a0*/  FMNMX.FTZ R0, R172, R46, !PT ;  /* 0x0000002eac007209 */ /* 0x000fe20007810000 */
[----:B------:R-:W-:Y:S03]  /*b0b0*/  LDSM.16.MT88.4 R16, [R189+0x6000] ;  /* 0x00600000bd10783b */ /* 0x000fe60000004200 */
[----:B-1----:R-:W-:Y:S01]  /*b0c0*/  FMNMX.FTZ R2, R49, R0, !PT ;  /* 0x0000000031027209 */ /* 0x002fe20007810000 */
        /* <DEDUP_REMOVED lines=56> */
[----:B------:R-:W1:Y:S03]  /*b450*/  SHFL.BFLY PT, R5, R70, 0x1, 0x1f ;  /* 0x0c201f0046057f89 */ /* 0x000e6600000e0000 */
[----:B------:R-:W-:Y:S01]  /*b460*/  FMNMX.FTZ R2, R162, R2, !PT ;  /* 0x00000002a2027209 */ /* 0x000fe20007810000 */
[----:B------:R-:W3:Y:S03]  /*b470*/  SHFL.BFLY PT, R3, R0, 0x2, 0x1f ;  /* 0x0c401f0000037f89 */ /* 0x000ee600000e0000 */
[----:B------:R-:W-:-:S02]  /*b480*/  FMNMX.FTZ R2, R168, R2, !PT ;  /* 0x00000002a8027209 */ /* 0x000fc40007810000 */
[----:B--2---:R-:W-:Y:S02]  /*b490*/  FMNMX.FTZ R68, R68, R4, !PT ;  /* 0x0000000444447209 */ /* 0x004fe40007810000 */
[----:B------:R-:W-:-:S03]  /*b4a0*/  FMNMX.FTZ R2, R171, R2, !PT ;  /* 0x00000002ab027209 */ /* 0x000fc60007810000 */
[----:B------:R-:W2:Y:S01]  /*b4b0*/  SHFL.BFLY PT, R4, R68, 0x1, 0x1f ;  /* 0x0c201f0044047f89 */ /* 0x000ea200000e0000 */
[----:B------:R-:W-:-:S04]  /*b4c0*/  FMNMX.FTZ R2, R174, R2, !PT ;  /* 0x00000002ae027209 */ /* 0x000fc80007810000 */
[----:B------:R-:W-:-:S04]  /*b4d0*/  FMNMX.FTZ R2, R204, R2, !PT ;  /* 0x00000002cc027209 */ /* 0x000fc80007810000 */
[----:B------:R-:W-:Y:S02]  /*b4e0*/  FMNMX.FTZ R2, R205, R2, !PT ;  /* 0x00000002cd027209 */ /* 0x000fe40007810000 */
[----:B-1----:R-:W-:Y:S02]  /*b4f0*/  FMNMX.FTZ R70, R70, R5, !PT ;  /* 0x0000000546467209 */ /* 0x002fe40007810000 */
[----:B------:R-:W-:Y:S02]  /*b500*/  FMNMX.FTZ R2, R207, R2, !PT ;  /* 0x00000002cf027209 */ /* 0x000fe40007810000 */
[----:B---3--:R-:W-:Y:S01]  /*b510*/  FMNMX.FTZ R3, R0, R3, !PT ;  /* 0x0000000300037209 */ /* 0x008fe20007810000 */
[C---:B------:R-:W-:Y:S01]  /*b520*/  FMUL.FTZ R0, R70.reuse, c[0x0][0x23c] ;  /* 0x00008f0046007a20 */ /* 0x040fe20000410000 */
[----:B------:R-:W-:Y:S02]  /*b530*/  FSETP.NEU.FTZ.AND P3, PT, R70, -INF , PT ;  /* 0xff8000004600780b */ /* 0x000fe40003f7d000 */
[----:B------:R-:W-:Y:S01]  /*b540*/  FMNMX.FTZ R2, R209, R2, !PT ;  /* 0x00000002d1027209 */ /* 0x000fe20007810000 */
[----:B------:R-:W1:Y:S01]  /*b550*/  SHFL.BFLY PT, R5, R3, 0x1, 0x1f ;  /* 0x0c201f0003057f89 */ /* 0x000e6200000e0000 */
[----:B------:R-:W-:-:S02]  /*b560*/  FSEL R0, R0, RZ, P3 ;  /* 0x000000ff00007208 */ /* 0x000fc40001800000 */
[----:B------:R-:W-:Y:S02]  /*b570*/  FMNMX.FTZ R2, R213, R2, !PT ;  /* 0x00000002d5027209 */ /* 0x000fe40007810000 */
[----:B--2---:R-:W-:Y:S01]  /*b580*/  FMNMX.FTZ R68, R68, R4, !PT ;  /* 0x0000000444447209 */ /* 0x004fe20007810000 */
[----:B------:R-:W-:Y:S01]  /*b590*/  FFMA.FTZ R4, R46, c[0x0][0x23c], -R0 ;  /* 0x00008f002e047a23 */ /* 0x000fe20000010800 */
[----:B------:R-:W-:Y:S02]  /*b5a0*/  FMNMX.FTZ R2, R212, R2, !PT ;  /* 0x00000002d4027209 */ /* 0x000fe40007810000 */
[C---:B------:R-:W-:Y:S01]  /*b5b0*/  FSETP.NEU.FTZ.AND P2, PT, R68.reuse, -INF , PT ;  /* 0xff8000004400780b */ /* 0x040fe20003f5d000 */
[----:B------:R2:W-:Y:S01]  /*b5c0*/  MUFU.EX2 R10, R4 ;  /* 0x00000004000a7308 */ /* 0x0005e20000000800 */
[----:B------:R-:W-:-:S05]  /*b5d0*/  FMUL.FTZ R8, R68, c[0x0][0x23c] ;  /* 0x00008f0044087a20 */ /* 0x000fca0000410000 */
[----:B------:R-:W-:Y:S02]  /*b5e0*/  FSEL R8, R8, RZ, P2 ;  /* 0x000000ff08087208 */ /* 0x000fe40001000000 */
[----:B-1----:R-:W-:-:S03]  /*b5f0*/  FMNMX.FTZ R3, R3, R5, !PT ;  /* 0x0000000503037209 */ /* 0x002fc60007810000 */
[--C-:B------:R-:W-:Y:S01]  /*b600*/  FFMA.FTZ R5, R45, c[0x0][0x23c], -R8.reuse ;  /* 0x00008f002d057a23 */ /* 0x100fe20000010808 */
[----:B--2---:R-:W-:Y:S01]  /*b610*/  FMNMX.FTZ R4, R214, R2, !PT ;  /* 0x00000002d6047209 */ /* 0x004fe20007810000 */
[----:B------:R-:W-:Y:S01]  /*b620*/  FFMA.FTZ R2, R44, c[0x0][0x23c], -R8 ;  /* 0x00008f002c027a23 */ /* 0x000fe20000010808 */
[----:B------:R-:W-:Y:S01]  /*b630*/  FSETP.NEU.FTZ.AND P0, PT, R3, -INF , PT ;  /* 0xff8000000300780b */ /* 0x000fe20003f1d000 */
[----:B------:R1:W-:Y:S01]  /*b640*/  MUFU.EX2 R33, R5 ;  /* 0x0000000500217308 */ /* 0x0003e20000000800 */
[----:B------:R-:W-:-:S05]  /*b650*/  FMNMX.FTZ R4, R215, R4, !PT ;  /* 0x00000004d7047209 */ /* 0x000fca0007810000 */
[----:B------:R-:W2:Y:S02]  /*b660*/  SHFL.BFLY PT, R6, R4, 0x2, 0x1f ;  /* 0x0c401f0004067f89 */ /* 0x000ea400000e0000 */
[----:B------:R3:W-:Y:S01]  /*b670*/  MUFU.EX2 R12, R2 ;  /* 0x00000002000c7308 */ /* 0x0007e20000000800 */
[----:B-1----:R-:W-:-:S07]  /*b680*/  FFMA.FTZ R5, R47, c[0x0][0x23c], -R8 ;  /* 0x00008f002f057a23 */ /* 0x002fce0000010808 */
[----:B------:R-:W-:Y:S01]  /*b690*/  MUFU.EX2 R11, R5 ;  /* 0x00000005000b7308 */ /* 0x000fe20000000800 */
[----:B---3--:R-:W-:-:S07]  /*b6a0*/  FFMA.FTZ R2, R15, c[0x0][0x23c], -R8 ;  /* 0x00008f000f027a23 */ /* 0x008fce0000010808 */
[----:B------:R1:W-:Y:S01]  /*b6b0*/  MUFU.EX2 R34, R2 ;  /* 0x0000000200227308 */ /* 0x0003e20000000800 */
[----:B--2---:R-:W-:-:S05]  /*b6c0*/  FMNMX.FTZ R4, R4, R6, !PT ;  /* 0x0000000604047209 */ /* 0x004fca0007810000 */
[----:B------:R-:W2:Y:S01]  /*b6d0*/  SHFL.BFLY PT, R9, R4, 0x1, 0x1f ;  /* 0x0c201f0004097f89 */ /* 0x000ea200000e0000 */
[----:B-1----:R-:W-:-:S05]  /*b6e0*/  FMUL.FTZ R2, R3, c[0x0][0x23c] ;  /* 0x00008f0003027a20 */ /* 0x002fca0000410000 */
[----:B------:R-:W-:-:S05]  /*b6f0*/  FSEL R2, R2, RZ, P0 ;  /* 0x000000ff02027208 */ /* 0x000fca0000000000 */
[--C-:B------:R-:W-:Y:S02]  /*b700*/  FFMA.FTZ R5, R13, c[0x0][0x23c], -R2.reuse ;  /* 0x00008f000d057a23 */ /* 0x100fe40000010802 */
[----:B------:R-:W-:Y:S02]  /*b710*/  FFMA.FTZ R7, R36, c[0x0][0x23c], -R2 ;  /* 0x00008f0024077a23 */ /* 0x000fe40000010802 */
[----:B------:R1:W-:Y:S01]  /*b720*/  MUFU.EX2 R241, R5 ;  /* 0x0000000500f17308 */ /* 0x0003e20000000800 */
[----:B--2---:R-:W-:Y:S01]  /*b730*/  FMNMX.FTZ R69, R4, R9, !PT ;  /* 0x0000000904457209 */ /* 0x004fe20007810000 */
[----:B------:R-:W-:-:S06]  /*b740*/  FFMA.FTZ R4, R49, c[0x0][0x23c], -R0 ;  /* 0x00008f0031047a23 */ /* 0x000fcc0000010800 */
[----:B------:R2:W-:Y:S01]  /*b750*/  MUFU.EX2 R238, R4 ;  /* 0x0000000400ee7308 */ /* 0x0005e20000000800 */
[----:B-1----:R-:W-:-:S07]  /*b760*/  FFMA.FTZ R5, R48, c[0x0][0x23c], -R2 ;  /* 0x00008f0030057a23 */ /* 0x002fce0000010802 */
[----:B------:R-:W-:Y:S01]  /*b770*/  MUFU.EX2 R242, R7 ;  /* 0x0000000700f27308 */ /* 0x000fe20000000800 */
[----:B--2---:R-:W-:-:S07]  /*b780*/  FMUL.FTZ R4, R69, c[0x0][0x23c] ;  /* 0x00008f0045047a20 */ /* 0x004fce0000410000 */
[----:B------:R1:W-:Y:S02]  /*b790*/  MUFU.EX2 R240, R5 ;  /* 0x0000000500f07308 */ /* 0x0003e40000000800 */
[----:B-1----:R-:W-:-:S06]  /*b7a0*/  FFMA.FTZ R5, R14, c[0x0][0x23c], -R2 ;  /* 0x00008f000e057a23 */ /* 0x002fcc0000010802 */
[----:B------:R1:W2:Y:S02]  /*b7b0*/  MUFU.EX2 R32, R5 ;  /* 0x0000000500207308 */ /* 0x0002a40000000800 */
[----:B-1----:R-:W-:Y:S02]  /*b7c0*/  FSEL R5, R68, RZ, P2 ;  /* 0x000000ff44057208 */ /* 0x002fe40001000000 */
[----:B--2---:R-:W-:-:S03]  /*b7d0*/  F2FP.BF16.PACK_AB R7, R242, R32 ;  /* 0x00000020f207723e */ /* 0x004fc600000010ff */
[----:B------:R-:W-:Y:S01]  /*b7e0*/  FADD.FTZ R6, R161, -R5 ;  /* 0x80000005a1067221 */ /* 0x000fe20000010000 */
[----:B------:R-:W-:Y:S02]  /*b7f0*/  FSEL R5, R3, RZ, P0 ;  /* 0x000000ff03057208 */ /* 0x000fe40000000000 */
[----:B------:R-:W-:Y:S01]  /*b800*/  FSETP.NEU.FTZ.AND P0, PT, R69, -INF , PT ;  /* 0xff8000004500780b */ /* 0x000fe20003f1d000 */
[----:B------:R-:W-:Y:S01]  /*b810*/  FMUL.FTZ R6, R6, c[0x0][0x23c] ;  /* 0x00008f0006067a20 */ /* 0x000fe20000410000 */
[----:B------:R-:W-:Y:S01]  /*b820*/  MOV R161, R12 ;  /* 0x0000000c00a17202 */ /* 0x000fe20000000f00 */
[----:B------:R-:W-:Y:S01]  /*b830*/  FADD.FTZ R5, R159, -R5 ;  /* 0x800000059f057221 */ /* 0x000fe20000010000 */
[----:B------:R-:W-:Y:S01]  /*b840*/  MOV R159, R10 ;  /* 0x0000000a009f7202 */ /* 0x000fe20000000f00 */
[----:B------:R-:W-:Y:S01]  /*b850*/  FFMA.FTZ R10, R57, c[0x0][0x23c], -R0 ;  /* 0x00008f00390a7a23 */ /* 0x000fe20000010800 */
[----:B------:R-:W-:Y:S01]  /*b860*/  FSEL R9, R4, RZ, P0 ;  /* 0x000000ff04097208 */ /* 0x000fe20000000000 */
[----:B------:R-:W-:Y:S01]  /*b870*/  FMUL.FTZ R5, R5, c[0x0][0x23c] ;  /* 0x00008f0005057a20 */ /* 0x000fe20000410000 */
[----:B------:R1:W2:Y:S01]  /*b880*/  MUFU.EX2 R146, R6 ;  /* 0x0000000600927308 */ /* 0x0002a20000000800 */
[----:B------:R-:W-:-:S02]  /*b890*/  F2FP.BF16.PACK_AB R4, R34, R161 ;  /* 0x000000a12204723e */ /* 0x000fc400000010ff */
[----:B------:R-:W-:-:S05]  /*b8a0*/  FFMA.FTZ R12, R58, c[0x0][0x23c], -R9 ;  /* 0x00008f003a0c7a23 */ /* 0x000fca0000010809 */
[----:B------:R3:W-:Y:S08]  /*b8b0*/  MUFU.EX2 R239, R10 ;  /* 0x0000000a00ef7308 */ /* 0x0007f00000000800 */
[----:B------:R4:W5:Y:S01]  /*b8c0*/  MUFU.EX2 R145, R5 ;  /* 0x0000000500917308 */ /* 0x0009620000000800 */
[----:B-1----:R-:W-:Y:S01]  /*b8d0*/  F2FP.BF16.PACK_AB R6, R11, R33 ;  /* 0x000000210b06723e */ /* 0x002fe200000010ff */
[----:B--2---:R-:W-:-:S02]  /*b8e0*/  FMUL.FTZ R80, R80, R146 ;  /* 0x0000009250507220 */ /* 0x004fc40000410000 */
[-C--:B------:R-:W-:Y:S02]  /*b8f0*/  FMUL.FTZ R81, R81, R146.reuse ;  /* 0x0000009251517220 */ /* 0x080fe40000410000 */
[-C--:B------:R-:W-:Y:S02]  /*b900*/  FMUL.FTZ R88, R88, R146.reuse ;  /* 0x0000009258587220 */ /* 0x080fe40000410000 */
[----:B---3--:R-:W-:Y:S01]  /*b910*/  FFMA.FTZ R10, R59, c[0x0][0x23c], -R9 ;  /* 0x00008f003b0a7a23 */ /* 0x008fe20000010809 */
[----:B------:R1:W-:Y:S01]  /*b920*/  MUFU.EX2 R236, R12 ;  /* 0x0000000c00ec7308 */ /* 0x0003e20000000800 */
[-C--:B------:R-:W-:Y:S02]  /*b930*/  FMUL.FTZ R89, R89, R146.reuse ;  /* 0x0000009259597220 */ /* 0x080fe40000410000 */
[-C--:B------:R-:W-:Y:S02]  /*b940*/  FMUL.FTZ R100, R100, R146.reuse ;  /* 0x0000009264647220 */ /* 0x080fe40000410000 */
[----:B------:R-:W-:-:S02]  /*b950*/  FMUL.FTZ R101, R101, R146 ;  /* 0x0000009265657220 */ /* 0x000fc40000410000 */
[----:B----4-:R-:W-:Y:S01]  /*b960*/  FFMA.FTZ R5, R56, c[0x0][0x23c], -R0 ;  /* 0x00008f0038057a23 */ /* 0x010fe20000010800 */
[----:B------:R2:W-:Y:S01]  /*b970*/  MUFU.EX2 R235, R10 ;  /* 0x0000000a00eb7308 */ /* 0x0005e20000000800 */
[-C--:B-----5:R-:W-:Y:S02]  /*b980*/  FMUL.FTZ R82, R82, R145.reuse ;  /* 0x0000009152527220 */ /* 0x0a0fe40000410000 */
[-C--:B------:R-:W-:Y:S02]  /*b990*/  FMUL.FTZ R83, R83, R145.reuse ;  /* 0x0000009153537220 */ /* 0x080fe40000410000 */
[-C--:B------:R-:W-:Y:S02]  /*b9a0*/  FMUL.FTZ R90, R90, R145.reuse ;  /* 0x000000915a5a7220 */ /* 0x080fe40000410000 */
[----:B------:R-:W-:Y:S01]  /*b9b0*/  FMUL.FTZ R91, R91, R145 ;  /* 0x000000915b5b7220 */ /* 0x000fe20000410000 */
[----:B------:R3:W-:Y:S01]  /*b9c0*/  MUFU.EX2 R237, R5 ;  /* 0x0000000500ed7308 */ /* 0x0007e20000000800 */
[----:B-1----:R-:W-:-:S02]  /*b9d0*/  FFMA.FTZ R12, R60, c[0x0][0x23c], -R9 ;  /* 0x00008f003c0c7a23 */ /* 0x002fc40000010809 */
[-C--:B------:R-:W-:Y:S02]  /*b9e0*/  FMUL.FTZ R102, R102, R145.reuse ;  /* 0x0000009166667220 */ /* 0x080fe40000410000 */
[-C--:B------:R-:W-:Y:S02]  /*b9f0*/  FMUL.FTZ R103, R103, R145.reuse ;  /* 0x0000009167677220 */ /* 0x080fe40000410000 */
[-C--:B------:R-:W-:Y:S01]  /*ba00*/  FMUL.FTZ R104, R104, R146.reuse ;  /* 0x0000009268687220 */ /* 0x080fe20000410000 */
[----:B--2---:R-:W-:Y:S01]  /*ba10*/  FSEL R10, R69, RZ, P0 ;  /* 0x000000ff450a7208 */ /* 0x004fe20000000000 */
[----:B------:R-:W-:Y:S01]  /*ba20*/  MUFU.EX2 R234, R12 ;  /* 0x0000000c00ea7308 */ /* 0x000fe20000000800 */
[----:B------:R-:W-:Y:S02]  /*ba30*/  FMUL.FTZ R105, R105, R146 ;  /* 0x0000009269697220 */ /* 0x000fe40000410000 */
[----:B------:R-:W-:Y:S02]  /*ba40*/  FMUL.FTZ R106, R106, R145 ;  /* 0x000000916a6a7220 */ /* 0x000fe40000410000 */
[----:B------:R-:W-:Y:S01]  /*ba50*/  FADD.FTZ R10, R166, -R10 ;  /* 0x8000000aa60a7221 */ /* 0x000fe20000010000 */
[----:B---3--:R-:W-:Y:S01]  /*ba60*/  F2FP.BF16.PACK_AB R5, R240, R241 ;  /* 0x000000f1f005723e */ /* 0x008fe200000010ff */
[----:B------:R-:W-:-:S02]  /*ba70*/  FMUL.FTZ R107, R107, R145 ;  /* 0x000000916b6b7220 */ /* 0x000fc40000410000 */
[----:B------:R-:W-:Y:S02]  /*ba80*/  FMUL.FTZ R10, R10, c[0x0][0x23c] ;  /* 0x00008f000a0a7a20 */ /* 0x000fe40000410000 */
[-C--:B------:R-:W-:Y:S02]  /*ba90*/  FMUL.FTZ R116, R116, R146.reuse ;  /* 0x0000009274747220 */ /* 0x080fe40000410000 */
[----:B------:R1:W2:Y:S01]  /*baa0*/  MUFU.EX2 R71, R10 ;  /* 0x0000000a00477308 */ /* 0x0002a20000000800 */
[----:B------:R-:W-:Y:S01]  /*bab0*/  HMMA.16816.F32.BF16 R76, R4, R16, R80 ;  /* 0x00000010044c723c */ /* 0x000fe20000041850 */
[----:B------:R-:W-:Y:S02]  /*bac0*/  FMUL.FTZ R117, R117, R146 ;  /* 0x0000009275757220 */ /* 0x000fe40000410000 */
[-C--:B------:R-:W-:Y:S02]  /*bad0*/  FMUL.FTZ R118, R118, R145.reuse ;  /* 0x0000009176767220 */ /* 0x080fe40000410000 */
[----:B------:R-:W-:-:S02]  /*bae0*/  FMUL.FTZ R119, R119, R145 ;  /* 0x0000009177777220 */ /* 0x000fc40000410000 */
[----:B------:R-:W-:Y:S01]  /*baf0*/  MOV R80, R11 ;  /* 0x0000000b00507202 */ /* 0x000fe20000000f00 */
[-C--:B------:R-:W-:Y:S01]  /*bb00*/  FMUL.FTZ R120, R120, R146.reuse ;  /* 0x0000009278787220 */ /* 0x080fe20000410000 */
[----:B------:R-:W-:Y:S01]  /*bb10*/  FSEL R11, R70, RZ, P3 ;  /* 0x000000ff460b7208 */ /* 0x000fe20001800000 */
[----:B------:R-:W-:Y:S01]  /*bb20*/  FMUL.FTZ R121, R121, R146 ;  /* 0x0000009279797220 */ /* 0x000fe20000410000 */
[C---:B------:R-:W-:Y:S01]  /*bb30*/  HMMA.16816.F32.BF16 R72, R4.reuse, R18, R88 ;  /* 0x000000120448723c */ /* 0x040fe20000041858 */
[----:B------:R-:W-:Y:S01]  /*bb40*/  FMUL.FTZ R122, R122, R145 ;  /* 0x000000917a7a7220 */ /* 0x000fe20000410000 */
[----:B------:R-:W-:Y:S01]  /*bb50*/  MOV R83, R34 ;  /* 0x0000002200537202 */ /* 0x000fe20000000f00 */
[----:B------:R-:W-:Y:S01]  /*bb60*/  FADD.FTZ R13, R172, -R11 ;  /* 0x8000000bac0d7221 */ /* 0x000fe20000010000 */
[----:B------:R-:W-:Y:S01]  /*bb70*/  MOV R82, R33 ;  /* 0x0000002100527202 */ /* 0x000fe20000000f00 */
[----:B-1----:R-:W-:Y:S01]  /*bb80*/  FFMA.FTZ R10, R152, c[0x0][0x23c], -R0 ;  /* 0x00008f00980a7a23 */ /* 0x002fe20000010800 */
[----:B------:R-:W-:Y:S01]  /*bb90*/  MOV R81, R32 ;  /* 0x0000002000517202 */ /* 0x000fe20000000f00 */
[----:B------:R-:W-:Y:S01]  /*bba0*/  FFMA.FTZ R11, R61, c[0x0][0x23c], -R9 ;  /* 0x00008f003d0b7a23 */ /* 0x000fe20000010809 */
[----:B------:R-:W-:Y:S01]  /*bbb0*/  HMMA.16816.F32.BF16 R64, R4, R20, R100 ;  /* 0x000000140440723c */ /* 0x000fe20000041864 */
[----:B------:R1:W-:Y:S01]  /*bbc0*/  MUFU.EX2 R231, R10 ;  /* 0x0000000a00e77308 */ /* 0x0003e20000000800 */
[----:B------:R-:W-:-:S02]  /*bbd0*/  FMUL.FTZ R13, R13, c[0x0][0x23c] ;  /* 0x00008f000d0d7a20 */ /* 0x000fc40000410000 */
[-C--:B------:R-:W-:Y:S02]  /*bbe0*/  FMUL.FTZ R123, R123, R145.reuse ;  /* 0x000000917b7b7220 */ /* 0x080fe40000410000 */
[-C--:B------:R-:W-:Y:S02]  /*bbf0*/  FMUL.FTZ R132, R132, R146.reuse ;  /* 0x0000009284847220 */ /* 0x080fe40000410000 */
[-C--:B------:R-:W-:Y:S01]  /*bc00*/  FMUL.FTZ R133, R133, R146.reuse ;  /* 0x0000009285857220 */ /* 0x080fe20000410000 */
[----:B------:R-:W-:Y:S01]  /*bc10*/  MUFU.EX2 R233, R11 ;  /* 0x0000000b00e97308 */ /* 0x000fe20000000800 */
[-C--:B------:R-:W-:Y:S01]  /*bc20*/  FMUL.FTZ R134, R134, R145.reuse ;  /* 0x0000009186867220 */ /* 0x080fe20000410000 */
[----:B------:R-:W-:Y:S01]  /*bc30*/  HMMA.16816.F32.BF16 R60, R4, R22, R104 ;  /* 0x00000016043c723c */ /* 0x000fe20000041868 */
[----:B------:R-:W-:Y:S02]  /*bc40*/  FMUL.FTZ R135, R135, R145 ;  /* 0x0000009187877220 */ /* 0x000fe40000410000 */
[----:B------:R-:W-:-:S02]  /*bc50*/  FMUL.FTZ R136, R136, R146 ;  /* 0x0000009288887220 */ /* 0x000fc40000410000 */
[----:B------:R-:W-:Y:S01]  /*bc60*/  FMUL.FTZ R137, R137, R146 ;  /* 0x0000009289897220 */ /* 0x000fe20000410000 */
[----:B------:R3:W4:Y:S01]  /*bc70*/  MUFU.EX2 R144, R13 ;  /* 0x0000000d00907308 */ /* 0x0007220000000800 */
[----:B-1----:R-:W-:Y:S01]  /*bc80*/  FFMA.FTZ R10, R149, c[0x0][0x23c], -R8 ;  /* 0x00008f00950a7a23 */ /* 0x002fe20000010808 */
[C---:B------:R-:W-:Y:S01]  /*bc90*/  HMMA.16816.F32.BF16 R56, R4.reuse, R24, R116 ;  /* 0x000000180438723c */ /* 0x040fe20000041874 */
[-C--:B------:R-:W-:Y:S02]  /*bca0*/  FMUL.FTZ R138, R138, R145.reuse ;  /* 0x000000918a8a7220 */ /* 0x080fe40000410000 */
[----:B------:R-:W-:Y:S02]  /*bcb0*/  FMUL.FTZ R139, R139, R145 ;  /* 0x000000918b8b7220 */ /* 0x000fe40000410000 */
[-C--:B--2---:R-:W-:Y:S01]  /*bcc0*/  FMUL.FTZ R86, R86, R71.reuse ;  /* 0x0000004756567220 */ /* 0x084fe20000410000 */
[----:B------:R1:W-:Y:S01]  /*bcd0*/  MUFU.EX2 R229, R10 ;  /* 0x0000000a00e57308 */ /* 0x0003e20000000800 */
[-C--:B------:R-:W-:Y:S01]  /*bce0*/  FMUL.FTZ R87, R87, R71.reuse ;  /* 0x0000004757577220 */ /* 0x080fe20000410000 */
[----:B------:R-:W-:Y:S01]  /*bcf0*/  HMMA.16816.F32.BF16 R52, R4, R26, R120 ;  /* 0x0000001a0434723c */ /* 0x000fe20000041878 */
[----:B------:R-:W-:-:S02]  /*bd00*/  FMUL.FTZ R94, R94, R71 ;  /* 0x000000475e5e7220 */ /* 0x000fc40000410000 */
[-C--:B------:R-:W-:Y:S02]  /*bd10*/  FMUL.FTZ R95, R95, R71.reuse ;  /* 0x000000475f5f7220 */ /* 0x080fe40000410000 */
[----:B------:R-:W-:Y:S01]  /*bd20*/  FMUL.FTZ R98, R98, R71 ;  /* 0x0000004762627220 */ /* 0x000fe20000410000 */
[----:B---3--:R-:W-:Y:S01]  /*bd30*/  LDSM.16.MT88.4 R12, [R191+0x6800] ;  /* 0x00680000bf0c783b */ /* 0x008fe20000004200 */
[-C--:B----4-:R-:W-:Y:S01]  /*bd40*/  FMUL.FTZ R84, R84, R144.reuse ;  /* 0x0000009054547220 */ /* 0x090fe20000410000 */
[----:B------:R-:W-:Y:S01]  /*bd50*/  HMMA.16816.F32.BF16 R48, R4, R28, R132 ;  /* 0x0000001c0430723c */ /* 0x000fe20000041884 */
[-C--:B------:R-:W-:Y:S02]  /*bd60*/  FMUL.FTZ R85, R85, R144.reuse ;  /* 0x0000009055557220 */ /* 0x080fe40000410000 */
[-C--:B------:R-:W-:Y:S02]  /*bd70*/  FMUL.FTZ R92, R92, R144.reuse ;  /* 0x000000905c5c7220 */ /* 0x080fe40000410000 */
[----:B------:R-:W-:-:S02]  /*bd80*/  FMUL.FTZ R93, R93, R144 ;  /* 0x000000905d5d7220 */ /* 0x000fc40000410000 */
[----:B-1----:R-:W-:Y:S01]  /*bd90*/  FFMA.FTZ R10, R150, c[0x0][0x23c], -R8 ;  /* 0x00008f00960a7a23 */ /* 0x002fe20000010808 */
[----:B------:R-:W-:Y:S01]  /*bda0*/  HMMA.16816.F32.BF16 R40, R4, R30, R136 ;  /* 0x0000001e0428723c */ /* 0x000fe20000041888 */
[-C--:B------:R-:W-:Y:S02]  /*bdb0*/  FMUL.FTZ R96, R96, R144.reuse ;  /* 0x0000009060607220 */ /* 0x080fe40000410000 */
[----:B------:R1:W-:Y:S01]  /*bdc0*/  MUFU.EX2 R228, R10 ;  /* 0x0000000a00e47308 */ /* 0x0003e20000000800 */
[-C--:B------:R-:W-:Y:S02]  /*bdd0*/  FMUL.FTZ R97, R97, R144.reuse ;  /* 0x0000009061617220 */ /* 0x080fe40000410000 */
[----:B------:R-:W-:Y:S01]  /*bde0*/  FMUL.FTZ R99, R99, R71 ;  /* 0x0000004763637220 */ /* 0x000fe20000410000 */
[----:B------:R-:W-:Y:S01]  /*bdf0*/  F2FP.BF16.PACK_AB R4, R238, R159 ;  /* 0x0000009fee04723e */ /* 0x000fe200000010ff */
        /* <DEDUP_REMOVED lines=8> */
[-C--:B------:R-:W-:Y:S02]  /*be80*/  FMUL.FTZ R113, R113, R144.reuse ;  /* 0x0000009071717220 */ /* 0x080fe40000410000 */
[----:B-1----:R-:W-:Y:S01]  /*be90*/  FFMA.FTZ R10, R153, c[0x0][0x23c], -R2 ;  /* 0x00008f00990a7a23 */ /* 0x002fe20000010802 */
[----:B------:R-:W-:Y:S01]  /*bea0*/  HMMA.16816.F32.BF16 R44, R4, R16, R84 ;  /* 0x00000010042c723c */ /* 0x000fe20000041854 */
[-C--:B------:R-:W-:Y:S02]  /*beb0*/  FMUL.FTZ R114, R114, R71.reuse ;  /* 0x0000004772727220 */ /* 0x080fe40000410000 */
[----:B------:R1:W-:Y:S01]  /*bec0*/  MUFU.EX2 R225, R10 ;  /* 0x0000000a00e17308 */ /* 0x0003e20000000800 */
[----:B------:R-:W-:Y:S02]  /*bed0*/  FMUL.FTZ R115, R115, R71 ;  /* 0x0000004773737220 */ /* 0x000fe40000410000 */
[----:B------:R-:W-:-:S02]  /*bee0*/  FMUL.FTZ R124, R124, R144 ;  /* 0x000000907c7c7220 */ /* 0x000fc40000410000 */
[-C--:B------:R-:W-:Y:S01]  /*bef0*/  FMUL.FTZ R125, R125, R144.reuse ;  /* 0x000000907d7d7220 */ /* 0x080fe20000410000 */
[C---:B------:R-:W-:Y:S01]  /*bf00*/  HMMA.16816.F32.BF16 R36, R4.reuse, R18, R92 ;  /* 0x000000120424723c */ /* 0x040fe2000004185c */
[-C--:B------:R-:W-:Y:S01]  /*bf10*/  FMUL.FTZ R126, R126, R71.reuse ;  /* 0x000000477e7e7220 */ /* 0x080fe20000410000 */
[----:B------:R-:W-:Y:S01]  /*bf20*/  LDSM.16.MT88.4 R16, [R192+0x6800] ;  /* 0x00680000c010783b */ /* 0x000fe20000004200 */
[----:B------:R-:W-:Y:S02]  /*bf30*/  FMUL.FTZ R127, R127, R71 ;  /* 0x000000477f7f7220 */ /* 0x000fe40000410000 */
[----:B------:R-:W-:Y:S01]  /*bf40*/  FFMA.FTZ R11, R148, c[0x0][0x23c], -R8 ;  /* 0x00008f00940b7a23 */ /* 0x000fe20000010808 */
[----:B------:R-:W-:Y:S01]  /*bf50*/  LDSM.16.MT88.4 R92, [R189+0x7800] ;  /* 0x00780000bd5c783b */ /* 0x000fe20000004200 */
[----:B------:R-:W-:Y:S01]  /*bf60*/  FMUL.FTZ R128, R128, R144 ;  /* 0x0000009080807220 */ /* 0x000fe20000410000 */
[----:B------:R-:W-:Y:S01]  /*bf70*/  HMMA.16816.F32.BF16 R32, R4, R20, R96 ;  /* 0x000000140420723c */ /* 0x000fe20000041860 */
[----:B------:R2:W3:Y:S01]  /*bf80*/  MUFU.EX2 R232, R11 ;  /* 0x0000000b00e87308 */ /* 0x0004e20000000800 */
[----:B-1----:R-:W-:-:S02]  /*bf90*/  FFMA.FTZ R10, R154, c[0x0][0x23c], -R2 ;  /* 0x00008f009a0a7a23 */ /* 0x002fc40000010802 */
[-C--:B------:R-:W-:Y:S02]  /*bfa0*/  FMUL.FTZ R129, R129, R144.reuse ;  /* 0x0000009081817220 */ /* 0x080fe40000410000 */
[-C--:B------:R-:W-:Y:S02]  /*bfb0*/  FMUL.FTZ R130, R130, R71.reuse ;  /* 0x0000004782827220 */ /* 0x080fe40000410000 */
[C---:B------:R-:W-:Y:S01]  /*bfc0*/  HMMA.16816.F32.BF16 R108, R4.reuse, R22, R108 ;  /* 0x00000016046c723c */ /* 0x040fe2000004186c */
[----:B------:R1:W-:Y:S01]  /*bfd0*/  MUFU.EX2 R226, R10 ;  /* 0x0000000a00e27308 */ /* 0x0003e20000000800 */
[----:B------:R-:W-:Y:S01]  /*bfe0*/  LDSM.16.MT88.4 R20, [R190+0x6800] ;  /* 0x00680000be14783b */ /* 0x000fe20000004200 */
[----:B------:R-:W-:Y:S02]  /*bff0*/  FMUL.FTZ R131, R131, R71 ;  /* 0x0000004783837220 */ /* 0x000fe40000410000 */
[-C--:B------:R-:W-:Y:S02]  /*c000*/  FMUL.FTZ R140, R140, R144.reuse ;  /* 0x000000908c8c7220 */ /* 0x080fe40000410000 */
[----:B------:R-:W-:Y:S01]  /*c010*/  FMUL.FTZ R141, R141, R144 ;  /* 0x000000908d8d7220 */ /* 0x000fe20000410000 */
[----:B------:R-:W-:Y:S01]  /*c020*/  HMMA.16816.F32.BF16 R112, R4, R24, R112 ;  /* 0x000000180470723c */ /* 0x000fe20000041870 */
[----:B--2---:R-:W-:-:S02]  /*c030*/  FFMA.FTZ R11, R147, c[0x0][0x23c], -R8 ;  /* 0x00008f00930b7a23 */ /* 0x004fc40000010808 */
[-C--:B------:R-:W-:Y:S02]  /*c040*/  FMUL.FTZ R142, R142, R71.reuse ;  /* 0x000000478e8e7220 */ /* 0x080fe40000410000 */
[----:B------:R2:W4:Y:S01]  /*c050*/  MUFU.EX2 R230, R11 ;  /* 0x0000000b00e67308 */ /* 0x0005220000000800 */
[----:B------:R-:W-:Y:S02]  /*c060*/  FMUL.FTZ R143, R143, R71 ;  /* 0x000000478f8f7220 */ /* 0x000fe40000410000 */
[C---:B------:R-:W-:Y:S01]  /*c070*/  HMMA.16816.F32.BF16 R124, R4.reuse, R26, R124 ;  /* 0x0000001a047c723c */ /* 0x040fe2000004187c */
[--C-:B-1----:R-:W-:Y:S01]  /*c080*/  FFMA.FTZ R10, R155, c[0x0][0x23c], -R2.reuse ;  /* 0x00008f009b0a7a23 */ /* 0x102fe20000010802 */
[----:B------:R-:W1:Y:S03]  /*c090*/  LDSM.16.MT88.4 R24, [R189+0x6800] ;  /* 0x00680000bd18783b */ /* 0x000e660000004200 */
[----:B------:R5:W3:Y:S03]  /*c0a0*/  MUFU.EX2 R224, R10 ;  /* 0x0000000a00e07308 */ /* 0x000ae60000000800 */
[----:B------:R-:W-:Y:S01]  /*c0b0*/  HMMA.16816.F32.BF16 R128, R4, R28, R128 ;  /* 0x0000001c0480723c */ /* 0x000fe20000041880 */
[----:B--2---:R-:W-:-:S07]  /*c0c0*/  FFMA.FTZ R11, R151, c[0x0][0x23c], -R2 ;  /* 0x00008f00970b7a23 */ /* 0x004fce0000010802 */
[----:B------:R-:W-:Y:S01]  /*c0d0*/  HMMA.16816.F32.BF16 R140, R4, R30, R140 ;  /* 0x0000001e048c723c */ /* 0x000fe2000004188c */
[----:B------:R2:W2:Y:S01]  /*c0e0*/  MUFU.EX2 R227, R11 ;  /* 0x0000000b00e37308 */ /* 0x0004a20000000800 */
[----:B-----5:R-:W-:-:S05]  /*c0f0*/  FFMA.FTZ R10, R158, c[0x0][0x23c], -R0 ;  /* 0x00008f009e0a7a23 */ /* 0x020fca0000010800 */
[----:B---3--:R-:W-:Y:S02]  /*c100*/  F2FP.BF16.PACK_AB R4, R229, R232 ;  /* 0x000000e8e504723e */ /* 0x008fe400000010ff */
[----:B------:R3:W-:Y:S01]  /*c110*/  MUFU.EX2 R222, R10 ;  /* 0x0000000a00de7308 */ /* 0x0007e20000000800 */
[----:B----4-:R-:W-:Y:S02]  /*c120*/  F2FP.BF16.PACK_AB R6, R228, R230 ;  /* 0x000000e6e406723e */ /* 0x010fe400000010ff */
[----:B------:R-:W-:Y:S01]  /*c130*/  F2FP.BF16.PACK_AB R7, R224, R226 ;  /* 0x000000e2e007723e */ /* 0x000fe200000010ff */
[----:B--2---:R-:W-:Y:S01]  /*c140*/  FFMA.FTZ R11, R157, c[0x0][0x23c], -R0 ;  /* 0x00008f009d0b7a23 */ /* 0x004fe20000010800 */
[----:B------:R-:W-:-:S03]  /*c150*/  F2FP.BF16.PACK_AB R5, R225, R227 ;  /* 0x000000e3e105723e */ /* 0x000fc600000010ff */
[----:B------:R-:W2:Y:S01]  /*c160*/  MUFU.EX2 R223, R11 ;  /* 0x0000000b00df7308 */ /* 0x000ea20000000800 */
[----:B---3--:R-:W-:-:S03]  /*c170*/  FFMA.FTZ R10, R165, c[0x0][0x23c], -R0 ;  /* 0x00008f00a50a7a23 */ /* 0x008fc60000010800 */
[C---:B-1----:R-:W-:Y:S04]  /*c180*/  HMMA.16816.F32.BF16 R76, R4.reuse, R24, R76 ;  /* 0x00000018044c723c */ /* 0x042fe8000004184c */
[----:B------:R1:W3:Y:S04]  /*c190*/  MUFU.EX2 R221, R10 ;  /* 0x0000000a00dd7308 */ /* 0x0002e80000000800 */
[C---:B------:R-:W-:Y:S08]  /*c1a0*/  HMMA.16816.F32.BF16 R72, R4.reuse, R26, R72 ;  /* 0x0000001a0448723c */ /* 0x040ff00000041848 */
[----:B------:R-:W-:Y:S01]  /*c1b0*/  HMMA.16816.F32.BF16 R64, R4, R16, R64 ;  /* 0x000000100440723c */ /* 0x000fe20000041840 */
[----:B-1----:R-:W-:-:S04]  /*c1c0*/  FFMA.FTZ R10, R156, c[0x0][0x23c], -R0 ;  /* 0x00008f009c0a7a23 */ /* 0x002fc80000010800 */
[----:B------:R1:W-:Y:S03]  /*c1d0*/  MUFU.EX2 R220, R10 ;  /* 0x0000000a00dc7308 */ /* 0x0003e60000000800 */
        /* <DEDUP_REMOVED lines=9> */
[----:B--2---:R-:W-:Y:S02]  /*c270*/  F2FP.BF16.PACK_AB R4, R223, R231 ;  /* 0x000000e7df04723e */ /* 0x004fe400000010ff */
[----:B---3--:R-:W-:Y:S01]  /*c280*/  F2FP.BF16.PACK_AB R6, R221, R222 ;  /* 0x000000dedd06723e */ /* 0x008fe200000010ff */
[----:B-1----:R-:W-:Y:S01]  /*c290*/  FFMA.FTZ R10, R171, c[0x0][0x23c], -R9 ;  /* 0x00008f00ab0a7a23 */ /* 0x002fe20000010809 */
[----:B----4-:R-:W-:-:S03]  /*c2a0*/  F2FP.BF16.PACK_AB R5, R218, R219 ;  /* 0x000000dbda05723e */ /* 0x010fc600000010ff */
        /* <DEDUP_REMOVED lines=26> */
[----:B----4-:R-:W-:Y:S02]  /*c450*/  F2FP.BF16.PACK_AB R4, R168, R169 ;  /* 0x000000a9a804723e */ /* 0x010fe400000010ff */
[----:B------:R-:W-:Y:S01]  /*c460*/  MOV R167, R80 ;  /* 0x0000005000a77202 */ /* 0x000fe20000000f00 */
        /* <DEDUP_REMOVED lines=12> */
[----:B------:R-:W-:Y:S02]  /*c530*/  MOV R175, R161 ;  /* 0x000000a100af7202 */ /* 0x000fe40000000f00 */
[----:B----4-:R-:W-:-:S03]  /*c540*/  F2FP.BF16.PACK_AB R5, R163, R164 ;  /* 0x000000a4a305723e */ /* 0x010fc600000010ff */
[----:B------:R1:W-:Y:S02]  /*c550*/  MUFU.EX2 R161, R10 ;  /* 0x0000000a00a17308 */ /* 0x0003e40000000800 */
[----:B-1----:R-:W-:Y:S01]  /*c560*/  FFMA.FTZ R10, R177, c[0x0][0x23c], -R2 ;  /* 0x00008f00b10a7a23 */ /* 0x002fe20000010802 */
[----:B------:R-:W-:-:S05]  /*c570*/  MOV R177, R159 ;  /* 0x0000009f00b17202 */ /* 0x000fca0000000f00 */
[----:B------:R1:W4:Y:S02]  /*c580*/  MUFU.EX2 R162, R10 ;  /* 0x0000000a00a27308 */ /* 0x0003240000000800 */
[----:B-1----:R-:W-:Y:S01]  /*c590*/  FFMA.FTZ R10, R182, c[0x0][0x23c], -R0 ;  /* 0x00008f00b60a7a23 */ /* 0x002fe20000010800 */
[----:B----4-:R-:W-:-:S05]  /*c5a0*/  F2FP.BF16.PACK_AB R7, R162, R161 ;  /* 0x000000a1a207723e */ /* 0x010fca00000010ff */
[----:B------:R1:W4:Y:S02]  /*c5b0*/  MUFU.EX2 R160, R10 ;  /* 0x0000000a00a07308 */ /* 0x0003240000000800 */
[C---:B--2---:R-:W-:Y:S08]  /*c5c0*/  HMMA.16816.F32.BF16 R76, R4.reuse, R24, R76 ;  /* 0x00000018044c723c */ /* 0x044ff0000004184c */
[----:B------:R-:W-:Y:S01]  /*c5d0*/  HMMA.16816.F32.BF16 R72, R4, R26, R72 ;  /* 0x0000001a0448723c */ /* 0x000fe20000041848 */
[----:B-1----:R-:W-:-:S04]  /*c5e0*/  FFMA.FTZ R10, R178, c[0x0][0x23c], -R0 ;  /* 0x00008f00b20a7a23 */ /* 0x002fc80000010800 */
[----:B------:R1:W-:Y:S03]  /*c5f0*/  MUFU.EX2 R159, R10 ;  /* 0x0000000a009f7308 */ /* 0x0003e60000000800 */
[C---:B---3--:R-:W-:Y:S08]  /*c600*/  HMMA.16816.F32.BF16 R64, R4.reuse, R20, R64 ;  /* 0x000000140440723c */ /* 0x048ff00000041840 */
[----:B------:R-:W-:Y:S01]  /*c610*/  HMMA.16816.F32.BF16 R60, R4, R22, R60 ;  /* 0x00000016043c723c */ /* 0x000fe2000004183c */
[----:B-1----:R-:W-:-:S07]  /*c620*/  FFMA.FTZ R10, R180, c[0x0][0x23c], -R0 ;  /* 0x00008f00b40a7a23 */ /* 0x002fce0000010800 */
[C---:B------:R-:W-:Y:S01]  /*c630*/  HMMA.16816.F32.BF16 R56, R4.reuse, R16, R56 ;  /* 0x000000100438723c */ /* 0x040fe20000041838 */
[----:B------:R1:W-:Y:S07]  /*c640*/  MUFU.EX2 R158, R10 ;  /* 0x0000000a009e7308 */ /* 0x0003ee0000000800 */
[C---:B------:R-:W-:Y:S08]  /*c650*/  HMMA.16816.F32.BF16 R52, R4.reuse, R18, R52 ;  /* 0x000000120434723c */ /* 0x040ff00000041834 */
[----:B-----5:R-:W-:Y:S01]  /*c660*/  HMMA.16816.F32.BF16 R48, R4, R12, R48 ;  /* 0x0000000c0430723c */ /* 0x020fe20000041830 */
[----:B-1----:R-:W-:-:S02]  /*c670*/  FFMA.FTZ R10, R181, c[0x0][0x23c], -R0 ;  /* 0x00008f00b50a7a23 */ /* 0x002fc40000010800 */
[----:B------:R-:W-:Y:S02]  /*c680*/  FFMA.FTZ R0, R184, c[0x0][0x23c], -R0 ;  /* 0x00008f00b8007a23 */ /* 0x000fe40000010800 */
[----:B------:R1:W-:Y:S03]  /*c690*/  MUFU.EX2 R157, R10 ;  /* 0x0000000a009d7308 */ /* 0x0003e60000000800 */
[----:B------:R-:W-:Y:S05]  /*c6a0*/  HMMA.16816.F32.BF16 R40, R4, R14, R40 ;  /* 0x0000000e0428723c */ /* 0x000fea0000041828 */
[----:B------:R2:W-:Y:S02]  /*c6b0*/  MUFU.EX2 R156, R0 ;  /* 0x00000000009c7308 */ /* 0x0005e40000000800 */
[----:B------:R-:W-:-:S02]  /*c6c0*/  F2FP.BF16.PACK_AB R4, R174, R220 ;  /* 0x000000dcae04723e */ /* 0x000fc400000010ff */
[----:B----4-:R-:W-:Y:S01]  /*c6d0*/  F2FP.BF16.PACK_AB R6, R160, R171 ;  /* 0x000000aba006723e */ /* 0x010fe200000010ff */
[----:B-1----:R-:W-:Y:S01]  /*c6e0*/  FFMA.FTZ R10, R204, c[0x0][0x23c], -R9 ;  /* 0x00008f00cc0a7a23 */ /* 0x002fe20000010809 */
[----:B------:R-:W-:-:S03]  /*c6f0*/  @P1 IADD3 R204, R216, -0x4, RZ ;  /* 0xfffffffcd8cc1810 */ /* 0x000fc60007ffe0ff */
        /* <DEDUP_REMOVED lines=17> */
[----:B-1----:R-:W-:-:S07]  /*c810*/  F2FP.BF16.PACK_AB R7, R152, R153 ;  /* 0x000000999807723e */ /* 0x002fce00000010ff */
        /* <DEDUP_REMOVED lines=17> */
[----:B------:R-:W3:Y:S01]  /*c930*/  MUFU.EX2 R25, R2 ;  /* 0x0000000200197308 */ /* 0x000ee20000000800 */
[----:B------:R-:W4:Y:S02]  /*c940*/  LDSM.16.MT88.4 R16, [R191+0x7800] ;  /* 0x00780000bf10783b */ /* 0x000f240000004200 */
[----:B------:R-:W-:Y:S01]  /*c950*/  HMMA.16816.F32.BF16 R12, R4, R14, R140 ;  /* 0x0000000e040c723c */ /* 0x000fe2000004188c */
[----:B-1----:R-:W-:-:S06]  /*c960*/  FFMA.FTZ R0, R213, c[0x0][0x23c], -R9 ;  /* 0x00008f00d5007a23 */ /* 0x002fcc0000010809 */
[----:B------:R-:W-:Y:S01]  /*c970*/  FFMA.FTZ R5, R243, R144, R177 ;  /* 0x00000090f3057223 */ /* 0x000fe200000100b1 */
[----:B------:R-:W-:Y:S01]  /*c980*/  F2FP.BF16.PACK_AB R140, R158, R159 ;  /* 0x0000009f9e8c723e */ /* 0x000fe200000010ff */
[----:B------:R1:W-:Y:S01]  /*c990*/  MUFU.EX2 R24, R0 ;  /* 0x0000000000187308 */ /* 0x0003e20000000800 */
[----:B------:R-:W-:Y:S01]  /*c9a0*/  FFMA.FTZ R4, R244, R71, R236 ;  /* 0x00000047f4047223 */ /* 0x000fe200000100ec */
[----:B------:R-:W-:Y:S01]  /*c9b0*/  F2FP.BF16.PACK_AB R142, R156, R157 ;  /* 0x0000009d9c8e723e */ /* 0x000fe200000010ff */
[----:B------:R-:W-:Y:S01]  /*c9c0*/  FADD.FTZ R5, R238, R5 ;  /* 0x00000005ee057221 */ /* 0x000fe20000010000 */
[----:B---3--:R-:W-:Y:S01]  /*c9d0*/  F2FP.BF16.PACK_AB R139, R25, R26 ;  /* 0x0000001a198b723e */ /* 0x008fe200000010ff */
[----:B------:R-:W-:Y:S02]  /*c9e0*/  FFMA.FTZ R2, R245, R146, R175 ;  /* 0x00000092f5027223 */ /* 0x000fe400000100af */
[----:B------:R-:W-:Y:S02]  /*c9f0*/  FADD.FTZ R7, R235, R4 ;  /* 0x00000004eb077221 */ /* 0x000fe40000010000 */
[----:B------:R-:W-:-:S02]  /*ca00*/  FADD.FTZ R4, R176, R2 ;  /* 0x00000002b0047221 */ /* 0x000fc40000010000 */
[----:B------:R-:W-:Y:S01]  /*ca10*/  FADD.FTZ R2, R234, R7 ;  /* 0x00000007ea027221 */ /* 0x000fe20000010000 */
[C---:B------:R-:W-:Y:S03]  /*ca20*/  HMMA.16816.F32.BF16 R80, R136.reuse, R92, R76 ;  /* 0x0000005c8850723c */ /* 0x040fe6000004184c */
[----:B------:R-:W-:Y:S02]  /*ca30*/  FADD.FTZ R2, R233, R2 ;  /* 0x00000002e9027221 */ /* 0x000fe40000010000 */
[----:B-1----:R-:W-:Y:S02]  /*ca40*/  FFMA.FTZ R0, R212, c[0x0][0x23c], -R9 ;  /* 0x00008f00d4007a23 */ /* 0x002fe40000010809 */
[----:B------:R-:W-:Y:S01]  /*ca50*/  FADD.FTZ R2, R219, R2 ;  /* 0x00000002db027221 */ /* 0x000fe20000010000 */
[----:B------:R-:W-:Y:S01]  /*ca60*/  HMMA.16816.F32.BF16 R88, R136, R94, R72 ;  /* 0x0000005e8858723c */ /* 0x000fe20000041848 */
[----:B------:R1:W3:Y:S02]  /*ca70*/  MUFU.EX2 R11, R0 ;  /* 0x00000000000b7308 */ /* 0x0002e40000000800 */
[----:B------:R-:W-:-:S05]  /*ca80*/  FADD.FTZ R2, R218, R2 ;  /* 0x00000002da027221 */ /* 0x000fca0000010000 */
[C---:B------:R-:W-:Y:S08]  /*ca90*/  HMMA.16816.F32.BF16 R100, R136.reuse, R108, R64 ;  /* 0x0000006c8864723c */ /* 0x040ff00000041840 */
[----:B------:R-:W-:Y:S01]  /*caa0*/  HMMA.16816.F32.BF16 R104, R136, R110, R60 ;  /* 0x0000006e8868723c */ /* 0x000fe2000004183c */
[----:B-1----:R-:W-:Y:S01]  /*cab0*/  FFMA.FTZ R0, R214, c[0x0][0x23c], -R9 ;  /* 0x00008f00d6007a23 */ /* 0x002fe20000010809 */
[----:B---3--:R-:W-:-:S03]  /*cac0*/  F2FP.BF16.PACK_AB R141, R11, R24 ;  /* 0x000000180b8d723e */ /* 0x008fc600000010ff */
[----:B------:R1:W-:Y:S03]  /*cad0*/  MUFU.EX2 R10, R0 ;  /* 0x00000000000a7308 */ /* 0x0003e60000000800 */
[C---:B--2---:R-:W-:Y:S08]  /*cae0*/  HMMA.16816.F32.BF16 R116, R136.reuse, R124, R56 ;  /* 0x0000007c8874723c */ /* 0x044ff00000041838 */
[----:B------:R-:W-:Y:S01]  /*caf0*/  HMMA.16816.F32.BF16 R120, R136, R126, R52 ;  /* 0x0000007e8878723c */ /* 0x000fe20000041834 */
[----:B-1----:R-:W-:-:S07]  /*cb00*/  FFMA.FTZ R0, R215, c[0x0][0x23c], -R9 ;  /* 0x00008f00d7007a23 */ /* 0x002fce0000010809 */
[C---:B----4-:R-:W-:Y:S01]  /*cb10*/  HMMA.16816.F32.BF16 R132, R136.reuse, R16, R48 ;  /* 0x000000108884723c */ /* 0x050fe20000041830 */
[----:B------:R1:W2:Y:S07]  /*cb20*/  MUFU.EX2 R8, R0 ;  /* 0x0000000000087308 */ /* 0x0002ae0000000800 */
[----:B------:R-:W-:Y:S01]  /*cb30*/  HMMA.16816.F32.BF16 R136, R136, R18, R40 ;  /* 0x000000128888723c */ /* 0x000fe20000041828 */
[----:B-1----:R-:W-:Y:S01]  /*cb40*/  FFMA.FTZ R0, R246, R145, R241 ;  /* 0x00000091f6007223 */ /* 0x002fe200000100f1 */
[----:B--2---:R-:W-:-:S03]  /*cb50*/  F2FP.BF16.PACK_AB R143, R8, R10 ;  /* 0x0000000a088f723e */ /* 0x004fc600000010ff */
        /* <DEDUP_REMOVED lines=61> */
[----:B------:R-:W-:Y:S05]  /*cf30*/  @P1 BRA `(.L_x_922) ;  /* 0x0000001000001947 */ /* 0x000fea0003800000 */
.L_x_915:
[----:B------:R-:W-:-:S04]  /*cf40*/  IADD3 R204, R179, -0x1, RZ ;  /* 0xffffffffb3cc7810 */ /* 0x000fc80007ffe0ff */
.L_x_922:
[----:B------:R-:W-:-:S13]  /*cf50*/  ISETP.GE.AND P0, PT, R204, RZ, PT ;  /* 0x000000ffcc00720c */ /* 0x000fda0003f06270 */
[----:B------:R-:W-:Y:S05]  /*cf60*/  @!P0 BRA `(.L_x_923) ;  /* 0x0000344000008947 */ /* 0x000fea0003800000 */
[----:B------:R-:W-:Y:S01]  /*cf70*/  IMAD.MOV.U32 R9, RZ, RZ, c[0x0][0x1a0] ;  /* 0x00006800ff097624 */ /* 0x000fe200078e00ff */
[----:B------:R-:W-:Y:S01]  /*cf80*/  MOV R8, c[0x0][0x198] ;  /* 0x0000660000087a02 */ /* 0x000fe20000000f00 */
[----:B------:R-:W-:Y:S01]  /*cf90*/  IMAD.MOV.U32 R0, RZ, RZ, c[0x0][0x1a4] ;  /* 0x00006900ff007624 */ /* 0x000fe200078e00ff */
[----:B------:R-:W-:Y:S01]  /*cfa0*/  MOV R2, c[0x0][0x19c] ;  /* 0x0000670000027a02 */ /* 0x000fe20000000f00 */
[C---:B------:R-:W-:Y:S01]  /*cfb0*/  IMAD.WIDE.U32 R6, R9.reuse, 0x30, RZ ;  /* 0x0000003009067825 */ /* 0x040fe200078e00ff */
[----:B------:R-:W-:Y:S02]  /*cfc0*/  MOV R73, R69 ;  /* 0x0000004500497202 */ /* 0x000fe40000000f00 */
[----:B------:R-:W-:Y:S01]  /*cfd0*/  SHF.L.U64.HI R9, R9, 0x5, R0 ;  /* 0x0000000509097819 */ /* 0x000fe20000010200 */
[----:B------:R-:W-:Y:S01]  /*cfe0*/  IMAD.MOV.U32 R75, RZ, RZ, R3 ;  /* 0x000000ffff4b7224 */ /* 0x000fe200078e0003 */
[----:B------:R-:W-:Y:S01]  /*cff0*/  MOV R71, R70 ;  /* 0x0000004600477202 */ /* 0x000fe20000000f00 */
[C---:B------:R-:W-:Y:S01]  /*d000*/  IMAD.WIDE.U32 R4, R8.reuse, 0x30, RZ ;  /* 0x0000003008047825 */ /* 0x040fe200078e00ff */
[----:B------:R-:W-:-:S02]  /*d010*/  SHF.L.U64.HI R8, R8, 0x5, R2 ;  /* 0x0000000508087819 */ /* 0x000fc40000010202 */
[----:B------:R-:W-:Y:S01]  /*d020*/  MOV R74, R68 ;  /* 0x00000044004a7202 */ /* 0x000fe20000000f00 */
[----:B------:R-:W-:Y:S02]  /*d030*/  IMAD R0, R0, 0x30, RZ ;  /* 0x0000003000007824 */ /* 0x000fe400078e02ff */
[----:B------:R-:W-:Y:S02]  /*d040*/  IMAD R3, R2, 0x30, RZ ;  /* 0x0000003002037824 */ /* 0x000fe400078e02ff */
[----:B------:R-:W-:-:S03]  /*d050*/  IMAD.IADD R2, R0, 0x1, R7 ;  /* 0x0000000100027824 */ /* 0x000fc600078e0207 */
[----:B------:R-:W-:Y:S02]  /*d060*/  IADD3 R0, R3, R5, RZ ;  /* 0x0000000503007210 */ /* 0x000fe40007ffe0ff */
[----:B------:R-:W2:Y:S04]  /*d070*/  LDL.LU.64 R4, [R1+0x20] ;  /* 0x0000200001047983 */ /* 0x000ea80000300a00 */
[----:B------:R-:W3:Y:S01]  /*d080*/  LDL.64 R6, [R1] ;  /* 0x0000000001067983 */ /* 0x000ee20000100a00 */
[----:B--2---:R-:W-:Y:S01]  /*d090*/  IMAD.MOV.U32 R248, RZ, RZ, R4 ;  /* 0x000000fffff87224 */ /* 0x004fe200078e0004 */
[----:B---3--:R-:W-:Y:S01]  /*d0a0*/  ISETP.GE.AND P0, PT, R6, c[0x0][0x220], PT ;  /* 0x0000880006007a0c */ /* 0x008fe20003f06270 */
[----:B------:R-:W-:Y:S05]  /*d0b0*/  BRA `(.L_x_924) ;  /* 0x000003b000007947 */ /* 0x000fea0003800000 */
.L_x_926:
[----:B------:R-:W2:Y:S01]  /*d0c0*/  LDL.64 R212, [R1+0x18] ;  /* 0x0000180001d47983 */ /* 0x000ea20000100a00 */
[----:B------:R-:W-:Y:S01]  /*d0d0*/  IADD3 R0, R204, -0x1, RZ ;  /* 0xffffffffcc007810 */ /* 0x000fe20007ffe0ff */
[----:B------:R-:W-:Y:S02]  /*d0e0*/  IMAD.MOV.U32 R68, RZ, RZ, c[0x0][0x198] ;  /* 0x00006600ff447624 */ /* 0x000fe400078e00ff */
[----:B------:R-:W3:Y:S01]  /*d0f0*/  LDL.64 R214, [R1+0x8] ;  /* 0x0000080001d67983 */ /* 0x000ee20000100a00 */
[----:B------:R-:W-:Y:S01]  /*d100*/  SHF.R.S32.HI R4, RZ, 0x1f, R0 ;  /* 0x0000001fff047819 */ /* 0x000fe20000011400 */
[----:B------:R-:W-:Y:S02]  /*d110*/  IMAD.WIDE.U32 R2, R0, c[0x0][0x198], RZ ;  /* 0x0000660000027a25 */ /* 0x000fe400078e00ff */
[----:B------:R1:W-:Y:S02]  /*d120*/  @P0 STS.128 [R203+0x4000], RZ ;  /* 0x004000ffcb000388 */ /* 0x0003e40000000c00 */
[----:B------:R-:W-:Y:S02]  /*d130*/  IMAD R4, R4, c[0x0][0x198], RZ ;  /* 0x0000660004047a24 */ /* 0x000fe400078e02ff */
[----:B------:R-:W-:Y:S02]  /*d140*/  IMAD.SHL.U32 R69, R68, 0x10, RZ ;  /* 0x0000001044457824 */ /* 0x000fe400078e00ff */
[----:B------:R-:W-:Y:S02]  /*d150*/  IMAD R4, R0, c[0x0][0x19c], R4 ;  /* 0x0000670000047a24 */ /* 0x000fe400078e0204 */
[----:B------:R-:W-:Y:S02]  /*d160*/  IMAD.SHL.U32 R68, R68, 0x20, RZ ;  /* 0x0000002044447824 */ /* 0x000fe400078e00ff */
[----:B------:R-:W-:Y:S02]  /*d170*/  IMAD.IADD R4, R3, 0x1, R4 ;  /* 0x0000000103047824 */ /* 0x000fe400078e0204 */
[----:B------:R-:W-:Y:S01]  /*d180*/  IMAD.MOV.U32 R70, RZ, RZ, c[0x0][0x198] ;  /* 0x00006600ff467624 */ /* 0x000fe200078e00ff */
[----:B--2---:R-:W-:Y:S03]  /*d190*/  LEA R0, P3, R2, R212, 0x6 ;  /* 0x000000d402007211 */ /* 0x004fe600078630ff */
[----:B------:R-:W-:Y:S01]  /*d1a0*/  IMAD.WIDE.U32 R212, R70, 0x30, RZ ;  /* 0x0000003046d47825 */ /* 0x000fe200078e00ff */
[----:B------:R-:W-:Y:S03]  /*d1b0*/  @!P0 IADD3 R5, P4, R69, R0, RZ ;  /* 0x0000000045058210 */ /* 0x000fe60007f9e0ff */
[----:B------:R-:W-:Y:S01]  /*d1c0*/  IMAD.MOV.U32 R69, RZ, RZ, c[0x0][0x198] ;  /* 0x00006600ff457624 */ /* 0x000fe200078e00ff */
[C---:B------:R-:W-:Y:S02]  /*d1d0*/  @!P0 IADD3 R7, P2, R0.reuse, R68, RZ ;  /* 0x0000004400078210 */ /* 0x040fe40007f5e0ff */
[----:B------:R-:W-:Y:S02]  /*d1e0*/  MOV R68, 0x4 ;  /* 0x0000000400447802 */ /* 0x000fe40000000f00 */
[----:B------:R-:W-:Y:S02]  /*d1f0*/  @!P0 LEA R10, P6, R0, c[0x0][0x168], 0x1 ;  /* 0x00005a00000a8a11 */ /* 0x000fe400078c08ff */
[----:B---3--:R-:W-:Y:S02]  /*d200*/  LEA.HI.X R2, R2, R215, R4, 0x6, P3 ;  /* 0x000000d702027211 */ /* 0x008fe400018f3404 */
[----:B------:R-:W-:Y:S01]  /*d210*/  SHF.L.U64.HI R68, R69, R68, c[0x0][0x19c] ;  /* 0x0000670045447619 */ /* 0x000fe20000010244 */
[----:B------:R-:W-:Y:S01]  /*d220*/  IMAD.MOV.U32 R69, RZ, RZ, c[0x0][0x19c] ;  /* 0x00006700ff457624 */ /* 0x000fe200078e00ff */
[--C-:B------:R-:W-:Y:S02]  /*d230*/  @!P0 LEA.HI.X R11, R0, c[0x0][0x16c], R2.reuse, 0x1, P6 ;  /* 0x00005b00000b8a11 */ /* 0x100fe400030f0c02 */
[----:B------:R-:W-:Y:S01]  /*d240*/  @!P0 LEA R8, P5, R5, c[0x0][0x168], 0x1 ;  /* 0x00005a0005088a11 */ /* 0x000fe200078a08ff */
[----:B------:R-:W-:Y:S01]  /*d250*/  @!P0 IMAD.X R9, R68, 0x1, R2, P4 ;  /* 0x0000000144098824 */ /* 0x000fe200020e0602 */
[----:B------:R-:W-:Y:S01]  /*d260*/  @!P0 LEA R6, P4, R7, c[0x0][0x168], 0x1 ;  /* 0x00005a0007068a11 */ /* 0x000fe200078808ff */
[----:B------:R-:W-:Y:S01]  /*d270*/  @!PT LDS RZ, [RZ] ;  /* 0x00000000fffff984 */ /* 0x000fe20000000800 */
[----:B------:R-:W-:Y:S01]  /*d280*/  @!PT LDS RZ, [RZ] ;  /* 0x00000000fffff984 */ /* 0x000fe20000000800 */
[----:B------:R-:W-:Y:S01]  /*d290*/  @!PT LDS RZ, [RZ] ;  /* 0x00000000fffff984 */ /* 0x000fe20000000800 */
[----:B------:R1:W-:Y:S01]  /*d2a0*/  @!P0 LDGSTS.E.BYPASS.LTC128B.128 [R203+0x4000], [R10.64] ;  /* 0x040000000acb8fae */ /* 0x0003e2000b901d46 */
[----:B------:R-:W-:Y:S01]  /*d2b0*/  IMAD.MOV.U32 R68, RZ, RZ, c[0x0][0x19c] ;  /* 0x00006700ff447624 */ /* 0x000fe200078e00ff */
[----:B------:R-:W-:Y:S02]  /*d2c0*/  SHF.L.U64.HI R69, R70, 0x5, R69 ;  /* 0x0000000546457819 */ /* 0x000fe40000010245 */
[----:B------:R1:W-:Y:S01]  /*d2d0*/  @P0 STS.128 [R203+0x4800], RZ ;  /* 0x004800ffcb000388 */ /* 0x0003e20000000c00 */
[----:B------:R-:W-:Y:S01]  /*d2e0*/  @!P0 LEA.HI.X R9, R5, c[0x0][0x16c], R9, 0x1, P5 ;  /* 0x00005b0005098a11 */ /* 0x000fe200028f0c09 */
[----:B------:R-:W-:Y:S01]  /*d2f0*/  IMAD R68, R68, 0x30, RZ ;  /* 0x0000003044447824 */ /* 0x000fe200078e02ff */
[----:B------:R-:W-:Y:S01]  /*d300*/  @!P0 IADD3 R3, P3, R0, R212, RZ ;  /* 0x000000d400038210 */ /* 0x000fe20007f7e0ff */
[----:B------:R-:W-:Y:S02]  /*d310*/  @!P0 IMAD.X R12, R2, 0x1, R69, P2 ;  /* 0x00000001020c8824 */ /* 0x000fe400010e0645 */
[----:B------:R-:W-:Y:S01]  /*d320*/  @!PT LDS RZ, [RZ] ;  /* 0x00000000fffff984 */ /* 0x000fe20000000800 */
[----:B------:R-:W-:Y:S01]  /*d330*/  @!PT LDS RZ, [RZ] ;  /* 0x00000000fffff984 */ /* 0x000fe20000000800 */
[----:B------:R-:W-:Y:S01]  /*d340*/  @!PT LDS RZ, [RZ] ;  /* 0x00000000fffff984 */ /* 0x000fe20000000800 */
[----:B------:R1:W-:Y:S01]  /*d350*/  @!P0 LDGSTS.E.BYPASS.LTC128B.128 [R203+0x4800], [R8.64] ;  /* 0x0480000008cb8fae */ /* 0x0003e2000b901d46 */
[----:B------:R-:W-:Y:S02]  /*d360*/  IADD3 R68, R68, R213, RZ ;  /* 0x000000d544447210 */ /* 0x000fe40007ffe0ff */
[----:B------:R-:W-:Y:S01]  /*d370*/  @!P0 LEA.HI.X R7, R7, c[0x0][0x16c], R12, 0x1, P4 ;  /* 0x00005b0007078a11 */ /* 0x000fe200020f0c0c */
[----:B------:R1:W-:Y:S01]  /*d380*/  @P0 STS.128 [R203+0x5000], RZ ;  /* 0x005000ffcb000388 */ /* 0x0003e20000000c00 */
[C---:B------:R-:W-:Y:S01]  /*d390*/  @!P0 LEA R4, P2, R3.reuse, c[0x0][0x168], 0x1 ;  /* 0x00005a0003048a11 */ /* 0x040fe200078408ff */
[----:B------:R-:W-:Y:S02]  /*d3a0*/  @!P0 IMAD.X R13, R2, 0x1, R68, P3 ;  /* 0x00000001020d8824 */ /* 0x000fe400018e0644 */
        /* <DEDUP_REMOVED lines=12> */
.L_x_924:
[----:B------:R-:W-:Y:S04]  /*d470*/  DEPBAR.LE SB0, 0x0 ;  /* 0x000080000000791a */ /* 0x000fe80000000000 */
[----:B------:R-:W-:Y:S01]  /*d480*/  BAR.SYNC.DEFER_BLOCKING 0x0 ;  /* 0x0000000000007b1d */ /* 0x000fe20000010000 */
[----:B------:R-:W-:Y:S02]  /*d490*/  MOV R2, c[0x0][0x1a0] ;  /* 0x0000680000027a02 */ /* 0x000fe40000000f00 */
[----:B------:R-:W-:Y:S02]  /*d4a0*/  MOV R0, 0x6 ;  /* 0x0000000600007802 */ /* 0x000fe40000000f00 */
[----:B------:R-:W-:Y:S02]  /*d4b0*/  MOV R6, c[0x0][0x1a0] ;  /* 0x0000680000067a02 */ /* 0x000fe40000000f00 */
[----:B------:R-:W-:Y:S02]  /*d4c0*/  SHF.L.U64.HI R0, R2, R0, c[0x0][0x1a4] ;  /* 0x0000690002007619 */ /* 0x000fe40000010200 */
[----:B------:R-:W-:Y:S02]  /*d4d0*/  SHF.R.S32.HI R4, RZ, 0x1f, R204 ;  /* 0x0000001fff047819 */ /* 0x000fe400000114cc */
[----:B------:R-:W-:Y:S01]  /*d4e0*/  SHF.L.U32 R7, R6, 0x6, RZ ;  /* 0x0000000606077819 */ /* 0x000fe200000006ff */
[----:B------:R-:W-:Y:S01]  /*d4f0*/  IMAD R0, R0, R204, RZ ;  /* 0x000000cc00007224 */ /* 0x000fe200078e02ff */
[----:B------:R-:W-:Y:S02]  /*d500*/  MOV R18, c[0x0][0x1a0] ;  /* 0x0000680000127a02 */ /* 0x000fe40000000f00 */
[----:B------:R-:W-:Y:S01]  /*d510*/  MOV R15, 0x4 ;  /* 0x00000004000f7802 */ /* 0x000fe20000000f00 */
[----:B------:R-:W-:Y:S01]  /*d520*/  IMAD.WIDE.U32 R2, R204, R7, R248 ;  /* 0x00000007cc027225 */ /* 0x000fe200078e00f8 */
[----:B------:R-:W-:Y:S02]  /*d530*/  SHF.L.U32 R5, R6, 0x4, RZ ;  /* 0x0000000406057819 */ /* 0x000fe400000006ff */
[----:B------:R-:W-:Y:S01]  /*d540*/  SHF.L.U64.HI R15, R18, R15, c[0x0][0x1a4] ;  /* 0x00006900120f7619 */ /* 0x000fe2000001020f */
[----:B------:R-:W-:Y:S01]  /*d550*/  IMAD R0, R4, R7, R0 ;  /* 0x0000000704007224 */ /* 0x000fe200078e0200 */
[----:B------:R-:W-:Y:S01]  /*d560*/  @!P0 LEA R10, P6, R2, c[0x0][0x170], 0x1 ;  /* 0x00005c00020a8a11 */ /* 0x000fe200078c08ff */
[----:B------:R-:W-:Y:S01]  /*d570*/  IMAD.WIDE.U32 R16, R18, 0x30, RZ ;  /* 0x0000003012107825 */ /* 0x000fe200078e00ff */
[----:B------:R-:W-:Y:S01]  /*d580*/  @!P0 IADD3 R5, P1, R5, R2, RZ ;  /* 0x0000000205058210 */ /* 0x000fe20007f3e0ff */
[----:B------:R-:W-:Y:S01]  /*d590*/  @P0 STS.128 [R203+0x6000], RZ ;  /* 0x006000ffcb000388 */ /* 0x000fe20000000c00 */
[----:B------:R-:W-:Y:S02]  /*d5a0*/  IADD3 R0, R3, R0, RZ ;  /* 0x0000000003007210 */ /* 0x000fe40007ffe0ff */
[----:B------:R-:W-:Y:S02]  /*d5b0*/  @!P0 LEA R8, P5, R5, c[0x0][0x170], 0x1 ;  /* 0x00005c0005088a11 */ /* 0x000fe400078a08ff */
[----:B------:R-:W-:Y:S02]  /*d5c0*/  @!P0 LEA.HI.X R11, R2, c[0x0][0x174], R0, 0x1, P6 ;  /* 0x00005d00020b8a11 */ /* 0x000fe400030f0c00 */
[----:B------:R-:W-:Y:S02]  /*d5d0*/  @!P0 IADD3.X R3, R15, R0, RZ, P1, !PT ;  /* 0x000000000f038210 */ /* 0x000fe40000ffe4ff */
[----:B------:R-:W-:Y:S01]  /*d5e0*/  MOV R13, c[0x0][0x1a4] ;  /* 0x00006900000d7a02 */ /* 0x000fe20000000f00 */
[----:B------:R-:W-:Y:S01]  /*d5f0*/  @!PT LDS RZ, [RZ] ;  /* 0x00000000fffff984 */ /* 0x000fe20000000800 */
[----:B------:R-:W-:Y:S01]  /*d600*/  @!PT LDS RZ, [RZ] ;  /* 0x00000000fffff984 */ /* 0x000fe20000000800 */
[----:B------:R-:W-:Y:S01]  /*d610*/  @!PT LDS RZ, [RZ] ;  /* 0x00000000fffff984 */ /* 0x000fe20000000800 */
[----:B------:R1:W-:Y:S01]  /*d620*/  @!P0 LDGSTS.E.BYPASS.LTC128B.128 [R203+0x6000], [R10.64] ;  /* 0x060000000acb8fae */ /* 0x0003e2000b901d46 */
[----:B------:R-:W-:Y:S02]  /*d630*/  @!P0 LEA.HI.X R9, R5, c[0x0][0x174], R3, 0x1, P5 ;  /* 0x00005d0005098a11 */ /* 0x000fe400028f0c03 */
[----:B------:R-:W-:Y:S02]  /*d640*/  SHF.L.U32 R6, R6, 0x5, RZ ;  /* 0x0000000506067819 */ /* 0x000fe400000006ff */
[----:B------:R-:W-:Y:S02]  /*d650*/  SHF.L.U64.HI R13, R18, 0x5, R13 ;  /* 0x00000005120d7819 */ /* 0x000fe4000001020d */
[-C--:B------:R-:W-:Y:S01]  /*d660*/  @!P0 IADD3 R7, P4, R6, R2.reuse, RZ ;  /* 0x0000000206078210 */ /* 0x080fe20007f9e0ff */
[----:B------:R-:W-:Y:S01]  /*d670*/  @P0 STS.128 [R203+0x6800], RZ ;  /* 0x006800ffcb000388 */ /* 0x000fe20000000c00 */
[----:B------:R-:W-:Y:S02]  /*d680*/  MOV R14, c[0x0][0x1a4] ;  /* 0x00006900000e7a02 */ /* 0x000fe40000000f00 */
[C---:B------:R-:W-:Y:S02]  /*d690*/  @!P0 LEA R6, P3, R7.reuse, c[0x0][0x170], 0x1 ;  /* 0x00005c0007068a11 */ /* 0x040fe400078608ff */
[----:B------:R-:W-:Y:S01]  /*d6a0*/  @!P0 IADD3.X R13, R0, R13, RZ, P4, !PT ;  /* 0x0000000d000d8210 */ /* 0x000fe200027fe4ff */
[----:B------:R-:W-:Y:S01]  /*d6b0*/  IMAD R14, R14, 0x30, RZ ;  /* 0x000000300e0e7824 */ /* 0x000fe200078e02ff */
[----:B------:R-:W-:Y:S01]  /*d6c0*/  @!P0 IADD3 R12, P2, R16, R2, RZ ;  /* 0x00000002100c8210 */ /* 0x000fe20007f5e0ff */
[----:B------:R-:W-:Y:S01]  /*d6d0*/  @!PT LDS RZ, [RZ] ;  /* 0x00000000fffff984 */ /* 0x000fe20000000800 */
[----:B------:R-:W-:Y:S01]  /*d6e0*/  @!PT LDS RZ, [RZ] ;  /* 0x00000000fffff984 */ /* 0x000fe20000000800 */
[----:B------:R-:W-:Y:S01]  /*d6f0*/  @!PT LDS RZ, [RZ] ;  /* 0x00000000fffff984 */ /* 0x000fe20000000800 */
[----:B------:R1:W-:Y:S01]  /*d700*/  @!P0 LDGSTS.E.BYPASS.LTC128B.128 [R203+0x6800], [R8.64] ;  /* 0x0680000008cb8fae */ /* 0x0003e2000b901d46 */
[----:B------:R-:W-:Y:S02]  /*d710*/  @!P0 LEA.HI.X R7, R7, c[0x0][0x174], R13, 0x1, P3 ;  /* 0x00005d0007078a11 */ /* 0x000fe400018f0c0d */
[----:B------:R-:W-:Y:S02]  /*d720*/  IADD3 R14, R14, R17, RZ ;  /* 0x000000110e0e7210 */ /* 0x000fe40007ffe0ff */
[----:B------:R-:W-:Y:S02]  /*d730*/  @!P0 LEA R4, P1, R12, c[0x0][0x170], 0x1 ;  /* 0x00005c000c048a11 */ /* 0x000fe400078208ff */
[----:B------:R-:W-:Y:S01]  /*d740*/  @!P0 IADD3.X R14, R0, R14, RZ, P2, !PT ;  /* 0x0000000e000e8210 */ /* 0x000fe200017fe4ff */
[----:B------:R-:W-:Y:S03]  /*d750*/  @P0 STS.128 [R203+0x7000], RZ ;  /* 0x007000ffcb000388 */ /* 0x000fe60000000c00 */
[----:B------:R-:W-:Y:S02]  /*d760*/  @!P0 LEA.HI.X R5, R12, c[0x0][0x174], R14, 0x1, P1 ;  /* 0x00005d000c058a11 */ /* 0x000fe400008f0c0e */
[----:B------:R-:W-:Y:S03]  /*d770*/  ISETP.GT.AND P1, PT, R204, RZ, PT ;  /* 0x000000ffcc00720c */ /* 0x000fe60003f24270 */
        /* <DEDUP_REMOVED lines=98> */
[----:B------:R-:W-:Y:S05]  /*dda0*/  FMUL.FTZ R13, R13, c[0x0][0x2ec] ;  /* 0x0000bb000d0d7a20 */ /* 0x000fea0000410000 */
        /* <DEDUP_REMOVED lines=10> */
[----:B------:R4:W3:Y:S01]  /*de50*/  MUFU.TANH R144, R16 ;  /* 0x0000001000907308 */ /* 0x0008e20000002400 */
[C---:B------:R-:W-:Y:S04]  /*de60*/  HMMA.16816.F32.BF16 R24, R76.reuse, R4, R24 ;  /* 0x000000044c18723c */ /* 0x040fe80000041818 */
[----:B-1----:R-:W-:Y:S05]  /*de70*/  FMUL.FTZ R14, R18, c[0x0][0x2ec] ;  /* 0x0000bb00120e7a20 */ /* 0x002fea0000410000 */
[----:B------:R1:W1:Y:S01]  /*de80*/  MUFU.TANH R152, R12 ;  /* 0x0000000c00987308 */ /* 0x0002620000002400 */
[-C--:B------:R-:W-:Y:S03]  /*de90*/  HMMA.16816.F32.BF16 R28, R76, R6.reuse, R28 ;  /* 0x000000064c1c723c */ /* 0x080fe6000004181c */
[----:B--2---:R-:W-:Y:S05]  /*dea0*/  FMUL.FTZ R15, R17, c[0x0][0x2ec] ;  /* 0x0000bb00110f7a20 */ /* 0x004fea0000410000 */
[C---:B------:R-:W-:Y:S01]  /*deb0*/  HMMA.16816.F32.BF16 R32, R156.reuse, R6, R32 ;  /* 0x000000069c20723c */ /* 0x040fe20000041820 */
[----:B------:R2:W1:Y:S01]  /*dec0*/  MUFU.TANH R151, R13 ;  /* 0x0000000d00977308 */ /* 0x0004620000002400 */
[----:B------:R-:W1:Y:S01]  /*ded0*/  LDSM.16.M88.4 R4, [R193+0x1800] ;  /* 0x00180000c104783b */ /* 0x000e620000000200 */
[----:B------:R-:W-:Y:S04]  /*dee0*/  DEPBAR.LE SB0, 0x0 ;  /* 0x000080000000791a */ /* 0x000fe80000000000 */
[----:B----4-:R-:W-:Y:S02]  /*def0*/  FMUL.FTZ R16, R19, c[0x0][0x2ec] ;  /* 0x0000bb0013107a20 */ /* 0x010fe40000410000 */
[----:B------:R-:W-:Y:S02]  /*df00*/  FMUL.FTZ R24, R24, c[0x0][0x2ec] ;  /* 0x0000bb0018187a20 */ /* 0x000fe40000410000 */
[----:B------:R-:W4:Y:S01]  /*df10*/  MUFU.TANH R15, R15 ;  /* 0x0000000f000f7308 */ /* 0x000f220000002400 */
[----:B------:R-:W-:Y:S01]  /*df20*/  BAR.SYNC.DEFER_BLOCKING 0x0 ;  /* 0x0000000000007b1d */ /* 0x000fe20000010000 */
[----:B------:R-:W-:Y:S01]  /*df30*/  FMUL.FTZ R20, R20, c[0x0][0x2ec] ;  /* 0x0000bb0014147a20 */ /* 0x000fe20000410000 */
[-C--:B-----5:R-:W-:Y:S05]  /*df40*/  HMMA.16816.F32.BF16 R36, R156, R8.reuse, R36 ;  /* 0x000000089c24723c */ /* 0x0a0fea0000041824 */
[----:B------:R-:W-:Y:S02]  /*df50*/  FMUL.FTZ R21, R21, c[0x0][0x2ec] ;  /* 0x0000bb0015157a20 */ /* 0x000fe40000410000 */
[----:B------:R-:W1:Y:S01]  /*df60*/  MUFU.TANH R14, R14 ;  /* 0x0000000e000e7308 */ /* 0x000e620000002400 */
[----:B------:R-:W-:Y:S01]  /*df70*/  FMUL.FTZ R22, R22, c[0x0][0x2ec] ;  /* 0x0000bb0016167a20 */ /* 0x000fe20000410000 */
[C---:B------:R-:W-:Y:S04]  /*df80*/  HMMA.16816.F32.BF16 R40, R76.reuse, R8, R40 ;  /* 0x000000084c28723c */ /* 0x040fe80000041828 */
[----:B------:R-:W-:Y:S02]  /*df90*/  FMUL.FTZ R32, R32, c[0x0][0x2ec] ;  /* 0x0000bb0020207a20 */ /* 0x000fe40000410000 */
[----:B------:R-:W-:Y:S02]  /*dfa0*/  FMUL.FTZ R33, R33, c[0x0][0x2ec] ;  /* 0x0000bb0021217a20 */ /* 0x000fe40000410000 */
[----:B------:R-:W2:Y:S01]  /*dfb0*/  MUFU.TANH R16, R16 ;  /* 0x0000001000107308 */ /* 0x000ea20000002400 */
[-C--:B------:R-:W-:Y:S03]  /*dfc0*/  HMMA.16816.F32.BF16 R44, R76, R10.reuse, R44 ;  /* 0x0000000a4c2c723c */ /* 0x080fe6000004182c */
[----:B------:R-:W-:Y:S02]  /*dfd0*/  FMUL.FTZ R34, R34, c[0x0][0x2ec] ;  /* 0x0000bb0022227a20 */ /* 0x000fe40000410000 */
[----:B------:R-:W-:Y:S02]  /*dfe0*/  FMUL.FTZ R35, R35, c[0x0][0x2ec] ;  /* 0x0000bb0023237a20 */ /* 0x000fe40000410000 */
[----:B------:R-:W-:Y:S01]  /*dff0*/  FMUL.FTZ R23, R23, c[0x0][0x2ec] ;  /* 0x0000bb0017177a20 */ /* 0x000fe20000410000 */
[C---:B------:R-:W-:Y:S01]  /*e000*/  HMMA.16816.F32.BF16 R48, R156.reuse, R10, R48 ;  /* 0x0000000a9c30723c */ /* 0x040fe20000041830 */
[----:B------:R2:W2:Y:S03]  /*e010*/  MUFU.TANH R19, R20 ;  /* 0x0000001400137308 */ /* 0x0004a60000002400 */
[----:B------:R-:W-:Y:S02]  /*e020*/  FMUL.FTZ R25, R25, c[0x0][0x2ec] ;  /* 0x0000bb0019197a20 */ /* 0x000fe40000410000 */
[----:B------:R-:W-:Y:S02]  /*e030*/  FMUL.FTZ R26, R26, c[0x0][0x2ec] ;  /* 0x0000bb001a1a7a20 */ /* 0x000fe40000410000 */
[-C--:B-1----:R-:W-:Y:S03]  /*e040*/  HMMA.16816.F32.BF16 R52, R156, R4.reuse, R52 ;  /* 0x000000049c34723c */ /* 0x082fe60000041834 */
[----:B------:R1:W1:Y:S01]  /*e050*/  MUFU.TANH R18, R21 ;  /* 0x0000001500127308 */ /* 0x0002620000002400 */
[----:B------:R-:W-:Y:S02]  /*e060*/  FMUL.FTZ R27, R27, c[0x0][0x2ec] ;  /* 0x0000bb001b1b7a20 */ /* 0x000fe40000410000 */
[----:B------:R-:W-:Y:S02]  /*e070*/  FMUL.FTZ R28, R28, c[0x0][0x2ec] ;  /* 0x0000bb001c1c7a20 */ /* 0x000fe40000410000 */
[C---:B------:R-:W-:Y:S04]  /*e080*/  HMMA.16816.F32.BF16 R56, R76.reuse, R4, R56 ;  /* 0x000000044c38723c */ /* 0x040fe80000041838 */
[----:B------:R-:W-:Y:S01]  /*e090*/  FMUL.FTZ R29, R29, c[0x0][0x2ec] ;  /* 0x0000bb001d1d7a20 */ /* 0x000fe20000410000 */
[----:B------:R1:W1:Y:S01]  /*e0a0*/  MUFU.TANH R17, R22 ;  /* 0x0000001600117308 */ /* 0x0002620000002400 */
[----:B------:R-:W-:Y:S02]  /*e0b0*/  FMUL.FTZ R30, R30, c[0x0][0x2ec] ;  /* 0x0000bb001e1e7a20 */ /* 0x000fe40000410000 */
[-C--:B------:R-:W-:Y:S04]  /*e0c0*/  HMMA.16816.F32.BF16 R60, R76, R6.reuse, R60 ;  /* 0x000000064c3c723c */ /* 0x080fe8000004183c */
[----:B------:R-:W-:Y:S02]  /*e0d0*/  FMUL.FTZ R31, R31, c[0x0][0x2ec] ;  /* 0x0000bb001f1f7a20 */ /* 0x000fe40000410000 */
[----:B------:R-:W-:Y:S01]  /*e0e0*/  FMUL.FTZ R36, R36, c[0x0][0x2ec] ;  /* 0x0000bb0024247a20 */ /* 0x000fe20000410000 */
[----:B------:R1:W1:Y:S01]  /*e0f0*/  MUFU.TANH R145, R23 ;  /* 0x0000001700917308 */ /* 0x0002620000002400 */
        /* <DEDUP_REMOVED lines=37> */
[----:B------:R-:W-:Y:S03]  /*e350*/  FMUL.FTZ R67, R67, c[0x0][0x2ec] ;  /* 0x0000bb0043437a20 */ /* 0x000fe60000410000 */
        /* <DEDUP_REMOVED lines=39> */
.L_x_925:
[----:B------:R-:W-:Y:S01]  /*e5d0*/  FMNMX.FTZ R0, R146, R71, !PT ;  /* 0x0000004792007209 */ /* 0x000fe20007810000 */
[----:B------:R-:W-:Y:S01]  /*e5e0*/  LDSM.16.MT88.4 R20, [R189+0x6000] ;  /* 0x00600000bd14783b */ /* 0x000fe20000004200 */
[----:B------:R-:W-:Y:S02]  /*e5f0*/  IADD3 R204, R204, -0x1, RZ ;  /* 0xffffffffcccc7810 */ /* 0x000fe40007ffe0ff */
[----:B------:R-:W-:Y:S02]  /*e600*/  FMNMX.FTZ R2, R161, R0, !PT ;  /* 0x00000000a1027209 */ /* 0x000fe40007810000 */
[----:B------:R-:W-:Y:S02]  /*e610*/  FMNMX.FTZ R0, R147, R73, !PT ;  /* 0x0000004993007209 */ /* 0x000fe40007810000 */
[----:B------:R-:W-:Y:S01]  /*e620*/  FMNMX.FTZ R3, R144, R2, !PT ;  /* 0x0000000290037209 */ /* 0x000fe20007810000 */
[----:B------:R-:W-:Y:S01]  /*e630*/  LDSM.16.MT88.4 R36, [R192+0x6000] ;  /* 0x00600000c024783b */ /* 0x000fe20000004200 */
[----:B------:R-:W-:Y:S02]  /*e640*/  FMNMX.FTZ R2, R155, R0, !PT ;  /* 0x000000009b027209 */ /* 0x000fe40007810000 */
[----:B-1----:R-:W-:Y:S02]  /*e650*/  FMNMX.FTZ R4, R15, R3, !PT ;  /* 0x000000030f047209 */ /* 0x002fe40007810000 */
        /* <DEDUP_REMOVED lines=63> */
[----:B------:R-:W3:Y:S08]  /*ea50*/  SHFL.BFLY PT, R2, R0, 0x2, 0x1f ;  /* 0x0c401f0000027f89 */ /* 0x000ef000000e0000 */
[----:B------:R-:W4:Y:S01]  /*ea60*/  SHFL.BFLY PT, R5, R4, 0x2, 0x1f ;  /* 0x0c401f0004057f89 */ /* 0x000f2200000e0000 */
[----:B-1----:R-:W-:Y:S04]  /*ea70*/  FMNMX.FTZ R70, R70, R6, !PT ;  /* 0x0000000646467209 */ /* 0x002fe80007810000 */
[----:B------:R-:W-:Y:S02]  /*ea80*/  FSETP.NEU.FTZ.AND P2, PT, R70, -INF , PT ;  /* 0xff8000004600780b */ /* 0x000fe40003f5d000 */
[----:B--2---:R-:W-:Y:S05]  /*ea90*/  FMNMX.FTZ R69, R3, R69, !PT ;  /* 0x0000004503457209 */ /* 0x004fea0007810000 */
[----:B------:R-:W1:Y:S01]  /*eaa0*/  SHFL.BFLY PT, R7, R69, 0x1, 0x1f ;  /* 0x0c201f0045077f89 */ /* 0x000e6200000e0000 */
[----:B---3--:R-:W-:Y:S01]  /*eab0*/  FMNMX.FTZ R2, R0, R2, !PT ;  /* 0x0000000200027209 */ /* 0x008fe20007810000 */
[----:B------:R-:W-:Y:S04]  /*eac0*/  FADD.FTZ R0, -R70, R71 ;  /* 0x0000004746007221 */ /* 0x000fe80000010100 */
[----:B------:R-:W-:Y:S02]  /*ead0*/  FMUL.FTZ R0, R0, c[0x0][0x23c] ;  /* 0x00008f0000007a20 */ /* 0x000fe40000410000 */
[----:B------:R-:W2:Y:S01]  /*eae0*/  SHFL.BFLY PT, R3, R2, 0x1, 0x1f ;  /* 0x0c201f0002037f89 */ /* 0x000ea200000e0000 */
[----:B----4-:R-:W-:Y:S01]  /*eaf0*/  FMNMX.FTZ R4, R4, R5, !PT ;  /* 0x0000000504047209 */ /* 0x010fe20007810000 */
[----:B------:R3:W4:Y:S06]  /*eb00*/  MUFU.EX2 R72, R0 ;  /* 0x0000000000487308 */ /* 0x00072c0000000800 */
[----:B------:R-:W5:Y:S01]  /*eb10*/  SHFL.BFLY PT, R68, R4, 0x1, 0x1f ;  /* 0x0c201f0004447f89 */ /* 0x000f6200000e0000 */
[----:B-1----:R-:W-:Y:S02]  /*eb20*/  FMNMX.FTZ R69, R69, R7, !PT ;  /* 0x0000000745457209 */ /* 0x002fe40007810000 */
[----:B--2---:R-:W-:Y:S03]  /*eb30*/  FMNMX.FTZ R3, R2, R3, !PT ;  /* 0x0000000302037209 */ /* 0x004fe60007810000 */
[----:B---3--:R-:W-:Y:S02]  /*eb40*/  FADD.FTZ R0, -R69, R73 ;  /* 0x0000004945007221 */ /* 0x008fe40000010100 */
[----:B------:R-:W-:Y:S02]  /*eb50*/  FMUL.FTZ R73, R70, c[0x0][0x23c] ;  /* 0x00008f0046497a20 */ /* 0x000fe40000410000 */
[----:B------:R-:W-:Y:S01]  /*eb60*/  FMUL.FTZ R0, R0, c[0x0][0x23c] ;  /* 0x00008f0000007a20 */ /* 0x000fe20000410000 */
[----:B-----5:R-:W-:Y:S01]  /*eb70*/  FMNMX.FTZ R68, R4, R68, !PT ;  /* 0x0000004404447209 */ /* 0x020fe20007810000 */
[----:B----4-:R-:W-:Y:S01]  /*eb80*/  FMUL.FTZ R48, R72, R124 ;  /* 0x0000007c48307220 */ /* 0x010fe20000410000 */
[----:B------:R-:W-:Y:S01]  /*eb90*/  FSEL R73, R73, RZ, P2 ;  /* 0x000000ff49497208 */ /* 0x000fe20001000000 */
[----:B------:R1:W2:Y:S01]  /*eba0*/  MUFU.EX2 R71, R0 ;  /* 0x0000000000477308 */ /* 0x0002a20000000800 */
[----:B------:R-:W-:Y:S01]  /*ebb0*/  FSETP.NEU.FTZ.AND P2, PT, R69, -INF , PT ;  /* 0xff8000004500780b */ /* 0x000fe20003f5d000 */
[----:B------:R-:W-:Y:S02]  /*ebc0*/  FMUL.FTZ R78, R3, c[0x0][0x23c] ;  /* 0x00008f00034e7a20 */ /* 0x000fe40000410000 */
[--C-:B------:R-:W-:Y:S02]  /*ebd0*/  FFMA.FTZ R4, R146, c[0x0][0x23c], -R73.reuse ;  /* 0x00008f0092047a23 */ /* 0x100fe40000010849 */
[--C-:B------:R-:W-:Y:S02]  /*ebe0*/  FFMA.FTZ R5, R161, c[0x0][0x23c], -R73.reuse ;  /* 0x00008f00a1057a23 */ /* 0x100fe40000010849 */
[--C-:B------:R-:W-:Y:S02]  /*ebf0*/  FFMA.FTZ R7, R19, c[0x0][0x23c], -R73.reuse ;  /* 0x00008f0013077a23 */ /* 0x100fe40000010849 */
[----:B------:R3:W-:Y:S01]  /*ec00*/  MUFU.EX2 R240, R4 ;  /* 0x0000000400f07308 */ /* 0x0007e20000000800 */
[--C-:B------:R-:W-:Y:S02]  /*ec10*/  FFMA.FTZ R12, R32, c[0x0][0x23c], -R73.reuse ;  /* 0x00008f00200c7a23 */ /* 0x100fe40000010849 */
[----:B------:R-:W-:Y:S02]  /*ec20*/  FMUL.FTZ R32, R72, R108 ;  /* 0x0000006c48207220 */ /* 0x000fe40000410000 */
[--C-:B------:R-:W-:Y:S02]  /*ec30*/  FFMA.FTZ R56, R167, c[0x0][0x23c], -R73.reuse ;  /* 0x00008f00a7387a23 */ /* 0x100fe40000010849 */
[----:B------:R-:W-:Y:S03]  /*ec40*/  FFMA.FTZ R60, R169, c[0x0][0x23c], -R73 ;  /* 0x00008f00a93c7a23 */ /* 0x000fe60000010849 */
[----:B------:R4:W-:Y:S01]  /*ec50*/  MUFU.EX2 R242, R5 ;  /* 0x0000000500f27308 */ /* 0x0009e20000000800 */
[----:B-1----:R-:W-:Y:S02]  /*ec60*/  FADD.FTZ R0, -R68, R74 ;  /* 0x0000004a44007221 */ /* 0x002fe40000010100 */
[----:B------:R-:W-:Y:S02]  /*ec70*/  FMUL.FTZ R74, R69, c[0x0][0x23c] ;  /* 0x00008f00454a7a20 */ /* 0x000fe40000410000 */
[----:B------:R-:W-:Y:S05]  /*ec80*/  FMUL.FTZ R0, R0, c[0x0][0x23c] ;  /* 0x00008f0000007a20 */ /* 0x000fea0000410000 */
[----:B------:R1:W-:Y:S01]  /*ec90*/  MUFU.EX2 R227, R7 ;  /* 0x0000000700e37308 */ /* 0x0003e20000000800 */
[----:B------:R-:W-:Y:S01]  /*eca0*/  FSEL R74, R74, RZ, P2 ;  /* 0x000000ff4a4a7208 */ /* 0x000fe20001000000 */
[C---:B--2---:R-:W-:Y:S01]  /*ecb0*/  FMUL.FTZ R19, R71.reuse, R95 ;  /* 0x0000005f47137220 */ /* 0x044fe20000410000 */
[----:B------:R-:W-:Y:S01]  /*ecc0*/  FSETP.NEU.FTZ.AND P2, PT, R68, -INF , PT ;  /* 0xff8000004400780b */ /* 0x000fe20003f5d000 */
[----:B------:R-:W-:Y:S02]  /*ecd0*/  FMUL.FTZ R50, R71, R126 ;  /* 0x0000007e47327220 */ /* 0x000fe40000410000 */
[--C-:B---3--:R-:W-:Y:S02]  /*ece0*/  FFMA.FTZ R4, R147, c[0x0][0x23c], -R74.reuse ;  /* 0x00008f0093047a23 */ /* 0x108fe4000001084a */
[C---:B------:R-:W-:Y:S02]  /*ecf0*/  FMUL.FTZ R51, R71.reuse, R127 ;  /* 0x0000007f47337220 */ /* 0x040fe40000410000 */
[----:B------:R2:W-:Y:S01]  /*ed00*/  MUFU.EX2 R236, R4 ;  /* 0x0000000400ec7308 */ /* 0x0005e20000000800 */
[----:B------:R-:W-:Y:S02]  /*ed10*/  FMUL.FTZ R6, R71, R86 ;  /* 0x0000005647067220 */ /* 0x000fe40000410000 */
[--C-:B------:R-:W-:Y:S02]  /*ed20*/  FFMA.FTZ R79, R176, c[0x0][0x23c], -R74.reuse ;  /* 0x00008f00b04f7a23 */ /* 0x100fe4000001084a */
[--C-:B----4-:R-:W-:Y:S02]  /*ed30*/  FFMA.FTZ R5, R16, c[0x0][0x23c], -R74.reuse ;  /* 0x00008f0010057a23 */ /* 0x110fe4000001084a */
[----:B------:R-:W-:Y:S02]  /*ed40*/  FMUL.FTZ R16, R72, R92 ;  /* 0x0000005c48107220 */ /* 0x000fe40000410000 */
[--C-:B------:R-:W-:Y:S01]  /*ed50*/  FFMA.FTZ R62, R172, c[0x0][0x23c], -R74.reuse ;  /* 0x00008f00ac3e7a23 */ /* 0x100fe2000001084a */
[----:B------:R3:W4:Y:S01]  /*ed60*/  MUFU.EX2 R2, R0 ;  /* 0x0000000000027308 */ /* 0x0007220000000800 */
[--C-:B-1----:R-:W-:Y:S09]  /*ed70*/  FFMA.FTZ R7, R145, c[0x0][0x23c], -R74.reuse ;  /* 0x00008f0091077a23 */ /* 0x102ff2000001084a */
[----:B------:R1:W-:Y:S01]  /*ed80*/  MUFU.EX2 R237, R5 ;  /* 0x0000000500ed7308 */ /* 0x0003e20000000800 */
[----:B--2---:R-:W-:Y:S09]  /*ed90*/  FFMA.FTZ R4, R155, c[0x0][0x23c], -R74 ;  /* 0x00008f009b047a23 */ /* 0x004ff2000001084a */
[----:B------:R2:W5:Y:S01]  /*eda0*/  MUFU.EX2 R238, R4 ;  /* 0x0000000400ee7308 */ /* 0x0005620000000800 */
[----:B---3--:R-:W-:Y:S02]  /*edb0*/  FADD.FTZ R0, -R3, R75 ;  /* 0x0000004b03007221 */ /* 0x008fe40000010100 */
[----:B------:R-:W-:Y:S02]  /*edc0*/  FMUL.FTZ R75, R68, c[0x0][0x23c] ;  /* 0x00008f00444b7a20 */ /* 0x000fe40000410000 */
[C---:B----4-:R-:W-:Y:S05]  /*edd0*/  FMUL.FTZ R8, R2.reuse, R80 ;  /* 0x0000005002087220 */ /* 0x050fea0000410000 */
[----:B------:R3:W-:Y:S01]  /*ede0*/  MUFU.EX2 R222, R7 ;  /* 0x0000000700de7308 */ /* 0x0007e20000000800 */
[----:B------:R-:W-:Y:S01]  /*edf0*/  FSEL R75, R75, RZ, P2 ;  /* 0x000000ff4b4b7208 */ /* 0x000fe20001000000 */
[C---:B------:R-:W-:Y:S01]  /*ee00*/  FMUL.FTZ R9, R2.reuse, R81 ;  /* 0x0000005102097220 */ /* 0x040fe20000410000 */
[----:B------:R-:W-:Y:S01]  /*ee10*/  FSETP.NEU.FTZ.AND P2, PT, R3, -INF , PT ;  /* 0xff8000000300780b */ /* 0x000fe20003f5d000 */
[----:B------:R-:W-:Y:S02]  /*ee20*/  FMUL.FTZ R13, R2, R89 ;  /* 0x00000059020d7220 */ /* 0x000fe40000410000 */
[----:B-1----:R-:W-:Y:S01]  /*ee30*/  FFMA.FTZ R5, R152, c[0x0][0x23c], -R75 ;  /* 0x00008f0098057a23 */ /* 0x002fe2000001084b */
[----:B------:R-:W-:Y:S01]  /*ee40*/  FSEL R78, R78, RZ, P2 ;  /* 0x000000ff4e4e7208 */ /* 0x000fe20001000000 */
[----:B------:R-:W-:Y:S02]  /*ee50*/  FMUL.FTZ R0, R0, c[0x0][0x23c] ;  /* 0x00008f0000007a20 */ /* 0x000fe40000410000 */
[----:B------:R1:W-:Y:S01]  /*ee60*/  MUFU.EX2 R230, R5 ;  /* 0x0000000500e67308 */ /* 0x0003e20000000800 */
[----:B------:R-:W-:Y:S02]  /*ee70*/  FMUL.FTZ R57, R2, R133 ;  /* 0x0000008502397220 */ /* 0x000fe40000410000 */
[--C-:B------:R-:W-:Y:S02]  /*ee80*/  FFMA.FTZ R49, R170, c[0x0][0x23c], -R78.reuse ;  /* 0x00008f00aa317a23 */ /* 0x100fe4000001084e */
[----:B--2---:R-:W-:Y:S02]  /*ee90*/  FFMA.FTZ R4, R144, c[0x0][0x23c], -R73 ;  /* 0x00008f0090047a23 */ /* 0x004fe40000010849 */
[C---:B------:R-:W-:Y:S02]  /*eea0*/  FMUL.FTZ R29, R2.reuse, R105 ;  /* 0x00000069021d7220 */ /* 0x040fe40000410000 */
[C---:B------:R-:W-:Y:S01]  /*eeb0*/  FMUL.FTZ R40, R2.reuse, R116 ;  /* 0x0000007402287220 */ /* 0x040fe20000410000 */
[----:B------:R2:W-:Y:S01]  /*eec0*/  MUFU.EX2 R239, R4 ;  /* 0x0000000400ef7308 */ /* 0x0005e20000000800 */
[C---:B------:R-:W-:Y:S02]  /*eed0*/  FMUL.FTZ R45, R2.reuse, R121 ;  /* 0x00000079022d7220 */ /* 0x040fe40000410000 */
[----:B------:R-:W-:Y:S02]  /*eee0*/  FMUL.FTZ R61, R2, R137 ;  /* 0x00000089023d7220 */ /* 0x000fe40000410000 */
[----:B---3--:R-:W-:Y:S02]  /*eef0*/  FMUL.FTZ R7, R71, R87 ;  /* 0x0000005747077220 */ /* 0x008fe40000410000 */
[--C-:B------:R-:W-:Y:S02]  /*ef00*/  FFMA.FTZ R25, R24, c[0x0][0x23c], -R75.reuse ;  /* 0x00008f0018197a23 */ /* 0x100fe4000001084b */
[----:B------:R-:W-:Y:S01]  /*ef10*/  FMUL.FTZ R24, R2, R100 ;  /* 0x0000006402187220 */ /* 0x000fe20000410000 */
[----:B------:R3:W-:Y:S01]  /*ef20*/  MUFU.EX2 R226, R12 ;  /* 0x0000000c00e27308 */ /* 0x0007e20000000800 */
[--C-:B------:R-:W-:Y:S02]  /*ef30*/  FFMA.FTZ R41, R164, c[0x0][0x23c], -R75.reuse ;  /* 0x00008f00a4297a23 */ /* 0x100fe4000001084b */
[--C-:B------:R-:W-:Y:S02]  /*ef40*/  FFMA.FTZ R28, R162, c[0x0][0x23c], -R75.reuse ;  /* 0x00008f00a21c7a23 */ /* 0x100fe4000001084b */
[----:B-1----:R-:W-:Y:S01]  /*ef50*/  FMUL.FTZ R5, R72, R85 ;  /* 0x0000005548057220 */ /* 0x002fe20000410000 */
[----:B-----5:R-:W-:Y:S01]  /*ef60*/  F2FP.BF16.PACK_AB R85, R238, R236 ;  /* 0x000000ecee55723e */ /* 0x020fe200000010ff */
[----:B------:R-:W-:Y:S02]  /*ef70*/  FFMA.FTZ R44, R168, c[0x0][0x23c], -R75 ;  /* 0x00008f00a82c7a23 */ /* 0x000fe4000001084b */
[--C-:B------:R-:W-:Y:S01]  /*ef80*/  FFMA.FTZ R76, R76, c[0x0][0x23c], -R78.reuse ;  /* 0x00008f004c4c7a23 */ /* 0x100fe2000001084e */
[----:B------:R-:W1:Y:S01]  /*ef90*/  MUFU.EX2 R0, R0 ;  /* 0x0000000000007308 */ /* 0x000e620000000800 */
[--C-:B--2---:R-:W-:Y:S09]  /*efa0*/  FFMA.FTZ R4, R15, c[0x0][0x23c], -R73.reuse ;  /* 0x00008f000f047a23 */ /* 0x104ff20000010849 */
[----:B------:R-:W2:Y:S01]  /*efb0*/  MUFU.EX2 R241, R4 ;  /* 0x0000000400f17308 */ /* 0x000ea20000000800 */
[--C-:B---3--:R-:W-:Y:S02]  /*efc0*/  FFMA.FTZ R12, R33, c[0x0][0x23c], -R73.reuse ;  /* 0x00008f00210c7a23 */ /* 0x108fe40000010849 */
[----:B------:R-:W-:Y:S07]  /*efd0*/  FFMA.FTZ R33, R163, c[0x0][0x23c], -R78 ;  /* 0x00008f00a3217a23 */ /* 0x000fee000001084e */
[----:B------:R3:W-:Y:S01]  /*efe0*/  MUFU.EX2 R223, R12 ;  /* 0x0000000c00df7308 */ /* 0x0007e20000000800 */
[C---:B-1----:R-:W-:Y:S02]  /*eff0*/  FMUL.FTZ R10, R0.reuse, R82 ;  /* 0x00000052000a7220 */ /* 0x042fe40000410000 */
[C---:B------:R-:W-:Y:S02]  /*f000*/  FMUL.FTZ R11, R0.reuse, R83 ;  /* 0x00000053000b7220 */ /* 0x040fe40000410000 */
[C---:B------:R-:W-:Y:S01]  /*f010*/  FMUL.FTZ R59, R0.reuse, R135 ;  /* 0x00000087003b7220 */ /* 0x040fe20000410000 */
[----:B------:R-:W1:Y:S04]  /*f020*/  LDSM.16.MT88.4 R80, [R191+0x6000] ;  /* 0x00600000bf50783b */ /* 0x000e680000004200 */
[----:B------:R4:W-:Y:S01]  /*f030*/  MUFU.EX2 R135, R79 ;  /* 0x0000004f00877308 */ /* 0x0009e20000000800 */
[C---:B------:R-:W-:Y:S02]  /*f040*/  FMUL.FTZ R15, R0.reuse, R91 ;  /* 0x0000005b000f7220 */ /* 0x040fe40000410000 */
[----:B------:R-:W-:Y:S01]  /*f050*/  FMUL.FTZ R26, R0, R102 ;  /* 0x00000066001a7220 */ /* 0x000fe20000410000 */
[----:B--2---:R-:W-:Y:S01]  /*f060*/  F2FP.BF16.PACK_AB R86, R241, R239 ;  /* 0x000000eff156723e */ /* 0x004fe200000010ff */
[----:B------:R-:W-:Y:S02]  /*f070*/  FFMA.FTZ R4, R14, c[0x0][0x23c], -R74 ;  /* 0x00008f000e047a23 */ /* 0x000fe4000001084a */
[C---:B------:R-:W-:Y:S02]  /*f080*/  FMUL.FTZ R14, R0.reuse, R90 ;  /* 0x0000005a000e7220 */ /* 0x040fe40000410000 */
[C---:B------:R-:W-:Y:S01]  /*f090*/  FMUL.FTZ R27, R0.reuse, R103 ;  /* 0x00000067001b7220 */ /* 0x040fe20000410000 */
[----:B------:R2:W5:Y:S01]  /*f0a0*/  MUFU.EX2 R235, R4 ;  /* 0x0000000400eb7308 */ /* 0x0005620000000800 */
[C---:B------:R-:W-:Y:S02]  /*f0b0*/  FMUL.FTZ R58, R0.reuse, R134 ;  /* 0x00000086003a7220 */ /* 0x040fe40000410000 */
[----:B------:R-:W-:Y:S02]  /*f0c0*/  FMUL.FTZ R30, R0, R106 ;  /* 0x0000006a001e7220 */ /* 0x000fe40000410000 */
[----:B---3--:R-:W-:Y:S02]  /*f0d0*/  FMUL.FTZ R12, R2, R88 ;  /* 0x00000058020c7220 */ /* 0x008fe40000410000 */
[C---:B------:R-:W-:Y:S01]  /*f0e0*/  FMUL.FTZ R31, R0.reuse, R107 ;  /* 0x0000006b001f7220 */ /* 0x040fe20000410000 */
[----:B------:R-:W3:Y:S01]  /*f0f0*/  LDSM.16.MT88.4 R88, [R189+0x6800] ;  /* 0x00680000bd58783b */ /* 0x000ee20000004200 */
[C---:B------:R-:W-:Y:S01]  /*f100*/  FMUL.FTZ R42, R0.reuse, R118 ;  /* 0x00000076002a7220 */ /* 0x040fe20000410000 */
[----:B------:R1:W-:Y:S01]  /*f110*/  MUFU.EX2 R218, R25 ;  /* 0x0000001900da7308 */ /* 0x0003e20000000800 */
[C---:B------:R-:W-:Y:S02]  /*f120*/  FMUL.FTZ R43, R0.reuse, R119 ;  /* 0x00000077002b7220 */ /* 0x040fe40000410000 */
[----:B------:R-:W-:Y:S02]  /*f130*/  FMUL.FTZ R46, R0, R122 ;  /* 0x0000007a002e7220 */ /* 0x000fe40000410000 */
[----:B----4-:R-:W-:Y:S02]  /*f140*/  FFMA.FTZ R79, R166, c[0x0][0x23c], -R73 ;  /* 0x00008f00a64f7a23 */ /* 0x010fe40000010849 */
[C---:B------:R-:W-:Y:S02]  /*f150*/  FMUL.FTZ R47, R0.reuse, R123 ;  /* 0x0000007b002f7220 */ /* 0x040fe40000410000 */
[----:B------:R-:W-:Y:S01]  /*f160*/  FMUL.FTZ R63, R0, R139 ;  /* 0x0000008b003f7220 */ /* 0x000fe20000410000 */
[----:B------:R4:W-:Y:S01]  /*f170*/  MUFU.EX2 R166, R79 ;  /* 0x0000004f00a67308 */ /* 0x0009e20000000800 */
[----:B--2---:R-:W-:Y:S01]  /*f180*/  FFMA.FTZ R4, R153, c[0x0][0x23c], -R75 ;  /* 0x00008f0099047a23 */ /* 0x004fe2000001084b */
[----:B-----5:R-:W-:Y:S08]  /*f190*/  F2FP.BF16.PACK_AB R87, R237, R235 ;  /* 0x000000ebed57723e */ /* 0x020ff000000010ff */
[----:B------:R2:W-:Y:S01]  /*f1a0*/  MUFU.EX2 R232, R4 ;  /* 0x0000000400e87308 */ /* 0x0005e20000000800 */
[----:B-1----:R-:W-:Y:S09]  /*f1b0*/  FMUL.FTZ R25, R2, R101 ;  /* 0x0000006502197220 */ /* 0x002ff20000410000 */
[----:B------:R1:W-:Y:S01]  /*f1c0*/  MUFU.EX2 R170, R56 ;  /* 0x0000003800aa7308 */ /* 0x0003e20000000800 */
[----:B----4-:R-:W-:Y:S09]  /*f1d0*/  FFMA.FTZ R79, R171, c[0x0][0x23c], -R73 ;  /* 0x00008f00ab4f7a23 */ /* 0x010ff20000010849 */
[----:B------:R4:W-:Y:S01]  /*f1e0*/  MUFU.EX2 R217, R28 ;  /* 0x0000001c00d97308 */ /* 0x0009e20000000800 */
[--C-:B--2---:R-:W-:Y:S09]  /*f1f0*/  FFMA.FTZ R4, R160, c[0x0][0x23c], -R75.reuse ;  /* 0x00008f00a0047a23 */ /* 0x104ff2000001084b */
[----:B------:R2:W5:Y:S01]  /*f200*/  MUFU.EX2 R234, R4 ;  /* 0x0000000400ea7308 */ /* 0x0005620000000800 */
[C---:B-1----:R-:W-:Y:S09]  /*f210*/  FMUL.FTZ R56, R2.reuse, R132 ;  /* 0x0000008402387220 */ /* 0x042ff20000410000 */
[----:B------:R1:W-:Y:S01]  /*f220*/  MUFU.EX2 R216, R33 ;  /* 0x0000002100d87308 */ /* 0x0003e20000000800 */
[----:B----4-:R-:W-:Y:S09]  /*f230*/  FMUL.FTZ R28, R2, R104 ;  /* 0x00000068021c7220 */ /* 0x010ff20000410000 */
[----:B------:R4:W-:Y:S01]  /*f240*/  MUFU.EX2 R214, R41 ;  /* 0x0000002900d67308 */ /* 0x0009e20000000800 */
[--C-:B--2---:R-:W-:Y:S01]  /*f250*/  FFMA.FTZ R4, R149, c[0x0][0x23c], -R78.reuse ;  /* 0x00008f0095047a23 */ /* 0x104fe2000001084e */
[----:B-----5:R-:W-:Y:S08]  /*f260*/  F2FP.BF16.PACK_AB R64, R234, R232 ;  /* 0x000000e8ea40723e */ /* 0x020ff000000010ff */
[----:B------:R2:W-:Y:S01]  /*f270*/  MUFU.EX2 R225, R4 ;  /* 0x0000000400e17308 */ /* 0x0005e20000000800 */
[----:B-1----:R-:W-:Y:S09]  /*f280*/  FMUL.FTZ R33, R72, R109 ;  /* 0x0000006d48217220 */ /* 0x002ff20000410000 */
[----:B------:R1:W-:Y:S01]  /*f290*/  MUFU.EX2 R212, R49 ;  /* 0x0000003100d47308 */ /* 0x0003e20000000800 */
[----:B----4-:R-:W-:Y:S09]  /*f2a0*/  FMUL.FTZ R41, R2, R117 ;  /* 0x0000007502297220 */ /* 0x010ff20000410000 */
[----:B------:R4:W-:Y:S01]  /*f2b0*/  MUFU.EX2 R213, R44 ;  /* 0x0000002c00d57308 */ /* 0x0009e20000000800 */
[----:B--2---:R-:W-:Y:S09]  /*f2c0*/  FFMA.FTZ R4, R154, c[0x0][0x23c], -R78 ;  /* 0x00008f009a047a23 */ /* 0x004ff2000001084e */
[----:B------:R2:W5:Y:S01]  /*f2d0*/  MUFU.EX2 R229, R4 ;  /* 0x0000000400e57308 */ /* 0x0005620000000800 */
[----:B-1----:R-:W-:Y:S02]  /*f2e0*/  FMUL.FTZ R49, R72, R125 ;  /* 0x0000007d48317220 */ /* 0x002fe40000410000 */
[----:B------:R-:W-:Y:S07]  /*f2f0*/  LDSM.16.MT88.4 R124, [R190+0x7800] ;  /* 0x00780000be7c783b */ /* 0x000fee0000004200 */
[----:B------:R1:W-:Y:S01]  /*f300*/  MUFU.EX2 R168, R60 ;  /* 0x0000003c00a87308 */ /* 0x0003e20000000800 */
[C---:B----4-:R-:W-:Y:S09]  /*f310*/  FMUL.FTZ R44, R2.reuse, R120 ;  /* 0x00000078022c7220 */ /* 0x050ff20000410000 */
[----:B------:R4:W-:Y:S01]  /*f320*/  MUFU.EX2 R167, R62 ;  /* 0x0000003e00a77308 */ /* 0x0009e20000000800 */
[----:B--2---:R-:W-:Y:S01]  /*f330*/  FFMA.FTZ R4, R151, c[0x0][0x23c], -R75 ;  /* 0x00008f0097047a23 */ /* 0x004fe2000001084b */
[C---:B-----5:R-:W-:Y:S08]  /*f340*/  F2FP.BF16.PACK_AB R65, R229.reuse, R225 ;  /* 0x000000e1e541723e */ /* 0x060ff000000010ff */
[----:B------:R2:W5:Y:S01]  /*f350*/  MUFU.EX2 R233, R4 ;  /* 0x0000000400e97308 */ /* 0x0005620000000800 */
[C---:B-1----:R-:W-:Y:S02]  /*f360*/  FMUL.FTZ R60, R2.reuse, R136 ;  /* 0x00000088023c7220 */ /* 0x042fe40000410000 */
[----:B------:R-:W-:Y:S07]  /*f370*/  FFMA.FTZ R2, R2, R245, R232 ;  /* 0x000000f502027223 */ /* 0x000fee00000100e8 */
[----:B------:R-:W-:Y:S01]  /*f380*/  MUFU.EX2 R76, R76 ;  /* 0x0000004c004c7308 */ /* 0x000fe20000000800 */
[----:B------:R-:W-:Y:S02]  /*f390*/  FADD.FTZ R2, R234, R2 ;  /* 0x00000002ea027221 */ /* 0x000fe40000010000 */
[C---:B----4-:R-:W-:Y:S02]  /*f3a0*/  FMUL.FTZ R62, R0.reuse, R138 ;  /* 0x0000008a003e7220 */ /* 0x050fe40000410000 */
[----:B------:R-:W-:Y:S02]  /*f3b0*/  FFMA.FTZ R0, R0, R246, R225 ;  /* 0x000000f600007223 */ /* 0x000fe400000100e1 */
[----:B------:R-:W-:Y:S02]  /*f3c0*/  FADD.FTZ R2, R230, R2 ;  /* 0x00000002e6027221 */ /* 0x000fe40000010000 */
[----:B------:R-:W-:Y:S02]  /*f3d0*/  FADD.FTZ R0, R229, R0 ;  /* 0x00000000e5007221 */ /* 0x000fe40000010000 */
[----:B--2---:R-:W-:Y:S01]  /*f3e0*/  FFMA.FTZ R4, R150, c[0x0][0x23c], -R78 ;  /* 0x00008f0096047a23 */ /* 0x004fe2000001084e */
[C---:B-----5:R-:W-:Y:S01]  /*f3f0*/  F2FP.BF16.PACK_AB R66, R233.reuse, R230 ;  /* 0x000000e6e942723e */ /* 0x060fe200000010ff */
[----:B------:R-:W-:Y:S02]  /*f400*/  FADD.FTZ R2, R233, R2 ;  /* 0x00000002e9027221 */ /* 0x000fe40000010000 */
[----:B------:R1:W2:Y:S02]  /*f410*/  MUFU.EX2 R224, R4 ;  /* 0x0000000400e07308 */ /* 0x0002a40000000800 */
[----:B------:R-:W-:Y:S04]  /*f420*/  FADD.FTZ R2, R218, R2 ;  /* 0x00000002da027221 */ /* 0x000fe80000010000 */
[----:B------:R-:W-:Y:S04]  /*f430*/  FADD.FTZ R2, R217, R2 ;  /* 0x00000002d9027221 */ /* 0x000fe80000010000 */
[----:B------:R-:W-:Y:S02]  /*f440*/  FADD.FTZ R2, R214, R2 ;  /* 0x00000002d6027221 */ /* 0x000fe40000010000 */
[----:B-1----:R-:W-:Y:S02]  /*f450*/  FFMA.FTZ R4, R148, c[0x0][0x23c], -R78 ;  /* 0x00008f0094047a23 */ /* 0x002fe4000001084e */
[----:B--2---:R-:W-:Y:S02]  /*f460*/  FADD.FTZ R0, R224, R0 ;  /* 0x00000000e0007221 */ /* 0x004fe40000010000 */
[----:B------:R1:W2:Y:S02]  /*f470*/  MUFU.EX2 R228, R4 ;  /* 0x0000000400e47308 */ /* 0x0002a40000000800 */
[----:B-1----:R-:W-:Y:S01]  /*f480*/  FFMA.FTZ R4, R18, c[0x0][0x23c], -R73 ;  /* 0x00008f0012047a23 */ /* 0x002fe20000010849 */
[C---:B--2---:R-:W-:Y:S01]  /*f490*/  F2FP.BF16.PACK_AB R67, R228.reuse, R224 ;  /* 0x000000e0e443723e */ /* 0x044fe200000010ff */
[----:B------:R-:W-:Y:S06]  /*f4a0*/  FMUL.FTZ R18, R71, R94 ;  /* 0x0000005e47127220 */ /* 0x000fec0000410000 */
[----:B------:R1:W-:Y:S01]  /*f4b0*/  MUFU.EX2 R231, R4 ;  /* 0x0000000400e77308 */ /* 0x0003e20000000800 */
[----:B------:R-:W-:Y:S04]  /*f4c0*/  FADD.FTZ R0, R228, R0 ;  /* 0x00000000e4007221 */ /* 0x000fe80000010000 */
[----:B------:R-:W-:Y:S02]  /*f4d0*/  FADD.FTZ R0, R216, R0 ;  /* 0x00000000d8007221 */ /* 0x000fe40000010000 */
[--C-:B-1----:R-:W-:Y:S02]  /*f4e0*/  FFMA.FTZ R4, R17, c[0x0][0x23c], -R74.reuse ;  /* 0x00008f0011047a23 */ /* 0x102fe4000001084a */
[--C-:B------:R-:W-:Y:S02]  /*f4f0*/  FFMA.FTZ R17, R34, c[0x0][0x23c], -R74.reuse ;  /* 0x00008f0022117a23 */ /* 0x100fe4000001084a */
[----:B------:R1:W-:Y:S01]  /*f500*/  MUFU.EX2 R221, R4 ;  /* 0x0000000400dd7308 */ /* 0x0003e20000000800 */
[----:B------:R-:W-:Y:S09]  /*f510*/  FMUL.FTZ R34, R71, R110 ;  /* 0x0000006e47227220 */ /* 0x000ff20000410000 */
[----:B------:R2:W-:Y:S01]  /*f520*/  MUFU.EX2 R220, R17 ;  /* 0x0000001100dc7308 */ /* 0x0005e20000000800 */
[----:B-1----:R-:W-:Y:S01]  /*f530*/  FMUL.FTZ R4, R72, R84 ;  /* 0x0000005448047220 */ /* 0x002fe20000410000 */
[----:B------:R-:W-:Y:S07]  /*f540*/  F2FP.BF16.PACK_AB R84, R242, R240 ;  /* 0x000000f0f254723e */ /* 0x000fee00000010ff */
[-C--:B------:R-:W-:Y:S05]  /*f550*/  HMMA.16816.F32.BF16 R4, R84, R20.reuse, R4 ;  /* 0x000000145404723c */ /* 0x080fea0000041804 */
[C---:B--2---:R-:W-:Y:S02]  /*f560*/  FMUL.FTZ R17, R72.reuse, R93 ;  /* 0x0000005d48117220 */ /* 0x044fe40000410000 */
[----:B------:R-:W1:Y:S01]  /*f570*/  LDSM.16.MT88.4 R92, [R192+0x6800] ;  /* 0x00680000c05c783b */ /* 0x000e620000004200 */
[C---:B------:R-:W-:Y:S07]  /*f580*/  HMMA.16816.F32.BF16 R8, R64.reuse, R20, R8 ;  /* 0x000000144008723c */ /* 0x040fee0000041808 */
[----:B------:R-:W-:Y:S01]  /*f590*/  FFMA.FTZ R20, R35, c[0x0][0x23c], -R74 ;  /* 0x00008f0023147a23 */ /* 0x000fe2000001084a */
[-C--:B------:R-:W-:Y:S03]  /*f5a0*/  HMMA.16816.F32.BF16 R12, R64, R22.reuse, R12 ;  /* 0x00000016400c723c */ /* 0x080fe6000004180c */
[----:B------:R2:W-:Y:S01]  /*f5b0*/  MUFU.EX2 R219, R20 ;  /* 0x0000001400db7308 */ /* 0x0005e20000000800 */
[C---:B------:R-:W-:Y:S02]  /*f5c0*/  FMUL.FTZ R21, R72.reuse, R97 ;  /* 0x0000006148157220 */ /* 0x040fe40000410000 */
[C---:B------:R-:W-:Y:S02]  /*f5d0*/  FMUL.FTZ R35, R71.reuse, R111 ;  /* 0x0000006f47237220 */ /* 0x040fe40000410000 */
[C---:B------:R-:W-:Y:S01]  /*f5e0*/  HMMA.16816.F32.BF16 R16, R84.reuse, R22, R16 ;  /* 0x000000165410723c */ /* 0x040fe20000041810 */
[----:B------:R-:W-:Y:S06]  /*f5f0*/  LDSM.16.MT88.4 R108, [R192+0x7800] ;  /* 0x00780000c06c783b */ /* 0x000fec0000004200 */
[C---:B------:R-:W-:Y:S02]  /*f600*/  FMUL.FTZ R22, R71.reuse, R98 ;  /* 0x0000006247167220 */ /* 0x040fe40000410000 */
[----:B------:R-:W-:Y:S03]  /*f610*/  FMUL.FTZ R23, R71, R99 ;  /* 0x0000006347177220 */ /* 0x000fe60000410000 */
[C---:B--2---:R-:W-:Y:S02]  /*f620*/  FMUL.FTZ R20, R72.reuse, R96 ;  /* 0x0000006048147220 */ /* 0x044fe40000410000 */
[----:B------:R-:W2:Y:S05]  /*f630*/  LDSM.16.MT88.4 R96, [R190+0x6800] ;  /* 0x00680000be60783b */ /* 0x000eaa0000004200 */
[-C--:B------:R-:W-:Y:S08]  /*f640*/  HMMA.16816.F32.BF16 R20, R84, R36.reuse, R20 ;  /* 0x000000245414723c */ /* 0x080ff00000041814 */
[C---:B------:R-:W-:Y:S07]  /*f650*/  HMMA.16816.F32.BF16 R24, R64.reuse, R36, R24 ;  /* 0x000000244018723c */ /* 0x040fee0000041818 */
[----:B------:R-:W-:Y:S01]  /*f660*/  FFMA.FTZ R36, R165, c[0x0][0x23c], -R78 ;  /* 0x00008f00a5247a23 */ /* 0x000fe2000001084e */
[-C--:B------:R-:W-:Y:S01]  /*f670*/  HMMA.16816.F32.BF16 R28, R64, R38.reuse, R28 ;  /* 0x00000026401c723c */ /* 0x080fe2000004181c */
[----:B------:R4:W-:Y:S03]  /*f680*/  MUFU.EX2 R165, R79 ;  /* 0x0000004f00a57308 */ /* 0x0009e60000000800 */
[----:B------:R-:W-:Y:S04]  /*f690*/  FMUL.FTZ R37, R72, R113 ;  /* 0x0000007148257220 */ /* 0x000fe80000410000 */
[C---:B------:R-:W-:Y:S03]  /*f6a0*/  HMMA.16816.F32.BF16 R32, R84.reuse, R38, R32 ;  /* 0x000000265420723c */ /* 0x040fe60000041820 */
[----:B------:R5:W1:Y:S04]  /*f6b0*/  MUFU.EX2 R215, R36 ;  /* 0x0000002400d77308 */ /* 0x000a680000000800 */
[C---:B------:R-:W-:Y:S02]  /*f6c0*/  FMUL.FTZ R38, R71.reuse, R114 ;  /* 0x0000007247267220 */ /* 0x040fe40000410000 */
[----:B------:R-:W-:Y:S03]  /*f6d0*/  FMUL.FTZ R39, R71, R115 ;  /* 0x0000007347277220 */ /* 0x000fe60000410000 */
[----:B----4-:R-:W-:Y:S04]  /*f6e0*/  FFMA.FTZ R79, R174, c[0x0][0x23c], -R74 ;  /* 0x00008f00ae4f7a23 */ /* 0x010fe8000001084a */
[----:B------:R4:W-:Y:S01]  /*f6f0*/  MUFU.EX2 R164, R79 ;  /* 0x0000004f00a47308 */ /* 0x0009e20000000800 */
[----:B-----5:R-:W-:Y:S02]  /*f700*/  FMUL.FTZ R36, R72, R112 ;  /* 0x0000007048247220 */ /* 0x020fe40000410000 */
[----:B-1----:R-:W-:Y:S04]  /*f710*/  FADD.FTZ R0, R215, R0 ;  /* 0x00000000d7007221 */ /* 0x002fe80000010000 */
[----:B------:R-:W-:Y:S01]  /*f720*/  FADD.FTZ R0, R212, R0 ;  /* 0x00000000d4007221 */ /* 0x000fe20000010000 */
[-C--:B------:R-:W-:Y:S08]  /*f730*/  HMMA.16816.F32.BF16 R36, R84, R52.reuse, R36 ;  /* 0x000000345424723c */ /* 0x080ff00000041824 */
[C---:B------:R-:W-:Y:S04]  /*f740*/  HMMA.16816.F32.BF16 R40, R64.reuse, R52, R40 ;  /* 0x000000344028723c */ /* 0x040fe80000041828 */
[----:B----4-:R-:W-:Y:S03]  /*f750*/  FFMA.FTZ R79, R175, c[0x0][0x23c], -R74 ;  /* 0x00008f00af4f7a23 */ /* 0x010fe6000001084a */
[----:B------:R-:W-:Y:S01]  /*f760*/  FFMA.FTZ R52, R173, c[0x0][0x23c], -R78 ;  /* 0x00008f00ad347a23 */ /* 0x000fe2000001084e */
[-C--:B------:R-:W-:Y:S01]  /*f770*/  HMMA.16816.F32.BF16 R44, R64, R54.reuse, R44 ;  /* 0x00000036402c723c */ /* 0x080fe2000004182c */
[----:B------:R1:W-:Y:S03]  /*f780*/  MUFU.EX2 R163, R79 ;  /* 0x0000004f00a37308 */ /* 0x0003e60000000800 */
[----:B------:R-:W-:Y:S04]  /*f790*/  FMUL.FTZ R53, R72, R129 ;  /* 0x0000008148357220 */ /* 0x000fe80000410000 */
[C---:B------:R-:W-:Y:S03]  /*f7a0*/  HMMA.16816.F32.BF16 R48, R84.reuse, R54, R48 ;  /* 0x000000365430723c */ /* 0x040fe60000041830 */
[----:B------:R4:W5:Y:S04]  /*f7b0*/  MUFU.EX2 R173, R52 ;  /* 0x0000003400ad7308 */ /* 0x0009680000000800 */
[C---:B------:R-:W-:Y:S02]  /*f7c0*/  FMUL.FTZ R54, R71.reuse, R130 ;  /* 0x0000008247367220 */ /* 0x040fe40000410000 */
[----:B------:R-:W-:Y:S03]  /*f7d0*/  FMUL.FTZ R55, R71, R131 ;  /* 0x0000008347377220 */ /* 0x000fe60000410000 */
[--C-:B-1----:R-:W-:Y:S04]  /*f7e0*/  FFMA.FTZ R79, R178, c[0x0][0x23c], -R75.reuse ;  /* 0x00008f00b24f7a23 */ /* 0x102fe8000001084b */
[----:B------:R1:W-:Y:S01]  /*f7f0*/  MUFU.EX2 R134, R79 ;  /* 0x0000004f00867308 */ /* 0x0003e20000000800 */
[----:B----4-:R-:W-:Y:S07]  /*f800*/  FMUL.FTZ R52, R72, R128 ;  /* 0x0000008048347220 */ /* 0x010fee0000410000 */
[-C--:B------:R-:W-:Y:S08]  /*f810*/  HMMA.16816.F32.BF16 R52, R84, R80.reuse, R52 ;  /* 0x000000505434723c */ /* 0x080ff00000041834 */
[C---:B------:R-:W-:Y:S04]  /*f820*/  HMMA.16816.F32.BF16 R56, R64.reuse, R80, R56 ;  /* 0x000000504038723c */ /* 0x040fe80000041838 */
[--C-:B-1----:R-:W-:Y:S03]  /*f830*/  FFMA.FTZ R79, R177, c[0x0][0x23c], -R75.reuse ;  /* 0x00008f00b14f7a23 */ /* 0x102fe6000001084b */
[----:B------:R-:W-:Y:S01]  /*f840*/  F2FP.BF16.PACK_AB R80, R231, R227 ;  /* 0x000000e3e750723e */ /* 0x000fe200000010ff */
[-C--:B------:R-:W-:Y:S01]  /*f850*/  HMMA.16816.F32.BF16 R60, R64, R82.reuse, R60 ;  /* 0x00000052403c723c */ /* 0x080fe2000004183c */
[----:B------:R1:W4:Y:S03]  /*f860*/  MUFU.EX2 R133, R79 ;  /* 0x0000004f00857308 */ /* 0x0003260000000800 */
[----:B------:R-:W-:Y:S03]  /*f870*/  F2FP.BF16.PACK_AB R81, R222, R221 ;  /* 0x000000ddde51723e */ /* 0x000fe600000010ff */
[C---:B------:R-:W-:Y:S02]  /*f880*/  FMUL.FTZ R64, R72.reuse, R140 ;  /* 0x0000008c48407220 */ /* 0x040fe40000410000 */
[C---:B------:R-:W-:Y:S03]  /*f890*/  FMUL.FTZ R65, R72.reuse, R141 ;  /* 0x0000008d48417220 */ /* 0x040fe60000410000 */
[C---:B------:R-:W-:Y:S02]  /*f8a0*/  FMUL.FTZ R66, R71.reuse, R142 ;  /* 0x0000008e47427220 */ /* 0x040fe40000410000 */
[C---:B------:R-:W-:Y:S02]  /*f8b0*/  FMUL.FTZ R67, R71.reuse, R143 ;  /* 0x0000008f47437220 */ /* 0x040fe40000410000 */
[----:B------:R-:W-:Y:S02]  /*f8c0*/  FFMA.FTZ R72, R72, R243, R240 ;  /* 0x000000f348487223 */ /* 0x000fe400000100f0 */
[----:B------:R-:W-:Y:S03]  /*f8d0*/  FFMA.FTZ R71, R71, R244, R236 ;  /* 0x000000f447477223 */ /* 0x000fe600000100ec */
[----:B------:R-:W-:Y:S04]  /*f8e0*/  HMMA.16816.F32.BF16 R64, R84, R82, R64 ;  /* 0x000000525440723c */ /* 0x000fe80000041840 */
[--C-:B-1----:R-:W-:Y:S03]  /*f8f0*/  FFMA.FTZ R79, R179, c[0x0][0x23c], -R78.reuse ;  /* 0x00008f00b34f7a23 */ /* 0x102fe6000001084e */
[----:B------:R-:W-:Y:S01]  /*f900*/  F2FP.BF16.PACK_AB R82, R223, R226 ;  /* 0x000000e2df52723e */ /* 0x000fe200000010ff */
[----:B------:R1:W-:Y:S01]  /*f910*/  MUFU.EX2 R132, R79 ;  /* 0x0000004f00847308 */ /* 0x0003e20000000800 */
[----:B------:R-:W-:Y:S03]  /*f920*/  F2FP.BF16.PACK_AB R83, R219, R220 ;  /* 0x000000dcdb53723e */ /* 0x000fe600000010ff */
[----:B------:R-:W-:Y:S02]  /*f930*/  F2FP.BF16.PACK_AB R84, R217, R218 ;  /* 0x000000dad954723e */ /* 0x000fe400000010ff */
[----:B------:R-:W-:Y:S02]  /*f940*/  F2FP.BF16.PACK_AB R85, R215, R216 ;  /* 0x000000d8d755723e */ /* 0x000fe400000010ff */
[-C--:B---3--:R-:W-:Y:S05]  /*f950*/  HMMA.16816.F32.BF16 R4, R80, R88.reuse, R4 ;  /* 0x000000585004723c */ /* 0x088fea0000041804 */
[----:B------:R-:W-:Y:S02]  /*f960*/  F2FP.BF16.PACK_AB R86, R213, R214 ;  /* 0x000000d6d556723e */ /* 0x000fe400000010ff */
[----:B-----5:R-:W-:Y:S07]  /*f970*/  F2FP.BF16.PACK_AB R87, R173, R212 ;  /* 0x000000d4ad57723e */ /* 0x020fee00000010ff */
[C---:B------:R-:W-:Y:S04]  /*f980*/  HMMA.16816.F32.BF16 R8, R84.reuse, R88, R8 ;  /* 0x000000585408723c */ /* 0x040fe80000041808 */
[--C-:B-1----:R-:W-:Y:S04]  /*f990*/  FFMA.FTZ R79, R181, c[0x0][0x23c], -R78.reuse ;  /* 0x00008f00b54f7a23 */ /* 0x102fe8000001084e */
[-C--:B------:R-:W-:Y:S01]  /*f9a0*/  HMMA.16816.F32.BF16 R12, R84, R90.reuse, R12 ;  /* 0x0000005a540c723c */ /* 0x080fe2000004180c */
[----:B------:R1:W3:Y:S07]  /*f9b0*/  MUFU.EX2 R162, R79 ;  /* 0x0000004f00a27308 */ /* 0x0002ee0000000800 */
[C---:B------:R-:W-:Y:S01]  /*f9c0*/  HMMA.16816.F32.BF16 R16, R80.reuse, R90, R16 ;  /* 0x0000005a5010723c */ /* 0x040fe20000041810 */
[----:B------:R-:W5:Y:S07]  /*f9d0*/  LDSM.16.MT88.4 R88, [R191+0x6800] ;  /* 0x00680000bf58783b */ /* 0x000f6e0000004200 */
[-C--:B------:R-:W-:Y:S08]  /*f9e0*/  HMMA.16816.F32.BF16 R20, R80, R92.reuse, R20 ;  /* 0x0000005c5014723c */ /* 0x080ff00000041814 */
[C---:B------:R-:W-:Y:S04]  /*f9f0*/  HMMA.16816.F32.BF16 R24, R84.reuse, R92, R24 ;  /* 0x0000005c5418723c */ /* 0x040fe80000041818 */
[--C-:B-1----:R-:W-:Y:S03]  /*fa00*/  FFMA.FTZ R79, R180, c[0x0][0x23c], -R75.reuse ;  /* 0x00008f00b44f7a23 */ /* 0x102fe6000001084b */
[----:B------:R-:W-:Y:S01]  /*fa10*/  FFMA.FTZ R92, R184, c[0x0][0x23c], -R75 ;  /* 0x00008f00b85c7a23 */ /* 0x000fe2000001084b */
[-C--:B------:R-:W-:Y:S01]  /*fa20*/  HMMA.16816.F32.BF16 R28, R84, R94.reuse, R28 ;  /* 0x0000005e541c723c */ /* 0x080fe2000004181c */
[----:B------:R1:W-:Y:S07]  /*fa30*/  MUFU.EX2 R160, R79 ;  /* 0x0000004f00a07308 */ /* 0x0003ee0000000800 */
[C---:B------:R-:W-:Y:S03]  /*fa40*/  HMMA.16816.F32.BF16 R32, R80.reuse, R94, R32 ;  /* 0x0000005e5020723c */ /* 0x040fe60000041820 */
[----:B------:R3:W3:Y:S05]  /*fa50*/  MUFU.EX2 R161, R92 ;  /* 0x0000005c00a17308 */ /* 0x0006ea0000000800 */
[-C--:B--2---:R-:W-:Y:S08]  /*fa60*/  HMMA.16816.F32.BF16 R36, R80, R96.reuse, R36 ;  /* 0x000000605024723c */ /* 0x084ff00000041824 */
[C---:B------:R-:W-:Y:S04]  /*fa70*/  HMMA.16816.F32.BF16 R40, R84.reuse, R96, R40 ;  /* 0x000000605428723c */ /* 0x040fe80000041828 */
[--C-:B-1----:R-:W-:Y:S04]  /*fa80*/  FFMA.FTZ R79, R183, c[0x0][0x23c], -R78.reuse ;  /* 0x00008f00b74f7a23 */ /* 0x102fe8000001084e */
[-C--:B------:R-:W-:Y:S01]  /*fa90*/  HMMA.16816.F32.BF16 R44, R84, R98.reuse, R44 ;  /* 0x00000062542c723c */ /* 0x080fe2000004182c */
[----:B------:R1:W-:Y:S01]  /*faa0*/  MUFU.EX2 R155, R79 ;  /* 0x0000004f009b7308 */ /* 0x0003e20000000800 */
[----:B---3--:R-:W2:Y:S06]  /*fab0*/  LDSM.16.MT88.4 R92, [R189+0x7000] ;  /* 0x00700000bd5c783b */ /* 0x008eac0000004200 */
[C---:B------:R-:W-:Y:S02]  /*fac0*/  HMMA.16816.F32.BF16 R48, R80.reuse, R98, R48 ;  /* 0x000000625030723c */ /* 0x040fe40000041830 */
[----:B------:R-:W3:Y:S06]  /*fad0*/  LDSM.16.MT88.4 R96, [R192+0x7000] ;  /* 0x00700000c060783b */ /* 0x000eec0000004200 */
[-C--:B-----5:R-:W-:Y:S08]  /*fae0*/  HMMA.16816.F32.BF16 R52, R80, R88.reuse, R52 ;  /* 0x000000585034723c */ /* 0x0a0ff00000041834 */
[C---:B------:R-:W-:Y:S04]  /*faf0*/  HMMA.16816.F32.BF16 R56, R84.reuse, R88, R56 ;  /* 0x000000585438723c */ /* 0x040fe80000041838 */
[----:B-1----:R-:W-:Y:S04]  /*fb00*/  FFMA.FTZ R79, R187, c[0x0][0x23c], -R78 ;  /* 0x00008f00bb4f7a23 */ /* 0x002fe8000001084e */
[-C--:B------:R-:W-:Y:S01]  /*fb10*/  HMMA.16816.F32.BF16 R60, R84, R90.reuse, R60 ;  /* 0x0000005a543c723c */ /* 0x080fe2000004183c */
[----:B------:R1:W5:Y:S06]  /*fb20*/  MUFU.EX2 R154, R79 ;  /* 0x0000004f009a7308 */ /* 0x00036c0000000800 */
[----:B----4-:R-:W-:Y:S01]  /*fb30*/  F2FP.BF16.PACK_AB R84, R133, R134 ;  /* 0x000000868554723e */ /* 0x010fe200000010ff */
[----:B------:R-:W-:Y:S01]  /*fb40*/  HMMA.16816.F32.BF16 R64, R80, R90, R64 ;  /* 0x0000005a5040723c */ /* 0x000fe20000041840 */
[----:B------:R-:W4:Y:S03]  /*fb50*/  LDSM.16.MT88.4 R88, [R190+0x7000] ;  /* 0x00700000be58783b */ /* 0x000f260000004200 */
[----:B------:R-:W-:Y:S02]  /*fb60*/  F2FP.BF16.PACK_AB R85, R162, R132 ;  /* 0x00000084a255723e */ /* 0x000fe400000010ff */
[----:B------:R-:W-:Y:S02]  /*fb70*/  F2FP.BF16.PACK_AB R86, R160, R161 ;  /* 0x000000a1a056723e */ /* 0x000fe400000010ff */
[----:B------:R-:W-:Y:S04]  /*fb80*/  F2FP.BF16.PACK_AB R80, R168, R170 ;  /* 0x000000aaa850723e */ /* 0x000fe800000010ff */
[----:B------:R-:W-:Y:S02]  /*fb90*/  F2FP.BF16.PACK_AB R81, R135, R167 ;  /* 0x000000a78751723e */ /* 0x000fe400000010ff */
[----:B------:R-:W-:Y:S02]  /*fba0*/  F2FP.BF16.PACK_AB R82, R165, R166 ;  /* 0x000000a6a552723e */ /* 0x000fe400000010ff */
[----:B------:R-:W-:Y:S01]  /*fbb0*/  F2FP.BF16.PACK_AB R83, R163, R164 ;  /* 0x000000a4a353723e */ /* 0x000fe200000010ff */
[--C-:B-1----:R-:W-:Y:S01]  /*fbc0*/  FFMA.FTZ R79, R186, c[0x0][0x23c], -R73.reuse ;  /* 0x00008f00ba4f7a23 */ /* 0x102fe20000010849 */
[----:B-----5:R-:W-:Y:S03]  /*fbd0*/  F2FP.BF16.PACK_AB R87, R154, R155 ;  /* 0x0000009b9a57723e */ /* 0x020fe600000010ff */
[----:B------:R1:W-:Y:S02]  /*fbe0*/  MUFU.EX2 R153, R79 ;  /* 0x0000004f00997308 */ /* 0x0003e40000000800 */
[-C--:B--2---:R-:W-:Y:S08]  /*fbf0*/  HMMA.16816.F32.BF16 R4, R80, R92.reuse, R4 ;  /* 0x0000005c5004723c */ /* 0x084ff00000041804 */
[C---:B------:R-:W-:Y:S08]  /*fc00*/  HMMA.16816.F32.BF16 R8, R84.reuse, R92, R8 ;  /* 0x0000005c5408723c */ /* 0x040ff00000041808 */
[-C--:B------:R-:W-:Y:S04]  /*fc10*/  HMMA.16816.F32.BF16 R12, R84, R94.reuse, R12 ;  /* 0x0000005e540c723c */ /* 0x080fe8000004180c */
[--C-:B-1----:R-:W-:Y:S04]  /*fc20*/  FFMA.FTZ R79, R182, c[0x0][0x23c], -R73.reuse ;  /* 0x00008f00b64f7a23 */ /* 0x102fe80000010849 */
[C---:B------:R-:W-:Y:S01]  /*fc30*/  HMMA.16816.F32.BF16 R16, R80.reuse, R94, R16 ;  /* 0x0000005e5010723c */ /* 0x040fe20000041810 */
[----:B------:R-:W1:Y:S01]  /*fc40*/  LDSM.16.MT88.4 R92, [R191+0x7000] ;  /* 0x00700000bf5c783b */ /* 0x000e620000004200 */
[----:B------:R2:W5:Y:S06]  /*fc50*/  MUFU.EX2 R152, R79 ;  /* 0x0000004f00987308 */ /* 0x00056c0000000800 */
[-C--:B---3--:R-:W-:Y:S08]  /*fc60*/  HMMA.16816.F32.BF16 R20, R80, R96.reuse, R20 ;  /* 0x000000605014723c */ /* 0x088ff00000041814 */
[C---:B------:R-:W-:Y:S08]  /*fc70*/  HMMA.16816.F32.BF16 R24, R84.reuse, R96, R24 ;  /* 0x000000605418723c */ /* 0x040ff00000041818 */
[-C--:B------:R-:W-:Y:S04]  /*fc80*/  HMMA.16816.F32.BF16 R28, R84, R98.reuse, R28 ;  /* 0x00000062541c723c */ /* 0x080fe8000004181c */
[--C-:B--2---:R-:W-:Y:S01]  /*fc90*/  FFMA.FTZ R79, R185, c[0x0][0x23c], -R74.reuse ;  /* 0x00008f00b94f7a23 */ /* 0x104fe2000001084a */
[----:B-----5:R-:W-:Y:S03]  /*fca0*/  F2FP.BF16.PACK_AB R140, R152, R153 ;  /* 0x00000099988c723e */ /* 0x020fe600000010ff */
[C---:B------:R-:W-:Y:S01]  /*fcb0*/  HMMA.16816.F32.BF16 R32, R80.reuse, R98, R32 ;  /* 0x000000625020723c */ /* 0x040fe20000041820 */
[----:B------:R2:W-:Y:S01]  /*fcc0*/  MUFU.EX2 R151, R79 ;  /* 0x0000004f00977308 */ /* 0x0005e20000000800 */
[----:B------:R-:W3:Y:S06]  /*fcd0*/  LDSM.16.MT88.4 R96, [R189+0x7800] ;  /* 0x00780000bd60783b */ /* 0x000eec0000004200 */
[-C--:B----4-:R-:W-:Y:S08]  /*fce0*/  HMMA.16816.F32.BF16 R36, R80, R88.reuse, R36 ;  /* 0x000000585024723c */ /* 0x090ff00000041824 */
[C---:B------:R-:W-:Y:S08]  /*fcf0*/  HMMA.16816.F32.BF16 R40, R84.reuse, R88, R40 ;  /* 0x000000585428723c */ /* 0x040ff00000041828 */
[-C--:B------:R-:W-:Y:S04]  /*fd00*/  HMMA.16816.F32.BF16 R44, R84, R90.reuse, R44 ;  /* 0x0000005a542c723c */ /* 0x080fe8000004182c */
[--C-:B--2---:R-:W-:Y:S04]  /*fd10*/  FFMA.FTZ R79, R205, c[0x0][0x23c], -R74.reuse ;  /* 0x00008f00cd4f7a23 */ /* 0x104fe8000001084a */
[C---:B------:R-:W-:Y:S01]  /*fd20*/  HMMA.16816.F32.BF16 R48, R80.reuse, R90, R48 ;  /* 0x0000005a5030723c */ /* 0x040fe20000041830 */
[----:B------:R2:W4:Y:S07]  /*fd30*/  MUFU.EX2 R150, R79 ;  /* 0x0000004f00967308 */ /* 0x00052e0000000800 */
[-C--:B-1----:R-:W-:Y:S08]  /*fd40*/  HMMA.16816.F32.BF16 R52, R80, R92.reuse, R52 ;  /* 0x0000005c5034723c */ /* 0x082ff00000041834 */
[C---:B------:R-:W-:Y:S08]  /*fd50*/  HMMA.16816.F32.BF16 R56, R84.reuse, R92, R56 ;  /* 0x0000005c5438723c */ /* 0x040ff00000041838 */
[-C--:B------:R-:W-:Y:S04]  /*fd60*/  HMMA.16816.F32.BF16 R60, R84, R94.reuse, R60 ;  /* 0x0000005e543c723c */ /* 0x080fe8000004183c */
[--C-:B--2---:R-:W-:Y:S01]  /*fd70*/  FFMA.FTZ R79, R156, c[0x0][0x23c], -R73.reuse ;  /* 0x00008f009c4f7a23 */ /* 0x104fe20000010849 */
[----:B----4-:R-:W-:Y:S01]  /*fd80*/  F2FP.BF16.PACK_AB R141, R150, R151 ;  /* 0x00000097968d723e */ /* 0x010fe200000010ff */
[----:B------:R-:W-:Y:S02]  /*fd90*/  FFMA.FTZ R73, R157, c[0x0][0x23c], -R73 ;  /* 0x00008f009d497a23 */ /* 0x000fe40000010849 */
[----:B------:R-:W-:Y:S01]  /*fda0*/  HMMA.16816.F32.BF16 R64, R80, R94, R64 ;  /* 0x0000005e5040723c */ /* 0x000fe20000041840 */
[----:B------:R-:W-:Y:S10]  /*fdb0*/  MUFU.EX2 R149, R79 ;  /* 0x0000004f00957308 */ /* 0x000ff40000000800 */
[----:B------:R1:W2:Y:S02]  /*fdc0*/  MUFU.EX2 R148, R73 ;  /* 0x0000004900947308 */ /* 0x0002a40000000800 */
[--C-:B-1----:R-:W-:Y:S01]  /*fdd0*/  FFMA.FTZ R73, R158, c[0x0][0x23c], -R74.reuse ;  /* 0x00008f009e497a23 */ /* 0x102fe2000001084a */
[----:B--2---:R-:W-:Y:S01]  /*fde0*/  F2FP.BF16.PACK_AB R142, R148, R149 ;  /* 0x00000095948e723e */ /* 0x004fe200000010ff */
[----:B------:R-:W-:Y:S06]  /*fdf0*/  FFMA.FTZ R74, R159, c[0x0][0x23c], -R74 ;  /* 0x00008f009f4a7a23 */ /* 0x000fec000001084a */
[----:B------:R1:W-:Y:S10]  /*fe00*/  MUFU.EX2 R147, R73 ;  /* 0x0000004900937308 */ /* 0x0003f40000000800 */
[----:B------:R-:W2:Y:S01]  /*fe10*/  MUFU.EX2 R146, R74 ;  /* 0x0000004a00927308 */ /* 0x000ea20000000800 */
[--C-:B-1----:R-:W-:Y:S09]  /*fe20*/  FFMA.FTZ R73, R206, c[0x0][0x23c], -R75.reuse ;  /* 0x00008f00ce497a23 */ /* 0x102ff2000001084b */
[----:B------:R1:W-:Y:S01]  /*fe30*/  MUFU.EX2 R145, R73 ;  /* 0x0000004900917308 */ /* 0x0003e20000000800 */
[----:B--2---:R-:W-:Y:S07]  /*fe40*/  F2FP.BF16.PACK_AB R143, R146, R147 ;  /* 0x00000093928f723e */ /* 0x004fee00000010ff */
[-C--:B---3--:R-:W-:Y:S01]  /*fe50*/  HMMA.16816.F32.BF16 R84, R140, R96.reuse, R4 ;  /* 0x000000608c54723c */ /* 0x088fe20000041804 */
[----:B------:R-:W2:Y:S04]  /*fe60*/  LDSM.16.MT88.4 R4, [R191+0x7800] ;  /* 0x00780000bf04783b */ /* 0x000ea80000004200 */
[--C-:B-1----:R-:W-:Y:S04]  /*fe70*/  FFMA.FTZ R73, R207, c[0x0][0x23c], -R75.reuse ;  /* 0x00008f00cf497a23 */ /* 0x102fe8000001084b */
[----:B------:R1:W3:Y:S03]  /*fe80*/  MUFU.EX2 R144, R73 ;  /* 0x0000004900907308 */ /* 0x0002e60000000800 */
[--C-:B-1----:R-:W-:Y:S01]  /*fe90*/  FFMA.FTZ R73, R209, c[0x0][0x23c], -R78.reuse ;  /* 0x00008f00d1497a23 */ /* 0x102fe2000001084e */
[----:B---3--:R-:W-:Y:S06]  /*fea0*/  F2FP.BF16.PACK_AB R136, R144, R145 ;  /* 0x000000919088723e */ /* 0x008fec00000010ff */
[----:B------:R1:W-:Y:S02]  /*feb0*/  MUFU.EX2 R79, R73 ;  /* 0x00000049004f7308 */ /* 0x0003e40000000800 */
[--C-:B-1----:R-:W-:Y:S02]  /*fec0*/  FFMA.FTZ R73, R210, c[0x0][0x23c], -R78.reuse ;  /* 0x00008f00d2497a23 */ /* 0x102fe4000001084e */
[----:B------:R-:W-:Y:S06]  /*fed0*/  FFMA.FTZ R78, R77, c[0x0][0x23c], -R78 ;  /* 0x00008f004d4e7a23 */ /* 0x000fec000001084e */
[----:B------:R1:W3:Y:S10]  /*fee0*/  MUFU.EX2 R74, R73 ;  /* 0x00000049004a7308 */ /* 0x0002f40000000800 */
[----:B------:R-:W4:Y:S01]  /*fef0*/  MUFU.EX2 R78, R78 ;  /* 0x0000004e004e7308 */ /* 0x000f220000000800 */
[--C-:B-1----:R-:W-:Y:S01]  /*ff00*/  FFMA.FTZ R73, R211, c[0x0][0x23c], -R75.reuse ;  /* 0x00008f00d3497a23 */ /* 0x102fe2000001084b */
[----:B---3--:R-:W-:Y:S01]  /*ff10*/  F2FP.BF16.PACK_AB R137, R74, R79 ;  /* 0x0000004f4a89723e */ /* 0x008fe200000010ff */
[----:B------:R-:W-:Y:S07]  /*ff20*/  FFMA.FTZ R75, R208, c[0x0][0x23c], -R75 ;  /* 0x00008f00d04b7a23 */ /* 0x000fee000001084b */
[----:B------:R-:W-:Y:S01]  /*ff30*/  MUFU.EX2 R73, R73 ;  /* 0x0000004900497308 */ /* 0x000fe20000000800 */
[----:B----4-:R-:W-:Y:S09]  /*ff40*/  F2FP.BF16.PACK_AB R139, R78, R76 ;  /* 0x0000004c4e8b723e */ /* 0x010ff200000010ff */
[----:B------:R-:W1:Y:S02]  /*ff50*/  MUFU.EX2 R75, R75 ;  /* 0x0000004b004b7308 */ /* 0x000e640000000800 */
[----:B-1----:R-:W-:Y:S07]  /*ff60*/  F2FP.BF16.PACK_AB R138, R75, R73 ;  /* 0x000000494b8a723e */ /* 0x002fee00000010ff */
[C---:B------:R-:W-:Y:S07]  /*ff70*/  HMMA.16816.F32.BF16 R80, R136.reuse, R96, R8 ;  /* 0x000000608850723c */ /* 0x040fee0000041808 */
[----:B------:R-:W-:Y:S01]  /*ff80*/  FADD.FTZ R8, R242, R72 ;  /* 0x00000048f2087221 */ /* 0x000fe20000010000 */
[-C--:B------:R-:W-:Y:S04]  /*ff90*/  HMMA.16816.F32.BF16 R88, R136, R98.reuse, R12 ;  /* 0x000000628858723c */ /* 0x080fe8000004180c */
[----:B------:R-:W-:Y:S01]  /*ffa0*/  FADD.FTZ R9, R238, R71 ;  /* 0x00000047ee097221 */ /* 0x000fe20000010000 */
[----:B------:R-:W-:Y:S01]  /*ffb0*/  MOV R71, R70 ;  /* 0x0000004600477202 */ /* 0x000fe20000000f00 */
[----:B------:R-:W-:Y:S02]  /*ffc0*/  FADD.FTZ R8, R239, R8 ;  /* 0x00000008ef087221 */ /* 0x000fe40000010000 */
[C---:B------:R-:W-:Y:S04]  /*ffd0*/  HMMA.16816.F32.BF16 R92, R140.reuse, R98, R16 ;  /* 0x000000628c5c723c */ /* 0x040fe80000041810 */
[----:B------:R-:W-:Y:S02]  /*ffe0*/  FADD.FTZ R9, R235, R9 ;  /* 0x00000009eb097221 */ /* 0x000fe40000010000 */
[----:B------:R-:W-:Y:S02]  /*fff0*/  FADD.FTZ R8, R241, R8 ;  /* 0x00000008f1087221 */ /* 0x000fe40000010000 */
[-C--:B------:R-:W-:Y:S04]  /*10000*/  HMMA.16816.F32.BF16 R96, R140, R108.reuse, R20 ;  /* 0x0000006c8c60723c */ /* 0x080fe80000041814 */
[----:B------:R-:W-:Y:S02]  /*10010*/  FADD.FTZ R9, R237, R9 ;  /* 0x00000009ed097221 */ /* 0x000fe40000010000 */
[----:B------:R-:W-:Y:S02]  /*10020*/  FADD.FTZ R8, R227, R8 ;  /* 0x00000008e3087221 */ /* 0x000fe40000010000 */
[C---:B------:R-:W-:Y:S04]  /*10030*/  HMMA.16816.F32.BF16 R100, R136.reuse, R108, R24 ;  /* 0x0000006c8864723c */ /* 0x040fe80000041818 */
[----:B------:R-:W-:Y:S02]  /*10040*/  FADD.FTZ R9, R221, R9 ;  /* 0x00000009dd097221 */ /* 0x000fe40000010000 */
[----:B------:R-:W-:Y:S02]  /*10050*/  FADD.FTZ R8, R231, R8 ;  /* 0x00000008e7087221 */ /* 0x000fe40000010000 */
        /* <DEDUP_REMOVED lines=26> */
[----:B------:R-:W-:Y:S03]  /*10200*/  FADD.FTZ R9, R151, R9 ;  /* 0x0000000997097221 */ /* 0x000fe60000010000 */
[C---:B------:R-:W-:Y:S07]  /*10210*/  HMMA.16816.F32.BF16 R132, R136.reuse, R4, R56 ;  /* 0x000000048884723c */ /* 0x040fee0000041838 */
[----:B------:R-:W-:Y:S01]  /*10220*/  FADD.FTZ R4, R166, R10 ;  /* 0x0000000aa6047221 */ /* 0x000fe20000010000 */
[-C--:B------:R-:W-:Y:S04]  /*10230*/  HMMA.16816.F32.BF16 R136, R136, R6.reuse, R60 ;  /* 0x000000068888723c */ /* 0x080fe8000004183c */
        /* <DEDUP_REMOVED lines=10> */
[----:B------:R-:W-:Y:S01]  /*102e0*/  FADD.FTZ R4, R74, R5 ;  /* 0x000000054a047221 */ /* 0x000fe20000010000 */
[----:B------:R-:W-:Y:S01]  /*102f0*/  MOV R74, R68 ;  /* 0x00000044004a7202 */ /* 0x000fe20000000f00 */
        /* <DEDUP_REMOVED lines=9> */
[----:B------:R-:W-:Y:S01]  /*10390*/  FADD.FTZ R246, R78, R0 ;  /* 0x000000004ef67221 */ /* 0x000fe20000010000 */
[----:B------:R-:W-:-:S05]  /*103a0*/  @P1 BRA `(.L_x_924) ;  /* 0xffffd0c000001947 */ /* 0x000fca000383ffff */
.L_x_923:
[----:B------:R-:W1:Y:S01]  /*103b0*/  SHFL.BFLY PT, R0, R243, 0x2, 0x1f ;  /* 0x0c401f00f3007f89 */ /* 0x000e6200000e0000 */
[----:B------:R-:W-:Y:S01]  /*103c0*/  ISETP.NE.AND P0, PT, R252, -0x1, PT ;  /* 0xfffffffffc00780c */ /* 0x000fe20003f05270 */
[----:B------:R-:W2:Y:S01]  /*103d0*/  LDC.U8 R44, c[0x0][0x329] ;  /* 0x0000ca40ff2c7b82 */ /* 0x000ea20000000000 */
[----:B------:R-:W-:Y:S01]  /*103e0*/  BSSY B0, `(.L_x_927) ;  /* 0x0000127000007945 */ /* 0x000fe20003800000 */
[----:B------:R-:W3:Y:S04]  /*103f0*/  SHFL.BFLY PT, R2, R244, 0x2, 0x1f ;  /* 0x0c401f00f4027f89 */ /* 0x000ee800000e0000 */
[----:B------:R-:W4:Y:S04]  /*10400*/  SHFL.BFLY PT, R7, R245, 0x2, 0x1f ;  /* 0x0c401f00f5077f89 */ /* 0x000f2800000e0000 */
[----:B------:R-:W5:Y:S04]  /*10410*/  SHFL.BFLY PT, R6, R246, 0x2, 0x1f ;  /* 0x0c401f00f6067f89 */ /* 0x000f6800000e0000 */
[----:B------:R-:W2:Y:S01]  /*10420*/  S2R R62, SR_TID.X ;  /* 0x00000000003e7919 */ /* 0x000ea20000002100 */
[----:B-1----:R-:W-:-:S02]  /*10430*/  FADD.FTZ R0, R0, R243 ;  /* 0x000000f300007221 */ /* 0x002fc40000010000 */
[----:B---3--:R-:W-:-:S03]  /*10440*/  FADD.FTZ R2, R2, R244 ;  /* 0x000000f402027221 */ /* 0x008fc60000010000 */
[----:B------:R-:W1:Y:S01]  /*10450*/  SHFL.BFLY PT, R4, R0, 0x1, 0x1f ;  /* 0x0c201f0000047f89 */ /* 0x000e6200000e0000 */
[----:B----4-:R-:W-:-:S03]  /*10460*/  FADD.FTZ R7, R7, R245 ;  /* 0x000000f507077221 */ /* 0x010fc60000010000 */
[----:B------:R-:W3:Y:S01]  /*10470*/  SHFL.BFLY PT, R5, R2, 0x1, 0x1f ;  /* 0x0c201f0002057f89 */ /* 0x000ee200000e0000 */
[----:B-----5:R-:W-:-:S03]  /*10480*/  FADD.FTZ R6, R6, R246 ;  /* 0x000000f606067221 */ /* 0x020fc60000010000 */
[----:B------:R-:W4:Y:S01]  /*10490*/  SHFL.BFLY PT, R8, R7, 0x1, 0x1f ;  /* 0x0c201f0007087f89 */ /* 0x000f2200000e0000 */
[----:B--2---:R-:W-:-:S03]  /*104a0*/  SHF.R.S32.HI R43, RZ, 0x1f, R62 ;  /* 0x0000001fff2b7819 */ /* 0x004fc6000001143e */
[----:B------:R-:W2:Y:S01]  /*104b0*/  SHFL.BFLY PT, R9, R6, 0x1, 0x1f ;  /* 0x0c201f0006097f89 */ /* 0x000ea200000e0000 */
[----:B-1----:R-:W-:Y:S01]  /*104c0*/  FADD.FTZ R39, R0, R4 ;  /* 0x0000000400277221 */ /* 0x002fe20000010000 */
[----:B------:R-:W-:Y:S01]  /*104d0*/  MOV R0, 0x3f800000 ;  /* 0x3f80000000007802 */ /* 0x000fe20000000f00 */
[----:B---3--:R-:W-:-:S03]  /*104e0*/  FADD.FTZ R40, R2, R5 ;  /* 0x0000000502287221 */ /* 0x008fc60000010000 */
[----:B------:R-:W-:Y:S01]  /*104f0*/  FSETP.NE.FTZ.AND P6, PT, R39, RZ, PT ;  /* 0x000000ff2700720b */ /* 0x000fe20003fd5000 */
[----:B------:R-:W-:Y:S01]  /*10500*/  @P0 IMAD.WIDE.U32 R4, R252, c[0x0][0x1e8], RZ ;  /* 0x00007a00fc040a25 */ /* 0x000fe200078e00ff */
[----:B------:R-:W-:Y:S02]  /*10510*/  MOV R2, 0x3f800000 ;  /* 0x3f80000000027802 */ /* 0x000fe40000000f00 */
[----:B------:R-:W-:Y:S01]  /*10520*/  FSETP.NE.FTZ.AND P5, PT, R40, RZ, PT ;  /* 0x000000ff2800720b */ /* 0x000fe20003fb5000 */
[----:B----4-:R-:W-:Y:S01]  /*10530*/  FADD.FTZ R41, R7, R8 ;  /* 0x0000000807297221 */ /* 0x010fe20000010000 */
[----:B------:R-:W-:Y:S01]  /*10540*/  @P0 MOV R60, R4 ;  /* 0x00000004003c0202 */ /* 0x000fe20000000f00 */
[----:B--2---:R-:W-:Y:S01]  /*10550*/  FADD.FTZ R42, R6, R9 ;  /* 0x00000009062a7221 */ /* 0x004fe20000010000 */
[----:B------:R-:W-:Y:S01]  /*10560*/  MOV R4, 0x3f800000 ;  /* 0x3f80000000047802 */ /* 0x000fe20000000f00 */
[----:B------:R-:W-:Y:S01]  /*10570*/  @P0 IMAD R61, R252, c[0x0][0x1ec], R5 ;  /* 0x00007b00fc3d0a24 */ /* 0x000fe200078e0205 */
[----:B------:R-:W-:-:S02]  /*10580*/  FSETP.NE.FTZ.AND P4, PT, R41, RZ, PT ;  /* 0x000000ff2900720b */ /* 0x000fc40003f95000 */
[----:B------:R-:W-:Y:S01]  /*10590*/  FSETP.NE.FTZ.AND P3, PT, R42, RZ, PT ;  /* 0x000000ff2a00720b */ /* 0x000fe20003f75000 */
[----:B------:R-:W1:Y:S08]  /*105a0*/  @P6 MUFU.RCP R0, R39 ;  /* 0x0000002700006308 */ /* 0x000e700000001000 */
[----:B------:R-:W2:Y:S08]  /*105b0*/  @P5 MUFU.RCP R4, R40 ;  /* 0x0000002800045308 */ /* 0x000eb00000001000 */
[----:B------:R-:W3:Y:S01]  /*105c0*/  @P4 MUFU.RCP R2, R41 ;  /* 0x0000002900024308 */ /* 0x000ee20000001000 */
[----:B-1----:R-:W-:-:S02]  /*105d0*/  FMUL.FTZ R84, R0, R84 ;  /* 0x0000005400547220 */ /* 0x002fc40000410000 */
[C---:B------:R-:W-:Y:S02]  /*105e0*/  FMUL.FTZ R8, R0.reuse, R85 ;  /* 0x0000005500087220 */ /* 0x040fe40000410000 */
[C---:B------:R-:W-:Y:S02]  /*105f0*/  FMUL.FTZ R92, R0.reuse, R92 ;  /* 0x0000005c005c7220 */ /* 0x040fe40000410000 */
[----:B------:R-:W-:Y:S01]  /*10600*/  FMUL.FTZ R5, R0, R93 ;  /* 0x0000005d00057220 */ /* 0x000fe20000410000 */
        /* <DEDUP_REMOVED lines=19> */
[----:B------:R-:W-:Y:S02]  /*10740*/  IMAD.MOV.U32 R0, RZ, RZ, 0x3f800000 ;  /* 0x3f800000ff007424 */ /* 0x000fe400078e00ff */
[C---:B--2---:R-:W-:Y:S01]  /*10750*/  FMUL.FTZ R86, R4.reuse, R86 ;  /* 0x0000005604567220 */ /* 0x044fe20000410000 */
[----:B------:R-:W-:Y:S01]  /*10760*/  F2FP.BF16.PACK_AB R11, R11, R140 ;  /* 0x0000008c0b0b723e */ /* 0x000fe200000010ff */
[----:B------:R-:W-:-:S02]  /*10770*/  FMUL.FTZ R6, R4, R87 ;  /* 0x0000005704067220 */ /* 0x000fc40000410000 */
[C---:B------:R-:W-:Y:S01]  /*10780*/  FMUL.FTZ R94, R4.reuse, R94 ;  /* 0x0000005e045e7220 */ /* 0x040fe20000410000 */
[----:B------:R-:W1:Y:S01]  /*10790*/  @P3 MUFU.RCP R0, R42 ;  /* 0x0000002a00003308 */ /* 0x000e620000001000 */
        /* <DEDUP_REMOVED lines=19> */
[C---:B------:R-:W-:Y:S01]  /*108d0*/  LEA.HI R4, R43.reuse, R62, RZ, 0x2 ;  /* 0x0000003e2b047211 */ /* 0x040fe200078f10ff */
[C---:B---3--:R-:W-:Y:S01]  /*108e0*/  FMUL.FTZ R80, R2.reuse, R80 ;  /* 0x0000005002507220 */ /* 0x048fe20000410000 */
[----:B------:R-:W-:Y:S01]  /*108f0*/  LEA.HI R43, R43, R62, RZ, 0x5 ;  /* 0x0000003e2b2b7211 */ /* 0x000fe200078f28ff */
[C---:B------:R-:W-:Y:S01]  /*10900*/  FMUL.FTZ R13, R2.reuse, R81 ;  /* 0x00000051020d7220 */ /* 0x040fe20000410000 */
[----:B------:R-:W-:Y:S01]  /*10910*/  SHF.R.S32.HI R7, RZ, 0x2, R4 ;  /* 0x00000002ff077819 */ /* 0x000fe20000011404 */
[C---:B------:R-:W-:Y:S01]  /*10920*/  FMUL.FTZ R88, R2.reuse, R88 ;  /* 0x0000005802587220 */ /* 0x040fe20000410000 */
[----:B------:R-:W-:Y:S01]  /*10930*/  SHF.R.S32.HI R38, RZ, 0x5, R43 ;  /* 0x00000005ff267819 */ /* 0x000fe2000001142b */
[C---:B------:R-:W-:Y:S01]  /*10940*/  FMUL.FTZ R21, R2.reuse, R89 ;  /* 0x0000005902157220 */ /* 0x040fe20000410000 */
[----:B------:R-:W-:Y:S01]  /*10950*/  F2FP.BF16.PACK_AB R13, R13, R80 ;  /* 0x000000500d0d723e */ /* 0x000fe200000010ff */
[----:B------:R-:W-:Y:S01]  /*10960*/  FMUL.FTZ R100, R2, R100 ;  /* 0x0000006402647220 */ /* 0x000fe20000410000 */
[----:B------:R-:W-:Y:S01]  /*10970*/  F2FP.BF16.PACK_AB R36, R36, R130 ;  /* 0x000000822424723e */ /* 0x000fe200000010ff */
[C---:B------:R-:W-:Y:S01]  /*10980*/  FMUL.FTZ R17, R2.reuse, R101 ;  /* 0x0000006502117220 */ /* 0x040fe20000410000 */
[----:B------:R-:W-:Y:S01]  /*10990*/  F2FP.BF16.PACK_AB R21, R21, R88 ;  /* 0x000000581515723e */ /* 0x000fe200000010ff */
[----:B------:R-:W-:Y:S01]  /*109a0*/  FMUL.FTZ R104, R2, R104 ;  /* 0x0000006802687220 */ /* 0x000fe20000410000 */
[----:B------:R-:W-:Y:S01]  /*109b0*/  F2FP.BF16.PACK_AB R22, R22, R142 ;  /* 0x0000008e1616723e */ /* 0x000fe200000010ff */
        /* <DEDUP_REMOVED lines=9> */
[C---:B------:R-:W-:Y:S01]  /*10a50*/  FMUL.FTZ R35, R2.reuse, R133 ;  /* 0x0000008502237220 */ /* 0x040fe20000410000 */
        /* <DEDUP_REMOVED lines=32> */
[C---:B------:R-:W-:Y:S02]  /*10c60*/  SHF.L.U32 R4, R0.reuse, 0x6, RZ ;  /* 0x0000000600047819 */ /* 0x040fe400000006ff */
[----:B------:R-:W-:-:S02]  /*10c70*/  LOP3.LUT R7, R0, 0x1, RZ, 0xc0, !PT ;  /* 0x0000000100077812 */ /* 0x000fc400078ec0ff */
[----:B------:R-:W-:Y:S02]  /*10c80*/  IADD3 R2, -R2, R62, RZ ;  /* 0x0000003e02027210 */ /* 0x000fe40007ffe1ff */
[----:B------:R-:W-:Y:S02]  /*10c90*/  LOP3.LUT R4, R4, 0x1c0, RZ, 0xc0, !PT ;  /* 0x000001c004047812 */ /* 0x000fe400078ec0ff */
[----:B------:R-:W-:Y:S01]  /*10ca0*/  ISETP.NE.U32.AND P1, PT, R7, 0x1, PT ;  /* 0x000000010700780c */ /* 0x000fe20003f25070 */
[----:B------:R-:W-:Y:S01]  /*10cb0*/  IMAD.MOV.U32 R7, RZ, RZ, -0x10 ;  /* 0xfffffff0ff077424 */ /* 0x000fe200078e00ff */
[----:B------:R-:W-:Y:S02]  /*10cc0*/  LEA R2, R38, R2, 0x9 ;  /* 0x0000000226027211 */ /* 0x000fe400078e48ff */
[----:B------:R-:W-:Y:S02]  /*10cd0*/  LEA.HI R4, R4, R4, RZ, 0x1d ;  /* 0x0000000404047211 */ /* 0x000fe400078fe8ff */
[----:B------:R-:W-:-:S02]  /*10ce0*/  SEL R7, R7, 0x10, !P1 ;  /* 0x0000001007077807 */ /* 0x000fc40004800000 */
[----:B------:R-:W-:Y:S02]  /*10cf0*/  LEA R2, R2, R4, 0x1 ;  /* 0x0000000402027211 */ /* 0x000fe400078e08ff */
[----:B------:R-:W-:Y:S02]  /*10d00*/  R2P PR, R0, 0x6 ;  /* 0x0000000600007804 */ /* 0x000fe40000000000 */
[----:B------:R-:W-:Y:S02]  /*10d10*/  SHF.L.U32 R2, R2, 0x1, RZ ;  /* 0x0000000102027819 */ /* 0x000fe400000006ff */
[----:B------:R-:W-:Y:S02]  /*10d20*/  MOV R0, 0x20 ;  /* 0x0000002000007802 */ /* 0x000fe40000000f00 */
[----:B------:R-:W-:Y:S01]  /*10d30*/  IADD3 R4, R2, R7, RZ ;  /* 0x0000000702047210 */ /* 0x000fe20007ffe0ff */
[----:B------:R1:W-:Y:S01]  /*10d40*/  STS [R2], R8 ;  /* 0x0000000802007388 */ /* 0x0003e20000000800 */
[----:B------:R-:W-:-:S02]  /*10d50*/  F2FP.BF16.PACK_AB R32, R135, R32 ;  /* 0x000000208720723e */ /* 0x000fc400000010ff */
[----:B------:R-:W-:Y:S01]  /*10d60*/  F2FP.BF16.PACK_AB R9, R139, R9 ;  /* 0x000000098b09723e */ /* 0x000fe200000010ff */
[----:B------:R2:W-:Y:S04]  /*10d70*/  STS [R2+0x400], R6 ;  /* 0x0004000602007388 */ /* 0x0005e80000000800 */
[----:B------:R3:W-:Y:S04]  /*10d80*/  STS [R4], R5 ;  /* 0x0000000504007388 */ /* 0x0007e80000000800 */
[----:B------:R4:W-:Y:S04]  /*10d90*/  STS [R4+0x400], R12 ;  /* 0x0004000c04007388 */ /* 0x0009e80000000800 */
[----:B------:R-:W-:Y:S04]  /*10da0*/  STS [R2+0x2000], R13 ;  /* 0x0020000d02007388 */ /* 0x000fe80000000800 */
[----:B------:R5:W-:Y:S04]  /*10db0*/  STS [R2+0x2400], R14 ;  /* 0x0024000e02007388 */ /* 0x000be80000000800 */
[----:B------:R-:W-:Y:S01]  /*10dc0*/  STS [R4+0x2000], R21 ;  /* 0x0020001504007388 */ /* 0x000fe20000000800 */
[----:B-1----:R-:W-:-:S02]  /*10dd0*/  SEL R8, R0, 0xffffffe0, !P1 ;  /* 0xffffffe000087807 */ /* 0x002fc40004800000 */
[C---:B------:R-:W-:Y:S01]  /*10de0*/  IADD3 R0, R2.reuse, 0x40, RZ ;  /* 0x0000004002007810 */ /* 0x040fe20007ffe0ff */
[----:B------:R-:W-:Y:S01]  /*10df0*/  STS [R4+0x2400], R20 ;  /* 0x0024001404007388 */ /* 0x000fe20000000800 */
[C---:B------:R-:W-:Y:S01]  /*10e00*/  @P2 IADD3 R0, R2.reuse, -0x40, RZ ;  /* 0xffffffc002002810 */ /* 0x040fe20007ffe0ff */
[----:B--2---:R-:W-:Y:S01]  /*10e10*/  IMAD.IADD R6, R2, 0x1, R8 ;  /* 0x0000000102067824 */ /* 0x004fe200078e0208 */
[----:B------:R-:W-:Y:S02]  /*10e20*/  ISETP.NE.AND P1, PT, R44, RZ, PT ;  /* 0x000000ff2c00720c */ /* 0x000fe40003f25270 */
[----:B---3--:R-:W-:Y:S02]  /*10e30*/  IADD3 R5, R4, R8, RZ ;  /* 0x0000000804057210 */ /* 0x008fe40007ffe0ff */
[----:B------:R-:W-:Y:S01]  /*10e40*/  STS [R6], R19 ;  /* 0x0000001306007388 */ /* 0x000fe20000000800 */
[----:B----4-:R-:W1:Y:S03]  /*10e50*/  LDC.U8 R12, c[0x0][0x328] ;  /* 0x0000ca00ff0c7b82 */ /* 0x010e660000000000 */
[----:B------:R-:W-:Y:S04]  /*10e60*/  STS [R6+0x400], R18 ;  /* 0x0004001206007388 */ /* 0x000fe80000000800 */
[----:B------:R2:W-:Y:S01]  /*10e70*/  STS [R5], R16 ;  /* 0x0000001005007388 */ /* 0x0005e20000000800 */
[----:B-----5:R-:W-:-:S03]  /*10e80*/  IADD3 R2, R8, 0x400, R0 ;  /* 0x0000040008027810 */ /* 0x020fc60007ffe000 */
[----:B------:R3:W-:Y:S04]  /*10e90*/  STS [R5+0x400], R15 ;  /* 0x0004000f05007388 */ /* 0x0007e80000000800 */
[----:B------:R4:W-:Y:S04]  /*10ea0*/  STS [R6+0x2000], R17 ;  /* 0x0020001106007388 */ /* 0x0009e80000000800 */
[----:B------:R5:W-:Y:S04]  /*10eb0*/  STS [R6+0x2400], R24 ;  /* 0x0024001806007388 */ /* 0x000be80000000800 */
[----:B------:R-:W-:Y:S01]  /*10ec0*/  STS [R5+0x2000], R23 ;  /* 0x0020001705007388 */ /* 0x000fe20000000800 */
[----:B-1----:R-:W-:-:S03]  /*10ed0*/  ISETP.NE.AND P2, PT, R12, RZ, PT ;  /* 0x000000ff0c00720c */ /* 0x002fc60003f45270 */
[----:B------:R1:W-:Y:S01]  /*10ee0*/  STS [R5+0x2400], R31 ;  /* 0x0024001f05007388 */ /* 0x0003e20000000800 */
[----:B------:R-:W-:Y:S03]  /*10ef0*/  @P5 MUFU.LG2 R12, R40 ;  /* 0x00000028000c5308 */ /* 0x000fe60000000c00 */
[----:B------:R-:W-:Y:S01]  /*10f00*/  STS [R0], R30 ;  /* 0x0000001e00007388 */ /* 0x000fe20000000800 */
[----:B--2---:R-:W-:-:S03]  /*10f10*/  MOV R16, 0x7f800000 ;  /* 0x7f80000000107802 */ /* 0x004fc60000000f00 */
[----:B------:R-:W-:Y:S01]  /*10f20*/  STS [R0+0x400], R29 ;  /* 0x0004001d00007388 */ /* 0x000fe20000000800 */
[----:B---3--:R-:W-:-:S03]  /*10f30*/  MOV R15, 0x7f800000 ;  /* 0x7f800000000f7802 */ /* 0x008fc60000000f00 */
[----:B------:R-:W2:Y:S01]  /*10f40*/  S2R R13, SR_CTAID.Y ;  /* 0x00000000000d7919 */ /* 0x000ea20000002600 */
[----:B----4-:R-:W-:-:S03]  /*10f50*/  MOV R17, 0x7f800000 ;  /* 0x7f80000000117802 */ /* 0x010fc60000000f00 */
[----:B------:R-:W3:Y:S01]  /*10f60*/  S2R R14, SR_CTAID.X ;  /* 0x00000000000e7919 */ /* 0x000ee20000002500 */
[C---:B-----5:R-:W-:Y:S02]  /*10f70*/  IADD3 R6, R7.reuse, R2, RZ ;  /* 0x0000000207067210 */ /* 0x060fe40007ffe0ff */
[----:B------:R-:W-:Y:S01]  /*10f80*/  IADD3 R2, R7, R0, RZ ;  /* 0x0000000007027210 */ /* 0x000fe20007ffe0ff */
[----:B------:R-:W4:Y:S04]  /*10f90*/  S2R R18, SR_CTAID.Z ;  /* 0x0000000000127919 */ /* 0x000f280000002700 */
[----:B------:R-:W-:Y:S01]  /*10fa0*/  STS [R2], R26 ;  /* 0x0000001a02007388 */ /* 0x000fe20000000800 */
[----:B------:R-:W-:Y:S01]  /*10fb0*/  IMAD.IADD R4, R8, 0x1, R2 ;  /* 0x0000000108047824 */ /* 0x000fe200078e0202 */
[----:B-1----:R-:W-:-:S02]  /*10fc0*/  @!P1 MOV R5, c[0x0][0x214] ;  /* 0x0000850000059a02 */ /* 0x002fc40000000f00 */
[----:B------:R-:W-:Y:S04]  /*10fd0*/  STS [R2+0x400], R25 ;  /* 0x0004001902007388 */ /* 0x000fe80000000800 */
[----:B------:R-:W-:Y:S04]  /*10fe0*/  STS [R0+0x2000], R28 ;  /* 0x0020001c00007388 */ /* 0x000fe80000000800 */
[----:B------:R1:W-:Y:S04]  /*10ff0*/  STS [R0+0x2400], R27 ;  /* 0x0024001b00007388 */ /* 0x0003e80000000800 */
[----:B------:R-:W-:Y:S04]  /*11000*/  STS [R2+0x2000], R33 ;  /* 0x0020002102007388 */ /* 0x000fe80000000800 */
[----:B------:R5:W-:Y:S01]  /*11010*/  STS [R2+0x2400], R34 ;  /* 0x0024002202007388 */ /* 0x000be20000000800 */
[----:B-1----:R-:W-:-:S02]  /*11020*/  IADD3 R0, R8, R0, RZ ;  /* 0x0000000008007210 */ /* 0x002fc40007ffe0ff */
[----:B------:R-:W1:Y:S03]  /*11030*/  @P6 MUFU.LG2 R8, R39 ;  /* 0x0000002700086308 */ /* 0x000e660000000c00 */
[----:B------:R-:W-:Y:S01]  /*11040*/  STS [R0], R37 ;  /* 0x0000002500007388 */ /* 0x000fe20000000800 */
[----:B-----5:R-:W-:-:S03]  /*11050*/  @P1 MOV R2, c[0x0][0x210] ;  /* 0x0000840000021a02 */ /* 0x020fc60000000f00 */
[----:B------:R-:W-:Y:S04]  /*11060*/  STS [R0+0x400], R36 ;  /* 0x0004002400007388 */ /* 0x000fe80000000800 */
[----:B------:R5:W-:Y:S01]  /*11070*/  STS [R4], R11 ;  /* 0x0000000b04007388 */ /* 0x000be20000000800 */
[----:B------:R-:W-:Y:S01]  /*11080*/  @P1 IMAD R2, R2, c[0x0][0x214], RZ ;  /* 0x0000850002021a24 */ /* 0x000fe200078e02ff */
[----:B------:R-:W-:Y:S02]  /*11090*/  @!P1 SEL R2, R5, c[0x0][0x234], !P2 ;  /* 0x00008d0005029a07 */ /* 0x000fe40005000000 */
[----:B------:R-:W-:Y:S01]  /*110a0*/  STS [R6], R22 ;  /* 0x0000001606007388 */ /* 0x000fe20000000800 */
[----:B------:R-:W-:Y:S01]  /*110b0*/  ISETP.NE.OR P2, PT, R44, RZ, !P2 ;  /* 0x000000ff2c00720c */ /* 0x000fe20005745670 */
[----:B-1----:R-:W-:Y:S01]  /*110c0*/  @P6 FMUL.FTZ R8, R8, 0.69314718246459960938 ;  /* 0x3f31721808086820 */ /* 0x002fe20000410000 */
[----:B--2---:R-:W-:Y:S01]  /*110d0*/  @!P0 SHF.R.S32.HI R5, RZ, 0x1f, R13 ;  /* 0x0000001fff058819 */ /* 0x004fe2000001140d */
[----:B------:R-:W-:Y:S02]  /*110e0*/  STS [R0+0x2000], R35 ;  /* 0x0020002300007388 */ /* 0x000fe40000000800 */
[----:B------:R-:W-:-:S02]  /*110f0*/  @P6 FFMA.FTZ R17, R70, c[0x0][0x238], R8 ;  /* 0x00008e0046116a23 */ /* 0x000fc40000010008 */
[----:B------:R1:W-:Y:S01]  /*11100*/  STS [R0+0x2400], R32 ;  /* 0x0024002000007388 */ /* 0x0003e20000000800 */
[----:B------:R-:W-:Y:S02]  /*11110*/  @!P0 IMAD R5, R5, c[0x0][0x1e0], RZ ;  /* 0x0000780005058a24 */ /* 0x000fe400078e02ff */
[----:B------:R-:W-:Y:S01]  /*11120*/  @P5 FMUL.FTZ R8, R12, 0.69314718246459960938 ;  /* 0x3f3172180c085820 */ /* 0x000fe20000410000 */
[----:B------:R2:W-:Y:S01]  /*11130*/  STS [R4+0x2000], R10 ;  /* 0x0020000a04007388 */ /* 0x0005e20000000800 */
[----:B------:R-:W-:Y:S02]  /*11140*/  @!P0 IMAD R5, R13, c[0x0][0x1e4], R5 ;  /* 0x000079000d058a24 */ /* 0x000fe400078e0205 */
[----:B------:R-:W-:Y:S01]  /*11150*/  @P5 FFMA.FTZ R16, R69, c[0x0][0x238], R8 ;  /* 0x00008e0045105a23 */ /* 0x000fe20000010008 */
[----:B------:R3:W-:Y:S04]  /*11160*/  STS [R6+0x2000], R9 ;  /* 0x0020000906007388 */ /* 0x0007e80000000800 */
[----:B------:R-:W-:Y:S06]  /*11170*/  BAR.SYNC.DEFER_BLOCKING 0x0 ;  /* 0x0000000000007b1d */ /* 0x000fec0000010000 */
[----:B-----5:R-:W-:Y:S01]  /*11180*/  @P4 MUFU.LG2 R11, R41 ;  /* 0x00000029000b4308 */ /* 0x020fe20000000c00 */
[----:B-1----:R-:W-:Y:S01]  /*11190*/  @P1 MOV R0, 0x1 ;  /* 0x0000000100001802 */ /* 0x002fe20000000f00 */
[----:B------:R-:W-:Y:S01]  /*111a0*/  @!P1 IMAD R0, R2, c[0x0][0x1c0], RZ ;  /* 0x0000700002009a24 */ /* 0x000fe200078e02ff */
[----:B--2---:R-:W-:-:S03]  /*111b0*/  LOP3.LUT R4, R43, 0xffffffe0, RZ, 0xc0, !PT ;  /* 0xffffffe02b047812 */ /* 0x004fc600078ec0ff */
[C---:B------:R-:W-:Y:S02]  /*111c0*/  IMAD R0, R13.reuse, R0, RZ ;  /* 0x000000000d007224 */ /* 0x040fe400078e02ff */
[----:B------:R-:W1:Y:S01]  /*111d0*/  @P3 MUFU.LG2 R10, R42 ;  /* 0x0000002a000a3308 */ /* 0x000e620000000c00 */
[----:B---3--:R-:W-:Y:S01]  /*111e0*/  @!P0 IMAD.WIDE.U32 R6, R13, c[0x0][0x1e0], RZ ;  /* 0x000078000d068a25 */ /* 0x008fe200078e00ff */
[----:B------:R-:W-:Y:S01]  /*111f0*/  IADD3 R9, -R4, R62, RZ ;  /* 0x0000003e04097210 */ /* 0x000fe20007ffe1ff */
[----:B------:R2:W3:Y:S02]  /*11200*/  LDS.128 R20, [R203] ;  /* 0x00000000cb147984 */ /* 0x0004e40000000c00 */
[----:B------:R-:W-:Y:S01]  /*11210*/  @!P0 IMAD.IADD R61, R7, 0x1, R5 ;  /* 0x00000001073d8824 */ /* 0x000fe200078e0205 */
[----:B------:R-:W-:Y:S01]  /*11220*/  @!P0 MOV R60, R6 ;  /* 0x00000006003c8202 */ /* 0x000fe20000000f00 */
[----:B------:R-:W-:Y:S01]  /*11230*/  @!P2 IMAD R6, R13, c[0x0][0x214], RZ ;  /* 0x000085000d06aa24 */ /* 0x000fe200078e02ff */
[----:B------:R2:W2:Y:S01]  /*11240*/  LDS.128 R24, [R203+0x800] ;  /* 0x00080000cb187984 */ /* 0x0004a20000000c00 */
[----:B------:R-:W-:Y:S01]  /*11250*/  @P1 MOV R7, c[0x0][0x210] ;  /* 0x0000840000071a02 */ /* 0x000fe20000000f00 */
[----:B------:R-:W-:Y:S01]  /*11260*/  CS2R R4, SRZ ;  /* 0x0000000000047805 */ /* 0x000fe2000001ff00 */
[----:B------:R-:W-:Y:S01]  /*11270*/  @!P1 MOV R7, 0x1 ;  /* 0x0000000100079802 */ /* 0x000fe20000000f00 */
[----:B------:R2:W2:Y:S01]  /*11280*/  LDS.128 R28, [R203+0x1000] ;  /* 0x00100000cb1c7984 */ /* 0x0004a20000000c00 */
[----:B------:R-:W-:-:S02]  /*11290*/  @!P2 SEL R6, R6, R252, !P0 ;  /* 0x000000fc0606a207 */ /* 0x000fc40004000000 */
[----:B------:R-:W-:Y:S01]  /*112a0*/  SEL R0, R0, RZ, P2 ;  /* 0x000000ff00007207 */ /* 0x000fe20001000000 */
[----:B------:R2:W2:Y:S01]  /*112b0*/  LDS.128 R32, [R203+0x1800] ;  /* 0x00180000cb207984 */ /* 0x0004a20000000c00 */
[--C-:B------:R-:W-:Y:S01]  /*112c0*/  @!P2 SHF.R.S32.HI R5, RZ, 0x1f, R6.reuse ;  /* 0x0000001fff05a819 */ /* 0x100fe20000011406 */
[----:B------:R-:W-:Y:S01]  /*112d0*/  @!P2 IMAD.MOV.U32 R4, RZ, RZ, R6 ;  /* 0x000000ffff04a224 */ /* 0x000fe200078e0006 */
[----:B------:R-:W-:Y:S01]  /*112e0*/  LOP3.LUT P0, RZ, R9, 0x3, RZ, 0xc0, !PT ;  /* 0x0000000309ff7812 */ /* 0x000fe2000780c0ff */
[----:B------:R2:W2:Y:S01]  /*112f0*/  LDS.128 R44, [R203+0x2000] ;  /* 0x00200000cb2c7984 */ /* 0x0004a20000000c00 */
[----:B------:R-:W-:Y:S01]  /*11300*/  IMAD R6, R14, R7, RZ ;  /* 0x000000070e067224 */ /* 0x000fe200078e02ff */
[----:B------:R-:W-:Y:S01]  /*11310*/  MOV R14, 0x7f800000 ;  /* 0x7f800000000e7802 */ /* 0x000fe20000000f00 */
[----:B----4-:R-:W-:Y:S01]  /*11320*/  IMAD R0, R18, R2, R0 ;  /* 0x0000000212007224 */ /* 0x010fe200078e0200 */
[----:B------:R4:W2:Y:S01]  /*11330*/  LDS.128 R48, [R203+0x2800] ;  /* 0x00280000cb307984 */ /* 0x0008a20000000c00 */
[----:B-1----:R-:W-:Y:S01]  /*11340*/  @P3 FMUL.FTZ R2, R10, 0.69314718246459960938 ;  /* 0x3f3172180a023820 */ /* 0x002fe20000410000 */
[----:B------:R-:W-:Y:S01]  /*11350*/  SHF.L.U32 R9, R6, 0x7, RZ ;  /* 0x0000000706097819 */ /* 0x000fe200000006ff */
[----:B------:R-:W-:Y:S01]  /*11360*/  @P4 FMUL.FTZ R6, R11, 0.69314718246459960938 ;  /* 0x3f3172180b064820 */ /* 0x000fe20000410000 */
[----:B------:R4:W1:Y:S01]  /*11370*/  LDS.128 R52, [R203+0x3000] ;  /* 0x00300000cb347984 */ /* 0x0008620000000c00 */
[----:B------:R-:W-:Y:S01]  /*11380*/  @P3 FFMA.FTZ R15, R3, c[0x0][0x238], R2 ;  /* 0x00008e00030f3a23 */ /* 0x000fe20000010002 */
[----:B------:R-:W-:Y:S01]  /*11390*/  IADD3 R11, P2, P1, R9, R4, R0 ;  /* 0x00000004090b7210 */ /* 0x000fe2000795e000 */
[----:B------:R-:W-:Y:S01]  /*113a0*/  @P4 FFMA.FTZ R14, R68, c[0x0][0x238], R6 ;  /* 0x00008e00440e4a23 */ /* 0x000fe20000010006 */
[----:B------:R4:W1:Y:S01]  /*113b0*/  LDS.128 R56, [R203+0x3800] ;  /* 0x00380000cb387984 */ /* 0x0008620000000c00 */
[----:B------:R-:W-:-:S02]  /*113c0*/  SHF.R.S32.HI R4, RZ, 0x1f, R9 ;  /* 0x0000001fff047819 */ /* 0x000fc40000011409 */
[----:B------:R-:W-:-:S04]  /*113d0*/  SHF.R.S32.HI R0, RZ, 0x1f, R0 ;  /* 0x0000001fff007819 */ /* 0x000fc80000011400 */
[----:B------:R-:W-:Y:S01]  /*113e0*/  IADD3.X R5, R4, R5, R0, P2, P1 ;  /* 0x0000000504057210 */ /* 0x000fe200017e2400 */
[----:B------:R-:W-:Y:S05]  /*113f0*/  @P0 BRA `(.L_x_928) ;  /* 0x0000025000000947 */ /* 0x000fea0003800000 */
[----:B------:R-:W5:Y:S01]  /*11400*/  LDL.LU R63, [R1+0x34] ;  /* 0x00003400013f7983 */ /* 0x000f620000300800 */
[----:B------:R-:W-:-:S04]  /*11410*/  SHF.R.S32.HI R0, RZ, 0x1f, R38 ;  /* 0x0000001fff007819 */ /* 0x000fc80000011426 */
[----:B------:R-:W-:-:S04]  /*11420*/  LEA.HI R0, R0, R38, RZ, 0x2 ;  /* 0x0000002600007211 */ /* 0x000fc800078f10ff */
[----:B------:R-:W-:-:S05]  /*11430*/  LOP3.LUT R0, R0, 0xffffffc, RZ, 0xc0, !PT ;  /* 0x0ffffffc00007812 */ /* 0x000fca00078ec0ff */
[----:B------:R-:W-:-:S04]  /*11440*/  IMAD.IADD R0, R38, 0x1, -R0 ;  /* 0x0000000126007824 */ /* 0x000fc800078e0a00 */
[----:B-----5:R-:W-:-:S05]  /*11450*/  IMAD R0, R0, 0x10, R63 ;  /* 0x0000001000007824 */ /* 0x020fca00078e023f */
        /* <DEDUP_REMOVED lines=31> */
.L_x_928:
[----:B------:R-:W-:Y:S05]  /*11650*/  BSYNC B0 ;  /* 0x0000000000007941 */ /* 0x000fea0003800000 */
.L_x_927:
[----:B----4-:R-:W4:Y:S04]  /*11660*/  LDL.LU.64 R8, [R1] ;  /* 0x0000000001087983 */ /* 0x010f280000300a00 */
[----:B------:R-:W5:Y:S01]  /*11670*/  LDL.LU.64 R4, [R1+0x10] ;  /* 0x0000100001047983 */ /* 0x000f620000300a00 */
[----:B------:R-:W-:Y:S01]  /*11680*/  SHF.R.S32.HI R0, RZ, 0x1f, R18 ;  /* 0x0000001fff007819 */ /* 0x000fe20000011412 */
[----:B------:R-:W-:Y:S04]  /*11690*/  BSSY B0, `(.L_x_929) ;  /* 0x0000012000007945 */ /* 0x000fe80003800000 */
[----:B------:R-:W-:-:S04]  /*116a0*/  IMAD R0, R0, c[0x0][0x1f0], RZ ;  /* 0x00007c0000007a24 */ /* 0x000fc800078e02ff */
[----:B------:R-:W-:Y:S01]  /*116b0*/  IMAD R0, R18, c[0x0][0x1f4], R0 ;  /* 0x00007d0012007a24 */ /* 0x000fe200078e0200 */
[C---:B----4-:R-:W-:Y:S02]  /*116c0*/  IADD3 R2, P0, R8.reuse, R60, RZ ;  /* 0x0000003c08027210 */ /* 0x050fe40007f1e0ff */
[----:B------:R-:W-:-:S03]  /*116d0*/  ISETP.GE.AND P1, PT, R8, c[0x0][0x220], PT ;  /* 0x0000880008007a0c */ /* 0x000fc60003f26270 */
[----:B------:R-:W-:Y:S01]  /*116e0*/  IMAD.X R3, R9, 0x1, R61, P0 ;  /* 0x0000000109037824 */ /* 0x000fe200000e063d */
[----:B-----5:R-:W-:-:S03]  /*116f0*/  ISETP.GE.OR P0, PT, R4, R247, P1 ;  /* 0x000000f70400720c */ /* 0x020fc60000f06670 */
[----:B------:R-:W-:-:S05]  /*11700*/  IMAD.WIDE.U32 R8, R18, c[0x0][0x1f0], R2 ;  /* 0x00007c0012087a25 */ /* 0x000fca00078e0002 */
[----:B------:R-:W-:-:S05]  /*11710*/  IADD3 R7, R9, R0, RZ ;  /* 0x0000000009077210 */ /* 0x000fca0007ffe0ff */
        /* <DEDUP_REMOVED lines=9> */
.L_x_930:
[----:B------:R-:W-:Y:S05]  /*117b0*/  BSYNC B0 ;  /* 0x0000000000007941 */ /* 0x000fea0003800000 */
.L_x_929:
[----:B------:R-:W4:Y:S01]  /*117c0*/  LDL.LU R0, [R1+0x2c] ;  /* 0x00002c0001007983 */ /* 0x000f220000300800 */
[----:B------:R-:W-:Y:S01]  /*117d0*/  BSSY B0, `(.L_x_931) ;  /* 0x000000e000007945 */ /* 0x000fe20003800000 */
[----:B----4-:R-:W-:-:S13]  /*117e0*/  ISETP.GE.OR P0, PT, R0, R247, P1 ;  /* 0x000000f70000720c */ /* 0x010fda0000f06670 */
        /* <DEDUP_REMOVED lines=12> */
.L_x_932:
[----:B------:R-:W-:Y:S05]  /*118b0*/  BSYNC B0 ;  /* 0x0000000000007941 */ /* 0x000fea0003800000 */
.L_x_931:
[----:B------:R-:W4:Y:S01]  /*118c0*/  LDL.LU R0, [R1+0x28] ;  /* 0x0000280001007983 */ /* 0x000f220000300800 */
[----:B------:R-:W-:Y:S01]  /*118d0*/  BSSY B0, `(.L_x_933) ;  /* 0x000000e000007945 */ /* 0x000fe20003800000 */
[----:B----4-:R-:W-:-:S13]  /*118e0*/  ISETP.GE.OR P0, PT, R0, R247, P1 ;  /* 0x000000f70000720c */ /* 0x010fda0000f06670 */
        /* <DEDUP_REMOVED lines=12> */
.L_x_934:
[----:B------:R-:W-:Y:S05]  /*119b0*/  BSYNC B0 ;  /* 0x0000000000007941 */ /* 0x000fea0003800000 */
.L_x_933:
        /* <DEDUP_REMOVED lines=15> */
.L_x_936:
[----:B------:R-:W-:Y:S05]  /*11ab0*/  BSYNC B0 ;  /* 0x0000000000007941 */ /* 0x000fea0003800000 */
.L_x_935:
        /* <DEDUP_REMOVED lines=15> */
.L_x_938:
[----:B------:R-:W-:Y:S05]  /*11bb0*/  BSYNC B0 ;  /* 0x0000000000007941 */ /* 0x000fea0003800000 */
.L_x_937:
        /* <DEDUP_REMOVED lines=15> */
.L_x_940:
[----:B------:R-:W-:Y:S05]  /*11cb0*/  BSYNC B0 ;  /* 0x0000000000007941 */ /* 0x000fea0003800000 */
.L_x_939:
        /* <DEDUP_REMOVED lines=15> */
.L_x_942:
[----:B------:R-:W-:Y:S05]  /*11db0*/  BSYNC B0 ;  /* 0x0000000000007941 */ /* 0x000fea0003800000 */
.L_x_941:
[----:B------:R-:W4:Y:S02]  /*11dc0*/  LDL.LU R0, [R1+0x38] ;  /* 0x0000380001007983 */ /* 0x000f240000300800 */
[----:B----4-:R-:W-:-:S13]  /*11dd0*/  ISETP.GE.OR P1, PT, R0, R247, P1 ;  /* 0x000000f70000720c */ /* 0x010fda0000f26670 */
        /* <DEDUP_REMOVED lines=13> */
.L_x_877:
[----:B--2---:R-:W1:Y:S01]  /*11eb0*/  LDC.U8 R4, c[0x0][0x329] ;  /* 0x0000ca40ff047b82 */ /* 0x004e620000000000 */
[----:B------:R-:W-:Y:S01]  /*11ec0*/  ISETP.NE.AND P4, PT, R252, -0x1, PT ;  /* 0xfffffffffc00780c */ /* 0x000fe20003f85270 */
[----:B------:R-:W-:Y:S01]  /*11ed0*/  BSSY B0, `(.L_x_943) ;  /* 0x0000040000007945 */ /* 0x000fe20003800000 */
[----:B------:R-:W-:Y:S02]  /*11ee0*/  SHF.R.S32.HI R10, RZ, 0x1f, R21 ;  /* 0x0000001fff0a7819 */ /* 0x000fe40000011415 */
[----:B------:R-:W-:Y:S02]  /*11ef0*/  IADD3 R14, -R23, R18, RZ ;  /* 0x00000012170e7210 */ /* 0x000fe40007ffe1ff */
[----:B------:R-:W-:Y:S01]  /*11f00*/  LEA.HI R10, R10, R21, RZ, 0x3 ;  /* 0x000000150a0a7211 */ /* 0x000fe200078f18ff */
[----:B------:R-:W2:Y:S03]  /*11f10*/  LDC.U8 R0, c[0x0][0x328] ;  /* 0x0000ca00ff007b82 */ /* 0x000ea60000000000 */
[----:B------:R-:W-:-:S02]  /*11f20*/  LOP3.LUT R8, R10, 0xfffffff8, RZ, 0xc0, !PT ;  /* 0xfffffff80a087812 */ /* 0x000fc400078ec0ff */
[----:B------:R-:W-:Y:S01]  /*11f30*/  SHF.R.S32.HI R10, RZ, 0x3, R10 ;  /* 0x00000003ff0a7819 */ /* 0x000fe2000001140a */
[----:B------:R-:W-:-:S03]  /*11f40*/  @P4 IMAD.WIDE.U32 R2, R252, c[0x0][0x1e8], RZ ;  /* 0x00007a00fc024a25 */ /* 0x000fc600078e00ff */
[----:B------:R-:W-:Y:S01]  /*11f50*/  SHF.R.S32.HI R11, RZ, 0x1f, R10 ;  /* 0x0000001fff0b7819 */ /* 0x000fe2000001140a */
[----:B------:R-:W-:Y:S02]  /*11f60*/  @P4 IMAD R5, R252, c[0x0][0x1ec], R3 ;  /* 0x00007b00fc054a24 */ /* 0x000fe400078e0203 */
[----:B------:R-:W-:Y:S01]  /*11f70*/  IMAD.IADD R17, R21, 0x1, -R8 ;  /* 0x0000000115117824 */ /* 0x000fe200078e0a08 */
[----:B------:R-:W-:Y:S02]  /*11f80*/  SHF.R.S32.HI R8, RZ, 0x1f, R19 ;  /* 0x0000001fff087819 */ /* 0x000fe40000011413 */
[----:B-1----:R-:W-:-:S03]  /*11f90*/  ISETP.NE.AND P0, PT, R4, RZ, PT ;  /* 0x000000ff0400720c */ /* 0x002fc60003f05270 */
[----:B------:R-:W-:-:S04]  /*11fa0*/  IMAD R8, R8, c[0x0][0x1f0], RZ ;  /* 0x00007c0008087a24 */ /* 0x000fc800078e02ff */
[----:B------:R-:W-:Y:S01]  /*11fb0*/  IMAD R8, R19, c[0x0][0x1f4], R8 ;  /* 0x00007d0013087a24 */ /* 0x000fe200078e0208 */
[----:B--2---:R-:W-:Y:S02]  /*11fc0*/  ISETP.NE.AND P3, PT, R0, RZ, PT ;  /* 0x000000ff0000720c */ /* 0x004fe40003f65270 */
[----:B------:R-:W-:Y:S02]  /*11fd0*/  @!P4 SHF.R.S32.HI R0, RZ, 0x1f, R16 ;  /* 0x0000001fff00c819 */ /* 0x000fe40000011410 */
[----:B------:R-:W-:Y:S01]  /*11fe0*/  ISETP.NE.OR P2, PT, R4, RZ, !P3 ;  /* 0x000000ff0400720c */ /* 0x000fe20005f45670 */
[----:B------:R-:W-:Y:S01]  /*11ff0*/  @P0 IMAD.MOV.U32 R7, RZ, RZ, c[0x0][0x210] ;  /* 0x00008400ff070624 */ /* 0x000fe200078e00ff */
[----:B------:R-:W-:Y:S01]  /*12000*/  @P0 MOV R15, c[0x0][0x210] ;  /* 0x00008400000f0a02 */ /* 0x000fe20000000f00 */
[----:B------:R-:W-:Y:S01]  /*12010*/  @!P4 IMAD R0, R0, c[0x0][0x1e0], RZ ;  /* 0x000078000000ca24 */ /* 0x000fe200078e02ff */
[----:B------:R-:W-:Y:S01]  /*12020*/  ISETP.NE.OR P1, PT, R252, -0x1, P2 ;  /* 0xfffffffffc00780c */ /* 0x000fe20001725670 */
[----:B------:R-:W-:-:S02]  /*12030*/  @!P0 IMAD.MOV.U32 R6, RZ, RZ, c[0x0][0x214] ;  /* 0x00008500ff068624 */ /* 0x000fc400078e00ff */
[----:B------:R-:W-:Y:S02]  /*12040*/  @P4 IMAD.MOV.U32 R4, RZ, RZ, R2 ;  /* 0x000000ffff044224 */ /* 0x000fe400078e0002 */
[----:B------:R-:W-:-:S04]  /*12050*/  @!P4 IMAD.WIDE.U32 R2, R16, c[0x0][0x1e0], RZ ;  /* 0x000078001002ca25 */ /* 0x000fc800078e00ff */
[----:B------:R-:W-:Y:S01]  /*12060*/  @!P4 IMAD R0, R16, c[0x0][0x1e4], R0 ;  /* 0x000079001000ca24 */ /* 0x000fe200078e0200 */
[----:B------:R-:W-:Y:S01]  /*12070*/  @!P4 MOV R4, R2 ;  /* 0x000000020004c202 */ /* 0x000fe20000000f00 */
[----:B------:R-:W-:Y:S01]  /*12080*/  @P0 IMAD R7, R7, c[0x0][0x214], RZ ;  /* 0x0000850007070a24 */ /* 0x000fe200078e02ff */
[----:B------:R-:W-:Y:S01]  /*12090*/  @!P0 SEL R7, R6, c[0x0][0x234], !P3 ;  /* 0x00008d0006078a07 */ /* 0x000fe20005800000 */
[----:B------:R-:W-:Y:S02]  /*120a0*/  @!P4 IMAD.IADD R5, R3, 0x1, R0 ;  /* 0x000000010305c824 */ /* 0x000fe400078e0200 */
[----:B------:R-:W-:Y:S01]  /*120b0*/  IMAD.SHL.U32 R0, R17, 0x8, RZ ;  /* 0x0000000811007824 */ /* 0x000fe200078e00ff */
[----:B------:R-:W-:Y:S01]  /*120c0*/  CS2R R2, SRZ ;  /* 0x0000000000027805 */ /* 0x000fe2000001ff00 */
[----:B------:R-:W-:Y:S02]  /*120d0*/  @P0 IMAD.MOV.U32 R6, RZ, RZ, 0x1 ;  /* 0x00000001ff060424 */ /* 0x000fe400078e00ff */
[----:B------:R-:W-:Y:S01]  /*120e0*/  @!P0 IMAD R6, R7, c[0x0][0x1c0], RZ ;  /* 0x0000700007068a24 */ /* 0x000fe200078e02ff */
[----:B------:R-:W-:Y:S01]  /*120f0*/  IADD3 R4, P3, R0, R4, RZ ;  /* 0x0000000400047210 */ /* 0x000fe20007f7e0ff */
[----:B------:R-:W-:Y:S01]  /*12100*/  @!P1 IMAD R252, R16, c[0x0][0x214], RZ ;  /* 0x0000850010fc9a24 */ /* 0x000fe200078e02ff */
[----:B------:R-:W-:Y:S01]  /*12110*/  ISETP.GE.AND P1, PT, R0, c[0x0][0x220], PT ;  /* 0x0000880000007a0c */ /* 0x000fe20003f26270 */
[----:B------:R-:W-:Y:S01]  /*12120*/  IMAD R6, R16, R6, RZ ;  /* 0x0000000610067224 */ /* 0x000fe200078e02ff */
[----:B------:R-:W-:Y:S01]  /*12130*/  LEA.HI.X.SX32 R5, R0, R5, 0x1, P3 ;  /* 0x0000000500057211 */ /* 0x000fe200018f0eff */
[----:B------:R-:W-:Y:S01]  /*12140*/  @!P0 IMAD.MOV.U32 R15, RZ, RZ, 0x1 ;  /* 0x00000001ff0f8424 */ /* 0x000fe200078e00ff */
[-C--:B------:R-:W-:Y:S01]  /*12150*/  ISETP.GE.OR P3, PT, R10, R14.reuse, P1 ;  /* 0x0000000e0a00720c */ /* 0x080fe20000f66670 */
[----:B------:R-:W-:Y:S01]  /*12160*/  @!P2 IMAD.MOV.U32 R2, RZ, RZ, R252 ;  /* 0x000000ffff02a224 */ /* 0x000fe200078e00fc */
[----:B------:R-:W-:Y:S01]  /*12170*/  SEL R0, R6, RZ, P2 ;  /* 0x000000ff06007207 */ /* 0x000fe20001000000 */
[----:B------:R-:W-:Y:S01]  /*12180*/  IMAD R6, R23, R15, RZ ;  /* 0x0000000f17067224 */ /* 0x000fe200078e02ff */
[----:B------:R-:W-:Y:S01]  /*12190*/  ISETP.GE.AND P0, PT, R10, R14, PT ;  /* 0x0000000e0a00720c */ /* 0x000fe20003f06270 */
[----:B------:R-:W-:Y:S01]  /*121a0*/  IMAD.WIDE.U32 R12, R19, c[0x0][0x1f0], R4 ;  /* 0x00007c00130c7a25 */ /* 0x000fe200078e0004 */
[----:B------:R-:W-:-:S02]  /*121b0*/  @!P2 SHF.R.S32.HI R3, RZ, 0x1f, R252 ;  /* 0x0000001fff03a819 */ /* 0x000fc400000114fc */
[----:B------:R-:W-:Y:S01]  /*121c0*/  P2R R27, PR, RZ, 0x1 ;  /* 0x00000001ff1b7803 */ /* 0x000fe20000000000 */
[----:B------:R-:W-:Y:S01]  /*121d0*/  IMAD R0, R19, R7, R0 ;  /* 0x0000000713007224 */ /* 0x000fe200078e0200 */
[----:B------:R-:W-:Y:S01]  /*121e0*/  SHF.R.S32.HI R4, RZ, 0x1f, R6 ;  /* 0x0000001fff047819 */ /* 0x000fe20000011406 */
[----:B------:R-:W-:-:S03]  /*121f0*/  IMAD.IADD R9, R8, 0x1, R13 ;  /* 0x0000000108097824 */ /* 0x000fc600078e020d */
        /* <DEDUP_REMOVED lines=13> */
.L_x_944:
[----:B------:R-:W-:Y:S05]  /*122d0*/  BSYNC B0 ;  /* 0x0000000000007941 */ /* 0x000fea0003800000 */
.L_x_943:
        /* <DEDUP_REMOVED lines=17> */
.L_x_946:
[----:B------:R-:W-:Y:S05]  /*123f0*/  BSYNC B0 ;  /* 0x0000000000007941 */ /* 0x000fea0003800000 */
.L_x_945:
        /* <DEDUP_REMOVED lines=16> */
.L_x_948:
[----:B------:R-:W-:Y:S05]  /*12500*/  BSYNC B0 ;  /* 0x0000000000007941 */ /* 0x000fea0003800000 */
.L_x_947:
        /* <DEDUP_REMOVED lines=16> */
.L_x_950:
[----:B------:R-:W-:Y:S05]  /*12610*/  BSYNC B0 ;  /* 0x0000000000007941 */ /* 0x000fea0003800000 */
.L_x_949:
        /* <DEDUP_REMOVED lines=16> */
.L_x_952:
[----:B------:R-:W-:Y:S05]  /*12720*/  BSYNC B0 ;  /* 0x0000000000007941 */ /* 0x000fea0003800000 */
.L_x_951:
        /* <DEDUP_REMOVED lines=16> */
.L_x_954:
[----:B------:R-:W-:Y:S05]  /*12830*/  BSYNC B0 ;  /* 0x0000000000007941 */ /* 0x000fea0003800000 */
.L_x_953:
        /* <DEDUP_REMOVED lines=16> */
.L_x_956:
[----:B------:R-:W-:Y:S05]  /*12940*/  BSYNC B0 ;  /* 0x0000000000007941 */ /* 0x000fea0003800000 */
.L_x_955:
        /* <DEDUP_REMOVED lines=15> */
[----:B------:R1:W-:Y:S02]  /*12a40*/  STG.E.128 [R2.64], RZ ;  /* 0x000000ff02007986 */ /* 0x0003e4000c101d06 */
.L_x_958:
[----:B------:R-:W-:Y:S05]  /*12a50*/  BSYNC B0 ;  /* 0x0000000000007941 */ /* 0x000fea0003800000 */
.L_x_957:
        /* <DEDUP_REMOVED lines=10> */
[----:B-1----:R-:W-:Y:S01]  /*12b00*/  @!P0 IADD3 R2, P1, R0, R18, RZ ;  /* 0x0000001200028210 */ /* 0x002fe20007f3e0ff */
        /* <DEDUP_REMOVED lines=15> */
[----:B------:R-:W-:-:S03]  /*12c00*/  @!P6 IMAD R4, R24, R15, RZ ;  /* 0x0000000f1804e224 */ /* 0x000fc600078e02ff */
[----:B------:R1:W-:Y:S01]  /*12c10*/  @!P1 STG.E [R2.64], R0 ;  /* 0x0000000002009986 */ /* 0x0003e2000c101906 */
[----:B------:R-:W-:-:S04]  /*12c20*/  ISETP.NE.AND P1, PT, R7, RZ, PT ;  /* 0x000000ff0700720c */ /* 0x000fc80003f25270 */
[----:B------:R-:W-:Y:S02]  /*12c30*/  ISETP.NE.OR P1, PT, R17, RZ, P1 ;  /* 0x000000ff1100720c */ /* 0x000fe40000f25670 */
[----:B-1----:R-:W-:Y:S01]  /*12c40*/  @!P6 IADD3 R0, P0, R4, R18, RZ ;  /* 0x000000120400e210 */ /* 0x002fe20007f1e0ff */
        /* <DEDUP_REMOVED lines=19> */
[----:B-1----:R-:W-:-:S03]  /*12d80*/  @!P4 IMAD.MOV.U32 R10, RZ, RZ, 0x7f800000 ;  /* 0x7f800000ff0ac424 */ /* 0x002fc600078e00ff */
        /* <DEDUP_REMOVED lines=13> */
[----:B--2---:R-:W-:-:S05]  /*12e60*/  IMAD R0, R20, R15, RZ ;  /* 0x0000000f14007224 */ /* 0x004fca00078e02ff */
[----:B------:R-:W-:-:S04]  /*12e70*/  IADD3 R3, P0, R0, R18, RZ ;  /* 0x0000001200037210 */ /* 0x000fc80007f1e0ff */
[----:B------:R-:W-:Y:S02]  /*12e80*/  LEA.HI.X.SX32 R0, R0, R16, 0x1, P0 ;  /* 0x0000001000007211 */ /* 0x000fe400000f0eff */
[----:B------:R-:W-:-:S04]  /*12e90*/  LEA R2, P0, R3, c[0x0][0x200], 0x2 ;  /* 0x0000800003027a11 */ /* 0x000fc800078010ff */
[----:B------:R-:W-:Y:S01]  /*12ea0*/  LEA.HI.X R3, R3, c[0x0][0x204], R0, 0x2, P0 ;  /* 0x0000810003037a11 */ /* 0x000fe200000f1400 */
[----:B------:R-:W-:-:S05]  /*12eb0*/  IMAD.MOV.U32 R0, RZ, RZ, 0x7f800000 ;  /* 0x7f800000ff007424 */ /* 0x000fca00078e00ff */
[----:B------:R-:W-:Y:S01]  /*12ec0*/  STG.E [R2.64], R0 ;  /* 0x0000000002007986 */ /* 0x000fe2000c101906 */
[----:B------:R-:W-:Y:S05]  /*12ed0*/  EXIT ;  /* 0x000000000000794d */ /* 0x000fea0003800000 */
.L_x_959:
        /* <DEDUP_REMOVED lines=10> */
.L_x_1145:


//--------------------- .text._ZN5flash16flash_fwd_kernelI23Flash_fwd_kernel_traitsILi64ELi128ELi64ELi4ELb0ELb0EN7cutlass10bfloat16_tE19Flash_kernel_traitsILi64ELi128ELi64ELi4ES3_EELb1ELb1ELb0ELb1ELb0ELb0ELb0ELb1EEEvNS_16Flash_fwd_paramsE --------------------------
	.section	.text._ZN5flash16flash_fwd_kernelI23Flash_fwd_kernel_traitsILi64ELi128ELi64ELi4ELb0ELb0EN7cutlass10bfloat16_tE19Flash_kernel_traitsILi64ELi128ELi64ELi4ES3_EELb1ELb1ELb0ELb1ELb0ELb0ELb0ELb1EEEvNS_16Flash_fwd_paramsE,"ax",@progbits
	.sectioninfo	@"SHI_REGISTERS=255"
	.align	128
        .global         _ZN5flash16flash_fwd_kernelI23Flash_fwd_kernel_traitsILi64ELi128ELi64ELi4ELb0ELb0EN7cutlass10bfloat16_tE19Flash_kernel_traitsILi64ELi128ELi64ELi4ES3_EELb1ELb1ELb0ELb1ELb0ELb0ELb0ELb1EEEvNS_16Flash_fwd_paramsE
        .type           _ZN5flash16flash_fwd_kernelI23Flash_fwd_kernel_traitsILi64ELi128ELi64ELi4ELb0ELb0EN7cutlass10bfloat16_tE19Flash_kernel_traitsILi64ELi128ELi64ELi4ES3_EELb1ELb1ELb0ELb1ELb0ELb0ELb0ELb1EEEvNS_16Flash_fwd_paramsE,@function
        .size           _ZN5flash16flash_fwd_kernelI23Flash_fwd_kernel_traitsILi64ELi128ELi64ELi4ELb0ELb0EN7cutlass10bfloat16_tE19Flash_kernel_traitsILi64ELi128ELi64ELi4ES3_EELb1ELb1ELb0ELb1ELb0ELb0ELb0ELb1EEEvNS_16Flash_fwd_paramsE,(.L_x_1146 - _ZN5flash16flash_fwd_kernelI23Flash_fwd_kernel_traitsILi64ELi128ELi64ELi4ELb0ELb0EN7cutlass10bfloat16_tE19Flash_kernel_traitsILi64ELi128ELi64ELi4ES3_EELb1ELb1ELb0ELb1ELb0ELb0ELb0ELb1EEEvNS_16Flash_fwd_paramsE)
        .other          _ZN5flash16flash_fwd_kernelI23Flash_fwd_kernel_traitsILi64ELi128ELi64ELi4ELb0ELb0EN7cutlass10bfloat16_tE19Flash_kernel_traitsILi64ELi128ELi64ELi4ES3_EELb1ELb1ELb0ELb1ELb0ELb0ELb0ELb1EEEvNS_16Flash_fwd_paramsE,@"STO_CUDA_ENTRY STV_DEFAULT"
_ZN5flash16flash_fwd_kernelI23Flash_fwd_kernel_traitsILi64ELi128ELi64ELi4ELb0ELb0EN7cutlass10bfloat16_tE19Flash_kernel_traitsILi64ELi128ELi64ELi4ES3_EELb1ELb1ELb0ELb1ELb0ELb0ELb0ELb1EEEvNS_16Flash_fwd_paramsE:
.text._ZN5flash16flash_fwd_kernelI23Flash_fwd_kernel_traitsILi64ELi128ELi64ELi4ELb0ELb0EN7cutlass10bfloat16_tE19Flash_kernel_traitsILi64ELi128ELi64ELi4ES3_EELb1ELb1ELb0ELb1ELb0ELb0ELb0ELb1EEEvNS_16Flash_fwd_paramsE:
        /* <DEDUP_REMOVED lines=23> */
[----:B-1----:R-:W-:Y:S01]  /*0170*/  ISETP.NE.AND P3, PT, R6, RZ, PT ;  /* 0x000000ff0600720c */ /* 0x002fe20003f65270 */
[----:B----4-:R-:W-:Y:S01]  /*0180*/  IMAD.WIDE R6, R32, R33, c[0x0][0x240] ;  /* 0x0000900020067625 */ /* 0x010fe200078e0221 */
[----:B------:R-:W-:-:S04]  /*0190*/  LOP3.LUT R0, R16, R37, R32, 0xfe, !PT ;  /* 0x0000002510007212 */ /* 0x000fc800078efe20 */
[----:B------:R-:W-:Y:S01]  /*01a0*/  LOP3.LUT P4, RZ, R0, R31, RZ, 0xfc, !PT ;  /* 0x0000001f00ff7212 */ /* 0x000fe2000788fcff */
[----:B------:R-:W-:Y:S01]  /*01b0*/  IMAD.MOV.U32 R12, RZ, RZ, -0x1 ;  /* 0xffffffffff0c7424 */ /* 0x000fe200078e00ff */
[----:B--2---:R1:W2:Y:S08]  /*01c0*/  @P1 R2UR UR36, R4 ;  /* 0x00000000042413c2 */ /* 0x0042b000000e0000 */
[----:B------:R4:W2:Y:S03]  /*01d0*/  @P1 R2UR UR37, R5 ;  /* 0x00000000052513c2 */ /* 0x0008a600000e0000 */
[----:B-1----:R-:W-:Y:S01]  /*01e0*/  @!P4 IMAD.MOV.U32 R4, RZ, RZ, c[0x0][0x308] ;  /* 0x0000c200ff04c624 */ /* 0x002fe200078e00ff */
[----:B----4-:R-:W-:-:S02]  /*01f0*/  @!P4 MOV R5, c[0x0][0x30c] ;  /* 0x0000c3000005ca02 */ /* 0x010fc40000000f00 */
[----:B---3--:R-:W-:Y:S01]  /*0200*/  @P1 IADD3 R10, P0, R2, c[0x0][0x300], RZ ;  /* 0x0000c000020a1a10 */ /* 0x008fe20007f1e0ff */
[----:B--2---:R-:W-:-:S04]  /*0210*/  IMAD.U32 R2, RZ, RZ, UR36 ;  /* 0x00000024ff027e24 */ /* 0x004fc8000f8e00ff */
[----:B------:R-:W-:Y:S01]  /*0220*/  @P1 IMAD.X R11, RZ, RZ, R3, P0 ;  /* 0x000000ffff0b1224 */ /* 0x000fe200000e0603 */
[----:B------:R-:W-:Y:S01]  /*0230*/  ISETP.EQ.U32.AND P1, PT, RZ, c[0x0][0x248], PT ;  /* 0x00009200ff007a0c */ /* 0x000fe20003f22070 */
[----:B------:R-:W-:Y:S01]  /*0240*/  IMAD.U32 R3, RZ, RZ, UR37 ;  /* 0x00000025ff037e24 */ /* 0x000fe2000f8e00ff */
[----:B------:R-:W-:Y:S02]  /*0250*/  ISETP.NE.U32.AND P0, PT, RZ, c[0x0][0x250], PT ;  /* 0x00009400ff007a0c */ /* 0x000fe40003f05070 */
[----:B------:R-:W-:Y:S02]  /*0260*/  ISETP.EQ.OR.EX P1, PT, RZ, c[0x0][0x24c], !P3, P1 ;  /* 0x00009300ff007a0c */ /* 0x000fe40005f22710 */
[----:B------:R1:W-:Y:S01]  /*0270*/  @!P4 STG.E.64 [R4.64], R2 ;  /* 0x000000020400c986 */ /* 0x0003e2000c101b22 */
[----:B------:R-:W-:Y:S02]  /*0280*/  ISETP.NE.AND.EX P0, PT, RZ, c[0x0][0x254], PT, P0 ;  /* 0x00009500ff007a0c */ /* 0x000fe40003f05300 */
[----:B-1----:R-:W-:Y:S01]  /*0290*/  @!P4 MOV R2, R10 ;  /* 0x0000000a0002c202 */ /* 0x002fe20000000f00 */
[----:B------:R-:W-:-:S05]  /*02a0*/  @!P4 IMAD.MOV.U32 R3, RZ, RZ, R11 ;  /* 0x000000ffff03c224 */ /* 0x000fca00078e000b */
[----:B------:R1:W-:Y:S04]  /*02b0*/  @!P4 STG.E.64 [R4.64+0x8], R2 ;  /* 0x000008020400c986 */ /* 0x0003e8000c101b22 */
[----:B------:R2:W3:Y:S04]  /*02c0*/  @P2 LDG.E R14, [R6.64] ;  /* 0x00000022060e2981 */ /* 0x0004e8000c1e1900 */
[----:B-1----:R2:W4:Y:S01]  /*02d0*/  @P2 LDG.E R4, [R6.64+0x4] ;  /* 0x0000042206042981 */ /* 0x002522000c1e1900 */
[----:B------:R-:W-:Y:S02]  /*02e0*/  IMAD.MOV.U32 R8, RZ, RZ, RZ ;  /* 0x000000ffff087224 */ /* 0x000fe400078e00ff */
[CC--:B------:R-:W-:Y:S01]  /*02f0*/  @P0 IMAD.WIDE R2, R32.reuse, R33.reuse, c[0x0][0x250] ;  /* 0x0000940020020625 */ /* 0x0c0fe200078e0221 */
[----:B------:R-:W1:Y:S04]  /*0300*/  LDC.U8 R235, c[0x0][0x2d8] ;  /* 0x0000b600ffeb7b82 */ /* 0x000e680000000000 */
[----:B------:R1:W5:Y:S01]  /*0310*/  @P0 LDG.E R8, [R2.64] ;  /* 0x0000002202080981 */ /* 0x000362000c1e1900 */
[----:B--2---:R-:W-:-:S05]  /*0320*/  IMAD.WIDE R6, R32, R33, c[0x0][0x248] ;  /* 0x0000920020067625 */ /* 0x004fca00078e0221 */
[----:B------:R2:W5:Y:S01]  /*0330*/  @!P1 LDG.E R12, [R6.64] ;  /* 0x00000022060c9981 */ /* 0x000562000c1e1900 */
[----:B------:R-:W-:Y:S02]  /*0340*/  ISETP.NE.U32.AND P0, PT, RZ, c[0x0][0x248], PT ;  /* 0x00009200ff007a0c */ /* 0x000fe40003f05070 */
[----:B------:R-:W-:Y:S02]  /*0350*/  SHF.R.S32.HI R26, RZ, 0x1f, R31 ;  /* 0x0000001fff1a7819 */ /* 0x000fe4000001141f */
[----:B------:R-:W-:Y:S02]  /*0360*/  ISETP.NE.AND.EX P0, PT, RZ, c[0x0][0x24c], PT, P0 ;  /* 0x00009300ff007a0c */ /* 0x000fe40003f05300 */
[----:B------:R-:W-:-:S04]  /*0370*/  LEA.HI R13, R26, R31, RZ, 0x5 ;  /* 0x0000001f1a0d7211 */ /* 0x000fc800078f28ff */
[----:B------:R-:W-:-:S05]  /*0380*/  LOP3.LUT R0, R13, 0xffffffe0, RZ, 0xc0, !PT ;  /* 0xffffffe00d007812 */ /* 0x000fca00078ec0ff */
[----:B------:R-:W-:Y:S01]  /*0390*/  IMAD.IADD R140, R31, 0x1, -R0 ;  /* 0x000000011f8c7824 */ /* 0x000fe200078e0a00 */
[----:B---3--:R2:W-:Y:S01]  /*03a0*/  STL [R1+0x148], R14 ;  /* 0x0001480e01007387 */ /* 0x0085e20000100800 */
[----:B----4-:R-:W-:Y:S01]  /*03b0*/  @P2 IADD3 R38, R4, -R14, RZ ;  /* 0x8000000e04262210 */ /* 0x010fe20007ffe0ff */
[----:B------:R-:W-:-:S05]  /*03c0*/  @!P2 IMAD.MOV.U32 R38, RZ, RZ, c[0x0][0x214] ;  /* 0x00008500ff26a624 */ /* 0x000fca00078e00ff */
[----:B------:R2:W-:Y:S01]  /*03d0*/  STL [R1+0x150], R38 ;  /* 0x0001502601007387 */ /* 0x0005e20000100800 */
[----:B------:R-:W-:Y:S05]  /*03e0*/  @!P0 BRA `(.L_x_960) ;  /* 0x0000004000008947 */ /* 0x000fea0003800000 */
[----:B-1----:R-:W3:Y:S02]  /*03f0*/  @P3 LDG.E R0, [R6.64+0x4] ;  /* 0x0000042206003981 */ /* 0x002ee4000c1e1900 */
[----:B---3-5:R-:W-:-:S06]  /*0400*/  @P3 IADD3 R0, R0, -R12, RZ ;  /* 0x8000000c00003210 */ /* 0x028fcc0007ffe0ff */
[----:B------:R1:W5:Y:S01]  /*0410*/  @!P3 LDG.E R0, [R6.64] ;  /* 0x000000220600b981 */ /* 0x000362000c1e1900 */
[----:B------:R-:W-:Y:S05]  /*0420*/  BRA `(.L_x_961) ;  /* 0x0000001000007947 */ /* 0x000fea0003800000 */
.L_x_960:
[----:B-1----:R-:W-:Y:S02]  /*0430*/  MOV R0, c[0x0][0x218] ;  /* 0x0000860000007a02 */ /* 0x002fe40000000f00 */
.L_x_961:
[----:B------:R-:W-:-:S04]  /*0440*/  ISETP.NE.U32.AND P2, PT, RZ, c[0x0][0x258], PT ;  /* 0x00009600ff007a0c */ /* 0x000fc80003f45070 */
[----:B------:R-:W-:-:S13]  /*0450*/  ISETP.NE.AND.EX P2, PT, RZ, c[0x0][0x25c], PT, P2 ;  /* 0x00009700ff007a0c */ /* 0x000fda0003f45320 */
[----:B------:R-:W-:-:S06]  /*0460*/  @P2 IMAD.WIDE R2, R32, R33, c[0x0][0x258] ;  /* 0x0000960020022625 */ /* 0x000fcc00078e0221 */
        /* <DEDUP_REMOVED lines=26> */
[--C-:B-12---:R-:W-:Y:S02]  /*0610*/  SHF.R.S32.HI R6, RZ, 0x1f, R140.reuse ;  /* 0x0000001fff067819 */ /* 0x106fe4000001148c */
[----:B------:R-:W-:Y:S02]  /*0620*/  IADD3 R173, P2, P1, R0, R10, R140 ;  /* 0x0000000a00ad7210 */ /* 0x000fe4000795e08c */
[----:B------:R-:W-:-:S02]  /*0630*/  SHF.R.S32.HI R0, RZ, 0x1f, R0 ;  /* 0x0000001fff007819 */ /* 0x000fc40000011400 */
[----:B------:R-:W-:Y:S01]  /*0640*/  SHF.R.S32.HI R17, RZ, 0x1f, R16 ;  /* 0x0000001fff117819 */ /* 0x000fe20000011410 */
[----:B------:R1:W-:Y:S01]  /*0650*/  STL [R1+0x12c], R173 ;  /* 0x00012cad01007387 */ /* 0x0003e20000100800 */
[----:B------:R-:W-:Y:S01]  /*0660*/  @!P3 SHF.R.S32.HI R9, RZ, 0x1f, R32 ;  /* 0x0000001fff09b819 */ /* 0x000fe20000011420 */
[----:B------:R-:W-:Y:S01]  /*0670*/  @P3 IMAD.WIDE.U32 R2, R14, c[0x0][0x190], RZ ;  /* 0x000064000e023a25 */ /* 0x000fe200078e00ff */
[----:B------:R-:W-:Y:S02]  /*0680*/  @P0 IADD3 R4, R8, R12, RZ ;  /* 0x0000000c08040210 */ /* 0x000fe40007ffe0ff */
[----:B------:R-:W-:Y:S01]  /*0690*/  IADD3.X R154, R0, R11, R6, P2, P1 ;  /* 0x0000000b009a7210 */ /* 0x000fe200017e2406 */
[----:B------:R-:W-:Y:S01]  /*06a0*/  @!P3 IMAD R9, R9, c[0x0][0x178], RZ ;  /* 0x00005e000909ba24 */ /* 0x000fe200078e02ff */
[----:B------:R-:W-:Y:S01]  /*06b0*/  @P3 MOV R10, R2 ;  /* 0x00000002000a3202 */ /* 0x000fe20000000f00 */
[----:B------:R-:W-:Y:S02]  /*06c0*/  @P3 IMAD R15, R14, c[0x0][0x194], R3 ;  /* 0x000065000e0f3a24 */ /* 0x000fe400078e0203 */
[----:B------:R-:W-:-:S04]  /*06d0*/  @!P3 IMAD.WIDE.U32 R6, R32, c[0x0][0x178], RZ ;  /* 0x00005e002006ba25 */ /* 0x000fc800078e00ff */
[----:B------:R-:W-:Y:S01]  /*06e0*/  @P0 IMAD.WIDE.U32 R2, R4, c[0x0][0x198], RZ ;  /* 0x0000660004020a25 */ /* 0x000fe200078e00ff */
[----:B------:R-:W-:-:S03]  /*06f0*/  @!P3 MOV R10, R6 ;  /* 0x00000006000ab202 */ /* 0x000fc60000000f00 */
[----:B------:R-:W-:Y:S02]  /*0700*/  @!P3 IMAD R9, R32, c[0x0][0x17c], R9 ;  /* 0x00005f002009ba24 */ /* 0x000fe400078e0209 */
[----:B------:R-:W-:Y:S02]  /*0710*/  IMAD R0, R5, c[0x0][0x224], R35 ;  /* 0x0000890005007a24 */ /* 0x000fe400078e0223 */
[----:B------:R-:W-:Y:S02]  /*0720*/  @P0 IMAD R30, R4, c[0x0][0x19c], R3 ;  /* 0x00006700041e0a24 */ /* 0x000fe400078e0203 */
[----:B------:R-:W-:Y:S02]  /*0730*/  @P0 IMAD.MOV.U32 R28, RZ, RZ, R2 ;  /* 0x000000ffff1c0224 */ /* 0x000fe400078e0002 */
[----:B------:R-:W-:Y:S02]  /*0740*/  @!P3 IMAD.IADD R15, R7, 0x1, R9 ;  /* 0x00000001070fb824 */ /* 0x000fe400078e0209 */
[----:B------:R-:W-:Y:S01]  /*0750*/  IMAD R153, R0, c[0x0][0x228], RZ ;  /* 0x00008a0000997a24 */ /* 0x000fe200078e02ff */
[----:B------:R-:W-:Y:S05]  /*0760*/  @P0 BRA `(.L_x_963) ;  /* 0x000000b000000947 */ /* 0x000fea0003800000 */
[----:B-1----:R-:W-:Y:S01]  /*0770*/  SHF.R.S32.HI R0, RZ, 0x1f, R8 ;  /* 0x0000001fff007819 */ /* 0x002fe20000011408 */
        /* <DEDUP_REMOVED lines=10> */
.L_x_963:
[----:B-1----:R-:W-:Y:S02]  /*0820*/  IABS R5, c[0x0][0x1c8] ;  /* 0x0000720000057a13 */ /* 0x002fe40000000000 */
        /* <DEDUP_REMOVED lines=9> */
[----:B------:R-:W-:Y:S02]  /*08c0*/  IMAD.MOV.U32 R2, RZ, RZ, R4 ;  /* 0x000000ffff027224 */ /* 0x000fe400078e0004 */
[----:B------:R-:W-:Y:S02]  /*08d0*/  @P0 IMAD.IADD R4, R8, 0x1, R12 ;  /* 0x0000000108040824 */ /* 0x000fe400078e020c */
[----:B------:R-:W-:-:S05]  /*08e0*/  IMAD.HI.U32 R0, R0, R2, RZ ;  /* 0x0000000200007227 */ /* 0x000fca00078e00ff */
[----:B------:R-:W-:-:S05]  /*08f0*/  IADD3 R3, -R0, RZ, RZ ;  /* 0x000000ff00037210 */ /* 0x000fca0007ffe1ff */
[----:B------:R-:W-:-:S05]  /*0900*/  IMAD R2, R5, R3, R2 ;  /* 0x0000000305027224 */ /* 0x000fca00078e0202 */
[----:B------:R-:W-:-:S13]  /*0910*/  ISETP.GT.U32.AND P2, PT, R5, R2, PT ;  /* 0x000000020500720c */ /* 0x000fda0003f44070 */
[----:B------:R-:W-:Y:S01]  /*0920*/  @!P2 IMAD.IADD R2, R2, 0x1, -R5 ;  /* 0x000000010202a824 */ /* 0x000fe200078e0a05 */
[----:B------:R-:W-:Y:S02]  /*0930*/  @!P2 IADD3 R0, R0, 0x1, RZ ;  /* 0x000000010000a810 */ /* 0x000fe40007ffe0ff */
[----:B------:R-:W-:Y:S02]  /*0940*/  ISETP.NE.AND P2, PT, RZ, c[0x0][0x1c8], PT ;  /* 0x00007200ff007a0c */ /* 0x000fe40003f45270 */
[----:B------:R-:W-:Y:S02]  /*0950*/  ISETP.GE.U32.AND P3, PT, R2, R5, PT ;  /* 0x000000050200720c */ /* 0x000fe40003f66070 */
        /* <DEDUP_REMOVED lines=21> */
.L_x_964:
[-C--:B------:R-:W-:Y:S01]  /*0ab0*/  LEA.HI R2, R26, R31.reuse, RZ, 0x3 ;  /* 0x0000001f1a027211 */ /* 0x080fe200078f18ff */
[----:B------:R-:W-:Y:S01]  /*0ac0*/  IMAD.IADD R34, R38, 0x1, -R35 ;  /* 0x0000000126227824 */ /* 0x000fe200078e0a23 */
[-C--:B------:R-:W-:Y:S01]  /*0ad0*/  LEA.HI R4, R26, R31.reuse, RZ, 0x6 ;  /* 0x0000001f1a047211 */ /* 0x080fe200078f30ff */
[----:B------:R-:W-:Y:S01]  /*0ae0*/  BSSY B0, `(.L_x_965) ;  /* 0x0000039000007945 */ /* 0x000fe20003800000 */
[----:B------:R-:W-:Y:S02]  /*0af0*/  SHF.R.S32.HI R12, RZ, 0x3, R2 ;  /* 0x00000003ff0c7819 */ /* 0x000fe40000011402 */
[----:B------:R-:W-:Y:S01]  /*0b00*/  LOP3.LUT R2, R2, 0xfffffff8, RZ, 0xc0, !PT ;  /* 0xfffffff802027812 */ /* 0x000fe200078ec0ff */
[----:B------:R1:W-:Y:S01]  /*0b10*/  STL [R1+0x14c], R34 ;  /* 0x00014c2201007387 */ /* 0x0003e20000100800 */
[----:B------:R-:W-:Y:S01]  /*0b20*/  LEA.HI R26, R26, R31, RZ, 0x4 ;  /* 0x0000001f1a1a7211 */ /* 0x000fe200078f20ff */
[C---:B------:R-:W-:Y:S01]  /*0b30*/  IMAD.SHL.U32 R0, R12.reuse, 0x40, RZ ;  /* 0x000000400c007824 */ /* 0x040fe200078e00ff */
[----:B------:R-:W-:Y:S01]  /*0b40*/  SHF.R.S32.HI R24, RZ, 0x5, R13 ;  /* 0x00000005ff187819 */ /* 0x000fe2000001140d */
[----:B------:R-:W-:Y:S01]  /*0b50*/  IMAD.IADD R29, R31, 0x1, -R2 ;  /* 0x000000011f1d7824 */ /* 0x000fe200078e0a02 */
[----:B------:R-:W-:-:S02]  /*0b60*/  ISETP.GE.AND P1, PT, R12, R34, PT ;  /* 0x000000220c00720c */ /* 0x000fc40003f26270 */
[----:B------:R-:W-:Y:S01]  /*0b70*/  LOP3.LUT R0, R0, 0x1c0, RZ, 0xc0, !PT ;  /* 0x000001c000007812 */ /* 0x000fe200078ec0ff */
[----:B------:R-:W-:Y:S01]  /*0b80*/  IMAD.SHL.U32 R164, R29, 0x8, RZ ;  /* 0x000000081da47824 */ /* 0x000fe200078e00ff */
[----:B------:R-:W-:Y:S02]  /*0b90*/  SHF.R.S32.HI R22, RZ, 0x1f, R14 ;  /* 0x0000001fff167819 */ /* 0x000fe4000001140e */
[----:B------:R-:W-:Y:S02]  /*0ba0*/  SHF.R.U32.HI R3, RZ, 0x3, R0 ;  /* 0x00000003ff037819 */ /* 0x000fe40000011600 */
[--C-:B------:R-:W-:Y:S01]  /*0bb0*/  LOP3.LUT R2, R0, 0x38, R164.reuse, 0xf8, !PT ;  /* 0x0000003800027812 */ /* 0x100fe200078ef8a4 */
[----:B------:R-:W-:Y:S01]  /*0bc0*/  IMAD.SHL.U32 R0, R4, 0x8, RZ ;  /* 0x0000000804007824 */ /* 0x000fe200078e00ff */
[----:B------:R-:W-:Y:S02]  /*0bd0*/  SHF.R.S32.HI R165, RZ, 0x1f, R164 ;  /* 0x0000001fffa57819 */ /* 0x000fe400000114a4 */
[----:B------:R-:W-:-:S02]  /*0be0*/  LOP3.LUT R2, R2, R3, RZ, 0x3c, !PT ;  /* 0x0000000302027212 */ /* 0x000fc400078e3cff */
[----:B------:R-:W-:Y:S01]  /*0bf0*/  SHF.R.S32.HI R3, RZ, 0x1f, R13 ;  /* 0x0000001fff037819 */ /* 0x000fe2000001140d */
[----:B------:R1:W-:Y:S01]  /*0c00*/  STL.64 [R1+0x130], R164 ;  /* 0x000130a401007387 */ /* 0x0003e20000100a00 */
[----:B------:R-:W-:Y:S01]  /*0c10*/  LOP3.LUT R188, R2, 0xfffffe00, R0, 0xf8, !PT ;  /* 0xfffffe0002bc7812 */ /* 0x000fe200078ef800 */
[----:B------:R-:W-:Y:S01]  /*0c20*/  IMAD R0, R17, c[0x0][0x1a8], RZ ;  /* 0x00006a0011007a24 */ /* 0x000fe200078e02ff */
[----:B------:R-:W-:Y:S02]  /*0c30*/  LOP3.LUT R2, R26, 0xfffffff0, RZ, 0xc0, !PT ;  /* 0xfffffff01a027812 */ /* 0x000fe400078ec0ff */
[----:B------:R-:W-:Y:S01]  /*0c40*/  LEA.HI R3, R3, R24, RZ, 0x2 ;  /* 0x0000001803037211 */ /* 0x000fe200078f10ff */
[----:B------:R-:W-:Y:S01]  /*0c50*/  IMAD R8, R16, c[0x0][0x1ac], R0 ;  /* 0x00006b0010087a24 */ /* 0x000fe200078e0200 */
[----:B------:R-:W-:Y:S01]  /*0c60*/  SHF.R.S32.HI R4, RZ, 0x1f, R140 ;  /* 0x0000001fff047819 */ /* 0x000fe2000001148c */
[----:B------:R-:W-:Y:S01]  /*0c70*/  IMAD.IADD R18, R31, 0x1, -R2 ;  /* 0x000000011f127824 */ /* 0x000fe200078e0a02 */
[----:B------:R-:W-:Y:S01]  /*0c80*/  LOP3.LUT R0, R3, 0xffffffc, RZ, 0xc0, !PT ;  /* 0x0ffffffc03007812 */ /* 0x000fe200078ec0ff */
[----:B------:R-:W-:Y:S01]  /*0c90*/  IMAD.SHL.U32 R188, R188, 0x2, RZ ;  /* 0x00000002bcbc7824 */ /* 0x000fe200078e00ff */
[----:B------:R-:W-:-:S02]  /*0ca0*/  IADD3 R2, P0, R164, R10, RZ ;  /* 0x0000000aa4027210 */ /* 0x000fc40007f1e0ff */
[----:B------:R-:W-:Y:S01]  /*0cb0*/  SHF.R.S32.HI R3, RZ, 0x1f, R18 ;  /* 0x0000001fff037819 */ /* 0x000fe20000011412 */
[----:B------:R-:W-:Y:S01]  /*0cc0*/  IMAD.IADD R0, R24, 0x1, -R0 ;  /* 0x0000000118007824 */ /* 0x000fe200078e0a00 */
[----:B------:R-:W-:Y:S02]  /*0cd0*/  LEA.HI R143, R4, R140, RZ, 0x2 ;  /* 0x0000008c048f7211 */ /* 0x000fe400078f10ff */
[----:B------:R-:W-:Y:S01]  /*0ce0*/  LEA.HI R20, R3, R18, RZ, 0x3 ;  /* 0x0000001203147211 */ /* 0x000fe200078f18ff */
[----:B------:R-:W-:Y:S01]  /*0cf0*/  IMAD.X R3, R165, 0x1, R15, P0 ;  /* 0x00000001a5037824 */ /* 0x000fe200000e060f */
[----:B------:R-:W-:Y:S02]  /*0d00*/  SHF.R.S32.HI R13, RZ, 0x1f, R12 ;  /* 0x0000001fff0d7819 */ /* 0x000fe4000001140c */
[----:B------:R-:W-:Y:S01]  /*0d10*/  SHF.R.S32.HI R27, RZ, 0x2, R143 ;  /* 0x00000002ff1b7819 */ /* 0x000fe2000001148f */
[----:B------:R-:W-:Y:S02]  /*0d20*/  IMAD.SHL.U32 R4, R20, 0x40, RZ ;  /* 0x0000004014047824 */ /* 0x000fe400078e00ff */
[----:B------:R-:W-:-:S03]  /*0d30*/  IMAD.WIDE.U32 R10, R16, c[0x0][0x1a8], R2 ;  /* 0x00006a00100a7a25 */ /* 0x000fc600078e0002 */
[----:B------:R-:W-:Y:S01]  /*0d40*/  LOP3.LUT R142, R4, 0xfffffe00, RZ, 0xc0, !PT ;  /* 0xfffffe00048e7812 */ /* 0x000fe200078ec0ff */
[----:B------:R-:W-:Y:S02]  /*0d50*/  IMAD R152, R0, 0x10, R27 ;  /* 0x0000001000987824 */ /* 0x000fe400078e021b */
[----:B------:R-:W-:-:S04]  /*0d60*/  IMAD.WIDE R6, R37, 0x80, R12 ;  /* 0x0000008025067825 */ /* 0x000fc800078e020c */
[----:B------:R-:W-:Y:S01]  /*0d70*/  IMAD.IADD R9, R11, 0x1, R8 ;  /* 0x000000010b097824 */ /* 0x000fe200078e0208 */
[----:B------:R-:W-:Y:S05]  /*0d80*/  @P1 BRA `(.L_x_966) ;  /* 0x000000e000001947 */ /* 0x000fea0003800000 */
[----:B-1----:R-:W-:-:S13]  /*0d90*/  ISETP.GE.AND P0, PT, R164, c[0x0][0x220], PT ;  /* 0x00008800a4007a0c */ /* 0x002fda0003f06270 */
        /* <DEDUP_REMOVED lines=13> */
.L_x_966:
[----:B-1----:R-:W-:Y:S05]  /*0e70*/  BSYNC B0 ;  /* 0x0000000000007941 */ /* 0x002fea0003800000 */
.L_x_965:
        /* <DEDUP_REMOVED lines=21> */
.L_x_968:
[----:B------:R-:W-:Y:S05]  /*0fd0*/  BSYNC B0 ;  /* 0x0000000000007941 */ /* 0x000fea0003800000 */
.L_x_967:
        /* <DEDUP_REMOVED lines=21> */
.L_x_970:
[----:B------:R-:W-:Y:S05]  /*1130*/  BSYNC B0 ;  /* 0x0000000000007941 */ /* 0x000fea0003800000 */
.L_x_969:
        /* <DEDUP_REMOVED lines=21> */
.L_x_972:
[----:B------:R-:W-:Y:S05]  /*1290*/  BSYNC B0 ;  /* 0x0000000000007941 */ /* 0x000fea0003800000 */
.L_x_971:
        /* <DEDUP_REMOVED lines=21> */
.L_x_974:
[----:B------:R-:W-:Y:S05]  /*13f0*/  BSYNC B0 ;  /* 0x0000000000007941 */ /* 0x000fea0003800000 */
.L_x_973:
        /* <DEDUP_REMOVED lines=21> */
.L_x_976:
[----:B------:R-:W-:Y:S05]  /*1550*/  BSYNC B0 ;  /* 0x0000000000007941 */ /* 0x000fea0003800000 */
.L_x_975:
        /* <DEDUP_REMOVED lines=21> */
.L_x_978:
[----:B------:R-:W-:Y:S05]  /*16b0*/  BSYNC B0 ;  /* 0x0000000000007941 */ /* 0x000fea0003800000 */
.L_x_977:
[----:B------:R-:W-:Y:S01]  /*16c0*/  IADD3 R0, R12, 0x70, RZ ;  /* 0x000000700c007810 */ /* 0x000fe20007ffe0ff */
[----:B------:R-:W-:Y:S01]  /*16d0*/  IMAD.MOV.U32 R159, RZ, RZ, c[0x0][0x198] ;  /* 0x00006600ff9f7624 */ /* 0x000fe200078e00ff */
[----:B------:R-:W-:Y:S02]  /*16e0*/  BSSY B0, `(.L_x_979) ;  /* 0x0000017000007945 */ /* 0x000fe40003800000 */
[----:B------:R-:W-:Y:S01]  /*16f0*/  ISETP.GE.AND P0, PT, R0, R34, PT ;  /* 0x000000220000720c */ /* 0x000fe20003f06270 */
[----:B------:R-:W-:Y:S02]  /*1700*/  IMAD.MOV.U32 R34, RZ, RZ, 0x6 ;  /* 0x00000006ff227424 */ /* 0x000fe400078e00ff */
[----:B------:R-:W-:-:S03]  /*1710*/  IMAD.SHL.U32 R160, R159, 0x40, RZ ;  /* 0x000000409fa07824 */ /* 0x000fc600078e00ff */
[----:B------:R-:W-:-:S07]  /*1720*/  SHF.L.U64.HI R158, R159, R34, c[0x0][0x19c] ;  /* 0x000067009f9e7619 */ /* 0x000fce0000010222 */
        /* <DEDUP_REMOVED lines=18> */
.L_x_980:
[----:B------:R-:W-:Y:S05]  /*1850*/  BSYNC B0 ;  /* 0x0000000000007941 */ /* 0x000fea0003800000 */
.L_x_979:
[----:B------:R-:W-:Y:S01]  /*1860*/  IMAD R0, R13, c[0x0][0x198], RZ ;  /* 0x000066000d007a24 */ /* 0x000fe200078e02ff */
[----:B------:R-:W-:Y:S01]  /*1870*/  LOP3.LUT R7, R20, 0xfffffff8, RZ, 0xc0, !PT ;  /* 0xfffffff814077812 */ /* 0x000fe200078ec0ff */
[--C-:B--2---:R-:W-:Y:S01]  /*1880*/  IMAD.WIDE.U32 R4, R12, c[0x0][0x198], R164.reuse ;  /* 0x000066000c047a25 */ /* 0x104fe200078e00a4 */
[----:B------:R-:W-:Y:S01]  /*1890*/  IADD3 R48, R221, -0x1, RZ ;  /* 0xffffffffdd307810 */ /* 0x000fe20007ffe0ff */
[----:B------:R-:W-:Y:S01]  /*18a0*/  BSSY B0, `(.L_x_981) ;  /* 0x000002e000007945 */ /* 0x000fe20003800000 */
[----:B------:R-:W-:Y:S01]  /*18b0*/  IADD3 R18, R18, -R7, RZ ;  /* 0x8000000712127210 */ /* 0x000fe20007ffe0ff */
[----:B------:R-:W-:Y:S01]  /*18c0*/  IMAD R6, R13, c[0x0][0x1a0], RZ ;  /* 0x000068000d067a24 */ /* 0x000fe200078e02ff */
[----:B------:R-:W-:Y:S01]  /*18d0*/  IADD3 R4, P1, R28, R4, RZ ;  /* 0x000000041c047210 */ /* 0x000fe20007f3e0ff */
[C---:B------:R-:W-:Y:S01]  /*18e0*/  IMAD.WIDE.U32 R2, R12.reuse, c[0x0][0x1a0], R164 ;  /* 0x000068000c027a25 */ /* 0x040fe200078e00a4 */
[----:B------:R-:W-:Y:S02]  /*18f0*/  MOV R36, 0x20 ;  /* 0x0000002000247802 */ /* 0x000fe40000000f00 */
[----:B------:R-:W-:Y:S01]  /*1900*/  MOV R232, R48 ;  /* 0x0000003000e87202 */ /* 0x000fe20000000f00 */
[C---:B------:R-:W-:Y:S01]  /*1910*/  IMAD R0, R12.reuse, c[0x0][0x19c], R0 ;  /* 0x000067000c007a24 */ /* 0x040fe200078e0200 */
[----:B------:R-:W-:Y:S01]  /*1920*/  IADD3 R2, P0, R23, R2, RZ ;  /* 0x0000000217027210 */ /* 0x000fe20007f1e0ff */
[----:B------:R-:W-:-:S02]  /*1930*/  IMAD R7, R12, c[0x0][0x1a4], R6 ;  /* 0x000069000c077a24 */ /* 0x000fc400078e0206 */
[----:B------:R-:W-:Y:S01]  /*1940*/  IMAD R6, R22, c[0x0][0x1b0], RZ ;  /* 0x00006c0016067a24 */ /* 0x000fe200078e02ff */
[----:B------:R-:W-:Y:S01]  /*1950*/  IADD3.X R5, R30, R5, R0, P1, !PT ;  /* 0x000000051e057210 */ /* 0x000fe20000ffe400 */
[----:B------:R-:W-:Y:S01]  /*1960*/  IMAD R0, R22, c[0x0][0x1b8], RZ ;  /* 0x00006e0016007a24 */ /* 0x000fe200078e02ff */
[----:B------:R-:W-:Y:S01]  /*1970*/  IADD3.X R3, R25, R3, R7, P0, !PT ;  /* 0x0000000319037210 */ /* 0x000fe200007fe407 */
[----:B------:R-:W-:Y:S01]  /*1980*/  IMAD R6, R14, c[0x0][0x1b4], R6 ;  /* 0x00006d000e067a24 */ /* 0x000fe200078e0206 */
[----:B------:R-:W-:Y:S01]  /*1990*/  R2P PR, R18, 0x6 ;  /* 0x0000000612007804 */ /* 0x000fe20000000000 */
[----:B------:R-:W-:-:S04]  /*19a0*/  IMAD.WIDE.U32 R10, R14, c[0x0][0x1b0], R4 ;  /* 0x00006c000e0a7a25 */ /* 0x000fc800078e0004 */
[C---:B------:R-:W-:Y:S01]  /*19b0*/  IMAD R8, R14.reuse, c[0x0][0x1bc], R0 ;  /* 0x00006f000e087a24 */ /* 0x040fe200078e0200 */
[----:B------:R-:W-:Y:S01]  /*19c0*/  IADD3 R163, R11, R6, RZ ;  /* 0x000000060ba37210 */ /* 0x000fe20007ffe0ff */
[----:B------:R-:W-:Y:S01]  /*19d0*/  IMAD.WIDE.U32 R40, R14, c[0x0][0x1b8], R2 ;  /* 0x00006e000e287a25 */ /* 0x000fe200078e0002 */
[----:B------:R-:W-:Y:S01]  /*19e0*/  MOV R162, R10 ;  /* 0x0000000a00a27202 */ /* 0x000fe20000000f00 */
[----:B------:R2:W-:Y:S01]  /*19f0*/  STL.64 [R1+0x140], R10 ;  /* 0x0001400a01007387 */ /* 0x0005e20000100a00 */
[----:B------:R-:W-:Y:S01]  /*1a00*/  SHF.R.S32.HI R14, RZ, 0x1f, R48 ;  /* 0x0000001fff0e7819 */ /* 0x000fe20000011430 */
[----:B------:R-:W-:Y:S01]  /*1a10*/  IMAD R5, R48, -0x40, R50 ;  /* 0xffffffc030057824 */ /* 0x000fe200078e0232 */
[----:B------:R-:W-:Y:S01]  /*1a20*/  IADD3 R23, R41, R8, RZ ;  /* 0x0000000829177210 */ /* 0x000fe20007ffe0ff */
[----:B------:R2:W-:Y:S01]  /*1a30*/  STL.64 [R1+0x158], R40 ;  /* 0x0001582801007387 */ /* 0x0005e20000100a00 */
[----:B------:R-:W-:Y:S01]  /*1a40*/  IMAD R0, R158, R48, RZ ;  /* 0x000000309e007224 */ /* 0x000fe200078e02ff */
[----:B------:R-:W-:Y:S01]  /*1a50*/  MOV R3, 0x10 ;  /* 0x0000001000037802 */ /* 0x000fe20000000f00 */
[----:B------:R-:W-:Y:S01]  /*1a60*/  IMAD.WIDE.U32 R6, R48, R160, R162 ;  /* 0x000000a030067225 */ /* 0x000fe200078e00a2 */
[----:B------:R2:W-:Y:S01]  /*1a70*/  STL.64 [R1+0x138], R162 ;  /* 0x000138a201007387 */ /* 0x0005e20000100a00 */
[----:B------:R-:W-:-:S02]  /*1a80*/  ISETP.GE.AND P0, PT, R12, R5, PT ;  /* 0x000000050c00720c */ /* 0x000fc40003f06270 */
[----:B------:R-:W-:Y:S01]  /*1a90*/  IMAD R0, R14, R160, R0 ;  /* 0x000000a00e007224 */ /* 0x000fe200078e0200 */
[----:B------:R2:W-:Y:S01]  /*1aa0*/  STL [R1+0xf4], R23 ;  /* 0x0000f41701007387 */ /* 0x0005e20000100800 */
[----:B------:R-:W-:Y:S02]  /*1ab0*/  SEL R3, R3, 0xfffffff0, !P1 ;  /* 0xfffffff003037807 */ /* 0x000fe40004800000 */
[----:B------:R-:W-:Y:S02]  /*1ac0*/  SEL R4, R36, 0xffffffe0, !P2 ;  /* 0xffffffe024047807 */ /* 0x000fe40005000000 */
[----:B------:R-:W-:-:S05]  /*1ad0*/  IADD3 R9, R7, R0, RZ ;  /* 0x0000000007097210 */ /* 0x000fca0007ffe0ff */
        /* <DEDUP_REMOVED lines=10> */
.L_x_982:
[----:B------:R-:W-:Y:S05]  /*1b80*/  BSYNC B0 ;  /* 0x0000000000007941 */ /* 0x000fea0003800000 */
.L_x_981:
        /* <DEDUP_REMOVED lines=16> */
.L_x_984:
[----:B------:R-:W-:Y:S05]  /*1c90*/  BSYNC B0 ;  /* 0x0000000000007941 */ /* 0x000fea0003800000 */
.L_x_983:
        /* <DEDUP_REMOVED lines=15> */
.L_x_986:
[----:B------:R-:W-:Y:S05]  /*1d90*/  BSYNC B0 ;  /* 0x0000000000007941 */ /* 0x000fea0003800000 */
.L_x_985:
        /* <DEDUP_REMOVED lines=17> */
.L_x_988:
[----:B------:R-:W-:Y:S05]  /*1eb0*/  BSYNC B0 ;  /* 0x0000000000007941 */ /* 0x000fea0003800000 */
.L_x_987:
[----:B------:R-:W-:Y:S01]  /*1ec0*/  ISETP.NE.U32.AND P1, PT, RZ, c[0x0][0x318], PT ;  /* 0x0000c600ff007a0c */ /* 0x000fe20003f25070 */
[----:B------:R-:W0:Y:S03]  /*1ed0*/  LDGDEPBAR ;  /* 0x00000000000079af */ /* 0x000e260000000000 */
[----:B------:R-:W-:-:S13]  /*1ee0*/  ISETP.NE.AND.EX P1, PT, RZ, c[0x0][0x31c], PT, P1 ;  /* 0x0000c700ff007a0c */ /* 0x000fda0003f25310 */
[----:B------:R-:W-:Y:S01]  /*1ef0*/  @P1 SHF.R.S32.HI R0, RZ, 0x1f, R32 ;  /* 0x0000001fff001819 */ /* 0x000fe20000011420 */
[----:B-1----:R-:W-:-:S04]  /*1f00*/  @P1 IMAD.WIDE.U32 R6, R32, c[0x0][0x320], R16 ;  /* 0x0000c80020061a25 */ /* 0x002fc800078e0010 */
[----:B------:R-:W-:Y:S01]  /*1f10*/  @P1 IMAD R0, R0, c[0x0][0x320], RZ ;  /* 0x0000c80000001a24 */ /* 0x000fe200078e02ff */
[----:B------:R-:W-:Y:S01]  /*1f20*/  @P1 LEA R8, P0, R6, c[0x0][0x318], 0x2 ;  /* 0x0000c60006081a11 */ /* 0x000fe200078010ff */
[----:B------:R-:W-:-:S04]  /*1f30*/  DEPBAR.LE SB0, 0x0 ;  /* 0x000080000000791a */ /* 0x000fc80000000000 */
[----:B------:R-:W-:-:S04]  /*1f40*/  @P1 IMAD R0, R32, c[0x0][0x324], R0 ;  /* 0x0000c90020001a24 */ /* 0x000fc800078e0200 */
[----:B------:R-:W-:-:S05]  /*1f50*/  @P1 IMAD.IADD R0, R7, 0x1, R0 ;  /* 0x0000000107001824 */ /* 0x000fca00078e0200 */
[----:B------:R-:W-:-:S05]  /*1f60*/  @P1 LEA.HI.X R9, R6, c[0x0][0x31c], R0, 0x2, P0 ;  /* 0x0000c70006091a11 */ /* 0x000fca00000f1400 */
[----:B------:R1:W5:Y:S01]  /*1f70*/  @P1 LDG.E R8, [R8.64] ;  /* 0x0000002208081981 */ /* 0x000362000c1e1900 */
[----:B------:R-:W-:Y:S01]  /*1f80*/  ISETP.GE.AND P0, PT, R12, R5, PT ;  /* 0x000000050c00720c */ /* 0x000fe20003f06270 */
[----:B------:R-:W-:Y:S01]  /*1f90*/  IMAD.MOV.U32 R16, RZ, RZ, c[0x0][0x1a0] ;  /* 0x00006800ff107624 */ /* 0x000fe200078e00ff */
[----:B------:R-:W-:Y:S01]  /*1fa0*/  MOV R22, R40 ;  /* 0x0000002800167202 */ /* 0x000fe20000000f00 */
[----:B------:R-:W-:Y:S01]  /*1fb0*/  BAR.SYNC.DEFER_BLOCKING 0x0 ;  /* 0x0000000000007b1d */ /* 0x000fe20000010000 */
[----:B------:R-:W-:Y:S01]  /*1fc0*/  IMAD R219, R37, 0x8, R24 ;  /* 0x0000000825db7824 */ /* 0x000fe200078e0218 */
[----:B------:R-:W-:Y:S01]  /*1fd0*/  LEA R2, R24, R35, 0x4 ;  /* 0x0000002318027211 */ /* 0x000fe200078e20ff */
[C---:B--2---:R-:W-:Y:S01]  /*1fe0*/  IMAD.SHL.U32 R10, R16.reuse, 0x40, RZ ;  /* 0x00000040100a7824 */ /* 0x044fe200078e00ff */
[----:B------:R-:W-:Y:S01]  /*1ff0*/  SHF.L.U64.HI R11, R16, R34, c[0x0][0x1a4] ;  /* 0x00006900100b7619 */ /* 0x000fe20000010222 */
[----:B------:R-:W-:Y:S01]  /*2000*/  UIADD3 UR14, UR37, 0x646e171e, URZ ;  /* 0x646e171e250e7890 */ /* 0x000fe2000fffe03f */
[----:B------:R-:W-:Y:S01]  /*2010*/  IADD3 R2, R2, 0x1, R27 ;  /* 0x0000000102027810 */ /* 0x000fe20007ffe01b */
[----:B------:R-:W-:Y:S01]  /*2020*/  IMAD.WIDE.U32 R6, R48, R10, R22 ;  /* 0x0000000a30067225 */ /* 0x000fe200078e0016 */
[----:B------:R-:W-:Y:S01]  /*2030*/  SHF.L.U32 R31, R31, 0x1, RZ ;  /* 0x000000011f1f7819 */ /* 0x000fe200000006ff */
[----:B------:R2:W-:Y:S01]  /*2040*/  STL [R1+0x164], R11 ;  /* 0x0001640b01007387 */ /* 0x0005e20000100800 */
[----:B------:R-:W-:Y:S01]  /*2050*/  IADD3 R2, R50, R2, -R38 ;  /* 0x0000000232027210 */ /* 0x000fe20007ffe826 */
[----:B------:R-:W-:Y:S01]  /*2060*/  IMAD R0, R11, R48, RZ ;  /* 0x000000300b007224 */ /* 0x000fe200078e02ff */
[----:B------:R-:W-:Y:S01]  /*2070*/  BSSY B0, `(.L_x_989) ;  /* 0x0000015000007945 */ /* 0x000fe20003800000 */
[----:B------:R2:W-:Y:S01]  /*2080*/  STL.64 [R1+0xf0], R22 ;  /* 0x0000f01601007387 */ /* 0x0005e20000100a00 */
[----:B------:R-:W-:Y:S01]  /*2090*/  IMAD.MOV.U32 R187, RZ, RZ, RZ ;  /* 0x000000ffffbb7224 */ /* 0x000fe200078e00ff */
[----:B------:R-:W-:Y:S01]  /*20a0*/  LOP3.LUT R51, R31, 0x6, RZ, 0xc0, !PT ;  /* 0x000000061f337812 */ /* 0x000fe200078ec0ff */
[----:B------:R-:W-:Y:S01]  /*20b0*/  IMAD R0, R14, R10, R0 ;  /* 0x0000000a0e007224 */ /* 0x000fe200078e0200 */
[----:B------:R2:W-:Y:S01]  /*20c0*/  STL [R1+0xa8], R219 ;  /* 0x0000a8db01007387 */ /* 0x0005e20000100800 */
[----:B------:R-:W-:Y:S01]  /*20d0*/  IADD3 R49, R2, c[0x0][0x2e8], RZ ;  /* 0x0000ba0002317a10 */ /* 0x000fe20007ffe0ff */
[----:B-1----:R-:W5:Y:S02]  /*20e0*/  @P1 MUFU.RCP R9, c[0x0][0x238] ;  /* 0x00008e0000091b08 */ /* 0x002f640000001000 */
[----:B------:R2:W-:Y:S01]  /*20f0*/  @P0 STS.128 [R188+0x6000], RZ ;  /* 0x006000ffbc000388 */ /* 0x0005e20000000c00 */
[----:B-----5:R-:W-:Y:S01]  /*2100*/  @P1 FMUL.FTZ R187, R8, R9 ;  /* 0x0000000908bb1220 */ /* 0x020fe20000410000 */
[----:B------:R-:W-:Y:S01]  /*2110*/  IADD3 R9, R7, R0, RZ ;  /* 0x0000000007097210 */ /* 0x000fe20007ffe0ff */
        /* <DEDUP_REMOVED lines=10> */
.L_x_990:
[----:B--2---:R-:W-:Y:S05]  /*21c0*/  BSYNC B0 ;  /* 0x0000000000007941 */ /* 0x004fea0003800000 */
.L_x_989:
[----:B------:R-:W-:Y:S01]  /*21d0*/  ISETP.GE.AND P0, PT, R21, R5, PT ;  /* 0x000000051500720c */ /* 0x000fe20003f06270 */
[----:B------:R-:W-:Y:S01]  /*21e0*/  BSSY B0, `(.L_x_991) ;  /* 0x0000011000007945 */ /* 0x000fe20003800000 */
[C---:B------:R-:W-:Y:S01]  /*21f0*/  SHF.L.U64.HI R2, R16.reuse, R33, c[0x0][0x1a4] ;  /* 0x0000690010027619 */ /* 0x040fe20000010221 */
        /* <DEDUP_REMOVED lines=8> */
[----:B--2---:R-:W-:Y:S01]  /*2280*/  IMAD.X R2, R2, 0x1, R9, P0 ;  /* 0x0000000102027824 */ /* 0x004fe200000e0609 */
[----:B------:R-:W-:-:S04]  /*2290*/  LEA R10, P0, R0, c[0x0][0x170], 0x1 ;  /* 0x00005c00000a7a11 */ /* 0x000fc800078008ff */
[----:B------:R-:W-:-:S05]  /*22a0*/  LEA.HI.X R11, R0, c[0x0][0x174], R2, 0x1, P0 ;  /* 0x00005d00000b7a11 */ /* 0x000fca00000f0c02 */
[----:B------:R-:W-:Y:S01]  /*22b0*/  @!PT LDS RZ, [RZ] ;  /* 0x00000000fffff984 */ /* 0x000fe20000000800 */
[----:B------:R-:W-:Y:S01]  /*22c0*/  @!PT LDS RZ, [RZ] ;  /* 0x00000000fffff984 */ /* 0x000fe20000000800 */
[----:B------:R-:W-:Y:S01]  /*22d0*/  @!PT LDS RZ, [RZ] ;  /* 0x00000000fffff984 */ /* 0x000fe20000000800 */
[----:B------:R2:W-:Y:S04]  /*22e0*/  LDGSTS.E.BYPASS.LTC128B.128 [R188+0x6800], [R10.64] ;  /* 0x068000000abc7fae */ /* 0x0005e8000b901d62 */
.L_x_992:
[----:B------:R-:W-:Y:S05]  /*22f0*/  BSYNC B0 ;  /* 0x0000000000007941 */ /* 0x000fea0003800000 */
.L_x_991:
[----:B------:R-:W-:Y:S01]  /*2300*/  ISETP.GE.AND P0, PT, R19, R5, PT ;  /* 0x000000051300720c */ /* 0x000fe20003f06270 */
[----:B------:R-:W-:-:S12]  /*2310*/  BSSY B0, `(.L_x_993) ;  /* 0x000000f000007945 */ /* 0x000fd80003800000 */
[----:B------:R1:W-:Y:S01]  /*2320*/  @P0 STS.128 [R188+0x7000], RZ ;  /* 0x007000ffbc000388 */ /* 0x0003e20000000c00 */
[----:B------:R-:W-:Y:S05]  /*2330*/  @P0 BRA `(.L_x_994) ;  /* 0x000000c000000947 */ /* 0x000fea0003800000 */
[----:B------:R-:W-:-:S13]  /*2340*/  ISETP.GE.AND P0, PT, R164, c[0x0][0x220], PT ;  /* 0x00008800a4007a0c */ /* 0x000fda0003f06270 */
[----:B------:R1:W-:Y:S01]  /*2350*/  @P0 STS.128 [R188+0x7000], RZ ;  /* 0x007000ffbc000388 */ /* 0x0003e20000000c00 */
[----:B------:R-:W-:Y:S05]  /*2360*/  @P0 BRA `(.L_x_994) ;  /* 0x0000009000000947 */ /* 0x000fea0003800000 */
[----:B--2---:R-:W-:Y:S01]  /*2370*/  IMAD.MOV.U32 R2, RZ, RZ, c[0x0][0x1a4] ;  /* 0x00006900ff027624 */ /* 0x004fe200078e00ff */
        /* <DEDUP_REMOVED lines=8> */
.L_x_994:
[----:B------:R-:W-:Y:S05]  /*2400*/  BSYNC B0 ;  /* 0x0000000000007941 */ /* 0x000fea0003800000 */
.L_x_993:
        /* <DEDUP_REMOVED lines=18> */
.L_x_996:
[----:B------:R-:W-:Y:S05]  /*2530*/  BSYNC B0 ;  /* 0x0000000000007941 */ /* 0x000fea0003800000 */
.L_x_995:
[----:B-1----:R-:W-:Y:S01]  /*2540*/  SHF.R.S32.HI R7, RZ, 0x4, R26 ;  /* 0x00000004ff077819 */ /* 0x002fe2000001141a */
[C---:B------:R-:W-:Y:S01]  /*2550*/  IMAD.SHL.U32 R5, R29.reuse, 0x40, RZ ;  /* 0x000000401d057824 */ /* 0x040fe200078e00ff */
[----:B------:R-:W-:Y:S01]  /*2560*/  R2P PR, R29, 0x6 ;  /* 0x000000061d007804 */ /* 0x000fe20000000000 */
[----:B--2---:R-:W-:Y:S01]  /*2570*/  IMAD.SHL.U32 R2, R18, 0x40, RZ ;  /* 0x0000004012027824 */ /* 0x004fe200078e00ff */
[----:B------:R-:W-:Y:S01]  /*2580*/  LEA.HI R0, R26, R7, RZ, 0x1 ;  /* 0x000000071a007211 */ /* 0x000fe200078f08ff */
[----:B------:R-:W-:Y:S01]  /*2590*/  IMAD.SHL.U32 R12, R12, 0x8, RZ ;  /* 0x000000080c0c7824 */ /* 0x000fe200078e00ff */
[----:B------:R-:W0:Y:S02]  /*25a0*/  LDGDEPBAR ;  /* 0x00000000000079af */ /* 0x000e240000000000 */
[----:B------:R-:W-:Y:S02]  /*25b0*/  LOP3.LUT R0, R0, 0xfffffffe, RZ, 0xc0, !PT ;  /* 0xfffffffe00007812 */ /* 0x000fe400078ec0ff */
[----:B------:R-:W-:-:S03]  /*25c0*/  LOP3.LUT R2, R2, 0x1c0, RZ, 0xc0, !PT ;  /* 0x000001c002027812 */ /* 0x000fc600078ec0ff */
[----:B------:R-:W-:Y:S01]  /*25d0*/  IMAD.IADD R7, R7, 0x1, -R0 ;  /* 0x0000000107077824 */ /* 0x000fe200078e0a00 */
[----:B------:R-:W-:-:S03]  /*25e0*/  LOP3.LUT R0, R5, 0x1c0, RZ, 0xc0, !PT ;  /* 0x000001c005007812 */ /* 0x000fc600078ec0ff */
[----:B------:R-:W-:Y:S01]  /*25f0*/  IMAD.SHL.U32 R5, R7, 0x8, RZ ;  /* 0x0000000807057824 */ /* 0x000fe200078e00ff */
[----:B------:R-:W-:Y:S02]  /*2600*/  LOP3.LUT R12, R0, 0x8, R12, 0xf8, !PT ;  /* 0x00000008000c7812 */ /* 0x000fe400078ef80c */
[----:B------:R-:W-:Y:S02]  /*2610*/  SHF.R.U32.HI R0, RZ, 0x3, R0 ;  /* 0x00000003ff007819 */ /* 0x000fe40000011600 */
[----:B------:R-:W-:Y:S02]  /*2620*/  LOP3.LUT R6, R2, 0x8, R5, 0xf8, !PT ;  /* 0x0000000802067812 */ /* 0x000fe400078ef805 */
[----:B------:R-:W-:Y:S01]  /*2630*/  SHF.R.U32.HI R5, RZ, 0x3, R2 ;  /* 0x00000003ff057819 */ /* 0x000fe20000011602 */
[----:B------:R-:W-:Y:S01]  /*2640*/  IMAD R2, R24, 0x400, R142 ;  /* 0x0000040018027824 */ /* 0x000fe200078e028e */
[----:B------:R-:W-:Y:S02]  /*2650*/  LOP3.LUT R0, R12, R0, RZ, 0x3c, !PT ;  /* 0x000000000c007212 */ /* 0x000fe400078e3cff */
[----:B------:R-:W-:-:S02]  /*2660*/  LOP3.LUT R141, R6, R5, RZ, 0x3c, !PT ;  /* 0x00000005068d7212 */ /* 0x000fc400078e3cff */
[----:B------:R-:W-:Y:S01]  /*2670*/  IADD3 R5, R49, 0x48, RZ ;  /* 0x0000004831057810 */ /* 0x000fe20007ffe0ff */
[----:B------:R-:W-:Y:S01]  /*2680*/  IMAD R0, R7, 0x200, R0 ;  /* 0x0000020007007824 */ /* 0x000fe200078e0200 */
[----:B------:R-:W-:Y:S01]  /*2690*/  IADD3 R7, R49, 0x40, RZ ;  /* 0x0000004031077810 */ /* 0x000fe20007ffe0ff */
[----:B------:R-:W-:Y:S02]  /*26a0*/  IMAD.IADD R2, R141, 0x1, R2 ;  /* 0x000000018d027824 */ /* 0x000fe400078e0202 */
[----:B------:R-:W-:Y:S01]  /*26b0*/  IMAD.SHL.U32 R172, R0, 0x2, RZ ;  /* 0x0000000200ac7824 */ /* 0x000fe200078e00ff */
[----:B------:R-:W-:Y:S01]  /*26c0*/  SEL R0, R36, 0xffffffe0, !P1 ;  /* 0xffffffe024007807 */ /* 0x000fe20004800000 */
[----:B------:R-:W-:-:S03]  /*26d0*/  IMAD.SHL.U32 R179, R2, 0x2, RZ ;  /* 0x0000000202b37824 */ /* 0x000fc600078e00ff */
[----:B------:R-:W-:Y:S01]  /*26e0*/  LDSM.16.M88.4 R16, [R172+0x4000] ;  /* 0x00400000ac10783b */ /* 0x000fe20000000200 */
[C---:B------:R-:W-:Y:S01]  /*26f0*/  IMAD.IADD R178, R172.reuse, 0x1, R0 ;  /* 0x00000001acb27824 */ /* 0x040fe200078e0200 */
[C---:B------:R-:W-:Y:S01]  /*2700*/  IADD3 R2, R172.reuse, 0x4000, RZ ;  /* 0x00004000ac027810 */ /* 0x040fe20007ffe0ff */
[C-C-:B------:R-:W-:Y:S01]  /*2710*/  IMAD R182, R3.reuse, 0x2, R179.reuse ;  /* 0x0000000203b67824 */ /* 0x140fe200078e02b3 */
[----:B------:R-:W1:Y:S01]  /*2720*/  LDSM.16.M88.4 R12, [R179] ;  /* 0x00000000b30c783b */ /* 0x000e620000000200 */
[----:B------:R-:W-:Y:S01]  /*2730*/  IADD3 R183, R172, 0x4040, RZ ;  /* 0x00004040acb77810 */ /* 0x000fe20007ffe0ff */
[----:B------:R-:W-:Y:S01]  /*2740*/  IMAD R180, R4, 0x2, R179 ;  /* 0x0000000204b47824 */ /* 0x000fe200078e02b3 */
[----:B------:R-:W-:Y:S01]  /*2750*/  @P2 IADD3 R183, R2, -0x40, RZ ;  /* 0xffffffc002b72810 */ /* 0x000fe20007ffe0ff */
[----:B------:R-:W2:Y:S02]  /*2760*/  LDSM.16.M88.4 R8, [R179+0x2000] ;  /* 0x00200000b308783b */ /* 0x000ea40000000200 */
[----:B------:R-:W-:Y:S01]  /*2770*/  IMAD R181, R3, 0x2, R180 ;  /* 0x0000000203b57824 */ /* 0x000fe200078e02b4 */
[C---:B------:R-:W-:Y:S01]  /*2780*/  IADD3 R186, R183.reuse, 0x800, RZ ;  /* 0x00000800b7ba7810 */ /* 0x040fe20007ffe0ff */
[----:B------:R-:W5:Y:S01]  /*2790*/  LDSM.16.M88.4 R32, [R172+0x5000] ;  /* 0x00500000ac20783b */ /* 0x000f620000000200 */
[----:B------:R-:W-:Y:S01]  /*27a0*/  IMAD.IADD R177, R0, 0x1, R183 ;  /* 0x0000000100b17824 */ /* 0x000fe200078e02b7 */
[----:B------:R-:W-:Y:S01]  /*27b0*/  IADD3 R185, R183, 0x1000, RZ ;  /* 0x00001000b7b97810 */ /* 0x000fe20007ffe0ff */
[----:B------:R-:W-:Y:S01]  /*27c0*/  IMAD R0, R48, 0x40, R51 ;  /* 0x0000004030007824 */ /* 0x000fe200078e0233 */
[----:B------:R-:W3:Y:S01]  /*27d0*/  LDSM.16.M88.4 R20, [R172+0x4800] ;  /* 0x00480000ac14783b */ /* 0x000ee20000000200 */
[----:B------:R-:W-:-:S02]  /*27e0*/  IMNMX R48, R49, R50, PT ;  /* 0x0000003231307217 */ /* 0x000fc40003800200 */
[----:B------:R-:W-:Y:S01]  /*27f0*/  IMNMX R51, R7, R50, PT ;  /* 0x0000003207337217 */ /* 0x000fe20003800200 */
[----:B------:R-:W4:Y:S01]  /*2800*/  LDSM.16.M88.4 R24, [R172+0x5800] ;  /* 0x00580000ac18783b */ /* 0x000f220000000200 */
[----:B------:R-:W-:Y:S02]  /*2810*/  IADD3 R2, R0, 0x1, RZ ;  /* 0x0000000100027810 */ /* 0x000fe40007ffe0ff */
[----:B------:R-:W-:Y:S01]  /*2820*/  IADD3 R184, R183, 0x1800, RZ ;  /* 0x00001800b7b87810 */ /* 0x000fe20007ffe0ff */
[----:B------:R-:W-:Y:S01]  /*2830*/  LDSM.16.M88.4 R56, [R178+0x5000] ;  /* 0x00500000b238783b */ /* 0x000fe20000000200 */
[----:B------:R-:W1:Y:S01]  /*2840*/  I2F R6, R2 ;  /* 0x0000000200067306 */ /* 0x000e620000201400 */
[C---:B------:R-:W-:Y:S02]  /*2850*/  ISETP.GE.AND P0, PT, R2.reuse, R48, PT ;  /* 0x000000300200720c */ /* 0x040fe40003f06270 */
[----:B------:R-:W-:Y:S01]  /*2860*/  LDSM.16.M88.4 R64, [R178+0x4000] ;  /* 0x00400000b240783b */ /* 0x000fe20000000200 */
[----:B------:R-:W-:-:S03]  /*2870*/  ISETP.GE.AND P4, PT, R2, R51, PT ;  /* 0x000000330200720c */ /* 0x000fc60003f86270 */
[----:B------:R-:W-:Y:S04]  /*2880*/  LDSM.16.M88.4 R60, [R178+0x4800] ;  /* 0x00480000b23c783b */ /* 0x000fe80000000200 */
[----:B------:R-:W-:Y:S04]  /*2890*/  LDSM.16.M88.4 R68, [R178+0x5800] ;  /* 0x00580000b244783b */ /* 0x000fe80000000200 */
[----:B------:R-:W-:Y:S01]  /*28a0*/  LDSM.16.M88.4 R28, [R182] ;  /* 0x00000000b61c783b */ /* 0x000fe20000000200 */
[-C--:B-1----:R-:W-:Y:S08]  /*28b0*/  HMMA.16816.F32.BF16 R92, R12, R16.reuse, RZ ;  /* 0x000000100c5c723c */ /* 0x082ff000000418ff */
[C---:B--2---:R-:W-:Y:S08]  /*28c0*/  HMMA.16816.F32.BF16 R40, R8.reuse, R16, RZ ;  /* 0x000000100828723c */ /* 0x044ff000000418ff */
[-C--:B------:R-:W-:Y:S08]  /*28d0*/  HMMA.16816.F32.BF16 R88, R8, R18.reuse, RZ ;  /* 0x000000120858723c */ /* 0x080ff000000418ff */
[----:B------:R-:W-:Y:S01]  /*28e0*/  HMMA.16816.F32.BF16 R136, R12, R18, RZ ;  /* 0x000000120c88723c */ /* 0x000fe200000418ff */
[----:B------:R-:W1:Y:S07]  /*28f0*/  LDSM.16.M88.4 R16, [R182+0x2000] ;  /* 0x00200000b610783b */ /* 0x000e6e0000000200 */
[C---:B-----5:R-:W-:Y:S08]  /*2900*/  HMMA.16816.F32.BF16 R44, R8.reuse, R32, RZ ;  /* 0x00000020082c723c */ /* 0x060ff000000418ff */
[C---:B---3--:R-:W-:Y:S08]  /*2910*/  HMMA.16816.F32.BF16 R36, R8.reuse, R20, RZ ;  /* 0x000000140824723c */ /* 0x048ff000000418ff */
[C---:B----4-:R-:W-:Y:S08]  /*2920*/  HMMA.16816.F32.BF16 R52, R8.reuse, R24, RZ ;  /* 0x000000180834723c */ /* 0x050ff000000418ff */
[C---:B------:R-:W-:Y:S08]  /*2930*/  HMMA.16816.F32.BF16 R84, R8.reuse, R22, RZ ;  /* 0x000000160854723c */ /* 0x040ff000000418ff */
[C---:B------:R-:W-:Y:S08]  /*2940*/  HMMA.16816.F32.BF16 R80, R8.reuse, R34, RZ ;  /* 0x000000220850723c */ /* 0x040ff000000418ff */
[----:B------:R-:W-:Y:S08]  /*2950*/  HMMA.16816.F32.BF16 R72, R8, R26, RZ ;  /* 0x0000001a0848723c */ /* 0x000ff000000418ff */
[C---:B------:R-:W-:Y:S08]  /*2960*/  HMMA.16816.F32.BF16 R76, R12.reuse, R20, RZ ;  /* 0x000000140c4c723c */ /* 0x040ff000000418ff */
[C---:B------:R-:W-:Y:S08]  /*2970*/  HMMA.16816.F32.BF16 R8, R12.reuse, R32, RZ ;  /* 0x000000200c08723c */ /* 0x040ff000000418ff */
[C---:B------:R-:W-:Y:S08]  /*2980*/  HMMA.16816.F32.BF16 R128, R12.reuse, R34, RZ ;  /* 0x000000220c80723c */ /* 0x040ff000000418ff */
[C---:B------:R-:W-:Y:S08]  /*2990*/  HMMA.16816.F32.BF16 R32, R12.reuse, R24, RZ ;  /* 0x000000180c20723c */ /* 0x040ff000000418ff */
[----:B------:R-:W-:Y:S01]  /*29a0*/  HMMA.16816.F32.BF16 R116, R12, R26, RZ ;  /* 0x0000001a0c74723c */ /* 0x000fe200000418ff */
[----:B------:R-:W-:Y:S07]  /*29b0*/  LDSM.16.M88.4 R24, [R180] ;  /* 0x00000000b418783b */ /* 0x000fee0000000200 */
[----:B-1----:R-:W-:Y:S01]  /*29c0*/  HMMA.16816.F32.BF16 R120, R16, R56, R44 ;  /* 0x000000381078723c */ /* 0x002fe2000004182c */
[----:B------:R-:W1:Y:S07]  /*29d0*/  LDSM.16.M88.4 R44, [R183] ;  /* 0x00000000b72c783b */ /* 0x000e6e0000000200 */
[----:B------:R-:W-:Y:S01]  /*29e0*/  HMMA.16816.F32.BF16 R132, R12, R22, RZ ;  /* 0x000000160c84723c */ /* 0x000fe200000418ff */
[----:B------:R-:W2:Y:S04]  /*29f0*/  LDSM.16.M88.4 R20, [R180+0x2000] ;  /* 0x00200000b414783b */ /* 0x000ea80000000200 */
[----:B------:R-:W-:Y:S03]  /*2a00*/  LDSM.16.M88.4 R12, [R181] ;  /* 0x00000000b50c783b */ /* 0x000fe60000000200 */
[C---:B------:R-:W-:Y:S08]  /*2a10*/  HMMA.16816.F32.BF16 R104, R16.reuse, R66, R88 ;  /* 0x000000421068723c */ /* 0x040ff00000041858 */
[C---:B------:R-:W-:Y:S01]  /*2a20*/  HMMA.16816.F32.BF16 R112, R16.reuse, R64, R40 ;  /* 0x000000401070723c */ /* 0x040fe20000041828 */
[----:B------:R-:W3:Y:S07]  /*2a30*/  LDSM.16.M88.4 R40, [R183+0x800] ;  /* 0x00080000b728783b */ /* 0x000eee0000000200 */
[C---:B------:R-:W-:Y:S01]  /*2a40*/  HMMA.16816.F32.BF16 R124, R16.reuse, R60, R36 ;  /* 0x0000003c107c723c */ /* 0x040fe20000041824 */
[----:B------:R-:W4:Y:S07]  /*2a50*/  LDSM.16.M88.4 R36, [R183+0x1000] ;  /* 0x00100000b724783b */ /* 0x000f2e0000000200 */
[C---:B------:R-:W-:Y:S01]  /*2a60*/  HMMA.16816.F32.BF16 R108, R16.reuse, R68, R52 ;  /* 0x00000044106c723c */ /* 0x040fe20000041834 */
[----:B------:R-:W-:Y:S07]  /*2a70*/  LDSM.16.M88.4 R52, [R183+0x1800] ;  /* 0x00180000b734783b */ /* 0x000fee0000000200 */
[C---:B------:R-:W-:Y:S08]  /*2a80*/  HMMA.16816.F32.BF16 R100, R16.reuse, R62, R84 ;  /* 0x0000003e1064723c */ /* 0x040ff00000041854 */
[C---:B------:R-:W-:Y:S08]  /*2a90*/  HMMA.16816.F32.BF16 R96, R16.reuse, R58, R80 ;  /* 0x0000003a1060723c */ /* 0x040ff00000041850 */
[----:B------:R-:W-:Y:S08]  /*2aa0*/  HMMA.16816.F32.BF16 R88, R16, R70, R72 ;  /* 0x000000461058723c */ /* 0x000ff00000041848 */
[C---:B------:R-:W-:Y:S08]  /*2ab0*/  HMMA.16816.F32.BF16 R16, R28.reuse, R64, R92 ;  /* 0x000000401c10723c */ /* 0x040ff0000004185c */
[C---:B------:R-:W-:Y:S08]  /*2ac0*/  HMMA.16816.F32.BF16 R84, R28.reuse, R60, R76 ;  /* 0x0000003c1c54723c */ /* 0x040ff0000004184c */
[C---:B------:R-:W-:Y:S01]  /*2ad0*/  HMMA.16816.F32.BF16 R76, R28.reuse, R68, R32 ;  /* 0x000000441c4c723c */ /* 0x040fe20000041820 */
[----:B------:R-:W5:Y:S07]  /*2ae0*/  LDSM.16.M88.4 R32, [R177] ;  /* 0x00000000b120783b */ /* 0x000f6e0000000200 */
[C---:B------:R-:W-:Y:S08]  /*2af0*/  HMMA.16816.F32.BF16 R64, R28.reuse, R66, R136 ;  /* 0x000000421c40723c */ /* 0x040ff00000041888 */
[C---:B------:R-:W-:Y:S01]  /*2b00*/  HMMA.16816.F32.BF16 R80, R28.reuse, R56, R8 ;  /* 0x000000381c50723c */ /* 0x040fe20000041808 */
[----:B------:R-:W3:Y:S07]  /*2b10*/  LDSM.16.M88.4 R8, [R181+0x2000] ;  /* 0x00200000b508783b */ /* 0x000eee0000000200 */
[C---:B------:R-:W-:Y:S08]  /*2b20*/  HMMA.16816.F32.BF16 R72, R28.reuse, R62, R132 ;  /* 0x0000003e1c48723c */ /* 0x040ff00000041884 */
[----:B------:R-:W-:Y:S08]  /*2b30*/  HMMA.16816.F32.BF16 R60, R28, R58, R128 ;  /* 0x0000003a1c3c723c */ /* 0x000ff00000041880 */
[----:B-1----:R-:W-:Y:S08]  /*2b40*/  HMMA.16816.F32.BF16 R16, R24, R44, R16 ;  /* 0x0000002c1810723c */ /* 0x002ff00000041810 */
[----:B------:R-:W-:Y:S08]  /*2b50*/  HMMA.16816.F32.BF16 R68, R28, R70, R116 ;  /* 0x000000461c44723c */ /* 0x000ff00000041874 */
[C---:B--2---:R-:W-:Y:S08]  /*2b60*/  HMMA.16816.F32.BF16 R28, R20.reuse, R44, R112 ;  /* 0x0000002c141c723c */ /* 0x044ff00000041870 */
[-C--:B------:R-:W-:Y:S08]  /*2b70*/  HMMA.16816.F32.BF16 R56, R20, R46.reuse, R104 ;  /* 0x0000002e1438723c */ /* 0x080ff00000041868 */
[C---:B------:R-:W-:Y:S08]  /*2b80*/  HMMA.16816.F32.BF16 R44, R24.reuse, R46, R64 ;  /* 0x0000002e182c723c */ /* 0x040ff00000041840 */
[C---:B---3--:R-:W-:Y:S08]  /*2b90*/  HMMA.16816.F32.BF16 R64, R24.reuse, R40, R84 ;  /* 0x000000281840723c */ /* 0x048ff00000041854 */
[----:B----4-:R-:W-:Y:S08]  /*2ba0*/  HMMA.16816.F32.BF16 R84, R24, R38, R60 ;  /* 0x000000261854723c */ /* 0x010ff0000004183c */
[----:B-----5:R-:W-:Y:S01]  /*2bb0*/  HMMA.16816.F32.BF16 R60, R12, R32, R16 ;  /* 0x000000200c3c723c */ /* 0x020fe20000041810 */
[----:B------:R-:W1:Y:S07]  /*2bc0*/  LDSM.16.M88.4 R16, [R177+0x800] ;  /* 0x00080000b110783b */ /* 0x000e6e0000000200 */
[----:B------:R-:W-:Y:S08]  /*2bd0*/  HMMA.16816.F32.BF16 R104, R20, R54, R88 ;  /* 0x000000361468723c */ /* 0x000ff00000041858 */
[----:B------:R-:W-:Y:S08]  /*2be0*/  HMMA.16816.F32.BF16 R88, R24, R52, R76 ;  /* 0x000000341858723c */ /* 0x000ff0000004184c */
[----:B------:R-:W-:Y:S08]  /*2bf0*/  HMMA.16816.F32.BF16 R76, R8, R32, R28 ;  /* 0x00000020084c723c */ /* 0x000ff0000004181c */
[C---:B------:R-:W-:Y:S08]  /*2c00*/  HMMA.16816.F32.BF16 R92, R20.reuse, R40, R124 ;  /* 0x00000028145c723c */ /* 0x040ff0000004187c */
[C---:B------:R-:W-:Y:S08]  /*2c10*/  HMMA.16816.F32.BF16 R120, R20.reuse, R36, R120 ;  /* 0x000000241478723c */ /* 0x040ff00000041878 */
[C---:B------:R-:W-:Y:S08]  /*2c20*/  HMMA.16816.F32.BF16 R108, R20.reuse, R52, R108 ;  /* 0x00000034146c723c */ /* 0x040ff0000004186c */
[C---:B------:R-:W-:Y:S08]  /*2c30*/  HMMA.16816.F32.BF16 R100, R20.reuse, R42, R100 ;  /* 0x0000002a1464723c */ /* 0x040ff00000041864 */
[----:B------:R-:W-:Y:S07]  /*2c40*/  HMMA.16816.F32.BF16 R96, R20, R38, R96 ;  /* 0x000000261460723c */ /* 0x000fee0000041860 */
[----:B------:R-:W-:Y:S01]  /*2c50*/  IADD3 R20, R49, 0x8, RZ ;  /* 0x0000000831147810 */ /* 0x000fe20007ffe0ff */
[----:B------:R-:W-:Y:S01]  /*2c60*/  HMMA.16816.F32.BF16 R44, R12, R34, R44 ;  /* 0x000000220c2c723c */ /* 0x000fe2000004182c */
[----:B------:R-:W-:-:S02]  /*2c70*/  FFMA.FTZ R22, R6, R187, R63 ;  /* 0x000000bb06167223 */ /* 0x000fc4000001003f */
[-C--:B------:R-:W-:Y:S01]  /*2c80*/  IMNMX R49, R20, R50.reuse, PT ;  /* 0x0000003214317217 */ /* 0x080fe20003800200 */
[CC--:B------:R-:W-:Y:S01]  /*2c90*/  FFMA.FTZ R20, R6.reuse, R187.reuse, R61 ;  /* 0x000000bb06147223 */ /* 0x0c0fe2000001003d */
[----:B------:R-:W-:Y:S01]  /*2ca0*/  IMNMX R50, R5, R50, PT ;  /* 0x0000003205327217 */ /* 0x000fe20003800200 */
[----:B------:R-:W-:Y:S01]  /*2cb0*/  FFMA.FTZ R21, R6, R187, R77 ;  /* 0x000000bb06157223 */ /* 0x000fe2000001004d */
[----:B------:R-:W-:Y:S01]  /*2cc0*/  IADD3 R5, R0, 0x8, RZ ;  /* 0x0000000800057810 */ /* 0x000fe20007ffe0ff */
[----:B------:R-:W-:Y:S01]  /*2cd0*/  HMMA.16816.F32.BF16 R56, R8, R34, R56 ;  /* 0x000000220838723c */ /* 0x000fe20000041838 */
[C---:B------:R-:W-:Y:S02]  /*2ce0*/  ISETP.GE.AND P1, PT, R2.reuse, R49, PT ;  /* 0x000000310200720c */ /* 0x040fe40003f26270 */
[----:B------:R2:W3:Y:S01]  /*2cf0*/  I2F R7, R5 ;  /* 0x0000000500077306 */ /* 0x0004e20000201400 */
[----:B------:R-:W-:Y:S02]  /*2d00*/  ISETP.GE.AND P2, PT, R2, R50, PT ;  /* 0x000000320200720c */ /* 0x000fe40003f46270 */
[----:B------:R-:W-:-:S02]  /*2d10*/  FSEL R112, R20, -INF , !P0 ;  /* 0xff80000014707808 */ /* 0x000fc40004000000 */
[----:B------:R-:W-:Y:S01]  /*2d20*/  IADD3 R2, R0, 0x9, RZ ;  /* 0x0000000900027810 */ /* 0x000fe20007ffe0ff */
[----:B------:R-:W-:Y:S01]  /*2d30*/  HMMA.16816.F32.BF16 R72, R24, R42, R72 ;  /* 0x0000002a1848723c */ /* 0x000fe20000041848 */
[C---:B------:R-:W-:Y:S02]  /*2d40*/  ISETP.GE.AND P6, PT, R5.reuse, R48, PT ;  /* 0x000000300500720c */ /* 0x040fe40003fc6270 */
[C---:B------:R-:W-:Y:S02]  /*2d50*/  ISETP.GE.AND P5, PT, R5.reuse, R49, PT ;  /* 0x000000310500720c */ /* 0x040fe40003fa6270 */
[C---:B------:R-:W-:Y:S02]  /*2d60*/  ISETP.GE.AND P3, PT, R5.reuse, R51, PT ;  /* 0x000000330500720c */ /* 0x040fe40003f66270 */
[----:B------:R-:W-:Y:S01]  /*2d70*/  ISETP.GE.AND P0, PT, R5, R50, PT ;  /* 0x000000320500720c */ /* 0x000fe20003f06270 */
[----:B-1----:R-:W-:Y:S01]  /*2d80*/  HMMA.16816.F32.BF16 R40, R12, R16, R64 ;  /* 0x000000100c28723c */ /* 0x002fe20000041840 */
[----:B------:R-:W-:Y:S01]  /*2d90*/  FSEL R115, R21, -INF , !P4 ;  /* 0xff80000015737808 */ /* 0x000fe20006000000 */
[-C--:B--2---:R-:W-:Y:S01]  /*2da0*/  FFMA.FTZ R5, R6, R187.reuse, R79 ;  /* 0x000000bb06057223 */ /* 0x084fe2000001004f */
[----:B------:R-:W-:Y:S01]  /*2db0*/  FSEL R77, R22, -INF , !P1 ;  /* 0xff800000164d7808 */ /* 0x000fe20004800000 */
[----:B------:R-:W1:Y:S01]  /*2dc0*/  I2F R6, R2 ;  /* 0x0000000200067306 */ /* 0x000e620000201400 */
[CC--:B---3--:R-:W-:Y:S01]  /*2dd0*/  FFMA.FTZ R20, R7.reuse, R187.reuse, R44 ;  /* 0x000000bb07147223 */ /* 0x0c8fe2000001002c */
[----:B------:R-:W-:Y:S01]  /*2de0*/  ISETP.GE.AND P1, PT, R2, R48, PT ;  /* 0x000000300200720c */ /* 0x000fe20003f26270 */
[----:B------:R-:W-:Y:S01]  /*2df0*/  FFMA.FTZ R21, R7, R187, R46 ;  /* 0x000000bb07157223 */ /* 0x000fe2000001002e */
[----:B------:R-:W-:Y:S01]  /*2e00*/  FSEL R117, R5, -INF , !P2 ;  /* 0xff80000005757808 */ /* 0x000fe20005000000 */
[----:B------:R-:W-:Y:S01]  /*2e10*/  HMMA.16816.F32.BF16 R80, R24, R36, R80 ;  /* 0x000000241850723c */ /* 0x000fe20000041850 */
[----:B------:R-:W-:-:S02]  /*2e20*/  IADD3 R5, R0, 0x10, RZ ;  /* 0x0000001000057810 */ /* 0x000fc40007ffe0ff */
[----:B------:R-:W-:Y:S01]  /*2e30*/  FSEL R113, R20, -INF , !P6 ;  /* 0xff80000014717808 */ /* 0x000fe20007000000 */
[C---:B------:R-:W-:Y:S01]  /*2e40*/  FFMA.FTZ R20, R7.reuse, R187, R56 ;  /* 0x000000bb07147223 */ /* 0x040fe20000010038 */
[C---:B------:R-:W-:Y:S01]  /*2e50*/  ISETP.GE.AND P4, PT, R2.reuse, R49, PT ;  /* 0x000000310200720c */ /* 0x040fe20003f86270 */
[----:B------:R-:W-:Y:S01]  /*2e60*/  FFMA.FTZ R7, R7, R187, R58 ;  /* 0x000000bb07077223 */ /* 0x000fe2000001003a */
[C---:B------:R-:W-:Y:S01]  /*2e70*/  ISETP.GE.AND P2, PT, R2.reuse, R51, PT ;  /* 0x000000330200720c */ /* 0x040fe20003f46270 */
[----:B------:R-:W-:Y:S01]  /*2e80*/  HMMA.16816.F32.BF16 R36, R8, R16, R92 ;  /* 0x000000100824723c */ /* 0x000fe2000004185c */
[----:B------:R-:W2:Y:S01]  /*2e90*/  I2F R16, R5 ;  /* 0x0000000500107306 */ /* 0x000ea20000201400 */
[----:B------:R-:W-:Y:S01]  /*2ea0*/  ISETP.GE.AND P6, PT, R2, R50, PT ;  /* 0x000000320200720c */ /* 0x000fe20003fc6270 */
[-C--:B-1----:R-:W-:Y:S01]  /*2eb0*/  FFMA.FTZ R22, R6, R187.reuse, R47 ;  /* 0x000000bb06167223 */ /* 0x082fe2000001002f */
[----:B------:R-:W-:Y:S02]  /*2ec0*/  IADD3 R2, R0, 0x11, RZ ;  /* 0x0000001100027810 */ /* 0x000fe40007ffe0ff */
[----:B------:R-:W-:Y:S01]  /*2ed0*/  FSEL R130, R7, -INF , !P0 ;  /* 0xff80000007827808 */ /* 0x000fe20004000000 */
[----:B------:R-:W-:Y:S01]  /*2ee0*/  FFMA.FTZ R17, R6, R187, R45 ;  /* 0x000000bb06117223 */ /* 0x000fe2000001002d */
[----:B------:R-:W-:Y:S01]  /*2ef0*/  HMMA.16816.F32.BF16 R68, R24, R54, R68 ;  /* 0x000000361844723c */ /* 0x000fe20000041844 */
[----:B------:R-:W1:Y:S01]  /*2f00*/  LDSM.16.M88.4 R24, [R177+0x1000] ;  /* 0x00100000b118783b */ /* 0x000e620000000200 */
[----:B------:R-:W3:Y:S01]  /*2f10*/  I2F R7, R2 ;  /* 0x0000000200077306 */ /* 0x000ee20000201400 */
[----:B------:R-:W-:-:S02]  /*2f20*/  FSEL R67, R21, -INF , !P5 ;  /* 0xff80000015437808 */ /* 0x000fc40006800000 */
[----:B------:R-:W-:Y:S02]  /*2f30*/  FSEL R127, R20, -INF , !P3 ;  /* 0xff800000147f7808 */ /* 0x000fe40005800000 */
[----:B------:R-:W-:Y:S01]  /*2f40*/  FSEL R65, R17, -INF , !P1 ;  /* 0xff80000011417808 */ /* 0x000fe20004800000 */
[C---:B------:R-:W-:Y:S01]  /*2f50*/  FFMA.FTZ R17, R6.reuse, R187, R57 ;  /* 0x000000bb06117223 */ /* 0x040fe20000010039 */
[C---:B------:R-:W-:Y:S01]  /*2f60*/  ISETP.GE.AND P5, PT, R5.reuse, R48, PT ;  /* 0x000000300500720c */ /* 0x040fe20003fa6270 */
[-C--:B------:R-:W-:Y:S01]  /*2f70*/  HMMA.16816.F32.BF16 R32, R12, R18.reuse, R72 ;  /* 0x000000120c20723c */ /* 0x080fe20000041848 */
[C---:B------:R-:W-:Y:S01]  /*2f80*/  ISETP.GE.AND P3, PT, R5.reuse, R49, PT ;  /* 0x000000310500720c */ /* 0x040fe20003f66270 */
[----:B------:R-:W-:Y:S01]  /*2f90*/  FFMA.FTZ R6, R6, R187, R59 ;  /* 0x000000bb06067223 */ /* 0x000fe2000001003b */
[C---:B------:R-:W-:Y:S02]  /*2fa0*/  ISETP.GE.AND P0, PT, R5.reuse, R51, PT ;  /* 0x000000330500720c */ /* 0x040fe40003f06270 */
[----:B------:R-:W-:Y:S01]  /*2fb0*/  ISETP.GE.AND P1, PT, R5, R50, PT ;  /* 0x000000320500720c */ /* 0x000fe20003f26270 */
[-C--:B--2---:R-:W-:Y:S01]  /*2fc0*/  FFMA.FTZ R5, R16, R187.reuse, R40 ;  /* 0x000000bb10057223 */ /* 0x084fe20000010028 */
[----:B------:R-:W-:Y:S01]  /*2fd0*/  FSEL R126, R17, -INF , !P2 ;  /* 0xff800000117e7808 */ /* 0x000fe20005000000 */
[----:B------:R-:W-:Y:S01]  /*2fe0*/  HMMA.16816.F32.BF16 R28, R8, R18, R100 ;  /* 0x00000012081c723c */ /* 0x000fe20000041864 */
[----:B------:R-:W-:Y:S01]  /*2ff0*/  FSEL R66, R22, -INF , !P4 ;  /* 0xff80000016427808 */ /* 0x000fe20006000000 */
[-C--:B---3--:R-:W-:Y:S01]  /*3000*/  FFMA.FTZ R17, R7, R187.reuse, R41 ;  /* 0x000000bb07117223 */ /* 0x088fe20000010029 */
[----:B------:R-:W-:Y:S01]  /*3010*/  FSEL R114, R5, -INF , !P5 ;  /* 0xff80000005727808 */ /* 0x000fe20006800000 */
[----:B------:R-:W-:Y:S01]  /*3020*/  FFMA.FTZ R20, R7, R187, R43 ;  /* 0x000000bb07147223 */ /* 0x000fe2000001002b */
[----:B------:R-:W-:-:S02]  /*3030*/  IADD3 R5, R0, 0x18, RZ ;  /* 0x0000001800057810 */ /* 0x000fc40007ffe0ff */
[-C--:B------:R-:W-:Y:S01]  /*3040*/  FFMA.FTZ R19, R16, R187.reuse, R42 ;  /* 0x000000bb10137223 */ /* 0x080fe2000001002a */
[----:B------:R-:W-:Y:S01]  /*3050*/  ISETP.GE.AND P4, PT, R2, R48, PT ;  /* 0x000000300200720c */ /* 0x000fe20003f86270 */
[-C--:B------:R-:W-:Y:S01]  /*3060*/  FFMA.FTZ R18, R16, R187.reuse, R36 ;  /* 0x000000bb10127223 */ /* 0x080fe20000010024 */
[----:B------:R-:W-:Y:S01]  /*3070*/  FSEL R129, R6, -INF , !P6 ;  /* 0xff80000006817808 */ /* 0x000fe20007000000 */
[----:B------:R-:W-:Y:S01]  /*3080*/  FFMA.FTZ R16, R16, R187, R38 ;  /* 0x000000bb10107223 */ /* 0x000fe20000010026 */
[----:B------:R-:W2:Y:S01]  /*3090*/  I2F R6, R5 ;  /* 0x0000000500067306 */ /* 0x000ea20000201400 */
[C---:B------:R-:W-:Y:S02]  /*30a0*/  ISETP.GE.AND P2, PT, R2.reuse, R49, PT ;  /* 0x000000310200720c */ /* 0x040fe40003f46270 */
[C---:B------:R-:W-:Y:S02]  /*30b0*/  ISETP.GE.AND P6, PT, R2.reuse, R51, PT ;  /* 0x000000330200720c */ /* 0x040fe40003fc6270 */
[----:B------:R-:W-:-:S02]  /*30c0*/  ISETP.GE.AND P5, PT, R2, R50, PT ;  /* 0x000000320200720c */ /* 0x000fc40003fa6270 */
[----:B------:R-:W-:Y:S02]  /*30d0*/  IADD3 R2, R0, 0x19, RZ ;  /* 0x0000001900027810 */ /* 0x000fe40007ffe0ff */
[----:B------:R-:W-:Y:S02]  /*30e0*/  FSEL R101, R19, -INF , !P3 ;  /* 0xff80000013657808 */ /* 0x000fe40005800000 */
[----:B------:R-:W-:Y:S01]  /*30f0*/  FSEL R125, R18, -INF , !P0 ;  /* 0xff800000127d7808 */ /* 0x000fe20004000000 */
[-C--:B-1----:R-:W-:Y:S01]  /*3100*/  HMMA.16816.F32.BF16 R40, R12, R24.reuse, R80 ;  /* 0x000000180c28723c */ /* 0x082fe20000041850 */
[----:B------:R-:W-:Y:S02]  /*3110*/  FSEL R133, R16, -INF , !P1 ;  /* 0xff80000010857808 */ /* 0x000fe40004800000 */
[----:B------:R-:W-:Y:S01]  /*3120*/  FSEL R73, R17, -INF , !P4 ;  /* 0xff80000011497808 */ /* 0x000fe20006000000 */
[-C--:B------:R-:W-:Y:S01]  /*3130*/  FFMA.FTZ R17, R7, R187.reuse, R37 ;  /* 0x000000bb07117223 */ /* 0x080fe20000010025 */
[C---:B------:R-:W-:Y:S01]  /*3140*/  ISETP.GE.AND P3, PT, R5.reuse, R48, PT ;  /* 0x000000300500720c */ /* 0x040fe20003f66270 */
[C---:B--2---:R-:W-:Y:S01]  /*3150*/  FFMA.FTZ R16, R6.reuse, R187, R32 ;  /* 0x000000bb06107223 */ /* 0x044fe20000010020 */
[C---:B------:R-:W-:Y:S01]  /*3160*/  ISETP.GE.AND P0, PT, R5.reuse, R49, PT ;  /* 0x000000310500720c */ /* 0x040fe20003f06270 */
[C---:B------:R-:W-:Y:S01]  /*3170*/  FFMA.FTZ R18, R6.reuse, R187, R28 ;  /* 0x000000bb06127223 */ /* 0x040fe2000001001c */
[C---:B------:R-:W-:Y:S01]  /*3180*/  ISETP.GE.AND P1, PT, R5.reuse, R51, PT ;  /* 0x000000330500720c */ /* 0x040fe20003f26270 */
[-C--:B------:R-:W-:Y:S01]  /*3190*/  FFMA.FTZ R19, R6, R187.reuse, R34 ;  /* 0x000000bb06137223 */ /* 0x080fe20000010022 */
[----:B------:R-:W-:Y:S01]  /*31a0*/  ISETP.GE.AND P4, PT, R5, R50, PT ;  /* 0x000000320500720c */ /* 0x000fe20003f86270 */
[-C--:B------:R-:W-:Y:S01]  /*31b0*/  FFMA.FTZ R5, R7, R187.reuse, R39 ;  /* 0x000000bb07057223 */ /* 0x080fe20000010027 */
[----:B------:R-:W-:Y:S01]  /*31c0*/  FSEL R119, R17, -INF , !P6 ;  /* 0xff80000011777808 */ /* 0x000fe20007000000 */
[----:B------:R-:W1:Y:S01]  /*31d0*/  I2F R7, R2 ;  /* 0x0000000200077306 */ /* 0x000e620000201400 */
[----:B------:R-:W-:Y:S01]  /*31e0*/  FSEL R102, R16, -INF , !P3 ;  /* 0xff80000010667808 */ /* 0x000fe20005800000 */
[----:B------:R-:W-:Y:S01]  /*31f0*/  HMMA.16816.F32.BF16 R36, R8, R24, R120 ;  /* 0x000000180824723c */ /* 0x000fe20000041878 */
[----:B------:R-:W-:Y:S01]  /*3200*/  FSEL R131, R5, -INF , !P5 ;  /* 0xff80000005837808 */ /* 0x000fe20006800000 */
[----:B------:R-:W-:Y:S01]  /*3210*/  FFMA.FTZ R16, R6, R187, R30 ;  /* 0x000000bb06107223 */ /* 0x000fe2000001001e */
[----:B------:R-:W-:-:S02]  /*3220*/  IADD3 R5, R0, 0x20, RZ ;  /* 0x0000002000057810 */ /* 0x000fc40007ffe0ff */
[----:B------:R-:W-:Y:S02]  /*3230*/  FSEL R74, R20, -INF , !P2 ;  /* 0xff800000144a7808 */ /* 0x000fe40005000000 */
[C---:B------:R-:W-:Y:S01]  /*3240*/  ISETP.GE.AND P2, PT, R2.reuse, R48, PT ;  /* 0x000000300200720c */ /* 0x040fe20003f46270 */
[----:B------:R-:W2:Y:S01]  /*3250*/  I2F R6, R5 ;  /* 0x0000000500067306 */ /* 0x000ea20000201400 */
[C---:B------:R-:W-:Y:S01]  /*3260*/  ISETP.GE.AND P6, PT, R2.reuse, R49, PT ;  /* 0x000000310200720c */ /* 0x040fe20003fc6270 */
[----:B------:R-:W3:Y:S01]  /*3270*/  LDSM.16.M88.4 R20, [R177+0x1800] ;  /* 0x00180000b114783b */ /* 0x000ee20000000200 */
[----:B------:R-:W-:Y:S01]  /*3280*/  ISETP.GE.AND P5, PT, R2, R51, PT ;  /* 0x000000330200720c */ /* 0x000fe20003fa6270 */
[----:B------:R-:W-:-:S04]  /*3290*/  DEPBAR.LE SB0, 0x0 ;  /* 0x000080000000791a */ /* 0x000fc80000000000 */
[CC--:B-1----:R-:W-:Y:S01]  /*32a0*/  FFMA.FTZ R17, R7.reuse, R187.reuse, R33 ;  /* 0x000000bb07117223 */ /* 0x0c2fe20000010021 */
[----:B------:R-:W-:Y:S01]  /*32b0*/  BAR.SYNC.DEFER_BLOCKING 0x0 ;  /* 0x0000000000007b1d */ /* 0x000fe20000010000 */
[----:B------:R-:W-:Y:S01]  /*32c0*/  ISETP.GE.AND P3, PT, R2, R50, PT ;  /* 0x000000320200720c */ /* 0x000fe20003f66270 */
[-C--:B------:R-:W-:Y:S01]  /*32d0*/  FFMA.FTZ R24, R7, R187.reuse, R35 ;  /* 0x000000bb07187223 */ /* 0x080fe20000010023 */
[----:B------:R-:W-:Y:S02]  /*32e0*/  IADD3 R2, R0, 0x21, RZ ;  /* 0x0000002100027810 */ /* 0x000fe40007ffe0ff */
[----:B------:R-:W-:Y:S02]  /*32f0*/  FSEL R100, R19, -INF , !P0 ;  /* 0xff80000013647808 */ /* 0x000fe40004000000 */
[----:B------:R-:W-:Y:S01]  /*3300*/  FSEL R118, R18, -INF , !P1 ;  /* 0xff80000012767808 */ /* 0x000fe20004800000 */
[-C--:B--2---:R-:W-:Y:S01]  /*3310*/  FFMA.FTZ R18, R6, R187.reuse, R42 ;  /* 0x000000bb06127223 */ /* 0x084fe2000001002a */
[----:B------:R-:W-:Y:S01]  /*3320*/  FSEL R124, R16, -INF , !P4 ;  /* 0xff800000107c7808 */ /* 0x000fe20006000000 */
[-C--:B------:R-:W-:Y:S01]  /*3330*/  FFMA.FTZ R16, R6, R187.reuse, R40 ;  /* 0x000000bb06107223 */ /* 0x080fe20000010028 */
[----:B------:R-:W-:Y:S01]  /*3340*/  FSEL R75, R17, -INF , !P2 ;  /* 0xff800000114b7808 */ /* 0x000fe20005000000 */
[----:B------:R-:W-:Y:S01]  /*3350*/  FFMA.FTZ R17, R7, R187, R29 ;  /* 0x000000bb07117223 */ /* 0x000fe2000001001d */
[----:B------:R-:W-:-:S02]  /*3360*/  ISETP.GE.AND P0, PT, R5, R48, PT ;  /* 0x000000300500720c */ /* 0x000fc40003f06270 */
[C---:B------:R-:W-:Y:S02]  /*3370*/  ISETP.GE.AND P1, PT, R5.reuse, R49, PT ;  /* 0x000000310500720c */ /* 0x040fe40003f26270 */
[C---:B------:R-:W-:Y:S02]  /*3380*/  ISETP.GE.AND P4, PT, R5.reuse, R51, PT ;  /* 0x000000330500720c */ /* 0x040fe40003f86270 */
[----:B------:R-:W-:Y:S01]  /*3390*/  ISETP.GE.AND P2, PT, R5, R50, PT ;  /* 0x000000320500720c */ /* 0x000fe20003f46270 */
[-C--:B------:R-:W-:Y:S01]  /*33a0*/  FFMA.FTZ R5, R7, R187.reuse, R31 ;  /* 0x000000bb07057223 */ /* 0x080fe2000001001f */
[----:B------:R-:W-:Y:S01]  /*33b0*/  FSEL R80, R24, -INF , !P6 ;  /* 0xff80000018507808 */ /* 0x000fe20007000000 */
[----:B------:R1:W2:Y:S01]  /*33c0*/  I2F R7, R2 ;  /* 0x0000000200077306 */ /* 0x0002a20000201400 */
[----:B------:R-:W-:Y:S01]  /*33d0*/  HMMA.16816.F32.BF16 R28, R12, R26, R84 ;  /* 0x0000001a0c1c723c */ /* 0x000fe20000041854 */
[----:B------:R-:W-:Y:S01]  /*33e0*/  FSEL R116, R17, -INF , !P5 ;  /* 0xff80000011747808 */ /* 0x000fe20006800000 */
[CC--:B------:R-:W-:Y:S01]  /*33f0*/  FFMA.FTZ R17, R6.reuse, R187.reuse, R36 ;  /* 0x000000bb06117223 */ /* 0x0c0fe20000010024 */
[----:B------:R-:W-:Y:S01]  /*3400*/  FSEL R122, R5, -INF , !P3 ;  /* 0xff800000057a7808 */ /* 0x000fe20005800000 */
[----:B------:R-:W-:Y:S01]  /*3410*/  FFMA.FTZ R6, R6, R187, R38 ;  /* 0x000000bb06067223 */ /* 0x000fe20000010026 */
[----:B------:R-:W-:-:S02]  /*3420*/  ISETP.GE.AND P6, PT, R2, R48, PT ;  /* 0x000000300200720c */ /* 0x000fc40003fc6270 */
[----:B------:R-:W-:Y:S01]  /*3430*/  FSEL R84, R16, -INF , !P0 ;  /* 0xff80000010547808 */ /* 0x000fe20004000000 */
[----:B------:R-:W-:Y:S01]  /*3440*/  HMMA.16816.F32.BF16 R24, R8, R26, R96 ;  /* 0x0000001a0818723c */ /* 0x000fe20000041860 */
[C---:B------:R-:W-:Y:S02]  /*3450*/  ISETP.GE.AND P5, PT, R2.reuse, R49, PT ;  /* 0x000000310200720c */ /* 0x040fe40003fa6270 */
[C---:B------:R-:W-:Y:S02]  /*3460*/  ISETP.GE.AND P3, PT, R2.reuse, R51, PT ;  /* 0x000000330200720c */ /* 0x040fe40003f66270 */
[----:B------:R-:W-:Y:S02]  /*3470*/  ISETP.GE.AND P0, PT, R2, R50, PT ;  /* 0x000000320200720c */ /* 0x000fe40003f06270 */
[----:B-1----:R-:W-:Y:S01]  /*3480*/  IADD3 R2, R0, 0x28, RZ ;  /* 0x0000002800027810 */ /* 0x002fe20007ffe0ff */
[CC--:B--2---:R-:W-:Y:S01]  /*3490*/  FFMA.FTZ R16, R7.reuse, R187.reuse, R41 ;  /* 0x000000bb07107223 */ /* 0x0c4fe20000010029 */
[----:B------:R-:W-:Y:S01]  /*34a0*/  FSEL R83, R18, -INF , !P1 ;  /* 0xff80000012537808 */ /* 0x000fe20004800000 */
[-C--:B------:R-:W-:Y:S01]  /*34b0*/  FFMA.FTZ R19, R7, R187.reuse, R43 ;  /* 0x000000bb07137223 */ /* 0x080fe2000001002b */
[----:B------:R-:W1:Y:S01]  /*34c0*/  I2F R5, R2 ;  /* 0x0000000200057306 */ /* 0x000e620000201400 */
[----:B------:R-:W-:Y:S01]  /*34d0*/  FSEL R150, R17, -INF , !P4 ;  /* 0xff80000011967808 */ /* 0x000fe20006000000 */
[CC--:B------:R-:W-:Y:S01]  /*34e0*/  FFMA.FTZ R17, R7.reuse, R187.reuse, R37 ;  /* 0x000000bb07117223 */ /* 0x0c0fe20000010025 */
[----:B------:R-:W-:Y:S01]  /*34f0*/  FSEL R151, R6, -INF , !P2 ;  /* 0xff80000006977808 */ /* 0x000fe20005000000 */
[----:B------:R-:W-:Y:S01]  /*3500*/  FFMA.FTZ R7, R7, R187, R39 ;  /* 0x000000bb07077223 */ /* 0x000fe20000010027 */
[----:B------:R-:W-:Y:S01]  /*3510*/  FSEL R81, R16, -INF , !P6 ;  /* 0xff80000010517808 */ /* 0x000fe20007000000 */
[----:B---3--:R-:W-:Y:S01]  /*3520*/  HMMA.16816.F32.BF16 R36, R12, R20, R88 ;  /* 0x000000140c24723c */ /* 0x008fe20000041858 */
[----:B------:R-:W-:-:S02]  /*3530*/  ISETP.GE.AND P1, PT, R2, R48, PT ;  /* 0x000000300200720c */ /* 0x000fc40003f26270 */
[C---:B------:R-:W-:Y:S02]  /*3540*/  ISETP.GE.AND P4, PT, R2.reuse, R49, PT ;  /* 0x000000310200720c */ /* 0x040fe40003f86270 */
[C---:B------:R-:W-:Y:S02]  /*3550*/  ISETP.GE.AND P2, PT, R2.reuse, R51, PT ;  /* 0x000000330200720c */ /* 0x040fe40003f46270 */
[----:B------:R-:W-:Y:S01]  /*3560*/  ISETP.GE.AND P6, PT, R2, R50, PT ;  /* 0x000000320200720c */ /* 0x000fe20003fc6270 */
[----:B------:R-:W-:Y:S01]  /*3570*/  HMMA.16816.F32.BF16 R32, R8, R20, R108 ;  /* 0x000000140820723c */ /* 0x000fe2000004186c */
[----:B------:R-:W-:Y:S01]  /*3580*/  FSEL R149, R7, -INF , !P0 ;  /* 0xff80000007957808 */ /* 0x000fe20004000000 */
[CC--:B-1----:R-:W-:Y:S01]  /*3590*/  FFMA.FTZ R16, R5.reuse, R187.reuse, R28 ;  /* 0x000000bb05107223 */ /* 0x0c2fe2000001001c */
[----:B------:R-:W-:Y:S01]  /*35a0*/  IADD3 R2, R0, 0x29, RZ ;  /* 0x0000002900027810 */ /* 0x000fe20007ffe0ff */
[----:B------:R-:W-:Y:S01]  /*35b0*/  FFMA.FTZ R7, R5, R187, R30 ;  /* 0x000000bb05077223 */ /* 0x000fe2000001001e */
[----:B------:R-:W-:-:S02]  /*35c0*/  FSEL R82, R19, -INF , !P5 ;  /* 0xff80000013527808 */ /* 0x000fc40006800000 */
[----:B------:R-:W1:Y:S01]  /*35d0*/  I2F R6, R2 ;  /* 0x0000000200067306 */ /* 0x000e620000201400 */
[----:B------:R-:W-:Y:S01]  /*35e0*/  FSEL R148, R17, -INF , !P3 ;  /* 0xff80000011947808 */ /* 0x000fe20005800000 */
[CC--:B------:R-:W-:Y:S01]  /*35f0*/  FFMA.FTZ R17, R5.reuse, R187.reuse, R24 ;  /* 0x000000bb05117223 */ /* 0x0c0fe20000010018 */
[----:B------:R-:W-:Y:S01]  /*3600*/  FSEL R85, R16, -INF , !P1 ;  /* 0xff80000010557808 */ /* 0x000fe20004800000 */
[----:B------:R-:W-:Y:S01]  /*3610*/  FFMA.FTZ R16, R5, R187, R26 ;  /* 0x000000bb05107223 */ /* 0x000fe2000001001a */
[C---:B------:R-:W-:Y:S02]  /*3620*/  ISETP.GE.AND P5, PT, R2.reuse, R48, PT ;  /* 0x000000300200720c */ /* 0x040fe40003fa6270 */
[C---:B------:R-:W-:Y:S02]  /*3630*/  ISETP.GE.AND P3, PT, R2.reuse, R49, PT ;  /* 0x000000310200720c */ /* 0x040fe40003f66270 */
[C---:B------:R-:W-:Y:S02]  /*3640*/  ISETP.GE.AND P0, PT, R2.reuse, R51, PT ;  /* 0x000000330200720c */ /* 0x040fe40003f06270 */
[----:B------:R-:W-:-:S02]  /*3650*/  ISETP.GE.AND P1, PT, R2, R50, PT ;  /* 0x000000320200720c */ /* 0x000fc40003f26270 */
[----:B------:R-:W-:Y:S02]  /*3660*/  FSEL R96, R7, -INF , !P4 ;  /* 0xff80000007607808 */ /* 0x000fe40006000000 */
[----:B------:R-:W-:Y:S01]  /*3670*/  FSEL R147, R17, -INF , !P2 ;  /* 0xff80000011937808 */ /* 0x000fe20005000000 */
[-C--:B-1----:R-:W-:Y:S01]  /*3680*/  FFMA.FTZ R5, R6, R187.reuse, R29 ;  /* 0x000000bb06057223 */ /* 0x082fe2000001001d */
[----:B------:R-:W-:Y:S02]  /*3690*/  IADD3 R2, R0, 0x30, RZ ;  /* 0x0000003000027810 */ /* 0x000fe40007ffe0ff */
[----:B------:R-:W-:Y:S01]  /*36a0*/  FSEL R175, R16, -INF , !P6 ;  /* 0xff80000010af7808 */ /* 0x000fe20007000000 */
[-C--:B------:R-:W-:Y:S01]  /*36b0*/  FFMA.FTZ R16, R6, R187.reuse, R31 ;  /* 0x000000bb06107223 */ /* 0x080fe2000001001f */
[----:B------:R-:W1:Y:S01]  /*36c0*/  I2F R7, R2 ;  /* 0x0000000200077306 */ /* 0x000e620000201400 */
[----:B------:R-:W-:Y:S01]  /*36d0*/  FSEL R86, R5, -INF , !P5 ;  /* 0xff80000005567808 */ /* 0x000fe20006800000 */
[----:B------:R-:W-:Y:S01]  /*36e0*/  HMMA.16816.F32.BF16 R28, R12, R22, R68 ;  /* 0x000000160c1c723c */ /* 0x000fe20000041844 */
[----:B------:R-:W-:Y:S01]  /*36f0*/  ISETP.GE.AND P4, PT, R2, R48, PT ;  /* 0x000000300200720c */ /* 0x000fe20003f86270 */
[----:B------:R-:W-:Y:S01]  /*3700*/  FFMA.FTZ R5, R6, R187, R27 ;  /* 0x000000bb06057223 */ /* 0x000fe2000001001b */
[----:B------:R-:W-:-:S02]  /*3710*/  ISETP.GE.AND P2, PT, R2, R49, PT ;  /* 0x000000310200720c */ /* 0x000fc40003f46270 */
[C---:B------:R-:W-:Y:S02]  /*3720*/  ISETP.GE.AND P6, PT, R2.reuse, R51, PT ;  /* 0x000000330200720c */ /* 0x040fe40003fc6270 */
[----:B------:R-:W-:Y:S01]  /*3730*/  ISETP.GE.AND P5, PT, R2, R50, PT ;  /* 0x000000320200720c */ /* 0x000fe20003fa6270 */
[-C--:B------:R-:W-:Y:S01]  /*3740*/  FFMA.FTZ R13, R6, R187.reuse, R25 ;  /* 0x000000bb060d7223 */ /* 0x080fe20000010019 */
[----:B------:R-:W-:Y:S01]  /*3750*/  FSEL R156, R5, -INF , !P1 ;  /* 0xff800000059c7808 */ /* 0x000fe20004800000 */
[----:B------:R-:W-:Y:S01]  /*3760*/  HMMA.16816.F32.BF16 R20, R8, R22, R104 ;  /* 0x000000160814723c */ /* 0x000fe20000041868 */
[----:B------:R-:W-:Y:S02]  /*3770*/  IADD3 R5, R0, 0x38, RZ ;  /* 0x0000003800057810 */ /* 0x000fe40007ffe0ff */
[----:B------:R-:W-:Y:S01]  /*3780*/  FSEL R95, R16, -INF , !P3 ;  /* 0xff800000105f7808 */ /* 0x000fe20005800000 */
[----:B-1----:R-:W-:Y:S01]  /*3790*/  FFMA.FTZ R12, R7, R187, R36 ;  /* 0x000000bb070c7223 */ /* 0x002fe20000010024 */
[----:B------:R-:W-:-:S02]  /*37a0*/  IADD3 R2, R0, 0x31, RZ ;  /* 0x0000003100027810 */ /* 0x000fc40007ffe0ff */
[----:B------:R-:W-:Y:S01]  /*37b0*/  FSEL R144, R13, -INF , !P0 ;  /* 0xff8000000d907808 */ /* 0x000fe20004000000 */
[CC--:B------:R-:W-:Y:S01]  /*37c0*/  FFMA.FTZ R9, R7.reuse, R187.reuse, R32 ;  /* 0x000000bb07097223 */ /* 0x0c0fe20000010020 */
[----:B------:R-:W1:Y:S01]  /*37d0*/  I2F R6, R2 ;  /* 0x0000000200067306 */ /* 0x000e620000201400 */
[----:B------:R-:W-:Y:S01]  /*37e0*/  FSEL R97, R12, -INF , !P4 ;  /* 0xff8000000c617808 */ /* 0x000fe20006000000 */
[CC--:B------:R-:W-:Y:S01]  /*37f0*/  FFMA.FTZ R12, R7.reuse, R187.reuse, R38 ;  /* 0x000000bb070c7223 */ /* 0x0c0fe20000010026 */
[C---:B------:R-:W-:Y:S01]  /*3800*/  ISETP.GE.AND P3, PT, R2.reuse, R48, PT ;  /* 0x000000300200720c */ /* 0x040fe20003f66270 */
[----:B------:R-:W-:Y:S01]  /*3810*/  FFMA.FTZ R7, R7, R187, R34 ;  /* 0x000000bb07077223 */ /* 0x000fe20000010022 */
[C---:B------:R-:W-:Y:S02]  /*3820*/  ISETP.GE.AND P0, PT, R2.reuse, R49, PT ;  /* 0x000000310200720c */ /* 0x040fe40003f06270 */
[C---:B------:R-:W-:Y:S02]  /*3830*/  ISETP.GE.AND P1, PT, R2.reuse, R51, PT ;  /* 0x000000330200720c */ /* 0x040fe40003f26270 */
[----:B------:R-:W-:-:S02]  /*3840*/  ISETP.GE.AND P4, PT, R2, R50, PT ;  /* 0x000000320200720c */ /* 0x000fc40003f86270 */
[----:B------:R2:W3:Y:S01]  /*3850*/  I2F R2, R5 ;  /* 0x0000000500027306 */ /* 0x0004e20000201400 */
[----:B------:R-:W-:Y:S02]  /*3860*/  FSEL R103, R12, -INF , !P2 ;  /* 0xff8000000c677808 */ /* 0x000fe40005000000 */
[----:B------:R-:W-:Y:S01]  /*3870*/  FSEL R146, R9, -INF , !P6 ;  /* 0xff80000009927808 */ /* 0x000fe20007000000 */
[CC--:B-1----:R-:W-:Y:S01]  /*3880*/  FFMA.FTZ R8, R6.reuse, R187.reuse, R37 ;  /* 0x000000bb06087223 */ /* 0x0c2fe20000010025 */
[----:B------:R-:W-:Y:S01]  /*3890*/  FSEL R174, R7, -INF , !P5 ;  /* 0xff80000007ae7808 */ /* 0x000fe20006800000 */
[----:B------:R-:W-:Y:S01]  /*38a0*/  FFMA.FTZ R7, R6, R187, R33 ;  /* 0x000000bb06077223 */ /* 0x000fe20000010021 */
[C---:B------:R-:W-:Y:S02]  /*38b0*/  ISETP.GE.AND P2, PT, R5.reuse, R48, PT ;  /* 0x000000300500720c */ /* 0x040fe40003f46270 */
[----:B------:R-:W-:Y:S02]  /*38c0*/  FSEL R94, R8, -INF , !P3 ;  /* 0xff800000085e7808 */ /* 0x000fe40005800000 */
[----:B------:R-:W1:Y:S01]  /*38d0*/  I2F R8, R0 ;  /* 0x0000000000087306 */ /* 0x000e620000201400 */
[----:B------:R-:W-:-:S02]  /*38e0*/  ISETP.GE.AND P6, PT, R5, R49, PT ;  /* 0x000000310500720c */ /* 0x000fc40003fc6270 */
[C---:B------:R-:W-:Y:S02]  /*38f0*/  ISETP.GE.AND P5, PT, R5.reuse, R51, PT ;  /* 0x000000330500720c */ /* 0x040fe40003fa6270 */
[----:B------:R-:W-:Y:S01]  /*3900*/  ISETP.GE.AND P3, PT, R5, R50, PT ;  /* 0x000000320500720c */ /* 0x000fe20003f66270 */
[CC--:B--2---:R-:W-:Y:S01]  /*3910*/  FFMA.FTZ R5, R6.reuse, R187.reuse, R39 ;  /* 0x000000bb06057223 */ /* 0x0c4fe20000010027 */
[----:B------:R-:W-:Y:S01]  /*3920*/  FSEL R145, R7, -INF , !P1 ;  /* 0xff80000007917808 */ /* 0x000fe20004800000 */
[----:B------:R-:W-:Y:S01]  /*3930*/  FFMA.FTZ R6, R6, R187, R35 ;  /* 0x000000bb06067223 */ /* 0x000fe20000010023 */
[----:B------:R-:W-:Y:S01]  /*3940*/  ISETP.GE.AND P1, PT, R0, R49, PT ;  /* 0x000000310000720c */ /* 0x000fe20003f26270 */
[CC--:B---3--:R-:W-:Y:S01]  /*3950*/  FFMA.FTZ R7, R2.reuse, R187.reuse, R20 ;  /* 0x000000bb02077223 */ /* 0x0c8fe20000010014 */
[----:B------:R-:W-:Y:S01]  /*3960*/  FSEL R98, R5, -INF , !P0 ;  /* 0xff80000005627808 */ /* 0x000fe20004000000 */
[-C--:B------:R-:W-:Y:S01]  /*3970*/  FFMA.FTZ R5, R2, R187.reuse, R28 ;  /* 0x000000bb02057223 */ /* 0x080fe2000001001c */
[----:B------:R-:W-:Y:S01]  /*3980*/  FSEL R157, R6, -INF , !P4 ;  /* 0xff800000069d7808 */ /* 0x000fe20006000000 */
[-C--:B------:R-:W-:Y:S01]  /*3990*/  FFMA.FTZ R6, R2, R187.reuse, R30 ;  /* 0x000000bb02067223 */ /* 0x080fe2000001001e */
[----:B------:R-:W-:Y:S01]  /*39a0*/  ISETP.GE.AND P0, PT, R0, R48, PT ;  /* 0x000000300000720c */ /* 0x000fe20003f06270 */
[-C--:B-1----:R-:W-:Y:S01]  /*39b0*/  FFMA.FTZ R9, R8, R187.reuse, R76 ;  /* 0x000000bb08097223 */ /* 0x082fe2000001004c */
[----:B------:R-:W-:Y:S01]  /*39c0*/  FSEL R104, R5, -INF , !P2 ;  /* 0xff80000005687808 */ /* 0x000fe20005000000 */
[-C--:B------:R-:W-:Y:S01]  /*39d0*/  FFMA.FTZ R5, R2, R187.reuse, R22 ;  /* 0x000000bb02057223 */ /* 0x080fe20000010016 */
[----:B------:R-:W-:Y:S01]  /*39e0*/  FSEL R106, R6, -INF , !P6 ;  /* 0xff800000066a7808 */ /* 0x000fe20007000000 */
[----:B------:R-:W-:Y:S01]  /*39f0*/  FFMA.FTZ R6, R8, R187, R60 ;  /* 0x000000bb08067223 */ /* 0x000fe2000001003c */
[----:B------:R-:W-:-:S02]  /*3a00*/  ISETP.GE.AND P4, PT, R0, R51, PT ;  /* 0x000000330000720c */ /* 0x000fc40003f86270 */
[C---:B------:R-:W-:Y:S02]  /*3a10*/  ISETP.GE.AND P2, PT, R0.reuse, R50, PT ;  /* 0x000000320000720c */ /* 0x040fe40003f46270 */
[----:B------:R-:W-:Y:S02]  /*3a20*/  IADD3 R0, R0, 0x39, RZ ;  /* 0x0000003900007810 */ /* 0x000fe40007ffe0ff */
[----:B------:R-:W-:Y:S02]  /*3a30*/  FSEL R220, R7, -INF , !P5 ;  /* 0xff80000007dc7808 */ /* 0x000fe40006800000 */
[----:B------:R-:W-:Y:S01]  /*3a40*/  FSEL R222, R5, -INF , !P3 ;  /* 0xff80000005de7808 */ /* 0x000fe20005800000 */
[----:B------:R1:W2:Y:S01]  /*3a50*/  I2F R2, R0 ;  /* 0x0000000000027306 */ /* 0x0002a20000201400 */
[----:B------:R-:W-:Y:S01]  /*3a60*/  FSEL R63, R6, -INF , !P0 ;  /* 0xff800000063f7808 */ /* 0x000fe20004000000 */
[----:B------:R-:W-:Y:S01]  /*3a70*/  FFMA.FTZ R5, R8, R187, R78 ;  /* 0x000000bb08057223 */ /* 0x000fe2000001004e */
[----:B------:R-:W-:-:S02]  /*3a80*/  ISETP.GE.AND P6, PT, R0, R48, PT ;  /* 0x000000300000720c */ /* 0x000fc40003fc6270 */
[C---:B------:R-:W-:Y:S02]  /*3a90*/  ISETP.GE.AND P5, PT, R0.reuse, R49, PT ;  /* 0x000000310000720c */ /* 0x040fe40003fa6270 */
[C---:B------:R-:W-:Y:S02]  /*3aa0*/  ISETP.GE.AND P3, PT, R0.reuse, R51, PT ;  /* 0x000000330000720c */ /* 0x040fe40003f66270 */
[----:B------:R-:W-:Y:S02]  /*3ab0*/  ISETP.GE.AND P0, PT, R0, R50, PT ;  /* 0x000000320000720c */ /* 0x000fe40003f06270 */
[----:B------:R-:W-:Y:S02]  /*3ac0*/  FSEL R105, R9, -INF , !P4 ;  /* 0xff80000009697808 */ /* 0x000fe40006000000 */
[----:B------:R-:W-:Y:S01]  /*3ad0*/  FSEL R107, R5, -INF , !P2 ;  /* 0xff800000056b7808 */ /* 0x000fe20005000000 */
[-C--:B-1----:R-:W-:Y:S02]  /*3ae0*/  FFMA.FTZ R0, R8, R187.reuse, R62 ;  /* 0x000000bb08007223 */ /* 0x082fe4000001003e */
[----:B--2---:R-:W-:-:S02]  /*3af0*/  FFMA.FTZ R8, R2, R187, R29 ;  /* 0x000000bb02087223 */ /* 0x004fc4000001001d */
[-C--:B------:R-:W-:Y:S01]  /*3b00*/  FFMA.FTZ R7, R2, R187.reuse, R31 ;  /* 0x000000bb02077223 */ /* 0x080fe2000001001f */
[----:B------:R-:W-:Y:S01]  /*3b10*/  FSEL R62, R0, -INF , !P1 ;  /* 0xff800000003e7808 */ /* 0x000fe20004800000 */
[CC--:B------:R-:W-:Y:S01]  /*3b20*/  FFMA.FTZ R6, R2.reuse, R187.reuse, R21 ;  /* 0x000000bb02067223 */ /* 0x0c0fe20000010015 */
[----:B------:R-:W-:Y:S01]  /*3b30*/  ISETP.GE.AND P1, PT, R221, 0x2, PT ;  /* 0x00000002dd00780c */ /* 0x000fe20003f26270 */
[----:B------:R-:W-:Y:S01]  /*3b40*/  FFMA.FTZ R2, R2, R187, R23 ;  /* 0x000000bb02027223 */ /* 0x000fe20000010017 */
[----:B------:R-:W-:Y:S02]  /*3b50*/  FSEL R87, R8, -INF , !P6 ;  /* 0xff80000008577808 */ /* 0x000fe40007000000 */
[----:B------:R-:W-:Y:S02]  /*3b60*/  FSEL R99, R7, -INF , !P5 ;  /* 0xff80000007637808 */ /* 0x000fe40006800000 */
[----:B------:R-:W-:Y:S02]  /*3b70*/  FSEL R217, R6, -INF , !P3 ;  /* 0xff80000006d97808 */ /* 0x000fe40005800000 */
[----:B------:R-:W-:-:S05]  /*3b80*/  FSEL R218, R2, -INF , !P0 ;  /* 0xff80000002da7808 */ /* 0x000fca0004000000 */
        /* <DEDUP_REMOVED lines=48> */
.L_x_999:
[----:B------:R-:W-:Y:S05]  /*3e90*/  BSYNC B0 ;  /* 0x0000000000007941 */ /* 0x000fea0003800000 */
.L_x_998:
[----:B------:R-:W0:Y:S02]  /*3ea0*/  LDGDEPBAR ;  /* 0x00000000000079af */ /* 0x000e240000000000 */
.L_x_997:
[----:B------:R-:W-:Y:S01]  /*3eb0*/  LOP3.LUT R0, R143, 0x7ffffffc, RZ, 0xc0, !PT ;  /* 0x7ffffffc8f007812 */ /* 0x000fe200078ec0ff */
[----:B------:R-:W-:Y:S01]  /*3ec0*/  IMAD R5, R221, 0x40, R153 ;  /* 0x00000040dd057824 */ /* 0x000fe200078e0299 */
[C---:B-1----:R-:W-:Y:S01]  /*3ed0*/  IADD3 R10, R219.reuse, 0x4, RZ ;  /* 0x00000004db0a7810 */ /* 0x042fe20007ffe0ff */
[----:B------:R-:W-:Y:S01]  /*3ee0*/  IMAD.WIDE.U32 R26, R219, -0x326172a9, RZ ;  /* 0xcd9e8d57db1a7825 */ /* 0x000fe200078e00ff */
[----:B--2---:R-:W-:Y:S01]  /*3ef0*/  LOP3.LUT R7, R154, UR36, RZ, 0x3c, !PT ;  /* 0x000000249a077c12 */ /* 0x004fe2000f8e3cff */
[----:B------:R-:W-:Y:S01]  /*3f00*/  UIADD3 UR17, UR37, -0x4498517b, URZ ;  /* 0xbb67ae8525117890 */ /* 0x000fe2000fffe03f */
[----:B------:R-:W-:Y:S01]  /*3f10*/  IADD3 R21, R5, -0x40, RZ ;  /* 0xffffffc005157810 */ /* 0x000fe20007ffe0ff */
[----:B------:R-:W-:Y:S01]  /*3f20*/  IMAD.IADD R0, R140, 0x1, -R0 ;  /* 0x000000018c007824 */ /* 0x000fe200078e0a00 */
[----:B------:R-:W-:Y:S01]  /*3f30*/  LOP3.LUT R5, R27, R7, RZ, 0x3c, !PT ;  /* 0x000000071b057212 */ /* 0x000fe200078e3cff */
[----:B------:R-:W-:Y:S01]  /*3f40*/  IMAD.WIDE.U32 R8, R10, -0x326172a9, RZ ;  /* 0xcd9e8d570a087825 */ /* 0x000fe200078e00ff */
[----:B------:R1:W-:Y:S01]  /*3f50*/  STL [R1+0xa4], R7 ;  /* 0x0000a40701007387 */ /* 0x0003e20000100800 */
[----:B------:R-:W-:-:S02]  /*3f60*/  UIADD3 UR18, UR36, -0x61c88647, URZ ;  /* 0x9e3779b924127890 */ /* 0x000fc4000fffe03f */
[----:B------:R-:W-:Y:S01]  /*3f70*/  IMAD.SHL.U32 R2, R0, 0x2, RZ ;  /* 0x0000000200027824 */ /* 0x000fe200078e00ff */
[-C--:B------:R-:W-:Y:S01]  /*3f80*/  LOP3.LUT R16, R9, R7.reuse, RZ, 0x3c, !PT ;  /* 0x0000000709107212 */ /* 0x080fe200078e3cff */
[----:B------:R-:W-:Y:S01]  /*3f90*/  IMAD.WIDE.U32 R14, R10, -0x326172a9, RZ ;  /* 0xcd9e8d570a0e7825 */ /* 0x000fe200078e00ff */
[----:B------:R2:W-:Y:S01]  /*3fa0*/  STL [R1+0x128], R10 ;  /* 0x0001280a01007387 */ /* 0x0005e20000100800 */
[----:B------:R-:W-:Y:S02]  /*3fb0*/  UIADD3 UR16, UR36, 0x3c6ef372, URZ ;  /* 0x3c6ef37224107890 */ /* 0x000fe4000fffe03f */
[----:B------:R-:W-:Y:S01]  /*3fc0*/  IMAD R20, R152, c[0x0][0x228], R2 ;  /* 0x00008a0098147a24 */ /* 0x000fe200078e0202 */
[----:B------:R-:W-:Y:S01]  /*3fd0*/  LOP3.LUT R18, R15, R7, RZ, 0x3c, !PT ;  /* 0x000000070f127212 */ /* 0x000fe200078e3cff */
[----:B------:R-:W-:Y:S01]  /*3fe0*/  IMAD.SHL.U32 R2, R232, 0x2, RZ ;  /* 0x00000002e8027824 */ /* 0x000fe200078e00ff */
[----:B------:R-:W-:Y:S01]  /*3ff0*/  UIADD3 UR15, UR37, 0x76cf5d0a, URZ ;  /* 0x76cf5d0a250f7890 */ /* 0x000fe2000fffe03f */
[----:B------:R-:W-:Y:S01]  /*4000*/  IMAD.WIDE.U32 R12, R173, -0x2daee0ad, RZ ;  /* 0xd2511f53ad0c7825 */ /* 0x000fe200078e00ff */
[----:B------:R-:W-:Y:S01]  /*4010*/  IADD3 R219, P0, R20, R21, RZ ;  /* 0x0000001514db7210 */ /* 0x000fe20007f1e0ff */
[----:B------:R-:W-:Y:S01]  /*4020*/  UIADD3 UR11, UR37, 0x32370b8f, URZ ;  /* 0x32370b8f250b7890 */ /* 0x000fe2000fffe03f */
[C---:B------:R-:W-:Y:S01]  /*4030*/  LOP3.LUT R6, R2.reuse, UR37, RZ, 0x3c, !PT ;  /* 0x0000002502067c12 */ /* 0x040fe2000f8e3cff */
[----:B------:R-:W-:Y:S01]  /*4040*/  IMAD.WIDE.U32 R236, R5, -0x2daee0ad, RZ ;  /* 0xd2511f5305ec7825 */ /* 0x000fe200078e00ff */
[----:B------:R-:W-:Y:S01]  /*4050*/  IADD3 R2, R2, 0x1, RZ ;  /* 0x0000000102027810 */ /* 0x000fe20007ffe0ff */
[----:B------:R-:W-:Y:S01]  /*4060*/  UIADD3 UR12, UR36, -0x255992d5, URZ ;  /* 0xdaa66d2b240c7890 */ /* 0x000fe2000fffe03f */
[C---:B------:R-:W-:Y:S01]  /*4070*/  LOP3.LUT R6, R13.reuse, R6, RZ, 0x3c, !PT ;  /* 0x000000060d067212 */ /* 0x040fe200078e3cff */
[----:B------:R-:W-:Y:S01]  /*4080*/  IMAD.WIDE.U32 R16, R16, -0x2daee0ad, RZ ;  /* 0xd2511f5310107825 */ /* 0x000fe200078e00ff */
[----:B------:R-:W-:Y:S01]  /*4090*/  LOP3.LUT R2, R2, UR37, RZ, 0x3c, !PT ;  /* 0x0000002502027c12 */ /* 0x000fe2000f8e3cff */
[----:B------:R-:W-:Y:S01]  /*40a0*/  UIADD3 UR10, UR36, 0x78dde6e4, URZ ;  /* 0x78dde6e4240a7890 */ /* 0x000fe2000fffe03f */
[----:B------:R-:W-:Y:S01]  /*40b0*/  SHF.R.S32.HI R5, RZ, 0x1f, R21 ;  /* 0x0000001fff057819 */ /* 0x000fe20000011415 */
[----:B------:R-:W-:Y:S01]  /*40c0*/  IMAD.WIDE.U32 R18, R18, -0x2daee0ad, RZ ;  /* 0xd2511f5312127825 */ /* 0x000fe200078e00ff */
[-C--:B------:R-:W-:Y:S01]  /*40d0*/  LOP3.LUT R9, R13, R2.reuse, RZ, 0x3c, !PT ;  /* 0x000000020d097212 */ /* 0x080fe200078e3cff */
[----:B------:R-:W-:Y:S01]  /*40e0*/  UIADD3 UR9, UR37, -0x126145ec, URZ ;  /* 0xed9eba1425097890 */ /* 0x000fe2000fffe03f */
[----:B------:R-:W-:Y:S01]  /*40f0*/  LEA.HI.X.SX32 R246, R20, R5, 0x1, P0 ;  /* 0x0000000514f67211 */ /* 0x000fe200000f0eff */
[----:B-1----:R-:W-:Y:S01]  /*4100*/  IMAD.WIDE.U32 R6, R6, -0x326172a9, RZ ;  /* 0xcd9e8d5706067825 */ /* 0x002fe200078e00ff */
[--C-:B------:R-:W-:Y:S01]  /*4110*/  LOP3.LUT R24, R19, UR17, R12.reuse, 0x96, !PT ;  /* 0x0000001113187c12 */ /* 0x100fe2000f8e960c */
[----:B------:R-:W-:Y:S01]  /*4120*/  UIADD3 UR6, UR37, -0x56f99767, URZ ;  /* 0xa906689925067890 */ /* 0x000fe2000fffe03f */
[----:B--2---:R-:W-:Y:S01]  /*4130*/  LOP3.LUT R10, R13, R2, RZ, 0x3c, !PT ;  /* 0x000000020d0a7212 */ /* 0x004fe200078e3cff */
[----:B------:R-:W-:Y:S01]  /*4140*/  UIADD3 UR8, UR36, 0x1715609d, URZ ;  /* 0x1715609d24087890 */ /* 0x000fe2000fffe03f */
[--C-:B------:R-:W-:Y:S01]  /*4150*/  LOP3.LUT R2, R237, UR17, R12.reuse, 0x96, !PT ;  /* 0x00000011ed027c12 */ /* 0x100fe2000f8e960c */
[----:B------:R-:W-:Y:S01]  /*4160*/  IMAD.WIDE.U32 R24, R24, -0x326172a9, RZ ;  /* 0xcd9e8d5718187825 */ /* 0x000fe200078e00ff */
[----:B------:R-:W-:Y:S01]  /*4170*/  LOP3.LUT R13, R17, UR17, R12, 0x96, !PT ;  /* 0x00000011110d7c12 */ /* 0x000fe2000f8e960c */
[----:B------:R-:W-:Y:S01]  /*4180*/  UIADD3 UR13, UR36, -0x4ab325aa, URZ ;  /* 0xb54cda56240d7890 */ /* 0x000fe2000fffe03f */
[C---:B------:R-:W-:Y:S01]  /*4190*/  LOP3.LUT R22, R7.reuse, UR18, R8, 0x96, !PT ;  /* 0x0000001207167c12 */ /* 0x040fe2000f8e9608 */
[----:B------:R-:W-:Y:S01]  /*41a0*/  IMAD.WIDE.U32 R10, R10, -0x326172a9, RZ ;  /* 0xcd9e8d570a0a7825 */ /* 0x000fe200078e00ff */
[C---:B------:R-:W-:Y:S01]  /*41b0*/  LOP3.LUT R15, R7.reuse, UR18, R26, 0x96, !PT ;  /* 0x00000012070f7c12 */ /* 0x040fe2000f8e961a */
[----:B------:R-:W-:Y:S01]  /*41c0*/  ULDC UR7, c[0x0][0x228] ;  /* 0x00008a0000077ab9 */ /* 0x000fe20000000800 */
[----:B------:R-:W-:Y:S01]  /*41d0*/  LOP3.LUT R27, R7, UR18, R14, 0x96, !PT ;  /* 0x00000012071b7c12 */ /* 0x000fe2000f8e960e */
[----:B------:R-:W-:Y:S01]  /*41e0*/  IMAD.WIDE.U32 R38, R2, -0x326172a9, RZ ;  /* 0xcd9e8d5702267825 */ /* 0x000fe200078e00ff */
[C---:B------:R-:W-:Y:S01]  /*41f0*/  LOP3.LUT R21, R11.reuse, UR18, R8, 0x96, !PT ;  /* 0x000000120b157c12 */ /* 0x040fe2000f8e9608 */
[----:B------:R-:W-:Y:S01]  /*4200*/  USHF.L.U32 UR4, UR7, 0x3, URZ ;  /* 0x0000000307047899 */ /* 0x000fe2000800063f */
[----:B------:R-:W-:Y:S01]  /*4210*/  LOP3.LUT R5, R11, UR18, R26, 0x96, !PT ;  /* 0x000000120b057c12 */ /* 0x000fe2000f8e961a */
[----:B------:R-:W-:Y:S01]  /*4220*/  IMAD.WIDE.U32 R12, R13, -0x326172a9, RZ ;  /* 0xcd9e8d570d0c7825 */ /* 0x000fe200078e00ff */
[C---:B------:R-:W-:Y:S01]  /*4230*/  LOP3.LUT R11, R39.reuse, UR16, R6, 0x96, !PT ;  /* 0x00000010270b7c12 */ /* 0x040fe2000f8e9606 */
[----:B------:R-:W-:Y:S01]  /*4240*/  UIMAD UR26, UR7, 0x48, URZ ;  /* 0x00000048071a78a4 */ /* 0x000fe2000f8e023f */
[----:B------:R-:W-:Y:S01]  /*4250*/  LOP3.LUT R2, R39, UR16, R10, 0x96, !PT ;  /* 0x0000001027027c12 */ /* 0x000fe2000f8e960a */
[----:B------:R-:W-:Y:S01]  /*4260*/  IMAD.WIDE.U32 R8, R9, -0x326172a9, RZ ;  /* 0xcd9e8d5709087825 */ /* 0x000fe200078e00ff */
[----:B------:R-:W-:-:S02]  /*4270*/  LOP3.LUT R28, R13, UR16, R6, 0x96, !PT ;  /* 0x000000100d1c7c12 */ /* 0x000fc4000f8e9606 */
[----:B------:R-:W-:Y:S01]  /*4280*/  LOP3.LUT R32, R13, UR16, R10, 0x96, !PT ;  /* 0x000000100d207c12 */ /* 0x000fe2000f8e960a */
[----:B------:R-:W-:Y:S01]  /*4290*/  IMAD.WIDE.U32 R6, R15, -0x2daee0ad, RZ ;  /* 0xd2511f530f067825 */ /* 0x000fe200078e00ff */
[----:B------:R-:W-:Y:S02]  /*42a0*/  LOP3.LUT R10, R39, UR16, R8, 0x96, !PT ;  /* 0x00000010270a7c12 */ /* 0x000fe4000f8e9608 */
[----:B------:R-:W-:Y:S01]  /*42b0*/  LOP3.LUT R17, R9, UR18, R26, 0x96, !PT ;  /* 0x0000001209117c12 */ /* 0x000fe2000f8e961a */
[----:B------:R-:W-:Y:S01]  /*42c0*/  IMAD.WIDE.U32 R36, R11, -0x2daee0ad, RZ ;  /* 0xd2511f530b247825 */ /* 0x000fe200078e00ff */
[----:B------:R-:W-:Y:S02]  /*42d0*/  LOP3.LUT R26, R9, UR18, R14, 0x96, !PT ;  /* 0x00000012091a7c12 */ /* 0x000fe4000f8e960e */
[----:B------:R-:W-:Y:S01]  /*42e0*/  LOP3.LUT R34, R25, UR16, R8, 0x96, !PT ;  /* 0x0000001019227c12 */ /* 0x000fe2000f8e9608 */
[----:B------:R-:W-:Y:S01]  /*42f0*/  IMAD.WIDE.U32 R56, R2, -0x2daee0ad, RZ ;  /* 0xd2511f5302387825 */ /* 0x000fe200078e00ff */
[----:B------:R-:W-:-:S02]  /*4300*/  FMNMX.FTZ R2, R63, R112, !PT ;  /* 0x000000703f027209 */ /* 0x000fc40007810000 */
[--C-:B------:R-:W-:Y:S01]  /*4310*/  LOP3.LUT R30, R7, UR15, R236.reuse, 0x96, !PT ;  /* 0x0000000f071e7c12 */ /* 0x100fe2000f8e96ec */
[----:B------:R-:W-:Y:S01]  /*4320*/  IMAD.WIDE.U32 R8, R5, -0x2daee0ad, RZ ;  /* 0xd2511f5305087825 */ /* 0x000fe200078e00ff */
[----:B------:R-:W-:Y:S02]  /*4330*/  LOP3.LUT R5, R7, UR15, R236, 0x96, !PT ;  /* 0x0000000f07057c12 */ /* 0x000fe4000f8e96ec */
[C-C-:B------:R-:W-:Y:S01]  /*4340*/  LOP3.LUT R13, R37.reuse, UR11, R6.reuse, 0x96, !PT ;  /* 0x0000000b250d7c12 */ /* 0x140fe2000f8e9606 */
[----:B------:R-:W-:Y:S01]  /*4350*/  IMAD.WIDE.U32 R58, R10, -0x2daee0ad, RZ ;  /* 0xd2511f530a3a7825 */ /* 0x000fe200078e00ff */
[----:B------:R-:W-:Y:S02]  /*4360*/  LOP3.LUT R29, R37, UR11, R6, 0x96, !PT ;  /* 0x0000000b251d7c12 */ /* 0x000fe4000f8e9606 */
[----:B------:R-:W-:Y:S01]  /*4370*/  FMNMX.FTZ R2, R113, R2, !PT ;  /* 0x0000000271027209 */ /* 0x000fe20007810000 */
[----:B------:R-:W-:Y:S01]  /*4380*/  IMAD.WIDE.U32 R10, R27, -0x2daee0ad, RZ ;  /* 0xd2511f531b0a7825 */ /* 0x000fe200078e00ff */
[----:B------:R-:W-:-:S02]  /*4390*/  LOP3.LUT R25, R9, UR15, R236, 0x96, !PT ;  /* 0x0000000f09197c12 */ /* 0x000fc4000f8e96ec */
[----:B------:R-:W-:Y:S01]  /*43a0*/  FMNMX.FTZ R2, R65, R2, !PT ;  /* 0x0000000241027209 */ /* 0x000fe20007810000 */
[----:B------:R-:W-:Y:S01]  /*43b0*/  IMAD.WIDE.U32 R6, R28, -0x2daee0ad, RZ ;  /* 0xd2511f531c067825 */ /* 0x000fe200078e00ff */
[----:B------:R-:W-:Y:S02]  /*43c0*/  LOP3.LUT R19, R57, UR11, R8, 0x96, !PT ;  /* 0x0000000b39137c12 */ /* 0x000fe4000f8e9608 */
[----:B------:R-:W-:Y:S01]  /*43d0*/  LOP3.LUT R28, R11, UR15, R18, 0x96, !PT ;  /* 0x0000000f0b1c7c12 */ /* 0x000fe2000f8e9612 */
[----:B------:R-:W-:Y:S01]  /*43e0*/  IMAD.WIDE.U32 R22, R22, -0x2daee0ad, RZ ;  /* 0xd2511f5316167825 */ /* 0x000fe200078e00ff */
[----:B------:R-:W-:-:S03]  /*43f0*/  LOP3.LUT R39, R7, UR11, R10, 0x96, !PT ;  /* 0x0000000b07277c12 */ /* 0x000fc6000f8e960a */
[----:B------:R-:W-:Y:S01]  /*4400*/  IMAD.WIDE.U32 R8, R26, -0x2daee0ad, RZ ;  /* 0xd2511f531a087825 */ /* 0x000fe200078e00ff */
[----:B------:R-:W-:Y:S02]  /*4410*/  LOP3.LUT R26, R7, UR11, R22, 0x96, !PT ;  /* 0x0000000b071a7c12 */ /* 0x000fe4000f8e9616 */
[----:B------:R-:W-:Y:S01]  /*4420*/  FMNMX.FTZ R7, R114, R2, !PT ;  /* 0x0000000272077209 */ /* 0x000fe20007810000 */
[----:B------:R-:W-:Y:S01]  /*4430*/  IMAD.WIDE.U32 R10, R5, -0x326172a9, RZ ;  /* 0xcd9e8d57050a7825 */ /* 0x000fe200078e00ff */
[----:B------:R-:W-:Y:S02]  /*4440*/  FMNMX.FTZ R5, R62, R77, !PT ;  /* 0x0000004d3e057209 */ /* 0x000fe40007810000 */
[----:B------:R-:W-:Y:S01]  /*4450*/  LOP3.LUT R23, R23, UR15, R16, 0x96, !PT ;  /* 0x0000000f17177c12 */ /* 0x000fe2000f8e9610 */
[----:B------:R-:W-:Y:S01]  /*4460*/  IMAD.WIDE.U32 R34, R34, -0x2daee0ad, RZ ;  /* 0xd2511f5322227825 */ /* 0x000fe200078e00ff */
[----:B------:R-:W-:Y:S02]  /*4470*/  FMNMX.FTZ R2, R67, R5, !PT ;  /* 0x0000000543027209 */ /* 0x000fe40007810000 */
[----:B------:R-:W-:Y:S01]  /*4480*/  FMNMX.FTZ R5, R73, R7, !PT ;  /* 0x0000000749057209 */ /* 0x000fe20007810000 */
[----:B------:R-:W-:Y:S01]  /*4490*/  IMAD.WIDE.U32 R20, R21, -0x2daee0ad, RZ ;  /* 0xd2511f5315147825 */ /* 0x000fe200078e00ff */
[----:B------:R-:W-:-:S02]  /*44a0*/  FMNMX.FTZ R2, R66, R2, !PT ;  /* 0x0000000242027209 */ /* 0x000fc40007810000 */
[----:B------:R-:W-:Y:S01]  /*44b0*/  FMNMX.FTZ R5, R102, R5, !PT ;  /* 0x0000000566057209 */ /* 0x000fe20007810000 */
[----:B------:R-:W-:Y:S01]  /*44c0*/  IMAD.WIDE.U32 R14, R17, -0x2daee0ad, RZ ;  /* 0xd2511f53110e7825 */ /* 0x000fe200078e00ff */
[----:B------:R-:W-:Y:S02]  /*44d0*/  FMNMX.FTZ R2, R101, R2, !PT ;  /* 0x0000000265027209 */ /* 0x000fe40007810000 */
[----:B------:R-:W-:Y:S01]  /*44e0*/  FMNMX.FTZ R5, R75, R5, !PT ;  /* 0x000000054b057209 */ /* 0x000fe20007810000 */
        /* <DEDUP_REMOVED lines=12> */
[----:B------:R-:W-:Y:S01]  /*45b0*/  IMAD.IADD R0, R142, 0x1, R141 ;  /* 0x000000018e007824 */ /* 0x000fe200078e028d */
[----:B------:R-:W-:-:S02]  /*45c0*/  FMNMX.FTZ R2, R82, R2, !PT ;  /* 0x0000000252027209 */ /* 0x000fc40007810000 */
[----:B------:R-:W-:Y:S01]  /*45d0*/  FMNMX.FTZ R5, R97, R5, !PT ;  /* 0x0000000561057209 */ /* 0x000fe20007810000 */
[----:B------:R-:W-:Y:S01]  /*45e0*/  IMAD.SHL.U32 R173, R0, 0x2, RZ ;  /* 0x0000000200ad7824 */ /* 0x000fe200078e00ff */
        /* <DEDUP_REMOVED lines=9> */
[----:B------:R-:W-:Y:S01]  /*4680*/  LOP3.LUT R37, R35, UR11, R8, 0x96, !PT ;  /* 0x0000000b23257c12 */ /* 0x000fe2000f8e9608 */
[----:B------:R-:W-:Y:S01]  /*4690*/  IMAD.WIDE.U32 R8, R25, -0x326172a9, RZ ;  /* 0xcd9e8d5719087825 */ /* 0x000fe200078e00ff */
[----:B------:R-:W-:Y:S02]  /*46a0*/  FMNMX.FTZ R70, R106, R70, !PT ;  /* 0x000000466a467209 */ /* 0x000fe40007810000 */
[----:B------:R-:W-:-:S02]  /*46b0*/  LOP3.LUT R16, R21, UR15, R16, 0x96, !PT ;  /* 0x0000000f15107c12 */ /* 0x000fc4000f8e9610 */
[----:B------:R-:W-:Y:S02]  /*46c0*/  LOP3.LUT R21, R15, UR15, R236, 0x96, !PT ;  /* 0x0000000f0f157c12 */ /* 0x000fe4000f8e96ec */
[----:B------:R-:W-:Y:S01]  /*46d0*/  LOP3.LUT R17, R59, UR11, R14, 0x96, !PT ;  /* 0x0000000b3b117c12 */ /* 0x000fe2000f8e960e */
[----:B------:R-:W-:Y:S01]  /*46e0*/  IMAD.WIDE.U32 R18, R16, -0x326172a9, RZ ;  /* 0xcd9e8d5710127825 */ /* 0x000fe200078e00ff */
[----:B------:R-:W-:Y:S02]  /*46f0*/  LOP3.LUT R31, R33, UR11, R20, 0x96, !PT ;  /* 0x0000000b211f7c12 */ /* 0x000fe4000f8e9614 */
[----:B------:R-:W-:Y:S01]  /*4700*/  FMNMX.FTZ R70, R99, R70, !PT ;  /* 0x0000004663467209 */ /* 0x000fe20007810000 */
[----:B------:R-:W-:Y:S01]  /*4710*/  IMAD.WIDE.U32 R52, R17, -0x326172a9, RZ ;  /* 0xcd9e8d5711347825 */ /* 0x000fe200078e00ff */
[----:B------:R-:W-:Y:S02]  /*4720*/  LOP3.LUT R20, R11, UR12, R38, 0x96, !PT ;  /* 0x0000000c0b147c12 */ /* 0x000fe4000f8e9626 */
[----:B------:R-:W-:Y:S01]  /*4730*/  LOP3.LUT R41, R47, UR10, R10, 0x96, !PT ;  /* 0x0000000a2f297c12 */ /* 0x000fe2000f8e960a */
[----:B------:R-:W-:Y:S01]  /*4740*/  IMAD.WIDE.U32 R10, R30, -0x326172a9, RZ ;  /* 0xcd9e8d571e0a7825 */ /* 0x000fe200078e00ff */
[----:B------:R-:W-:Y:S01]  /*4750*/  LOP3.LUT R42, R9, UR12, R38, 0x96, !PT ;  /* 0x0000000c092a7c12 */ /* 0x000fe2000f8e9626 */
[----:B------:R-:W2:Y:S01]  /*4760*/  SHFL.BFLY PT, R2, R70, 0x2, 0x1f ;  /* 0x0c401f0046027f89 */ /* 0x000ea200000e0000 */
        /* <DEDUP_REMOVED lines=8> */
[----:B-1----:R-:W-:Y:S02]  /*47f0*/  FMNMX.FTZ R71, R71, R5, !PT ;  /* 0x0000000547477209 */ /* 0x002fe40007810000 */
[----:B------:R-:W-:Y:S01]  /*4800*/  LOP3.LUT R13, R15, UR12, R12, 0x96, !PT ;  /* 0x0000000c0f0d7c12 */ /* 0x000fe2000f8e960c */
[----:B------:R-:W-:Y:S01]  /*4810*/  IMAD.WIDE.U32 R8, R27, -0x326172a9, RZ ;  /* 0xcd9e8d571b087825 */ /* 0x000fe200078e00ff */
[----:B------:R-:W-:Y:S01]  /*4820*/  LOP3.LUT R22, R11, UR12, R24, 0x96, !PT ;  /* 0x0000000c0b167c12 */ /* 0x000fe2000f8e9618 */
[----:B------:R-:W1:Y:S01]  /*4830*/  SHFL.BFLY PT, R5, R71, 0x1, 0x1f ;  /* 0x0c201f0047057f89 */ /* 0x000e6200000e0000 */
[----:B------:R-:W-:Y:S01]  /*4840*/  LOP3.LUT R12, R19, UR12, R12, 0x96, !PT ;  /* 0x0000000c130c7c12 */ /* 0x000fe2000f8e960c */
[----:B------:R-:W-:Y:S01]  /*4850*/  IMAD.WIDE.U32 R26, R26, -0x326172a9, RZ ;  /* 0xcd9e8d571a1a7825 */ /* 0x000fe200078e00ff */
[----:B------:R-:W-:-:S03]  /*4860*/  LOP3.LUT R11, R9, UR12, R24, 0x96, !PT ;  /* 0x0000000c090b7c12 */ /* 0x000fc6000f8e9618 */
[----:B------:R-:W-:Y:S01]  /*4870*/  IMAD.WIDE.U32 R28, R31, -0x326172a9, RZ ;  /* 0xcd9e8d571f1c7825 */ /* 0x000fe200078e00ff */
[----:B------:R-:W-:Y:S02]  /*4880*/  LOP3.LUT R24, R27, UR10, R14, 0x96, !PT ;  /* 0x0000000a1b187c12 */ /* 0x000fe4000f8e960e */
[----:B--2---:R-:W-:Y:S01]  /*4890*/  FMNMX.FTZ R70, R70, R2, !PT ;  /* 0x0000000246467209 */ /* 0x004fe20007810000 */
        /* <DEDUP_REMOVED lines=8> */
[----:B-1----:R-:W-:Y:S01]  /*4920*/  FMNMX.FTZ R71, R71, R5, !PT ;  /* 0x0000000547477209 */ /* 0x002fe20007810000 */
[----:B------:R-:W-:Y:S01]  /*4930*/  IMAD.WIDE.U32 R38, R41, -0x2daee0ad, RZ ;  /* 0xd2511f5329267825 */ /* 0x000fe200078e00ff */
[----:B------:R-:W-:Y:S02]  /*4940*/  LOP3.LUT R27, R21, UR10, R10, 0x96, !PT ;  /* 0x0000000a151b7c12 */ /* 0x000fe4000f8e960a */
[----:B------:R-:W-:Y:S01]  /*4950*/  FSETP.NEU.FTZ.AND P0, PT, R71, -INF , PT ;  /* 0xff8000004700780b */ /* 0x000fe20003f1d000 */
        /* <DEDUP_REMOVED lines=8> */
[----:B------:R-:W1:Y:S01]  /*49e0*/  SHFL.BFLY PT, R17, R70, 0x1, 0x1f ;  /* 0x0c201f0046117f89 */ /* 0x000e6200000e0000 */
        /* <DEDUP_REMOVED lines=25> */
[----:B------:R-:W-:Y:S01]  /*4b80*/  FMUL.FTZ R5, R71, c[0x0][0x23c] ;  /* 0x00008f0047057a20 */ /* 0x000fe20000410000 */
[----:B------:R-:W-:Y:S01]  /*4b90*/  LOP3.LUT R13, R7, UR13, R8, 0x96, !PT ;  /* 0x0000000d070d7c12 */ /* 0x000fe2000f8e9608 */
[----:B------:R-:W-:Y:S01]  /*4ba0*/  IMAD.WIDE.U32 R18, R19, -0x326172a9, RZ ;  /* 0xcd9e8d5713127825 */ /* 0x000fe200078e00ff */
[----:B------:R-:W-:Y:S02]  /*4bb0*/  LOP3.LUT R44, R6, 0xffff, RZ, 0xc0, !PT ;  /* 0x0000ffff062c7812 */ /* 0x000fe400078ec0ff */
[----:B------:R-:W-:Y:S01]  /*4bc0*/  FSEL R5, R5, RZ, P0 ;  /* 0x000000ff05057208 */ /* 0x000fe20000000000 */
[----:B------:R-:W-:Y:S01]  /*4bd0*/  IMAD.WIDE.U32 R26, R27, -0x2daee0ad, RZ ;  /* 0xd2511f531b1a7825 */ /* 0x000fe200078e00ff */
[----:B------:R-:W-:Y:S02]  /*4be0*/  LOP3.LUT R43, R19, UR8, R20, 0x96, !PT ;  /* 0x00000008132b7c12 */ /* 0x000fe4000f8e9614 */
[----:B------:R-:W-:Y:S01]  /*4bf0*/  SHF.R.U32.HI R46, RZ, 0x10, R6 ;  /* 0x00000010ff2e7819 */ /* 0x000fe20000011606 */
[----:B------:R-:W-:Y:S01]  /*4c00*/  IMAD.WIDE.U32 R10, R21, -0x326172a9, RZ ;  /* 0xcd9e8d57150a7825 */ /* 0x000fe200078e00ff */
[----:B------:R-:W-:-:S02]  /*4c10*/  LOP3.LUT R42, R27, UR6, R22, 0x96, !PT ;  /* 0x000000061b2a7c12 */ /* 0x000fc4000f8e9616 */
[----:B------:R-:W-:Y:S01]  /*4c20*/  LOP3.LUT R22, R6, 0xff, RZ, 0xc0, !PT ;  /* 0x000000ff06167812 */ /* 0x000fe200078ec0ff */
[----:B------:R-:W-:Y:S01]  /*4c30*/  IMAD.WIDE.U32 R8, R15, -0x326172a9, RZ ;  /* 0xcd9e8d570f087825 */ /* 0x000fe200078e00ff */
[----:B------:R-:W-:Y:S02]  /*4c40*/  SHF.R.U32.HI R27, RZ, 0x18, R6 ;  /* 0x00000018ff1b7819 */ /* 0x000fe40000011606 */
[----:B------:R-:W-:Y:S01]  /*4c50*/  FSETP.NEU.FTZ.AND P0, PT, R70, -INF , PT ;  /* 0xff8000004600780b */ /* 0x000fe20003f1d000 */
[----:B------:R-:W-:Y:S01]  /*4c60*/  FFMA.FTZ R2, R63, c[0x0][0x23c], -R5 ;  /* 0x00008f003f027a23 */ /* 0x000fe20000010805 */
[----:B------:R-:W-:Y:S01]  /*4c70*/  LOP3.LUT R19, R9, UR13, R10, 0x96, !PT ;  /* 0x0000000d09137c12 */ /* 0x000fe2000f8e960a */
[----:B------:R-:W-:Y:S01]  /*4c80*/  IMAD.WIDE.U32 R6, R31, -0x326172a9, RZ ;  /* 0xcd9e8d571f067825 */ /* 0x000fe200078e00ff */
[C---:B------:R-:W-:Y:S01]  /*4c90*/  LOP3.LUT R23, R8.reuse, 0xff, RZ, 0xc0, !PT ;  /* 0x000000ff08177812 */ /* 0x040fe200078ec0ff */
[----:B------:R1:W-:Y:S01]  /*4ca0*/  MUFU.EX2 R239, R2 ;  /* 0x0000000200ef7308 */ /* 0x0003e20000000800 */
[----:B------:R-:W-:Y:S01]  /*4cb0*/  LOP3.LUT R47, R8, 0xffff, RZ, 0xc0, !PT ;  /* 0x0000ffff082f7812 */ /* 0x000fe200078ec0ff */
[----:B------:R-:W-:Y:S01]  /*4cc0*/  IMAD.WIDE.U32 R14, R32, -0x326172a9, RZ ;  /* 0xcd9e8d57200e7825 */ /* 0x000fe200078e00ff */
[----:B------:R-:W-:-:S02]  /*4cd0*/  SHF.R.U32.HI R53, RZ, 0x10, R8 ;  /* 0x00000010ff357819 */ /* 0x000fc40000011608 */
[----:B------:R-:W-:Y:S01]  /*4ce0*/  SHF.R.U32.HI R25, RZ, 0x18, R8 ;  /* 0x00000018ff197819 */ /* 0x000fe20000011608 */
[----:B------:R-:W-:Y:S01]  /*4cf0*/  IMAD.WIDE.U32 R8, R33, -0x326172a9, RZ ;  /* 0xcd9e8d5721087825 */ /* 0x000fe200078e00ff */
[C---:B------:R-:W-:Y:S02]  /*4d00*/  LOP3.LUT R152, R6.reuse, 0xffff, RZ, 0xc0, !PT ;  /* 0x0000ffff06987812 */ /* 0x040fe400078ec0ff */
[----:B------:R-:W-:Y:S01]  /*4d10*/  LOP3.LUT R228, R6, 0xff, RZ, 0xc0, !PT ;  /* 0x000000ff06e47812 */ /* 0x000fe200078ec0ff */
[----:B------:R-:W-:Y:S01]  /*4d20*/  IMAD.WIDE.U32 R20, R34, -0x326172a9, RZ ;  /* 0xcd9e8d5722147825 */ /* 0x000fe200078e00ff */
[----:B------:R-:W-:Y:S02]  /*4d30*/  LOP3.LUT R141, R9, UR8, R52, 0x96, !PT ;  /* 0x00000008098d7c12 */ /* 0x000fe4000f8e9634 */
[----:B------:R-:W-:Y:S01]  /*4d40*/  LOP3.LUT R52, R7, UR13, R8, 0x96, !PT ;  /* 0x0000000d07347c12 */ /* 0x000fe2000f8e9608 */
[----:B------:R-:W-:Y:S01]  /*4d50*/  FMUL.FTZ R8, R70, c[0x0][0x23c] ;  /* 0x00008f0046087a20 */ /* 0x000fe20000410000 */
[----:B------:R-:W-:Y:S01]  /*4d60*/  LOP3.LUT R7, R13, 0xffff, RZ, 0xc0, !PT ;  /* 0x0000ffff0d077812 */ /* 0x000fe200078ec0ff */
[----:B-1----:R-:W-:Y:S01]  /*4d70*/  FFMA.FTZ R2, R112, c[0x0][0x23c], -R5 ;  /* 0x00008f0070027a23 */ /* 0x002fe20000010805 */
[----:B------:R-:W-:-:S02]  /*4d80*/  SHF.R.U32.HI R153, RZ, 0x10, R6 ;  /* 0x00000010ff997819 */ /* 0x000fc40000011606 */
[----:B------:R-:W-:Y:S01]  /*4d90*/  SHF.R.U32.HI R227, RZ, 0x18, R6 ;  /* 0x00000018ffe37819 */ /* 0x000fe20000011606 */
[----:B------:R1:W2:Y:S01]  /*4da0*/  MUFU.EX2 R238, R2 ;  /* 0x0000000200ee7308 */ /* 0x0002a20000000800 */
[----:B------:R-:W-:Y:S02]  /*4db0*/  SHF.R.U32.HI R6, RZ, 0x8, R7 ;  /* 0x00000008ff067819 */ /* 0x000fe40000011607 */
[----:B------:R-:W-:Y:S02]  /*4dc0*/  LOP3.LUT R7, R13, 0xff, RZ, 0xc0, !PT ;  /* 0x000000ff0d077812 */ /* 0x000fe400078ec0ff */
[----:B------:R-:W-:Y:S01]  /*4dd0*/  LOP3.LUT R54, R11, UR8, R54, 0x96, !PT ;  /* 0x000000080b367c12 */ /* 0x000fe2000f8e9636 */
[----:B------:R-:W-:Y:S01]  /*4de0*/  IMAD.WIDE.U32 R10, R29, -0x326172a9, RZ ;  /* 0xcd9e8d571d0a7825 */ /* 0x000fe200078e00ff */
[----:B------:R-:W-:Y:S02]  /*4df0*/  ISETP.GE.U32.AND P4, PT, R235, R7, PT ;  /* 0x00000007eb00720c */ /* 0x000fe40003f86070 */
[----:B------:R-:W-:-:S02]  /*4e00*/  LOP3.LUT R135, R15, UR8, R28, 0x96, !PT ;  /* 0x000000080f877c12 */ /* 0x000fc4000f8e961c */
[----:B------:R-:W-:Y:S02]  /*4e10*/  LOP3.LUT R15, R11, UR13, R12, 0x96, !PT ;  /* 0x0000000d0b0f7c12 */ /* 0x000fe4000f8e960c */
[C---:B------:R-:W-:Y:S02]  /*4e20*/  LOP3.LUT R55, R10.reuse, 0xffff, RZ, 0xc0, !PT ;  /* 0x0000ffff0a377812 */ /* 0x040fe400078ec0ff */
[----:B------:R-:W-:Y:S02]  /*4e30*/  LOP3.LUT R58, R10, 0xff, RZ, 0xc0, !PT ;  /* 0x000000ff0a3a7812 */ /* 0x000fe400078ec0ff */
[----:B-1----:R-:W-:Y:S02]  /*4e40*/  FSEL R2, R8, RZ, P0 ;  /* 0x000000ff08027208 */ /* 0x002fe40000000000 */
[----:B------:R-:W-:Y:S01]  /*4e50*/  LOP3.LUT R8, R6, 0xffff, RZ, 0xc0, !PT ;  /* 0x0000ffff06087812 */ /* 0x000fe200078ec0ff */
[----:B------:R-:W-:Y:S01]  /*4e60*/  IMAD.WIDE.U32 R6, R35, -0x2daee0ad, RZ ;  /* 0xd2511f5323067825 */ /* 0x000fe200078e00ff */
[----:B------:R-:W-:-:S02]  /*4e70*/  SHF.R.U32.HI R56, RZ, 0x10, R10 ;  /* 0x00000010ff387819 */ /* 0x000fc4000001160a */
[----:B------:R-:W-:Y:S01]  /*4e80*/  ISETP.GE.U32.AND P5, PT, R235, R8, PT ;  /* 0x00000008eb00720c */ /* 0x000fe20003fa6070 */
[----:B------:R-:W-:Y:S01]  /*4e90*/  FFMA.FTZ R9, R62, c[0x0][0x23c], -R2 ;  /* 0x00008f003e097a23 */ /* 0x000fe20000010802 */
[----:B--2---:R-:W-:Y:S02]  /*4ea0*/  F2FP.BF16.PACK_AB R8, R238, R239 ;  /* 0x000000efee08723e */ /* 0x004fe400000010ff */
[----:B------:R-:W-:Y:S01]  /*4eb0*/  SHF.R.U32.HI R57, RZ, 0x18, R10 ;  /* 0x00000018ff397819 */ /* 0x000fe2000001160a */
[----:B------:R1:W-:Y:S01]  /*4ec0*/  MUFU.EX2 R233, R9 ;  /* 0x0000000900e97308 */ /* 0x0003e20000000800 */
[----:B------:R-:W-:Y:S02]  /*4ed0*/  PRMT R88, R8, 0x7632, R88 ;  /* 0x0000763208587816 */ /* 0x000fe40000000058 */
[----:B------:R-:W-:Y:S02]  /*4ee0*/  LOP3.LUT R134, R21, UR8, R30, 0x96, !PT ;  /* 0x0000000815867c12 */ /* 0x000fe4000f8e961e */
[----:B------:R-:W-:-:S02]  /*4ef0*/  ISETP.GE.U32.AND P2, PT, R235, R22, PT ;  /* 0x00000016eb00720c */ /* 0x000fc40003f46070 */
[----:B------:R-:W-:Y:S01]  /*4f00*/  ISETP.GE.U32.AND P3, PT, R235, R27, PT ;  /* 0x0000001beb00720c */ /* 0x000fe20003f66070 */
[----:B------:R-:W-:Y:S01]  /*4f10*/  @!P5 HFMA2.BF16_V2 R62, -RZ.H0_H0, RZ.H0_H0, -R88.H0_H0 ;  /* 0x200000ffff3ed231 */ /* 0x000fe20000340958 */
[----:B------:R-:W-:Y:S02]  /*4f20*/  LOP3.LUT R10, R7, UR14, R38, 0x96, !PT ;  /* 0x0000000e070a7c12 */ /* 0x000fe4000f8e9626 */
[C---:B------:R-:W-:Y:S02]  /*4f30*/  LOP3.LUT R21, R6.reuse, 0xff, RZ, 0xc0, !PT ;  /* 0x000000ff06157812 */ /* 0x040fe400078ec0ff */
[----:B------:R-:W-:Y:S02]  /*4f40*/  LOP3.LUT R17, R6, 0xffff, RZ, 0xc0, !PT ;  /* 0x0000ffff06117812 */ /* 0x000fe400078ec0ff */
[----:B------:R-:W-:Y:S01]  /*4f50*/  SHF.R.U32.HI R27, RZ, 0x10, R6 ;  /* 0x00000010ff1b7819 */ /* 0x000fe20000011606 */
[----:B-1----:R-:W-:Y:S01]  /*4f60*/  FFMA.FTZ R9, R77, c[0x0][0x23c], -R2 ;  /* 0x00008f004d097a23 */ /* 0x002fe20000010802 */
[----:B------:R-:W-:-:S02]  /*4f70*/  PRMT R77, R8, 0x7610, R77 ;  /* 0x00007610084d7816 */ /* 0x000fc4000000004d */
[----:B------:R-:W-:Y:S01]  /*4f80*/  SHF.R.U32.HI R8, RZ, 0x18, R13 ;  /* 0x00000018ff087819 */ /* 0x000fe2000001160d */
[----:B------:R-:W1:Y:S01]  /*4f90*/  MUFU.EX2 R231, R9 ;  /* 0x0000000900e77308 */ /* 0x000e620000000800 */
[----:B------:R-:W-:Y:S01]  /*4fa0*/  PRMT R93, R77, 0x5410, R88 ;  /* 0x000054104d5d7816 */ /* 0x000fe20000000058 */
[----:B------:R-:W-:Y:S01]  /*4fb0*/  @!P4 HFMA2.BF16_V2 R63, -RZ.H0_H0, RZ.H0_H0, -R77.H0_H0 ;  /* 0x200000ffff3fc231 */ /* 0x000fe2000034094d */
[----:B------:R-:W-:Y:S02]  /*4fc0*/  @!P5 PRMT R88, R62, 0x5410, RZ ;  /* 0x000054103e58d816 */ /* 0x000fe400000000ff */
[----:B------:R-:W-:Y:S02]  /*4fd0*/  ISETP.GE.U32.AND P5, PT, R235, R25, PT ;  /* 0x00000019eb00720c */ /* 0x000fe40003fa6070 */
[----:B------:R-:W-:Y:S02]  /*4fe0*/  @!P4 PRMT R77, R63, 0x5410, RZ ;  /* 0x000054103f4dc816 */ /* 0x000fe400000000ff */
[----:B------:R-:W-:-:S02]  /*4ff0*/  ISETP.GE.U32.AND P4, PT, R235, R8, PT ;  /* 0x00000008eb00720c */ /* 0x000fc40003f86070 */
[----:B------:R-:W-:Y:S02]  /*5000*/  SHF.R.U32.HI R13, RZ, 0x10, R13 ;  /* 0x00000010ff0d7819 */ /* 0x000fe4000001160d */
[----:B------:R-:W-:Y:S01]  /*5010*/  SHF.R.U32.HI R22, RZ, 0x18, R6 ;  /* 0x00000018ff167819 */ /* 0x000fe20000011606 */
[----:B------:R-:W-:Y:S01]  /*5020*/  IMAD.WIDE.U32 R6, R37, -0x326172a9, RZ ;  /* 0xcd9e8d5725067825 */ /* 0x000fe200078e00ff */
[----:B------:R-:W-:Y:S02]  /*5030*/  ISETP.GE.U32.AND P0, PT, R235, R23, PT ;  /* 0x00000017eb00720c */ /* 0x000fe40003f06070 */
[----:B-1----:R-:W-:Y:S01]  /*5040*/  F2FP.BF16.PACK_AB R11, R231, R233 ;  /* 0x000000e9e70b723e */ /* 0x002fe200000010ff */
[----:B------:R-:W-:Y:S01]  /*5050*/  IMAD.WIDE.U32 R8, R41, -0x2daee0ad, RZ ;  /* 0xd2511f5329087825 */ /* 0x000fe200078e00ff */
[----:B------:R-:W-:Y:S02]  /*5060*/  LOP3.LUT R16, R7, UR13, R16, 0x96, !PT ;  /* 0x0000000d07107c12 */ /* 0x000fe4000f8e9610 */
[----:B------:R-:W-:-:S02]  /*5070*/  PRMT R79, R11, 0x7632, R79 ;  /* 0x000076320b4f7816 */ /* 0x000fc4000000004f */
[----:B------:R-:W-:Y:S02]  /*5080*/  LOP3.LUT R25, R9, UR14, R24, 0x96, !PT ;  /* 0x0000000e09197c12 */ /* 0x000fe4000f8e9618 */
[C---:B------:R-:W-:Y:S01]  /*5090*/  LOP3.LUT R112, R8.reuse, 0xffff, RZ, 0xc0, !PT ;  /* 0x0000ffff08707812 */ /* 0x040fe200078ec0ff */
[----:B------:R-:W-:Y:S01]  /*50a0*/  @!P4 HFMA2.BF16_V2 R64, -RZ.H0_H0, RZ.H0_H0, -R79.H0_H0 ;  /* 0x200000ffff40c231 */ /* 0x000fe2000034094f */
[----:B------:R-:W-:Y:S01]  /*50b0*/  PRMT R76, R11, 0x7610, R76 ;  /* 0x000076100b4c7816 */ /* 0x000fe2000000004c */
[--C-:B------:R-:W-:Y:S01]  /*50c0*/  FFMA.FTZ R9, R113, c[0x0][0x23c], -R5.reuse ;  /* 0x00008f0071097a23 */ /* 0x100fe20000010805 */
[----:B------:R-:W-:Y:S01]  /*50d0*/  LOP3.LUT R111, R8, 0xff, RZ, 0xc0, !PT ;  /* 0x000000ff086f7812 */ /* 0x000fe200078ec0ff */
[----:B------:R-:W-:Y:S01]  /*50e0*/  FFMA.FTZ R11, R65, c[0x0][0x23c], -R5 ;  /* 0x00008f00410b7a23 */ /* 0x000fe20000010805 */
[--C-:B------:R-:W-:Y:S01]  /*50f0*/  SHF.R.U32.HI R113, RZ, 0x10, R8.reuse ;  /* 0x00000010ff717819 */ /* 0x100fe20000011608 */
[----:B------:R1:W-:Y:S01]  /*5100*/  MUFU.EX2 R234, R9 ;  /* 0x0000000900ea7308 */ /* 0x0003e20000000800 */
[----:B------:R-:W-:-:S02]  /*5110*/  SHF.R.U32.HI R110, RZ, 0x18, R8 ;  /* 0x00000018ff6e7819 */ /* 0x000fc40000011608 */
[----:B------:R-:W-:Y:S02]  /*5120*/  LOP3.LUT R8, R13, 0xff, RZ, 0xc0, !PT ;  /* 0x000000ff0d087812 */ /* 0x000fe400078ec0ff */
[----:B------:R-:W-:Y:S02]  /*5130*/  PRMT R91, R76, 0x5410, R79 ;  /* 0x000054104c5b7816 */ /* 0x000fe4000000004f */
[----:B------:R-:W-:Y:S01]  /*5140*/  @!P4 PRMT R79, R64, 0x5410, RZ ;  /* 0x00005410404fc816 */ /* 0x000fe200000000ff */
[----:B------:R2:W3:Y:S01]  /*5150*/  MUFU.EX2 R245, R11 ;  /* 0x0000000b00f57308 */ /* 0x0004e20000000800 */
[----:B------:R-:W-:Y:S02]  /*5160*/  ISETP.GE.U32.AND P4, PT, R235, R8, PT ;  /* 0x00000008eb00720c */ /* 0x000fe40003f86070 */
[C---:B------:R-:W-:Y:S02]  /*5170*/  LOP3.LUT R28, R6.reuse, 0xff, RZ, 0xc0, !PT ;  /* 0x000000ff061c7812 */ /* 0x040fe400078ec0ff */
[----:B------:R-:W-:-:S02]  /*5180*/  LOP3.LUT R72, R6, 0xffff, RZ, 0xc0, !PT ;  /* 0x0000ffff06487812 */ /* 0x000fc400078ec0ff */
[--C-:B------:R-:W-:Y:S01]  /*5190*/  SHF.R.U32.HI R38, RZ, 0x10, R6.reuse ;  /* 0x00000010ff267819 */ /* 0x100fe20000011606 */
[----:B-1----:R-:W-:Y:S01]  /*51a0*/  IMAD.WIDE.U32 R8, R36, -0x2daee0ad, RZ ;  /* 0xd2511f5324087825 */ /* 0x002fe200078e00ff */
[----:B------:R-:W-:-:S03]  /*51b0*/  SHF.R.U32.HI R23, RZ, 0x18, R6 ;  /* 0x00000018ff177819 */ /* 0x000fc60000011606 */
[----:B------:R-:W-:Y:S01]  /*51c0*/  IMAD.WIDE.U32 R6, R39, -0x326172a9, RZ ;  /* 0xcd9e8d5727067825 */ /* 0x000fe200078e00ff */
[C---:B------:R-:W-:Y:S01]  /*51d0*/  LOP3.LUT R24, R8.reuse, 0xffff, RZ, 0xc0, !PT ;  /* 0x0000ffff08187812 */ /* 0x040fe200078ec0ff */
[----:B------:R-:W-:Y:S01]  /*51e0*/  @!P4 HFMA2.BF16_V2 R65, -RZ.H0_H0, RZ.H0_H0, -R76.H0_H0 ;  /* 0x200000ffff41c231 */ /* 0x000fe2000034094c */
[----:B------:R-:W-:Y:S01]  /*51f0*/  LOP3.LUT R32, R8, 0xff, RZ, 0xc0, !PT ;  /* 0x000000ff08207812 */ /* 0x000fe200078ec0ff */
[----:B--2---:R-:W-:Y:S01]  /*5200*/  FFMA.FTZ R11, R67, c[0x0][0x23c], -R2 ;  /* 0x00008f00430b7a23 */ /* 0x004fe20000010802 */
[----:B------:R-:W-:Y:S02]  /*5210*/  LOP3.LUT R37, R7, UR13, R14, 0x96, !PT ;  /* 0x0000000d07257c12 */ /* 0x000fe4000f8e960e */
[C---:B------:R-:W-:Y:S01]  /*5220*/  LOP3.LUT R109, R6.reuse, 0xff, RZ, 0xc0, !PT ;  /* 0x000000ff066d7812 */ /* 0x040fe200078ec0ff */
[----:B------:R-:W-:Y:S01]  /*5230*/  MUFU.EX2 R240, R11 ;  /* 0x0000000b00f07308 */ /* 0x000fe20000000800 */
[----:B------:R-:W-:Y:S02]  /*5240*/  LOP3.LUT R128, R6, 0xffff, RZ, 0xc0, !PT ;  /* 0x0000ffff06807812 */ /* 0x000fe400078ec0ff */
[----:B------:R-:W-:-:S02]  /*5250*/  SHF.R.U32.HI R123, RZ, 0x10, R6 ;  /* 0x00000010ff7b7819 */ /* 0x000fc40000011606 */
[----:B------:R-:W-:Y:S01]  /*5260*/  SHF.R.U32.HI R108, RZ, 0x18, R6 ;  /* 0x00000018ff6c7819 */ /* 0x000fe20000011606 */
[----:B------:R-:W-:Y:S01]  /*5270*/  IMAD.WIDE.U32 R6, R42, -0x326172a9, RZ ;  /* 0xcd9e8d572a067825 */ /* 0x000fe200078e00ff */
[--C-:B------:R-:W-:Y:S02]  /*5280*/  SHF.R.U32.HI R35, RZ, 0x10, R8.reuse ;  /* 0x00000010ff237819 */ /* 0x100fe40000011608 */
[----:B------:R-:W-:Y:S01]  /*5290*/  SHF.R.U32.HI R34, RZ, 0x18, R8 ;  /* 0x00000018ff227819 */ /* 0x000fe20000011608 */
[----:B------:R-:W-:Y:S01]  /*52a0*/  FFMA.FTZ R8, R66, c[0x0][0x23c], -R2 ;  /* 0x00008f0042087a23 */ /* 0x000fe20000010802 */
[----:B------:R-:W-:Y:S02]  /*52b0*/  LOP3.LUT R12, R9, UR14, R40, 0x96, !PT ;  /* 0x0000000e090c7c12 */ /* 0x000fe4000f8e9628 */
[----:B------:R-:W-:Y:S01]  /*52c0*/  SHF.R.U32.HI R9, RZ, 0x8, R44 ;  /* 0x00000008ff097819 */ /* 0x000fe2000001162c */
[----:B------:R1:W2:Y:S01]  /*52d0*/  MUFU.EX2 R251, R8 ;  /* 0x0000000800fb7308 */ /* 0x0002a20000000800 */
[----:B------:R-:W-:-:S02]  /*52e0*/  LOP3.LUT R18, R7, UR13, R18, 0x96, !PT ;  /* 0x0000000d07127c12 */ /* 0x000fc4000f8e9612 */
[C---:B------:R-:W-:Y:S02]  /*52f0*/  LOP3.LUT R39, R6.reuse, 0xffff, RZ, 0xc0, !PT ;  /* 0x0000ffff06277812 */ /* 0x040fe400078ec0ff */
[----:B------:R-:W-:Y:S02]  /*5300*/  LOP3.LUT R40, R6, 0xff, RZ, 0xc0, !PT ;  /* 0x000000ff06287812 */ /* 0x000fe400078ec0ff */
[--C-:B------:R-:W-:Y:S02]  /*5310*/  SHF.R.U32.HI R41, RZ, 0x10, R6.reuse ;  /* 0x00000010ff297819 */ /* 0x100fe40000011606 */
[----:B------:R-:W-:Y:S02]  /*5320*/  SHF.R.U32.HI R42, RZ, 0x18, R6 ;  /* 0x00000018ff2a7819 */ /* 0x000fe40000011606 */
[----:B---3--:R-:W-:Y:S02]  /*5330*/  F2FP.BF16.PACK_AB R7, R245, R234 ;  /* 0x000000eaf507723e */ /* 0x008fe400000010ff */
[----:B------:R-:W-:-:S02]  /*5340*/  LOP3.LUT R6, R9, 0xffff, RZ, 0xc0, !PT ;  /* 0x0000ffff09067812 */ /* 0x000fc400078ec0ff */
[----:B------:R-:W-:Y:S01]  /*5350*/  @!P4 PRMT R76, R65, 0x5410, RZ ;  /* 0x00005410414cc816 */ /* 0x000fe200000000ff */
[----:B-1----:R-:W-:Y:S01]  /*5360*/  IMAD.WIDE.U32 R8, R43, -0x2daee0ad, RZ ;  /* 0xd2511f532b087825 */ /* 0x002fe200078e00ff */
[----:B------:R-:W-:Y:S02]  /*5370*/  PRMT R216, R7, 0x7610, R216 ;  /* 0x0000761007d87816 */ /* 0x000fe400000000d8 */
[----:B------:R-:W-:Y:S02]  /*5380*/  ISETP.GE.U32.AND P4, PT, R235, R6, PT ;  /* 0x00000006eb00720c */ /* 0x000fe40003f86070 */
[----:B------:R-:W-:Y:S01]  /*5390*/  PRMT R215, R7, 0x7632, R215 ;  /* 0x0000763207d77816 */ /* 0x000fe200000000d7 */
[----:B------:R-:W-:Y:S01]  /*53a0*/  FFMA.FTZ R7, R114, c[0x0][0x23c], -R5 ;  /* 0x00008f0072077a23 */ /* 0x000fe20000010805 */
[----:B------:R-:W-:Y:S01]  /*53b0*/  @!P2 HFMA2.BF16_V2 R66, -RZ.H0_H0, RZ.H0_H0, -R216.H0_H0 ;  /* 0x200000ffff42a231 */ /* 0x000fe200003409d8 */
[----:B------:R-:W-:Y:S02]  /*53c0*/  LOP3.LUT R11, R46, 0xff, RZ, 0xc0, !PT ;  /* 0x000000ff2e0b7812 */ /* 0x000fe400078ec0ff */
[----:B------:R1:W-:Y:S01]  /*53d0*/  MUFU.EX2 R248, R7 ;  /* 0x0000000700f87308 */ /* 0x0003e20000000800 */
[----:B------:R-:W-:-:S02]  /*53e0*/  PRMT R46, R216, 0x5410, R215 ;  /* 0x00005410d82e7816 */ /* 0x000fc400000000d7 */
[----:B------:R-:W-:Y:S02]  /*53f0*/  @!P2 PRMT R216, R66, 0x5410, RZ ;  /* 0x0000541042d8a816 */ /* 0x000fe400000000ff */
[----:B--2---:R-:W-:Y:S01]  /*5400*/  F2FP.BF16.PACK_AB R6, R251, R240 ;  /* 0x000000f0fb06723e */ /* 0x004fe200000010ff */
[----:B------:R-:W-:Y:S01]  /*5410*/  @!P4 HFMA2.BF16_V2 R67, -RZ.H0_H0, RZ.H0_H0, -R215.H0_H0 ;  /* 0x200000ffff43c231 */ /* 0x000fe200003409d7 */
[----:B------:R-:W-:Y:S02]  /*5420*/  ISETP.GE.U32.AND P2, PT, R235, R11, PT ;  /* 0x0000000beb00720c */ /* 0x000fe40003f46070 */
[C---:B------:R-:W-:Y:S02]  /*5430*/  PRMT R214, R6.reuse, 0x7632, R214 ;  /* 0x0000763206d67816 */ /* 0x040fe400000000d6 */
[----:B------:R-:W-:Y:S02]  /*5440*/  PRMT R213, R6, 0x7610, R213 ;  /* 0x0000761006d57816 */ /* 0x000fe400000000d5 */
[C---:B------:R-:W-:Y:S01]  /*5450*/  LOP3.LUT R11, R10.reuse, 0xff, RZ, 0xc0, !PT ;  /* 0x000000ff0a0b7812 */ /* 0x040fe200078ec0ff */
[----:B------:R-:W-:Y:S01]  /*5460*/  @!P3 HFMA2.BF16_V2 R68, -RZ.H0_H0, RZ.H0_H0, -R214.H0_H0 ;  /* 0x200000ffff44b231 */ /* 0x000fe200003409d6 */
[----:B------:R-:W-:Y:S01]  /*5470*/  LOP3.LUT R6, R10, 0xffff, RZ, 0xc0, !PT ;  /* 0x0000ffff0a067812 */ /* 0x000fe200078ec0ff */
[----:B-1----:R-:W-:Y:S01]  /*5480*/  FFMA.FTZ R7, R73, c[0x0][0x23c], -R5 ;  /* 0x00008f0049077a23 */ /* 0x002fe20000010805 */
[----:B------:R-:W-:-:S02]  /*5490*/  @!P4 PRMT R215, R67, 0x5410, RZ ;  /* 0x0000541043d7c816 */ /* 0x000fc400000000ff */
[----:B------:R-:W-:Y:S01]  /*54a0*/  ISETP.GE.U32.AND P4, PT, R235, R11, PT ;  /* 0x0000000beb00720c */ /* 0x000fe20003f86070 */
[----:B------:R1:W2:Y:S01]  /*54b0*/  MUFU.EX2 R242, R7 ;  /* 0x0000000700f27308 */ /* 0x0002a20000000800 */
[----:B------:R-:W-:Y:S01]  /*54c0*/  SHF.R.U32.HI R6, RZ, 0x8, R6 ;  /* 0x00000008ff067819 */ /* 0x000fe20000011606 */
[----:B------:R-:W-:Y:S01]  /*54d0*/  FFMA.FTZ R11, R74, c[0x0][0x23c], -R2 ;  /* 0x00008f004a0b7a23 */ /* 0x000fe20000010802 */
[----:B------:R-:W-:Y:S01]  /*54e0*/  @!P2 HFMA2.BF16_V2 R69, -RZ.H0_H0, RZ.H0_H0, -R213.H0_H0 ;  /* 0x200000ffff45a231 */ /* 0x000fe200003409d5 */
[----:B------:R-:W-:Y:S02]  /*54f0*/  LOP3.LUT R26, R9, UR14, R26, 0x96, !PT ;  /* 0x0000000e091a7c12 */ /* 0x000fe4000f8e961a */
[----:B------:R-:W-:Y:S02]  /*5500*/  LOP3.LUT R6, R6, 0xffff, RZ, 0xc0, !PT ;  /* 0x0000ffff06067812 */ /* 0x000fe400078ec0ff */
[----:B------:R3:W-:Y:S01]  /*5510*/  MUFU.EX2 R249, R11 ;  /* 0x0000000b00f97308 */ /* 0x0007e20000000800 */
[----:B------:R-:W-:-:S02]  /*5520*/  LOP3.LUT R29, R8, 0xffff, RZ, 0xc0, !PT ;  /* 0x0000ffff081d7812 */ /* 0x000fc400078ec0ff */
[----:B------:R-:W-:Y:S02]  /*5530*/  PRMT R63, R213, 0x5410, R214 ;  /* 0x00005410d53f7816 */ /* 0x000fe400000000d6 */
[----:B------:R-:W-:Y:S02]  /*5540*/  SHF.R.U32.HI R9, RZ, 0x18, R10 ;  /* 0x00000018ff097819 */ /* 0x000fe4000001160a */
[----:B------:R-:W-:Y:S01]  /*5550*/  @!P3 PRMT R214, R68, 0x5410, RZ ;  /* 0x0000541044d6b816 */ /* 0x000fe200000000ff */
[----:B-1----:R-:W-:Y:S01]  /*5560*/  FFMA.FTZ R7, R101, c[0x0][0x23c], -R2 ;  /* 0x00008f0065077a23 */ /* 0x002fe20000010802 */
[----:B------:R-:W-:Y:S02]  /*5570*/  ISETP.GE.U32.AND P3, PT, R235, R6, PT ;  /* 0x00000006eb00720c */ /* 0x000fe40003f66070 */
[----:B------:R-:W-:Y:S01]  /*5580*/  LOP3.LUT R33, R8, 0xff, RZ, 0xc0, !PT ;  /* 0x000000ff08217812 */ /* 0x000fe200078ec0ff */
[----:B------:R-:W1:Y:S01]  /*5590*/  MUFU.EX2 R241, R7 ;  /* 0x0000000700f17308 */ /* 0x000e620000000800 */
[----:B------:R-:W-:-:S02]  /*55a0*/  SHF.R.U32.HI R30, RZ, 0x10, R8 ;  /* 0x00000010ff1e7819 */ /* 0x000fc40000011608 */
[----:B------:R-:W-:Y:S01]  /*55b0*/  SHF.R.U32.HI R31, RZ, 0x18, R8 ;  /* 0x00000018ff1f7819 */ /* 0x000fe20000011608 */
[--C-:B---3--:R-:W-:Y:S01]  /*55c0*/  FFMA.FTZ R11, R102, c[0x0][0x23c], -R5.reuse ;  /* 0x00008f00660b7a23 */ /* 0x108fe20000010805 */
[----:B--2---:R-:W-:Y:S02]  /*55d0*/  F2FP.BF16.PACK_AB R8, R242, R248 ;  /* 0x000000f8f208723e */ /* 0x004fe400000010ff */
[----:B------:R-:W-:Y:S01]  /*55e0*/  @!P2 PRMT R213, R69, 0x5410, RZ ;  /* 0x0000541045d5a816 */ /* 0x000fe200000000ff */
[----:B------:R-:W-:Y:S01]  /*55f0*/  MUFU.EX2 R121, R11 ;  /* 0x0000000b00797308 */ /* 0x000fe20000000800 */
[----:B------:R-:W-:Y:S01]  /*5600*/  ISETP.GE.U32.AND P2, PT, R235, R9, PT ;  /* 0x00000009eb00720c */ /* 0x000fe20003f46070 */
[----:B------:R-:W-:Y:S01]  /*5610*/  FFMA.FTZ R9, R75, c[0x0][0x23c], -R5 ;  /* 0x00008f004b097a23 */ /* 0x000fe20000010805 */
[C---:B------:R-:W-:Y:S02]  /*5620*/  PRMT R212, R8.reuse, 0x7610, R212 ;  /* 0x0000761008d47816 */ /* 0x040fe400000000d4 */
[----:B------:R-:W-:-:S02]  /*5630*/  PRMT R211, R8, 0x7632, R211 ;  /* 0x0000763208d37816 */ /* 0x000fc400000000d3 */
[----:B------:R-:W-:Y:S01]  /*5640*/  SHF.R.U32.HI R8, RZ, 0x10, R10 ;  /* 0x00000010ff087819 */ /* 0x000fe2000001160a */
[----:B------:R2:W3:Y:S01]  /*5650*/  MUFU.EX2 R132, R9 ;  /* 0x0000000900847308 */ /* 0x0004e20000000800 */
[----:B------:R-:W-:Y:S01]  /*5660*/  @!P4 HFMA2.BF16_V2 R74, -RZ.H0_H0, RZ.H0_H0, -R212.H0_H0 ;  /* 0x200000ffff4ac231 */ /* 0x000fe200003409d4 */
[----:B-1----:R-:W-:Y:S01]  /*5670*/  F2FP.BF16.PACK_AB R10, R249, R241 ;  /* 0x000000f1f90a723e */ /* 0x002fe200000010ff */
[----:B------:R-:W-:Y:S01]  /*5680*/  @!P3 HFMA2.BF16_V2 R73, -RZ.H0_H0, RZ.H0_H0, -R211.H0_H0 ;  /* 0x200000ffff49b231 */ /* 0x000fe200003409d3 */
[----:B------:R-:W-:Y:S01]  /*5690*/  LOP3.LUT R8, R8, 0xff, RZ, 0xc0, !PT ;  /* 0x000000ff08087812 */ /* 0x000fe200078ec0ff */
[----:B------:R-:W-:Y:S01]  /*56a0*/  IMAD.WIDE.U32 R6, R45, -0x326172a9, RZ ;  /* 0xcd9e8d572d067825 */ /* 0x000fe200078e00ff */
[----:B------:R-:W-:Y:S02]  /*56b0*/  PRMT R62, R212, 0x5410, R211 ;  /* 0x00005410d43e7816 */ /* 0x000fe400000000d3 */
[----:B------:R-:W-:Y:S02]  /*56c0*/  @!P4 PRMT R212, R74, 0x5410, RZ ;  /* 0x000054104ad4c816 */ /* 0x000fe400000000ff */
[----:B------:R-:W-:-:S02]  /*56d0*/  ISETP.GE.U32.AND P4, PT, R235, R8, PT ;  /* 0x00000008eb00720c */ /* 0x000fc40003f86070 */
[----:B------:R-:W-:Y:S02]  /*56e0*/  PRMT R210, R10, 0x7632, R210 ;  /* 0x000076320ad27816 */ /* 0x000fe400000000d2 */
[----:B------:R-:W-:Y:S01]  /*56f0*/  @!P3 PRMT R211, R73, 0x5410, RZ ;  /* 0x0000541049d3b816 */ /* 0x000fe200000000ff */
[----:B--2---:R-:W-:Y:S01]  /*5700*/  FFMA.FTZ R9, R100, c[0x0][0x23c], -R2 ;  /* 0x00008f0064097a23 */ /* 0x004fe20000010802 */
[----:B------:R-:W-:Y:S01]  /*5710*/  SHF.R.U32.HI R8, RZ, 0x8, R17 ;  /* 0x00000008ff087819 */ /* 0x000fe20000011611 */
[----:B------:R-:W-:Y:S01]  /*5720*/  @!P2 HFMA2.BF16_V2 R75, -RZ.H0_H0, RZ.H0_H0, -R210.H0_H0 ;  /* 0x200000ffff4ba231 */ /* 0x000fe200003409d2 */
[----:B------:R-:W-:Y:S01]  /*5730*/  ISETP.GE.U32.AND P3, PT, R235, R21, PT ;  /* 0x00000015eb00720c */ /* 0x000fe20003f66070 */
[----:B------:R1:W-:Y:S01]  /*5740*/  MUFU.EX2 R250, R9 ;  /* 0x0000000900fa7308 */ /* 0x0003e20000000800 */
[----:B------:R-:W-:Y:S02]  /*5750*/  PRMT R209, R10, 0x7610, R209 ;  /* 0x000076100ad17816 */ /* 0x000fe400000000d1 */
[----:B------:R-:W-:-:S02]  /*5760*/  LOP3.LUT R36, R7, UR13, R20, 0x96, !PT ;  /* 0x0000000d07247c12 */ /* 0x000fc4000f8e9614 */
[----:B------:R-:W-:Y:S02]  /*5770*/  LOP3.LUT R64, R6, 0xffff, RZ, 0xc0, !PT ;  /* 0x0000ffff06407812 */ /* 0x000fe400078ec0ff */
[----:B------:R-:W-:Y:S02]  /*5780*/  LOP3.LUT R8, R8, 0xffff, RZ, 0xc0, !PT ;  /* 0x0000ffff08087812 */ /* 0x000fe400078ec0ff */
[----:B---3--:R-:W-:Y:S02]  /*5790*/  F2FP.BF16.PACK_AB R7, R132, R121 ;  /* 0x000000798407723e */ /* 0x008fe400000010ff */
[----:B------:R-:W-:Y:S02]  /*57a0*/  PRMT R61, R209, 0x5410, R210 ;  /* 0x00005410d13d7816 */ /* 0x000fe400000000d2 */
[----:B------:R-:W-:Y:S02]  /*57b0*/  @!P2 PRMT R210, R75, 0x5410, RZ ;  /* 0x000054104bd2a816 */ /* 0x000fe400000000ff */
[----:B------:R-:W-:Y:S01]  /*57c0*/  ISETP.GE.U32.AND P2, PT, R235, R8, PT ;  /* 0x00000008eb00720c */ /* 0x000fe20003f46070 */
[----:B-1----:R-:W-:Y:S01]  /*57d0*/  FFMA.FTZ R9, R80, c[0x0][0x23c], -R2 ;  /* 0x00008f0050097a23 */ /* 0x002fe20000010802 */
[C---:B------:R-:W-:Y:S01]  /*57e0*/  PRMT R208, R7.reuse, 0x7610, R208 ;  /* 0x0000761007d07816 */ /* 0x040fe200000000d0 */
[----:B------:R-:W-:Y:S01]  /*57f0*/  @!P4 HFMA2.BF16_V2 R80, -RZ.H0_H0, RZ.H0_H0, -R209.H0_H0 ;  /* 0x200000ffff50c231 */ /* 0x000fe200003409d1 */
[----:B------:R-:W-:Y:S01]  /*5800*/  PRMT R207, R7, 0x7632, R207 ;  /* 0x0000763207cf7816 */ /* 0x000fe200000000cf */
[----:B------:R-:W1:Y:S01]  /*5810*/  MUFU.EX2 R252, R9 ;  /* 0x0000000900fc7308 */ /* 0x000e620000000800 */
[--C-:B------:R-:W-:Y:S01]  /*5820*/  FFMA.FTZ R8, R84, c[0x0][0x23c], -R5.reuse ;  /* 0x00008f0054087a23 */ /* 0x100fe20000010805 */
[----:B------:R-:W-:Y:S01]  /*5830*/  @!P3 HFMA2.BF16_V2 R78, -RZ.H0_H0, RZ.H0_H0, -R208.H0_H0 ;  /* 0x200000ffff4eb231 */ /* 0x000fe200003409d0 */
[----:B------:R-:W-:Y:S01]  /*5840*/  FFMA.FTZ R7, R81, c[0x0][0x23c], -R5 ;  /* 0x00008f0051077a23 */ /* 0x000fe20000010805 */
[----:B------:R-:W-:-:S02]  /*5850*/  LOP3.LUT R67, R6, 0xff, RZ, 0xc0, !PT ;  /* 0x000000ff06437812 */ /* 0x000fc400078ec0ff */
[--C-:B------:R-:W-:Y:S02]  /*5860*/  SHF.R.U32.HI R66, RZ, 0x10, R6.reuse ;  /* 0x00000010ff427819 */ /* 0x100fe40000011606 */
[----:B------:R-:W-:Y:S01]  /*5870*/  SHF.R.U32.HI R65, RZ, 0x18, R6 ;  /* 0x00000018ff417819 */ /* 0x000fe20000011606 */
[----:B------:R2:W-:Y:S01]  /*5880*/  MUFU.EX2 R243, R8 ;  /* 0x0000000800f37308 */ /* 0x0005e20000000800 */
[----:B------:R-:W-:Y:S01]  /*5890*/  @!P4 PRMT R209, R80, 0x5410, RZ ;  /* 0x0000541050d1c816 */ /* 0x000fe200000000ff */
[----:B------:R-:W-:Y:S01]  /*58a0*/  @!P2 HFMA2.BF16_V2 R81, -RZ.H0_H0, RZ.H0_H0, -R207.H0_H0 ;  /* 0x200000ffff51a231 */ /* 0x000fe200003409cf */
[----:B------:R-:W-:Y:S02]  /*58b0*/  LOP3.LUT R6, R27, 0xff, RZ, 0xc0, !PT ;  /* 0x000000ff1b067812 */ /* 0x000fe400078ec0ff */
[----:B------:R-:W-:Y:S02]  /*58c0*/  ISETP.GE.U32.AND P4, PT, R235, R22, PT ;  /* 0x00000016eb00720c */ /* 0x000fe40003f86070 */
[----:B------:R-:W-:Y:S01]  /*58d0*/  PRMT R59, R208, 0x5410, R207 ;  /* 0x00005410d03b7816 */ /* 0x000fe200000000cf */
[----:B------:R3:W4:Y:S01]  /*58e0*/  MUFU.EX2 R75, R7 ;  /* 0x00000007004b7308 */ /* 0x0007220000000800 */
[----:B------:R-:W-:-:S02]  /*58f0*/  @!P3 PRMT R208, R78, 0x5410, RZ ;  /* 0x000054104ed0b816 */ /* 0x000fc400000000ff */
[----:B------:R-:W-:Y:S02]  /*5900*/  ISETP.GE.U32.AND P3, PT, R235, R6, PT ;  /* 0x00000006eb00720c */ /* 0x000fe40003f66070 */
[----:B-1----:R-:W-:Y:S02]  /*5910*/  F2FP.BF16.PACK_AB R6, R252, R250 ;  /* 0x000000fafc06723e */ /* 0x002fe400000010ff */
[C---:B------:R-:W-:Y:S02]  /*5920*/  LOP3.LUT R9, R19.reuse, 0xff, RZ, 0xc0, !PT ;  /* 0x000000ff13097812 */ /* 0x040fe400078ec0ff */
[----:B--2---:R-:W-:Y:S02]  /*5930*/  LOP3.LUT R8, R19, 0xffff, RZ, 0xc0, !PT ;  /* 0x0000ffff13087812 */ /* 0x004fe400078ec0ff */
[----:B------:R-:W-:Y:S02]  /*5940*/  PRMT R206, R6, 0x7632, R206 ;  /* 0x0000763206ce7816 */ /* 0x000fe400000000ce */
[----:B------:R-:W-:-:S02]  /*5950*/  @!P2 PRMT R207, R81, 0x5410, RZ ;  /* 0x0000541051cfa816 */ /* 0x000fc400000000ff */
[----:B------:R-:W-:Y:S01]  /*5960*/  PRMT R205, R6, 0x7610, R205 ;  /* 0x0000761006cd7816 */ /* 0x000fe200000000cd */
[----:B---3--:R-:W-:Y:S01]  /*5970*/  FFMA.FTZ R7, R83, c[0x0][0x23c], -R2 ;  /* 0x00008f0053077a23 */ /* 0x008fe20000010802 */
[----:B------:R-:W-:Y:S01]  /*5980*/  ISETP.GE.U32.AND P2, PT, R235, R9, PT ;  /* 0x00000009eb00720c */ /* 0x000fe20003f46070 */
[----:B------:R-:W-:Y:S01]  /*5990*/  @!P4 HFMA2.BF16_V2 R83, -RZ.H0_H0, RZ.H0_H0, -R206.H0_H0 ;  /* 0x200000ffff53c231 */ /* 0x000fe200003409ce */
[----:B------:R-:W-:Y:S01]  /*59a0*/  SHF.R.U32.HI R6, RZ, 0x8, R8 ;  /* 0x00000008ff067819 */ /* 0x000fe20000011608 */
[----:B------:R1:W-:Y:S01]  /*59b0*/  MUFU.EX2 R120, R7 ;  /* 0x0000000700787308 */ /* 0x0003e20000000800 */
[----:B----4-:R-:W-:Y:S02]  /*59c0*/  F2FP.BF16.PACK_AB R8, R75, R243 ;  /* 0x000000f34b08723e */ /* 0x010fe400000010ff */
[----:B------:R-:W-:Y:S02]  /*59d0*/  LOP3.LUT R6, R6, 0xffff, RZ, 0xc0, !PT ;  /* 0x0000ffff06067812 */ /* 0x000fe400078ec0ff */
[----:B------:R-:W-:-:S02]  /*59e0*/  PRMT R43, R205, 0x5410, R206 ;  /* 0x00005410cd2b7816 */ /* 0x000fc400000000ce */
[----:B------:R-:W-:Y:S02]  /*59f0*/  @!P4 PRMT R206, R83, 0x5410, RZ ;  /* 0x0000541053cec816 */ /* 0x000fe400000000ff */
[----:B------:R-:W-:Y:S02]  /*5a00*/  ISETP.GE.U32.AND P4, PT, R235, R6, PT ;  /* 0x00000006eb00720c */ /* 0x000fe40003f86070 */
[C---:B------:R-:W-:Y:S02]  /*5a10*/  PRMT R204, R8.reuse, 0x7610, R204 ;  /* 0x0000761008cc7816 */ /* 0x040fe400000000cc */
[----:B------:R-:W-:Y:S02]  /*5a20*/  SHF.R.U32.HI R6, RZ, 0x18, R19 ;  /* 0x00000018ff067819 */ /* 0x000fe40000011613 */
[----:B------:R-:W-:Y:S01]  /*5a30*/  PRMT R203, R8, 0x7632, R203 ;  /* 0x0000763208cb7816 */ /* 0x000fe200000000cb */
[----:B-1----:R-:W-:Y:S01]  /*5a40*/  FFMA.FTZ R7, R82, c[0x0][0x23c], -R2 ;  /* 0x00008f0052077a23 */ /* 0x002fe20000010802 */
[----:B------:R-:W-:Y:S01]  /*5a50*/  @!P3 HFMA2.BF16_V2 R82, -RZ.H0_H0, RZ.H0_H0, -R205.H0_H0 ;  /* 0x200000ffff52b231 */ /* 0x000fe200003409cd */
[----:B------:R-:W-:Y:S01]  /*5a60*/  FFMA.FTZ R8, R85, c[0x0][0x23c], -R5 ;  /* 0x00008f0055087a23 */ /* 0x000fe20000010805 */
[----:B------:R-:W-:Y:S01]  /*5a70*/  @!P2 HFMA2.BF16_V2 R84, -RZ.H0_H0, RZ.H0_H0, -R204.H0_H0 ;  /* 0x200000ffff54a231 */ /* 0x000fe200003409cc */
[----:B------:R1:W2:Y:S01]  /*5a80*/  MUFU.EX2 R78, R7 ;  /* 0x00000007004e7308 */ /* 0x0002a20000000800 */
[----:B------:R-:W-:Y:S01]  /*5a90*/  PRMT R226, R204, 0x5410, R203 ;  /* 0x00005410cce27816 */ /* 0x000fe200000000cb */
[----:B------:R-:W-:Y:S01]  /*5aa0*/  @!P4 HFMA2.BF16_V2 R85, -RZ.H0_H0, RZ.H0_H0, -R203.H0_H0 ;  /* 0x200000ffff55c231 */ /* 0x000fe200003409cb */
[----:B------:R-:W-:-:S02]  /*5ab0*/  @!P3 PRMT R205, R82, 0x5410, RZ ;  /* 0x0000541052cdb816 */ /* 0x000fc400000000ff */
[----:B------:R-:W-:Y:S01]  /*5ac0*/  ISETP.GE.U32.AND P3, PT, R235, R6, PT ;  /* 0x00000006eb00720c */ /* 0x000fe20003f66070 */
[----:B------:R-:W-:Y:S01]  /*5ad0*/  LDSM.16.MT88.4 R80, [R173+0x6800] ;  /* 0x00680000ad50783b */ /* 0x000fe20000004200 */
[----:B------:R-:W-:Y:S01]  /*5ae0*/  @!P2 PRMT R204, R84, 0x5410, RZ ;  /* 0x0000541054cca816 */ /* 0x000fe200000000ff */
[----:B------:R3:W-:Y:S01]  /*5af0*/  MUFU.EX2 R74, R8 ;  /* 0x00000008004a7308 */ /* 0x0007e20000000800 */
[----:B------:R-:W-:Y:S02]  /*5b00*/  LOP3.LUT R9, R53, 0xff, RZ, 0xc0, !PT ;  /* 0x000000ff35097812 */ /* 0x000fe400078ec0ff */
[----:B------:R-:W-:Y:S02]  /*5b10*/  SHF.R.U32.HI R10, RZ, 0x8, R47 ;  /* 0x00000008ff0a7819 */ /* 0x000fe4000001162f */
[----:B------:R-:W-:Y:S02]  /*5b20*/  @!P4 PRMT R203, R85, 0x5410, RZ ;  /* 0x0000541055cbc816 */ /* 0x000fe400000000ff */
[----:B------:R-:W-:-:S02]  /*5b30*/  ISETP.GE.U32.AND P4, PT, R235, R9, PT ;  /* 0x00000009eb00720c */ /* 0x000fc40003f86070 */
[----:B-1----:R-:W-:Y:S02]  /*5b40*/  SHF.R.U32.HI R7, RZ, 0x10, R19 ;  /* 0x00000010ff077819 */ /* 0x002fe40000011613 */
[----:B--2---:R-:W-:Y:S02]  /*5b50*/  F2FP.BF16.PACK_AB R6, R78, R120 ;  /* 0x000000784e06723e */ /* 0x004fe400000010ff */
[----:B------:R-:W-:Y:S02]  /*5b60*/  LOP3.LUT R7, R7, 0xff, RZ, 0xc0, !PT ;  /* 0x000000ff07077812 */ /* 0x000fe400078ec0ff */
[----:B------:R-:W-:Y:S01]  /*5b70*/  PRMT R202, R6, 0x7632, R202 ;  /* 0x0000763206ca7816 */ /* 0x000fe200000000ca */
[----:B---3--:R-:W-:Y:S01]  /*5b80*/  FFMA.FTZ R8, R86, c[0x0][0x23c], -R5 ;  /* 0x00008f0056087a23 */ /* 0x008fe20000010805 */
[----:B------:R-:W-:Y:S02]  /*5b90*/  ISETP.GE.U32.AND P2, PT, R235, R7, PT ;  /* 0x00000007eb00720c */ /* 0x000fe40003f46070 */
[----:B------:R-:W-:Y:S01]  /*5ba0*/  PRMT R201, R6, 0x7610, R201 ;  /* 0x0000761006c97816 */ /* 0x000fe200000000c9 */
[----:B------:R-:W-:Y:S01]  /*5bb0*/  IMAD.WIDE.U32 R6, R54, -0x2daee0ad, RZ ;  /* 0xd2511f5336067825 */ /* 0x000fe200078e00ff */
[----:B------:R-:W-:Y:S01]  /*5bc0*/  @!P3 HFMA2.BF16_V2 R86, -RZ.H0_H0, RZ.H0_H0, -R202.H0_H0 ;  /* 0x200000ffff56b231 */ /* 0x000fe200003409ca */
[----:B------:R-:W1:Y:S01]  /*5bd0*/  MUFU.EX2 R54, R8 ;  /* 0x0000000800367308 */ /* 0x000e620000000800 */
[----:B------:R-:W-:Y:S01]  /*5be0*/  LOP3.LUT R9, R10, 0xffff, RZ, 0xc0, !PT ;  /* 0x0000ffff0a097812 */ /* 0x000fe200078ec0ff */
[----:B------:R-:W-:Y:S01]  /*5bf0*/  FFMA.FTZ R10, R97, c[0x0][0x23c], -R5 ;  /* 0x00008f00610a7a23 */ /* 0x000fe20000010805 */
[----:B------:R-:W-:-:S02]  /*5c00*/  PRMT R225, R201, 0x5410, R202 ;  /* 0x00005410c9e17816 */ /* 0x000fc400000000ca */
[----:B------:R-:W-:Y:S02]  /*5c10*/  @!P3 PRMT R202, R86, 0x5410, RZ ;  /* 0x0000541056cab816 */ /* 0x000fe400000000ff */
[----:B------:R-:W-:Y:S01]  /*5c20*/  ISETP.GE.U32.AND P3, PT, R235, R9, PT ;  /* 0x00000009eb00720c */ /* 0x000fe20003f66070 */
[----:B------:R-:W-:Y:S01]  /*5c30*/  FFMA.FTZ R9, R96, c[0x0][0x23c], -R2 ;  /* 0x00008f0060097a23 */ /* 0x000fe20000010802 */
[C---:B------:R-:W-:Y:S01]  /*5c40*/  LOP3.LUT R14, R6.reuse, 0xff, RZ, 0xc0, !PT ;  /* 0x000000ff060e7812 */ /* 0x040fe200078ec0ff */
[----:B------:R-:W-:Y:S01]  /*5c50*/  @!P2 HFMA2.BF16_V2 R89, -RZ.H0_H0, RZ.H0_H0, -R201.H0_H0 ;  /* 0x200000ffff59a231 */ /* 0x000fe200003409c9 */
[----:B------:R-:W-:Y:S01]  /*5c60*/  LOP3.LUT R17, R6, 0xffff, RZ, 0xc0, !PT ;  /* 0x0000ffff06117812 */ /* 0x000fe200078ec0ff */
[----:B------:R2:W-:Y:S01]  /*5c70*/  MUFU.EX2 R53, R9 ;  /* 0x0000000900357308 */ /* 0x0005e20000000800 */
[--C-:B------:R-:W-:Y:S02]  /*5c80*/  SHF.R.U32.HI R19, RZ, 0x10, R6.reuse ;  /* 0x00000010ff137819 */ /* 0x100fe40000011606 */
[----:B------:R-:W-:-:S02]  /*5c90*/  SHF.R.U32.HI R13, RZ, 0x18, R6 ;  /* 0x00000018ff0d7819 */ /* 0x000fc40000011606 */
[----:B-1----:R-:W-:Y:S02]  /*5ca0*/  F2FP.BF16.PACK_AB R6, R54, R74 ;  /* 0x0000004a3606723e */ /* 0x002fe400000010ff */
[----:B------:R-:W-:Y:S01]  /*5cb0*/  LOP3.LUT R8, R7, UR14, R60, 0x96, !PT ;  /* 0x0000000e07087c12 */ /* 0x000fe2000f8e963c */
[----:B------:R-:W-:Y:S01]  /*5cc0*/  FFMA.FTZ R7, R95, c[0x0][0x23c], -R2 ;  /* 0x00008f005f077a23 */ /* 0x000fe20000010802 */
[C---:B------:R-:W-:Y:S01]  /*5cd0*/  PRMT R200, R6.reuse, 0x7610, R200 ;  /* 0x0000761006c87816 */ /* 0x040fe200000000c8 */
[----:B------:R-:W-:Y:S01]  /*5ce0*/  MUFU.EX2 R244, R10 ;  /* 0x0000000a00f47308 */ /* 0x000fe20000000800 */
[----:B------:R-:W-:Y:S01]  /*5cf0*/  PRMT R199, R6, 0x7632, R199 ;  /* 0x0000763206c77816 */ /* 0x000fe200000000c7 */
[----:B------:R-:W-:Y:S01]  /*5d00*/  IMAD.MOV.U32 R60, RZ, RZ, R132 ;  /* 0x000000ffff3c7224 */ /* 0x000fe200078e0084 */
[----:B------:R-:W-:Y:S01]  /*5d10*/  @!P2 PRMT R201, R89, 0x5410, RZ ;  /* 0x0000541059c9a816 */ /* 0x000fe200000000ff */
[----:B------:R-:W-:Y:S01]  /*5d20*/  IMAD.MOV.U32 R89, RZ, RZ, R121 ;  /* 0x000000ffff597224 */ /* 0x000fe200078e0079 */
[----:B------:R-:W-:Y:S01]  /*5d30*/  ISETP.GE.U32.AND P2, PT, R235, R28, PT ;  /* 0x0000001ceb00720c */ /* 0x000fe20003f46070 */
[----:B------:R-:W-:Y:S01]  /*5d40*/  @!P3 HFMA2.BF16_V2 R96, -RZ.H0_H0, RZ.H0_H0, -R199.H0_H0 ;  /* 0x200000ffff60b231 */ /* 0x000fe200003409c7 */
[----:B--2---:R-:W-:Y:S01]  /*5d50*/  FMNMX.FTZ R9, R105, R115, !PT ;  /* 0x0000007369097209 */ /* 0x004fe20007810000 */
[----:B------:R1:W2:Y:S01]  /*5d60*/  MUFU.EX2 R73, R7 ;  /* 0x0000000700497308 */ /* 0x0002a20000000800 */
[----:B------:R-:W-:Y:S01]  /*5d70*/  PRMT R221, R200, 0x5410, R199 ;  /* 0x00005410c8dd7816 */ /* 0x000fe200000000c7 */
[----:B------:R-:W-:Y:S01]  /*5d80*/  @!P0 HFMA2.BF16_V2 R95, -RZ.H0_H0, RZ.H0_H0, -R200.H0_H0 ;  /* 0x200000ffff5f8231 */ /* 0x000fe200003409c8 */
[----:B------:R-:W-:-:S02]  /*5d90*/  FMNMX.FTZ R6, R127, R9, !PT ;  /* 0x000000097f067209 */ /* 0x000fc40007810000 */
[----:B------:R-:W-:Y:S01]  /*5da0*/  SHF.R.U32.HI R9, RZ, 0x8, R55 ;  /* 0x00000008ff097819 */ /* 0x000fe20000011637 */
[----:B------:R-:W-:Y:S01]  /*5db0*/  IMAD.MOV.U32 R55, RZ, RZ, R120 ;  /* 0x000000ffff377224 */ /* 0x000fe200078e0078 */
[----:B------:R-:W-:Y:S02]  /*5dc0*/  FMNMX.FTZ R6, R126, R6, !PT ;  /* 0x000000067e067209 */ /* 0x000fe40007810000 */
[----:B------:R-:W-:Y:S02]  /*5dd0*/  PRMT R27, R58, 0x5410, R9 ;  /* 0x000054103a1b7816 */ /* 0x000fe40000000009 */
[----:B------:R-:W-:Y:S02]  /*5de0*/  FMNMX.FTZ R6, R125, R6, !PT ;  /* 0x000000067d067209 */ /* 0x000fe40007810000 */
[----:B------:R-:W-:Y:S02]  /*5df0*/  LOP3.LUT R9, R8, 0xff, RZ, 0xc0, !PT ;  /* 0x000000ff08097812 */ /* 0x000fe400078ec0ff */
[----:B------:R-:W-:-:S02]  /*5e00*/  FMNMX.FTZ R6, R119, R6, !PT ;  /* 0x0000000677067209 */ /* 0x000fc40007810000 */
[----:B-1----:R-:W-:Y:S02]  /*5e10*/  LOP3.LUT R7, R56, 0xff, RZ, 0xc0, !PT ;  /* 0x000000ff38077812 */ /* 0x002fe400078ec0ff */
[----:B------:R-:W-:Y:S02]  /*5e20*/  FMNMX.FTZ R6, R118, R6, !PT ;  /* 0x0000000676067209 */ /* 0x000fe40007810000 */
[----:B------:R-:W-:Y:S02]  /*5e30*/  PRMT R28, R7, 0x5410, R57 ;  /* 0x00005410071c7816 */ /* 0x000fe40000000039 */
[----:B--2---:R-:W-:Y:S02]  /*5e40*/  F2FP.BF16.PACK_AB R7, R73, R53 ;  /* 0x000000354907723e */ /* 0x004fe400000010ff */
[----:B------:R-:W-:Y:S02]  /*5e50*/  @!P3 PRMT R199, R96, 0x5410, RZ ;  /* 0x0000541060c7b816 */ /* 0x000fe400000000ff */
[----:B------:R-:W-:-:S02]  /*5e60*/  ISETP.GE.U32.AND P3, PT, R235, R9, PT ;  /* 0x00000009eb00720c */ /* 0x000fc40003f66070 */
[----:B------:R-:W-:Y:S01]  /*5e70*/  FMNMX.FTZ R9, R116, R6, !PT ;  /* 0x0000000674097209 */ /* 0x000fe20007810000 */
[----:B------:R-:W-:Y:S01]  /*5e80*/  FFMA.FTZ R6, R94, c[0x0][0x23c], -R5 ;  /* 0x00008f005e067a23 */ /* 0x000fe20000010805 */
[C---:B------:R-:W-:Y:S02]  /*5e90*/  PRMT R198, R7.reuse, 0x7632, R198 ;  /* 0x0000763207c67816 */ /* 0x040fe400000000c6 */
[----:B------:R-:W-:Y:S01]  /*5ea0*/  PRMT R197, R7, 0x7610, R197 ;  /* 0x0000761007c57816 */ /* 0x000fe200000000c5 */
[----:B------:R1:W2:Y:S01]  /*5eb0*/  MUFU.EX2 R45, R6 ;  /* 0x00000006002d7308 */ /* 0x0002a20000000800 */
[----:B------:R-:W-:Y:S01]  /*5ec0*/  FMNMX.FTZ R7, R107, R117, !PT ;  /* 0x000000756b077209 */ /* 0x000fe20007810000 */
[----:B------:R-:W-:Y:S01]  /*5ed0*/  @!P5 HFMA2.BF16_V2 R97, -RZ.H0_H0, RZ.H0_H0, -R198.H0_H0 ;  /* 0x200000ffff61d231 */ /* 0x000fe200003409c6 */
[----:B------:R-:W-:Y:S01]  /*5ee0*/  FMNMX.FTZ R9, R150, R9, !PT ;  /* 0x0000000996097209 */ /* 0x000fe20007810000 */
[----:B------:R-:W-:Y:S01]  /*5ef0*/  @!P4 HFMA2.BF16_V2 R94, -RZ.H0_H0, RZ.H0_H0, -R197.H0_H0 ;  /* 0x200000ffff5ec231 */ /* 0x000fe200003409c5 */
[----:B------:R-:W-:-:S02]  /*5f00*/  LOP3.LUT R10, R8, 0xffff, RZ, 0xc0, !PT ;  /* 0x0000ffff080a7812 */ /* 0x000fc400078ec0ff */
[----:B------:R-:W-:Y:S02]  /*5f10*/  FMNMX.FTZ R9, R148, R9, !PT ;  /* 0x0000000994097209 */ /* 0x000fe40007810000 */
[----:B------:R-:W-:Y:S02]  /*5f20*/  PRMT R132, R197, 0x5410, R198 ;  /* 0x00005410c5847816 */ /* 0x000fe400000000c6 */
[----:B------:R-:W-:Y:S02]  /*5f30*/  @!P5 PRMT R198, R97, 0x5410, RZ ;  /* 0x0000541061c6d816 */ /* 0x000fe400000000ff */
[----:B------:R-:W-:Y:S01]  /*5f40*/  @!P4 PRMT R197, R94, 0x5410, RZ ;  /* 0x000054105ec5c816 */ /* 0x000fe200000000ff */
[----:B------:R-:W-:Y:S01]  /*5f50*/  IMAD R94, R235, 0x10000, R235 ;  /* 0x00010000eb5e7824 */ /* 0x000fe200078e02eb */
[----:B------:R-:W-:Y:S02]  /*5f60*/  @!P0 PRMT R200, R95, 0x5410, RZ ;  /* 0x000054105fc88816 */ /* 0x000fe400000000ff */
[----:B-1----:R-:W-:-:S02]  /*5f70*/  FMNMX.FTZ R6, R130, R7, !PT ;  /* 0x0000000782067209 */ /* 0x002fc40007810000 */
[----:B------:R-:W-:Y:S02]  /*5f80*/  SHF.R.U32.HI R7, RZ, 0x8, R10 ;  /* 0x00000008ff077819 */ /* 0x000fe4000001160a */
[----:B------:R-:W-:Y:S02]  /*5f90*/  FMNMX.FTZ R6, R129, R6, !PT ;  /* 0x0000000681067209 */ /* 0x000fe40007810000 */
[----:B------:R-:W-:Y:S02]  /*5fa0*/  FMNMX.FTZ R10, R147, R9, !PT ;  /* 0x00000009930a7209 */ /* 0x000fe40007810000 */
[----:B------:R-:W-:Y:S02]  /*5fb0*/  FMNMX.FTZ R6, R133, R6, !PT ;  /* 0x0000000685067209 */ /* 0x000fe40007810000 */
[----:B------:R-:W-:Y:S02]  /*5fc0*/  LOP3.LUT R9, R7, 0xffff, RZ, 0xc0, !PT ;  /* 0x0000ffff07097812 */ /* 0x000fe400078ec0ff */
[----:B------:R-:W-:-:S02]  /*5fd0*/  FMNMX.FTZ R7, R144, R10, !PT ;  /* 0x0000000a90077209 */ /* 0x000fc40007810000 */
[----:B------:R-:W-:Y:S02]  /*5fe0*/  FMNMX.FTZ R10, R131, R6, !PT ;  /* 0x00000006830a7209 */ /* 0x000fe40007810000 */
[----:B------:R-:W-:Y:S02]  /*5ff0*/  SHF.R.U32.HI R6, RZ, 0x18, R8 ;  /* 0x00000018ff067819 */ /* 0x000fe40000011608 */
[----:B------:R-:W-:Y:S02]  /*6000*/  ISETP.GE.U32.AND P5, PT, R235, R9, PT ;  /* 0x00000009eb00720c */ /* 0x000fe40003fa6070 */
[----:B------:R-:W-:Y:S01]  /*6010*/  FMNMX.FTZ R9, R146, R7, !PT ;  /* 0x0000000792097209 */ /* 0x000fe20007810000 */
[----:B------:R-:W-:Y:S01]  /*6020*/  FFMA.FTZ R7, R103, c[0x0][0x23c], -R2 ;  /* 0x00008f0067077a23 */ /* 0x000fe20000010802 */
[----:B------:R-:W-:Y:S02]  /*6030*/  ISETP.GE.U32.AND P4, PT, R235, R6, PT ;  /* 0x00000006eb00720c */ /* 0x000fe40003f86070 */
[----:B--2---:R-:W-:Y:S01]  /*6040*/  F2FP.BF16.PACK_AB R11, R45, R244 ;  /* 0x000000f42d0b723e */ /* 0x004fe200000010ff */
[----:B------:R1:W-:Y:S01]  /*6050*/  MUFU.EX2 R56, R7 ;  /* 0x0000000700387308 */ /* 0x0003e20000000800 */
[----:B------:R-:W-:-:S02]  /*6060*/  FMNMX.FTZ R6, R124, R10, !PT ;  /* 0x0000000a7c067209 */ /* 0x000fc40007810000 */
[----:B------:R-:W-:Y:S02]  /*6070*/  FMNMX.FTZ R9, R145, R9, !PT ;  /* 0x0000000991097209 */ /* 0x000fe40007810000 */
[C---:B------:R-:W-:Y:S02]  /*6080*/  PRMT R196, R11.reuse, 0x7610, R196 ;  /* 0x000076100bc47816 */ /* 0x040fe400000000c4 */
[----:B------:R-:W-:Y:S01]  /*6090*/  FMNMX.FTZ R69, R220, R9, !PT ;  /* 0x00000009dc457209 */ /* 0x000fe20007810000 */
[----:B------:R-:W-:Y:S01]  /*60a0*/  FFMA.FTZ R9, R98, c[0x0][0x23c], -R2 ;  /* 0x00008f0062097a23 */ /* 0x000fe20000010802 */
[----:B------:R-:W-:Y:S01]  /*60b0*/  PRMT R195, R11, 0x7632, R195 ;  /* 0x000076320bc37816 */ /* 0x000fe200000000c3 */
[----:B------:R-:W-:Y:S01]  /*60c0*/  @!P3 HFMA2.BF16_V2 R100, -RZ.H0_H0, RZ.H0_H0, -R196.H0_H0 ;  /* 0x200000ffff64b231 */ /* 0x000fe200003409c4 */
[----:B------:R-:W-:Y:S01]  /*60d0*/  FMNMX.FTZ R69, R217, R69, !PT ;  /* 0x00000045d9457209 */ /* 0x000fe20007810000 */
[----:B------:R2:W3:Y:S01]  /*60e0*/  MUFU.EX2 R44, R9 ;  /* 0x00000009002c7308 */ /* 0x0004e20000000800 */
[----:B------:R-:W-:-:S02]  /*60f0*/  PRMT R97, R196, 0x5410, R195 ;  /* 0x00005410c4617816 */ /* 0x000fc400000000c3 */
[----:B------:R-:W-:Y:S02]  /*6100*/  @!P3 PRMT R196, R100, 0x5410, RZ ;  /* 0x0000541064c4b816 */ /* 0x000fe400000000ff */
[----:B-1----:R-:W-:Y:S02]  /*6110*/  FMNMX.FTZ R7, R122, R6, !PT ;  /* 0x000000067a077209 */ /* 0x002fe40007810000 */
[----:B------:R-:W-:Y:S01]  /*6120*/  SHF.R.U32.HI R6, RZ, 0x10, R8 ;  /* 0x00000010ff067819 */ /* 0x000fe20000011608 */
[----:B------:R-:W-:Y:S01]  /*6130*/  FFMA.FTZ R8, R87, c[0x0][0x23c], -R5 ;  /* 0x00008f0057087a23 */ /* 0x000fe20000010805 */
[----:B------:R-:W-:Y:S01]  /*6140*/  FMNMX.FTZ R7, R151, R7, !PT ;  /* 0x0000000797077209 */ /* 0x000fe20007810000 */
[----:B------:R-:W-:Y:S01]  /*6150*/  @!P5 HFMA2.BF16_V2 R87, -RZ.H0_H0, RZ.H0_H0, -R195.H0_H0 ;  /* 0x200000ffff57d231 */ /* 0x000fe200003409c3 */
[----:B------:R-:W-:Y:S01]  /*6160*/  LOP3.LUT R6, R6, 0xff, RZ, 0xc0, !PT ;  /* 0x000000ff06067812 */ /* 0x000fe200078ec0ff */
[----:B------:R-:W-:Y:S01]  /*6170*/  MUFU.EX2 R58, R8 ;  /* 0x00000008003a7308 */ /* 0x000fe20000000800 */
[----:B------:R-:W-:-:S02]  /*6180*/  FMNMX.FTZ R7, R149, R7, !PT ;  /* 0x0000000795077209 */ /* 0x000fc40007810000 */
[----:B------:R-:W-:Y:S01]  /*6190*/  ISETP.GE.U32.AND P3, PT, R235, R6, PT ;  /* 0x00000006eb00720c */ /* 0x000fe20003f66070 */
[----:B--2---:R-:W1:Y:S01]  /*61a0*/  SHFL.BFLY PT, R9, R69, 0x2, 0x1f ;  /* 0x0c401f0045097f89 */ /* 0x004e6200000e0000 */
[----:B------:R-:W-:Y:S01]  /*61b0*/  FMNMX.FTZ R6, R175, R7, !PT ;  /* 0x00000007af067209 */ /* 0x000fe20007810000 */
[----:B------:R-:W-:Y:S01]  /*61c0*/  FFMA.FTZ R7, R104, c[0x0][0x23c], -R5 ;  /* 0x00008f0068077a23 */ /* 0x000fe20000010805 */
[----:B------:R-:W-:Y:S02]  /*61d0*/  @!P5 PRMT R195, R87, 0x5410, RZ ;  /* 0x0000541057c3d816 */ /* 0x000fe400000000ff */
[----:B------:R-:W-:Y:S01]  /*61e0*/  FMNMX.FTZ R5, R156, R6, !PT ;  /* 0x000000069c057209 */ /* 0x000fe20007810000 */
[----:B------:R2:W4:Y:S01]  /*61f0*/  MUFU.EX2 R21, R7 ;  /* 0x0000000700157308 */ /* 0x0005220000000800 */
[----:B---3--:R-:W-:Y:S01]  /*6200*/  F2FP.BF16.PACK_AB R6, R44, R56 ;  /* 0x000000382c06723e */ /* 0x008fe200000010ff */
[----:B------:R-:W-:Y:S01]  /*6210*/  LDSM.16.MT88.4 R84, [R173+0x6000] ;  /* 0x00600000ad54783b */ /* 0x000fe20000004200 */
[----:B------:R-:W-:-:S02]  /*6220*/  FMNMX.FTZ R5, R174, R5, !PT ;  /* 0x00000005ae057209 */ /* 0x000fc40007810000 */
[C---:B------:R-:W-:Y:S02]  /*6230*/  PRMT R194, R6.reuse, 0x7610, R194 ;  /* 0x0000761006c27816 */ /* 0x040fe400000000c2 */
[----:B------:R-:W-:Y:S02]  /*6240*/  FMNMX.FTZ R5, R157, R5, !PT ;  /* 0x000000059d057209 */ /* 0x000fe40007810000 */
[----:B------:R-:W-:Y:S01]  /*6250*/  PRMT R193, R6, 0x7632, R193 ;  /* 0x0000763206c17816 */ /* 0x000fe200000000c1 */
[----:B------:R-:W-:Y:S01]  /*6260*/  @!P3 HFMA2.BF16_V2 R98, -RZ.H0_H0, RZ.H0_H0, -R194.H0_H0 ;  /* 0x200000ffff62b231 */ /* 0x000fe200003409c2 */
[----:B------:R-:W-:Y:S02]  /*6270*/  FMNMX.FTZ R5, R222, R5, !PT ;  /* 0x00000005de057209 */ /* 0x000fe40007810000 */
[----:B------:R-:W-:Y:S01]  /*6280*/  SHF.R.U32.HI R6, RZ, 0x8, R17 ;  /* 0x00000008ff067819 */ /* 0x000fe20000011611 */
[----:B------:R-:W-:Y:S01]  /*6290*/  @!P4 HFMA2.BF16_V2 R101, -RZ.H0_H0, RZ.H0_H0, -R193.H0_H0 ;  /* 0x200000ffff65c231 */ /* 0x000fe200003409c1 */
[----:B------:R-:W-:-:S02]  /*62a0*/  FMNMX.FTZ R5, R218, R5, !PT ;  /* 0x00000005da057209 */ /* 0x000fc40007810000 */
[----:B------:R-:W-:Y:S02]  /*62b0*/  ISETP.GE.U32.AND P5, PT, R235, R14, PT ;  /* 0x0000000eeb00720c */ /* 0x000fe40003fa6070 */
[----:B-1----:R-:W-:Y:S01]  /*62c0*/  FMNMX.FTZ R69, R69, R9, !PT ;  /* 0x0000000945457209 */ /* 0x002fe20007810000 */
[----:B------:R-:W1:Y:S01]  /*62d0*/  SHFL.BFLY PT, R68, R5, 0x2, 0x1f ;  /* 0x0c401f0005447f89 */ /* 0x000e6200000e0000 */
[----:B--2---:R-:W-:Y:S02]  /*62e0*/  LOP3.LUT R7, R6, 0xffff, RZ, 0xc0, !PT ;  /* 0x0000ffff06077812 */ /* 0x004fe400078ec0ff */
[----:B----4-:R-:W-:Y:S01]  /*62f0*/  F2FP.BF16.PACK_AB R6, R58, R21 ;  /* 0x000000153a06723e */ /* 0x010fe200000010ff */
[----:B------:R-:W2:Y:S01]  /*6300*/  SHFL.BFLY PT, R8, R69, 0x1, 0x1f ;  /* 0x0c201f0045087f89 */ /* 0x000ea200000e0000 */
[----:B------:R-:W-:Y:S02]  /*6310*/  PRMT R121, R194, 0x5410, R193 ;  /* 0x00005410c2797816 */ /* 0x000fe400000000c1 */
[----:B------:R-:W-:-:S02]  /*6320*/  PRMT R192, R6, 0x7610, R192 ;  /* 0x0000761006c07816 */ /* 0x000fc400000000c0 */
[----:B------:R-:W-:Y:S02]  /*6330*/  @!P4 PRMT R193, R101, 0x5410, RZ ;  /* 0x0000541065c1c816 */ /* 0x000fe400000000ff */
[----:B------:R-:W-:Y:S01]  /*6340*/  ISETP.GE.U32.AND P4, PT, R235, R7, PT ;  /* 0x00000007eb00720c */ /* 0x000fe20003f86070 */
[----:B------:R-:W-:Y:S01]  /*6350*/  @!P5 HFMA2.BF16_V2 R102, -RZ.H0_H0, RZ.H0_H0, -R192.H0_H0 ;  /* 0x200000ffff66d231 */ /* 0x000fe200003409c0 */
[----:B------:R-:W-:Y:S01]  /*6360*/  PRMT R191, R6, 0x7632, R191 ;  /* 0x0000763206bf7816 */ /* 0x000fe200000000bf */
[----:B------:R-:W-:Y:S01]  /*6370*/  FFMA.FTZ R7, R99, c[0x0][0x23c], -R2 ;  /* 0x00008f0063077a23 */ /* 0x000fe20000010802 */
[----:B------:R-:W-:Y:S02]  /*6380*/  LOP3.LUT R6, R38, 0xff, RZ, 0xc0, !PT ;  /* 0x000000ff26067812 */ /* 0x000fe400078ec0ff */
[----:B------:R-:W-:Y:S01]  /*6390*/  PRMT R120, R192, 0x5410, R191 ;  /* 0x00005410c0787816 */ /* 0x000fe200000000bf */
[----:B------:R-:W-:Y:S01]  /*63a0*/  MUFU.EX2 R57, R7 ;  /* 0x0000000700397308 */ /* 0x000fe20000000800 */
[----:B------:R-:W-:-:S02]  /*63b0*/  @!P5 PRMT R192, R102, 0x5410, RZ ;  /* 0x0000541066c0d816 */ /* 0x000fc400000000ff */
[----:B------:R-:W-:Y:S01]  /*63c0*/  ISETP.GE.U32.AND P5, PT, R235, R6, PT ;  /* 0x00000006eb00720c */ /* 0x000fe20003fa6070 */
[----:B------:R-:W-:Y:S01]  /*63d0*/  FFMA.FTZ R6, R106, c[0x0][0x23c], -R2 ;  /* 0x00008f006a067a23 */ /* 0x000fe20000010802 */
[----:B------:R-:W-:Y:S01]  /*63e0*/  LOP3.LUT R2, R15, 0xffff, RZ, 0xc0, !PT ;  /* 0x0000ffff0f027812 */ /* 0x000fe200078ec0ff */
[----:B------:R-:W-:Y:S01]  /*63f0*/  @!P4 HFMA2.BF16_V2 R99, -RZ.H0_H0, RZ.H0_H0, -R191.H0_H0 ;  /* 0x200000ffff63c231 */ /* 0x000fe200003409bf */
[----:B-1----:R-:W-:Y:S01]  /*6400*/  FMNMX.FTZ R68, R5, R68, !PT ;  /* 0x0000004405447209 */ /* 0x002fe20007810000 */
[----:B------:R1:W3:Y:S01]  /*6410*/  MUFU.EX2 R47, R6 ;  /* 0x00000006002f7308 */ /* 0x0002e20000000800 */
[----:B------:R-:W-:Y:S02]  /*6420*/  SHF.R.U32.HI R5, RZ, 0x8, R2 ;  /* 0x00000008ff057819 */ /* 0x000fe40000011602 */
[----:B------:R-:W-:Y:S01]  /*6430*/  LOP3.LUT R2, R15, 0xff, RZ, 0xc0, !PT ;  /* 0x000000ff0f027812 */ /* 0x000fe200078ec0ff */
[----:B------:R-:W4:Y:S01]  /*6440*/  SHFL.BFLY PT, R9, R68, 0x1, 0x1f ;  /* 0x0c201f0044097f89 */ /* 0x000f2200000e0000 */
[----:B--2---:R-:W-:-:S02]  /*6450*/  FMNMX.FTZ R69, R69, R8, !PT ;  /* 0x0000000845457209 */ /* 0x004fc40007810000 */
[----:B------:R-:W-:Y:S02]  /*6460*/  PRMT R20, R2, 0x5410, R5 ;  /* 0x0000541002147816 */ /* 0x000fe40000000005 */
[----:B------:R-:W-:Y:S01]  /*6470*/  @!P4 PRMT R191, R99, 0x5410, RZ ;  /* 0x0000541063bfc816 */ /* 0x000fe200000000ff */
[C---:B------:R-:W-:Y:S01]  /*6480*/  FMUL.FTZ R5, R69.reuse, c[0x0][0x23c] ;  /* 0x00008f0045057a20 */ /* 0x040fe20000410000 */
[----:B------:R-:W-:Y:S02]  /*6490*/  FSETP.NEU.FTZ.AND P4, PT, R69, -INF , PT ;  /* 0xff8000004500780b */ /* 0x000fe40003f9d000 */
[----:B------:R-:W-:Y:S02]  /*64a0*/  SHF.R.U32.HI R2, RZ, 0x10, R15 ;  /* 0x00000010ff027819 */ /* 0x000fe4000001160f */
[----:B------:R-:W-:Y:S02]  /*64b0*/  FSEL R5, R5, RZ, P4 ;  /* 0x000000ff05057208 */ /* 0x000fe40002000000 */
[----:B-1----:R-:W-:-:S02]  /*64c0*/  LOP3.LUT R6, R19, 0xff, RZ, 0xc0, !PT ;  /* 0x000000ff13067812 */ /* 0x002fc400078ec0ff */
[----:B------:R-:W-:Y:S02]  /*64d0*/  SHF.R.U32.HI R8, RZ, 0x18, R15 ;  /* 0x00000018ff087819 */ /* 0x000fe4000001160f */
[----:B------:R-:W-:Y:S02]  /*64e0*/  LOP3.LUT R2, R2, 0xff, RZ, 0xc0, !PT ;  /* 0x000000ff02027812 */ /* 0x000fe400078ec0ff */
[----:B------:R-:W-:Y:S01]  /*64f0*/  ISETP.GE.U32.AND P4, PT, R235, R6, PT ;  /* 0x00000006eb00720c */ /* 0x000fe20003f86070 */
[----:B------:R-:W-:Y:S01]  /*6500*/  FFMA.FTZ R6, R105, c[0x0][0x23c], -R5 ;  /* 0x00008f0069067a23 */ /* 0x000fe20000010805 */
[----:B------:R-:W-:Y:S02]  /*6510*/  @!P3 PRMT R194, R98, 0x5410, RZ ;  /* 0x0000541062c2b816 */ /* 0x000fe400000000ff */
[----:B------:R-:W-:Y:S01]  /*6520*/  ISETP.GE.U32.AND P3, PT, R235, R13, PT ;  /* 0x0000000deb00720c */ /* 0x000fe20003f66070 */
[----:B------:R1:W-:Y:S01]  /*6530*/  MUFU.EX2 R230, R6 ;  /* 0x0000000600e67308 */ /* 0x0003e20000000800 */
[----:B------:R-:W-:-:S02]  /*6540*/  PRMT R17, R2, 0x5410, R8 ;  /* 0x0000541002117816 */ /* 0x000fc40000000008 */
[----:B---3--:R-:W-:Y:S02]  /*6550*/  F2FP.BF16.PACK_AB R2, R57, R47 ;  /* 0x0000002f3902723e */ /* 0x008fe400000010ff */
[----:B------:R-:W-:Y:S02]  /*6560*/  ISETP.GE.U32.AND P0, PT, R235, R23, PT ;  /* 0x00000017eb00720c */ /* 0x000fe40003f06070 */
[C---:B------:R-:W-:Y:S02]  /*6570*/  PRMT R190, R2.reuse, 0x7610, R190 ;  /* 0x0000761002be7816 */ /* 0x040fe400000000be */
[----:B------:R-:W-:Y:S02]  /*6580*/  PRMT R189, R2, 0x7632, R189 ;  /* 0x0000763202bd7816 */ /* 0x000fe400000000bd */
[----:B------:R-:W-:Y:S01]  /*6590*/  LOP3.LUT R2, R35, 0xff, RZ, 0xc0, !PT ;  /* 0x000000ff23027812 */ /* 0x000fe200078ec0ff */
[----:B------:R-:W-:Y:S01]  /*65a0*/  @!P4 HFMA2.BF16_V2 R104, -RZ.H0_H0, RZ.H0_H0, -R190.H0_H0 ;  /* 0x200000ffff68c231 */ /* 0x000fe200003409be */
[----:B------:R-:W-:Y:S01]  /*65b0*/  SHF.R.U32.HI R7, RZ, 0x8, R24 ;  /* 0x00000008ff077819 */ /* 0x000fe20000011618 */
[----:B------:R-:W-:Y:S01]  /*65c0*/  @!P3 HFMA2.BF16_V2 R103, -RZ.H0_H0, RZ.H0_H0, -R189.H0_H0 ;  /* 0x200000ffff67b231 */ /* 0x000fe200003409bd */
[----:B------:R-:W-:Y:S01]  /*65d0*/  PRMT R23, R2, 0x5410, R34 ;  /* 0x0000541002177816 */ /* 0x000fe20000000022 */
[----:B-1----:R-:W-:Y:S01]  /*65e0*/  FFMA.FTZ R6, R115, c[0x0][0x23c], -R5 ;  /* 0x00008f0073067a23 */ /* 0x002fe20000010805 */
[----:B----4-:R-:W-:-:S02]  /*65f0*/  FMNMX.FTZ R68, R68, R9, !PT ;  /* 0x0000000944447209 */ /* 0x010fc40007810000 */
[----:B------:R-:W-:Y:S01]  /*6600*/  LOP3.LUT R2, R16, 0xffff, RZ, 0xc0, !PT ;  /* 0x0000ffff10027812 */ /* 0x000fe200078ec0ff */
[----:B------:R1:W2:Y:S01]  /*6610*/  MUFU.EX2 R229, R6 ;  /* 0x0000000600e57308 */ /* 0x0002a20000000800 */
[----:B------:R-:W-:Y:S01]  /*6620*/  PRMT R24, R32, 0x5410, R7 ;  /* 0x0000541020187816 */ /* 0x000fe20000000007 */
[----:B------:R-:W-:Y:S01]  /*6630*/  FMUL.FTZ R7, R68, c[0x0][0x23c] ;  /* 0x00008f0044077a20 */ /* 0x000fe20000410000 */
[----:B------:R-:W-:Y:S02]  /*6640*/  PRMT R95, R190, 0x5410, R189 ;  /* 0x00005410be5f7816 */ /* 0x000fe400000000bd */
[----:B------:R-:W-:Y:S02]  /*6650*/  @!P4 PRMT R190, R104, 0x5410, RZ ;  /* 0x0000541068bec816 */ /* 0x000fe400000000ff */
[----:B------:R-:W-:Y:S02]  /*6660*/  SHF.R.U32.HI R2, RZ, 0x8, R2 ;  /* 0x00000008ff027819 */ /* 0x000fe40000011602 */
[----:B------:R-:W-:-:S02]  /*6670*/  FSETP.NEU.FTZ.AND P4, PT, R68, -INF , PT ;  /* 0xff8000004400780b */ /* 0x000fc40003f9d000 */
[----:B------:R-:W-:Y:S02]  /*6680*/  @!P3 PRMT R189, R103, 0x5410, RZ ;  /* 0x0000541067bdb816 */ /* 0x000fe400000000ff */
[----:B------:R-:W-:Y:S02]  /*6690*/  SHF.R.U32.HI R8, RZ, 0x8, R29 ;  /* 0x00000008ff087819 */ /* 0x000fe4000001161d */
[----:B------:R-:W-:Y:S02]  /*66a0*/  LOP3.LUT R9, R41, 0xff, RZ, 0xc0, !PT ;  /* 0x000000ff29097812 */ /* 0x000fe400078ec0ff */
[----:B-1----:R-:W-:Y:S02]  /*66b0*/  LOP3.LUT R6, R16, 0xff, RZ, 0xc0, !PT ;  /* 0x000000ff10067812 */ /* 0x002fe400078ec0ff */
[----:B------:R-:W-:Y:S02]  /*66c0*/  PRMT R22, R33, 0x5410, R8 ;  /* 0x0000541021167816 */ /* 0x000fe40000000008 */
[----:B------:R-:W-:-:S02]  /*66d0*/  ISETP.GE.U32.AND P3, PT, R235, R6, PT ;  /* 0x00000006eb00720c */ /* 0x000fc40003f66070 */
[----:B------:R-:W-:Y:S02]  /*66e0*/  LOP3.LUT R6, R2, 0xffff, RZ, 0xc0, !PT ;  /* 0x0000ffff02067812 */ /* 0x000fe400078ec0ff */
[----:B------:R-:W-:Y:S02]  /*66f0*/  FSEL R2, R7, RZ, P4 ;  /* 0x000000ff07027208 */ /* 0x000fe40002000000 */
[----:B--2---:R-:W-:Y:S02]  /*6700*/  F2FP.BF16.PACK_AB R7, R229, R230 ;  /* 0x000000e6e507723e */ /* 0x004fe400000010ff */
[----:B------:R-:W-:Y:S01]  /*6710*/  ISETP.GE.U32.AND P4, PT, R235, R6, PT ;  /* 0x00000006eb00720c */ /* 0x000fe20003f86070 */
[----:B------:R-:W-:Y:S01]  /*6720*/  FFMA.FTZ R6, R107, c[0x0][0x23c], -R2 ;  /* 0x00008f006b067a23 */ /* 0x000fe20000010802 */
[C---:B------:R-:W-:Y:S02]  /*6730*/  PRMT R171, R7.reuse, 0x7610, R171 ;  /* 0x0000761007ab7816 */ /* 0x040fe400000000ab */
[----:B------:R-:W-:Y:S01]  /*6740*/  PRMT R170, R7, 0x7632, R170 ;  /* 0x0000763207aa7816 */ /* 0x000fe200000000aa */
[----:B------:R1:W-:Y:S01]  /*6750*/  MUFU.EX2 R103, R6 ;  /* 0x0000000600677308 */ /* 0x0003e20000000800 */
[----:B------:R-:W-:Y:S01]  /*6760*/  FFMA.FTZ R7, R117, c[0x0][0x23c], -R2 ;  /* 0x00008f0075077a23 */ /* 0x000fe20000010802 */
[----:B------:R-:W-:Y:S01]  /*6770*/  @!P3 HFMA2.BF16_V2 R105, -RZ.H0_H0, RZ.H0_H0, -R171.H0_H0 ;  /* 0x200000ffff69b231 */ /* 0x000fe200003409ab */
[----:B------:R-:W-:-:S02]  /*6780*/  PRMT R32, R171, 0x5410, R170 ;  /* 0x00005410ab207816 */ /* 0x000fc400000000aa */
[----:B------:R-:W-:Y:S02]  /*6790*/  LOP3.LUT R8, R12, 0xff, RZ, 0xc0, !PT ;  /* 0x000000ff0c087812 */ /* 0x000fe400078ec0ff */
[----:B------:R-:W-:Y:S01]  /*67a0*/  @!P3 PRMT R171, R105, 0x5410, RZ ;  /* 0x0000541069abb816 */ /* 0x000fe200000000ff */
[----:B------:R2:W3:Y:S01]  /*67b0*/  MUFU.EX2 R101, R7 ;  /* 0x0000000700657308 */ /* 0x0004e20000000800 */
[----:B------:R-:W-:Y:S01]  /*67c0*/  @!P4 HFMA2.BF16_V2 R106, -RZ.H0_H0, RZ.H0_H0, -R170.H0_H0 ;  /* 0x200000ffff6ac231 */ /* 0x000fe200003409aa */
[----:B------:R-:W-:Y:S02]  /*67d0*/  LOP3.LUT R11, R18, 0xff, RZ, 0xc0, !PT ;  /* 0x000000ff120b7812 */ /* 0x000fe400078ec0ff */
[----:B------:R-:W-:Y:S02]  /*67e0*/  SHF.R.U32.HI R10, RZ, 0x18, R18 ;  /* 0x00000018ff0a7819 */ /* 0x000fe40000011612 */
[----:B------:R-:W-:Y:S01]  /*67f0*/  @!P4 PRMT R170, R106, 0x5410, RZ ;  /* 0x000054106aaac816 */ /* 0x000fe200000000ff */
[----:B------:R-:W-:Y:S01]  /*6800*/  IMAD.MOV.U32 R106, RZ, RZ, R21 ;  /* 0x000000ffff6a7224 */ /* 0x000fe200078e0015 */
[----:B-1----:R-:W-:-:S04]  /*6810*/  SHF.R.U32.HI R6, RZ, 0x8, R39 ;  /* 0x00000008ff067819 */ /* 0x002fc80000011627 */
[----:B------:R-:W-:Y:S02]  /*6820*/  PRMT R19, R40, 0x5410, R6 ;  /* 0x0000541028137816 */ /* 0x000fe40000000006 */
[--C-:B------:R-:W-:Y:S02]  /*6830*/  SHF.R.U32.HI R6, RZ, 0x18, R16.reuse ;  /* 0x00000018ff067819 */ /* 0x100fe40000011610 */
[----:B--2---:R-:W-:Y:S02]  /*6840*/  LOP3.LUT R7, R30, 0xff, RZ, 0xc0, !PT ;  /* 0x000000ff1e077812 */ /* 0x004fe400078ec0ff */
[----:B------:R-:W-:Y:S02]  /*6850*/  ISETP.GE.U32.AND P3, PT, R235, R6, PT ;  /* 0x00000006eb00720c */ /* 0x000fe40003f66070 */
[----:B------:R-:W-:Y:S02]  /*6860*/  SHF.R.U32.HI R6, RZ, 0x10, R16 ;  /* 0x00000010ff067819 */ /* 0x000fe40000011610 */
[----:B------:R-:W-:-:S02]  /*6870*/  PRMT R21, R7, 0x5410, R31 ;  /* 0x0000541007157816 */ /* 0x000fc4000000001f */
[----:B------:R-:W-:Y:S02]  /*6880*/  LOP3.LUT R6, R6, 0xff, RZ, 0xc0, !PT ;  /* 0x000000ff06067812 */ /* 0x000fe400078ec0ff */
[----:B------:R-:W-:Y:S01]  /*6890*/  SHF.R.U32.HI R7, RZ, 0x8, R72 ;  /* 0x00000008ff077819 */ /* 0x000fe20000011648 */
[----:B------:R-:W-:Y:S01]  /*68a0*/  IMAD.MOV.U32 R72, RZ, RZ, R47 ;  /* 0x000000ffff487224 */ /* 0x000fe200078e002f */
[----:B------:R-:W-:Y:S02]  /*68b0*/  ISETP.GE.U32.AND P4, PT, R235, R6, PT ;  /* 0x00000006eb00720c */ /* 0x000fe40003f86070 */
[----:B---3--:R-:W-:Y:S02]  /*68c0*/  F2FP.BF16.PACK_AB R6, R101, R103 ;  /* 0x000000676506723e */ /* 0x008fe400000010ff */
[----:B------:R-:W-:Y:S02]  /*68d0*/  LOP3.LUT R7, R7, 0xffff, RZ, 0xc0, !PT ;  /* 0x0000ffff07077812 */ /* 0x000fe400078ec0ff */
[----:B------:R-:W-:-:S02]  /*68e0*/  PRMT R169, R6, 0x7610, R169 ;  /* 0x0000761006a97816 */ /* 0x000fc400000000a9 */
[----:B------:R-:W-:Y:S02]  /*68f0*/  PRMT R168, R6, 0x7632, R168 ;  /* 0x0000763206a87816 */ /* 0x000fe400000000a8 */
[----:B------:R-:W-:Y:S02]  /*6900*/  LOP3.LUT R6, R12, 0xffff, RZ, 0xc0, !PT ;  /* 0x0000ffff0c067812 */ /* 0x000fe400078ec0ff */
[----:B------:R-:W-:Y:S01]  /*6910*/  PRMT R33, R169, 0x5410, R168 ;  /* 0x00005410a9217816 */ /* 0x000fe200000000a8 */
[----:B------:R-:W-:Y:S01]  /*6920*/  @!P4 HFMA2.BF16_V2 R107, -RZ.H0_H0, RZ.H0_H0, -R169.H0_H0 ;  /* 0x200000ffff6bc231 */ /* 0x000fe200003409a9 */
[----:B------:R-:W-:Y:S01]  /*6930*/  SHF.R.U32.HI R6, RZ, 0x8, R6 ;  /* 0x00000008ff067819 */ /* 0x000fe20000011606 */
[----:B------:R-:W-:Y:S01]  /*6940*/  @!P3 HFMA2.BF16_V2 R114, -RZ.H0_H0, RZ.H0_H0, -R168.H0_H0 ;  /* 0x200000ffff72b231 */ /* 0x000fe200003409a8 */
[----:B------:R-:W-:Y:S02]  /*6950*/  PRMT R16, R9, 0x5410, R42 ;  /* 0x0000541009107816 */ /* 0x000fe4000000002a */
[----:B------:R-:W-:Y:S01]  /*6960*/  @!P4 PRMT R169, R107, 0x5410, RZ ;  /* 0x000054106ba9c816 */ /* 0x000fe200000000ff */
[----:B------:R-:W-:Y:S01]  /*6970*/  IMAD.MOV.U32 R107, RZ, RZ, R45 ;  /* 0x000000ffff6b7224 */ /* 0x000fe200078e002d */
[----:B------:R-:W-:Y:S01]  /*6980*/  ISETP.GE.U32.AND P4, PT, R235, R7, PT ;  /* 0x00000007eb00720c */ /* 0x000fe20003f86070 */
[----:B------:R-:W-:Y:S01]  /*6990*/  HSET2.LE.AND R0, R16, R94, PT ;  /* 0x0000005e10007233 */ /* 0x000fe20003803000 */
[----:B------:R-:W-:-:S02]  /*69a0*/  PRMT R13, R8, 0x5410, R6 ;  /* 0x00005410080d7816 */ /* 0x000fc40000000006 */
[----:B------:R-:W-:Y:S02]  /*69b0*/  SHF.R.U32.HI R7, RZ, 0x10, R12 ;  /* 0x00000010ff077819 */ /* 0x000fe4000001160c */
[----:B------:R-:W-:Y:S02]  /*69c0*/  LOP3.LUT R6, R18, 0xffff, RZ, 0xc0, !PT ;  /* 0x0000ffff12067812 */ /* 0x000fe400078ec0ff */
[----:B------:R-:W-:Y:S01]  /*69d0*/  SHF.R.U32.HI R8, RZ, 0x10, R18 ;  /* 0x00000010ff087819 */ /* 0x000fe20000011612 */
[----:B------:R-:W-:Y:S01]  /*69e0*/  IMAD.MOV.U32 R18, RZ, RZ, R44 ;  /* 0x000000ffff127224 */ /* 0x000fe200078e002c */
[----:B------:R-:W-:Y:S02]  /*69f0*/  LOP3.LUT R9, R7, 0xff, RZ, 0xc0, !PT ;  /* 0x000000ff07097812 */ /* 0x000fe400078ec0ff */
[----:B------:R-:W-:Y:S02]  /*6a00*/  SHF.R.U32.HI R7, RZ, 0x8, R6 ;  /* 0x00000008ff077819 */ /* 0x000fe40000011606 */
[----:B------:R-:W-:Y:S01]  /*6a10*/  LOP3.LUT R6, R8, 0xff, RZ, 0xc0, !PT ;  /* 0x000000ff08067812 */ /* 0x000fe200078ec0ff */
[----:B------:R-:W-:Y:S01]  /*6a20*/  FFMA.FTZ R8, R126, c[0x0][0x23c], -R5 ;  /* 0x00008f007e087a23 */ /* 0x000fe20000010805 */
[----:B------:R-:W-:Y:S01]  /*6a30*/  PRMT R11, R11, 0x5410, R7 ;  /* 0x000054100b0b7816 */ /* 0x000fe20000000007 */
[----:B------:R-:W-:Y:S01]  /*6a40*/  FFMA.FTZ R7, R127, c[0x0][0x23c], -R5 ;  /* 0x00008f007f077a23 */ /* 0x000fe20000010805 */
[----:B------:R-:W-:Y:S01]  /*6a50*/  PRMT R10, R6, 0x5410, R10 ;  /* 0x00005410060a7816 */ /* 0x000fe2000000000a */
[----:B------:R1:W-:Y:S01]  /*6a60*/  MUFU.EX2 R99, R8 ;  /* 0x0000000800637308 */ /* 0x0003e20000000800 */
[----:B------:R-:W-:-:S02]  /*6a70*/  LOP3.LUT R6, R26, 0xffff, RZ, 0xc0, !PT ;  /* 0x0000ffff1a067812 */ /* 0x000fc400078ec0ff */
[----:B------:R-:W-:Y:S02]  /*6a80*/  SHF.R.U32.HI R12, RZ, 0x18, R12 ;  /* 0x00000018ff0c7819 */ /* 0x000fe4000001160c */
[----:B------:R-:W-:Y:S01]  /*6a90*/  @!P3 PRMT R168, R114, 0x5410, RZ ;  /* 0x0000541072a8b816 */ /* 0x000fe200000000ff */
[----:B------:R-:W-:Y:S01]  /*6aa0*/  IMAD.MOV.U32 R114, RZ, RZ, R55 ;  /* 0x000000ffff727224 */ /* 0x000fe200078e0037 */
[----:B------:R-:W-:Y:S01]  /*6ab0*/  PRMT R12, R9, 0x5410, R12 ;  /* 0x00005410090c7816 */ /* 0x000fe2000000000c */
[----:B------:R2:W3:Y:S01]  /*6ac0*/  MUFU.EX2 R39, R7 ;  /* 0x0000000700277308 */ /* 0x0004e20000000800 */
[----:B------:R-:W-:Y:S01]  /*6ad0*/  FFMA.FTZ R9, R118, c[0x0][0x23c], -R5 ;  /* 0x00008f0076097a23 */ /* 0x000fe20000010805 */
[----:B-1----:R-:W-:-:S06]  /*6ae0*/  SHF.R.U32.HI R8, RZ, 0x18, R26 ;  /* 0x00000018ff087819 */ /* 0x002fcc000001161a */
[----:B------:R1:W-:Y:S01]  /*6af0*/  MUFU.EX2 R104, R9 ;  /* 0x0000000900687308 */ /* 0x0003e20000000800 */
[----:B--2---:R-:W-:Y:S02]  /*6b00*/  SHF.R.U32.HI R7, RZ, 0x8, R6 ;  /* 0x00000008ff077819 */ /* 0x004fe40000011606 */
[----:B------:R-:W-:-:S04]  /*6b10*/  LOP3.LUT R6, R26, 0xff, RZ, 0xc0, !PT ;  /* 0x000000ff1a067812 */ /* 0x000fc800078ec0ff */
[----:B------:R-:W-:Y:S01]  /*6b20*/  PRMT R15, R6, 0x5410, R7 ;  /* 0x00005410060f7816 */ /* 0x000fe20000000007 */
[--C-:B------:R-:W-:Y:S01]  /*6b30*/  FFMA.FTZ R7, R125, c[0x0][0x23c], -R5.reuse ;  /* 0x00008f007d077a23 */ /* 0x100fe20000010805 */
[----:B------:R-:W-:Y:S01]  /*6b40*/  SHF.R.U32.HI R6, RZ, 0x10, R26 ;  /* 0x00000010ff067819 */ /* 0x000fe2000001161a */
[----:B-1----:R-:W-:Y:S02]  /*6b50*/  FFMA.FTZ R9, R116, c[0x0][0x23c], -R5 ;  /* 0x00008f0074097a23 */ /* 0x002fe40000010805 */
[----:B------:R1:W-:Y:S01]  /*6b60*/  MUFU.EX2 R98, R7 ;  /* 0x0000000700627308 */ /* 0x0003e20000000800 */
[----:B------:R-:W-:-:S04]  /*6b70*/  LOP3.LUT R6, R6, 0xff, RZ, 0xc0, !PT ;  /* 0x000000ff06067812 */ /* 0x000fc800078ec0ff */
[----:B------:R-:W-:Y:S01]  /*6b80*/  PRMT R14, R6, 0x5410, R8 ;  /* 0x00005410060e7816 */ /* 0x000fe20000000008 */
[----:B------:R-:W-:Y:S01]  /*6b90*/  FFMA.FTZ R6, R130, c[0x0][0x23c], -R2 ;  /* 0x00008f0082067a23 */ /* 0x000fe20000010802 */
[----:B------:R-:W-:Y:S01]  /*6ba0*/  HSET2.LE.AND R8, R17, R94, PT ;  /* 0x0000005e11087233 */ /* 0x000fe20003803000 */
[----:B------:R2:W-:Y:S04]  /*6bb0*/  MUFU.EX2 R105, R9 ;  /* 0x0000000900697308 */ /* 0x0005e80000000800 */
[----:B------:R-:W-:Y:S02]  /*6bc0*/  LOP3.LUT R45, R8, R91, RZ, 0xc0, !PT ;  /* 0x0000005b082d7212 */ /* 0x000fe400078ec0ff */
[----:B---3--:R-:W-:Y:S01]  /*6bd0*/  F2FP.BF16.PACK_AB R8, R99, R39 ;  /* 0x000000276308723e */ /* 0x008fe200000010ff */
[----:B-1----:R-:W-:Y:S01]  /*6be0*/  FFMA.FTZ R7, R119, c[0x0][0x23c], -R5 ;  /* 0x00008f0077077a23 */ /* 0x002fe20000010805 */
[----:B------:R1:W-:Y:S02]  /*6bf0*/  MUFU.EX2 R38, R6 ;  /* 0x0000000600267308 */ /* 0x0003e40000000800 */
[----:B------:R-:W-:-:S02]  /*6c00*/  PRMT R167, R8, 0x7610, R167 ;  /* 0x0000761008a77816 */ /* 0x000fc400000000a7 */
[----:B------:R-:W-:Y:S01]  /*6c10*/  PRMT R166, R8, 0x7632, R166 ;  /* 0x0000763208a67816 */ /* 0x000fe200000000a6 */
[----:B------:R-:W-:Y:S02]  /*6c20*/  HSET2.LE.AND R8, R24, R94, PT ;  /* 0x0000005e18087233 */ /* 0x000fe40003803000 */
[----:B------:R-:W-:Y:S01]  /*6c30*/  @!P2 HFMA2.BF16_V2 R116, -RZ.H0_H0, RZ.H0_H0, -R167.H0_H0 ;  /* 0x200000ffff74a231 */ /* 0x000fe200003409a7 */
[--C-:B--2---:R-:W-:Y:S01]  /*6c40*/  FFMA.FTZ R9, R124, c[0x0][0x23c], -R2.reuse ;  /* 0x00008f007c097a23 */ /* 0x104fe20000010802 */
[----:B------:R2:W-:Y:S01]  /*6c50*/  MUFU.EX2 R102, R7 ;  /* 0x0000000700667308 */ /* 0x0005e20000000800 */
[----:B------:R-:W-:Y:S01]  /*6c60*/  LOP3.LUT R42, R8, R59, RZ, 0xc0, !PT ;  /* 0x0000003b082a7212 */ /* 0x000fe200078ec0ff */
[----:B------:R-:W-:Y:S01]  /*6c70*/  FFMA.FTZ R8, R122, c[0x0][0x23c], -R2 ;  /* 0x00008f007a087a23 */ /* 0x000fe20000010802 */
[----:B------:R-:W-:Y:S02]  /*6c80*/  @!P4 HFMA2.BF16_V2 R119, -RZ.H0_H0, RZ.H0_H0, -R166.H0_H0 ;  /* 0x200000ffff77c231 */ /* 0x000fe400003409a6 */
[----:B-1----:R-:W-:-:S03]  /*6c90*/  HSET2.LE.AND R6, R20, R94, PT ;  /* 0x0000005e14067233 */ /* 0x002fc60003803000 */
[----:B------:R1:W-:Y:S02]  /*6ca0*/  MUFU.EX2 R100, R9 ;  /* 0x0000000900647308 */ /* 0x0003e40000000800 */
[----:B------:R-:W-:Y:S01]  /*6cb0*/  LOP3.LUT R44, R6, R93, RZ, 0xc0, !PT ;  /* 0x0000005d062c7212 */ /* 0x000fe200078ec0ff */
[----:B------:R-:W-:Y:S01]  /*6cc0*/  HSET2.LE.AND R6, R28, R94, PT ;  /* 0x0000005e1c067233 */ /* 0x000fe20003803000 */
[----:B--2---:R-:W-:-:S04]  /*6cd0*/  FFMA.FTZ R7, R129, c[0x0][0x23c], -R2 ;  /* 0x00008f0081077a23 */ /* 0x004fc80000010802 */
[----:B------:R-:W-:Y:S01]  /*6ce0*/  MUFU.EX2 R247, R8 ;  /* 0x0000000800f77308 */ /* 0x000fe20000000800 */
[----:B------:R-:W-:Y:S01]  /*6cf0*/  LOP3.LUT R47, R6, R63, RZ, 0xc0, !PT ;  /* 0x0000003f062f7212 */ /* 0x000fe200078ec0ff */
[----:B------:R-:W-:-:S06]  /*6d00*/  HSET2.LE.AND R6, R12, R94, PT ;  /* 0x0000005e0c067233 */ /* 0x000fcc0003803000 */
[----:B------:R2:W3:Y:S01]  /*6d10*/  MUFU.EX2 R26, R7 ;  /* 0x00000007001a7308 */ /* 0x0004e20000000800 */
[----:B------:R-:W-:Y:S01]  /*6d20*/  LOP3.LUT R41, R6, R61, RZ, 0xc0, !PT ;  /* 0x0000003d06297212 */ /* 0x000fe200078ec0ff */
[----:B-1----:R-:W-:-:S06]  /*6d30*/  FFMA.FTZ R9, R133, c[0x0][0x23c], -R2 ;  /* 0x00008f0085097a23 */ /* 0x002fcc0000010802 */
[----:B------:R1:W-:Y:S01]  /*6d40*/  MUFU.EX2 R24, R9 ;  /* 0x0000000900187308 */ /* 0x0003e20000000800 */
[----:B--2---:R-:W-:Y:S01]  /*6d50*/  HSET2.LE.AND R7, R27, R94, PT ;  /* 0x0000005e1b077233 */ /* 0x004fe20003803000 */
[----:B---3--:R-:W-:Y:S01]  /*6d60*/  F2FP.BF16.PACK_AB R6, R26, R38 ;  /* 0x000000261a06723e */ /* 0x008fe200000010ff */
[----:B------:R-:W-:-:S03]  /*6d70*/  IMAD.MOV.U32 R27, RZ, RZ, R242 ;  /* 0x000000ffff1b7224 */ /* 0x000fc600078e00f2 */
[----:B------:R-:W-:Y:S01]  /*6d80*/  LOP3.LUT R46, R7, R46, RZ, 0xc0, !PT ;  /* 0x0000002e072e7212 */ /* 0x000fe200078ec0ff */
[--C-:B------:R-:W-:Y:S01]  /*6d90*/  HSET2.LE.AND R7, R13, R94.reuse, PT ;  /* 0x0000005e0d077233 */ /* 0x100fe20003803000 */
[C---:B------:R-:W-:Y:S02]  /*6da0*/  PRMT R165, R6.reuse, 0x7610, R165 ;  /* 0x0000761006a57816 */ /* 0x040fe400000000a5 */
[----:B------:R-:W-:Y:S01]  /*6db0*/  PRMT R164, R6, 0x7632, R164 ;  /* 0x0000763206a47816 */ /* 0x000fe200000000a4 */
[--C-:B------:R-:W-:Y:S01]  /*6dc0*/  HSET2.LE.AND R6, R19, R94.reuse, PT ;  /* 0x0000005e13067233 */ /* 0x100fe20003803000 */
[----:B------:R-:W-:Y:S01]  /*6dd0*/  LOP3.LUT R40, R7, R62, RZ, 0xc0, !PT ;  /* 0x0000003e07287212 */ /* 0x000fe200078ec0ff */
[----:B------:R-:W-:Y:S01]  /*6de0*/  HSET2.LE.AND R7, R23, R94, PT ;  /* 0x0000005e17077233 */ /* 0x000fe20003803000 */
[----:B------:R-:W-:Y:S01]  /*6df0*/  PRMT R8, R165, 0x5410, R164 ;  /* 0x00005410a5087816 */ /* 0x000fe200000000a4 */
[----:B------:R-:W-:Y:S02]  /*6e00*/  @!P5 HFMA2.BF16_V2 R129, -RZ.H0_H0, RZ.H0_H0, -R165.H0_H0 ;  /* 0x200000ffff81d231 */ /* 0x000fe400003409a5 */
[----:B------:R-:W-:Y:S01]  /*6e10*/  @!P0 HFMA2.BF16_V2 R118, -RZ.H0_H0, RZ.H0_H0, -R164.H0_H0 ;  /* 0x200000ffff768231 */ /* 0x000fe200003409a4 */
[----:B------:R-:W-:-:S02]  /*6e20*/  LOP3.LUT R43, R7, R43, RZ, 0xc0, !PT ;  /* 0x0000002b072b7212 */ /* 0x000fc400078ec0ff */
[----:B------:R-:W-:Y:S02]  /*6e30*/  PRMT R7, R167, 0x5410, R166 ;  /* 0x00005410a7077816 */ /* 0x000fe400000000a6 */
[----:B------:R-:W-:Y:S01]  /*6e40*/  LOP3.LUT R35, R0, R8, RZ, 0xc0, !PT ;  /* 0x0000000800237212 */ /* 0x000fe200078ec0ff */
[--C-:B------:R-:W-:Y:S01]  /*6e50*/  HSET2.LE.AND R0, R21, R94.reuse, PT ;  /* 0x0000005e15007233 */ /* 0x100fe20003803000 */
[----:B------:R-:W-:Y:S01]  /*6e60*/  LOP3.LUT R34, R6, R7, RZ, 0xc0, !PT ;  /* 0x0000000706227212 */ /* 0x000fe200078ec0ff */
[--C-:B------:R-:W-:Y:S01]  /*6e70*/  HSET2.LE.AND R7, R11, R94.reuse, PT ;  /* 0x0000005e0b077233 */ /* 0x100fe20003803000 */
[----:B------:R-:W-:Y:S01]  /*6e80*/  F2FP.BF16.PACK_AB R8, R105, R104 ;  /* 0x000000686908723e */ /* 0x000fe200000010ff */
[----:B------:R-:W-:Y:S01]  /*6e90*/  HSET2.LE.AND R6, R10, R94, PT ;  /* 0x0000005e0a067233 */ /* 0x000fe20003803000 */
[----:B------:R-:W-:Y:S01]  /*6ea0*/  @!P2 PRMT R167, R116, 0x5410, RZ ;  /* 0x0000541074a7a816 */ /* 0x000fe200000000ff */
[----:B------:R-:W-:Y:S01]  /*6eb0*/  IMAD.MOV.U32 R116, RZ, RZ, R56 ;  /* 0x000000ffff747224 */ /* 0x000fe200078e0038 */
[----:B------:R-:W-:Y:S01]  /*6ec0*/  LOP3.LUT R32, R7, R32, RZ, 0xc0, !PT ;  /* 0x0000002007207212 */ /* 0x000fe200078ec0ff */
[----:B------:R-:W-:Y:S01]  /*6ed0*/  FFMA.FTZ R7, R131, c[0x0][0x23c], -R2 ;  /* 0x00008f0083077a23 */ /* 0x000fe20000010802 */
[----:B------:R-:W-:-:S02]  /*6ee0*/  PRMT R163, R8, 0x7610, R163 ;  /* 0x0000761008a37816 */ /* 0x000fc400000000a3 */
[----:B------:R-:W-:Y:S01]  /*6ef0*/  PRMT R162, R8, 0x7632, R162 ;  /* 0x0000763208a27816 */ /* 0x000fe200000000a2 */
[----:B------:R2:W3:Y:S01]  /*6f00*/  MUFU.EX2 R96, R7 ;  /* 0x0000000700607308 */ /* 0x0004e20000000800 */
[----:B------:R-:W-:Y:S01]  /*6f10*/  LOP3.LUT R33, R6, R33, RZ, 0xc0, !PT ;  /* 0x0000002106217212 */ /* 0x000fe200078ec0ff */
[----:B------:R-:W-:Y:S01]  /*6f20*/  HSET2.LE.AND R6, R22, R94, PT ;  /* 0x0000005e16067233 */ /* 0x000fe20003803000 */
[----:B------:R-:W-:Y:S02]  /*6f30*/  F2FP.BF16.PACK_AB R8, R102, R98 ;  /* 0x000000626608723e */ /* 0x000fe400000010ff */
[----:B------:R-:W-:Y:S01]  /*6f40*/  @!P4 PRMT R166, R119, 0x5410, RZ ;  /* 0x0000541077a6c816 */ /* 0x000fe200000000ff */
[----:B------:R-:W-:Y:S01]  /*6f50*/  IMAD.MOV.U32 R119, RZ, RZ, R58 ;  /* 0x000000ffff777224 */ /* 0x000fe200078e003a */
[C---:B------:R-:W-:Y:S02]  /*6f60*/  PRMT R159, R8.reuse, 0x7610, R159 ;  /* 0x00007610089f7816 */ /* 0x040fe4000000009f */
[----:B------:R-:W-:-:S02]  /*6f70*/  PRMT R158, R8, 0x7632, R158 ;  /* 0x00007632089e7816 */ /* 0x000fc4000000009e */
[----:B-1----:R-:W-:Y:S01]  /*6f80*/  HMMA.16816.F32.BF16 R8, R32, R84, RZ ;  /* 0x000000542008723c */ /* 0x002fe200000418ff */
[----:B------:R-:W-:Y:S01]  /*6f90*/  @!P5 PRMT R165, R129, 0x5410, RZ ;  /* 0x0000541081a5d816 */ /* 0x000fe200000000ff */
[----:B------:R-:W-:Y:S01]  /*6fa0*/  IMAD.MOV.U32 R129, RZ, RZ, R18 ;  /* 0x000000ffff817224 */ /* 0x000fe200078e0012 */
[----:B------:R-:W-:Y:S01]  /*6fb0*/  ISETP.GE.U32.AND P5, PT, R235, R111, PT ;  /* 0x0000006feb00720c */ /* 0x000fe20003fa6070 */
[----:B------:R-:W-:Y:S01]  /*6fc0*/  IMAD.MOV.U32 R111, RZ, RZ, R107 ;  /* 0x000000ffff6f7224 */ /* 0x000fe200078e006b */
[----:B--2---:R-:W-:Y:S01]  /*6fd0*/  F2FP.BF16.PACK_AB R7, R247, R100 ;  /* 0x00000064f707723e */ /* 0x004fe200000010ff */
[----:B------:R-:W-:Y:S01]  /*6fe0*/  IMAD.MOV.U32 R107, RZ, RZ, R78 ;  /* 0x000000ffff6b7224 */ /* 0x000fe200078e004e */
[----:B------:R-:W-:Y:S01]  /*6ff0*/  @!P0 PRMT R164, R118, 0x5410, RZ ;  /* 0x0000541076a48816 */ /* 0x000fe200000000ff */
[----:B------:R-:W-:Y:S01]  /*7000*/  IMAD.MOV.U32 R118, RZ, RZ, R57 ;  /* 0x000000ffff767224 */ /* 0x000fe200078e0039 */
[C---:B------:R-:W-:Y:S02]  /*7010*/  PRMT R161, R7.reuse, 0x7610, R161 ;  /* 0x0000761007a17816 */ /* 0x040fe400000000a1 */
[----:B------:R-:W-:-:S02]  /*7020*/  PRMT R160, R7, 0x7632, R160 ;  /* 0x0000763207a07816 */ /* 0x000fc400000000a0 */
[----:B------:R-:W-:Y:S02]  /*7030*/  PRMT R7, R163, 0x5410, R162 ;  /* 0x00005410a3077816 */ /* 0x000fe400000000a2 */
[----:B------:R-:W-:Y:S01]  /*7040*/  ISETP.GE.U32.AND P0, PT, R235, R110, PT ;  /* 0x0000006eeb00720c */ /* 0x000fe20003f06070 */
[----:B------:R-:W-:Y:S01]  /*7050*/  @!P5 HFMA2.BF16_V2 R131, -RZ.H0_H0, RZ.H0_H0, -R163.H0_H0 ;  /* 0x200000ffff83d231 */ /* 0x000fe200003409a3 */
[----:B------:R-:W-:Y:S01]  /*7060*/  LOP3.LUT R30, R6, R7, RZ, 0xc0, !PT ;  /* 0x00000007061e7212 */ /* 0x000fe200078ec0ff */
[----:B------:R-:W-:Y:S01]  /*7070*/  IMAD.MOV.U32 R110, RZ, RZ, R72 ;  /* 0x000000ffff6e7224 */ /* 0x000fe200078e0048 */
[----:B------:R-:W-:Y:S02]  /*7080*/  PRMT R6, R161, 0x5410, R160 ;  /* 0x00005410a1067816 */ /* 0x000fe400000000a0 */
[----:B---3--:R-:W-:Y:S02]  /*7090*/  F2FP.BF16.PACK_AB R7, R96, R24 ;  /* 0x000000186007723e */ /* 0x008fe400000010ff */
[----:B------:R-:W-:Y:S01]  /*70a0*/  LOP3.LUT R31, R0, R6, RZ, 0xc0, !PT ;  /* 0x00000006001f7212 */ /* 0x000fe200078ec0ff */
[--C-:B------:R-:W-:Y:S01]  /*70b0*/  HSET2.LE.AND R6, R15, R94.reuse, PT ;  /* 0x0000005e0f067233 */ /* 0x100fe20003803000 */
[C---:B------:R-:W-:Y:S01]  /*70c0*/  PRMT R155, R7.reuse, 0x7610, R155 ;  /* 0x00007610079b7816 */ /* 0x040fe2000000009b */
[----:B------:R-:W-:Y:S01]  /*70d0*/  HSET2.LE.AND R0, R14, R94, PT ;  /* 0x0000005e0e007233 */ /* 0x000fe20003803000 */
[----:B------:R-:W-:Y:S01]  /*70e0*/  PRMT R154, R7, 0x7632, R154 ;  /* 0x00007632079a7816 */ /* 0x000fe2000000009a */
[----:B------:R-:W-:Y:S01]  /*70f0*/  HMMA.16816.F32.BF16 R12, R44, R84, RZ ;  /* 0x000000542c0c723c */ /* 0x000fe200000418ff */
[----:B------:R-:W-:Y:S01]  /*7100*/  PRMT R7, R159, 0x5410, R158 ;  /* 0x000054109f077816 */ /* 0x000fe2000000009e */
[----:B------:R-:W-:Y:S01]  /*7110*/  @!P0 HFMA2.BF16_V2 R143, -RZ.H0_H0, RZ.H0_H0, -R160.H0_H0 ;  /* 0x200000ffff8f8231 */ /* 0x000fe200003409a0 */
[----:B------:R-:W-:Y:S01]  /*7120*/  @!P5 PRMT R163, R131, 0x5410, RZ ;  /* 0x0000541083a3d816 */ /* 0x000fe200000000ff */
[----:B------:R-:W-:Y:S01]  /*7130*/  IMAD.MOV.U32 R131, RZ, RZ, R239 ;  /* 0x000000ffff837224 */ /* 0x000fe200078e00ef */
[----:B------:R-:W-:-:S02]  /*7140*/  LOP3.LUT R28, R6, R7, RZ, 0xc0, !PT ;  /* 0x00000007061c7212 */ /* 0x000fc400078ec0ff */
[----:B------:R-:W-:Y:S02]  /*7150*/  PRMT R6, R155, 0x5410, R154 ;  /* 0x000054109b067816 */ /* 0x000fe4000000009a */
[----:B------:R-:W-:Y:S02]  /*7160*/  @!P0 PRMT R160, R143, 0x5410, RZ ;  /* 0x000054108fa08816 */ /* 0x000fe400000000ff */
[----:B------:R-:W-:Y:S01]  /*7170*/  LOP3.LUT R29, R0, R6, RZ, 0xc0, !PT ;  /* 0x00000006001d7212 */ /* 0x000fe200078ec0ff */
[----:B------:R-:W-:Y:S01]  /*7180*/  IMAD.WIDE.U32 R6, R135, -0x2daee0ad, RZ ;  /* 0xd2511f5387067825 */ /* 0x000fe200078e00ff */
[----:B------:R-:W-:-:S03]  /*7190*/  LOP3.LUT R0, R25, 0xffff, RZ, 0xc0, !PT ;  /* 0x0000ffff19007812 */ /* 0x000fc600078ec0ff */
[----:B------:R-:W-:Y:S01]  /*71a0*/  IMAD.MOV.U32 R135, RZ, RZ, R73 ;  /* 0x000000ffff877224 */ /* 0x000fe200078e0049 */
[----:B------:R-:W-:Y:S01]  /*71b0*/  SHF.R.U32.HI R0, RZ, 0x8, R0 ;  /* 0x00000008ff007819 */ /* 0x000fe20000011600 */
[----:B------:R-:W-:Y:S01]  /*71c0*/  HMMA.16816.F32.BF16 R136, R28, R80, R8 ;  /* 0x000000501c88723c */ /* 0x000fe20000041808 */
[----:B------:R-:W-:Y:S02]  /*71d0*/  LOP3.LUT R23, R6, 0xffff, RZ, 0xc0, !PT ;  /* 0x0000ffff06177812 */ /* 0x000fe400078ec0ff */
[----:B------:R-:W-:-:S04]  /*71e0*/  LOP3.LUT R0, R0, 0xffff, RZ, 0xc0, !PT ;  /* 0x0000ffff00007812 */ /* 0x000fc800078ec0ff */
[----:B------:R-:W-:Y:S01]  /*71f0*/  ISETP.GE.U32.AND P3, PT, R235, R0, PT ;  /* 0x00000000eb00720c */ /* 0x000fe20003f66070 */
[----:B------:R-:W-:Y:S01]  /*7200*/  HMMA.16816.F32.BF16 R124, R40, R80, R12 ;  /* 0x00000050287c723c */ /* 0x000fe2000004180c */
[----:B------:R-:W-:Y:S02]  /*7210*/  LOP3.LUT R0, R25, 0xff, RZ, 0xc0, !PT ;  /* 0x000000ff19007812 */ /* 0x000fe400078ec0ff */
[----:B------:R-:W-:Y:S02]  /*7220*/  LOP3.LUT R10, R7, UR14, R90, 0x96, !PT ;  /* 0x0000000e070a7c12 */ /* 0x000fe4000f8e965a */
[----:B------:R-:W-:Y:S02]  /*7230*/  ISETP.GE.U32.AND P2, PT, R235, R0, PT ;  /* 0x00000000eb00720c */ /* 0x000fe40003f46070 */
[----:B------:R-:W-:Y:S02]  /*7240*/  SHF.R.U32.HI R0, RZ, 0x10, R25 ;  /* 0x00000010ff007819 */ /* 0x000fe40000011619 */
[----:B------:R-:W-:-:S02]  /*7250*/  LOP3.LUT R13, R6, 0xff, RZ, 0xc0, !PT ;  /* 0x000000ff060d7812 */ /* 0x000fc400078ec0ff */
[----:B------:R-:W-:Y:S01]  /*7260*/  LOP3.LUT R0, R0, 0xff, RZ, 0xc0, !PT ;  /* 0x000000ff00007812 */ /* 0x000fe200078ec0ff */
[----:B------:R-:W-:Y:S01]  /*7270*/  @!P3 HFMA2.BF16_V2 R122, -RZ.H0_H0, RZ.H0_H0, -R158.H0_H0 ;  /* 0x200000ffff7ab231 */ /* 0x000fe2000034099e */
[--C-:B------:R-:W-:Y:S02]  /*7280*/  SHF.R.U32.HI R14, RZ, 0x10, R6.reuse ;  /* 0x00000010ff0e7819 */ /* 0x100fe40000011606 */
[----:B------:R-:W-:Y:S02]  /*7290*/  ISETP.GE.U32.AND P4, PT, R235, R0, PT ;  /* 0x00000000eb00720c */ /* 0x000fe40003f86070 */
[----:B------:R-:W-:Y:S01]  /*72a0*/  SHF.R.U32.HI R0, RZ, 0x18, R25 ;  /* 0x00000018ff007819 */ /* 0x000fe20000011619 */
[----:B------:R-:W-:Y:S01]  /*72b0*/  @!P2 HFMA2.BF16_V2 R117, -RZ.H0_H0, RZ.H0_H0, -R159.H0_H0 ;  /* 0x200000ffff75a231 */ /* 0x000fe2000034099f */
[----:B------:R-:W-:Y:S01]  /*72c0*/  SHF.R.U32.HI R9, RZ, 0x18, R6 ;  /* 0x00000018ff097819 */ /* 0x000fe20000011606 */
[----:B------:R-:W-:Y:S01]  /*72d0*/  IMAD.WIDE.U32 R6, R141, -0x2daee0ad, RZ ;  /* 0xd2511f538d067825 */ /* 0x000fe200078e00ff */
[----:B------:R-:W-:-:S02]  /*72e0*/  SHF.R.U32.HI R8, RZ, 0x8, R152 ;  /* 0x00000008ff087819 */ /* 0x000fc40000011698 */
[----:B------:R-:W-:Y:S01]  /*72f0*/  @!P2 PRMT R159, R117, 0x5410, RZ ;  /* 0x00005410759fa816 */ /* 0x000fe200000000ff */
[----:B------:R-:W-:Y:S01]  /*7300*/  IMAD.MOV.U32 R25, RZ, RZ, R243 ;  /* 0x000000ffff197224 */ /* 0x000fe200078e00f3 */
[----:B------:R-:W-:Y:S01]  /*7310*/  ISETP.GE.U32.AND P2, PT, R235, R109, PT ;  /* 0x0000006deb00720c */ /* 0x000fe20003f46070 */
[----:B------:R-:W-:Y:S01]  /*7320*/  IMAD.MOV.U32 R109, RZ, RZ, R89 ;  /* 0x000000ffff6d7224 */ /* 0x000fe200078e0059 */
[----:B------:R-:W-:Y:S01]  /*7330*/  LOP3.LUT R11, R7, UR14, R140, 0x96, !PT ;  /* 0x0000000e070b7c12 */ /* 0x000fe2000f8e968c */
[----:B------:R-:W-:Y:S01]  /*7340*/  @!P4 HFMA2.BF16_V2 R115, -RZ.H0_H0, RZ.H0_H0, -R155.H0_H0 ;  /* 0x200000ffff73c231 */ /* 0x000fe2000034099b */
[C---:B------:R-:W-:Y:S01]  /*7350*/  LOP3.LUT R15, R6.reuse, 0xffff, RZ, 0xc0, !PT ;  /* 0x0000ffff060f7812 */ /* 0x040fe200078ec0ff */
[----:B------:R-:W-:Y:S01]  /*7360*/  IMAD.MOV.U32 R117, RZ, RZ, R106 ;  /* 0x000000ffff757224 */ /* 0x000fe200078e006a */
[----:B------:R-:W-:Y:S01]  /*7370*/  LOP3.LUT R16, R6, 0xff, RZ, 0xc0, !PT ;  /* 0x000000ff06107812 */ /* 0x000fe200078ec0ff */
[----:B------:R-:W-:Y:S01]  /*7380*/  IMAD.MOV.U32 R106, RZ, RZ, R75 ;  /* 0x000000ffff6a7224 */ /* 0x000fe200078e004b */
[----:B------:R-:W-:Y:S01]  /*7390*/  @!P4 PRMT R155, R115, 0x5410, RZ ;  /* 0x00005410739bc816 */ /* 0x000fe200000000ff */
[----:B------:R-:W-:Y:S01]  /*73a0*/  IMAD.MOV.U32 R115, RZ, RZ, R53 ;  /* 0x000000ffff737224 */ /* 0x000fe200078e0035 */
[----:B------:R-:W-:-:S02]  /*73b0*/  ISETP.GE.U32.AND P4, PT, R235, R0, PT ;  /* 0x00000000eb00720c */ /* 0x000fc40003f86070 */
[----:B------:R-:W-:Y:S02]  /*73c0*/  LOP3.LUT R0, R153, 0xff, RZ, 0xc0, !PT ;  /* 0x000000ff99007812 */ /* 0x000fe400078ec0ff */
[----:B------:R-:W-:Y:S02]  /*73d0*/  SHF.R.U32.HI R18, RZ, 0x10, R6 ;  /* 0x00000010ff127819 */ /* 0x000fe40000011606 */
[----:B------:R-:W-:Y:S02]  /*73e0*/  PRMT R89, R0, 0x5410, R227 ;  /* 0x0000541000597816 */ /* 0x000fe400000000e3 */
[----:B------:R-:W-:Y:S01]  /*73f0*/  SHF.R.U32.HI R0, RZ, 0x8, R112 ;  /* 0x00000008ff007819 */ /* 0x000fe20000011670 */
[----:B------:R-:W-:Y:S01]  /*7400*/  IMAD.MOV.U32 R112, RZ, RZ, R74 ;  /* 0x000000ffff707224 */ /* 0x000fe200078e004a */
[----:B------:R-:W-:Y:S01]  /*7410*/  SHF.R.U32.HI R17, RZ, 0x18, R6 ;  /* 0x00000018ff117819 */ /* 0x000fe20000011606 */
[----:B------:R-:W-:Y:S01]  /*7420*/  IMAD.WIDE.U32 R6, R134, -0x2daee0ad, RZ ;  /* 0xd2511f5386067825 */ /* 0x000fe200078e00ff */
[----:B------:R-:W-:Y:S01]  /*7430*/  LOP3.LUT R0, R0, 0xffff, RZ, 0xc0, !PT ;  /* 0x0000ffff00007812 */ /* 0x000fe200078ec0ff */
[----:B------:R-:W-:Y:S01]  /*7440*/  @!P4 HFMA2.BF16_V2 R130, -RZ.H0_H0, RZ.H0_H0, -R154.H0_H0 ;  /* 0x200000ffff82c231 */ /* 0x000fe2000034099a */
[----:B------:R-:W-:Y:S01]  /*7450*/  PRMT R90, R228, 0x5410, R8 ;  /* 0x00005410e45a7816 */ /* 0x000fe20000000008 */
[----:B------:R-:W-:Y:S01]  /*7460*/  IMAD.MOV.U32 R134, RZ, RZ, R238 ;  /* 0x000000ffff867224 */ /* 0x000fe200078e00ee */
[----:B------:R-:W-:Y:S01]  /*7470*/  LOP3.LUT R19, R6, 0xffff, RZ, 0xc0, !PT ;  /* 0x0000ffff06137812 */ /* 0x000fe200078ec0ff */
[----:B------:R-:W-:Y:S01]  /*7480*/  FFMA.FTZ R8, R156, c[0x0][0x23c], -R2 ;  /* 0x00008f009c087a23 */ /* 0x000fe20000010802 */
[----:B------:R-:W-:Y:S01]  /*7490*/  @!P4 PRMT R154, R130, 0x5410, RZ ;  /* 0x00005410829ac816 */ /* 0x000fe200000000ff */
[----:B------:R-:W-:Y:S01]  /*74a0*/  IMAD.MOV.U32 R130, RZ, RZ, R245 ;  /* 0x000000ffff827224 */ /* 0x000fe200078e00f5 */
[----:B------:R-:W-:-:S02]  /*74b0*/  ISETP.GE.U32.AND P4, PT, R235, R0, PT ;  /* 0x00000000eb00720c */ /* 0x000fc40003f86070 */
[----:B------:R-:W-:Y:S01]  /*74c0*/  LOP3.LUT R0, R113, 0xff, RZ, 0xc0, !PT ;  /* 0x000000ff71007812 */ /* 0x000fe200078ec0ff */
[----:B------:R-:W-:Y:S01]  /*74d0*/  IMAD.MOV.U32 R113, RZ, RZ, R244 ;  /* 0x000000ffff717224 */ /* 0x000fe200078e00f4 */
[----:B------:R-:W-:Y:S02]  /*74e0*/  LOP3.LUT R22, R6, 0xff, RZ, 0xc0, !PT ;  /* 0x000000ff06167812 */ /* 0x000fe400078ec0ff */
[----:B------:R-:W-:Y:S02]  /*74f0*/  ISETP.GE.U32.AND P5, PT, R235, R0, PT ;  /* 0x00000000eb00720c */ /* 0x000fe40003fa6070 */
[----:B------:R-:W-:Y:S02]  /*7500*/  SHF.R.U32.HI R0, RZ, 0x10, R37 ;  /* 0x00000010ff007819 */ /* 0x000fe40000011625 */
[--C-:B------:R-:W-:Y:S02]  /*7510*/  SHF.R.U32.HI R21, RZ, 0x10, R6.reuse ;  /* 0x00000010ff157819 */ /* 0x100fe40000011606 */
[----:B------:R-:W-:Y:S01]  /*7520*/  LOP3.LUT R0, R0, 0xff, RZ, 0xc0, !PT ;  /* 0x000000ff00007812 */ /* 0x000fe200078ec0ff */
[----:B------:R-:W-:Y:S01]  /*7530*/  @!P4 HFMA2.BF16_V2 R133, -RZ.H0_H0, RZ.H0_H0, -R162.H0_H0 ;  /* 0x200000ffff85c231 */ /* 0x000fe200003409a2 */
[----:B------:R-:W-:Y:S01]  /*7540*/  SHF.R.U32.HI R20, RZ, 0x18, R6 ;  /* 0x00000018ff147819 */ /* 0x000fe20000011606 */
[--C-:B------:R-:W-:Y:S01]  /*7550*/  FFMA.FTZ R6, R150, c[0x0][0x23c], -R5.reuse ;  /* 0x00008f0096067a23 */ /* 0x100fe20000010805 */
[----:B------:R-:W-:Y:S01]  /*7560*/  LOP3.LUT R12, R7, UR14, R92, 0x96, !PT ;  /* 0x0000000e070c7c12 */ /* 0x000fe2000f8e965c */
[----:B------:R-:W-:Y:S01]  /*7570*/  FFMA.FTZ R7, R151, c[0x0][0x23c], -R2 ;  /* 0x00008f0097077a23 */ /* 0x000fe20000010802 */
[----:B------:R-:W-:Y:S01]  /*7580*/  @!P4 PRMT R162, R133, 0x5410, RZ ;  /* 0x0000541085a2c816 */ /* 0x000fe200000000ff */
[----:B------:R1:W-:Y:S01]  /*7590*/  MUFU.EX2 R245, R6 ;  /* 0x0000000600f57308 */ /* 0x0003e20000000800 */
[C---:B------:R-:W-:Y:S01]  /*75a0*/  ISETP.GE.U32.AND P4, PT, R235.reuse, R0, PT ;  /* 0x00000000eb00720c */ /* 0x040fe20003f86070 */
[----:B------:R-:W-:Y:S01]  /*75b0*/  FFMA.FTZ R0, R148, c[0x0][0x23c], -R5 ;  /* 0x00008f0094007a23 */ /* 0x000fe20000010805 */
[----:B------:R-:W-:Y:S01]  /*75c0*/  @!P5 HFMA2.BF16_V2 R142, -RZ.H0_H0, RZ.H0_H0, -R161.H0_H0 ;  /* 0x200000ffff8ed231 */ /* 0x000fe200003409a1 */
[----:B------:R-:W-:Y:S01]  /*75d0*/  IMAD.MOV.U32 R133, RZ, RZ, R234 ;  /* 0x000000ffff857224 */ /* 0x000fe200078e00ea */
[----:B------:R-:W-:Y:S01]  /*75e0*/  @!P3 PRMT R158, R122, 0x5410, RZ ;  /* 0x000054107a9eb816 */ /* 0x000fe200000000ff */
[----:B------:R-:W-:Y:S01]  /*75f0*/  IMAD.MOV.U32 R122, RZ, RZ, R60 ;  /* 0x000000ffff7a7224 */ /* 0x000fe200078e003c */
[----:B------:R-:W-:Y:S01]  /*7600*/  ISETP.GE.U32.AND P3, PT, R235, R108, PT ;  /* 0x0000006ceb00720c */ /* 0x000fe20003f66070 */
[----:B------:R2:W3:Y:S01]  /*7610*/  MUFU.EX2 R244, R0 ;  /* 0x0000000000f47308 */ /* 0x0004e20000000800 */
[----:B------:R-:W-:Y:S01]  /*7620*/  @!P5 PRMT R161, R142, 0x5410, RZ ;  /* 0x000054108ea1d816 */ /* 0x000fe200000000ff */
[----:B------:R-:W-:Y:S01]  /*7630*/  IMAD.MOV.U32 R108, RZ, RZ, R54 ;  /* 0x000000ffff6c7224 */ /* 0x000fe200078e0036 */
[----:B-1----:R-:W-:-:S05]  /*7640*/  LOP3.LUT R6, R37, 0xff, RZ, 0xc0, !PT ;  /* 0x000000ff25067812 */ /* 0x002fca00078ec0ff */
[----:B------:R1:W-:Y:S01]  /*7650*/  MUFU.EX2 R242, R7 ;  /* 0x0000000700f27308 */ /* 0x0003e20000000800 */
[----:B------:R-:W-:Y:S01]  /*7660*/  ISETP.GE.U32.AND P0, PT, R235, R6, PT ;  /* 0x00000006eb00720c */ /* 0x000fe20003f06070 */
[----:B------:R-:W-:Y:S01]  /*7670*/  FFMA.FTZ R6, R149, c[0x0][0x23c], -R2 ;  /* 0x00008f0095067a23 */ /* 0x000fe20000010802 */
[----:B--2---:R-:W-:-:S05]  /*7680*/  LOP3.LUT R0, R37, 0xffff, RZ, 0xc0, !PT ;  /* 0x0000ffff25007812 */ /* 0x004fca00078ec0ff */
[----:B------:R2:W4:Y:S01]  /*7690*/  MUFU.EX2 R243, R6 ;  /* 0x0000000600f37308 */ /* 0x0005220000000800 */
[----:B------:R-:W-:-:S04]  /*76a0*/  SHF.R.U32.HI R0, RZ, 0x8, R0 ;  /* 0x00000008ff007819 */ /* 0x000fc80000011600 */
[----:B------:R-:W-:Y:S01]  /*76b0*/  LOP3.LUT R0, R0, 0xffff, RZ, 0xc0, !PT ;  /* 0x0000ffff00007812 */ /* 0x000fe200078ec0ff */
[----:B-1----:R-:W-:-:S03]  /*76c0*/  FFMA.FTZ R7, R175, c[0x0][0x23c], -R2 ;  /* 0x00008f00af077a23 */ /* 0x002fc60000010802 */
[----:B------:R-:W-:Y:S01]  /*76d0*/  ISETP.GE.U32.AND P5, PT, R235, R0, PT ;  /* 0x00000000eb00720c */ /* 0x000fe20003fa6070 */
[----:B------:R-:W-:Y:S01]  /*76e0*/  MUFU.EX2 R234, R7 ;  /* 0x0000000700ea7308 */ /* 0x000fe20000000800 */
[----:B---3--:R-:W-:Y:S01]  /*76f0*/  F2FP.BF16.PACK_AB R0, R244, R245 ;  /* 0x000000f5f400723e */ /* 0x008fe200000010ff */
[----:B--2---:R-:W-:-:S03]  /*7700*/  FFMA.FTZ R6, R147, c[0x0][0x23c], -R5 ;  /* 0x00008f0093067a23 */ /* 0x004fc60000010805 */
[C---:B------:R-:W-:Y:S02]  /*7710*/  PRMT R153, R0.reuse, 0x7610, R153 ;  /* 0x0000761000997816 */ /* 0x040fe40000000099 */
[----:B------:R-:W-:Y:S01]  /*7720*/  PRMT R152, R0, 0x7632, R152 ;  /* 0x0000763200987816 */ /* 0x000fe20000000098 */
[----:B------:R1:W-:Y:S01]  /*7730*/  MUFU.EX2 R239, R6 ;  /* 0x0000000600ef7308 */ /* 0x0003e20000000800 */
[----:B------:R-:W-:Y:S01]  /*7740*/  SHF.R.U32.HI R0, RZ, 0x18, R37 ;  /* 0x00000018ff007819 */ /* 0x000fe20000011625 */
[----:B------:R-:W-:Y:S01]  /*7750*/  @!P0 HFMA2.BF16_V2 R148, -RZ.H0_H0, RZ.H0_H0, -R153.H0_H0 ;  /* 0x200000ffff948231 */ /* 0x000fe20000340999 */
[----:B------:R-:W-:Y:S01]  /*7760*/  PRMT R93, R153, 0x5410, R152 ;  /* 0x00005410995d7816 */ /* 0x000fe20000000098 */
[----:B------:R-:W-:-:S03]  /*7770*/  IMAD.MOV.U32 R37, RZ, RZ, R233 ;  /* 0x000000ffff257224 */ /* 0x000fc600078e00e9 */
[----:B------:R-:W-:Y:S01]  /*7780*/  @!P0 PRMT R153, R148, 0x5410, RZ ;  /* 0x0000541094998816 */ /* 0x000fe200000000ff */
[----:B------:R-:W-:Y:S01]  /*7790*/  MUFU.EX2 R233, R8 ;  /* 0x0000000800e97308 */ /* 0x000fe20000000800 */
[----:B------:R-:W-:Y:S02]  /*77a0*/  ISETP.GE.U32.AND P0, PT, R235, R0, PT ;  /* 0x00000000eb00720c */ /* 0x000fe40003f06070 */
[----:B----4-:R-:W-:-:S04]  /*77b0*/  F2FP.BF16.PACK_AB R0, R243, R242 ;  /* 0x000000f2f300723e */ /* 0x010fc800000010ff */
[----:B------:R-:W-:Y:S01]  /*77c0*/  PRMT R151, R0, 0x7610, R151 ;  /* 0x0000761000977816 */ /* 0x000fe20000000097 */
[----:B-1----:R-:W-:Y:S01]  /*77d0*/  FFMA.FTZ R6, R144, c[0x0][0x23c], -R5 ;  /* 0x00008f0090067a23 */ /* 0x002fe20000010805 */
[----:B------:R-:W-:Y:S01]  /*77e0*/  PRMT R150, R0, 0x7632, R150 ;  /* 0x0000763200967816 */ /* 0x000fe20000000096 */
[----:B------:R-:W-:Y:S01]  /*77f0*/  @!P5 HFMA2.BF16_V2 R144, -RZ.H0_H0, RZ.H0_H0, -R152.H0_H0 ;  /* 0x200000ffff90d231 */ /* 0x000fe20000340998 */
[----:B------:R-:W-:Y:S01]  /*7800*/  LOP3.LUT R0, R123, 0xff, RZ, 0xc0, !PT ;  /* 0x000000ff7b007812 */ /* 0x000fe200078ec0ff */
[----:B------:R-:W1:Y:S01]  /*7810*/  MUFU.EX2 R238, R6 ;  /* 0x0000000600ee7308 */ /* 0x000e620000000800 */
[----:B------:R-:W-:Y:S01]  /*7820*/  @!P4 HFMA2.BF16_V2 R149, -RZ.H0_H0, RZ.H0_H0, -R151.H0_H0 ;  /* 0x200000ffff95c231 */ /* 0x000fe20000340997 */
[----:B------:R-:W-:Y:S01]  /*7830*/  PRMT R92, R151, 0x5410, R150 ;  /* 0x00005410975c7816 */ /* 0x000fe20000000096 */
[----:B------:R-:W-:Y:S01]  /*7840*/  IMAD.MOV.U32 R123, RZ, RZ, R231 ;  /* 0x000000ffff7b7224 */ /* 0x000fe200078e00e7 */
[----:B------:R-:W-:Y:S01]  /*7850*/  @!P5 PRMT R152, R144, 0x5410, RZ ;  /* 0x000054109098d816 */ /* 0x000fe200000000ff */
[----:B------:R-:W-:Y:S01]  /*7860*/  @!P0 HFMA2.BF16_V2 R147, -RZ.H0_H0, RZ.H0_H0, -R150.H0_H0 ;  /* 0x200000ffff938231 */ /* 0x000fe20000340996 */
[----:B------:R-:W-:-:S02]  /*7870*/  @!P4 PRMT R151, R149, 0x5410, RZ ;  /* 0x000054109597c816 */ /* 0x000fc400000000ff */
[----:B------:R-:W-:Y:S02]  /*7880*/  ISETP.GE.U32.AND P5, PT, R235, R0, PT ;  /* 0x00000000eb00720c */ /* 0x000fe40003fa6070 */
[----:B------:R-:W-:Y:S02]  /*7890*/  SHF.R.U32.HI R0, RZ, 0x8, R128 ;  /* 0x00000008ff007819 */ /* 0x000fe40000011680 */
[----:B------:R-:W-:Y:S02]  /*78a0*/  @!P0 PRMT R150, R147, 0x5410, RZ ;  /* 0x0000541093968816 */ /* 0x000fe400000000ff */
[----:B------:R-:W-:Y:S02]  /*78b0*/  LOP3.LUT R0, R0, 0xffff, RZ, 0xc0, !PT ;  /* 0x0000ffff00007812 */ /* 0x000fe400078ec0ff */
[----:B-1----:R-:W-:Y:S02]  /*78c0*/  F2FP.BF16.PACK_AB R6, R238, R239 ;  /* 0x000000efee06723e */ /* 0x002fe400000010ff */
[----:B------:R-:W-:-:S02]  /*78d0*/  ISETP.GE.U32.AND P0, PT, R235, R9, PT ;  /* 0x00000009eb00720c */ /* 0x000fc40003f06070 */
[C---:B------:R-:W-:Y:S02]  /*78e0*/  PRMT R149, R6.reuse, 0x7610, R149 ;  /* 0x0000761006957816 */ /* 0x040fe40000000095 */
[----:B------:R-:W-:Y:S02]  /*78f0*/  PRMT R148, R6, 0x7632, R148 ;  /* 0x0000763206947816 */ /* 0x000fe40000000094 */
[----:B------:R-:W-:Y:S01]  /*7900*/  SHF.R.U32.HI R9, RZ, 0x18, R52 ;  /* 0x00000018ff097819 */ /* 0x000fe20000011634 */
[----:B------:R-:W-:Y:S01]  /*7910*/  @!P2 HFMA2.BF16_V2 R176, -RZ.H0_H0, RZ.H0_H0, -R149.H0_H0 ;  /* 0x200000ffffb0a231 */ /* 0x000fe20000340995 */
[----:B------:R-:W-:Y:S02]  /*7920*/  PRMT R91, R149, 0x5410, R148 ;  /* 0x00005410955b7816 */ /* 0x000fe40000000094 */
[----:B------:R-:W-:Y:S02]  /*7930*/  SHF.R.U32.HI R8, RZ, 0x18, R36 ;  /* 0x00000018ff087819 */ /* 0x000fe40000011624 */
[----:B------:R-:W-:Y:S01]  /*7940*/  @!P2 PRMT R149, R176, 0x5410, RZ ;  /* 0x00005410b095a816 */ /* 0x000fe200000000ff */
[----:B------:R-:W-:Y:S01]  /*7950*/  IMAD R176, R3, 0x2, R173 ;  /* 0x0000000203b07824 */ /* 0x000fe200078e02ad */
[----:B------:R-:W-:-:S02]  /*7960*/  ISETP.GE.U32.AND P2, PT, R235, R0, PT ;  /* 0x00000000eb00720c */ /* 0x000fc40003f46070 */
[C---:B------:R-:W-:Y:S02]  /*7970*/  LOP3.LUT R0, R52.reuse, 0xffff, RZ, 0xc0, !PT ;  /* 0x0000ffff34007812 */ /* 0x040fe400078ec0ff */
[----:B------:R-:W1:Y:S01]  /*7980*/  LDSM.16.MT88.4 R60, [R176+0x6000] ;  /* 0x00600000b03c783b */ /* 0x000e620000004200 */
[----:B------:R-:W-:Y:S02]  /*7990*/  ISETP.GE.U32.AND P4, PT, R235, R13, PT ;  /* 0x0000000deb00720c */ /* 0x000fe40003f86070 */
[----:B------:R-:W-:Y:S02]  /*79a0*/  SHF.R.U32.HI R6, RZ, 0x8, R0 ;  /* 0x00000008ff067819 */ /* 0x000fe40000011600 */
[----:B------:R-:W-:-:S04]  /*79b0*/  LOP3.LUT R0, R52, 0xff, RZ, 0xc0, !PT ;  /* 0x000000ff34007812 */ /* 0x000fc800078ec0ff */
[----:B------:R-:W-:Y:S01]  /*79c0*/  PRMT R75, R0, 0x5410, R6 ;  /* 0x00005410004b7816 */ /* 0x000fe20000000006 */
[----:B------:R-:W-:Y:S01]  /*79d0*/  @!P2 HFMA2.BF16_V2 R156, -RZ.H0_H0, RZ.H0_H0, -R148.H0_H0 ;  /* 0x200000ffff9ca231 */ /* 0x000fe20000340994 */
[----:B------:R-:W-:Y:S02]  /*79e0*/  SHF.R.U32.HI R0, RZ, 0x10, R52 ;  /* 0x00000010ff007819 */ /* 0x000fe40000011634 */
[----:B------:R-:W-:Y:S01]  /*79f0*/  SHF.R.U32.HI R6, RZ, 0x8, R64 ;  /* 0x00000008ff067819 */ /* 0x000fe20000011640 */
[----:B------:R-:W2:Y:S01]  /*7a00*/  LDSM.16.MT88.4 R52, [R176+0x6800] ;  /* 0x00680000b034783b */ /* 0x000ea20000004200 */
[----:B------:R-:W-:Y:S02]  /*7a10*/  LOP3.LUT R7, R0, 0xff, RZ, 0xc0, !PT ;  /* 0x000000ff00077812 */ /* 0x000fe400078ec0ff */
[----:B------:R-:W-:Y:S02]  /*7a20*/  LOP3.LUT R0, R66, 0xff, RZ, 0xc0, !PT ;  /* 0x000000ff42007812 */ /* 0x000fe400078ec0ff */
[----:B------:R-:W-:Y:S01]  /*7a30*/  @!P2 PRMT R148, R156, 0x5410, RZ ;  /* 0x000054109c94a816 */ /* 0x000fe200000000ff */
[----:B------:R-:W-:Y:S01]  /*7a40*/  IMAD.MOV.U32 R156, RZ, RZ, R109 ;  /* 0x000000ffff9c7224 */ /* 0x000fe200078e006d */
[----:B------:R-:W-:-:S02]  /*7a50*/  PRMT R81, R0, 0x5410, R65 ;  /* 0x0000541000517816 */ /* 0x000fc40000000041 */
[----:B------:R-:W-:Y:S02]  /*7a60*/  LOP3.LUT R0, R14, 0xff, RZ, 0xc0, !PT ;  /* 0x000000ff0e007812 */ /* 0x000fe400078ec0ff */
[----:B------:R-:W-:Y:S02]  /*7a70*/  PRMT R84, R67, 0x5410, R6 ;  /* 0x0000541043547816 */ /* 0x000fe40000000006 */
[----:B------:R-:W-:Y:S01]  /*7a80*/  ISETP.GE.U32.AND P2, PT, R235, R0, PT ;  /* 0x00000000eb00720c */ /* 0x000fe20003f46070 */
[----:B------:R-:W-:Y:S01]  /*7a90*/  FFMA.FTZ R0, R146, c[0x0][0x23c], -R5 ;  /* 0x00008f0092007a23 */ /* 0x000fe20000010805 */
[----:B------:R-:W-:Y:S02]  /*7aa0*/  F2FP.BF16.PACK_AB R6, R233, R234 ;  /* 0x000000eae906723e */ /* 0x000fe400000010ff */
[----:B------:R-:W-:Y:S01]  /*7ab0*/  PRMT R74, R7, 0x5410, R9 ;  /* 0x00005410074a7816 */ /* 0x000fe20000000009 */
[----:B------:R3:W-:Y:S01]  /*7ac0*/  MUFU.EX2 R231, R0 ;  /* 0x0000000000e77308 */ /* 0x0007e20000000800 */
[----:B------:R-:W-:-:S02]  /*7ad0*/  PRMT R147, R6, 0x7610, R147 ;  /* 0x0000761006937816 */ /* 0x000fc40000000093 */
[----:B------:R-:W-:Y:S02]  /*7ae0*/  PRMT R146, R6, 0x7632, R146 ;  /* 0x0000763206927816 */ /* 0x000fe40000000092 */
[----:B------:R-:W-:Y:S01]  /*7af0*/  LOP3.LUT R6, R10, 0xff, RZ, 0xc0, !PT ;  /* 0x000000ff0a067812 */ /* 0x000fe200078ec0ff */
[----:B------:R-:W-:Y:S01]  /*7b00*/  @!P5 HFMA2.BF16_V2 R175, -RZ.H0_H0, RZ.H0_H0, -R147.H0_H0 ;  /* 0x200000ffffafd231 */ /* 0x000fe20000340993 */
[----:B------:R-:W-:Y:S02]  /*7b10*/  PRMT R85, R147, 0x5410, R146 ;  /* 0x0000541093557816 */ /* 0x000fe40000000092 */
[----:B------:R-:W-:Y:S02]  /*7b20*/  SHF.R.U32.HI R7, RZ, 0x8, R15 ;  /* 0x00000008ff077819 */ /* 0x000fe4000001160f */
[----:B------:R-:W-:Y:S01]  /*7b30*/  @!P5 PRMT R147, R175, 0x5410, RZ ;  /* 0x00005410af93d816 */ /* 0x000fe200000000ff */
[----:B------:R-:W-:Y:S01]  /*7b40*/  IMAD.MOV.U32 R175, RZ, RZ, R130 ;  /* 0x000000ffffaf7224 */ /* 0x000fe200078e0082 */
[----:B------:R-:W-:-:S02]  /*7b50*/  ISETP.GE.U32.AND P5, PT, R235, R6, PT ;  /* 0x00000006eb00720c */ /* 0x000fc40003fa6070 */
[----:B------:R-:W-:Y:S01]  /*7b60*/  LOP3.LUT R6, R18, 0xff, RZ, 0xc0, !PT ;  /* 0x000000ff12067812 */ /* 0x000fe200078ec0ff */
[----:B---3--:R-:W-:Y:S01]  /*7b70*/  FFMA.FTZ R0, R145, c[0x0][0x23c], -R5 ;  /* 0x00008f0091007a23 */ /* 0x008fe20000010805 */
[----:B------:R-:W-:Y:S01]  /*7b80*/  @!P3 HFMA2.BF16_V2 R145, -RZ.H0_H0, RZ.H0_H0, -R146.H0_H0 ;  /* 0x200000ffff91b231 */ /* 0x000fe20000340992 */
[----:B------:R-:W-:Y:S01]  /*7b90*/  PRMT R78, R16, 0x5410, R7 ;  /* 0x00005410104e7816 */ /* 0x000fe20000000007 */
[--C-:B------:R-:W-:Y:S01]  /*7ba0*/  FFMA.FTZ R7, R157, c[0x0][0x23c], -R2.reuse ;  /* 0x00008f009d077a23 */ /* 0x100fe20000010802 */
[----:B------:R3:W4:Y:S01]  /*7bb0*/  MUFU.EX2 R228, R0 ;  /* 0x0000000000e47308 */ /* 0x0007220000000800 */
[----:B------:R-:W-:Y:S01]  /*7bc0*/  PRMT R73, R6, 0x5410, R17 ;  /* 0x0000541006497816 */ /* 0x000fe20000000011 */
[--C-:B------:R-:W-:Y:S01]  /*7bd0*/  FFMA.FTZ R6, R174, c[0x0][0x23c], -R2.reuse ;  /* 0x00008f00ae067a23 */ /* 0x100fe20000010802 */
[----:B------:R-:W-:Y:S01]  /*7be0*/  @!P3 PRMT R146, R145, 0x5410, RZ ;  /* 0x000054109192b816 */ /* 0x000fe200000000ff */
[--C-:B------:R-:W-:Y:S01]  /*7bf0*/  FFMA.FTZ R16, R222, c[0x0][0x23c], -R2.reuse ;  /* 0x00008f00de107a23 */ /* 0x100fe20000010802 */
[----:B------:R-:W-:Y:S01]  /*7c00*/  SHF.R.U32.HI R9, RZ, 0x18, R11 ;  /* 0x00000018ff097819 */ /* 0x000fe2000001160b */
[----:B------:R-:W-:-:S02]  /*7c10*/  FFMA.FTZ R17, R218, c[0x0][0x23c], -R2 ;  /* 0x00008f00da117a23 */ /* 0x000fc40000010802 */
[----:B------:R-:W-:Y:S01]  /*7c20*/  MUFU.EX2 R227, R7 ;  /* 0x0000000700e37308 */ /* 0x000fe20000000800 */
[----:B------:R-:W-:Y:S02]  /*7c30*/  FADD.FTZ R2, R37, R123 ;  /* 0x0000007b25027221 */ /* 0x000fe40000010000 */
[----:B------:R-:W-:Y:S02]  /*7c40*/  FADD.FTZ R18, R131, R134 ;  /* 0x0000008683127221 */ /* 0x000fe40000010000 */
[----:B------:R-:W-:Y:S02]  /*7c50*/  IMAD.MOV.U32 R37, RZ, RZ, R113 ;  /* 0x000000ffff257224 */ /* 0x000fe400078e0071 */
[----:B------:R-:W-:Y:S01]  /*7c60*/  IMAD.MOV.U32 R113, RZ, RZ, R129 ;  /* 0x000000ffff717224 */ /* 0x000fe200078e0081 */
[----:B---3--:R-:W-:Y:S01]  /*7c70*/  LOP3.LUT R0, R10, 0xffff, RZ, 0xc0, !PT ;  /* 0x0000ffff0a007812 */ /* 0x008fe200078ec0ff */
[----:B------:R3:W-:Y:S01]  /*7c80*/  MUFU.EX2 R222, R16 ;  /* 0x0000001000de7308 */ /* 0x0007e20000000800 */
[----:B------:R-:W-:-:S02]  /*7c90*/  IMAD.MOV.U32 R123, RZ, RZ, R112 ;  /* 0x000000ffff7b7224 */ /* 0x000fc400078e0070 */
[----:B------:R-:W-:Y:S01]  /*7ca0*/  SHF.R.U32.HI R0, RZ, 0x8, R0 ;  /* 0x00000008ff007819 */ /* 0x000fe20000011600 */
[----:B------:R-:W-:Y:S02]  /*7cb0*/  IMAD.MOV.U32 R134, RZ, RZ, R115 ;  /* 0x000000ffff867224 */ /* 0x000fe400078e0073 */
[----:B------:R-:W-:Y:S01]  /*7cc0*/  IMAD.MOV.U32 R115, RZ, RZ, R110 ;  /* 0x000000ffff737224 */ /* 0x000fe200078e006e */
[----:B------:R-:W-:Y:S01]  /*7cd0*/  LOP3.LUT R0, R0, 0xffff, RZ, 0xc0, !PT ;  /* 0x0000ffff00007812 */ /* 0x000fe200078ec0ff */
[----:B------:R-:W-:-:S03]  /*7ce0*/  IMAD.MOV.U32 R112, RZ, RZ, R111 ;  /* 0x000000ffff707224 */ /* 0x000fc600078e006f */
[----:B------:R-:W-:Y:S02]  /*7cf0*/  ISETP.GE.U32.AND P3, PT, R235, R0, PT ;  /* 0x00000000eb00720c */ /* 0x000fe40003f66070 */
[----:B----4-:R-:W-:Y:S01]  /*7d00*/  F2FP.BF16.PACK_AB R0, R228, R231 ;  /* 0x000000e7e400723e */ /* 0x010fe200000010ff */
[----:B---3--:R-:W-:-:S03]  /*7d10*/  IMAD.MOV.U32 R16, RZ, RZ, R114 ;  /* 0x000000ffff107224 */ /* 0x008fc600078e0072 */
[C---:B------:R-:W-:Y:S02]  /*7d20*/  PRMT R145, R0.reuse, 0x7610, R145 ;  /* 0x0000761000917816 */ /* 0x040fe40000000091 */
[----:B------:R-:W-:Y:S02]  /*7d30*/  PRMT R144, R0, 0x7632, R144 ;  /* 0x0000763200907816 */ /* 0x000fe40000000090 */
[----:B------:R-:W-:Y:S01]  /*7d40*/  SHF.R.U32.HI R0, RZ, 0x18, R10 ;  /* 0x00000018ff007819 */ /* 0x000fe2000001160a */
[----:B------:R-:W-:Y:S01]  /*7d50*/  @!P5 HFMA2.BF16_V2 R224, -RZ.H0_H0, RZ.H0_H0, -R145.H0_H0 ;  /* 0x200000ffffe0d231 */ /* 0x000fe20000340991 */
[----:B------:R-:W-:Y:S01]  /*7d60*/  PRMT R80, R145, 0x5410, R144 ;  /* 0x0000541091507816 */ /* 0x000fe20000000090 */
[----:B------:R-:W-:-:S03]  /*7d70*/  @!P3 HFMA2.BF16_V2 R223, -RZ.H0_H0, RZ.H0_H0, -R144.H0_H0 ;  /* 0x200000ffffdfb231 */ /* 0x000fc60000340990 */
[----:B------:R-:W-:Y:S02]  /*7d80*/  @!P5 PRMT R145, R224, 0x5410, RZ ;  /* 0x00005410e091d816 */ /* 0x000fe400000000ff */
[----:B------:R-:W-:Y:S01]  /*7d90*/  ISETP.GE.U32.AND P5, PT, R235, R0, PT ;  /* 0x00000000eb00720c */ /* 0x000fe20003fa6070 */
[----:B------:R3:W4:Y:S01]  /*7da0*/  MUFU.EX2 R224, R6 ;  /* 0x0000000600e07308 */ /* 0x0007220000000800 */
[----:B------:R-:W-:Y:S02]  /*7db0*/  SHF.R.U32.HI R0, RZ, 0x10, R10 ;  /* 0x00000010ff007819 */ /* 0x000fe4000001160a */
[----:B------:R-:W-:Y:S02]  /*7dc0*/  @!P3 PRMT R144, R223, 0x5410, RZ ;  /* 0x00005410df90b816 */ /* 0x000fe400000000ff */
[----:B------:R-:W-:Y:S02]  /*7dd0*/  LOP3.LUT R0, R0, 0xff, RZ, 0xc0, !PT ;  /* 0x000000ff00007812 */ /* 0x000fe400078ec0ff */
[----:B------:R-:W-:-:S02]  /*7de0*/  LOP3.LUT R10, R11, 0xff, RZ, 0xc0, !PT ;  /* 0x000000ff0b0a7812 */ /* 0x000fc400078ec0ff */
[----:B------:R-:W-:Y:S02]  /*7df0*/  ISETP.GE.U32.AND P3, PT, R235, R0, PT ;  /* 0x00000000eb00720c */ /* 0x000fe40003f66070 */
[----:B------:R-:W-:-:S04]  /*7e00*/  LOP3.LUT R0, R36, 0xffff, RZ, 0xc0, !PT ;  /* 0x0000ffff24007812 */ /* 0x000fc800078ec0ff */
[----:B---3--:R-:W-:Y:S02]  /*7e10*/  SHF.R.U32.HI R6, RZ, 0x8, R0 ;  /* 0x00000008ff067819 */ /* 0x008fe40000011600 */
[----:B------:R-:W-:-:S04]  /*7e20*/  LOP3.LUT R0, R36, 0xff, RZ, 0xc0, !PT ;  /* 0x000000ff24007812 */ /* 0x000fc800078ec0ff */
[----:B------:R-:W-:Y:S02]  /*7e30*/  PRMT R72, R0, 0x5410, R6 ;  /* 0x0000541000487816 */ /* 0x000fe40000000006 */
[----:B------:R-:W-:Y:S01]  /*7e40*/  SHF.R.U32.HI R0, RZ, 0x10, R36 ;  /* 0x00000010ff007819 */ /* 0x000fe20000011624 */
[----:B------:R-:W-:Y:S01]  /*7e50*/  IMAD.MOV.U32 R36, RZ, RZ, R133 ;  /* 0x000000ffff247224 */ /* 0x000fe200078e0085 */
[----:B------:R-:W-:Y:S01]  /*7e60*/  SHF.R.U32.HI R6, RZ, 0x8, R19 ;  /* 0x00000008ff067819 */ /* 0x000fe20000011613 */
[----:B------:R-:W-:Y:S01]  /*7e70*/  IMAD.MOV.U32 R19, RZ, RZ, R25 ;  /* 0x000000ffff137224 */ /* 0x000fe200078e0019 */
[----:B------:R-:W-:Y:S01]  /*7e80*/  LOP3.LUT R7, R0, 0xff, RZ, 0xc0, !PT ;  /* 0x000000ff00077812 */ /* 0x000fe200078ec0ff */
[----:B------:R-:W-:Y:S01]  /*7e90*/  IMAD.MOV.U32 R133, RZ, RZ, R135 ;  /* 0x000000ffff857224 */ /* 0x000fe200078e0087 */
[----:B------:R-:W-:Y:S01]  /*7ea0*/  LOP3.LUT R0, R21, 0xff, RZ, 0xc0, !PT ;  /* 0x000000ff15007812 */ /* 0x000fe200078ec0ff */
[----:B------:R-:W-:Y:S01]  /*7eb0*/  IMAD.MOV.U32 R21, RZ, RZ, R37 ;  /* 0x000000ffff157224 */ /* 0x000fe200078e0025 */
[----:B------:R-:W-:Y:S01]  /*7ec0*/  PRMT R65, R22, 0x5410, R6 ;  /* 0x0000541016417816 */ /* 0x000fe20000000006 */
[----:B------:R-:W-:Y:S01]  /*7ed0*/  IMAD.MOV.U32 R22, RZ, RZ, R27 ;  /* 0x000000ffff167224 */ /* 0x000fe200078e001b */
[----:B------:R-:W-:Y:S01]  /*7ee0*/  PRMT R64, R0, 0x5410, R20 ;  /* 0x0000541000407816 */ /* 0x000fe20000000014 */
[----:B------:R-:W-:Y:S01]  /*7ef0*/  IMAD.MOV.U32 R135, RZ, RZ, R108 ;  /* 0x000000ffff877224 */ /* 0x000fe200078e006c */
[----:B----4-:R-:W-:-:S02]  /*7f00*/  F2FP.BF16.PACK_AB R0, R227, R224 ;  /* 0x000000e0e300723e */ /* 0x010fc400000010ff */
[----:B------:R-:W-:Y:S02]  /*7f10*/  SHF.R.U32.HI R6, RZ, 0x8, R23 ;  /* 0x00000008ff067819 */ /* 0x000fe40000011617 */
[C---:B------:R-:W-:Y:S02]  /*7f20*/  PRMT R143, R0.reuse, 0x7610, R143 ;  /* 0x00007610008f7816 */ /* 0x040fe4000000008f */
[----:B------:R-:W-:Y:S02]  /*7f30*/  PRMT R142, R0, 0x7632, R142 ;  /* 0x00007632008e7816 */ /* 0x000fe4000000008e */
[----:B------:R-:W-:Y:S01]  /*7f40*/  PRMT R66, R7, 0x5410, R8 ;  /* 0x0000541007427816 */ /* 0x000fe20000000008 */
[----:B------:R-:W-:Y:S01]  /*7f50*/  @!P3 HFMA2.BF16_V2 R157, -RZ.H0_H0, RZ.H0_H0, -R143.H0_H0 ;  /* 0x200000ffff9db231 */ /* 0x000fe2000034098f */
[----:B------:R-:W-:Y:S01]  /*7f60*/  LOP3.LUT R0, R11, 0xffff, RZ, 0xc0, !PT ;  /* 0x0000ffff0b007812 */ /* 0x000fe200078ec0ff */
[----:B------:R-:W-:Y:S01]  /*7f70*/  @!P5 HFMA2.BF16_V2 R174, -RZ.H0_H0, RZ.H0_H0, -R142.H0_H0 ;  /* 0x200000ffffaed231 */ /* 0x000fe2000034098e */
[----:B------:R-:W-:-:S02]  /*7f80*/  SHF.R.U32.HI R8, RZ, 0x10, R11 ;  /* 0x00000010ff087819 */ /* 0x000fc4000001160b */
[----:B------:R-:W-:Y:S02]  /*7f90*/  LOP3.LUT R7, R6, 0xffff, RZ, 0xc0, !PT ;  /* 0x0000ffff06077812 */ /* 0x000fe400078ec0ff */
[----:B------:R-:W-:Y:S02]  /*7fa0*/  SHF.R.U32.HI R6, RZ, 0x8, R0 ;  /* 0x00000008ff067819 */ /* 0x000fe40000011600 */
[----:B------:R-:W-:Y:S02]  /*7fb0*/  LOP3.LUT R0, R8, 0xff, RZ, 0xc0, !PT ;  /* 0x000000ff08007812 */ /* 0x000fe400078ec0ff */
[----:B------:R-:W-:Y:S02]  /*7fc0*/  PRMT R56, R10, 0x5410, R6 ;  /* 0x000054100a387816 */ /* 0x000fe40000000006 */
[----:B------:R-:W-:Y:S02]  /*7fd0*/  PRMT R57, R0, 0x5410, R9 ;  /* 0x0000541000397816 */ /* 0x000fe40000000009 */
[----:B------:R-:W-:-:S02]  /*7fe0*/  LOP3.LUT R0, R12, 0xffff, RZ, 0xc0, !PT ;  /* 0x0000ffff0c007812 */ /* 0x000fc400078ec0ff */
[----:B------:R-:W-:Y:S02]  /*7ff0*/  PRMT R67, R143, 0x5410, R142 ;  /* 0x000054108f437816 */ /* 0x000fe4000000008e */
[----:B------:R-:W-:Y:S02]  /*8000*/  SHF.R.U32.HI R6, RZ, 0x10, R12 ;  /* 0x00000010ff067819 */ /* 0x000fe4000001160c */
[----:B------:R-:W-:Y:S02]  /*8010*/  @!P3 PRMT R143, R157, 0x5410, RZ ;  /* 0x000054109d8fb816 */ /* 0x000fe400000000ff */
[----:B------:R-:W-:Y:S02]  /*8020*/  ISETP.GE.U32.AND P3, PT, R235, R7, PT ;  /* 0x00000007eb00720c */ /* 0x000fe40003f66070 */
[----:B------:R-:W-:Y:S02]  /*8030*/  SHF.R.U32.HI R7, RZ, 0x8, R0 ;  /* 0x00000008ff077819 */ /* 0x000fe40000011600 */
[----:B------:R-:W-:-:S02]  /*8040*/  LOP3.LUT R9, R12, 0xff, RZ, 0xc0, !PT ;  /* 0x000000ff0c097812 */ /* 0x000fc400078ec0ff */
[----:B------:R-:W-:Y:S02]  /*8050*/  SHF.R.U32.HI R8, RZ, 0x18, R12 ;  /* 0x00000018ff087819 */ /* 0x000fe4000001160c */
[----:B------:R-:W-:Y:S01]  /*8060*/  LOP3.LUT R0, R6, 0xff, RZ, 0xc0, !PT ;  /* 0x000000ff06007812 */ /* 0x000fe200078ec0ff */
[----:B------:R-:W-:Y:S01]  /*8070*/  FADD.FTZ R6, R230, R229 ;  /* 0x000000e5e6067221 */ /* 0x000fe20000010000 */
[----:B------:R-:W-:Y:S01]  /*8080*/  PRMT R59, R9, 0x5410, R7 ;  /* 0x00005410093b7816 */ /* 0x000fe20000000007 */
[----:B------:R-:W-:Y:S01]  /*8090*/  FADD.FTZ R7, R103, R101 ;  /* 0x0000006567077221 */ /* 0x000fe20000010000 */
[----:B------:R-:W-:Y:S01]  /*80a0*/  PRMT R58, R0, 0x5410, R8 ;  /* 0x00005410003a7816 */ /* 0x000fe20000000008 */
[--C-:B------:R-:W-:Y:S01]  /*80b0*/  FFMA.FTZ R0, R220, c[0x0][0x23c], -R5.reuse ;  /* 0x00008f00dc007a23 */ /* 0x100fe20000010805 */
[----:B-1----:R-:W-:Y:S01]  /*80c0*/  HMMA.16816.F32.BF16 R8, R32, R60, RZ ;  /* 0x0000003c2008723c */ /* 0x002fe200000418ff */
[----:B------:R-:W-:Y:S01]  /*80d0*/  FFMA.FTZ R5, R217, c[0x0][0x23c], -R5 ;  /* 0x00008f00d9057a23 */ /* 0x000fe20000010805 */
[----:B------:R-:W-:Y:S01]  /*80e0*/  @!P5 PRMT R142, R174, 0x5410, RZ ;  /* 0x00005410ae8ed816 */ /* 0x000fe200000000ff */
[----:B------:R1:W-:Y:S01]  /*80f0*/  MUFU.EX2 R223, R0 ;  /* 0x0000000000df7308 */ /* 0x0003e20000000800 */
[----:B------:R-:W-:-:S02]  /*8100*/  IMAD R174, R4, 0x2, R173 ;  /* 0x0000000204ae7824 */ /* 0x000fc400078e02ad */
[----:B------:R-:W-:Y:S02]  /*8110*/  IMAD.MOV.U32 R101, RZ, RZ, R21 ;  /* 0x000000ffff657224 */ /* 0x000fe400078e0015 */
[----:B------:R-:W-:Y:S01]  /*8120*/  HMMA.16816.F32.BF16 R12, R44, R60, RZ ;  /* 0x0000003c2c0c723c */ /* 0x000fe200000418ff */
[----:B------:R-:W-:Y:S02]  /*8130*/  IMAD.MOV.U32 R103, RZ, RZ, R113 ;  /* 0x000000ffff677224 */ /* 0x000fe400078e0071 */
[----:B------:R-:W-:Y:S02]  /*8140*/  IMAD.MOV.U32 R230, RZ, RZ, R118 ;  /* 0x000000ffffe67224 */ /* 0x000fe400078e0076 */
[----:B------:R-:W-:Y:S02]  /*8150*/  IMAD.MOV.U32 R229, RZ, RZ, R119 ;  /* 0x000000ffffe57224 */ /* 0x000fe400078e0077 */
[----:B-1----:R-:W-:Y:S02]  /*8160*/  FADD.FTZ R0, R240, R2 ;  /* 0x00000002f0007221 */ /* 0x002fe40000010000 */
[----:B------:R-:W-:Y:S01]  /*8170*/  FADD.FTZ R2, R39, R6 ;  /* 0x0000000627027221 */ /* 0x000fe20000010000 */
[----:B------:R1:W3:Y:S01]  /*8180*/  MUFU.EX2 R240, R5 ;  /* 0x0000000500f07308 */ /* 0x0002e20000000800 */
[----:B------:R-:W-:-:S05]  /*8190*/  FADD.FTZ R6, R38, R7 ;  /* 0x0000000726067221 */ /* 0x000fca0000010000 */
[-C--:B--2---:R-:W-:Y:S01]  /*81a0*/  HMMA.16816.F32.BF16 R128, R28, R52.reuse, R8 ;  /* 0x000000341c80723c */ /* 0x084fe20000041808 */
[----:B------:R-:W-:Y:S02]  /*81b0*/  FADD.FTZ R7, R36, R18 ;  /* 0x0000001224077221 */ /* 0x000fe40000010000 */
[----:B------:R-:W-:Y:S01]  /*81c0*/  FADD.FTZ R2, R99, R2 ;  /* 0x0000000263027221 */ /* 0x000fe20000010000 */
[----:B------:R-:W-:Y:S01]  /*81d0*/  LDSM.16.MT88.4 R36, [R174+0x6800] ;  /* 0x00680000ae24783b */ /* 0x000fe20000004200 */
[----:B------:R-:W-:Y:S02]  /*81e0*/  IMAD.MOV.U32 R18, RZ, RZ, R115 ;  /* 0x000000ffff127224 */ /* 0x000fe400078e0073 */
[----:B------:R-:W-:Y:S01]  /*81f0*/  IMAD.MOV.U32 R99, RZ, RZ, R116 ;  /* 0x000000ffff637224 */ /* 0x000fe200078e0074 */
[----:B------:R-:W-:Y:S01]  /*8200*/  HMMA.16816.F32.BF16 R108, R40, R52, R12 ;  /* 0x00000034286c723c */ /* 0x000fe2000004180c */
[----:B-1----:R-:W-:Y:S02]  /*8210*/  FADD.FTZ R5, R251, R0 ;  /* 0x00000000fb057221 */ /* 0x002fe40000010000 */
[----:B------:R-:W-:-:S02]  /*8220*/  FADD.FTZ R0, R26, R6 ;  /* 0x000000061a007221 */ /* 0x000fc40000010000 */
[----:B------:R-:W-:Y:S02]  /*8230*/  FADD.FTZ R6, R175, R7 ;  /* 0x00000007af067221 */ /* 0x000fe40000010000 */
[----:B------:R-:W-:Y:S02]  /*8240*/  FADD.FTZ R7, R98, R2 ;  /* 0x0000000262077221 */ /* 0x000fe40000010000 */
[----:B------:R-:W-:Y:S01]  /*8250*/  FADD.FTZ R2, R24, R0 ;  /* 0x0000000018027221 */ /* 0x000fe20000010000 */
[----:B---3--:R-:W-:Y:S01]  /*8260*/  F2FP.BF16.PACK_AB R0, R240, R223 ;  /* 0x000000dff000723e */ /* 0x008fe200000010ff */
[----:B------:R-:W1:Y:S01]  /*8270*/  LDSM.16.MT88.4 R24, [R174+0x6000] ;  /* 0x00600000ae18783b */ /* 0x000e620000004200 */
[----:B------:R-:W-:Y:S02]  /*8280*/  FADD.FTZ R8, R241, R5 ;  /* 0x00000005f1087221 */ /* 0x000fe40000010000 */
[----:B------:R-:W2:Y:S01]  /*8290*/  MUFU.EX2 R241, R17 ;  /* 0x0000001100f17308 */ /* 0x000ea20000000800 */
[----:B------:R-:W-:Y:S01]  /*82a0*/  PRMT R141, R0, 0x7610, R141 ;  /* 0x00007610008d7816 */ /* 0x000fe2000000008d */
[----:B------:R-:W-:Y:S01]  /*82b0*/  FADD.FTZ R5, R248, R6 ;  /* 0x00000006f8057221 */ /* 0x000fe20000010000 */
[----:B------:R-:W-:Y:S01]  /*82c0*/  PRMT R140, R0, 0x7632, R140 ;  /* 0x00007632008c7816 */ /* 0x000fe2000000008c */
[----:B------:R-:W-:-:S02]  /*82d0*/  IMAD.MOV.U32 R175, RZ, RZ, R156 ;  /* 0x000000ffffaf7224 */ /* 0x000fc400078e009c */
[----:B------:R-:W-:Y:S01]  /*82e0*/  @!P4 HFMA2.BF16_V2 R218, -RZ.H0_H0, RZ.H0_H0, -R141.H0_H0 ;  /* 0x200000ffffdac231 */ /* 0x000fe2000034098d */
[----:B------:R-:W-:Y:S01]  /*82f0*/  FADD.FTZ R14, R249, R8 ;  /* 0x00000008f90e7221 */ /* 0x000fe20000010000 */
[----:B------:R-:W-:Y:S01]  /*8300*/  PRMT R52, R141, 0x5410, R140 ;  /* 0x000054108d347816 */ /* 0x000fe2000000008c */
[----:B------:R-:W-:Y:S01]  /*8310*/  FADD.FTZ R13, R102, R7 ;  /* 0x00000007660d7221 */ /* 0x000fe20000010000 */
[----:B------:R-:W-:Y:S01]  /*8320*/  @!P3 HFMA2.BF16_V2 R217, -RZ.H0_H0, RZ.H0_H0, -R140.H0_H0 ;  /* 0x200000ffffd9b231 */ /* 0x000fe2000034098c */
[----:B------:R-:W-:Y:S01]  /*8330*/  @!P4 PRMT R141, R218, 0x5410, RZ ;  /* 0x00005410da8dc816 */ /* 0x000fe200000000ff */
[----:B------:R-:W-:Y:S02]  /*8340*/  FADD.FTZ R12, R96, R2 ;  /* 0x00000002600c7221 */ /* 0x000fe40000010000 */
[----:B------:R-:W-:Y:S01]  /*8350*/  FADD.FTZ R2, R250, R14 ;  /* 0x0000000efa027221 */ /* 0x000fe20000010000 */
[----:B------:R-:W-:Y:S01]  /*8360*/  @!P3 PRMT R140, R217, 0x5410, RZ ;  /* 0x00005410d98cb816 */ /* 0x000fe200000000ff */
[----:B------:R-:W-:Y:S01]  /*8370*/  IMAD.MOV.U32 R15, RZ, RZ, R112 ;  /* 0x000000ffff0f7224 */ /* 0x000fe200078e0070 */
[----:B--2---:R-:W-:Y:S01]  /*8380*/  F2FP.BF16.PACK_AB R0, R241, R222 ;  /* 0x000000def100723e */ /* 0x004fe200000010ff */
[----:B------:R-:W-:-:S02]  /*8390*/  IMAD.MOV.U32 R251, RZ, RZ, R117 ;  /* 0x000000fffffb7224 */ /* 0x000fc400078e0075 */
[----:B------:R-:W-:Y:S01]  /*83a0*/  IMAD.MOV.U32 R248, RZ, RZ, R18 ;  /* 0x000000fffff87224 */ /* 0x000fe200078e0012 */
[----:B------:R-:W-:Y:S01]  /*83b0*/  PRMT R60, R0, 0x7632, R60 ;  /* 0x00007632003c7816 */ /* 0x000fe2000000003c */
[----:B------:R-:W-:Y:S01]  /*83c0*/  FADD.FTZ R217, R100, R12 ;  /* 0x0000000c64d97221 */ /* 0x000fe20000010000 */
[----:B------:R-:W-:Y:S01]  /*83d0*/  PRMT R61, R0, 0x7610, R61 ;  /* 0x00007610003d7816 */ /* 0x000fe2000000003d */
[----:B------:R-:W-:Y:S02]  /*83e0*/  FADD.FTZ R0, R22, R5 ;  /* 0x0000000516007221 */ /* 0x000fe40000010000 */
[----:B------:R-:W-:Y:S01]  /*83f0*/  @!P0 HFMA2.BF16_V2 R4, -RZ.H0_H0, RZ.H0_H0, -R60.H0_H0 ;  /* 0x200000ffff048231 */ /* 0x000fe2000034093c */
[----:B------:R-:W-:Y:S01]  /*8400*/  PRMT R53, R61, 0x5410, R60 ;  /* 0x000054103d357816 */ /* 0x000fe2000000003c */
[----:B------:R-:W-:Y:S01]  /*8410*/  FADD.FTZ R218, R175, R0 ;  /* 0x00000000afda7221 */ /* 0x000fe20000010000 */
[----:B------:R-:W-:Y:S01]  /*8420*/  @!P2 HFMA2.BF16_V2 R220, -RZ.H0_H0, RZ.H0_H0, -R61.H0_H0 ;  /* 0x200000ffffdca231 */ /* 0x000fe2000034093d */
[----:B------:R-:W-:Y:S01]  /*8430*/  IMAD R175, R3, 0x2, R174 ;  /* 0x0000000203af7824 */ /* 0x000fe200078e02ae */
[----:B------:R-:W-:Y:S01]  /*8440*/  @!P0 PRMT R60, R4, 0x5410, RZ ;  /* 0x00005410043c8816 */ /* 0x000fe200000000ff */
[----:B------:R-:W-:Y:S01]  /*8450*/  IMAD.U32 R0, RZ, RZ, UR4 ;  /* 0x00000004ff007e24 */ /* 0x000fe2000f8e00ff */
[C---:B------:R-:W-:Y:S01]  /*8460*/  LEA R156, P0, R219.reuse, c[0x0][0x1f8], 0x1 ;  /* 0x00007e00db9c7a11 */ /* 0x040fe200078008ff */
[----:B------:R-:W-:Y:S01]  /*8470*/  IMAD.MOV.U32 R249, RZ, RZ, R15 ;  /* 0x000000fffff97224 */ /* 0x000fe200078e000f */
[----:B------:R-:W2:Y:S01]  /*8480*/  LDSM.16.MT88.4 R20, [R175+0x6000] ;  /* 0x00600000af14783b */ /* 0x000ea20000004200 */
[----:B------:R-:W-:Y:S01]  /*8490*/  @!P2 PRMT R61, R220, 0x5410, RZ ;  /* 0x00005410dc3da816 */ /* 0x000fe200000000ff */
[-C--:B-1----:R-:W-:Y:S01]  /*84a0*/  HMMA.16816.F32.BF16 R8, R44, R24.reuse, RZ ;  /* 0x000000182c08723c */ /* 0x082fe200000418ff */
[----:B------:R-:W-:Y:S01]  /*84b0*/  LEA.HI.X R157, R219, c[0x0][0x1fc], R246, 0x1, P0 ;  /* 0x00007f00db9d7a11 */ /* 0x000fe200000f0cf6 */
[----:B------:R-:W-:Y:S01]  /*84c0*/  FADD.FTZ R220, R252, R2 ;  /* 0x00000002fcdc7221 */ /* 0x000fe20000010000 */
[--C-:B------:R-:W-:Y:S01]  /*84d0*/  HSET2.LE.AND R2, R89, R94.reuse, PT ;  /* 0x0000005e59027233 */ /* 0x100fe20003803000 */
[----:B------:R-:W-:Y:S01]  /*84e0*/  IMAD.MOV.U32 R252, RZ, RZ, R99 ;  /* 0x000000fffffc7224 */ /* 0x000fe200078e0063 */
[----:B------:R-:W-:Y:S01]  /*84f0*/  HSET2.LE.AND R3, R56, R94, PT ;  /* 0x0000005e38037233 */ /* 0x000fe20003803000 */
[----:B------:R1:W-:Y:S01]  /*8500*/  STG.E.U16 [R156.64], R77 ;  /* 0x0000004d9c007986 */ /* 0x0003e2000c101522 */
[----:B------:R-:W-:Y:S01]  /*8510*/  IMAD.MOV.U32 R246, RZ, RZ, R103 ;  /* 0x000000fffff67224 */ /* 0x000fe200078e0067 */
[----:B------:R-:W-:Y:S01]  /*8520*/  HMMA.16816.F32.BF16 R4, R32, R24, RZ ;  /* 0x000000182004723c */ /* 0x000fe200000418ff */
[----:B------:R-:W-:Y:S01]  /*8530*/  IMAD.MOV.U32 R250, RZ, RZ, R101 ;  /* 0x000000fffffa7224 */ /* 0x000fe200078e0065 */
[----:B------:R-:W-:Y:S01]  /*8540*/  STG.E.U16 [R156.64+0x2], R88 ;  /* 0x000002589c007986 */ /* 0x000fe2000c101522 */
[----:B------:R-:W-:-:S04]  /*8550*/  USHF.L.U32 UR4, UR7, 0x6, URZ ;  /* 0x0000000607047899 */ /* 0x000fc8000800063f */
[----:B------:R-:W-:-:S09]  /*8560*/  IMAD.MOV.U32 R25, RZ, RZ, R106 ;  /* 0x000000ffff197224 */ /* 0x000fd200078e006a */
[-C--:B------:R-:W-:Y:S07]  /*8570*/  HMMA.16816.F32.BF16 R116, R40, R36.reuse, R8 ;  /* 0x000000242874723c */ /* 0x080fee0000041808 */
[----:B------:R-:W-:Y:S01]  /*8580*/  LOP3.LUT R11, R2, R132, RZ, 0xc0, !PT ;  /* 0x00000084020b7212 */ /* 0x000fe200078ec0ff */
[----:B------:R-:W-:Y:S01]  /*8590*/  HMMA.16816.F32.BF16 R112, R28, R36, R4 ;  /* 0x000000241c70723c */ /* 0x000fe20000041804 */
[----:B------:R-:W-:Y:S01]  /*85a0*/  IMAD.MOV.U32 R132, RZ, RZ, R19 ;  /* 0x000000ffff847224 */ /* 0x000fe200078e0013 */
[----:B------:R-:W-:-:S05]  /*85b0*/  HSET2.LE.AND R2, R74, R94, PT ;  /* 0x0000005e4a027233 */ /* 0x000fca0003803000 */
[----:B------:R-:W-:Y:S01]  /*85c0*/  IMAD.WIDE R36, R0, 0x2, R156 ;  /* 0x0000000200247825 */ /* 0x000fe200078e029c */
[--C-:B------:R-:W-:Y:S01]  /*85d0*/  HSET2.LE.AND R0, R90, R94.reuse, PT ;  /* 0x0000005e5a007233 */ /* 0x100fe20003803000 */
[----:B------:R-:W-:Y:S01]  /*85e0*/  LOP3.LUT R9, R2, R225, RZ, 0xc0, !PT ;  /* 0x000000e102097212 */ /* 0x000fe200078ec0ff */
[--C-:B------:R-:W-:Y:S01]  /*85f0*/  HSET2.LE.AND R2, R73, R94.reuse, PT ;  /* 0x0000005e49027233 */ /* 0x100fe20003803000 */
[----:B------:R-:W-:Y:S01]  /*8600*/  FADD.FTZ R4, R104, R13 ;  /* 0x0000000d68047221 */ /* 0x000fe20000010000 */
[----:B------:R3:W-:Y:S01]  /*8610*/  STG.E.U16 [R36.64], R76 ;  /* 0x0000004c24007986 */ /* 0x0007e2000c101522 */
[----:B------:R-:W-:Y:S01]  /*8620*/  LOP3.LUT R10, R0, R221, RZ, 0xc0, !PT ;  /* 0x000000dd000a7212 */ /* 0x000fe200078ec0ff */
[----:B------:R-:W-:Y:S01]  /*8630*/  IMAD.MOV.U32 R221, RZ, RZ, R16 ;  /* 0x000000ffffdd7224 */ /* 0x000fe200078e0010 */
[-C--:B--2---:R-:W-:Y:S01]  /*8640*/  HMMA.16816.F32.BF16 R12, R44, R20.reuse, RZ ;  /* 0x000000142c0c723c */ /* 0x084fe200000418ff */
[----:B------:R-:W2:Y:S01]  /*8650*/  LDSM.16.MT88.4 R16, [R175+0x6800] ;  /* 0x00680000af10783b */ /* 0x000ea20000004200 */
[----:B------:R-:W-:Y:S01]  /*8660*/  FADD.FTZ R219, R105, R4 ;  /* 0x0000000469db7221 */ /* 0x000fe20000010000 */
[--C-:B------:R-:W-:Y:S01]  /*8670*/  HSET2.LE.AND R0, R75, R94.reuse, PT ;  /* 0x0000005e4b007233 */ /* 0x100fe20003803000 */
[----:B------:R-:W-:Y:S01]  /*8680*/  IMAD.MOV.U32 R225, RZ, RZ, R123 ;  /* 0x000000ffffe17224 */ /* 0x000fe200078e007b */
[----:B------:R4:W-:Y:S03]  /*8690*/  STG.E.U16 [R36.64+0x2], R79 ;  /* 0x0000024f24007986 */ /* 0x0009e6000c101522 */
[----:B------:R-:W-:Y:S01]  /*86a0*/  HMMA.16816.F32.BF16 R4, R32, R20, RZ ;  /* 0x000000142004723c */ /* 0x000fe200000418ff */
[----:B------:R-:W-:Y:S01]  /*86b0*/  LOP3.LUT R8, R0, R226, RZ, 0xc0, !PT ;  /* 0x000000e200087212 */ /* 0x000fe200078ec0ff */
[----:B------:R-:W-:Y:S01]  /*86c0*/  HSET2.LE.AND R0, R57, R94, PT ;  /* 0x0000005e39007233 */ /* 0x000fe20003803000 */
[----:B------:R-:W-:-:S04]  /*86d0*/  IMAD.MOV.U32 R226, RZ, RZ, R107 ;  /* 0x000000ffffe27224 */ /* 0x000fc800078e006b */
[----:B-1----:R-:W-:Y:S01]  /*86e0*/  LOP3.LUT R77, R0, R121, RZ, 0xc0, !PT ;  /* 0x00000079004d7212 */ /* 0x002fe200078ec0ff */
[--C-:B------:R-:W-:Y:S02]  /*86f0*/  HSET2.LE.AND R0, R72, R94.reuse, PT ;  /* 0x0000005e48007233 */ /* 0x100fe40003803000 */
[----:B------:R-:W-:Y:S01]  /*8700*/  HMMA.16816.F32.BF16 R72, R32, R86, RZ ;  /* 0x000000562048723c */ /* 0x000fe200000418ff */
[----:B---3--:R-:W-:Y:S01]  /*8710*/  LOP3.LUT R76, R3, R97, RZ, 0xc0, !PT ;  /* 0x00000061034c7212 */ /* 0x008fe200078ec0ff */
[----:B------:R-:W-:-:S05]  /*8720*/  HSET2.LE.AND R3, R78, R94, PT ;  /* 0x0000005e4e037233 */ /* 0x000fca0003803000 */
[----:B------:R-:W-:Y:S01]  /*8730*/  LOP3.LUT R78, R3, R120, RZ, 0xc0, !PT ;  /* 0x00000078034e7212 */ /* 0x000fe200078ec0ff */
[----:B------:R-:W-:Y:S01]  /*8740*/  IMAD.MOV.U32 R3, RZ, RZ, R134 ;  /* 0x000000ffff037224 */ /* 0x000fe200078e0086 */
[----:B----4-:R-:W-:Y:S01]  /*8750*/  LOP3.LUT R79, R2, R95, RZ, 0xc0, !PT ;  /* 0x0000005f024f7212 */ /* 0x010fe200078ec0ff */
[----:B------:R-:W-:-:S04]  /*8760*/  IMAD.MOV.U32 R2, RZ, RZ, R122 ;  /* 0x000000ffff027224 */ /* 0x000fc800078e007a */
[-C--:B--2---:R-:W-:Y:S07]  /*8770*/  HMMA.16816.F32.BF16 R96, R28, R16.reuse, R4 ;  /* 0x000000101c60723c */ /* 0x084fee0000041804 */
[--C-:B------:R-:W-:Y:S01]  /*8780*/  HSET2.LE.AND R6, R84, R94.reuse, PT ;  /* 0x0000005e54067233 */ /* 0x100fe20003803000 */
[----:B------:R-:W-:Y:S01]  /*8790*/  HMMA.16816.F32.BF16 R100, R40, R16, R12 ;  /* 0x000000102864723c */ /* 0x000fe2000004180c */
[--C-:B------:R-:W-:Y:S01]  /*87a0*/  HSET2.LE.AND R5, R66, R94.reuse, PT ;  /* 0x0000005e42057233 */ /* 0x100fe20003803000 */
[----:B------:R-:W-:Y:S01]  /*87b0*/  LOP3.LUT R4, R0, R93, RZ, 0xc0, !PT ;  /* 0x0000005d00047212 */ /* 0x000fe200078ec0ff */
[--C-:B------:R-:W-:Y:S01]  /*87c0*/  HSET2.LE.AND R7, R81, R94.reuse, PT ;  /* 0x0000005e51077233 */ /* 0x100fe20003803000 */
[----:B------:R-:W-:Y:S01]  /*87d0*/  LOP3.LUT R6, R6, R91, RZ, 0xc0, !PT ;  /* 0x0000005b06067212 */ /* 0x000fe200078ec0ff */
[----:B------:R-:W-:Y:S01]  /*87e0*/  IMAD.U32 R0, RZ, RZ, UR4 ;  /* 0x00000004ff007e24 */ /* 0x000fe2000f8e00ff */
[----:B------:R-:W-:Y:S01]  /*87f0*/  LOP3.LUT R5, R5, R92, RZ, 0xc0, !PT ;  /* 0x0000005c05057212 */ /* 0x000fe200078ec0ff */
[--C-:B------:R-:W-:Y:S01]  /*8800*/  HSET2.LE.AND R14, R65, R94.reuse, PT ;  /* 0x0000005e410e7233 */ /* 0x100fe20003803000 */
[----:B------:R-:W-:Y:S01]  /*8810*/  HMMA.16816.F32.BF16 R72, R28, R82, R72 ;  /* 0x000000521c48723c */ /* 0x000fe20000041848 */
[--C-:B------:R-:W-:Y:S01]  /*8820*/  HSET2.LE.AND R15, R64, R94.reuse, PT ;  /* 0x0000005e400f7233 */ /* 0x100fe20003803000 */
[----:B------:R-:W-:Y:S01]  /*8830*/  LOP3.LUT R7, R7, R85, RZ, 0xc0, !PT ;  /* 0x0000005507077212 */ /* 0x000fe200078ec0ff */
[--C-:B------:R-:W-:Y:S01]  /*8840*/  HSET2.LE.AND R12, R59, R94.reuse, PT ;  /* 0x0000005e3b0c7233 */ /* 0x100fe20003803000 */
[----:B------:R-:W-:Y:S01]  /*8850*/  LOP3.LUT R90, R14, R52, RZ, 0xc0, !PT ;  /* 0x000000340e5a7212 */ /* 0x000fe200078ec0ff */
[----:B------:R-:W-:Y:S01]  /*8860*/  HSET2.LE.AND R13, R58, R94, PT ;  /* 0x0000005e3a0d7233 */ /* 0x000fe20003803000 */
[----:B------:R-:W-:-:S02]  /*8870*/  LOP3.LUT R91, R15, R53, RZ, 0xc0, !PT ;  /* 0x000000350f5b7212 */ /* 0x000fc400078ec0ff */
[----:B------:R-:W-:Y:S01]  /*8880*/  LOP3.LUT R88, R12, R80, RZ, 0xc0, !PT ;  /* 0x000000500c587212 */ /* 0x000fe200078ec0ff */
[----:B------:R-:W-:Y:S01]  /*8890*/  HMMA.16816.F32.BF16 R56, R32, R26, RZ ;  /* 0x0000001a2038723c */ /* 0x000fe200000418ff */
[----:B------:R-:W-:-:S07]  /*88a0*/  LOP3.LUT R89, R13, R67, RZ, 0xc0, !PT ;  /* 0x000000430d597212 */ /* 0x000fce00078ec0ff */
[C---:B------:R-:W-:Y:S08]  /*88b0*/  HMMA.16816.F32.BF16 R12, R32.reuse, R22, RZ ;  /* 0x00000016200c723c */ /* 0x040ff000000418ff */
[----:B------:R-:W-:Y:S08]  /*88c0*/  HMMA.16816.F32.BF16 R64, R32, R62, RZ ;  /* 0x0000003e2040723c */ /* 0x000ff000000418ff */
[C---:B------:R-:W-:Y:S08]  /*88d0*/  HMMA.16816.F32.BF16 R104, R28.reuse, R38, R56 ;  /* 0x000000261c68723c */ /* 0x040ff00000041838 */
[----:B------:R-:W-:Y:S08]  /*88e0*/  HMMA.16816.F32.BF16 R56, R28, R18, R12 ;  /* 0x000000121c38723c */ /* 0x000ff0000004180c */
[----:B------:R-:W-:Y:S01]  /*88f0*/  HMMA.16816.F32.BF16 R12, R44, R86, RZ ;  /* 0x000000562c0c723c */ /* 0x000fe200000418ff */
[----:B------:R-:W-:Y:S07]  /*8900*/  LDSM.16.MT88.4 R84, [R174+0x7800] ;  /* 0x00780000ae54783b */ /* 0x000fee0000004200 */
[----:B------:R-:W-:Y:S08]  /*8910*/  HMMA.16816.F32.BF16 R64, R28, R54, R64 ;  /* 0x000000361c40723c */ /* 0x000ff00000041840 */
[----:B------:R-:W-:Y:S07]  /*8920*/  HMMA.16816.F32.BF16 R28, R44, R62, RZ ;  /* 0x0000003e2c1c723c */ /* 0x000fee00000418ff */
[----:B------:R-:W-:Y:S01]  /*8930*/  IMAD.MOV.U32 R62, RZ, RZ, R25 ;  /* 0x000000ffff3e7224 */ /* 0x000fe200078e0019 */
[----:B------:R-:W-:Y:S01]  /*8940*/  HMMA.16816.F32.BF16 R32, R40, R82, R12 ;  /* 0x000000522820723c */ /* 0x000fe2000004180c */
[----:B------:R-:W1:Y:S01]  /*8950*/  LDSM.16.MT88.4 R12, [R173+0x7000] ;  /* 0x00700000ad0c783b */ /* 0x000e620000004200 */
[----:B------:R-:W-:-:S06]  /*8960*/  IMAD.MOV.U32 R63, RZ, RZ, R3 ;  /* 0x000000ffff3f7224 */ /* 0x000fcc00078e0003 */
[C---:B------:R-:W-:Y:S08]  /*8970*/  HMMA.16816.F32.BF16 R24, R44.reuse, R26, RZ ;  /* 0x0000001a2c18723c */ /* 0x040ff000000418ff */
[----:B------:R-:W-:Y:S07]  /*8980*/  HMMA.16816.F32.BF16 R20, R44, R22, RZ ;  /* 0x000000162c14723c */ /* 0x000fee00000418ff */
[----:B------:R-:W-:Y:S01]  /*8990*/  IMAD.MOV.U32 R47, RZ, RZ, R226 ;  /* 0x000000ffff2f7224 */ /* 0x000fe200078e00e2 */
[----:B------:R-:W-:Y:S01]  /*89a0*/  HMMA.16816.F32.BF16 R52, R40, R54, R28 ;  /* 0x000000362834723c */ /* 0x000fe2000004181c */
[----:B------:R-:W-:-:S02]  /*89b0*/  IMAD.MOV.U32 R45, RZ, RZ, R221 ;  /* 0x000000ffff2d7224 */ /* 0x000fc400078e00dd */
[----:B------:R-:W-:Y:S02]  /*89c0*/  IMAD.MOV.U32 R46, RZ, RZ, R132 ;  /* 0x000000ffff2e7224 */ /* 0x000fe400078e0084 */
[----:B------:R-:W-:Y:S02]  /*89d0*/  IMAD.MOV.U32 R226, RZ, RZ, R133 ;  /* 0x000000ffffe27224 */ /* 0x000fe400078e0085 */
[----:B------:R-:W-:Y:S01]  /*89e0*/  IMAD.MOV.U32 R221, RZ, RZ, R135 ;  /* 0x000000ffffdd7224 */ /* 0x000fe200078e0087 */
[C---:B------:R-:W-:Y:S08]  /*89f0*/  HMMA.16816.F32.BF16 R28, R40.reuse, R38, R24 ;  /* 0x00000026281c723c */ /* 0x040ff00000041818 */
[----:B------:R-:W-:Y:S01]  /*8a00*/  HMMA.16816.F32.BF16 R24, R40, R18, R20 ;  /* 0x000000122818723c */ /* 0x000fe20000041814 */
[----:B------:R-:W2:Y:S04]  /*8a10*/  LDSM.16.MT88.4 R20, [R176+0x7000] ;  /* 0x00700000b014783b */ /* 0x000ea80000004200 */
[----:B------:R-:W3:Y:S03]  /*8a20*/  LDSM.16.MT88.4 R16, [R174+0x7000] ;  /* 0x00700000ae10783b */ /* 0x000ee60000004200 */
[-C--:B-1----:R-:W-:Y:S08]  /*8a30*/  HMMA.16816.F32.BF16 R124, R8, R12.reuse, R124 ;  /* 0x0000000c087c723c */ /* 0x082ff0000004187c */
[C---:B------:R-:W-:Y:S08]  /*8a40*/  HMMA.16816.F32.BF16 R136, R4.reuse, R12, R136 ;  /* 0x0000000c0488723c */ /* 0x040ff00000041888 */
[-C--:B------:R-:W-:Y:S08]  /*8a50*/  HMMA.16816.F32.BF16 R132, R4, R14.reuse, R72 ;  /* 0x0000000e0484723c */ /* 0x080ff00000041848 */
[C---:B------:R-:W-:Y:S01]  /*8a60*/  HMMA.16816.F32.BF16 R32, R8.reuse, R14, R32 ;  /* 0x0000000e0820723c */ /* 0x040fe20000041820 */
[----:B------:R-:W1:Y:S07]  /*8a70*/  LDSM.16.MT88.4 R12, [R175+0x7000] ;  /* 0x00700000af0c783b */ /* 0x000e6e0000004200 */
[C---:B--2---:R-:W-:Y:S08]  /*8a80*/  HMMA.16816.F32.BF16 R108, R8.reuse, R20, R108 ;  /* 0x00000014086c723c */ /* 0x044ff0000004186c */
[C---:B------:R-:W-:Y:S08]  /*8a90*/  HMMA.16816.F32.BF16 R52, R8.reuse, R22, R52 ;  /* 0x000000160834723c */ /* 0x040ff00000041834 */
[C---:B---3--:R-:W-:Y:S01]  /*8aa0*/  HMMA.16816.F32.BF16 R92, R8.reuse, R16, R116 ;  /* 0x00000010085c723c */ /* 0x048fe20000041874 */
[----:B------:R-:W2:Y:S07]  /*8ab0*/  LDSM.16.MT88.4 R116, [R173+0x7800] ;  /* 0x00780000ad74783b */ /* 0x000eae0000004200 */
[C---:B------:R-:W-:Y:S08]  /*8ac0*/  HMMA.16816.F32.BF16 R28, R8.reuse, R18, R28 ;  /* 0x00000012081c723c */ /* 0x040ff0000004181c */
[C---:B-1----:R-:W-:Y:S01]  /*8ad0*/  HMMA.16816.F32.BF16 R80, R8.reuse, R12, R100 ;  /* 0x0000000c0850723c */ /* 0x042fe20000041864 */
[----:B------:R-:W1:Y:S07]  /*8ae0*/  LDSM.16.MT88.4 R100, [R176+0x7800] ;  /* 0x00780000b064783b */ /* 0x000e6e0000004200 */
[----:B------:R-:W-:Y:S01]  /*8af0*/  HMMA.16816.F32.BF16 R24, R8, R14, R24 ;  /* 0x0000000e0818723c */ /* 0x000fe20000041818 */
[----:B------:R-:W3:Y:S07]  /*8b00*/  LDSM.16.MT88.4 R8, [R175+0x7800] ;  /* 0x00780000af08783b */ /* 0x000eee0000004200 */
[C---:B------:R-:W-:Y:S08]  /*8b10*/  HMMA.16816.F32.BF16 R128, R4.reuse, R20, R128 ;  /* 0x000000140480723c */ /* 0x040ff00000041880 */
[C---:B------:R-:W-:Y:S08]  /*8b20*/  HMMA.16816.F32.BF16 R112, R4.reuse, R16, R112 ;  /* 0x000000100470723c */ /* 0x040ff00000041870 */
[C---:B------:R-:W-:Y:S07]  /*8b30*/  HMMA.16816.F32.BF16 R96, R4.reuse, R12, R96 ;  /* 0x0000000c0460723c */ /* 0x040fee0000041860 */
[----:B------:R-:W-:Y:S01]  /*8b40*/  FADD.FTZ R12, R2, R218 ;  /* 0x000000da020c7221 */ /* 0x000fe20000010000 */
[----:B------:R-:W-:Y:S01]  /*8b50*/  HMMA.16816.F32.BF16 R120, R4, R22, R64 ;  /* 0x000000160478723c */ /* 0x000fe20000041840 */
[----:B------:R-:W-:-:S04]  /*8b60*/  IMAD.U32 R2, RZ, RZ, UR26 ;  /* 0x0000001aff027e24 */ /* 0x000fc8000f8e00ff */
[----:B------:R-:W-:-:S03]  /*8b70*/  IMAD.WIDE R2, R2, 0x2, R156 ;  /* 0x0000000202027825 */ /* 0x000fc600078e029c */
[C---:B------:R-:W-:Y:S08]  /*8b80*/  HMMA.16816.F32.BF16 R104, R4.reuse, R18, R104 ;  /* 0x000000120468723c */ /* 0x040ff00000041868 */
[----:B------:R-:W-:Y:S08]  /*8b90*/  HMMA.16816.F32.BF16 R4, R4, R14, R56 ;  /* 0x0000000e0404723c */ /* 0x000ff00000041838 */
[C---:B--2---:R-:W-:Y:S08]  /*8ba0*/  HMMA.16816.F32.BF16 R136, R88.reuse, R116, R136 ;  /* 0x000000745888723c */ /* 0x044ff00000041888 */
[C---:B------:R-:W-:Y:S08]  /*8bb0*/  HMMA.16816.F32.BF16 R132, R88.reuse, R118, R132 ;  /* 0x000000765884723c */ /* 0x040ff00000041884 */
[C---:B-1----:R-:W-:Y:S08]  /*8bc0*/  HMMA.16816.F32.BF16 R128, R88.reuse, R100, R128 ;  /* 0x000000645880723c */ /* 0x042ff00000041880 */
[C---:B------:R-:W-:Y:S08]  /*8bd0*/  HMMA.16816.F32.BF16 R120, R88.reuse, R102, R120 ;  /* 0x000000665878723c */ /* 0x040ff00000041878 */
[C---:B------:R-:W-:Y:S08]  /*8be0*/  HMMA.16816.F32.BF16 R112, R88.reuse, R84, R112 ;  /* 0x000000545870723c */ /* 0x040ff00000041870 */
[C---:B------:R-:W-:Y:S08]  /*8bf0*/  HMMA.16816.F32.BF16 R104, R88.reuse, R86, R104 ;  /* 0x000000565868723c */ /* 0x040ff00000041868 */
[C---:B---3--:R-:W-:Y:S08]  /*8c00*/  HMMA.16816.F32.BF16 R96, R88.reuse, R8, R96 ;  /* 0x000000085860723c */ /* 0x048ff00000041860 */
[----:B------:R-:W-:Y:S07]  /*8c10*/  HMMA.16816.F32.BF16 R88, R88, R10, R4 ;  /* 0x0000000a5858723c */ /* 0x000fee0000041804 */
[----:B------:R-:W-:Y:S01]  /*8c20*/  IMAD.WIDE R4, R0, 0x2, R156 ;  /* 0x0000000200047825 */ /* 0x000fe200078e029c */
[----:B------:R-:W-:Y:S03]  /*8c30*/  HMMA.16816.F32.BF16 R80, R76, R8, R80 ;  /* 0x000000084c50723c */ /* 0x000fe60000041850 */
[----:B------:R-:W-:Y:S01]  /*8c40*/  FADD.FTZ R7, R247, R217 ;  /* 0x000000d9f7077221 */ /* 0x000fe20000010000 */
[----:B------:R-:W-:Y:S01]  /*8c50*/  STG.E.U16 [R4.64], R171 ;  /* 0x000000ab04007986 */ /* 0x000fe2000c101522 */
[----:B------:R-:W-:-:S02]  /*8c60*/  FADD.FTZ R6, R45, R220 ;  /* 0x000000dc2d067221 */ /* 0x000fc40000010000 */
[----:B------:R-:W-:Y:S01]  /*8c70*/  FADD.FTZ R0, R245, R219 ;  /* 0x000000dbf5007221 */ /* 0x000fe20000010000 */
[----:B------:R-:W-:Y:S01]  /*8c80*/  STG.E.U16 [R4.64+0x2], R170 ;  /* 0x000002aa04007986 */ /* 0x000fe2000c101522 */
[----:B------:R-:W-:Y:S01]  /*8c90*/  FADD.FTZ R7, R242, R7 ;  /* 0x00000007f2077221 */ /* 0x000fe20000010000 */
[C---:B------:R-:W-:Y:S01]  /*8ca0*/  HMMA.16816.F32.BF16 R124, R76.reuse, R116, R124 ;  /* 0x000000744c7c723c */ /* 0x040fe2000004187c */
[----:B------:R-:W-:Y:S01]  /*8cb0*/  FADD.FTZ R9, R46, R12 ;  /* 0x0000000c2e097221 */ /* 0x000fe20000010000 */
[----:B------:R-:W-:Y:S01]  /*8cc0*/  STG.E.U16 [R2.64], R169 ;  /* 0x000000a902007986 */ /* 0x000fe2000c101522 */
[----:B------:R-:W-:Y:S02]  /*8cd0*/  FADD.FTZ R8, R47, R6 ;  /* 0x000000062f087221 */ /* 0x000fe40000010000 */
[----:B------:R-:W-:Y:S01]  /*8ce0*/  FADD.FTZ R6, R244, R0 ;  /* 0x00000000f4067221 */ /* 0x000fe20000010000 */
[----:B------:R-:W-:Y:S01]  /*8cf0*/  STG.E.U16 [R2.64+0x2], R168 ;  /* 0x000002a802007986 */ /* 0x000fe2000c101522 */
[----:B------:R-:W-:Y:S01]  /*8d00*/  FADD.FTZ R0, R243, R7 ;  /* 0x00000007f3007221 */ /* 0x000fe20000010000 */
[----:B------:R-:W-:Y:S01]  /*8d10*/  HMMA.16816.F32.BF16 R108, R76, R100, R108 ;  /* 0x000000644c6c723c */ /* 0x000fe2000004186c */
[----:B------:R-:W-:Y:S01]  /*8d20*/  FADD.FTZ R9, R62, R9 ;  /* 0x000000093e097221 */ /* 0x000fe20000010000 */
[----:B------:R-:W-:Y:S01]  /*8d30*/  STG.E.U16 [R156.64+0x10], R216 ;  /* 0x000010d89c007986 */ /* 0x000fe2000c101522 */
[----:B------:R-:W-:-:S02]  /*8d40*/  FADD.FTZ R7, R63, R8 ;  /* 0x000000083f077221 */ /* 0x000fc40000010000 */
[----:B------:R-:W-:Y:S01]  /*8d50*/  FADD.FTZ R6, R239, R6 ;  /* 0x00000006ef067221 */ /* 0x000fe20000010000 */
[----:B------:R-:W-:Y:S01]  /*8d60*/  STG.E.U16 [R156.64+0x12], R215 ;  /* 0x000012d79c007986 */ /* 0x000fe2000c101522 */
[----:B------:R-:W-:Y:S01]  /*8d70*/  FADD.FTZ R0, R234, R0 ;  /* 0x00000000ea007221 */ /* 0x000fe20000010000 */
[C---:B------:R-:W-:Y:S01]  /*8d80*/  HMMA.16816.F32.BF16 R92, R76.reuse, R84, R92 ;  /* 0x000000544c5c723c */ /* 0x040fe2000004185c */
[----:B------:R-:W-:Y:S01]  /*8d90*/  FADD.FTZ R8, R225, R9 ;  /* 0x00000009e1087221 */ /* 0x000fe20000010000 */
[----:B------:R-:W-:Y:S01]  /*8da0*/  STG.E.U16 [R36.64+0x10], R213 ;  /* 0x000010d524007986 */ /* 0x000fe2000c101522 */
        /* <DEDUP_REMOVED lines=9> */
[----:B------:R-:W-:Y:S02]  /*8e40*/  STG.E.U16 [R4.64+0x12], R166 ;  /* 0x000012a604007986 */ /* 0x000fe4000c101522 */
[C---:B------:R-:W-:Y:S01]  /*8e50*/  HMMA.16816.F32.BF16 R100, R76.reuse, R102, R52 ;  /* 0x000000664c64723c */ /* 0x040fe20000041834 */
[----:B------:R-:W-:Y:S01]  /*8e60*/  FADD.FTZ R0, R227, R0 ;  /* 0x00000000e3007221 */ /* 0x000fe20000010000 */
[----:B------:R-:W-:Y:S03]  /*8e70*/  STG.E.U16 [R2.64+0x10], R165 ;  /* 0x000010a502007986 */ /* 0x000fe6000c101522 */
[----:B------:R-:W-:Y:S01]  /*8e80*/  FADD.FTZ R0, R222, R0 ;  /* 0x00000000de007221 */ /* 0x000fe20000010000 */
[----:B------:R-:W-:Y:S02]  /*8e90*/  STG.E.U16 [R2.64+0x12], R164 ;  /* 0x000012a402007986 */ /* 0x000fe4000c101522 */
[C---:B------:R-:W-:Y:S01]  /*8ea0*/  HMMA.16816.F32.BF16 R84, R76.reuse, R86, R28 ;  /* 0x000000564c54723c */ /* 0x040fe2000004181c */
[----:B------:R-:W-:Y:S01]  /*8eb0*/  FADD.FTZ R241, R241, R0 ;  /* 0x00000000f1f17221 */ /* 0x000fe20000010000 */
[----:B------:R-:W-:Y:S04]  /*8ec0*/  STG.E.U16 [R156.64+0x20], R212 ;  /* 0x000020d49c007986 */ /* 0x000fe8000c101522 */
[----:B------:R-:W-:Y:S02]  /*8ed0*/  STG.E.U16 [R156.64+0x22], R211 ;  /* 0x000022d39c007986 */ /* 0x000fe4000c101522 */
[----:B------:R-:W-:Y:S02]  /*8ee0*/  HMMA.16816.F32.BF16 R76, R76, R10, R24 ;  /* 0x0000000a4c4c723c */ /* 0x000fe40000041818 */
        /* <DEDUP_REMOVED lines=23> */
[----:B------:R1:W-:Y:S04]  /*9060*/  STG.E.U16 [R156.64+0x52], R199 ;  /* 0x000052c79c007986 */ /* 0x0003e8000c101522 */
[----:B------:R-:W-:Y:S04]  /*9070*/  STG.E.U16 [R36.64+0x50], R197 ;  /* 0x000050c524007986 */ /* 0x000fe8000c101522 */
[----:B------:R2:W-:Y:S04]  /*9080*/  STG.E.U16 [R36.64+0x52], R198 ;  /* 0x000052c624007986 */ /* 0x0005e8000c101522 */
[----:B------:R-:W-:Y:S04]  /*9090*/  STG.E.U16 [R4.64+0x50], R149 ;  /* 0x0000509504007986 */ /* 0x000fe8000c101522 */
[----:B------:R-:W-:Y:S04]  /*90a0*/  STG.E.U16 [R4.64+0x52], R148 ;  /* 0x0000529404007986 */ /* 0x000fe8000c101522 */
[----:B------:R-:W-:Y:S04]  /*90b0*/  STG.E.U16 [R2.64+0x50], R147 ;  /* 0x0000509302007986 */ /* 0x000fe8000c101522 */
[----:B------:R-:W-:Y:S01]  /*90c0*/  STG.E.U16 [R2.64+0x52], R146 ;  /* 0x0000529202007986 */ /* 0x000fe2000c101522 */
[----:B-1----:R-:W-:-:S03]  /*90d0*/  IADD3 R199, P0, R156, -0x80, RZ ;  /* 0xffffff809cc77810 */ /* 0x002fc60007f1e0ff */
[----:B------:R-:W-:Y:S04]  /*90e0*/  STG.E.U16 [R156.64+0x60], R196 ;  /* 0x000060c49c007986 */ /* 0x000fe8000c101522 */
[----:B------:R-:W-:Y:S01]  /*90f0*/  STG.E.U16 [R156.64+0x62], R195 ;  /* 0x000062c39c007986 */ /* 0x000fe2000c101522 */
[----:B--2---:R-:W-:-:S03]  /*9100*/  IADD3.X R198, R157, -0x1, RZ, P0, !PT ;  /* 0xffffffff9dc67810 */ /* 0x004fc600007fe4ff */
        /* <DEDUP_REMOVED lines=13> */
[----:B------:R2:W-:Y:S01]  /*91e0*/  STG.E.U16 [R2.64+0x72], R60 ;  /* 0x0000723c02007986 */ /* 0x0005e2000c101522 */
[----:B-1----:R-:W-:-:S04]  /*91f0*/  FADD.FTZ R4, R250, R8 ;  /* 0x00000008fa047221 */ /* 0x002fc80000010000 */
[----:B------:R-:W-:Y:S02]  /*9200*/  FADD.FTZ R4, R249, R4 ;  /* 0x00000004f9047221 */ /* 0x000fe40000010000 */
[----:B--2---:R-:W-:Y:S02]  /*9210*/  FADD.FTZ R2, R231, R6 ;  /* 0x00000006e7027221 */ /* 0x004fe40000010000 */
        /* <DEDUP_REMOVED lines=16> */
[----:B------:R-:W-:Y:S01]  /*9320*/  IMAD.SHL.U32 R230, R230, 0x40, RZ ;  /* 0x00000040e6e67824 */ /* 0x000fe200078e00ff */
[----:B------:R-:W1:Y:S02]  /*9330*/  S2R R242, SR_TID.X ;  /* 0x0000000000f27919 */ /* 0x000e640000002100 */
[----:B-1----:R-:W-:-:S05]  /*9340*/  IMAD.SHL.U32 R242, R242, 0x2, RZ ;  /* 0x00000002f2f27824 */ /* 0x002fca00078e00ff */
[----:B------:R-:W-:Y:S01]  /*9350*/  LOP3.LUT R242, R242, 0x6, RZ, 0xc0, !PT ;  /* 0x00000006f2f27812 */ /* 0x000fe200078ec0ff */
        /* <DEDUP_REMOVED lines=8> */
[----:B------:R-:W-:Y:S02]  /*93e0*/  IMAD.MOV.U32 R251, RZ, RZ, 0x20 ;  /* 0x00000020fffb7424 */ /* 0x000fe400078e00ff */
[----:B------:R-:W-:Y:S02]  /*93f0*/  IMAD.SHL.U32 R230, R230, 0x10, RZ ;  /* 0x00000010e6e67824 */ /* 0x000fe400078e00ff */
[----:B------:R-:W-:Y:S01]  /*9400*/  IMAD.WIDE.U32 R12, R251, c[0x0][0x1a0], RZ ;  /* 0x00006800fb0c7a25 */ /* 0x000fe200078e00ff */
[----:B------:R-:W-:-:S03]  /*9410*/  @!P0 LEA R10, P3, R2, c[0x0][0x170], 0x1 ;  /* 0x00005c00020a8a11 */ /* 0x000fc600078608ff */
[----:B------:R-:W-:Y:S01]  /*9420*/  IMAD.IADD R3, R3, 0x1, R0 ;  /* 0x0000000103037824 */ /* 0x000fe200078e0200 */
[----:B------:R-:W-:Y:S01]  /*9430*/  @!P0 IADD3 R0, P1, R230, R2, RZ ;  /* 0x00000002e6008210 */ /* 0x000fe20007f3e0ff */
[----:B------:R-:W-:Y:S01]  /*9440*/  IMAD R6, R251, c[0x0][0x1a4], RZ ;  /* 0x00006900fb067a24 */ /* 0x000fe200078e02ff */
[C---:B------:R-:W-:Y:S01]  /*9450*/  @!P0 IADD3 R4, P2, R2.reuse, R12, RZ ;  /* 0x0000000c02048210 */ /* 0x040fe20007f5e0ff */
[----:B------:R-:W-:Y:S01]  /*9460*/  @!P0 IMAD.MOV.U32 R5, RZ, RZ, 0x30 ;  /* 0x00000030ff058424 */ /* 0x000fe200078e00ff */
[--C-:B------:R-:W-:Y:S01]  /*9470*/  @!P0 LEA.HI.X R11, R2, c[0x0][0x174], R3.reuse, 0x1, P3 ;  /* 0x00005d00020b8a11 */ /* 0x100fe200018f0c03 */
[--C-:B------:R-:W-:Y:S01]  /*9480*/  @!P0 IMAD.X R7, R229, 0x1, R3.reuse, P1 ;  /* 0x00000001e5078824 */ /* 0x100fe200008e0603 */
[----:B------:R-:W-:Y:S01]  /*9490*/  @!P0 IADD3.X R12, R3, R13, R6, P2, !PT ;  /* 0x0000000d030c8210 */ /* 0x000fe200017fe406 */
[C---:B------:R-:W-:Y:S01]  /*94a0*/  @!P0 IMAD.WIDE.U32 R2, R5.reuse, c[0x0][0x1a0], R2 ;  /* 0x0000680005028a25 */ /* 0x040fe200078e0002 */
[----:B------:R-:W-:Y:S02]  /*94b0*/  @!P0 LEA R8, P2, R0, c[0x0][0x170], 0x1 ;  /* 0x00005c0000088a11 */ /* 0x000fe400078408ff */
[----:B------:R-:W-:Y:S01]  /*94c0*/  @!P0 LEA R6, P1, R4, c[0x0][0x170], 0x1 ;  /* 0x00005c0004068a11 */ /* 0x000fe200078208ff */
[----:B------:R-:W-:Y:S01]  /*94d0*/  @!P0 IMAD R5, R5, c[0x0][0x1a4], RZ ;  /* 0x0000690005058a24 */ /* 0x000fe200078e02ff */
[----:B------:R-:W-:-:S02]  /*94e0*/  @!P0 LEA.HI.X R9, R0, c[0x0][0x174], R7, 0x1, P2 ;  /* 0x00005d0000098a11 */ /* 0x000fc400010f0c07 */
        /* <DEDUP_REMOVED lines=26> */
[----:B-1----:R-:W1:Y:S04]  /*9690*/  LDSM.16.M88.4 R8, [R179+0x2000] ;  /* 0x00200000b308783b */ /* 0x002e680000000200 */
[----:B------:R-:W3:Y:S04]  /*96a0*/  LDSM.16.M88.4 R24, [R172+0x5000] ;  /* 0x00500000ac18783b */ /* 0x000ee80000000200 */
[----:B------:R-:W4:Y:S04]  /*96b0*/  LDSM.16.M88.4 R16, [R172+0x5800] ;  /* 0x00580000ac10783b */ /* 0x000f280000000200 */
[----:B------:R-:W5:Y:S04]  /*96c0*/  LDSM.16.M88.4 R12, [R179] ;  /* 0x00000000b30c783b */ /* 0x000f680000000200 */
[----:B--2---:R-:W-:Y:S04]  /*96d0*/  LDSM.16.M88.4 R4, [R182+0x2000] ;  /* 0x00200000b604783b */ /* 0x004fe80000000200 */
[----:B------:R-:W2:Y:S04]  /*96e0*/  LDSM.16.M88.4 R52, [R178+0x5000] ;  /* 0x00500000b234783b */ /* 0x000ea80000000200 */
[----:B------:R-:W-:Y:S04]  /*96f0*/  LDSM.16.M88.4 R40, [R178+0x4000] ;  /* 0x00400000b228783b */ /* 0x000fe80000000200 */
[----:B------:R-:W2:Y:S04]  /*9700*/  LDSM.16.M88.4 R20, [R182] ;  /* 0x00000000b614783b */ /* 0x000ea80000000200 */
[----:B------:R-:W2:Y:S04]  /*9710*/  LDSM.16.M88.4 R44, [R178+0x4800] ;  /* 0x00480000b22c783b */ /* 0x000ea80000000200 */
[----:B------:R-:W2:Y:S01]  /*9720*/  LDSM.16.M88.4 R56, [R178+0x5800] ;  /* 0x00580000b238783b */ /* 0x000ea20000000200 */
[----:B-1----:R-:W-:Y:S01]  /*9730*/  HMMA.16816.F32.BF16 R152, R8, R32, RZ ;  /* 0x000000200898723c */ /* 0x002fe200000418ff */
[----:B------:R-:W-:-:S02]  /*9740*/  IMAD R0, R232, 0x40, R242 ;  /* 0x00000040e8007824 */ /* 0x000fc400078e02f2 */
[----:B------:R-:W0:Y:S05]  /*9750*/  LDGDEPBAR ;  /* 0x00000000000079af */ /* 0x000e2a0000000000 */
[C---:B------:R-:W-:Y:S08]  /*9760*/  HMMA.16816.F32.BF16 R144, R8.reuse, R28, RZ ;  /* 0x0000001c0890723c */ /* 0x040ff000000418ff */
[C---:B---3--:R-:W-:Y:S08]  /*9770*/  HMMA.16816.F32.BF16 R72, R8.reuse, R24, RZ ;  /* 0x000000180848723c */ /* 0x048ff000000418ff */
[C---:B----4-:R-:W-:Y:S08]  /*9780*/  HMMA.16816.F32.BF16 R60, R8.reuse, R16, RZ ;  /* 0x00000010083c723c */ /* 0x050ff000000418ff */
[C---:B------:R-:W-:Y:S08]  /*9790*/  HMMA.16816.F32.BF16 R148, R8.reuse, R34, RZ ;  /* 0x000000220894723c */ /* 0x040ff000000418ff */
[C---:B------:R-:W-:Y:S08]  /*97a0*/  HMMA.16816.F32.BF16 R140, R8.reuse, R30, RZ ;  /* 0x0000001e088c723c */ /* 0x040ff000000418ff */
[C---:B------:R-:W-:Y:S08]  /*97b0*/  HMMA.16816.F32.BF16 R64, R8.reuse, R26, RZ ;  /* 0x0000001a0840723c */ /* 0x040ff000000418ff */
[----:B------:R-:W-:Y:S08]  /*97c0*/  HMMA.16816.F32.BF16 R36, R8, R18, RZ ;  /* 0x000000120824723c */ /* 0x000ff000000418ff */
[C---:B-----5:R-:W-:Y:S08]  /*97d0*/  HMMA.16816.F32.BF16 R8, R12.reuse, R32, RZ ;  /* 0x000000200c08723c */ /* 0x060ff000000418ff */
[C---:B------:R-:W-:Y:S01]  /*97e0*/  HMMA.16816.F32.BF16 R208, R12.reuse, R34, RZ ;  /* 0x000000220cd0723c */ /* 0x040fe200000418ff */
[----:B------:R-:W-:Y:S07]  /*97f0*/  LDSM.16.M88.4 R32, [R183] ;  /* 0x00000000b720783b */ /* 0x000fee0000000200 */
[C---:B------:R-:W-:Y:S08]  /*9800*/  HMMA.16816.F32.BF16 R164, R12.reuse, R16, RZ ;  /* 0x000000100ca4723c */ /* 0x040ff000000418ff */
[C---:B------:R-:W-:Y:S01]  /*9810*/  HMMA.16816.F32.BF16 R220, R12.reuse, R18, RZ ;  /* 0x000000120cdc723c */ /* 0x040fe200000418ff */
[----:B------:R-:W1:Y:S07]  /*9820*/  LDSM.16.M88.4 R16, [R180] ;  /* 0x00000000b410783b */ /* 0x000e6e0000000200 */
[C---:B------:R-:W-:Y:S08]  /*9830*/  HMMA.16816.F32.BF16 R160, R12.reuse, R28, RZ ;  /* 0x0000001c0ca0723c */ /* 0x040ff000000418ff */
[C---:B------:R-:W-:Y:S01]  /*9840*/  HMMA.16816.F32.BF16 R204, R12.reuse, R30, RZ ;  /* 0x0000001e0ccc723c */ /* 0x040fe200000418ff */
[----:B------:R-:W-:Y:S07]  /*9850*/  LDSM.16.M88.4 R28, [R186] ;  /* 0x00000000ba1c783b */ /* 0x000fee0000000200 */
[C---:B------:R-:W-:Y:S08]  /*9860*/  HMMA.16816.F32.BF16 R168, R12.reuse, R24, RZ ;  /* 0x000000180ca8723c */ /* 0x040ff000000418ff */
[----:B------:R-:W-:Y:S01]  /*9870*/  HMMA.16816.F32.BF16 R200, R12, R26, RZ ;  /* 0x0000001a0cc8723c */ /* 0x000fe200000418ff */
[----:B------:R-:W3:Y:S04]  /*9880*/  LDSM.16.M88.4 R12, [R180+0x2000] ;  /* 0x00200000b40c783b */ /* 0x000ee80000000200 */
[----:B------:R-:W4:Y:S03]  /*9890*/  LDSM.16.M88.4 R24, [R185] ;  /* 0x00000000b918783b */ /* 0x000f260000000200 */
[----:B--2---:R-:W-:Y:S08]  /*98a0*/  HMMA.16816.F32.BF16 R244, R4, R52, R72 ;  /* 0x0000003404f4723c */ /* 0x004ff00000041848 */
[----:B------:R-:W-:Y:S01]  /*98b0*/  HMMA.16816.F32.BF16 R72, R20, R40, R8 ;  /* 0x000000281448723c */ /* 0x000fe20000041808 */
[----:B------:R-:W-:Y:S07]  /*98c0*/  LDSM.16.M88.4 R8, [R181] ;  /* 0x00000000b508783b */ /* 0x000fee0000000200 */
[C---:B------:R-:W-:Y:S08]  /*98d0*/  HMMA.16816.F32.BF16 R196, R4.reuse, R54, R64 ;  /* 0x0000003604c4723c */ /* 0x040ff00000041840 */
[C---:B------:R-:W-:Y:S08]  /*98e0*/  HMMA.16816.F32.BF16 R228, R4.reuse, R40, R152 ;  /* 0x0000002804e4723c */ /* 0x040ff00000041898 */
[-C--:B------:R-:W-:Y:S08]  /*98f0*/  HMMA.16816.F32.BF16 R216, R4, R42.reuse, R148 ;  /* 0x0000002a04d8723c */ /* 0x080ff00000041894 */
[----:B------:R-:W-:Y:S01]  /*9900*/  HMMA.16816.F32.BF16 R64, R20, R42, R208 ;  /* 0x0000002a1440723c */ /* 0x000fe200000418d0 */
[----:B------:R-:W2:Y:S07]  /*9910*/  LDSM.16.M88.4 R40, [R177] ;  /* 0x00000000b128783b */ /* 0x000eae0000000200 */
[C---:B------:R-:W-:Y:S08]  /*9920*/  HMMA.16816.F32.BF16 R248, R4.reuse, R44, R144 ;  /* 0x0000002c04f8723c */ /* 0x040ff00000041890 */
[C---:B------:R-:W-:Y:S08]  /*9930*/  HMMA.16816.F32.BF16 R224, R4.reuse, R56, R60 ;  /* 0x0000003804e0723c */ /* 0x040ff0000004183c */
[C---:B------:R-:W-:Y:S08]  /*9940*/  HMMA.16816.F32.BF16 R212, R4.reuse, R46, R140 ;  /* 0x0000002e04d4723c */ /* 0x040ff0000004188c */
[----:B------:R-:W-:Y:S01]  /*9950*/  HMMA.16816.F32.BF16 R192, R4, R58, R36 ;  /* 0x0000003a04c0723c */ /* 0x000fe20000041824 */
[----:B------:R-:W5:Y:S04]  /*9960*/  LDSM.16.M88.4 R36, [R184] ;  /* 0x00000000b824783b */ /* 0x000f680000000200 */
[----:B------:R-:W2:Y:S03]  /*9970*/  LDSM.16.M88.4 R4, [R181+0x2000] ;  /* 0x00200000b504783b */ /* 0x000ea60000000200 */
[C---:B------:R-:W-:Y:S08]  /*9980*/  HMMA.16816.F32.BF16 R160, R20.reuse, R44, R160 ;  /* 0x0000002c14a0723c */ /* 0x040ff000000418a0 */
[C---:B------:R-:W-:Y:S08]  /*9990*/  HMMA.16816.F32.BF16 R140, R20.reuse, R46, R204 ;  /* 0x0000002e148c723c */ /* 0x040ff000000418cc */
[----:B------:R-:W-:Y:S08]  /*99a0*/  HMMA.16816.F32.BF16 R60, R20, R54, R200 ;  /* 0x00000036143c723c */ /* 0x000ff000000418c8 */
[----:B-1----:R-:W-:Y:S08]  /*99b0*/  HMMA.16816.F32.BF16 R44, R16, R32, R72 ;  /* 0x00000020102c723c */ /* 0x002ff00000041848 */
[----:B------:R-:W-:Y:S08]  /*99c0*/  HMMA.16816.F32.BF16 R152, R20, R52, R168 ;  /* 0x000000341498723c */ /* 0x000ff000000418a8 */
[C---:B---3--:R-:W-:Y:S08]  /*99d0*/  HMMA.16816.F32.BF16 R52, R12.reuse, R32, R228 ;  /* 0x000000200c34723c */ /* 0x048ff000000418e4 */
[-C--:B------:R-:W-:Y:S08]  /*99e0*/  HMMA.16816.F32.BF16 R72, R12, R34.reuse, R216 ;  /* 0x000000220c48723c */ /* 0x080ff000000418d8 */
[----:B------:R-:W-:Y:S08]  /*99f0*/  HMMA.16816.F32.BF16 R32, R16, R34, R64 ;  /* 0x000000221020723c */ /* 0x000ff00000041840 */
[C---:B------:R-:W-:Y:S08]  /*9a00*/  HMMA.16816.F32.BF16 R148, R20.reuse, R56, R164 ;  /* 0x000000381494723c */ /* 0x040ff000000418a4 */
[----:B------:R-:W-:Y:S01]  /*9a10*/  HMMA.16816.F32.BF16 R144, R20, R58, R220 ;  /* 0x0000003a1490723c */ /* 0x000fe200000418dc */
[----:B------:R-:W1:Y:S01]  /*9a20*/  LDSM.16.M88.4 R20, [R177+0x800] ;  /* 0x00080000b114783b */ /* 0x000e620000000200 */
[----:B------:R-:W-:-:S06]  /*9a30*/  IADD3 R2, R0, 0x1, RZ ;  /* 0x0000000100027810 */ /* 0x000fcc0007ffe0ff */
[----:B----4-:R-:W-:Y:S08]  /*9a40*/  HMMA.16816.F32.BF16 R64, R16, R26, R60 ;  /* 0x0000001a1040723c */ /* 0x010ff0000004183c */
[----:B--2---:R-:W-:Y:S08]  /*9a50*/  HMMA.16816.F32.BF16 R60, R8, R40, R44 ;  /* 0x00000028083c723c */ /* 0x004ff0000004182c */
[C---:B------:R-:W-:Y:S08]  /*9a60*/  HMMA.16816.F32.BF16 R164, R12.reuse, R28, R248 ;  /* 0x0000001c0ca4723c */ /* 0x040ff000000418f8 */
[C---:B------:R-:W-:Y:S08]  /*9a70*/  HMMA.16816.F32.BF16 R244, R12.reuse, R24, R244 ;  /* 0x000000180cf4723c */ /* 0x040ff000000418f4 */
[C---:B-----5:R-:W-:Y:S08]  /*9a80*/  HMMA.16816.F32.BF16 R224, R12.reuse, R36, R224 ;  /* 0x000000240ce0723c */ /* 0x060ff000000418e0 */
[C---:B------:R-:W-:Y:S08]  /*9a90*/  HMMA.16816.F32.BF16 R212, R12.reuse, R30, R212 ;  /* 0x0000001e0cd4723c */ /* 0x040ff000000418d4 */
[C---:B------:R-:W-:Y:S08]  /*9aa0*/  HMMA.16816.F32.BF16 R196, R12.reuse, R26, R196 ;  /* 0x0000001a0cc4723c */ /* 0x040ff000000418c4 */
[----:B------:R-:W-:Y:S01]  /*9ab0*/  HMMA.16816.F32.BF16 R200, R12, R38, R192 ;  /* 0x000000260cc8723c */ /* 0x000fe200000418c0 */
[----:B------:R-:W2:Y:S07]  /*9ac0*/  I2F R13, R2 ;  /* 0x00000002000d7306 */ /* 0x000eae0000201400 */
[----:B------:R-:W-:Y:S01]  /*9ad0*/  HMMA.16816.F32.BF16 R52, R4, R40, R52 ;  /* 0x000000280434723c */ /* 0x000fe20000041834 */
[----:B------:R-:W-:-:S07]  /*9ae0*/  IADD3 R3, R0, 0x8, RZ ;  /* 0x0000000800037810 */ /* 0x000fce0007ffe0ff */
[----:B------:R-:W-:Y:S08]  /*9af0*/  HMMA.16816.F32.BF16 R56, R16, R28, R160 ;  /* 0x0000001c1038723c */ /* 0x000ff000000418a0 */
[----:B------:R-:W-:Y:S01]  /*9b00*/  HMMA.16816.F32.BF16 R32, R8, R42, R32 ;  /* 0x0000002a0820723c */ /* 0x000fe20000041820 */
[----:B------:R3:W4:Y:S01]  /*9b10*/  I2F R12, R3 ;  /* 0x00000003000c7306 */ /* 0x0007220000201400 */
[CC--:B--2---:R-:W-:Y:S01]  /*9b20*/  FFMA.FTZ R15, R13.reuse, R187.reuse, R61 ;  /* 0x000000bb0d0f7223 */ /* 0x0c4fe2000001003d */
[----:B------:R-:W-:Y:S01]  /*9b30*/  ISETP.GE.AND P5, PT, R2, R48, PT ;  /* 0x000000300200720c */ /* 0x000fe20003fa6270 */
[----:B------:R-:W-:-:S04]  /*9b40*/  FFMA.FTZ R14, R13, R187, R63 ;  /* 0x000000bb0d0e7223 */ /* 0x000fc8000001003f */
[----:B------:R-:W-:Y:S01]  /*9b50*/  HMMA.16816.F32.BF16 R40, R4, R42, R72 ;  /* 0x0000002a0428723c */ /* 0x000fe20000041848 */
[C---:B------:R-:W-:Y:S02]  /*9b60*/  ISETP.GE.AND P4, PT, R2.reuse, R49, PT ;  /* 0x000000310200720c */ /* 0x040fe40003f86270 */
[C---:B------:R-:W-:Y:S02]  /*9b70*/  ISETP.GE.AND P3, PT, R2.reuse, R51, PT ;  /* 0x000000330200720c */ /* 0x040fe40003f66270 */
[----:B------:R-:W-:Y:S02]  /*9b80*/  ISETP.GE.AND P1, PT, R2, R50, PT ;  /* 0x000000320200720c */ /* 0x000fe40003f26270 */
[----:B------:R-:W-:Y:S02]  /*9b90*/  IADD3 R2, R0, 0x9, RZ ;  /* 0x0000000900027810 */ /* 0x000fe40007ffe0ff */
[----:B------:R-:W-:Y:S02]  /*9ba0*/  FSEL R72, R15, -INF , !P5 ;  /* 0xff8000000f487808 */ /* 0x000fe40006800000 */
[----:B------:R-:W-:Y:S01]  /*9bb0*/  FSEL R158, R14, -INF , !P4 ;  /* 0xff8000000e9e7808 */ /* 0x000fe20006000000 */
[----:B------:R-:W-:Y:S01]  /*9bc0*/  FFMA.FTZ R15, R13, R187, R53 ;  /* 0x000000bb0d0f7223 */ /* 0x000fe20000010035 */
[----:B------:R-:W-:-:S02]  /*9bd0*/  ISETP.GE.AND P6, PT, R3, R48, PT ;  /* 0x000000300300720c */ /* 0x000fc40003fc6270 */
[C---:B------:R-:W-:Y:S02]  /*9be0*/  ISETP.GE.AND P2, PT, R3.reuse, R49, PT ;  /* 0x000000310300720c */ /* 0x040fe40003f46270 */
[C---:B------:R-:W-:Y:S02]  /*9bf0*/  ISETP.GE.AND P5, PT, R3.reuse, R51, PT ;  /* 0x000000330300720c */ /* 0x040fe40003fa6270 */
[----:B------:R-:W-:Y:S01]  /*9c00*/  ISETP.GE.AND P4, PT, R3, R50, PT ;  /* 0x000000320300720c */ /* 0x000fe20003f86270 */
[-C--:B---3--:R-:W-:Y:S02]  /*9c10*/  FFMA.FTZ R3, R13, R187.reuse, R55 ;  /* 0x000000bb0d037223 */ /* 0x088fe40000010037 */
[----:B------:R-:W2:Y:S01]  /*9c20*/  I2F R13, R2 ;  /* 0x00000002000d7306 */ /* 0x000ea20000201400 */
[----:B------:R-:W-:Y:S01]  /*9c30*/  HMMA.16816.F32.BF16 R140, R16, R30, R140 ;  /* 0x0000001e108c723c */ /* 0x000fe2000004188c */
[----:B------:R-:W-:Y:S01]  /*9c40*/  FSEL R195, R15, -INF , !P3 ;  /* 0xff8000000fc37808 */ /* 0x000fe20005800000 */
[----:B----4-:R-:W-:-:S02]  /*9c50*/  FFMA.FTZ R15, R12, R187, R32 ;  /* 0x000000bb0c0f7223 */ /* 0x010fc40000010020 */
[----:B------:R-:W-:Y:S01]  /*9c60*/  FFMA.FTZ R14, R12, R187, R34 ;  /* 0x000000bb0c0e7223 */ /* 0x000fe20000010022 */
[----:B------:R-:W-:-:S03]  /*9c70*/  FSEL R204, R3, -INF , !P1 ;  /* 0xff80000003cc7808 */ /* 0x000fc60004800000 */
[----:B-1----:R-:W-:Y:S01]  /*9c80*/  HMMA.16816.F32.BF16 R44, R8, R20, R56 ;  /* 0x00000014082c723c */ /* 0x002fe20000041838 */
[----:B------:R-:W-:Y:S02]  /*9c90*/  IADD3 R3, R0, 0x10, RZ ;  /* 0x0000001000037810 */ /* 0x000fe40007ffe0ff */
[----:B------:R-:W-:Y:S01]  /*9ca0*/  FSEL R159, R15, -INF , !P6 ;  /* 0xff8000000f9f7808 */ /* 0x000fe20007000000 */
[-C--:B------:R-:W-:Y:S01]  /*9cb0*/  FFMA.FTZ R15, R12, R187.reuse, R40 ;  /* 0x000000bb0c0f7223 */ /* 0x080fe20000010028 */
[----:B------:R-:W-:Y:S01]  /*9cc0*/  FSEL R160, R14, -INF , !P2 ;  /* 0xff8000000ea07808 */ /* 0x000fe20005000000 */
[----:B------:R-:W-:Y:S02]  /*9cd0*/  FFMA.FTZ R14, R12, R187, R42 ;  /* 0x000000bb0c0e7223 */ /* 0x000fe4000001002a */
[C---:B------:R-:W-:Y:S01]  /*9ce0*/  HMMA.16816.F32.BF16 R152, R16.reuse, R24, R152 ;  /* 0x000000181098723c */ /* 0x040fe20000041898 */
[----:B------:R-:W1:Y:S01]  /*9cf0*/  LDSM.16.M88.4 R24, [R177+0x1000] ;  /* 0x00100000b118783b */ /* 0x000e620000000200 */
[----:B------:R3:W4:Y:S06]  /*9d00*/  I2F R12, R3 ;  /* 0x00000003000c7306 */ /* 0x00072c0000201400 */
[----:B------:R-:W-:Y:S01]  /*9d10*/  HMMA.16816.F32.BF16 R148, R16, R36, R148 ;  /* 0x000000241094723c */ /* 0x000fe20000041894 */
[----:B------:R-:W-:-:S07]  /*9d20*/  ISETP.GE.AND P3, PT, R2, R48, PT ;  /* 0x000000300200720c */ /* 0x000fce0003f66270 */
[----:B------:R-:W-:Y:S01]  /*9d30*/  HMMA.16816.F32.BF16 R144, R16, R38, R144 ;  /* 0x000000261090723c */ /* 0x000fe20000041890 */
[----:B------:R-:W-:-:S07]  /*9d40*/  ISETP.GE.AND P1, PT, R2, R49, PT ;  /* 0x000000310200720c */ /* 0x000fce0003f26270 */
[----:B------:R-:W-:Y:S01]  /*9d50*/  HMMA.16816.F32.BF16 R36, R4, R20, R164 ;  /* 0x000000140424723c */ /* 0x000fe200000418a4 */
[CC--:B--2---:R-:W-:Y:S02]  /*9d60*/  FFMA.FTZ R16, R13.reuse, R187.reuse, R33 ;  /* 0x000000bb0d107223 */ /* 0x0c4fe40000010021 */
[----:B------:R-:W-:Y:S01]  /*9d70*/  FFMA.FTZ R17, R13, R187, R35 ;  /* 0x000000bb0d117223 */ /* 0x000fe20000010023 */
[C---:B------:R-:W-:Y:S02]  /*9d80*/  ISETP.GE.AND P6, PT, R2.reuse, R51, PT ;  /* 0x000000330200720c */ /* 0x040fe40003fc6270 */
[----:B------:R-:W-:Y:S02]  /*9d90*/  ISETP.GE.AND P2, PT, R2, R50, PT ;  /* 0x000000320200720c */ /* 0x000fe40003f46270 */
[----:B------:R-:W-:Y:S02]  /*9da0*/  IADD3 R2, R0, 0x11, RZ ;  /* 0x0000001100027810 */ /* 0x000fe40007ffe0ff */
[----:B------:R-:W-:-:S02]  /*9db0*/  FSEL R193, R15, -INF , !P5 ;  /* 0xff8000000fc17808 */ /* 0x000fc40006800000 */
[----:B------:R-:W-:Y:S02]  /*9dc0*/  FSEL R194, R14, -INF , !P4 ;  /* 0xff8000000ec27808 */ /* 0x000fe40006000000 */
[----:B------:R-:W-:Y:S02]  /*9dd0*/  FSEL R73, R16, -INF , !P3 ;  /* 0xff80000010497808 */ /* 0x000fe40005800000 */
[----:B------:R-:W-:Y:S01]  /*9de0*/  FSEL R75, R17, -INF , !P1 ;  /* 0xff800000114b7808 */ /* 0x000fe20004800000 */
[----:B------:R-:W-:Y:S01]  /*9df0*/  FFMA.FTZ R14, R13, R187, R41 ;  /* 0x000000bb0d0e7223 */ /* 0x000fe20000010029 */
[C---:B------:R-:W-:Y:S02]  /*9e00*/  ISETP.GE.AND P5, PT, R3.reuse, R48, PT ;  /* 0x000000300300720c */ /* 0x040fe40003fa6270 */
[C---:B------:R-:W-:Y:S02]  /*9e10*/  ISETP.GE.AND P4, PT, R3.reuse, R49, PT ;  /* 0x000000310300720c */ /* 0x040fe40003f86270 */
[----:B------:R-:W-:-:S02]  /*9e20*/  ISETP.GE.AND P3, PT, R3, R51, PT ;  /* 0x000000330300720c */ /* 0x000fc40003f66270 */
[----:B------:R-:W-:Y:S01]  /*9e30*/  ISETP.GE.AND P1, PT, R3, R50, PT ;  /* 0x000000320300720c */ /* 0x000fe20003f26270 */
[-C--:B---3--:R-:W-:Y:S02]  /*9e40*/  FFMA.FTZ R3, R13, R187.reuse, R43 ;  /* 0x000000bb0d037223 */ /* 0x088fe4000001002b */
[----:B------:R-:W2:Y:S01]  /*9e50*/  I2F R13, R2 ;  /* 0x00000002000d7306 */ /* 0x000ea20000201400 */
[----:B------:R-:W-:Y:S01]  /*9e60*/  FSEL R189, R14, -INF , !P6 ;  /* 0xff8000000ebd7808 */ /* 0x000fe20007000000 */
[-C--:B------:R-:W-:Y:S01]  /*9e70*/  HMMA.16816.F32.BF16 R32, R8, R22.reuse, R140 ;  /* 0x000000160820723c */ /* 0x080fe2000004188c */
[-C--:B----4-:R-:W-:Y:S01]  /*9e80*/  FFMA.FTZ R14, R12, R187.reuse, R46 ;  /* 0x000000bb0c0e7223 */ /* 0x090fe2000001002e */
[----:B------:R-:W-:Y:S02]  /*9e90*/  FSEL R192, R3, -INF , !P2 ;  /* 0xff80000003c07808 */ /* 0x000fe40005000000 */
[----:B------:R-:W-:Y:S01]  /*9ea0*/  IADD3 R3, R0, 0x18, RZ ;  /* 0x0000001800037810 */ /* 0x000fe20007ffe0ff */
[-C--:B------:R-:W-:Y:S01]  /*9eb0*/  FFMA.FTZ R15, R12, R187.reuse, R44 ;  /* 0x000000bb0c0f7223 */ /* 0x080fe2000001002c */
[----:B------:R-:W-:Y:S01]  /*9ec0*/  FSEL R166, R14, -INF , !P4 ;  /* 0xff8000000ea67808 */ /* 0x000fe20006000000 */
[CC--:B------:R-:W-:Y:S01]  /*9ed0*/  FFMA.FTZ R16, R12.reuse, R187.reuse, R36 ;  /* 0x000000bb0c107223 */ /* 0x0c0fe20000010024 */
[----:B------:R-:W-:Y:S01]  /*9ee0*/  HMMA.16816.F32.BF16 R28, R4, R22, R212 ;  /* 0x00000016041c723c */ /* 0x000fe200000418d4 */
[----:B------:R-:W-:-:S02]  /*9ef0*/  FFMA.FTZ R14, R12, R187, R38 ;  /* 0x000000bb0c0e7223 */ /* 0x000fc40000010026 */
[----:B------:R3:W4:Y:S01]  /*9f00*/  I2F R12, R3 ;  /* 0x00000003000c7306 */ /* 0x0007220000201400 */
[----:B------:R-:W-:Y:S01]  /*9f10*/  FSEL R140, R15, -INF , !P5 ;  /* 0xff8000000f8c7808 */ /* 0x000fe20006800000 */
[CC--:B--2---:R-:W-:Y:S01]  /*9f20*/  FFMA.FTZ R15, R13.reuse, R187.reuse, R45 ;  /* 0x000000bb0d0f7223 */ /* 0x0c4fe2000001002d */
[C---:B------:R-:W-:Y:S01]  /*9f30*/  ISETP.GE.AND P6, PT, R2.reuse, R48, PT ;  /* 0x000000300200720c */ /* 0x040fe20003fc6270 */
[----:B------:R-:W-:Y:S01]  /*9f40*/  FFMA.FTZ R17, R13, R187, R47 ;  /* 0x000000bb0d117223 */ /* 0x000fe2000001002f */
[C---:B------:R-:W-:Y:S02]  /*9f50*/  ISETP.GE.AND P2, PT, R2.reuse, R49, PT ;  /* 0x000000310200720c */ /* 0x040fe40003f46270 */
[C---:B------:R-:W-:Y:S02]  /*9f60*/  ISETP.GE.AND P5, PT, R2.reuse, R51, PT ;  /* 0x000000330200720c */ /* 0x040fe40003fa6270 */
[----:B------:R-:W-:Y:S02]  /*9f70*/  ISETP.GE.AND P4, PT, R2, R50, PT ;  /* 0x000000320200720c */ /* 0x000fe40003f86270 */
[----:B------:R-:W-:-:S02]  /*9f80*/  IADD3 R2, R0, 0x19, RZ ;  /* 0x0000001900027810 */ /* 0x000fc40007ffe0ff */
[----:B------:R-:W-:Y:S02]  /*9f90*/  FSEL R170, R16, -INF , !P3 ;  /* 0xff80000010aa7808 */ /* 0x000fe40005800000 */
[----:B------:R-:W-:Y:S01]  /*9fa0*/  FSEL R171, R14, -INF , !P1 ;  /* 0xff8000000eab7808 */ /* 0x000fe20004800000 */
[----:B------:R-:W-:Y:S01]  /*9fb0*/  FFMA.FTZ R14, R13, R187, R37 ;  /* 0x000000bb0d0e7223 */ /* 0x000fe20000010025 */
[----:B------:R-:W-:Y:S02]  /*9fc0*/  FSEL R74, R15, -INF , !P6 ;  /* 0xff8000000f4a7808 */ /* 0x000fe40007000000 */
[----:B------:R-:W-:Y:S02]  /*9fd0*/  FSEL R162, R17, -INF , !P2 ;  /* 0xff80000011a27808 */ /* 0x000fe40005000000 */
[C---:B------:R-:W-:Y:S02]  /*9fe0*/  ISETP.GE.AND P3, PT, R3.reuse, R48, PT ;  /* 0x000000300300720c */ /* 0x040fe40003f66270 */
[----:B------:R-:W-:-:S02]  /*9ff0*/  ISETP.GE.AND P1, PT, R3, R49, PT ;  /* 0x000000310300720c */ /* 0x000fc40003f26270 */
[C---:B------:R-:W-:Y:S01]  /*a000*/  ISETP.GE.AND P6, PT, R3.reuse, R51, PT ;  /* 0x000000330300720c */ /* 0x040fe20003fc6270 */
[-C--:B-1----:R-:W-:Y:S01]  /*a010*/  HMMA.16816.F32.BF16 R40, R8, R24.reuse, R152 ;  /* 0x000000180828723c */ /* 0x082fe20000041898 */
[----:B------:R-:W-:Y:S01]  /*a020*/  ISETP.GE.AND P2, PT, R3, R50, PT ;  /* 0x000000320300720c */ /* 0x000fe20003f46270 */
[-C--:B---3--:R-:W-:Y:S01]  /*a030*/  FFMA.FTZ R3, R13, R187.reuse, R39 ;  /* 0x000000bb0d037223 */ /* 0x088fe20000010027 */
[----:B------:R-:W-:Y:S01]  /*a040*/  FSEL R168, R14, -INF , !P5 ;  /* 0xff8000000ea87808 */ /* 0x000fe20006800000 */
[----:B------:R-:W1:Y:S01]  /*a050*/  I2F R13, R2 ;  /* 0x00000002000d7306 */ /* 0x000e620000201400 */
[CC--:B----4-:R-:W-:Y:S01]  /*a060*/  FFMA.FTZ R15, R12.reuse, R187.reuse, R32 ;  /* 0x000000bb0c0f7223 */ /* 0x0d0fe20000010020 */
[----:B------:R-:W2:Y:S01]  /*a070*/  LDSM.16.M88.4 R16, [R177+0x1800] ;  /* 0x00180000b110783b */ /* 0x000ea20000000200 */
[----:B------:R-:W-:Y:S01]  /*a080*/  FFMA.FTZ R14, R12, R187, R34 ;  /* 0x000000bb0c0e7223 */ /* 0x000fe20000010022 */
[----:B------:R-:W-:Y:S01]  /*a090*/  FSEL R169, R3, -INF , !P4 ;  /* 0xff80000003a97808 */ /* 0x000fe20006000000 */
[----:B------:R-:W-:Y:S01]  /*a0a0*/  HMMA.16816.F32.BF16 R36, R4, R24, R244 ;  /* 0x000000180424723c */ /* 0x000fe200000418f4 */
[----:B------:R-:W-:Y:S01]  /*a0b0*/  IADD3 R3, R0, 0x20, RZ ;  /* 0x0000002000037810 */ /* 0x000fe20007ffe0ff */
[----:B------:R-:W-:-:S04]  /*a0c0*/  DEPBAR.LE SB0, 0x0 ;  /* 0x000080000000791a */ /* 0x000fc80000000000 */
[----:B------:R-:W-:Y:S01]  /*a0d0*/  FSEL R61, R15, -INF , !P3 ;  /* 0xff8000000f3d7808 */ /* 0x000fe20005800000 */
[-C--:B------:R-:W-:Y:S01]  /*a0e0*/  FFMA.FTZ R15, R12, R187.reuse, R28 ;  /* 0x000000bb0c0f7223 */ /* 0x080fe2000001001c */
[----:B------:R-:W-:Y:S01]  /*a0f0*/  FSEL R161, R14, -INF , !P1 ;  /* 0xff8000000ea17808 */ /* 0x000fe20004800000 */
[-C--:B------:R-:W-:Y:S02]  /*a100*/  FFMA.FTZ R14, R12, R187.reuse, R30 ;  /* 0x000000bb0c0e7223 */ /* 0x080fe4000001001e */
[----:B------:R3:W4:Y:S01]  /*a110*/  I2F R12, R3 ;  /* 0x00000003000c7306 */ /* 0x0007220000201400 */
[C---:B------:R-:W-:Y:S01]  /*a120*/  ISETP.GE.AND P5, PT, R2.reuse, R48, PT ;  /* 0x000000300200720c */ /* 0x040fe20003fa6270 */
[C---:B-1----:R-:W-:Y:S01]  /*a130*/  FFMA.FTZ R20, R13.reuse, R187, R33 ;  /* 0x000000bb0d147223 */ /* 0x042fe20000010021 */
[----:B------:R-:W-:Y:S01]  /*a140*/  BAR.SYNC.DEFER_BLOCKING 0x0 ;  /* 0x0000000000007b1d */ /* 0x000fe20000010000 */
[C---:B------:R-:W-:Y:S01]  /*a150*/  ISETP.GE.AND P4, PT, R2.reuse, R49, PT ;  /* 0x000000310200720c */ /* 0x040fe20003f86270 */
[----:B------:R-:W-:Y:S01]  /*a160*/  FFMA.FTZ R21, R13, R187, R35 ;  /* 0x000000bb0d157223 */ /* 0x000fe20000010023 */
[----:B------:R-:W-:-:S02]  /*a170*/  ISETP.GE.AND P3, PT, R2, R51, PT ;  /* 0x000000330200720c */ /* 0x000fc40003f66270 */
[----:B------:R-:W-:Y:S02]  /*a180*/  ISETP.GE.AND P1, PT, R2, R50, PT ;  /* 0x000000320200720c */ /* 0x000fe40003f26270 */
[----:B------:R-:W-:Y:S02]  /*a190*/  IADD3 R2, R0, 0x21, RZ ;  /* 0x0000002100027810 */ /* 0x000fe40007ffe0ff */
[----:B------:R-:W-:Y:S02]  /*a1a0*/  FSEL R167, R14, -INF , !P2 ;  /* 0xff8000000ea77808 */ /* 0x000fe40005000000 */
[----:B------:R-:W-:Y:S01]  /*a1b0*/  FSEL R165, R15, -INF , !P6 ;  /* 0xff8000000fa57808 */ /* 0x000fe20007000000 */
[----:B------:R-:W1:Y:S01]  /*a1c0*/  I2F R14, R2 ;  /* 0x00000002000e7306 */ /* 0x000e620000201400 */
[----:B------:R-:W-:Y:S02]  /*a1d0*/  FSEL R56, R20, -INF , !P5 ;  /* 0xff80000014387808 */ /* 0x000fe40006800000 */
[----:B------:R-:W-:-:S02]  /*a1e0*/  FSEL R152, R21, -INF , !P4 ;  /* 0xff80000015987808 */ /* 0x000fc40006000000 */
[C---:B------:R-:W-:Y:S02]  /*a1f0*/  ISETP.GE.AND P6, PT, R3.reuse, R48, PT ;  /* 0x000000300300720c */ /* 0x040fe40003fc6270 */
[C---:B------:R-:W-:Y:S02]  /*a200*/  ISETP.GE.AND P2, PT, R3.reuse, R49, PT ;  /* 0x000000310300720c */ /* 0x040fe40003f46270 */
[C---:B------:R-:W-:Y:S02]  /*a210*/  ISETP.GE.AND P5, PT, R3.reuse, R51, PT ;  /* 0x000000330300720c */ /* 0x040fe40003fa6270 */
[----:B------:R-:W-:Y:S01]  /*a220*/  ISETP.GE.AND P4, PT, R3, R50, PT ;  /* 0x000000320300720c */ /* 0x000fe20003f86270 */
[CC--:B---3--:R-:W-:Y:S02]  /*a230*/  FFMA.FTZ R3, R13.reuse, R187.reuse, R31 ;  /* 0x000000bb0d037223 */ /* 0x0c8fe4000001001f */
[-C--:B------:R-:W-:Y:S02]  /*a240*/  FFMA.FTZ R15, R13, R187.reuse, R29 ;  /* 0x000000bb0d0f7223 */ /* 0x080fe4000001001d */
[----:B------:R-:W-:Y:S01]  /*a250*/  HMMA.16816.F32.BF16 R28, R8, R26, R64 ;  /* 0x0000001a081c723c */ /* 0x000fe20000041840 */
[----:B----4-:R-:W-:Y:S01]  /*a260*/  FFMA.FTZ R13, R12, R187, R42 ;  /* 0x000000bb0c0d7223 */ /* 0x010fe2000001002a */
[----:B------:R-:W-:-:S02]  /*a270*/  FSEL R164, R3, -INF , !P1 ;  /* 0xff80000003a47808 */ /* 0x000fc40004800000 */
[----:B------:R-:W-:Y:S02]  /*a280*/  IADD3 R3, R0, 0x28, RZ ;  /* 0x0000002800037810 */ /* 0x000fe40007ffe0ff */
[----:B------:R-:W-:Y:S01]  /*a290*/  FSEL R163, R15, -INF , !P3 ;  /* 0xff8000000fa37808 */ /* 0x000fe20005800000 */
[-C--:B------:R-:W-:Y:S01]  /*a2a0*/  FFMA.FTZ R15, R12, R187.reuse, R40 ;  /* 0x000000bb0c0f7223 */ /* 0x080fe20000010028 */
[----:B------:R-:W-:Y:S02]  /*a2b0*/  FSEL R142, R13, -INF , !P2 ;  /* 0xff8000000d8e7808 */ /* 0x000fe40005000000 */
[----:B------:R3:W4:Y:S01]  /*a2c0*/  I2F R13, R3 ;  /* 0x00000003000d7306 */ /* 0x0007220000201400 */
[----:B------:R-:W-:Y:S01]  /*a2d0*/  HMMA.16816.F32.BF16 R24, R4, R26, R196 ;  /* 0x0000001a0418723c */ /* 0x000fe200000418c4 */
[----:B------:R-:W-:Y:S01]  /*a2e0*/  FSEL R44, R15, -INF , !P6 ;  /* 0xff8000000f2c7808 */ /* 0x000fe20007000000 */
[-C--:B-1----:R-:W-:Y:S01]  /*a2f0*/  FFMA.FTZ R15, R14, R187.reuse, R41 ;  /* 0x000000bb0e0f7223 */ /* 0x082fe20000010029 */
[----:B------:R-:W-:Y:S01]  /*a300*/  ISETP.GE.AND P3, PT, R2, R48, PT ;  /* 0x000000300200720c */ /* 0x000fe20003f66270 */
[----:B------:R-:W-:Y:S01]  /*a310*/  FFMA.FTZ R20, R12, R187, R36 ;  /* 0x000000bb0c147223 */ /* 0x000fe20000010024 */
[----:B------:R-:W-:Y:S01]  /*a320*/  ISETP.GE.AND P1, PT, R2, R49, PT ;  /* 0x000000310200720c */ /* 0x000fe20003f26270 */
[-C--:B------:R-:W-:Y:S01]  /*a330*/  FFMA.FTZ R12, R12, R187.reuse, R38 ;  /* 0x000000bb0c0c7223 */ /* 0x080fe20000010026 */
[----:B------:R-:W-:Y:S01]  /*a340*/  FSEL R41, R15, -INF , !P3 ;  /* 0xff8000000f297808 */ /* 0x000fe20005800000 */
[----:B------:R-:W-:Y:S01]  /*a350*/  FFMA.FTZ R21, R14, R187, R43 ;  /* 0x000000bb0e157223 */ /* 0x000fe2000001002b */
[----:B------:R-:W-:Y:S01]  /*a360*/  ISETP.GE.AND P6, PT, R2, R51, PT ;  /* 0x000000330200720c */ /* 0x000fe20003fc6270 */
[----:B------:R-:W-:Y:S01]  /*a370*/  FFMA.FTZ R15, R14, R187, R37 ;  /* 0x000000bb0e0f7223 */ /* 0x000fe20000010025 */
[----:B------:R-:W-:-:S02]  /*a380*/  FSEL R154, R20, -INF , !P5 ;  /* 0xff800000149a7808 */ /* 0x000fc40006800000 */
[----:B------:R-:W-:Y:S02]  /*a390*/  FSEL R155, R12, -INF , !P4 ;  /* 0xff8000000c9b7808 */ /* 0x000fe40006000000 */
[----:B------:R-:W-:Y:S02]  /*a3a0*/  FSEL R67, R21, -INF , !P1 ;  /* 0xff80000015437808 */ /* 0x000fe40004800000 */
[C---:B------:R-:W-:Y:S02]  /*a3b0*/  ISETP.GE.AND P5, PT, R3.reuse, R48, PT ;  /* 0x000000300300720c */ /* 0x040fe40003fa6270 */
[C---:B------:R-:W-:Y:S02]  /*a3c0*/  ISETP.GE.AND P4, PT, R3.reuse, R49, PT ;  /* 0x000000310300720c */ /* 0x040fe40003f86270 */
[C---:B------:R-:W-:Y:S02]  /*a3d0*/  ISETP.GE.AND P3, PT, R3.reuse, R51, PT ;  /* 0x000000330300720c */ /* 0x040fe40003f66270 */
[-C--:B------:R-:W-:Y:S01]  /*a3e0*/  ISETP.GE.AND P1, PT, R3, R50.reuse, PT ;  /* 0x000000320300720c */ /* 0x080fe20003f26270 */
[-C--:B---3--:R-:W-:Y:S01]  /*a3f0*/  FFMA.FTZ R3, R14, R187.reuse, R39 ;  /* 0x000000bb0e037223 */ /* 0x088fe20000010027 */
[----:B------:R-:W-:Y:S01]  /*a400*/  FSEL R153, R15, -INF , !P6 ;  /* 0xff8000000f997808 */ /* 0x000fe20007000000 */
[CC--:B----4-:R-:W-:Y:S01]  /*a410*/  FFMA.FTZ R15, R13.reuse, R187.reuse, R28 ;  /* 0x000000bb0d0f7223 */ /* 0x0d0fe2000001001c */
[----:B------:R-:W-:Y:S01]  /*a420*/  ISETP.GE.AND P2, PT, R2, R50, PT ;  /* 0x000000320200720c */ /* 0x000fe20003f46270 */
[----:B------:R-:W-:Y:S01]  /*a430*/  FFMA.FTZ R14, R13, R187, R30 ;  /* 0x000000bb0d0e7223 */ /* 0x000fe2000001001e */
[----:B------:R-:W-:Y:S01]  /*a440*/  IADD3 R2, R0, 0x29, RZ ;  /* 0x0000002900027810 */ /* 0x000fe20007ffe0ff */
[----:B--2---:R-:W-:Y:S01]  /*a450*/  HMMA.16816.F32.BF16 R36, R8, R16, R148 ;  /* 0x000000100824723c */ /* 0x004fe20000041894 */
[----:B------:R-:W-:-:S02]  /*a460*/  FSEL R40, R15, -INF , !P5 ;  /* 0xff8000000f287808 */ /* 0x000fc40006800000 */
[----:B------:R1:W2:Y:S01]  /*a470*/  I2F R12, R2 ;  /* 0x00000002000c7306 */ /* 0x0002a20000201400 */
[----:B------:R-:W-:Y:S02]  /*a480*/  FSEL R65, R14, -INF , !P4 ;  /* 0xff8000000e417808 */ /* 0x000fe40006000000 */
[C---:B------:R-:W-:Y:S02]  /*a490*/  ISETP.GE.AND P6, PT, R2.reuse, R48, PT ;  /* 0x000000300200720c */ /* 0x040fe40003fc6270 */
[----:B------:R-:W-:Y:S02]  /*a4a0*/  FSEL R148, R3, -INF , !P2 ;  /* 0xff80000003947808 */ /* 0x000fe40005000000 */
[C---:B------:R-:W-:Y:S02]  /*a4b0*/  ISETP.GE.AND P2, PT, R2.reuse, R49, PT ;  /* 0x000000310200720c */ /* 0x040fe40003f46270 */
[C---:B------:R-:W-:Y:S02]  /*a4c0*/  ISETP.GE.AND P5, PT, R2.reuse, R51, PT ;  /* 0x000000330200720c */ /* 0x040fe40003fa6270 */
[----:B------:R-:W-:Y:S01]  /*a4d0*/  ISETP.GE.AND P4, PT, R2, R50, PT ;  /* 0x000000320200720c */ /* 0x000fe20003f86270 */
[----:B------:R-:W-:Y:S01]  /*a4e0*/  HMMA.16816.F32.BF16 R32, R4, R16, R224 ;  /* 0x000000100420723c */ /* 0x000fe200000418e0 */
[----:B------:R-:W-:Y:S01]  /*a4f0*/  FFMA.FTZ R3, R13, R187, R26 ;  /* 0x000000bb0d037223 */ /* 0x000fe2000001001a */
[----:B-1----:R-:W-:-:S05]  /*a500*/  IADD3 R2, R0, 0x30, RZ ;  /* 0x0000003000027810 */ /* 0x002fca0007ffe0ff */
[-C--:B------:R-:W-:Y:S02]  /*a510*/  FFMA.FTZ R16, R13, R187.reuse, R24 ;  /* 0x000000bb0d107223 */ /* 0x080fe40000010018 */
[----:B------:R-:W1:Y:S01]  /*a520*/  I2F R13, R2 ;  /* 0x00000002000d7306 */ /* 0x000e620000201400 */
[----:B------:R-:W-:Y:S01]  /*a530*/  FSEL R143, R3, -INF , !P1 ;  /* 0xff800000038f7808 */ /* 0x000fe20004800000 */
[----:B------:R-:W-:Y:S01]  /*a540*/  HMMA.16816.F32.BF16 R20, R8, R18, R144 ;  /* 0x000000120814723c */ /* 0x000fe20000041890 */
[----:B------:R-:W-:Y:S01]  /*a550*/  IADD3 R3, R0, 0x31, RZ ;  /* 0x0000003100037810 */ /* 0x000fe20007ffe0ff */
[CC--:B--2---:R-:W-:Y:S02]  /*a560*/  FFMA.FTZ R15, R12.reuse, R187.reuse, R29 ;  /* 0x000000bb0c0f7223 */ /* 0x0c4fe4000001001d */
[----:B------:R-:W-:-:S03]  /*a570*/  FFMA.FTZ R14, R12, R187, R31 ;  /* 0x000000bb0c0e7223 */ /* 0x000fc6000001001f */
[-C--:B------:R-:W-:Y:S01]  /*a580*/  FFMA.FTZ R10, R12, R187.reuse, R25 ;  /* 0x000000bb0c0a7223 */ /* 0x080fe20000010019 */
[----:B------:R-:W2:Y:S01]  /*a590*/  I2F R8, R3 ;  /* 0x0000000300087306 */ /* 0x000ea20000201400 */
[----:B------:R-:W-:Y:S01]  /*a5a0*/  FSEL R141, R16, -INF , !P3 ;  /* 0xff800000108d7808 */ /* 0x000fe20005800000 */
[-C--:B------:R-:W-:Y:S02]  /*a5b0*/  FFMA.FTZ R9, R12, R187.reuse, R27 ;  /* 0x000000bb0c097223 */ /* 0x080fe4000001001b */
[----:B------:R-:W-:Y:S01]  /*a5c0*/  FSEL R64, R10, -INF , !P5 ;  /* 0xff8000000a407808 */ /* 0x000fe20006800000 */
[CC--:B-1----:R-:W-:Y:S01]  /*a5d0*/  FFMA.FTZ R11, R13.reuse, R187.reuse, R36 ;  /* 0x000000bb0d0b7223 */ /* 0x0c2fe20000010024 */
[C---:B------:R-:W-:Y:S01]  /*a5e0*/  ISETP.GE.AND P3, PT, R2.reuse, R48, PT ;  /* 0x000000300200720c */ /* 0x040fe20003f66270 */
[----:B------:R-:W-:Y:S01]  /*a5f0*/  FFMA.FTZ R10, R13, R187, R38 ;  /* 0x000000bb0d0a7223 */ /* 0x000fe20000010026 */
[----:B------:R-:W-:Y:S02]  /*a600*/  ISETP.GE.AND P1, PT, R2, R49, PT ;  /* 0x000000310200720c */ /* 0x000fe40003f26270 */
[----:B------:R-:W-:-:S02]  /*a610*/  FSEL R28, R15, -INF , !P6 ;  /* 0xff8000000f1c7808 */ /* 0x000fc40007000000 */
[----:B------:R-:W-:Y:S02]  /*a620*/  FSEL R59, R14, -INF , !P2 ;  /* 0xff8000000e3b7808 */ /* 0x000fe40005000000 */
[C---:B------:R-:W-:Y:S02]  /*a630*/  ISETP.GE.AND P6, PT, R2.reuse, R51, PT ;  /* 0x000000330200720c */ /* 0x040fe40003fc6270 */
[----:B------:R-:W-:Y:S02]  /*a640*/  ISETP.GE.AND P2, PT, R2, R50, PT ;  /* 0x000000320200720c */ /* 0x000fe40003f46270 */
[----:B------:R-:W-:Y:S01]  /*a650*/  IADD3 R2, R0, 0x38, RZ ;  /* 0x0000003800027810 */ /* 0x000fe20007ffe0ff */
[----:B------:R-:W-:Y:S01]  /*a660*/  HMMA.16816.F32.BF16 R16, R4, R18, R200 ;  /* 0x000000120410723c */ /* 0x000fe200000418c8 */
[----:B------:R-:W-:Y:S02]  /*a670*/  FSEL R66, R9, -INF , !P4 ;  /* 0xff80000009427808 */ /* 0x000fe40006000000 */
[----:B------:R-:W-:-:S02]  /*a680*/  FSEL R25, R11, -INF , !P3 ;  /* 0xff8000000b197808 */ /* 0x000fc40005800000 */
[----:B------:R-:W-:Y:S02]  /*a690*/  FSEL R53, R10, -INF , !P1 ;  /* 0xff8000000a357808 */ /* 0x000fe40004800000 */
[C---:B------:R-:W-:Y:S02]  /*a6a0*/  ISETP.GE.AND P5, PT, R3.reuse, R48, PT ;  /* 0x000000300300720c */ /* 0x040fe40003fa6270 */
[C---:B------:R-:W-:Y:S02]  /*a6b0*/  ISETP.GE.AND P4, PT, R3.reuse, R49, PT ;  /* 0x000000310300720c */ /* 0x040fe40003f86270 */
[C---:B------:R-:W-:Y:S02]  /*a6c0*/  ISETP.GE.AND P3, PT, R3.reuse, R51, PT ;  /* 0x000000330300720c */ /* 0x040fe40003f66270 */
[----:B------:R-:W-:Y:S02]  /*a6d0*/  ISETP.GE.AND P1, PT, R3, R50, PT ;  /* 0x000000320300720c */ /* 0x000fe40003f26270 */
[----:B------:R-:W1:Y:S01]  /*a6e0*/  I2F R3, R2 ;  /* 0x0000000200037306 */ /* 0x000e620000201400 */
[----:B--2---:R-:W-:-:S02]  /*a6f0*/  FFMA.FTZ R5, R8, R187, R39 ;  /* 0x000000bb08057223 */ /* 0x004fc40000010027 */
[CC--:B------:R-:W-:Y:S02]  /*a700*/  FFMA.FTZ R4, R13.reuse, R187.reuse, R34 ;  /* 0x000000bb0d047223 */ /* 0x0c0fe40000010022 */
[-C--:B------:R-:W-:Y:S01]  /*a710*/  FFMA.FTZ R7, R13, R187.reuse, R32 ;  /* 0x000000bb0d077223 */ /* 0x080fe20000010020 */
[----:B------:R-:W-:Y:S01]  /*a720*/  FSEL R39, R5, -INF , !P4 ;  /* 0xff80000005277808 */ /* 0x000fe20006000000 */
[-C--:B------:R-:W-:Y:S01]  /*a730*/  FFMA.FTZ R6, R8, R187.reuse, R37 ;  /* 0x000000bb08067223 */ /* 0x080fe20000010025 */
[----:B------:R-:W-:Y:S01]  /*a740*/  FSEL R63, R4, -INF , !P2 ;  /* 0xff800000043f7808 */ /* 0x000fe20005000000 */
[----:B------:R-:W-:Y:S01]  /*a750*/  FFMA.FTZ R5, R8, R187, R33 ;  /* 0x000000bb08057223 */ /* 0x000fe20000010021 */
[----:B------:R2:W3:Y:S01]  /*a760*/  I2F R4, R0 ;  /* 0x0000000000047306 */ /* 0x0004e20000201400 */
[----:B------:R-:W-:Y:S02]  /*a770*/  FSEL R58, R7, -INF , !P6 ;  /* 0xff800000073a7808 */ /* 0x000fe40007000000 */
[----:B------:R-:W-:-:S02]  /*a780*/  FSEL R24, R6, -INF , !P5 ;  /* 0xff80000006187808 */ /* 0x000fc40006800000 */
[C---:B------:R-:W-:Y:S01]  /*a790*/  ISETP.GE.AND P6, PT, R2.reuse, R48, PT ;  /* 0x000000300200720c */ /* 0x040fe20003fc6270 */
[----:B-1----:R-:W-:Y:S01]  /*a7a0*/  FFMA.FTZ R6, R3, R187, R20 ;  /* 0x000000bb03067223 */ /* 0x002fe20000010014 */
[C---:B------:R-:W-:Y:S02]  /*a7b0*/  ISETP.GE.AND P2, PT, R2.reuse, R49, PT ;  /* 0x000000310200720c */ /* 0x040fe40003f46270 */
[C---:B------:R-:W-:Y:S02]  /*a7c0*/  ISETP.GE.AND P5, PT, R2.reuse, R51, PT ;  /* 0x000000330200720c */ /* 0x040fe40003fa6270 */
[----:B------:R-:W-:Y:S01]  /*a7d0*/  ISETP.GE.AND P4, PT, R2, R50, PT ;  /* 0x000000320200720c */ /* 0x000fe20003f86270 */
[-C--:B------:R-:W-:Y:S01]  /*a7e0*/  FFMA.FTZ R2, R8, R187.reuse, R35 ;  /* 0x000000bb08027223 */ /* 0x080fe20000010023 */
[----:B------:R-:W-:Y:S01]  /*a7f0*/  FSEL R55, R5, -INF , !P3 ;  /* 0xff80000005377808 */ /* 0x000fe20005800000 */
[CC--:B------:R-:W-:Y:S01]  /*a800*/  FFMA.FTZ R5, R3.reuse, R187.reuse, R22 ;  /* 0x000000bb03057223 */ /* 0x0c0fe20000010016 */
[----:B------:R-:W-:Y:S01]  /*a810*/  FSEL R20, R6, -INF , !P6 ;  /* 0xff80000006147808 */ /* 0x000fe20007000000 */
[CC--:B------:R-:W-:Y:S01]  /*a820*/  FFMA.FTZ R6, R3.reuse, R187.reuse, R16 ;  /* 0x000000bb03067223 */ /* 0x0c0fe20000010010 */
[----:B------:R-:W-:Y:S01]  /*a830*/  FSEL R57, R2, -INF , !P1 ;  /* 0xff80000002397808 */ /* 0x000fe20004800000 */
[----:B------:R-:W-:Y:S01]  /*a840*/  FFMA.FTZ R3, R3, R187, R18 ;  /* 0x000000bb03037223 */ /* 0x000fe20000010012 */
[----:B------:R-:W-:-:S02]  /*a850*/  FSEL R37, R5, -INF , !P2 ;  /* 0xff80000005257808 */ /* 0x000fc40005000000 */
[C---:B------:R-:W-:Y:S02]  /*a860*/  ISETP.GE.AND P3, PT, R0.reuse, R48, PT ;  /* 0x000000300000720c */ /* 0x040fe40003f66270 */
[C---:B------:R-:W-:Y:S02]  /*a870*/  ISETP.GE.AND P1, PT, R0.reuse, R49, PT ;  /* 0x000000310000720c */ /* 0x040fe40003f26270 */
[C---:B------:R-:W-:Y:S02]  /*a880*/  ISETP.GE.AND P6, PT, R0.reuse, R51, PT ;  /* 0x000000330000720c */ /* 0x040fe40003fc6270 */
[C---:B------:R-:W-:Y:S02]  /*a890*/  ISETP.GE.AND P2, PT, R0.reuse, R50, PT ;  /* 0x000000320000720c */ /* 0x040fe40003f46270 */
[----:B--2---:R-:W-:Y:S02]  /*a8a0*/  IADD3 R0, R0, 0x39, RZ ;  /* 0x0000003900007810 */ /* 0x004fe40007ffe0ff */
[----:B------:R-:W-:Y:S01]  /*a8b0*/  FSEL R45, R3, -INF , !P4 ;  /* 0xff800000032d7808 */ /* 0x000fe20006000000 */
[CC--:B---3--:R-:W-:Y:S01]  /*a8c0*/  FFMA.FTZ R3, R4.reuse, R187.reuse, R52 ;  /* 0x000000bb04037223 */ /* 0x0c8fe20000010034 */
[----:B------:R-:W1:Y:S01]  /*a8d0*/  I2F R2, R0 ;  /* 0x0000000000027306 */ /* 0x000e620000201400 */
[----:B------:R-:W-:-:S03]  /*a8e0*/  FFMA.FTZ R5, R4, R187, R60 ;  /* 0x000000bb04057223 */ /* 0x000fc6000001003c */
[----:B------:R-:W-:Y:S02]  /*a8f0*/  FSEL R35, R3, -INF , !P6 ;  /* 0xff80000003237808 */ /* 0x000fe40007000000 */
[----:B------:R-:W-:Y:S01]  /*a900*/  ISETP.GE.AND P6, PT, R252, 0x3, PT ;  /* 0x00000003fc00780c */ /* 0x000fe20003fc6270 */
[----:B------:R-:W-:Y:S01]  /*a910*/  FFMA.FTZ R7, R4, R187, R62 ;  /* 0x000000bb04077223 */ /* 0x000fe2000001003e */
[----:B------:R-:W-:Y:S02]  /*a920*/  FSEL R43, R6, -INF , !P5 ;  /* 0xff800000062b7808 */ /* 0x000fe40006800000 */
[----:B------:R-:W-:Y:S02]  /*a930*/  FSEL R14, R5, -INF , !P3 ;  /* 0xff800000050e7808 */ /* 0x000fe40005800000 */
[----:B------:R-:W-:Y:S02]  /*a940*/  FSEL R15, R7, -INF , !P1 ;  /* 0xff800000070f7808 */ /* 0x000fe40004800000 */
[----:B------:R-:W-:-:S02]  /*a950*/  ISETP.GE.AND P5, PT, R0, R48, PT ;  /* 0x000000300000720c */ /* 0x000fc40003fa6270 */
[----:B------:R-:W-:Y:S01]  /*a960*/  ISETP.GE.AND P4, PT, R0, R49, PT ;  /* 0x000000310000720c */ /* 0x000fe20003f86270 */
[----:B-1----:R-:W-:Y:S01]  /*a970*/  FFMA.FTZ R6, R2, R187, R21 ;  /* 0x000000bb02067223 */ /* 0x002fe20000010015 */
[----:B------:R-:W-:Y:S01]  /*a980*/  ISETP.GE.AND P3, PT, R0, R51, PT ;  /* 0x000000330000720c */ /* 0x000fe20003f66270 */
[-C--:B------:R-:W-:Y:S01]  /*a990*/  FFMA.FTZ R5, R2, R187.reuse, R23 ;  /* 0x000000bb02057223 */ /* 0x080fe20000010017 */
[----:B------:R-:W-:Y:S01]  /*a9a0*/  ISETP.GE.AND P1, PT, R0, R50, PT ;  /* 0x000000320000720c */ /* 0x000fe20003f26270 */
[-C--:B------:R-:W-:Y:S02]  /*a9b0*/  FFMA.FTZ R0, R2, R187.reuse, R17 ;  /* 0x000000bb02007223 */ /* 0x080fe40000010011 */
[-C--:B------:R-:W-:Y:S02]  /*a9c0*/  FFMA.FTZ R4, R4, R187.reuse, R54 ;  /* 0x000000bb04047223 */ /* 0x080fe40000010036 */
[----:B------:R-:W-:Y:S01]  /*a9d0*/  FFMA.FTZ R2, R2, R187, R19 ;  /* 0x000000bb02027223 */ /* 0x000fe20000010013 */
[----:B------:R-:W-:-:S02]  /*a9e0*/  FSEL R16, R6, -INF , !P5 ;  /* 0xff80000006107808 */ /* 0x000fc40006800000 */
[----:B------:R-:W-:Y:S02]  /*a9f0*/  FSEL R19, R4, -INF , !P2 ;  /* 0xff80000004137808 */ /* 0x000fe40005000000 */
[----:B------:R-:W-:Y:S02]  /*aa00*/  FSEL R18, R5, -INF , !P4 ;  /* 0xff80000005127808 */ /* 0x000fe40006000000 */
[----:B------:R-:W-:Y:S02]  /*aa10*/  FSEL R36, R0, -INF , !P3 ;  /* 0xff80000000247808 */ /* 0x000fe40005800000 */
[----:B------:R-:W-:Y:S01]  /*aa20*/  FSEL R38, R2, -INF , !P1 ;  /* 0xff80000002267808 */ /* 0x000fe20004800000 */
        /* <DEDUP_REMOVED lines=53> */
.L_x_1003:
[----:B------:R-:W-:Y:S05]  /*ad80*/  BSYNC B0 ;  /* 0x0000000000007941 */ /* 0x000fea0003800000 */
.L_x_1002:
[----:B------:R-:W0:Y:S02]  /*ad90*/  LDGDEPBAR ;  /* 0x00000000000079af */ /* 0x000e240000000000 */
.L_x_1001:
[----:B-1----:R-:W3:Y:S04]  /*ada0*/  LDL R6, [R1+0x12c] ;  /* 0x00012c0001067983 */ /* 0x002ee80000100800 */
[----:B------:R-:W4:Y:S04]  /*adb0*/  LDL R5, [R1+0xa8] ;  /* 0x0000a80001057983 */ /* 0x000f280000100800 */
[----:B--2---:R-:W2:Y:S04]  /*adc0*/  LDL R4, [R1+0xa4] ;  /* 0x0000a40001047983 */ /* 0x004ea80000100800 */
[----:B------:R-:W2:Y:S01]  /*add0*/  LDL R3, [R1+0x128] ;  /* 0x0001280001037983 */ /* 0x000ea20000100800 */
        /* <DEDUP_REMOVED lines=29> */
[----:B------:R-:W-:-:S03]  /*afb0*/  FMNMX.FTZ R8, R39, R8, !PT ;  /* 0x0000000827087209 */ /* 0x000fc60007810000 */
[----:B------:R-:W1:Y:S01]  /*afc0*/  SHFL.BFLY PT, R2, R0, 0x2, 0x1f ;  /* 0x0c401f0000027f89 */ /* 0x000e6200000e0000 */
[----:B------:R-:W-:-:S04]  /*afd0*/  FMNMX.FTZ R8, R37, R8, !PT ;  /* 0x0000000825087209 */ /* 0x000fc80007810000 */
[----:B------:R-:W-:Y:S01]  /*afe0*/  FMNMX.FTZ R8, R18, R8, !PT ;  /* 0x0000000812087209 */ /* 0x000fe20007810000 */
[----:B------:R-:W-:-:S04]  /*aff0*/  IMAD.SHL.U32 R224, R232, 0x2, RZ ;  /* 0x00000002e8e07824 */ /* 0x000fc800078e00ff */
[----:B------:R-:W1:Y:S02]  /*b000*/  SHFL.BFLY PT, R9, R8, 0x2, 0x1f ;  /* 0x0c401f0008097f89 */ /* 0x000e6400000e0000 */
[----:B-1----:R-:W-:-:S05]  /*b010*/  FMNMX.FTZ R0, R0, R2, !PT ;  /* 0x0000000200007209 */ /* 0x002fca0007810000 */
[----:B------:R-:W1:Y:S01]  /*b020*/  SHFL.BFLY PT, R13, R0, 0x1, 0x1f ;  /* 0x0c201f00000d7f89 */ /* 0x000e6200000e0000 */
[----:B------:R-:W-:Y:S02]  /*b030*/  FMNMX.FTZ R8, R8, R9, !PT ;  /* 0x0000000908087209 */ /* 0x000fe40007810000 */
[----:B-1----:R-:W-:-:S04]  /*b040*/  FMNMX.FTZ R223, R0, R13, !PT ;  /* 0x0000000d00df7209 */ /* 0x002fc80007810000 */
[----:B------:R-:W-:Y:S01]  /*b050*/  FSETP.NEU.FTZ.AND P1, PT, R223, -INF , PT ;  /* 0xff800000df00780b */ /* 0x000fe20003f3d000 */
        /* <DEDUP_REMOVED lines=13> */
[----:B---3--:R-:W-:-:S05]  /*b130*/  IMAD.WIDE.U32 R190, R6, -0x2daee0ad, RZ ;  /* 0xd2511f5306be7825 */ /* 0x008fca00078e00ff */
[----:B------:R-:W-:Y:S02]  /*b140*/  LOP3.LUT R213, R191, UR37, R224, 0x96, !PT ;  /* 0x00000025bfd57c12 */ /* 0x000fe4000f8e96e0 */
[----:B------:R-:W-:Y:S01]  /*b150*/  LOP3.LUT R6, R237, UR17, R190, 0x96, !PT ;  /* 0x00000011ed067c12 */ /* 0x000fe2000f8e96be */
[----:B----4-:R-:W-:Y:S02]  /*b160*/  IMAD R230, R5, -0x326172a9, RZ ;  /* 0xcd9e8d5705e67824 */ /* 0x010fe400078e02ff */
[----:B------:R-:W-:-:S04]  /*b170*/  IMAD.WIDE.U32 R22, R213, -0x326172a9, RZ ;  /* 0xcd9e8d57d5167825 */ /* 0x000fc800078e00ff */
[----:B------:R-:W-:Y:S01]  /*b180*/  IMAD.WIDE.U32 R6, R6, -0x326172a9, RZ ;  /* 0xcd9e8d5706067825 */ /* 0x000fe200078e00ff */
[----:B------:R-:W-:-:S03]  /*b190*/  LOP3.LUT R2, R23, UR18, R230, 0x96, !PT ;  /* 0x0000001217027c12 */ /* 0x000fc6000f8e96e6 */
[----:B--2---:R-:W-:Y:S01]  /*b1a0*/  IMAD.MOV.U32 R226, RZ, RZ, R4 ;  /* 0x000000ffffe27224 */ /* 0x004fe200078e0004 */
[----:B------:R-:W-:Y:S01]  /*b1b0*/  LOP3.LUT R4, R7, UR16, R22, 0x96, !PT ;  /* 0x0000001007047c12 */ /* 0x000fe2000f8e9616 */
[----:B------:R-:W-:Y:S02]  /*b1c0*/  IMAD.MOV.U32 R231, RZ, RZ, R3 ;  /* 0x000000ffffe77224 */ /* 0x000fe400078e0003 */
[----:B------:R-:W-:-:S04]  /*b1d0*/  IMAD.WIDE.U32 R2, R2, -0x2daee0ad, RZ ;  /* 0xd2511f5302027825 */ /* 0x000fc800078e00ff */
[----:B------:R-:W-:Y:S01]  /*b1e0*/  IMAD.WIDE.U32 R4, R4, -0x2daee0ad, RZ ;  /* 0xd2511f5304047825 */ /* 0x000fe200078e00ff */
[----:B------:R-:W-:-:S04]  /*b1f0*/  LOP3.LUT R3, R3, UR15, R236, 0x96, !PT ;  /* 0x0000000f03037c12 */ /* 0x000fc8000f8e96ec */
[----:B------:R-:W-:Y:S02]  /*b200*/  LOP3.LUT R10, R5, UR11, R2, 0x96, !PT ;  /* 0x0000000b050a7c12 */ /* 0x000fe4000f8e9602 */
[----:B------:R-:W1:Y:S01]  /*b210*/  SHFL.BFLY PT, R5, R8, 0x1, 0x1f ;  /* 0x0c201f0008057f89 */ /* 0x000e6200000e0000 */
        /* <DEDUP_REMOVED lines=8> */
[----:B------:R-:W-:Y:S01]  /*b2a0*/  FMUL.FTZ R2, R223, c[0x0][0x23c] ;  /* 0x00008f00df027a20 */ /* 0x000fe20000410000 */
[----:B-1----:R-:W-:Y:S01]  /*b2b0*/  FMNMX.FTZ R242, R8, R5, !PT ;  /* 0x0000000508f27209 */ /* 0x002fe20007810000 */
[----:B------:R-:W-:-:S03]  /*b2c0*/  IMAD.WIDE.U32 R8, R9, -0x326172a9, RZ ;  /* 0xcd9e8d5709087825 */ /* 0x000fc600078e00ff */
[----:B------:R-:W-:Y:S01]  /*b2d0*/  FSEL R2, R2, RZ, P1 ;  /* 0x000000ff02027208 */ /* 0x000fe20000800000 */
[----:B------:R-:W-:-:S04]  /*b2e0*/  IMAD.WIDE.U32 R4, R4, -0x326172a9, RZ ;  /* 0xcd9e8d5704047825 */ /* 0x000fc800078e00ff */
[----:B------:R-:W-:Y:S01]  /*b2f0*/  FFMA.FTZ R0, R14, c[0x0][0x23c], -R2 ;  /* 0x00008f000e007a23 */ /* 0x000fe20000010802 */
[----:B------:R-:W-:Y:S01]  /*b300*/  LOP3.LUT R14, R9, UR8, R10, 0x96, !PT ;  /* 0x00000008090e7c12 */ /* 0x000fe2000f8e960a */
[----:B------:R-:W-:Y:S01]  /*b310*/  FFMA.FTZ R10, R72, c[0x0][0x23c], -R2 ;  /* 0x00008f00480a7a23 */ /* 0x000fe20000010802 */
[----:B------:R-:W-:Y:S01]  /*b320*/  LOP3.LUT R3, R5, UR13, R8, 0x96, !PT ;  /* 0x0000000d05037c12 */ /* 0x000fe2000f8e9608 */
[----:B------:R1:W-:Y:S01]  /*b330*/  MUFU.EX2 R196, R0 ;  /* 0x0000000000c47308 */ /* 0x0003e20000000800 */
[C---:B------:R-:W-:Y:S01]  /*b340*/  FMUL.FTZ R9, R242.reuse, c[0x0][0x23c] ;  /* 0x00008f00f2097a20 */ /* 0x040fe20000410000 */
[----:B------:R-:W-:-:S06]  /*b350*/  FSETP.NEU.FTZ.AND P2, PT, R242, -INF , PT ;  /* 0xff800000f200780b */ /* 0x000fcc0003f5d000 */
[----:B------:R2:W3:Y:S01]  /*b360*/  MUFU.EX2 R229, R10 ;  /* 0x0000000a00e57308 */ /* 0x0004e20000000800 */
[----:B------:R-:W-:Y:S02]  /*b370*/  LOP3.LUT R11, R4, 0xffff, RZ, 0xc0, !PT ;  /* 0x0000ffff040b7812 */ /* 0x000fe400078ec0ff */
[C---:B------:R-:W-:Y:S02]  /*b380*/  LOP3.LUT R5, R3.reuse, 0xff, RZ, 0xc0, !PT ;  /* 0x000000ff03057812 */ /* 0x040fe400078ec0ff */
[----:B-1----:R-:W-:-:S04]  /*b390*/  LOP3.LUT R0, R3, 0xffff, RZ, 0xc0, !PT ;  /* 0x0000ffff03007812 */ /* 0x002fc800078ec0ff */
[----:B------:R-:W-:Y:S02]  /*b3a0*/  SHF.R.U32.HI R8, RZ, 0x8, R0 ;  /* 0x00000008ff087819 */ /* 0x000fe40000011600 */
[----:B------:R-:W-:Y:S02]  /*b3b0*/  FSEL R0, R9, RZ, P2 ;  /* 0x000000ff09007208 */ /* 0x000fe40001000000 */
[----:B--2---:R-:W-:Y:S02]  /*b3c0*/  LOP3.LUT R10, R4, 0xff, RZ, 0xc0, !PT ;  /* 0x000000ff040a7812 */ /* 0x004fe400078ec0ff */
[--C-:B------:R-:W-:Y:S02]  /*b3d0*/  SHF.R.U32.HI R13, RZ, 0x10, R4.reuse ;  /* 0x00000010ff0d7819 */ /* 0x100fe40000011604 */
[----:B------:R-:W-:Y:S02]  /*b3e0*/  SHF.R.U32.HI R9, RZ, 0x18, R4 ;  /* 0x00000018ff097819 */ /* 0x000fe40000011604 */
[----:B------:R-:W-:-:S02]  /*b3f0*/  LOP3.LUT R4, R8, 0xffff, RZ, 0xc0, !PT ;  /* 0x0000ffff08047812 */ /* 0x000fc400078ec0ff */
[C---:B------:R-:W-:Y:S02]  /*b400*/  ISETP.GE.U32.AND P3, PT, R235.reuse, R5, PT ;  /* 0x00000005eb00720c */ /* 0x040fe40003f66070 */
[----:B------:R-:W-:Y:S01]  /*b410*/  ISETP.GE.U32.AND P5, PT, R235, R4, PT ;  /* 0x00000004eb00720c */ /* 0x000fe20003fa6070 */
[--C-:B------:R-:W-:Y:S01]  /*b420*/  FFMA.FTZ R4, R158, c[0x0][0x23c], -R0.reuse ;  /* 0x00008f009e047a23 */ /* 0x100fe20000010800 */
[----:B---3--:R-:W-:Y:S01]  /*b430*/  F2FP.BF16.PACK_AB R5, R229, R196 ;  /* 0x000000c4e505723e */ /* 0x008fe200000010ff */
[----:B------:R-:W-:Y:S02]  /*b440*/  FFMA.FTZ R8, R15, c[0x0][0x23c], -R0 ;  /* 0x00008f000f087a23 */ /* 0x000fe40000010800 */
[----:B------:R1:W-:Y:S01]  /*b450*/  MUFU.EX2 R158, R4 ;  /* 0x00000004009e7308 */ /* 0x0003e20000000800 */
[C---:B------:R-:W-:Y:S02]  /*b460*/  PRMT R34, R5.reuse, 0x7610, R34 ;  /* 0x0000761005227816 */ /* 0x040fe40000000022 */
[----:B------:R-:W-:-:S03]  /*b470*/  PRMT R32, R5, 0x7632, R32 ;  /* 0x0000763205207816 */ /* 0x000fc60000000020 */
[----:B------:R-:W-:Y:S02]  /*b480*/  @!P3 HFMA2.BF16_V2 R15, -RZ.H0_H0, RZ.H0_H0, -R34.H0_H0 ;  /* 0x200000ffff0fb231 */ /* 0x000fe40000340922 */
[----:B------:R-:W2:Y:S01]  /*b490*/  MUFU.EX2 R146, R8 ;  /* 0x0000000800927308 */ /* 0x000ea20000000800 */
[----:B------:R-:W-:Y:S02]  /*b4a0*/  PRMT R245, R34, 0x5410, R32 ;  /* 0x0000541022f57816 */ /* 0x000fe40000000020 */
[--C-:B-1----:R-:W-:Y:S02]  /*b4b0*/  SHF.R.U32.HI R4, RZ, 0x18, R3.reuse ;  /* 0x00000018ff047819 */ /* 0x102fe40000011603 */
[----:B------:R-:W-:-:S04]  /*b4c0*/  SHF.R.U32.HI R3, RZ, 0x10, R3 ;  /* 0x00000010ff037819 */ /* 0x000fc80000011603 */
[----:B------:R-:W-:Y:S02]  /*b4d0*/  LOP3.LUT R3, R3, 0xff, RZ, 0xc0, !PT ;  /* 0x000000ff03037812 */ /* 0x000fe400078ec0ff */
[----:B------:R-:W-:Y:S02]  /*b4e0*/  @!P3 PRMT R34, R15, 0x5410, RZ ;  /* 0x000054100f22b816 */ /* 0x000fe400000000ff */
[----:B------:R-:W-:Y:S01]  /*b4f0*/  ISETP.GE.U32.AND P3, PT, R235, R3, PT ;  /* 0x00000003eb00720c */ /* 0x000fe20003f66070 */
[----:B------:R-:W-:-:S04]  /*b500*/  FFMA.FTZ R3, R159, c[0x0][0x23c], -R2 ;  /* 0x00008f009f037a23 */ /* 0x000fc80000010802 */
[----:B------:R1:W-:Y:S01]  /*b510*/  MUFU.EX2 R228, R3 ;  /* 0x0000000300e47308 */ /* 0x0003e20000000800 */
[----:B------:R-:W-:Y:S02]  /*b520*/  ISETP.GE.U32.AND P4, PT, R235, R4, PT ;  /* 0x00000004eb00720c */ /* 0x000fe40003f86070 */
[----:B--2---:R-:W-:Y:S01]  /*b530*/  F2FP.BF16.PACK_AB R4, R158, R146 ;  /* 0x000000929e04723e */ /* 0x004fe200000010ff */
[----:B------:R-:W-:-:S03]  /*b540*/  @!P5 HFMA2.BF16_V2 R17, -RZ.H0_H0, RZ.H0_H0, -R32.H0_H0 ;  /* 0x200000ffff11d231 */ /* 0x000fc60000340920 */
[----:B------:R-:W-:Y:S01]  /*b550*/  PRMT R31, R4, 0x7610, R31 ;  /* 0x00007610041f7816 */ /* 0x000fe2000000001f */
[----:B-1----:R-:W-:-:S04]  /*b560*/  FFMA.FTZ R3, R73, c[0x0][0x23c], -R2 ;  /* 0x00008f0049037a23 */ /* 0x002fc80000010802 */
[----:B------:R1:W2:Y:S01]  /*b570*/  MUFU.EX2 R187, R3 ;  /* 0x0000000300bb7308 */ /* 0x0002a20000000800 */
[----:B------:R-:W-:Y:S01]  /*b580*/  PRMT R33, R4, 0x7632, R33 ;  /* 0x0000763204217816 */ /* 0x000fe20000000021 */
[----:B------:R-:W-:Y:S01]  /*b590*/  @!P3 HFMA2.BF16_V2 R21, -RZ.H0_H0, RZ.H0_H0, -R31.H0_H0 ;  /* 0x200000ffff15b231 */ /* 0x000fe2000034091f */
[--C-:B------:R-:W-:Y:S01]  /*b5a0*/  FFMA.FTZ R4, R160, c[0x0][0x23c], -R0.reuse ;  /* 0x00008f00a0047a23 */ /* 0x100fe20000010800 */
[----:B------:R-:W-:Y:S01]  /*b5b0*/  STL [R1+0x170], R50 ;  /* 0x0001703201007387 */ /* 0x000fe20000100800 */
[----:B------:R-:W-:Y:S01]  /*b5c0*/  FFMA.FTZ R8, R75, c[0x0][0x23c], -R0 ;  /* 0x00008f004b087a23 */ /* 0x000fe20000010800 */
[----:B------:R-:W-:Y:S02]  /*b5d0*/  @!P5 PRMT R32, R17, 0x5410, RZ ;  /* 0x000054101120d816 */ /* 0x000fe400000000ff */
[----:B------:R3:W-:Y:S01]  /*b5e0*/  STL [R1+0x16c], R49 ;  /* 0x00016c3101007387 */ /* 0x0007e20000100800 */
[----:B------:R-:W-:Y:S02]  /*b5f0*/  ISETP.GE.U32.AND P5, PT, R235, R10, PT ;  /* 0x0000000aeb00720c */ /* 0x000fe40003fa6070 */
[----:B-1----:R-:W-:Y:S01]  /*b600*/  SHF.R.U32.HI R3, RZ, 0x8, R11 ;  /* 0x00000008ff037819 */ /* 0x002fe2000001160b */
[----:B------:R1:W-:Y:S03]  /*b610*/  MUFU.EX2 R159, R4 ;  /* 0x00000004009f7308 */ /* 0x0003e60000000800 */
[----:B------:R-:W-:-:S05]  /*b620*/  LOP3.LUT R3, R3, 0xffff, RZ, 0xc0, !PT ;  /* 0x0000ffff03037812 */ /* 0x000fca00078ec0ff */
[----:B------:R4:W4:Y:S01]  /*b630*/  MUFU.EX2 R186, R8 ;  /* 0x0000000800ba7308 */ /* 0x0009220000000800 */
[----:B------:R-:W-:Y:S01]  /*b640*/  @!P4 HFMA2.BF16_V2 R26, -RZ.H0_H0, RZ.H0_H0, -R33.H0_H0 ;  /* 0x200000ffff1ac231 */ /* 0x000fe20000340921 */
[----:B---3--:R-:W-:Y:S02]  /*b650*/  PRMT R49, R31, 0x5410, R33 ;  /* 0x000054101f317816 */ /* 0x008fe40000000021 */
[----:B------:R-:W-:Y:S02]  /*b660*/  @!P3 PRMT R31, R21, 0x5410, RZ ;  /* 0x00005410151fb816 */ /* 0x000fe400000000ff */
[----:B------:R-:W-:Y:S02]  /*b670*/  ISETP.GE.U32.AND P3, PT, R235, R3, PT ;  /* 0x00000003eb00720c */ /* 0x000fe40003f66070 */
[----:B--2---:R-:W-:Y:S01]  /*b680*/  F2FP.BF16.PACK_AB R3, R187, R228 ;  /* 0x000000e4bb03723e */ /* 0x004fe200000010ff */
[----:B-1----:R-:W-:-:S03]  /*b690*/  IMAD.WIDE.U32 R4, R14, -0x2daee0ad, RZ ;  /* 0xd2511f530e047825 */ /* 0x002fc600078e00ff */
[C---:B------:R-:W-:Y:S02]  /*b6a0*/  PRMT R30, R3.reuse, 0x7610, R30 ;  /* 0x00007610031e7816 */ /* 0x040fe4000000001e */
[----:B------:R-:W-:Y:S02]  /*b6b0*/  PRMT R29, R3, 0x7632, R29 ;  /* 0x00007632031d7816 */ /* 0x000fe4000000001d */
[----:B------:R-:W-:Y:S01]  /*b6c0*/  @!P4 PRMT R33, R26, 0x5410, RZ ;  /* 0x000054101a21c816 */ /* 0x000fe200000000ff */
[----:B------:R-:W-:Y:S01]  /*b6d0*/  @!P5 HFMA2.BF16_V2 R42, -RZ.H0_H0, RZ.H0_H0, -R30.H0_H0 ;  /* 0x200000ffff2ad231 */ /* 0x000fe2000034091e */
[----:B------:R-:W-:Y:S01]  /*b6e0*/  ISETP.GE.U32.AND P4, PT, R235, R9, PT ;  /* 0x00000009eb00720c */ /* 0x000fe20003f86070 */
[----:B------:R-:W-:Y:S01]  /*b6f0*/  @!P3 HFMA2.BF16_V2 R27, -RZ.H0_H0, RZ.H0_H0, -R29.H0_H0 ;  /* 0x200000ffff1bb231 */ /* 0x000fe2000034091d */
[----:B----4-:R-:W-:Y:S02]  /*b700*/  LOP3.LUT R8, R13, 0xff, RZ, 0xc0, !PT ;  /* 0x000000ff0d087812 */ /* 0x010fe400078ec0ff */
[----:B------:R-:W-:-:S02]  /*b710*/  LOP3.LUT R3, R5, UR14, R12, 0x96, !PT ;  /* 0x0000000e05037c12 */ /* 0x000fc4000f8e960c */
[----:B------:R-:W-:Y:S02]  /*b720*/  PRMT R184, R30, 0x5410, R29 ;  /* 0x000054101eb87816 */ /* 0x000fe4000000001d */
[----:B------:R-:W-:Y:S02]  /*b730*/  @!P5 PRMT R30, R42, 0x5410, RZ ;  /* 0x000054102a1ed816 */ /* 0x000fe400000000ff */
[----:B------:R-:W-:Y:S02]  /*b740*/  F2FP.BF16.PACK_AB R9, R186, R159 ;  /* 0x0000009fba09723e */ /* 0x000fe400000010ff */
[----:B------:R-:W-:Y:S02]  /*b750*/  ISETP.GE.U32.AND P5, PT, R235, R8, PT ;  /* 0x00000008eb00720c */ /* 0x000fe40003fa6070 */
[----:B------:R-:W-:Y:S02]  /*b760*/  LOP3.LUT R8, R3, 0xffff, RZ, 0xc0, !PT ;  /* 0x0000ffff03087812 */ /* 0x000fe400078ec0ff */
[----:B------:R-:W-:-:S02]  /*b770*/  @!P3 PRMT R29, R27, 0x5410, RZ ;  /* 0x000054101b1db816 */ /* 0x000fc400000000ff */
[C---:B------:R-:W-:Y:S02]  /*b780*/  PRMT R27, R9.reuse, 0x7632, R27 ;  /* 0x00007632091b7816 */ /* 0x040fe4000000001b */
[----:B------:R-:W-:Y:S02]  /*b790*/  SHF.R.U32.HI R8, RZ, 0x8, R8 ;  /* 0x00000008ff087819 */ /* 0x000fe40000011608 */
[----:B------:R-:W-:Y:S01]  /*b7a0*/  PRMT R26, R9, 0x7610, R26 ;  /* 0x00007610091a7816 */ /* 0x000fe2000000001a */
[----:B------:R-:W-:Y:S01]  /*b7b0*/  @!P4 HFMA2.BF16_V2 R46, -RZ.H0_H0, RZ.H0_H0, -R27.H0_H0 ;  /* 0x200000ffff2ec231 */ /* 0x000fe2000034091b */
[--C-:B------:R-:W-:Y:S01]  /*b7c0*/  FFMA.FTZ R9, R140, c[0x0][0x23c], -R2.reuse ;  /* 0x00008f008c097a23 */ /* 0x100fe20000010802 */
[----:B------:R-:W-:Y:S01]  /*b7d0*/  LOP3.LUT R8, R8, 0xffff, RZ, 0xc0, !PT ;  /* 0x0000ffff08087812 */ /* 0x000fe200078ec0ff */
        /* <DEDUP_REMOVED lines=11> */
[----:B------:R-:W-:Y:S02]  /*b890*/  LOP3.LUT R2, R4, 0xff, RZ, 0xc0, !PT ;  /* 0x000000ff04027812 */ /* 0x000fe400078ec0ff */
[----:B------:R-:W-:Y:S02]  /*b8a0*/  PRMT R183, R26, 0x5410, R27 ;  /* 0x000054101ab77816 */ /* 0x000fe4000000001b */
[----:B------:R-:W-:Y:S02]  /*b8b0*/  ISETP.GE.U32.AND P3, PT, R235, R8, PT ;  /* 0x00000008eb00720c */ /* 0x000fe40003f66070 */
[----:B------:R-:W-:-:S02]  /*b8c0*/  @!P4 PRMT R27, R46, 0x5410, RZ ;  /* 0x000054102e1bc816 */ /* 0x000fc400000000ff */
[----:B------:R-:W-:Y:S02]  /*b8d0*/  ISETP.GE.U32.AND P4, PT, R235, R2, PT ;  /* 0x00000002eb00720c */ /* 0x000fe40003f86070 */
        /* <DEDUP_REMOVED lines=20> */
[----:B------:R1:W-:Y:S01]  /*ba20*/  MUFU.EX2 R243, R9 ;  /* 0x0000000900f37308 */ /* 0x0003e20000000800 */
[----:B------:R-:W-:-:S07]  /*ba30*/  FSEL R14, R223, RZ, P1 ;  /* 0x000000ffdf0e7208 */ /* 0x000fce0000800000 */
[----:B------:R-:W2:Y:S01]  /*ba40*/  MUFU.EX2 R178, R10 ;  /* 0x0000000a00b27308 */ /* 0x000ea20000000800 */
[----:B-1----:R-:W-:Y:S02]  /*ba50*/  FMNMX.FTZ R9, R141, R8, !PT ;  /* 0x000000088d097209 */ /* 0x002fe40007810000 */
[----:B------:R-:W-:Y:S02]  /*ba60*/  FMNMX.FTZ R8, R143, R2, !PT ;  /* 0x000000028f087209 */ /* 0x000fe40007810000 */
[----:B------:R-:W-:Y:S02]  /*ba70*/  LOP3.LUT R2, R3, 0xff, RZ, 0xc0, !PT ;  /* 0x000000ff03027812 */ /* 0x000fe400078ec0ff */
[----:B------:R-:W-:Y:S02]  /*ba80*/  FMNMX.FTZ R9, R64, R9, !PT ;  /* 0x0000000940097209 */ /* 0x000fe40007810000 */
[----:B------:R-:W-:Y:S02]  /*ba90*/  ISETP.GE.U32.AND P1, PT, R235, R2, PT ;  /* 0x00000002eb00720c */ /* 0x000fe40003f26070 */
[----:B------:R-:W-:-:S02]  /*baa0*/  FMNMX.FTZ R2, R66, R8, !PT ;  /* 0x0000000842027209 */ /* 0x000fc40007810000 */
[----:B------:R-:W-:Y:S02]  /*bab0*/  FMNMX.FTZ R9, R58, R9, !PT ;  /* 0x000000093a097209 */ /* 0x000fe40007810000 */
[----:B------:R-:W-:Y:S02]  /*bac0*/  FMNMX.FTZ R2, R63, R2, !PT ;  /* 0x000000023f027209 */ /* 0x000fe40007810000 */
[----:B------:R-:W-:Y:S02]  /*bad0*/  FMNMX.FTZ R9, R55, R9, !PT ;  /* 0x0000000937097209 */ /* 0x000fe40007810000 */
[----:B------:R-:W-:Y:S02]  /*bae0*/  SHF.R.U32.HI R8, RZ, 0x18, R3 ;  /* 0x00000018ff087819 */ /* 0x000fe40000011603 */
[----:B------:R-:W-:Y:S02]  /*baf0*/  FMNMX.FTZ R2, R57, R2, !PT ;  /* 0x0000000239027209 */ /* 0x000fe40007810000 */
[----:B------:R-:W-:-:S02]  /*bb00*/  FMNMX.FTZ R9, R43, R9, !PT ;  /* 0x000000092b097209 */ /* 0x000fc40007810000 */
[----:B------:R-:W-:Y:S02]  /*bb10*/  FSEL R13, R242, RZ, P2 ;  /* 0x000000fff20d7208 */ /* 0x000fe40001000000 */
[----:B------:R-:W-:Y:S02]  /*bb20*/  ISETP.GE.U32.AND P2, PT, R235, R8, PT ;  /* 0x00000008eb00720c */ /* 0x000fe40003f46070 */
[----:B--2---:R-:W-:Y:S02]  /*bb30*/  F2FP.BF16.PACK_AB R10, R178, R243 ;  /* 0x000000f3b20a723e */ /* 0x004fe400000010ff */
[----:B------:R-:W-:Y:S02]  /*bb40*/  FMNMX.FTZ R8, R45, R2, !PT ;  /* 0x000000022d087209 */ /* 0x000fe40007810000 */
[----:B------:R-:W-:Y:S02]  /*bb50*/  FMNMX.FTZ R2, R36, R9, !PT ;  /* 0x0000000924027209 */ /* 0x000fe40007810000 */
[----:B------:R-:W-:-:S02]  /*bb60*/  PRMT R210, R10, 0x7610, R210 ;  /* 0x000076100ad27816 */ /* 0x000fc400000000d2 */
[----:B------:R-:W-:Y:S02]  /*bb70*/  PRMT R209, R10, 0x7632, R209 ;  /* 0x000076320ad17816 */ /* 0x000fe400000000d1 */
[----:B------:R-:W1:Y:S01]  /*bb80*/  SHFL.BFLY PT, R10, R2, 0x2, 0x1f ;  /* 0x0c401f00020a7f89 */ /* 0x000e6200000e0000 */
[----:B------:R-:W-:Y:S01]  /*bb90*/  SHF.R.U32.HI R3, RZ, 0x10, R3 ;  /* 0x00000010ff037819 */ /* 0x000fe20000011603 */
[----:B------:R-:W-:Y:S01]  /*bba0*/  @!P1 HFMA2.BF16_V2 R16, -RZ.H0_H0, RZ.H0_H0, -R210.H0_H0 ;  /* 0x200000ffff109231 */ /* 0x000fe200003409d2 */
[----:B------:R-:W-:Y:S02]  /*bbb0*/  FMNMX.FTZ R8, R38, R8, !PT ;  /* 0x0000000826087209 */ /* 0x000fe40007810000 */
[----:B------:R-:W-:Y:S02]  /*bbc0*/  LOP3.LUT R9, R3, 0xff, RZ, 0xc0, !PT ;  /* 0x000000ff03097812 */ /* 0x000fe400078ec0ff */
[----:B------:R-:W-:Y:S02]  /*bbd0*/  LOP3.LUT R3, R4, 0xffff, RZ, 0xc0, !PT ;  /* 0x0000ffff04037812 */ /* 0x000fe400078ec0ff */
[--C-:B------:R-:W-:Y:S01]  /*bbe0*/  SHF.R.U32.HI R12, RZ, 0x10, R4.reuse ;  /* 0x00000010ff0c7819 */ /* 0x100fe20000011604 */
[----:B------:R2:W-:Y:S01]  /*bbf0*/  STL [R1+0x168], R48 ;  /* 0x0001683001007387 */ /* 0x0005e20000100800 */
[----:B------:R-:W-:-:S03]  /*bc00*/  SHF.R.U32.HI R4, RZ, 0x18, R4 ;  /* 0x00000018ff047819 */ /* 0x000fc60000011604 */
[----:B------:R-:W3:Y:S01]  /*bc10*/  SHFL.BFLY PT, R11, R8, 0x2, 0x1f ;  /* 0x0c401f00080b7f89 */ /* 0x000ee200000e0000 */
[----:B------:R-:W-:Y:S01]  /*bc20*/  SHF.R.U32.HI R3, RZ, 0x8, R3 ;  /* 0x00000008ff037819 */ /* 0x000fe20000011603 */
[----:B------:R-:W-:-:S03]  /*bc30*/  @!P3 HFMA2.BF16_V2 R20, -RZ.H0_H0, RZ.H0_H0, -R209.H0_H0 ;  /* 0x200000ffff14b231 */ /* 0x000fc600003409d1 */
[----:B------:R-:W-:Y:S02]  /*bc40*/  LOP3.LUT R3, R3, 0xffff, RZ, 0xc0, !PT ;  /* 0x0000ffff03037812 */ /* 0x000fe400078ec0ff */
[----:B--2---:R-:W-:Y:S02]  /*bc50*/  PRMT R48, R210, 0x5410, R209 ;  /* 0x00005410d2307816 */ /* 0x004fe400000000d1 */
[----:B------:R-:W-:Y:S02]  /*bc60*/  @!P1 PRMT R210, R16, 0x5410, RZ ;  /* 0x0000541010d29816 */ /* 0x000fe400000000ff */
[----:B------:R-:W-:Y:S01]  /*bc70*/  ISETP.GE.U32.AND P1, PT, R235, R4, PT ;  /* 0x00000004eb00720c */ /* 0x000fe20003f26070 */
[----:B------:R-:W-:-:S04]  /*bc80*/  FFMA.FTZ R4, R166, c[0x0][0x23c], -R0 ;  /* 0x00008f00a6047a23 */ /* 0x000fc80000010800 */
[----:B------:R2:W-:Y:S01]  /*bc90*/  MUFU.EX2 R166, R4 ;  /* 0x0000000400a67308 */ /* 0x0005e20000000800 */
[----:B------:R-:W-:Y:S02]  /*bca0*/  @!P3 PRMT R209, R20, 0x5410, RZ ;  /* 0x0000541014d1b816 */ /* 0x000fe400000000ff */
[----:B------:R-:W-:Y:S02]  /*bcb0*/  ISETP.GE.U32.AND P3, PT, R235, R3, PT ;  /* 0x00000003eb00720c */ /* 0x000fe40003f66070 */
[----:B-1----:R-:W-:Y:S01]  /*bcc0*/  FMNMX.FTZ R3, R2, R10, !PT ;  /* 0x0000000a02037209 */ /* 0x002fe20007810000 */
[----:B--2---:R-:W-:-:S04]  /*bcd0*/  FFMA.FTZ R4, R162, c[0x0][0x23c], -R0 ;  /* 0x00008f00a2047a23 */ /* 0x004fc80000010800 */
[----:B------:R-:W1:Y:S01]  /*bce0*/  MUFU.EX2 R252, R4 ;  /* 0x0000000400fc7308 */ /* 0x000e620000000800 */
[----:B------:R-:W2:Y:S01]  /*bcf0*/  SHFL.BFLY PT, R5, R3, 0x1, 0x1f ;  /* 0x0c201f0003057f89 */ /* 0x000ea200000e0000 */
[----:B------:R-:W-:Y:S01]  /*bd00*/  @!P5 HFMA2.BF16_V2 R47, -RZ.H0_H0, RZ.H0_H0, -R26.H0_H0 ;  /* 0x200000ffff2fd231 */ /* 0x000fe2000034091a */
[----:B---3--:R-:W-:Y:S01]  /*bd10*/  FMNMX.FTZ R2, R8, R11, !PT ;  /* 0x0000000b08027209 */ /* 0x008fe20007810000 */
[----:B------:R-:W-:-:S03]  /*bd20*/  FFMA.FTZ R10, R152, c[0x0][0x23c], -R0 ;  /* 0x00008f00980a7a23 */ /* 0x000fc60000010800 */
[----:B------:R-:W-:Y:S01]  /*bd30*/  @!P5 PRMT R26, R47, 0x5410, RZ ;  /* 0x000054102f1ad816 */ /* 0x000fe200000000ff */
[--C-:B------:R-:W-:Y:S01]  /*bd40*/  FFMA.FTZ R21, R142, c[0x0][0x23c], -R0.reuse ;  /* 0x00008f008e157a23 */ /* 0x100fe20000010800 */
[----:B------:R-:W-:Y:S01]  /*bd50*/  ISETP.GE.U32.AND P5, PT, R235, R9, PT ;  /* 0x00000009eb00720c */ /* 0x000fe20003fa6070 */
[--C-:B------:R-:W-:Y:S01]  /*bd60*/  FFMA.FTZ R9, R161, c[0x0][0x23c], -R0.reuse ;  /* 0x00008f00a1097a23 */ /* 0x100fe20000010800 */
[----:B------:R-:W-:Y:S01]  /*bd70*/  MUFU.EX2 R162, R15 ;  /* 0x0000000f00a27308 */ /* 0x000fe20000000800 */
[--C-:B------:R-:W-:Y:S02]  /*bd80*/  FFMA.FTZ R28, R67, c[0x0][0x23c], -R0.reuse ;  /* 0x00008f00431c7a23 */ /* 0x100fe40000010800 */
[--C-:B------:R-:W-:Y:S02]  /*bd90*/  FFMA.FTZ R41, R65, c[0x0][0x23c], -R0.reuse ;  /* 0x00008f0041297a23 */ /* 0x100fe40000010800 */
[--C-:B------:R-:W-:Y:S02]  /*bda0*/  FFMA.FTZ R40, R59, c[0x0][0x23c], -R0.reuse ;  /* 0x00008f003b287a23 */ /* 0x100fe40000010800 */
[--C-:B------:R-:W-:Y:S01]  /*bdb0*/  FFMA.FTZ R46, R53, c[0x0][0x23c], -R0.reuse ;  /* 0x00008f00352e7a23 */ /* 0x100fe20000010800 */
[----:B------:R-:W3:Y:S01]  /*bdc0*/  MUFU.EX2 R185, R17 ;  /* 0x0000001100b97308 */ /* 0x000ee20000000800 */
[----:B------:R-:W-:-:S02]  /*bdd0*/  FFMA.FTZ R47, R39, c[0x0][0x23c], -R0 ;  /* 0x00008f00272f7a23 */ /* 0x000fc40000010800 */
[--C-:B------:R-:W-:Y:S02]  /*bde0*/  FFMA.FTZ R144, R37, c[0x0][0x23c], -R0.reuse ;  /* 0x00008f0025907a23 */ /* 0x100fe40000010800 */
[----:B------:R-:W-:Y:S01]  /*bdf0*/  FFMA.FTZ R145, R18, c[0x0][0x23c], -R0 ;  /* 0x00008f0012917a23 */ /* 0x000fe20000010800 */
[----:B-1----:R-:W-:Y:S01]  /*be00*/  F2FP.BF16.PACK_AB R0, R252, R166 ;  /* 0x000000a6fc00723e */ /* 0x002fe200000010ff */
[----:B------:R-:W1:Y:S03]  /*be10*/  SHFL.BFLY PT, R4, R2, 0x1, 0x1f ;  /* 0x0c201f0002047f89 */ /* 0x000e6600000e0000 */
[C---:B------:R-:W-:Y:S02]  /*be20*/  PRMT R208, R0.reuse, 0x7632, R208 ;  /* 0x0000763200d07816 */ /* 0x040fe400000000d0 */
[----:B------:R-:W-:-:S03]  /*be30*/  PRMT R207, R0, 0x7610, R207 ;  /* 0x0000761000cf7816 */ /* 0x000fc600000000cf */
[----:B------:R-:W-:Y:S01]  /*be40*/  @!P2 HFMA2.BF16_V2 R24, -RZ.H0_H0, RZ.H0_H0, -R208.H0_H0 ;  /* 0x200000ffff18a231 */ /* 0x000fe200003409d0 */
[----:B------:R-:W-:Y:S02]  /*be50*/  LOP3.LUT R0, R12, 0xff, RZ, 0xc0, !PT ;  /* 0x000000ff0c007812 */ /* 0x000fe400078ec0ff */
[----:B------:R-:W-:Y:S02]  /*be60*/  PRMT R246, R207, 0x5410, R208 ;  /* 0x00005410cff67816 */ /* 0x000fe400000000d0 */
[----:B------:R-:W-:Y:S02]  /*be70*/  @!P2 PRMT R208, R24, 0x5410, RZ ;  /* 0x0000541018d0a816 */ /* 0x000fe400000000ff */
[----:B------:R-:W-:Y:S02]  /*be80*/  ISETP.GE.U32.AND P2, PT, R235, R0, PT ;  /* 0x00000000eb00720c */ /* 0x000fe40003f46070 */
[----:B--2---:R-:W-:Y:S01]  /*be90*/  FMNMX.FTZ R233, R3, R5, !PT ;  /* 0x0000000503e97209 */ /* 0x004fe20007810000 */
[----:B------:R-:W-:Y:S01]  /*bea0*/  FADD.FTZ R3, R70, -R13 ;  /* 0x8000000d46037221 */ /* 0x000fe20000010000 */
[----:B---3--:R-:W-:-:S03]  /*beb0*/  F2FP.BF16.PACK_AB R0, R185, R162 ;  /* 0x000000a2b900723e */ /* 0x008fc600000010ff */
[----:B------:R-:W-:Y:S01]  /*bec0*/  FMUL.FTZ R3, R3, c[0x0][0x23c] ;  /* 0x00008f0003037a20 */ /* 0x000fe20000410000 */
[----:B------:R-:W-:Y:S02]  /*bed0*/  PRMT R206, R0, 0x7610, R206 ;  /* 0x0000761000ce7816 */ /* 0x000fe400000000ce */
[----:B-1----:R-:W-:Y:S01]  /*bee0*/  FMNMX.FTZ R234, R2, R4, !PT ;  /* 0x0000000402ea7209 */ /* 0x002fe20007810000 */
[----:B------:R-:W1:Y:S01]  /*bef0*/  MUFU.EX2 R8, R3 ;  /* 0x0000000300087308 */ /* 0x000e620000000800 */
[----:B------:R-:W-:Y:S01]  /*bf00*/  PRMT R205, R0, 0x7632, R205 ;  /* 0x0000763200cd7816 */ /* 0x000fe200000000cd */
[----:B------:R-:W-:Y:S02]  /*bf10*/  @!P4 HFMA2.BF16_V2 R18, -RZ.H0_H0, RZ.H0_H0, -R206.H0_H0 ;  /* 0x200000ffff12c231 */ /* 0x000fe400003409ce */
[----:B------:R-:W-:Y:S01]  /*bf20*/  FMUL.FTZ R0, R234, c[0x0][0x23c] ;  /* 0x00008f00ea007a20 */ /* 0x000fe20000410000 */
[----:B------:R-:W-:Y:S02]  /*bf30*/  PRMT R227, R206, 0x5410, R205 ;  /* 0x00005410cee37816 */ /* 0x000fe400000000cd */
[----:B------:R-:W-:-:S02]  /*bf40*/  @!P4 PRMT R206, R18, 0x5410, RZ ;  /* 0x0000541012cec816 */ /* 0x000fc400000000ff */
[----:B------:R-:W-:Y:S01]  /*bf50*/  FSETP.NEU.FTZ.AND P4, PT, R234, -INF , PT ;  /* 0xff800000ea00780b */ /* 0x000fe20003f9d000 */
[----:B------:R-:W-:-:S03]  /*bf60*/  @!P5 HFMA2.BF16_V2 R25, -RZ.H0_H0, RZ.H0_H0, -R207.H0_H0 ;  /* 0x200000ffff19d231 */ /* 0x000fc600003409cf */
[----:B------:R-:W-:Y:S01]  /*bf70*/  FSEL R0, R0, RZ, P4 ;  /* 0x000000ff00007208 */ /* 0x000fe20002000000 */
[----:B------:R-:W-:Y:S02]  /*bf80*/  FMUL.FTZ R2, R233, c[0x0][0x23c] ;  /* 0x00008f00e9027a20 */ /* 0x000fe40000410000 */
[----:B-1----:R-:W-:Y:S02]  /*bf90*/  FFMA.FTZ R239, R239, R8, R146 ;  /* 0x00000008efef7223 */ /* 0x002fe40000010092 */
[--C-:B------:R-:W-:Y:S02]  /*bfa0*/  FFMA.FTZ R16, R19, c[0x0][0x23c], -R0.reuse ;  /* 0x00008f0013107a23 */ /* 0x100fe40000010800 */
[--C-:B------:R-:W-:Y:S02]  /*bfb0*/  FFMA.FTZ R17, R204, c[0x0][0x23c], -R0.reuse ;  /* 0x00008f00cc117a23 */ /* 0x100fe40000010800 */
[--C-:B------:R-:W-:Y:S01]  /*bfc0*/  FFMA.FTZ R221, R148, c[0x0][0x23c], -R0.reuse ;  /* 0x00008f0094dd7a23 */ /* 0x100fe20000010800 */
[----:B------:R-:W-:Y:S01]  /*bfd0*/  @!P5 PRMT R207, R25, 0x5410, RZ ;  /* 0x0000541019cfd816 */ /* 0x000fe200000000ff */
        /* <DEDUP_REMOVED lines=13> */
[----:B------:R-:W-:-:S02]  /*c0b0*/  LEA R0, R232, 0x1, 0x1 ;  /* 0x00000001e8007811 */ /* 0x000fc400078e08ff */
[----:B------:R-:W-:Y:S02]  /*c0c0*/  FSETP.NEU.FTZ.AND P5, PT, R233, -INF , PT ;  /* 0xff800000e900780b */ /* 0x000fe40003fbd000 */
[----:B------:R-:W-:Y:S02]  /*c0d0*/  LOP3.LUT R0, R0, UR37, RZ, 0x3c, !PT ;  /* 0x0000002500007c12 */ /* 0x000fe4000f8e3cff */
[----:B------:R-:W-:Y:S01]  /*c0e0*/  FSEL R2, R2, RZ, P5 ;  /* 0x000000ff02027208 */ /* 0x000fe20002800000 */
[----:B------:R-:W-:Y:S01]  /*c0f0*/  FADD.FTZ R4, R71, -R14 ;  /* 0x8000000e47047221 */ /* 0x000fe20000010000 */
[----:B------:R-:W-:Y:S01]  /*c100*/  LOP3.LUT R0, R191, R0, RZ, 0x3c, !PT ;  /* 0x00000000bf007212 */ /* 0x000fe200078e3cff */
[----:B------:R-:W-:Y:S02]  /*c110*/  MUFU.EX2 R161, R9 ;  /* 0x0000000900a17308 */ /* 0x000fe40000000800 */
[----:B------:R-:W-:Y:S02]  /*c120*/  FFMA.FTZ R160, R154, c[0x0][0x23c], -R2 ;  /* 0x00008f009aa07a23 */ /* 0x000fe40000010802 */
[----:B------:R-:W-:-:S02]  /*c130*/  FMUL.FTZ R4, R4, c[0x0][0x23c] ;  /* 0x00008f0004047a20 */ /* 0x000fc40000410000 */
[----:B------:R-:W-:Y:S02]  /*c140*/  IMAD.WIDE.U32 R66, R0, -0x326172a9, RZ ;  /* 0xcd9e8d5700427825 */ /* 0x000fe400078e00ff */
[----:B------:R-:W1:Y:S08]  /*c150*/  MUFU.EX2 R154, R10 ;  /* 0x0000000a009a7308 */ /* 0x000e700000000800 */
[----:B------:R2:W3:Y:S01]  /*c160*/  MUFU.EX2 R9, R4 ;  /* 0x0000000400097308 */ /* 0x0004e20000000800 */
[----:B------:R-:W-:-:S02]  /*c170*/  FFMA.FTZ R14, R35, c[0x0][0x23c], -R2 ;  /* 0x00008f00230e7a23 */ /* 0x000fc40000010802 */
[--C-:B------:R-:W-:Y:S02]  /*c180*/  FFMA.FTZ R15, R195, c[0x0][0x23c], -R2.reuse ;  /* 0x00008f00c30f7a23 */ /* 0x100fe40000010802 */
[--C-:B------:R-:W-:Y:S02]  /*c190*/  FFMA.FTZ R35, R193, c[0x0][0x23c], -R2.reuse ;  /* 0x00008f00c1237a23 */ /* 0x100fe40000010802 */
[----:B------:R-:W-:Y:S01]  /*c1a0*/  FFMA.FTZ R37, R189, c[0x0][0x23c], -R2 ;  /* 0x00008f00bd257a23 */ /* 0x000fe20000010802 */
[----:B--2---:R-:W-:Y:S01]  /*c1b0*/  LOP3.LUT R4, R67, UR18, R230, 0x96, !PT ;  /* 0x0000001243047c12 */ /* 0x004fe2000f8e96e6 */
[----:B------:R-:W-:-:S04]  /*c1c0*/  FFMA.FTZ R52, R170, c[0x0][0x23c], -R2 ;  /* 0x00008f00aa347a23 */ /* 0x000fc80000010802 */
[----:B------:R-:W-:-:S04]  /*c1d0*/  IMAD.WIDE.U32 R4, R4, -0x2daee0ad, RZ ;  /* 0xd2511f5304047825 */ /* 0x000fc800078e00ff */
        /* <DEDUP_REMOVED lines=10> */
[----:B-1----:R-:W-:Y:S02]  /*c280*/  F2FP.BF16.PACK_AB R2, R154, R161 ;  /* 0x000000a19a02723e */ /* 0x002fe400000010ff */
[----:B------:R-:W-:Y:S02]  /*c290*/  LOP3.LUT R10, R5, UR15, R236, 0x96, !PT ;  /* 0x0000000f050a7c12 */ /* 0x000fe4000f8e96ec */
[----:B------:R-:W-:-:S02]  /*c2a0*/  PRMT R203, R2, 0x7632, R203 ;  /* 0x0000763202cb7816 */ /* 0x000fc400000000cb */
[----:B------:R-:W-:Y:S01]  /*c2b0*/  PRMT R202, R2, 0x7610, R202 ;  /* 0x0000761002ca7816 */ /* 0x000fe200000000ca */
[----:B------:R-:W-:Y:S01]  /*c2c0*/  IMAD.WIDE.U32 R10, R10, -0x326172a9, RZ ;  /* 0xcd9e8d570a0a7825 */ /* 0x000fe200078e00ff */
[----:B------:R-:W-:-:S04]  /*c2d0*/  LOP3.LUT R2, R7, UR16, R66, 0x96, !PT ;  /* 0x0000001007027c12 */ /* 0x000fc8000f8e9642 */
[----:B------:R-:W-:Y:S01]  /*c2e0*/  LOP3.LUT R5, R11, UR12, R6, 0x96, !PT ;  /* 0x0000000c0b057c12 */ /* 0x000fe2000f8e9606 */
[----:B------:R-:W-:-:S05]  /*c2f0*/  IMAD.WIDE.U32 R2, R2, -0x2daee0ad, RZ ;  /* 0xd2511f5302027825 */ /* 0x000fca00078e00ff */
[----:B------:R-:W-:Y:S01]  /*c300*/  LOP3.LUT R3, R3, UR11, R4, 0x96, !PT ;  /* 0x0000000b03037c12 */ /* 0x000fe2000f8e9604 */
[----:B------:R-:W-:-:S05]  /*c310*/  IMAD.WIDE.U32 R4, R5, -0x2daee0ad, RZ ;  /* 0xd2511f5305047825 */ /* 0x000fca00078e00ff */
[----:B------:R-:W-:Y:S01]  /*c320*/  LOP3.LUT R5, R5, UR9, R2, 0x96, !PT ;  /* 0x0000000905057c12 */ /* 0x000fe2000f8e9602 */
        /* <DEDUP_REMOVED lines=10> */
[----:B------:R-:W-:-:S03]  /*c3d0*/  @!P1 HFMA2.BF16_V2 R36, -RZ.H0_H0, RZ.H0_H0, -R203.H0_H0 ;  /* 0x200000ffff249231 */ /* 0x000fc600003409cb */
[----:B------:R-:W-:Y:S01]  /*c3e0*/  FADD.FTZ R13, R68, -R0 ;  /* 0x80000000440d7221 */ /* 0x000fe20000010000 */
[----:B------:R-:W-:Y:S01]  /*c3f0*/  LOP3.LUT R0, R3, UR13, R4, 0x96, !PT ;  /* 0x0000000d03007c12 */ /* 0x000fe2000f8e9604 */
[----:B------:R-:W-:Y:S01]  /*c400*/  FMUL.FTZ R5, R12, c[0x0][0x23c] ;  /* 0x00008f000c057a20 */ /* 0x000fe20000410000 */
[----:B------:R-:W-:Y:S02]  /*c410*/  PRMT R225, R202, 0x5410, R203 ;  /* 0x00005410cae17816 */ /* 0x000fe400000000cb */
[----:B------:R-:W-:Y:S02]  /*c420*/  LOP3.LUT R4, R0, 0xff, RZ, 0xc0, !PT ;  /* 0x000000ff00047812 */ /* 0x000fe400078ec0ff */
[----:B------:R-:W-:Y:S02]  /*c430*/  @!P1 PRMT R203, R36, 0x5410, RZ ;  /* 0x0000541024cb9816 */ /* 0x000fe400000000ff */
[----:B------:R-:W-:Y:S02]  /*c440*/  ISETP.GE.U32.AND P1, PT, R235, R4, PT ;  /* 0x00000004eb00720c */ /* 0x000fe40003f26070 */
[----:B------:R-:W-:Y:S01]  /*c450*/  LOP3.LUT R4, R0, 0xffff, RZ, 0xc0, !PT ;  /* 0x0000ffff00047812 */ /* 0x000fe200078ec0ff */
[----:B------:R-:W-:Y:S01]  /*c460*/  MUFU.EX2 R14, R14 ;  /* 0x0000000e000e7308 */ /* 0x000fe20000000800 */
[----:B------:R-:W-:-:S02]  /*c470*/  @!P3 HFMA2.BF16_V2 R39, -RZ.H0_H0, RZ.H0_H0, -R205.H0_H0 ;  /* 0x200000ffff27b231 */ /* 0x000fc400003409cd */
[----:B------:R-:W-:-:S05]  /*c480*/  SHF.R.U32.HI R4, RZ, 0x8, R4 ;  /* 0x00000008ff047819 */ /* 0x000fca0000011604 */
[----:B------:R-:W1:Y:S01]  /*c490*/  MUFU.EX2 R5, R5 ;  /* 0x0000000500057308 */ /* 0x000e620000000800 */
[----:B------:R-:W-:Y:S01]  /*c4a0*/  LOP3.LUT R4, R4, 0xffff, RZ, 0xc0, !PT ;  /* 0x0000ffff04047812 */ /* 0x000fe200078ec0ff */
[----:B---3--:R-:W-:Y:S01]  /*c4b0*/  FFMA.FTZ R25, R238, R9, R196 ;  /* 0x00000009ee197223 */ /* 0x008fe200000100c4 */
[----:B------:R-:W-:-:S05]  /*c4c0*/  @!P3 PRMT R205, R39, 0x5410, RZ ;  /* 0x0000541027cdb816 */ /* 0x000fca00000000ff */
[----:B------:R-:W2:Y:S01]  /*c4d0*/  MUFU.EX2 R15, R15 ;  /* 0x0000000f000f7308 */ /* 0x000ea20000000800 */
[----:B------:R-:W-:Y:S02]  /*c4e0*/  ISETP.GE.U32.AND P3, PT, R235, R4, PT ;  /* 0x00000004eb00720c */ /* 0x000fe40003f66070 */
[----:B------:R-:W-:-:S05]  /*c4f0*/  SHF.R.U32.HI R4, RZ, 0x10, R0 ;  /* 0x00000010ff047819 */ /* 0x000fca0000011600 */
[----:B------:R-:W3:Y:S01]  /*c500*/  MUFU.EX2 R50, R42 ;  /* 0x0000002a00327308 */ /* 0x000ee20000000800 */
[----:B------:R-:W-:Y:S01]  /*c510*/  @!P2 HFMA2.BF16_V2 R38, -RZ.H0_H0, RZ.H0_H0, -R202.H0_H0 ;  /* 0x200000ffff26a231 */ /* 0x000fe200003409ca */
[----:B------:R-:W-:-:S06]  /*c520*/  LOP3.LUT R4, R4, 0xff, RZ, 0xc0, !PT ;  /* 0x000000ff04047812 */ /* 0x000fcc00078ec0ff */
[----:B------:R-:W4:Y:S01]  /*c530*/  MUFU.EX2 R238, R44 ;  /* 0x0000002c00ee7308 */ /* 0x000f220000000800 */
[----:B------:R-:W-:Y:S01]  /*c540*/  SHF.R.U32.HI R0, RZ, 0x18, R0 ;  /* 0x00000018ff007819 */ /* 0x000fe20000011600 */
[----:B-1----:R-:W-:Y:S01]  /*c550*/  FFMA.FTZ R240, R240, R5, R14 ;  /* 0x00000005f0f07223 */ /* 0x002fe2000001000e */
[----:B------:R-:W-:Y:S01]  /*c560*/  ISETP.GE.U32.AND P5, PT, R235, R4, PT ;  /* 0x00000004eb00720c */ /* 0x000fe20003fa6070 */
[----:B------:R-:W-:Y:S01]  /*c570*/  FMUL.FTZ R4, R13, c[0x0][0x23c] ;  /* 0x00008f000d047a20 */ /* 0x000fe20000410000 */
[----:B------:R-:W-:Y:S01]  /*c580*/  @!P2 PRMT R202, R38, 0x5410, RZ ;  /* 0x0000541026caa816 */ /* 0x000fe200000000ff */
[----:B------:R-:W-:Y:S01]  /*c590*/  FADD.FTZ R239, R158, R239 ;  /* 0x000000ef9eef7221 */ /* 0x000fe20000010000 */
[----:B------:R-:W-:Y:S01]  /*c5a0*/  ISETP.GE.U32.AND P2, PT, R235, R0, PT ;  /* 0x00000000eb00720c */ /* 0x000fe20003f46070 */
[C---:B--2---:R-:W-:Y:S01]  /*c5b0*/  FADD.FTZ R13, R15.reuse, R240 ;  /* 0x000000f00f0d7221 */ /* 0x044fe20000010000 */
[----:B------:R-:W-:Y:S01]  /*c5c0*/  F2FP.BF16.PACK_AB R36, R15, R14 ;  /* 0x0000000e0f24723e */ /* 0x000fe200000010ff */
[----:B---3--:R-:W-:Y:S01]  /*c5d0*/  IMAD.MOV.U32 R15, RZ, RZ, R50 ;  /* 0x000000ffff0f7224 */ /* 0x008fe200078e0032 */
[----:B------:R-:W-:Y:S01]  /*c5e0*/  LOP3.LUT R0, R2, 0xff, RZ, 0xc0, !PT ;  /* 0x000000ff02007812 */ /* 0x000fe200078ec0ff */
[----:B------:R-:W-:Y:S01]  /*c5f0*/  FADD.FTZ R12, R159, R239 ;  /* 0x000000ef9f0c7221 */ /* 0x000fe20000010000 */
[----:B------:R-:W-:Y:S02]  /*c600*/  MUFU.EX2 R247, R21 ;  /* 0x0000001500f77308 */ /* 0x000fe40000000800 */
[----:B------:R-:W-:-:S02]  /*c610*/  ISETP.GE.U32.AND P4, PT, R235, R0, PT ;  /* 0x00000000eb00720c */ /* 0x000fc40003f86070 */
[----:B----4-:R-:W-:-:S04]  /*c620*/  F2FP.BF16.PACK_AB R0, R15, R238 ;  /* 0x000000ee0f00723e */ /* 0x010fc800000010ff */
[----:B------:R-:W1:Y:S01]  /*c630*/  MUFU.EX2 R239, R28 ;  /* 0x0000001c00ef7308 */ /* 0x000e620000000800 */
[----:B------:R-:W-:Y:S02]  /*c640*/  LOP3.LUT R3, R2, 0xffff, RZ, 0xc0, !PT ;  /* 0x0000ffff02037812 */ /* 0x000fe400078ec0ff */
[C---:B------:R-:W-:Y:S02]  /*c650*/  PRMT R200, R0.reuse, 0x7632, R200 ;  /* 0x0000763200c87816 */ /* 0x040fe400000000c8 */
[----:B------:R-:W-:-:S03]  /*c660*/  PRMT R201, R0, 0x7610, R201 ;  /* 0x0000761000c97816 */ /* 0x000fc600000000c9 */
[----:B------:R-:W-:Y:S01]  /*c670*/  MUFU.EX2 R16, R16 ;  /* 0x0000001000107308 */ /* 0x000fe20000000800 */
[----:B------:R-:W-:Y:S01]  /*c680*/  SHF.R.U32.HI R0, RZ, 0x8, R3 ;  /* 0x00000008ff007819 */ /* 0x000fe20000011603 */
[----:B------:R-:W-:-:S06]  /*c690*/  @!P3 HFMA2.BF16_V2 R71, -RZ.H0_H0, RZ.H0_H0, -R200.H0_H0 ;  /* 0x200000ffff47b231 */ /* 0x000fcc00003409c8 */
[----:B------:R-:W2:Y:S01]  /*c6a0*/  MUFU.EX2 R4, R4 ;  /* 0x0000000400047308 */ /* 0x000ea20000000800 */
[----:B------:R-:W-:Y:S01]  /*c6b0*/  LOP3.LUT R0, R0, 0xffff, RZ, 0xc0, !PT ;  /* 0x0000ffff00007812 */ /* 0x000fe200078ec0ff */
[----:B------:R-:W-:Y:S01]  /*c6c0*/  IMAD.MOV.U32 R180, RZ, RZ, R226 ;  /* 0x000000ffffb47224 */ /* 0x000fe200078e00e2 */
[----:B------:R-:W-:-:S05]  /*c6d0*/  PRMT R226, R201, 0x5410, R200 ;  /* 0x00005410c9e27816 */ /* 0x000fca00000000c8 */
[----:B------:R-:W3:Y:S01]  /*c6e0*/  MUFU.EX2 R17, R17 ;  /* 0x0000001100117308 */ /* 0x000ee20000000800 */
[----:B------:R-:W-:Y:S01]  /*c6f0*/  @!P1 HFMA2.BF16_V2 R73, -RZ.H0_H0, RZ.H0_H0, -R201.H0_H0 ;  /* 0x200000ffff499231 */ /* 0x000fe200003409c9 */
[----:B------:R-:W-:Y:S02]  /*c700*/  @!P3 PRMT R200, R71, 0x5410, RZ ;  /* 0x0000541047c8b816 */ /* 0x000fe400000000ff */
[--C-:B------:R-:W-:Y:S02]  /*c710*/  SHF.R.U32.HI R7, RZ, 0x10, R2.reuse ;  /* 0x00000010ff077819 */ /* 0x100fe40000011602 */
[----:B------:R-:W-:Y:S02]  /*c720*/  ISETP.GE.U32.AND P3, PT, R235, R0, PT ;  /* 0x00000000eb00720c */ /* 0x000fe40003f66070 */
[----:B------:R-:W4:Y:S01]  /*c730*/  MUFU.EX2 R19, R19 ;  /* 0x0000001300137308 */ /* 0x000f220000000800 */
[----:B------:R-:W-:Y:S02]  /*c740*/  SHF.R.U32.HI R2, RZ, 0x18, R2 ;  /* 0x00000018ff027819 */ /* 0x000fe40000011602 */
[----:B-1----:R-:W-:-:S02]  /*c750*/  F2FP.BF16.PACK_AB R0, R239, R247 ;  /* 0x000000f7ef00723e */ /* 0x002fc400000010ff */
[----:B------:R-:W-:-:S03]  /*c760*/  @!P1 PRMT R201, R73, 0x5410, RZ ;  /* 0x0000541049c99816 */ /* 0x000fc600000000ff */
[----:B------:R-:W1:Y:S01]  /*c770*/  MUFU.EX2 R18, R18 ;  /* 0x0000001200127308 */ /* 0x000e620000000800 */
[----:B------:R-:W-:Y:S01]  /*c780*/  ISETP.GE.U32.AND P1, PT, R235, R2, PT ;  /* 0x00000002eb00720c */ /* 0x000fe20003f26070 */
[----:B--2---:R-:W-:Y:S01]  /*c790*/  FFMA.FTZ R241, R241, R4, R16 ;  /* 0x00000004f1f17223 */ /* 0x004fe20000010010 */
[----:B------:R-:W-:Y:S01]  /*c7a0*/  PRMT R199, R0, 0x7632, R199 ;  /* 0x0000763200c77816 */ /* 0x000fe200000000c7 */
[----:B------:R-:W-:-:S04]  /*c7b0*/  IMAD.WIDE.U32 R2, R10, -0x2daee0ad, RZ ;  /* 0xd2511f530a027825 */ /* 0x000fc800078e00ff */
[----:B------:R-:W2:Y:S01]  /*c7c0*/  MUFU.EX2 R20, R20 ;  /* 0x0000001400147308 */ /* 0x000ea20000000800 */
[----:B---3--:R-:W-:Y:S01]  /*c7d0*/  FADD.FTZ R11, R17, R241 ;  /* 0x000000f1110b7221 */ /* 0x008fe20000010000 */
[----:B------:R-:W-:Y:S01]  /*c7e0*/  PRMT R198, R0, 0x7610, R198 ;  /* 0x0000761000c67816 */ /* 0x000fe200000000c6 */
[----:B------:R-:W-:-:S05]  /*c7f0*/  @!P2 HFMA2.BF16_V2 R141, -RZ.H0_H0, RZ.H0_H0, -R199.H0_H0 ;  /* 0x200000ffff8da231 */ /* 0x000fca00003409c7 */
[----:B------:R-:W3:Y:S01]  /*c800*/  MUFU.EX2 R14, R72 ;  /* 0x00000048000e7308 */ /* 0x000ee20000000800 */
[----:B------:R-:W-:Y:S02]  /*c810*/  LOP3.LUT R0, R3, UR14, R6, 0x96, !PT ;  /* 0x0000000e03007c12 */ /* 0x000fe4000f8e9606 */
[----:B------:R-:W-:Y:S01]  /*c820*/  LOP3.LUT R6, R7, 0xff, RZ, 0xc0, !PT ;  /* 0x000000ff07067812 */ /* 0x000fe200078ec0ff */
[----:B----4-:R-:W-:-:S04]  /*c830*/  FADD.FTZ R11, R19, R11 ;  /* 0x0000000b130b7221 */ /* 0x010fc80000010000 */
[----:B------:R-:W4:Y:S01]  /*c840*/  MUFU.EX2 R10, R24 ;  /* 0x00000018000a7308 */ /* 0x000f220000000800 */
[----:B------:R-:W-:Y:S02]  /*c850*/  PRMT R73, R198, 0x5410, R199 ;  /* 0x00005410c6497816 */ /* 0x000fe400000000c7 */
[----:B------:R-:W-:-:S05]  /*c860*/  @!P2 PRMT R199, R141, 0x5410, RZ ;  /* 0x000054108dc7a816 */ /* 0x000fca00000000ff */
[----:B------:R-:W2:Y:S01]  /*c870*/  MUFU.EX2 R240, R62 ;  /* 0x0000003e00f07308 */ /* 0x000ea20000000800 */
[----:B------:R-:W-:Y:S01]  /*c880*/  ISETP.GE.U32.AND P2, PT, R235, R6, PT ;  /* 0x00000006eb00720c */ /* 0x000fe20003f46070 */
[----:B-1----:R-:W-:Y:S01]  /*c890*/  FADD.FTZ R11, R18, R11 ;  /* 0x0000000b120b7221 */ /* 0x002fe20000010000 */
[----:B------:R-:W-:-:S05]  /*c8a0*/  LOP3.LUT R6, R0, 0xffff, RZ, 0xc0, !PT ;  /* 0x0000ffff00067812 */ /* 0x000fca00078ec0ff */
[----:B------:R-:W-:Y:S01]  /*c8b0*/  MUFU.EX2 R72, R41 ;  /* 0x0000002900487308 */ /* 0x000fe20000000800 */
[----:B------:R-:W-:-:S07]  /*c8c0*/  SHF.R.U32.HI R6, RZ, 0x8, R6 ;  /* 0x00000008ff067819 */ /* 0x000fce0000011606 */
[----:B------:R-:W1:Y:S01]  /*c8d0*/  MUFU.EX2 R41, R40 ;  /* 0x0000002800297308 */ /* 0x000e620000000800 */
[----:B------:R-:W-:Y:S01]  /*c8e0*/  FMUL.FTZ R251, R127, R8 ;  /* 0x000000087ffb7220 */ /* 0x000fe20000410000 */
[----:B------:R-:W-:Y:S01]  /*c8f0*/  @!P5 HFMA2.BF16_V2 R142, -RZ.H0_H0, RZ.H0_H0, -R198.H0_H0 ;  /* 0x200000ffff8ed231 */ /* 0x000fe200003409c6 */
[----:B--2---:R-:W-:Y:S02]  /*c900*/  FADD.FTZ R7, R20, R11 ;  /* 0x0000000b14077221 */ /* 0x004fe40000010000 */
[----:B---3--:R-:W-:Y:S01]  /*c910*/  IMAD.MOV.U32 R127, RZ, RZ, R14 ;  /* 0x000000ffff7f7224 */ /* 0x008fe200078e000e */
[----:B------:R-:W-:Y:S01]  /*c920*/  LOP3.LUT R6, R6, 0xffff, RZ, 0xc0, !PT ;  /* 0x0000ffff06067812 */ /* 0x000fe200078ec0ff */
[----:B----4-:R-:W-:Y:S01]  /*c930*/  FADD.FTZ R42, R10, R7 ;  /* 0x000000070a2a7221 */ /* 0x010fe20000010000 */
[----:B------:R-:W-:Y:S02]  /*c940*/  @!P5 PRMT R198, R142, 0x5410, RZ ;  /* 0x000054108ec6d816 */ /* 0x000fe400000000ff */
[----:B------:R-:W-:-:S02]  /*c950*/  F2FP.BF16.PACK_AB R7, R127, R240 ;  /* 0x000000f07f07723e */ /* 0x000fc400000010ff */
[----:B------:R-:W-:Y:S02]  /*c960*/  ISETP.GE.U32.AND P5, PT, R235, R6, PT ;  /* 0x00000006eb00720c */ /* 0x000fe40003fa6070 */
[----:B------:R-:W-:Y:S02]  /*c970*/  PRMT R197, R7, 0x7610, R197 ;  /* 0x0000761007c57816 */ /* 0x000fe400000000c5 */
[----:B-1----:R-:W-:Y:S02]  /*c980*/  F2FP.BF16.PACK_AB R6, R41, R72 ;  /* 0x000000482906723e */ /* 0x002fe400000010ff */
[----:B------:R-:W-:Y:S02]  /*c990*/  PRMT R196, R7, 0x7632, R196 ;  /* 0x0000763207c47816 */ /* 0x000fe400000000c4 */
[C---:B------:R-:W-:Y:S01]  /*c9a0*/  PRMT R195, R6.reuse, 0x7610, R195 ;  /* 0x0000761006c37816 */ /* 0x040fe200000000c3 */
[----:B------:R-:W-:Y:S01]  /*c9b0*/  @!P4 HFMA2.BF16_V2 R55, -RZ.H0_H0, RZ.H0_H0, -R197.H0_H0 ;  /* 0x200000ffff37c231 */ /* 0x000fe200003409c5 */
[----:B------:R-:W-:Y:S01]  /*c9c0*/  IMAD.MOV.U32 R71, RZ, RZ, R180 ;  /* 0x000000ffff477224 */ /* 0x000fe200078e00b4 */
[----:B------:R-:W-:Y:S01]  /*c9d0*/  PRMT R194, R6, 0x7632, R194 ;  /* 0x0000763206c27816 */ /* 0x000fe200000000c2 */
[----:B------:R-:W-:Y:S01]  /*c9e0*/  IMAD.MOV.U32 R14, RZ, RZ, R48 ;  /* 0x000000ffff0e7224 */ /* 0x000fe200078e0030 */
[----:B------:R-:W-:Y:S01]  /*c9f0*/  @!P2 HFMA2.BF16_V2 R45, -RZ.H0_H0, RZ.H0_H0, -R195.H0_H0 ;  /* 0x200000ffff2da231 */ /* 0x000fe200003409c3 */
[----:B------:R-:W-:Y:S01]  /*ca00*/  FMUL.FTZ R48, R103, R8 ;  /* 0x0000000867307220 */ /* 0x000fe20000410000 */
[----:B------:R-:W-:Y:S01]  /*ca10*/  MUFU.EX2 R180, R140 ;  /* 0x0000008c00b47308 */ /* 0x000fe20000000800 */
[----:B------:R-:W-:-:S02]  /*ca20*/  PRMT R62, R197, 0x5410, R196 ;  /* 0x00005410c53e7816 */ /* 0x000fc400000000c4 */
[----:B------:R-:W-:Y:S01]  /*ca30*/  @!P4 PRMT R197, R55, 0x5410, RZ ;  /* 0x0000541037c5c816 */ /* 0x000fe200000000ff */
[----:B------:R-:W-:Y:S01]  /*ca40*/  IMAD.MOV.U32 R55, RZ, RZ, R71 ;  /* 0x000000ffff377224 */ /* 0x000fe200078e0047 */
[----:B------:R-:W-:-:S03]  /*ca50*/  LOP3.LUT R6, R2, 0xff, RZ, 0xc0, !PT ;  /* 0x000000ff02067812 */ /* 0x000fc600078ec0ff */
[----:B------:R-:W1:Y:S01]  /*ca60*/  MUFU.EX2 R103, R75 ;  /* 0x0000004b00677308 */ /* 0x000e620000000800 */
[----:B------:R-:W-:Y:S02]  /*ca70*/  PRMT R71, R195, 0x5410, R194 ;  /* 0x00005410c3477816 */ /* 0x000fe400000000c2 */
[----:B------:R-:W-:Y:S02]  /*ca80*/  @!P2 PRMT R195, R45, 0x5410, RZ ;  /* 0x000054102dc3a816 */ /* 0x000fe400000000ff */
[----:B------:R-:W-:Y:S02]  /*ca90*/  ISETP.GE.U32.AND P2, PT, R235, R6, PT ;  /* 0x00000006eb00720c */ /* 0x000fe40003f46070 */
[----:B------:R-:W-:Y:S01]  /*caa0*/  LOP3.LUT R6, R0, 0xff, RZ, 0xc0, !PT ;  /* 0x000000ff00067812 */ /* 0x000fe200078ec0ff */
[----:B------:R-:W-:-:S03]  /*cab0*/  @!P1 HFMA2.BF16_V2 R43, -RZ.H0_H0, RZ.H0_H0, -R194.H0_H0 ;  /* 0x200000ffff2b9231 */ /* 0x000fc600003409c2 */
[----:B------:R-:W-:Y:S02]  /*cac0*/  ISETP.GE.U32.AND P4, PT, R235, R6, PT ;  /* 0x00000006eb00720c */ /* 0x000fe40003f86070 */
[----:B------:R-:W-:Y:S01]  /*cad0*/  SHF.R.U32.HI R6, RZ, 0x18, R0 ;  /* 0x00000018ff067819 */ /* 0x000fe20000011600 */
[----:B------:R-:W-:Y:S01]  /*cae0*/  FMUL.FTZ R24, R116, R9 ;  /* 0x0000000974187220 */ /* 0x000fe20000410000 */
[----:B------:R-:W-:Y:S01]  /*caf0*/  @!P1 PRMT R194, R43, 0x5410, RZ ;  /* 0x000054102bc29816 */ /* 0x000fe200000000ff */
[----:B------:R-:W-:Y:S01]  /*cb00*/  FMUL.FTZ R116, R79, R8 ;  /* 0x000000084f747220 */ /* 0x000fe20000410000 */
[----:B------:R-:W-:Y:S01]  /*cb10*/  ISETP.GE.U32.AND P1, PT, R235, R6, PT ;  /* 0x00000006eb00720c */ /* 0x000fe20003f26070 */
[----:B------:R-:W-:Y:S01]  /*cb20*/  FADD.FTZ R7, R229, R25 ;  /* 0x00000019e5077221 */ /* 0x000fe20000010000 */
[----:B-1----:R-:W-:Y:S01]  /*cb30*/  F2FP.BF16.PACK_AB R6, R103, R180 ;  /* 0x000000b46706723e */ /* 0x002fe200000010ff */
[----:B------:R-:W1:Y:S01]  /*cb40*/  MUFU.EX2 R25, R47 ;  /* 0x0000002f00197308 */ /* 0x000e620000000800 */
[----:B------:R-:W-:-:S02]  /*cb50*/  IMAD.MOV.U32 R75, RZ, RZ, R116 ;  /* 0x000000ffff4b7224 */ /* 0x000fc400078e0074 */
[----:B------:R-:W-:-:S05]  /*cb60*/  PRMT R192, R6, 0x7632, R192 ;  /* 0x0000763206c07816 */ /* 0x000fca00000000c0 */
[----:B------:R-:W2:Y:S01]  /*cb70*/  MUFU.EX2 R116, R46 ;  /* 0x0000002e00747308 */ /* 0x000ea20000000800 */
[----:B------:R-:W-:Y:S01]  /*cb80*/  PRMT R193, R6, 0x7610, R193 ;  /* 0x0000761006c17816 */ /* 0x000fe200000000c1 */
[----:B------:R-:W-:Y:S01]  /*cb90*/  @!P5 HFMA2.BF16_V2 R56, -RZ.H0_H0, RZ.H0_H0, -R192.H0_H0 ;  /* 0x200000ffff38d231 */ /* 0x000fe200003409c0 */
[----:B------:R-:W-:Y:S01]  /*cba0*/  SHF.R.U32.HI R0, RZ, 0x10, R0 ;  /* 0x00000010ff007819 */ /* 0x000fe20000011600 */
[----:B------:R-:W-:Y:S01]  /*cbb0*/  @!P3 HFMA2.BF16_V2 R54, -RZ.H0_H0, RZ.H0_H0, -R196.H0_H0 ;  /* 0x200000ffff36b231 */ /* 0x000fe200003409c4 */
[----:B------:R-:W-:Y:S01]  /*cbc0*/  PRMT R45, R193, 0x5410, R192 ;  /* 0x00005410c12d7816 */ /* 0x000fe200000000c0 */
[----:B------:R-:W-:Y:S01]  /*cbd0*/  @!P4 HFMA2.BF16_V2 R57, -RZ.H0_H0, RZ.H0_H0, -R193.H0_H0 ;  /* 0x200000ffff39c231 */ /* 0x000fe200003409c1 */
[----:B------:R-:W-:Y:S02]  /*cbe0*/  LOP3.LUT R0, R0, 0xff, RZ, 0xc0, !PT ;  /* 0x000000ff00007812 */ /* 0x000fe400078ec0ff */
[----:B------:R-:W-:Y:S01]  /*cbf0*/  @!P5 PRMT R192, R56, 0x5410, RZ ;  /* 0x0000541038c0d816 */ /* 0x000fe200000000ff */
[----:B-1----:R-:W-:Y:S01]  /*cc00*/  IMAD.MOV.U32 R56, RZ, RZ, R25 ;  /* 0x000000ffff387224 */ /* 0x002fe200078e0019 */
[----:B------:R-:W-:-:S02]  /*cc10*/  LOP3.LUT R3, R2, 0xffff, RZ, 0xc0, !PT ;  /* 0x0000ffff02037812 */ /* 0x000fc400078ec0ff */
[--C-:B------:R-:W-:Y:S02]  /*cc20*/  SHF.R.U32.HI R6, RZ, 0x10, R2.reuse ;  /* 0x00000010ff067819 */ /* 0x100fe40000011602 */
[----:B------:R-:W-:Y:S02]  /*cc30*/  @!P3 PRMT R196, R54, 0x5410, RZ ;  /* 0x0000541036c4b816 */ /* 0x000fe400000000ff */
[----:B------:R-:W-:Y:S02]  /*cc40*/  SHF.R.U32.HI R2, RZ, 0x18, R2 ;  /* 0x00000018ff027819 */ /* 0x000fe40000011602 */
[----:B------:R-:W-:Y:S02]  /*cc50*/  ISETP.GE.U32.AND P3, PT, R235, R0, PT ;  /* 0x00000000eb00720c */ /* 0x000fe40003f66070 */
[----:B------:R-:W-:Y:S02]  /*cc60*/  @!P4 PRMT R193, R57, 0x5410, RZ ;  /* 0x0000541039c1c816 */ /* 0x000fe400000000ff */
[----:B------:R-:W-:-:S02]  /*cc70*/  ISETP.GE.U32.AND P4, PT, R235, R2, PT ;  /* 0x00000002eb00720c */ /* 0x000fc40003f86070 */
[----:B--2---:R-:W-:Y:S02]  /*cc80*/  F2FP.BF16.PACK_AB R0, R56, R116 ;  /* 0x000000743800723e */ /* 0x004fe400000010ff */
[----:B------:R-:W-:Y:S02]  /*cc90*/  SHF.R.U32.HI R2, RZ, 0x8, R3 ;  /* 0x00000008ff027819 */ /* 0x000fe40000011603 */
[C---:B------:R-:W-:Y:S02]  /*cca0*/  PRMT R189, R0.reuse, 0x7610, R189 ;  /* 0x0000761000bd7816 */ /* 0x040fe400000000bd */
[----:B------:R-:W-:Y:S01]  /*ccb0*/  PRMT R171, R0, 0x7632, R171 ;  /* 0x0000763200ab7816 */ /* 0x000fe200000000ab */
[----:B------:R-:W-:Y:S01]  /*ccc0*/  IMAD.MOV.U32 R182, RZ, RZ, R231 ;  /* 0x000000ffffb67224 */ /* 0x000fe200078e00e7 */
[----:B------:R-:W-:Y:S01]  /*ccd0*/  LOP3.LUT R0, R2, 0xffff, RZ, 0xc0, !PT ;  /* 0x0000ffff02007812 */ /* 0x000fe200078ec0ff */
[----:B------:R-:W-:Y:S02]  /*cce0*/  FMUL.FTZ R11, R108, R9 ;  /* 0x000000096c0b7220 */ /* 0x000fe40000410000 */
[----:B------:R-:W-:Y:S01]  /*ccf0*/  FMUL.FTZ R108, R118, R8 ;  /* 0x00000008766c7220 */ /* 0x000fe20000410000 */
[----:B------:R-:W-:Y:S01]  /*cd00*/  ISETP.GE.U32.AND P5, PT, R235, R0, PT ;  /* 0x00000000eb00720c */ /* 0x000fe20003fa6070 */
[-C--:B------:R-:W-:Y:S01]  /*cd10*/  FMUL.FTZ R250, R126, R8.reuse ;  /* 0x000000087efa7220 */ /* 0x080fe20000410000 */
[----:B------:R-:W-:Y:S01]  /*cd20*/  @!P3 HFMA2.BF16_V2 R59, -RZ.H0_H0, RZ.H0_H0, -R189.H0_H0 ;  /* 0x200000ffff3bb231 */ /* 0x000fe200003409bd */
[----:B------:R-:W-:Y:S01]  /*cd30*/  FMUL.FTZ R44, R95, R8 ;  /* 0x000000085f2c7220 */ /* 0x000fe20000410000 */
[----:B------:R-:W-:Y:S01]  /*cd40*/  LOP3.LUT R0, R6, 0xff, RZ, 0xc0, !PT ;  /* 0x000000ff06007812 */ /* 0x000fe200078ec0ff */
[----:B------:R-:W-:Y:S01]  /*cd50*/  IMAD.MOV.U32 R126, RZ, RZ, R182 ;  /* 0x000000ffff7e7224 */ /* 0x000fe200078e00b6 */
[----:B------:R-:W1:Y:S01]  /*cd60*/  MUFU.EX2 R6, R35 ;  /* 0x0000002300067308 */ /* 0x000e620000000800 */
[----:B------:R-:W-:Y:S01]  /*cd70*/  IMAD.MOV.U32 R57, RZ, RZ, R246 ;  /* 0x000000ffff397224 */ /* 0x000fe200078e00f6 */
[----:B------:R-:W-:Y:S01]  /*cd80*/  F2FP.BF16.PACK_AB R39, R18, R19 ;  /* 0x000000131227723e */ /* 0x000fe200000010ff */
[----:B------:R-:W-:-:S02]  /*cd90*/  IMAD.MOV.U32 R47, RZ, RZ, R108 ;  /* 0x000000ffff2f7224 */ /* 0x000fc400078e006c */
[-C--:B------:R-:W-:Y:S02]  /*cda0*/  FMUL.FTZ R177, R109, R9.reuse ;  /* 0x000000096db17220 */ /* 0x080fe40000410000 */
[-C--:B------:R-:W-:Y:S02]  /*cdb0*/  FMUL.FTZ R18, R85, R9.reuse ;  /* 0x0000000955127220 */ /* 0x080fe40000410000 */
[----:B------:R-:W-:Y:S02]  /*cdc0*/  FMUL.FTZ R19, R87, R8 ;  /* 0x0000000857137220 */ /* 0x000fe40000410000 */
[----:B------:R-:W-:Y:S01]  /*cdd0*/  IMAD.MOV.U32 R25, RZ, RZ, R44 ;  /* 0x000000ffff197224 */ /* 0x000fe200078e002c */
[----:B------:R-:W-:Y:S01]  /*cde0*/  PRMT R44, R189, 0x5410, R171 ;  /* 0x00005410bd2c7816 */ /* 0x000fe200000000ab */
[-C--:B------:R-:W-:Y:S01]  /*cdf0*/  FMUL.FTZ R244, R92, R9.reuse ;  /* 0x000000095cf47220 */ /* 0x080fe20000410000 */
[----:B------:R-:W-:Y:S01]  /*ce00*/  @!P3 PRMT R189, R59, 0x5410, RZ ;  /* 0x000054103bbdb816 */ /* 0x000fe200000000ff */
[----:B------:R-:W-:-:S02]  /*ce10*/  FMUL.FTZ R109, R76, R9 ;  /* 0x000000094c6d7220 */ /* 0x000fc40000410000 */
[----:B------:R-:W-:Y:S02]  /*ce20*/  IMAD.MOV.U32 R43, RZ, RZ, R126 ;  /* 0x000000ffff2b7224 */ /* 0x000fe400078e007e */
[----:B------:R-:W-:Y:S02]  /*ce30*/  FMUL.FTZ R108, R120, R5 ;  /* 0x00000005786c7220 */ /* 0x000fe40000410000 */
[----:B------:R-:W-:Y:S01]  /*ce40*/  IMAD.MOV.U32 R120, RZ, RZ, R57 ;  /* 0x000000ffff787224 */ /* 0x000fe200078e0039 */
[----:B------:R-:W-:Y:S01]  /*ce50*/  ISETP.GE.U32.AND P3, PT, R235, R0, PT ;  /* 0x00000000eb00720c */ /* 0x000fe20003f66070 */
[----:B------:R-:W-:Y:S02]  /*ce60*/  IMAD.MOV.U32 R59, RZ, RZ, R47 ;  /* 0x000000ffff3b7224 */ /* 0x000fe400078e002f */
[----:B------:R-:W-:Y:S02]  /*ce70*/  IMAD.MOV.U32 R57, RZ, RZ, R75 ;  /* 0x000000ffff397224 */ /* 0x000fe400078e004b */
[----:B------:R-:W-:-:S02]  /*ce80*/  IMAD.MOV.U32 R75, RZ, RZ, R19 ;  /* 0x000000ffff4b7224 */ /* 0x000fc400078e0013 */
[----:B------:R-:W-:Y:S02]  /*ce90*/  IMAD.MOV.U32 R47, RZ, RZ, R18 ;  /* 0x000000ffff2f7224 */ /* 0x000fe400078e0012 */
[----:B------:R-:W-:Y:S02]  /*cea0*/  IMAD.MOV.U32 R46, RZ, RZ, R109 ;  /* 0x000000ffff2e7224 */ /* 0x000fe400078e006d */
[----:B------:R-:W-:Y:S02]  /*ceb0*/  IMAD.MOV.U32 R54, RZ, RZ, R245 ;  /* 0x000000ffff367224 */ /* 0x000fe400078e00f5 */
[----:B------:R-:W-:Y:S02]  /*cec0*/  IMAD.MOV.U32 R118, RZ, RZ, R244 ;  /* 0x000000ffff767224 */ /* 0x000fe400078e00f4 */
[----:B------:R-:W-:Y:S02]  /*ced0*/  FADD.FTZ R7, R228, R7 ;  /* 0x00000007e4077221 */ /* 0x000fe40000010000 */
[----:B------:R-:W-:-:S02]  /*cee0*/  FADD.FTZ R0, R186, R12 ;  /* 0x0000000cba007221 */ /* 0x000fc40000010000 */
[----:B------:R-:W-:Y:S01]  /*cef0*/  IMAD.WIDE.U32 R18, R43, -0x326172a9, RZ ;  /* 0xcd9e8d572b127825 */ /* 0x000fe200078e00ff */
[----:B------:R-:W-:-:S03]  /*cf00*/  @!P1 HFMA2.BF16_V2 R58, -RZ.H0_H0, RZ.H0_H0, -R171.H0_H0 ;  /* 0x200000ffff3a9231 */ /* 0x000fc600003409ab */
        /* <DEDUP_REMOVED lines=14> */
[----:B------:R-:W-:Y:S02]  /*cff0*/  FMUL.FTZ R245, R89, R5 ;  /* 0x0000000559f57220 */ /* 0x000fe40000410000 */
[----:B------:R2:W3:Y:S01]  /*d000*/  MUFU.EX2 R5, R37 ;  /* 0x0000002500057308 */ /* 0x0004e20000000800 */
[----:B------:R-:W-:Y:S01]  /*d010*/  IMAD.MOV.U32 R3, RZ, RZ, R230 ;  /* 0x000000ffff037224 */ /* 0x000fe200078e00e6 */
[----:B------:R-:W-:Y:S01]  /*d020*/  F2FP.BF16.PACK_AB R28, R10, R20 ;  /* 0x000000140a1c723e */ /* 0x000fe200000010ff */
[----:B------:R-:W-:Y:S01]  /*d030*/  FMUL.FTZ R20, R86, R8 ;  /* 0x0000000856147220 */ /* 0x000fe20000410000 */
[----:B------:R-:W-:Y:S01]  /*d040*/  @!P1 PRMT R171, R58, 0x5410, RZ ;  /* 0x000054103aab9816 */ /* 0x000fe200000000ff */
[----:B------:R-:W-:-:S02]  /*d050*/  IMAD.MOV.U32 R121, RZ, RZ, R3 ;  /* 0x000000ffff797224 */ /* 0x000fc400078e0003 */
[----:B------:R-:W-:Y:S02]  /*d060*/  FADD.FTZ R2, R187, R7 ;  /* 0x00000007bb027221 */ /* 0x000fe40000010000 */
[----:B------:R-:W-:Y:S02]  /*d070*/  IMAD.MOV.U32 R58, RZ, RZ, R56 ;  /* 0x000000ffff3a7224 */ /* 0x000fe400078e0038 */
[----:B--2---:R-:W-:Y:S02]  /*d080*/  IMAD.MOV.U32 R37, RZ, RZ, R14 ;  /* 0x000000ffff257224 */ /* 0x004fe400078e000e */
[----:B------:R-:W-:Y:S01]  /*d090*/  FADD.FTZ R14, R166, R0 ;  /* 0x00000000a60e7221 */ /* 0x000fe20000010000 */
[----:B------:R-:W-:Y:S01]  /*d0a0*/  LOP3.LUT R0, R19, R55, RZ, 0x3c, !PT ;  /* 0x0000003713007212 */ /* 0x000fe200078e3cff */
[----:B-1----:R-:W-:Y:S02]  /*d0b0*/  FADD.FTZ R3, R6, R13 ;  /* 0x0000000d06037221 */ /* 0x002fe40000010000 */
[----:B------:R-:W-:-:S02]  /*d0c0*/  IMAD.MOV.U32 R56, RZ, RZ, R46 ;  /* 0x000000ffff387224 */ /* 0x000fc400078e002e */
[----:B------:R-:W-:Y:S01]  /*d0d0*/  IMAD.WIDE.U32 R12, R0, -0x2daee0ad, RZ ;  /* 0xd2511f53000c7825 */ /* 0x000fe200078e00ff */
[----:B------:R-:W-:-:S03]  /*d0e0*/  F2FP.BF16.PACK_AB R38, R17, R16 ;  /* 0x000000101126723e */ /* 0x000fc600000010ff */
[----:B------:R-:W-:Y:S02]  /*d0f0*/  IMAD.MOV.U32 R46, RZ, RZ, R20 ;  /* 0x000000ffff2e7224 */ /* 0x000fe400078e0014 */
[----:B------:R-:W-:Y:S02]  /*d100*/  IMAD.MOV.U32 R20, RZ, RZ, R15 ;  /* 0x000000ffff147224 */ /* 0x000fe400078e000f */
[----:B------:R-:W-:Y:S02]  /*d110*/  IMAD.MOV.U32 R16, RZ, RZ, R49 ;  /* 0x000000ffff107224 */ /* 0x000fe400078e0031 */
[----:B------:R-:W-:Y:S01]  /*d120*/  FADD.FTZ R15, R243, R2 ;  /* 0x00000002f30f7221 */ /* 0x000fe20000010000 */
[----:B------:R-:W-:Y:S01]  /*d130*/  LOP3.LUT R2, R23, UR18, R18, 0x96, !PT ;  /* 0x0000001217027c12 */ /* 0x000fe2000f8e9612 */
[-C--:B------:R-:W-:Y:S01]  /*d140*/  FMUL.FTZ R231, R93, R9.reuse ;  /* 0x000000095de77220 */ /* 0x080fe20000410000 */
[----:B------:R-:W-:Y:S01]  /*d150*/  LOP3.LUT R0, R13, UR17, R190, 0x96, !PT ;  /* 0x000000110d007c12 */ /* 0x000fe2000f8e96be */
        /* <DEDUP_REMOVED lines=8> */
[----:B------:R-:W-:Y:S02]  /*d1e0*/  FMUL.FTZ R181, R77, R9 ;  /* 0x000000094db57220 */ /* 0x000fe40000410000 */
[-C--:B------:R-:W-:Y:S01]  /*d1f0*/  FMUL.FTZ R40, R119, R8.reuse ;  /* 0x0000000877287220 */ /* 0x080fe20000410000 */
[----:B------:R1:W-:Y:S01]  /*d200*/  STL [R1+0x154], R230 ;  /* 0x000154e601007387 */ /* 0x0003e20000100800 */
[-C--:B------:R-:W-:Y:S02]  /*d210*/  FMUL.FTZ R10, R110, R8.reuse ;  /* 0x000000086e0a7220 */ /* 0x080fe40000410000 */
[-C--:B------:R-:W-:Y:S02]  /*d220*/  FMUL.FTZ R9, R111, R8.reuse ;  /* 0x000000086f097220 */ /* 0x080fe40000410000 */
[----:B------:R-:W-:Y:S01]  /*d230*/  FMUL.FTZ R182, R82, R8 ;  /* 0x0000000852b67220 */ /* 0x000fe20000410000 */
[----:B---3--:R-:W-:Y:S01]  /*d240*/  F2FP.BF16.PACK_AB R21, R5, R6 ;  /* 0x000000060515723e */ /* 0x008fe200000010ff */
        /* <DEDUP_REMOVED lines=12> */
[----:B------:R-:W-:Y:S01]  /*d310*/  PRMT R17, R36, 0x7632, R17 ;  /* 0x0000763224117816 */ /* 0x000fe20000000011 */
[-C--:B------:R-:W-:Y:S01]  /*d320*/  FMUL.FTZ R117, R94, R8.reuse ;  /* 0x000000085e757220 */ /* 0x080fe20000410000 */
[----:B------:R-:W-:Y:S01]  /*d330*/  PRMT R164, R39, 0x7632, R164 ;  /* 0x0000763227a47816 */ /* 0x000fe200000000a4 */
[-C--:B------:R-:W-:Y:S01]  /*d340*/  FMUL.FTZ R119, R83, R8.reuse ;  /* 0x0000000853777220 */ /* 0x080fe20000410000 */
[----:B------:R-:W-:Y:S01]  /*d350*/  PRMT R163, R39, 0x7610, R163 ;  /* 0x0000761027a37816 */ /* 0x000fe200000000a3 */
[----:B------:R-:W-:Y:S01]  /*d360*/  FMUL.FTZ R125, R78, R8 ;  /* 0x000000084e7d7220 */ /* 0x000fe20000410000 */
[----:B------:R-:W-:Y:S01]  /*d370*/  MUFU.EX2 R212, R212 ;  /* 0x000000d400d47308 */ /* 0x000fe20000000800 */
[----:B------:R-:W-:Y:S01]  /*d380*/  IMAD.MOV.U32 R35, RZ, RZ, R16 ;  /* 0x000000ffff237224 */ /* 0x000fe200078e0010 */
[----:B------:R-:W-:Y:S01]  /*d390*/  USHF.L.U32 UR5, UR7, 0x3, URZ ;  /* 0x0000000307057899 */ /* 0x000fe2000800063f */
[----:B------:R-:W-:Y:S01]  /*d3a0*/  IMAD.MOV.U32 R8, RZ, RZ, R247 ;  /* 0x000000ffff087224 */ /* 0x000fe200078e00f7 */
[----:B------:R-:W-:Y:S01]  /*d3b0*/  USHF.L.U32 UR4, UR7, 0x6, URZ ;  /* 0x0000000607047899 */ /* 0x000fe2000800063f */
[----:B------:R-:W-:Y:S01]  /*d3c0*/  IMAD.MOV.U32 R126, RZ, RZ, R231 ;  /* 0x000000ffff7e7224 */ /* 0x000fe200078e00e7 */
[----:B------:R2:W5:Y:S01]  /*d3d0*/  LDL.LU R187, [R1+0x1a4] ;  /* 0x0001a40001bb7983 */ /* 0x0005620000300800 */
[----:B------:R-:W-:-:S02]  /*d3e0*/  FADD.FTZ R16, R5, R3 ;  /* 0x0000000305107221 */ /* 0x000fc40000010000 */
[-C--:B------:R-:W-:Y:S02]  /*d3f0*/  FMUL.FTZ R110, R122, R4.reuse ;  /* 0x000000047a6e7220 */ /* 0x080fe40000410000 */
[-C--:B------:R-:W-:Y:S02]  /*d400*/  FMUL.FTZ R111, R123, R4.reuse ;  /* 0x000000047b6f7220 */ /* 0x080fe40000410000 */
[-C--:B-1----:R-:W-:Y:S02]  /*d410*/  FMUL.FTZ R230, R98, R4.reuse ;  /* 0x0000000462e67220 */ /* 0x082fe40000410000 */
[----:B------:R-:W-:Y:S02]  /*d420*/  IMAD.MOV.U32 R243, RZ, RZ, R9 ;  /* 0x000000fffff37224 */ /* 0x000fe400078e0009 */
[----:B------:R-:W-:Y:S01]  /*d430*/  IMAD.MOV.U32 R23, RZ, RZ, R121 ;  /* 0x000000ffff177224 */ /* 0x000fe200078e0079 */
[----:B------:R-:W-:Y:S01]  /*d440*/  PRMT R13, R21, 0x7632, R13 ;  /* 0x00007632150d7816 */ /* 0x000fe2000000000d */
[-C--:B------:R-:W-:Y:S01]  /*d450*/  FMUL.FTZ R231, R99, R4.reuse ;  /* 0x0000000463e77220 */ /* 0x080fe20000410000 */
[----:B------:R-:W-:Y:S01]  /*d460*/  MUFU.EX2 R220, R220 ;  /* 0x000000dc00dc7308 */ /* 0x000fe20000000800 */
[----:B------:R-:W-:Y:S01]  /*d470*/  FMUL.FTZ R247, R91, R4 ;  /* 0x000000045bf77220 */ /* 0x000fe20000410000 */
[----:B------:R2:W5:Y:S01]  /*d480*/  LDL.LU R186, [R1+0x1a0] ;  /* 0x0001a00001ba7983 */ /* 0x0005620000300800 */
[----:B------:R-:W-:-:S04]  /*d490*/  IMAD.WIDE.U32 R2, R2, -0x2daee0ad, RZ ;  /* 0xd2511f5302027825 */ /* 0x000fc800078e00ff */
[----:B------:R-:W-:Y:S01]  /*d4a0*/  IMAD.WIDE.U32 R4, R0, -0x326172a9, RZ ;  /* 0xcd9e8d5700047825 */ /* 0x000fe200078e00ff */
[----:B------:R-:W-:-:S04]  /*d4b0*/  LOP3.LUT R0, R3, UR15, R12, 0x96, !PT ;  /* 0x0000000f03007c12 */ /* 0x000fc8000f8e960c */
[----:B------:R-:W-:Y:S01]  /*d4c0*/  LOP3.LUT R3, R5, UR16, R22, 0x96, !PT ;  /* 0x0000001005037c12 */ /* 0x000fe2000f8e9616 */
[----:B------:R-:W-:-:S04]  /*d4d0*/  IMAD.MOV.U32 R22, RZ, RZ, R120 ;  /* 0x000000ffff167224 */ /* 0x000fc800078e0078 */
[----:B------:R-:W-:-:S04]  /*d4e0*/  IMAD.WIDE.U32 R6, R3, -0x2daee0ad, RZ ;  /* 0xd2511f5303067825 */ /* 0x000fc800078e00ff */
[----:B------:R-:W-:Y:S02]  /*d4f0*/  IMAD.MOV.U32 R120, RZ, RZ, R10 ;  /* 0x000000ffff787224 */ /* 0x000fe400078e000a */
[----:B------:R-:W-:Y:S02]  /*d500*/  IMAD.MOV.U32 R122, RZ, RZ, R11 ;  /* 0x000000ffff7a7224 */ /* 0x000fe400078e000b */
[----:B------:R-:W-:Y:S01]  /*d510*/  IMAD.WIDE.U32 R10, R0, -0x326172a9, RZ ;  /* 0xcd9e8d57000a7825 */ /* 0x000fe200078e00ff */
[----:B------:R-:W-:-:S03]  /*d520*/  LOP3.LUT R0, R7, UR11, R2, 0x96, !PT ;  /* 0x0000000b07007c12 */ /* 0x000fc6000f8e9602 */
[----:B------:R-:W-:Y:S02]  /*d530*/  IMAD.MOV.U32 R123, RZ, RZ, R8 ;  /* 0x000000ffff7b7224 */ /* 0x000fe400078e0008 */
        /* <DEDUP_REMOVED lines=9> */
[----:B------:R-:W1:Y:S04]  /*d5d0*/  MUFU.EX2 R11, R52 ;  /* 0x00000034000b7308 */ /* 0x000e680000000800 */
[----:B------:R-:W-:Y:S02]  /*d5e0*/  LOP3.LUT R0, R3, UR13, R6, 0x96, !PT ;  /* 0x0000000d03007c12 */ /* 0x000fe4000f8e9606 */
[----:B------:R-:W-:Y:S02]  /*d5f0*/  LOP3.LUT R9, R7, UR8, R8, 0x96, !PT ;  /* 0x0000000807097c12 */ /* 0x000fe4000f8e9608 */
[----:B------:R-:W-:Y:S01]  /*d600*/  LOP3.LUT R6, R0, 0xffff, RZ, 0xc0, !PT ;  /* 0x0000ffff00067812 */ /* 0x000fe200078ec0ff */
[----:B------:R-:W3:Y:S01]  /*d610*/  MUFU.EX2 R8, R53 ;  /* 0x0000003500087308 */ /* 0x000ee20000000800 */
[----:B------:R-:W-:-:S02]  /*d620*/  IMAD.MOV.U32 R121, RZ, RZ, R177 ;  /* 0x000000ffff797224 */ /* 0x000fc400078e00b1 */
[----:B------:R-:W-:Y:S01]  /*d630*/  IMAD.MOV.U32 R7, RZ, RZ, R178 ;  /* 0x000000ffff077224 */ /* 0x000fe200078e00b2 */
[----:B------:R-:W-:-:S04]  /*d640*/  SHF.R.U32.HI R6, RZ, 0x8, R6 ;  /* 0x00000008ff067819 */ /* 0x000fc80000011606 */
[----:B------:R-:W-:Y:S01]  /*d650*/  MUFU.EX2 R177, R147 ;  /* 0x0000009300b17308 */ /* 0x000fe20000000800 */
[----:B------:R-:W-:-:S07]  /*d660*/  LOP3.LUT R6, R6, 0xffff, RZ, 0xc0, !PT ;  /* 0x0000ffff06067812 */ /* 0x000fce00078ec0ff */
[----:B------:R-:W4:Y:S01]  /*d670*/  MUFU.EX2 R178, R151 ;  /* 0x0000009700b27308 */ /* 0x000f220000000800 */
[----:B------:R-:W-:Y:S01]  /*d680*/  LOP3.LUT R19, R5, UR16, R66, 0x96, !PT ;  /* 0x0000001005137c12 */ /* 0x000fe2000f8e9642 */
[----:B------:R-:W-:Y:S01]  /*d690*/  FADD.FTZ R5, R252, R14 ;  /* 0x0000000efc057221 */ /* 0x000fe20000010000 */
[----:B------:R-:W-:Y:S01]  /*d6a0*/  ISETP.GE.U32.AND P1, PT, R235, R6, PT ;  /* 0x00000006eb00720c */ /* 0x000fe20003f26070 */
[----:B------:R-:W-:Y:S02]  /*d6b0*/  FADD.FTZ R6, R7, R15 ;  /* 0x0000000f07067221 */ /* 0x000fe40000010000 */
[----:B------:R-:W-:Y:S02]  /*d6c0*/  IMAD.MOV.U32 R66, RZ, RZ, R59 ;  /* 0x000000ffff427224 */ /* 0x000fe400078e003b */
[----:B------:R-:W-:Y:S01]  /*d6d0*/  IMAD.MOV.U32 R252, RZ, RZ, R124 ;  /* 0x000000fffffc7224 */ /* 0x000fe200078e007c */
[----:B------:R-:W-:Y:S01]  /*d6e0*/  MUFU.EX2 R59, R144 ;  /* 0x00000090003b7308 */ /* 0x000fe20000000800 */
[----:B-1----:R-:W-:Y:S01]  /*d6f0*/  FADD.FTZ R7, R11, R16 ;  /* 0x000000100b077221 */ /* 0x002fe20000010000 */
[----:B---3--:R-:W-:Y:S01]  /*d700*/  F2FP.BF16.PACK_AB R11, R8, R11 ;  /* 0x0000000b080b723e */ /* 0x008fe200000010ff */
[----:B------:R-:W-:-:S05]  /*d710*/  IMAD.MOV.U32 R53, RZ, RZ, R23 ;  /* 0x000000ffff357224 */ /* 0x000fca00078e0017 */
[----:B------:R-:W1:Y:S01]  /*d720*/  MUFU.EX2 R124, R145 ;  /* 0x00000091007c7308 */ /* 0x000e620000000800 */
[----:B------:R-:W-:Y:S02]  /*d730*/  FADD.FTZ R23, R8, R7 ;  /* 0x0000000708177221 */ /* 0x000fe40000010000 */
[----:B------:R-:W-:Y:S01]  /*d740*/  FADD.FTZ R8, R161, R5 ;  /* 0x00000005a1087221 */ /* 0x000fe20000010000 */
[----:B----4-:R-:W-:-:S04]  /*d750*/  F2FP.BF16.PACK_AB R5, R178, R177 ;  /* 0x000000b1b205723e */ /* 0x010fc800000010ff */
[C---:B------:R-:W-:Y:S01]  /*d760*/  PRMT R170, R5.reuse, 0x7610, R170 ;  /* 0x0000761005aa7816 */ /* 0x040fe200000000aa */
[----:B------:R-:W-:Y:S01]  /*d770*/  FADD.FTZ R7, R162, R6 ;  /* 0x00000006a2077221 */ /* 0x000fe20000010000 */
[----:B------:R-:W-:Y:S01]  /*d780*/  PRMT R169, R5, 0x7632, R169 ;  /* 0x0000763205a97816 */ /* 0x000fe200000000a9 */
[----:B------:R-:W-:Y:S02]  /*d790*/  IMAD.MOV.U32 R52, RZ, RZ, R20 ;  /* 0x000000ffff347224 */ /* 0x000fe400078e0014 */
[----:B------:R-:W-:Y:S01]  /*d7a0*/  @!P2 HFMA2.BF16_V2 R60, -RZ.H0_H0, RZ.H0_H0, -R170.H0_H0 ;  /* 0x200000ffff3ca231 */ /* 0x000fe200003409aa */
[----:B------:R-:W-:Y:S02]  /*d7b0*/  LOP3.LUT R20, R67, UR18, R18, 0x96, !PT ;  /* 0x0000001243147c12 */ /* 0x000fe4000f8e9612 */
[----:B-1----:R-:W-:Y:S01]  /*d7c0*/  F2FP.BF16.PACK_AB R6, R124, R59 ;  /* 0x0000003b7c06723e */ /* 0x002fe200000010ff */
[----:B------:R-:W-:Y:S01]  /*d7d0*/  IMAD.MOV.U32 R67, RZ, RZ, R37 ;  /* 0x000000ffff437224 */ /* 0x000fe200078e0025 */
[----:B------:R-:W-:-:S02]  /*d7e0*/  LOP3.LUT R5, R0, 0xff, RZ, 0xc0, !PT ;  /* 0x000000ff00057812 */ /* 0x000fc400078ec0ff */
[----:B------:R-:W-:Y:S02]  /*d7f0*/  PRMT R37, R170, 0x5410, R169 ;  /* 0x00005410aa257816 */ /* 0x000fe400000000a9 */
[----:B------:R-:W-:Y:S02]  /*d800*/  @!P2 PRMT R170, R60, 0x5410, RZ ;  /* 0x000054103caaa816 */ /* 0x000fe400000000ff */
[C---:B------:R-:W-:Y:S02]  /*d810*/  PRMT R168, R6.reuse, 0x7610, R168 ;  /* 0x0000761006a87816 */ /* 0x040fe400000000a8 */
[----:B------:R-:W-:Y:S02]  /*d820*/  ISETP.GE.U32.AND P2, PT, R235, R5, PT ;  /* 0x00000005eb00720c */ /* 0x000fe40003f46070 */
[--C-:B------:R-:W-:Y:S02]  /*d830*/  SHF.R.U32.HI R5, RZ, 0x18, R0.reuse ;  /* 0x00000018ff057819 */ /* 0x100fe40000011600 */
[----:B------:R-:W-:Y:S01]  /*d840*/  SHF.R.U32.HI R0, RZ, 0x10, R0 ;  /* 0x00000010ff007819 */ /* 0x000fe20000011600 */
[----:B------:R-:W-:Y:S01]  /*d850*/  @!P3 HFMA2.BF16_V2 R63, -RZ.H0_H0, RZ.H0_H0, -R168.H0_H0 ;  /* 0x200000ffff3fb231 */ /* 0x000fe200003409a8 */
[----:B------:R-:W-:Y:S01]  /*d860*/  PRMT R167, R6, 0x7632, R167 ;  /* 0x0000763206a77816 */ /* 0x000fe200000000a7 */
[----:B------:R-:W-:Y:S01]  /*d870*/  IMAD.MOV.U32 R60, RZ, RZ, R40 ;  /* 0x000000ffff3c7224 */ /* 0x000fe200078e0028 */
        /* <DEDUP_REMOVED lines=14> */
[--C-:B------:R-:W-:Y:S01]  /*d960*/  SHF.R.U32.HI R5, RZ, 0x10, R2.reuse ;  /* 0x00000010ff057819 */ /* 0x100fe20000011602 */
        /* <DEDUP_REMOVED lines=11> */
[----:B------:R-:W-:Y:S01]  /*da20*/  PRMT R16, R38, 0x7610, R16 ;  /* 0x0000761026107816 */ /* 0x000fe20000000010 */
[----:B------:R-:W-:Y:S01]  /*da30*/  IMAD.MOV.U32 R6, RZ, RZ, R53 ;  /* 0x000000ffff067224 */ /* 0x000fe200078e0035 */
[----:B------:R-:W-:Y:S01]  /*da40*/  @!P1 PRMT R17, R68, 0x5410, RZ ;  /* 0x0000541044119816 */ /* 0x000fe200000000ff */
[----:B------:R-:W-:Y:S01]  /*da50*/  IMAD.MOV.U32 R53, RZ, RZ, R123 ;  /* 0x000000ffff357224 */ /* 0x000fe200078e007b */
[----:B------:R-:W-:Y:S01]  /*da60*/  ISETP.GE.U32.AND P1, PT, R235, R0, PT ;  /* 0x00000000eb00720c */ /* 0x000fe20003f26070 */
[----:B------:R-:W-:Y:S01]  /*da70*/  IMAD.MOV.U32 R123, RZ, RZ, R41 ;  /* 0x000000ffff7b7224 */ /* 0x000fe200078e0029 */
[----:B------:R-:W-:-:S02]  /*da80*/  LOP3.LUT R5, R5, 0xff, RZ, 0xc0, !PT ;  /* 0x000000ff05057812 */ /* 0x000fc400078ec0ff */
[----:B------:R-:W-:Y:S02]  /*da90*/  LOP3.LUT R0, R3, UR14, R10, 0x96, !PT ;  /* 0x0000000e03007c12 */ /* 0x000fe4000f8e960a */
        /* <DEDUP_REMOVED lines=10> */
[----:B------:R-:W-:Y:S02]  /*db40*/  ISETP.GE.U32.AND P3, PT, R235, R5, PT ;  /* 0x00000005eb00720c */ /* 0x000fe40003f66070 */
[----:B------:R-:W-:Y:S02]  /*db50*/  LOP3.LUT R5, R0, 0xff, RZ, 0xc0, !PT ;  /* 0x000000ff00057812 */ /* 0x000fe400078ec0ff */
[----:B------:R-:W-:Y:S02]  /*db60*/  PRMT R38, R14, 0x5410, R13 ;  /* 0x000054100e267816 */ /* 0x000fe4000000000d */
[----:B------:R-:W-:-:S02]  /*db70*/  @!P4 PRMT R14, R74, 0x5410, RZ ;  /* 0x000054104a0ec816 */ /* 0x000fc400000000ff */
[----:B------:R-:W-:Y:S02]  /*db80*/  ISETP.GE.U32.AND P4, PT, R235, R5, PT ;  /* 0x00000005eb00720c */ /* 0x000fe40003f86070 */
[----:B------:R-:W-:Y:S01]  /*db90*/  SHF.R.U32.HI R5, RZ, 0x18, R0 ;  /* 0x00000018ff057819 */ /* 0x000fe20000011600 */
[----:B------:R-:W-:Y:S01]  /*dba0*/  IMAD.MOV.U32 R63, RZ, RZ, R52 ;  /* 0x000000ffff3f7224 */ /* 0x000fe200078e0034 */
[----:B------:R-:W-:Y:S01]  /*dbb0*/  SHF.R.U32.HI R0, RZ, 0x10, R0 ;  /* 0x00000010ff007819 */ /* 0x000fe20000011600 */
[----:B------:R-:W-:Y:S01]  /*dbc0*/  IMAD.MOV.U32 R52, RZ, RZ, R22 ;  /* 0x000000ffff347224 */ /* 0x000fe200078e0016 */
[----:B------:R-:W-:Y:S01]  /*dbd0*/  @!P2 HFMA2.BF16_V2 R77, -RZ.H0_H0, RZ.H0_H0, -R164.H0_H0 ;  /* 0x200000ffff4da231 */ /* 0x000fe200003409a4 */
[----:B------:R-:W-:Y:S01]  /*dbe0*/  IMAD.MOV.U32 R61, RZ, RZ, R24 ;  /* 0x000000ffff3d7224 */ /* 0x000fe200078e0018 */
[----:B------:R-:W-:Y:S01]  /*dbf0*/  @!P1 HFMA2.BF16_V2 R76, -RZ.H0_H0, RZ.H0_H0, -R13.H0_H0 ;  /* 0x200000ffff4c9231 */ /* 0x000fe2000034090d */
[----:B------:R-:W-:Y:S01]  /*dc00*/  FADD.FTZ R22, R154, R8 ;  /* 0x000000089a167221 */ /* 0x000fe20000010000 */
[----:B------:R-:W-:Y:S01]  /*dc10*/  LOP3.LUT R0, R0, 0xff, RZ, 0xc0, !PT ;  /* 0x000000ff00007812 */ /* 0x000fe200078ec0ff */
[----:B------:R-:W-:-:S02]  /*dc20*/  FADD.FTZ R24, R185, R7 ;  /* 0x00000007b9187221 */ /* 0x000fc40000010000 */
[----:B------:R-:W-:Y:S01]  /*dc30*/  IMAD.MOV.U32 R39, RZ, RZ, R6 ;  /* 0x000000ffff277224 */ /* 0x000fe200078e0006 */
[----:B------:R-:W-:Y:S01]  /*dc40*/  PRMT R36, R163, 0x5410, R164 ;  /* 0x00005410a3247816 */ /* 0x000fe200000000a4 */
[----:B------:R-:W-:Y:S01]  /*dc50*/  IMAD.WIDE.U32 R8, R20, -0x2daee0ad, RZ ;  /* 0xd2511f5314087825 */ /* 0x000fe200078e00ff */
[----:B------:R-:W-:Y:S02]  /*dc60*/  @!P2 PRMT R164, R77, 0x5410, RZ ;  /* 0x000054104da4a816 */ /* 0x000fe400000000ff */
[----:B------:R-:W-:Y:S01]  /*dc70*/  PRMT R166, R11, 0x7610, R166 ;  /* 0x000076100ba67816 */ /* 0x000fe200000000a6 */
[----:B------:R-:W-:Y:S01]  /*dc80*/  IMAD.WIDE.U32 R6, R19, -0x2daee0ad, RZ ;  /* 0xd2511f5313067825 */ /* 0x000fe200078e00ff */
[----:B------:R-:W-:Y:S02]  /*dc90*/  @!P1 PRMT R13, R76, 0x5410, RZ ;  /* 0x000054104c0d9816 */ /* 0x000fe400000000ff */
[----:B------:R-:W-:Y:S02]  /*dca0*/  PRMT R165, R11, 0x7632, R165 ;  /* 0x000076320ba57816 */ /* 0x000fe400000000a5 */
[----:B------:R-:W-:-:S02]  /*dcb0*/  PRMT R162, R28, 0x7632, R162 ;  /* 0x000076321ca27816 */ /* 0x000fc400000000a2 */
[----:B------:R-:W-:Y:S01]  /*dcc0*/  PRMT R161, R28, 0x7610, R161 ;  /* 0x000076101ca17816 */ /* 0x000fe200000000a1 */
[----:B------:R-:W-:Y:S01]  /*dcd0*/  IMAD.MOV.U32 R70, RZ, RZ, R52 ;  /* 0x000000ffff467224 */ /* 0x000fe200078e0034 */
[C---:B------:R-:W-:Y:S01]  /*dce0*/  ISETP.GE.U32.AND P2, PT, R235.reuse, R0, PT ;  /* 0x00000000eb00720c */ /* 0x040fe20003f46070 */
[----:B------:R-:W1:Y:S01]  /*dcf0*/  MUFU.EX2 R21, R150 ;  /* 0x0000009600157308 */ /* 0x000e620000000800 */
[----:B------:R-:W-:Y:S01]  /*dd00*/  ISETP.GE.U32.AND P1, PT, R235, R5, PT ;  /* 0x00000005eb00720c */ /* 0x000fe20003f26070 */
[----:B------:R-:W-:Y:S01]  /*dd10*/  @!P5 HFMA2.BF16_V2 R78, -RZ.H0_H0, RZ.H0_H0, -R163.H0_H0 ;  /* 0x200000ffff4ed231 */ /* 0x000fe200003409a3 */
[----:B------:R-:W-:Y:S01]  /*dd20*/  LOP3.LUT R0, R9, UR15, R12, 0x96, !PT ;  /* 0x0000000f09007c12 */ /* 0x000fe2000f8e960c */
[----:B------:R-:W-:Y:S01]  /*dd30*/  IMAD.MOV.U32 R74, RZ, RZ, R64 ;  /* 0x000000ffff4a7224 */ /* 0x000fe200078e0040 */
[----:B------:R-:W-:Y:S01]  /*dd40*/  LOP3.LUT R5, R7, UR11, R8, 0x96, !PT ;  /* 0x0000000b07057c12 */ /* 0x000fe2000f8e9608 */
[----:B------:R-:W-:Y:S01]  /*dd50*/  IMAD.MOV.U32 R68, RZ, RZ, R61 ;  /* 0x000000ffff447224 */ /* 0x000fe200078e003d */
[----:B------:R2:W5:Y:S01]  /*dd60*/  LDL.LU R185, [R1+0x19c] ;  /* 0x00019c0001b97983 */ /* 0x0005620000300800 */
[----:B------:R-:W-:-:S04]  /*dd70*/  IMAD.WIDE.U32 R10, R0, -0x326172a9, RZ ;  /* 0xcd9e8d57000a7825 */ /* 0x000fc800078e00ff */
[----:B------:R-:W-:Y:S01]  /*dd80*/  IMAD.WIDE.U32 R8, R5, -0x326172a9, RZ ;  /* 0xcd9e8d5705087825 */ /* 0x000fe200078e00ff */
[----:B------:R-:W-:-:S04]  /*dd90*/  LOP3.LUT R4, R11, UR12, R4, 0x96, !PT ;  /* 0x0000000c0b047c12 */ /* 0x000fc8000f8e9604 */
[----:B------:R-:W-:Y:S01]  /*dda0*/  LOP3.LUT R0, R9, UR10, R10, 0x96, !PT ;  /* 0x0000000a09007c12 */ /* 0x000fe2000f8e960a */
[----:B------:R-:W-:-:S04]  /*ddb0*/  IMAD.WIDE.U32 R10, R4, -0x2daee0ad, RZ ;  /* 0xd2511f53040a7825 */ /* 0x000fc800078e00ff */
[----:B------:R-:W-:Y:S01]  /*ddc0*/  IMAD.WIDE.U32 R4, R0, -0x2daee0ad, RZ ;  /* 0xd2511f5300047825 */ /* 0x000fe200078e00ff */
[----:B------:R-:W-:-:S04]  /*ddd0*/  LOP3.LUT R6, R11, UR9, R6, 0x96, !PT ;  /* 0x000000090b067c12 */ /* 0x000fc8000f8e9606 */
[----:B------:R-:W-:Y:S02]  /*dde0*/  LOP3.LUT R5, R5, UR6, R10, 0x96, !PT ;  /* 0x0000000605057c12 */ /* 0x000fe4000f8e960a */
[C---:B------:R-:W-:Y:S02]  /*ddf0*/  LOP3.LUT R0, R2.reuse, 0xff, RZ, 0xc0, !PT ;  /* 0x000000ff02007812 */ /* 0x040fe400078ec0ff */
[----:B------:R-:W-:Y:S02]  /*de00*/  LOP3.LUT R10, R2, 0xffff, RZ, 0xc0, !PT ;  /* 0x0000ffff020a7812 */ /* 0x000fe400078ec0ff */
[--C-:B------:R-:W-:Y:S02]  /*de10*/  SHF.R.U32.HI R11, RZ, 0x10, R2.reuse ;  /* 0x00000010ff0b7819 */ /* 0x100fe40000011602 */
[----:B------:R-:W-:Y:S01]  /*de20*/  SHF.R.U32.HI R9, RZ, 0x18, R2 ;  /* 0x00000018ff097819 */ /* 0x000fe20000011602 */
[----:B------:R-:W-:Y:S01]  /*de30*/  IMAD.WIDE.U32 R2, R5, -0x326172a9, RZ ;  /* 0xcd9e8d5705027825 */ /* 0x000fe200078e00ff */
[----:B------:R-:W-:-:S02]  /*de40*/  @!P1 HFMA2.BF16_V2 R81, -RZ.H0_H0, RZ.H0_H0, -R162.H0_H0 ;  /* 0x200000ffff519231 */ /* 0x000fc400003409a2 */
[----:B------:R-:W-:Y:S02]  /*de50*/  @!P4 HFMA2.BF16_V2 R79, -RZ.H0_H0, RZ.H0_H0, -R166.H0_H0 ;  /* 0x200000ffff4fc231 */ /* 0x000fe400003409a6 */
[----:B------:R-:W-:Y:S01]  /*de60*/  LOP3.LUT R5, R2, 0xff, RZ, 0xc0, !PT ;  /* 0x000000ff02057812 */ /* 0x000fe200078ec0ff */
[----:B------:R-:W-:Y:S01]  /*de70*/  IMAD.MOV.U32 R52, RZ, RZ, R120 ;  /* 0x000000ffff347224 */ /* 0x000fe200078e0078 */
[----:B------:R-:W-:Y:S01]  /*de80*/  PRMT R120, R161, 0x5410, R162 ;  /* 0x00005410a1787816 */ /* 0x000fe200000000a2 */
[----:B------:R-:W-:Y:S01]  /*de90*/  IMAD.MOV.U32 R77, RZ, RZ, R53 ;  /* 0x000000ffff4d7224 */ /* 0x000fe200078e0035 */
[----:B------:R-:W-:Y:S01]  /*dea0*/  @!P1 PRMT R162, R81, 0x5410, RZ ;  /* 0x0000541051a29816 */ /* 0x000fe200000000ff */
[----:B------:R-:W-:Y:S01]  /*deb0*/  IMAD.MOV.U32 R53, RZ, RZ, R121 ;  /* 0x000000ffff357224 */ /* 0x000fe200078e0079 */
[----:B------:R-:W-:Y:S01]  /*dec0*/  PRMT R121, R166, 0x5410, R165 ;  /* 0x00005410a6797816 */ /* 0x000fe200000000a5 */
[----:B------:R-:W-:Y:S01]  /*ded0*/  @!P3 HFMA2.BF16_V2 R80, -RZ.H0_H0, RZ.H0_H0, -R165.H0_H0 ;  /* 0x200000ffff50b231 */ /* 0x000fe200003409a5 */
[----:B------:R-:W-:Y:S01]  /*dee0*/  ISETP.GE.U32.AND P1, PT, R235, R5, PT ;  /* 0x00000005eb00720c */ /* 0x000fe20003f26070 */
[----:B------:R-:W-:Y:S01]  /*def0*/  IMAD.WIDE.U32 R6, R6, -0x326172a9, RZ ;  /* 0xcd9e8d5706067825 */ /* 0x000fe200078e00ff */
[----:B------:R-:W-:Y:S01]  /*df00*/  @!P4 PRMT R166, R79, 0x5410, RZ ;  /* 0x000054104fa6c816 */ /* 0x000fe200000000ff */
[----:B------:R-:W3:Y:S01]  /*df10*/  MUFU.EX2 R5, R152 ;  /* 0x0000009800057308 */ /* 0x000ee20000000800 */
[----:B------:R-:W-:-:S02]  /*df20*/  ISETP.GE.U32.AND P4, PT, R235, R0, PT ;  /* 0x00000000eb00720c */ /* 0x000fc40003f86070 */
[----:B------:R-:W-:Y:S02]  /*df30*/  SHF.R.U32.HI R0, RZ, 0x18, R2 ;  /* 0x00000018ff007819 */ /* 0x000fe40000011602 */
[----:B------:R-:W-:Y:S02]  /*df40*/  @!P3 PRMT R165, R80, 0x5410, RZ ;  /* 0x0000541050a5b816 */ /* 0x000fe400000000ff */
[----:B------:R-:W-:Y:S02]  /*df50*/  LOP3.LUT R7, R7, UR8, R8, 0x96, !PT ;  /* 0x0000000807077c12 */ /* 0x000fe4000f8e9608 */
[----:B------:R-:W-:Y:S01]  /*df60*/  ISETP.GE.U32.AND P3, PT, R235, R0, PT ;  /* 0x00000000eb00720c */ /* 0x000fe20003f66070 */
[----:B------:R-:W-:Y:S01]  /*df70*/  @!P2 HFMA2.BF16_V2 R82, -RZ.H0_H0, RZ.H0_H0, -R161.H0_H0 ;  /* 0x200000ffff52a231 */ /* 0x000fe200003409a1 */
[----:B------:R-:W-:Y:S02]  /*df80*/  SHF.R.U32.HI R0, RZ, 0x8, R10 ;  /* 0x00000008ff007819 */ /* 0x000fe4000001160a */
[----:B------:R-:W-:-:S02]  /*df90*/  LOP3.LUT R6, R3, UR13, R6, 0x96, !PT ;  /* 0x0000000d03067c12 */ /* 0x000fc4000f8e9606 */
[----:B------:R-:W-:Y:S02]  /*dfa0*/  LOP3.LUT R12, R2, 0xffff, RZ, 0xc0, !PT ;  /* 0x0000ffff020c7812 */ /* 0x000fe400078ec0ff */
[----:B------:R-:W-:Y:S01]  /*dfb0*/  SHF.R.U32.HI R8, RZ, 0x10, R2 ;  /* 0x00000010ff087819 */ /* 0x000fe20000011602 */
[----:B------:R-:W-:Y:S01]  /*dfc0*/  IMAD.WIDE.U32 R2, R7, -0x2daee0ad, RZ ;  /* 0xd2511f5307027825 */ /* 0x000fe200078e00ff */
[----:B------:R-:W-:Y:S02]  /*dfd0*/  LOP3.LUT R0, R0, 0xffff, RZ, 0xc0, !PT ;  /* 0x0000ffff00007812 */ /* 0x000fe400078ec0ff */
[----:B------:R-:W-:Y:S02]  /*dfe0*/  @!P2 PRMT R161, R82, 0x5410, RZ ;  /* 0x0000541052a1a816 */ /* 0x000fe400000000ff */
[----:B------:R-:W-:Y:S02]  /*dff0*/  @!P5 PRMT R163, R78, 0x5410, RZ ;  /* 0x000054104ea3d816 */ /* 0x000fe400000000ff */
[----:B------:R-:W-:-:S02]  /*e000*/  ISETP.GE.U32.AND P2, PT, R235, R9, PT ;  /* 0x00000009eb00720c */ /* 0x000fc40003f46070 */
[C---:B------:R-:W-:Y:S02]  /*e010*/  LOP3.LUT R10, R2.reuse, 0xff, RZ, 0xc0, !PT ;  /* 0x000000ff020a7812 */ /* 0x040fe400078ec0ff */
[----:B------:R-:W-:Y:S02]  /*e020*/  LOP3.LUT R20, R2, 0xffff, RZ, 0xc0, !PT ;  /* 0x0000ffff02147812 */ /* 0x000fe400078ec0ff */
[--C-:B------:R-:W-:Y:S02]  /*e030*/  SHF.R.U32.HI R19, RZ, 0x10, R2.reuse ;  /* 0x00000010ff137819 */ /* 0x100fe40000011602 */
[----:B------:R-:W-:Y:S01]  /*e040*/  SHF.R.U32.HI R9, RZ, 0x18, R2 ;  /* 0x00000018ff097819 */ /* 0x000fe20000011602 */
[----:B-1----:R-:W-:Y:S01]  /*e050*/  FADD.FTZ R2, R21, R23 ;  /* 0x0000001715027221 */ /* 0x002fe20000010000 */
[----:B------:R-:W-:Y:S01]  /*e060*/  ISETP.GE.U32.AND P5, PT, R235, R0, PT ;  /* 0x00000000eb00720c */ /* 0x000fe20003fa6070 */
[----:B------:R-:W-:Y:S01]  /*e070*/  MUFU.EX2 R7, R146 ;  /* 0x0000009200077308 */ /* 0x000fe20000000800 */
[----:B---3--:R-:W-:-:S04]  /*e080*/  F2FP.BF16.PACK_AB R0, R5, R21 ;  /* 0x000000150500723e */ /* 0x008fc800000010ff */
[----:B------:R-:W-:-:S03]  /*e090*/  PRMT R159, R0, 0x7610, R159 ;  /* 0x00007610009f7816 */ /* 0x000fc6000000009f */
[----:B------:R-:W1:Y:S01]  /*e0a0*/  MUFU.EX2 R21, R149 ;  /* 0x0000009500157308 */ /* 0x000e620000000800 */
[----:B------:R-:W-:Y:S01]  /*e0b0*/  PRMT R158, R0, 0x7632, R158 ;  /* 0x00007632009e7816 */ /* 0x000fe2000000009e */
[----:B------:R-:W-:Y:S01]  /*e0c0*/  @!P4 HFMA2.BF16_V2 R84, -RZ.H0_H0, RZ.H0_H0, -R159.H0_H0 ;  /* 0x200000ffff54c231 */ /* 0x000fe2000034099f */
[----:B------:R-:W-:Y:S01]  /*e0d0*/  LOP3.LUT R0, R11, 0xff, RZ, 0xc0, !PT ;  /* 0x000000ff0b007812 */ /* 0x000fe200078ec0ff */
[----:B------:R-:W-:Y:S01]  /*e0e0*/  IMAD.MOV.U32 R64, RZ, RZ, R118 ;  /* 0x000000ffff407224 */ /* 0x000fe200078e0076 */
[----:B------:R-:W-:Y:S02]  /*e0f0*/  PRMT R118, R159, 0x5410, R158 ;  /* 0x000054109f767816 */ /* 0x000fe4000000009e */
[----:B------:R-:W-:Y:S02]  /*e100*/  @!P4 PRMT R159, R84, 0x5410, RZ ;  /* 0x00005410549fc816 */ /* 0x000fe400000000ff */
[----:B------:R-:W-:Y:S02]  /*e110*/  ISETP.GE.U32.AND P4, PT, R235, R0, PT ;  /* 0x00000000eb00720c */ /* 0x000fe40003f86070 */
[----:B-1----:R-:W-:-:S04]  /*e120*/  F2FP.BF16.PACK_AB R0, R21, R7 ;  /* 0x000000071500723e */ /* 0x002fc800000010ff */
[C---:B------:R-:W-:Y:S02]  /*e130*/  PRMT R155, R0.reuse, 0x7610, R155 ;  /* 0x00007610009b7816 */ /* 0x040fe4000000009b */
[----:B------:R-:W-:Y:S02]  /*e140*/  PRMT R154, R0, 0x7632, R154 ;  /* 0x00007632009a7816 */ /* 0x000fe4000000009a */
[----:B------:R-:W-:Y:S01]  /*e150*/  LOP3.LUT R0, R6, 0xffff, RZ, 0xc0, !PT ;  /* 0x0000ffff06007812 */ /* 0x000fe200078ec0ff */
[----:B------:R-:W-:Y:S02]  /*e160*/  MUFU.EX2 R11, R160 ;  /* 0x000000a0000b7308 */ /* 0x000fe40000000800 */
[----:B------:R-:W-:Y:S01]  /*e170*/  @!P4 HFMA2.BF16_V2 R85, -RZ.H0_H0, RZ.H0_H0, -R155.H0_H0 ;  /* 0x200000ffff55c231 */ /* 0x000fe2000034099b */
[----:B------:R-:W-:Y:S01]  /*e180*/  SHF.R.U32.HI R0, RZ, 0x8, R0 ;  /* 0x00000008ff007819 */ /* 0x000fe20000011600 */
[----:B------:R-:W-:-:S04]  /*e190*/  IMAD.MOV.U32 R61, RZ, RZ, R66 ;  /* 0x000000ffff3d7224 */ /* 0x000fc800078e0042 */
[----:B------:R-:W1:Y:S01]  /*e1a0*/  MUFU.EX2 R23, R153 ;  /* 0x0000009900177308 */ /* 0x000e620000000800 */
[----:B------:R-:W-:Y:S01]  /*e1b0*/  LOP3.LUT R0, R0, 0xffff, RZ, 0xc0, !PT ;  /* 0x0000ffff00007812 */ /* 0x000fe200078ec0ff */
[----:B------:R-:W-:Y:S01]  /*e1c0*/  IMAD.MOV.U32 R66, RZ, RZ, R117 ;  /* 0x000000ffff427224 */ /* 0x000fe200078e0075 */
[----:B------:R-:W-:Y:S01]  /*e1d0*/  PRMT R117, R155, 0x5410, R154 ;  /* 0x000054109b757816 */ /* 0x000fe2000000009a */
[----:B------:R-:W-:Y:S01]  /*e1e0*/  @!P2 HFMA2.BF16_V2 R86, -RZ.H0_H0, RZ.H0_H0, -R154.H0_H0 ;  /* 0x200000ffff56a231 */ /* 0x000fe2000034099a */
[----:B------:R-:W-:Y:S02]  /*e1f0*/  @!P4 PRMT R155, R85, 0x5410, RZ ;  /* 0x00005410559bc816 */ /* 0x000fe400000000ff */
[----:B------:R-:W-:Y:S02]  /*e200*/  ISETP.GE.U32.AND P4, PT, R235, R0, PT ;  /* 0x00000000eb00720c */ /* 0x000fe40003f86070 */
[----:B------:R-:W-:Y:S02]  /*e210*/  LOP3.LUT R0, R6, 0xff, RZ, 0xc0, !PT ;  /* 0x000000ff06007812 */ /* 0x000fe400078ec0ff */
[----:B------:R-:W-:-:S02]  /*e220*/  @!P2 PRMT R154, R86, 0x5410, RZ ;  /* 0x00005410569aa816 */ /* 0x000fc400000000ff */
[----:B------:R-:W-:Y:S01]  /*e230*/  ISETP.GE.U32.AND P2, PT, R235, R0, PT ;  /* 0x00000000eb00720c */ /* 0x000fe20003f46070 */
[----:B------:R-:W-:Y:S01]  /*e240*/  IMAD.MOV.U32 R76, RZ, RZ, R63 ;  /* 0x000000ffff4c7224 */ /* 0x000fe200078e003f */
[----:B-1----:R-:W-:Y:S01]  /*e250*/  F2FP.BF16.PACK_AB R0, R23, R11 ;  /* 0x0000000b1700723e */ /* 0x002fe200000010ff */
[----:B------:R-:W-:Y:S02]  /*e260*/  IMAD.MOV.U32 R63, RZ, RZ, R252 ;  /* 0x000000ffff3f7224 */ /* 0x000fe400078e00fc */
[----:B------:R-:W-:Y:S01]  /*e270*/  IMAD.MOV.U32 R252, RZ, RZ, R67 ;  /* 0x000000fffffc7224 */ /* 0x000fe200078e0043 */
[C---:B------:R-:W-:Y:S01]  /*e280*/  PRMT R153, R0.reuse, 0x7610, R153 ;  /* 0x0000761000997816 */ /* 0x040fe20000000099 */
[----:B------:R-:W-:Y:S02]  /*e290*/  IMAD.MOV.U32 R67, RZ, RZ, R25 ;  /* 0x000000ffff437224 */ /* 0x000fe400078e0019 */
[----:B------:R-:W1:Y:S01]  /*e2a0*/  MUFU.EX2 R25, R211 ;  /* 0x000000d300197308 */ /* 0x000e620000000800 */
[----:B------:R-:W-:Y:S01]  /*e2b0*/  LOP3.LUT R4, R3, UR14, R4, 0x96, !PT ;  /* 0x0000000e03047c12 */ /* 0x000fe2000f8e9604 */
[----:B------:R-:W-:Y:S01]  /*e2c0*/  FADD.FTZ R3, R7, R42 ;  /* 0x0000002a07037221 */ /* 0x000fe20000010000 */
[----:B------:R-:W-:Y:S01]  /*e2d0*/  PRMT R152, R0, 0x7632, R152 ;  /* 0x0000763200987816 */ /* 0x000fe20000000098 */
[----:B------:R-:W-:Y:S01]  /*e2e0*/  IMAD.MOV.U32 R69, RZ, RZ, R122 ;  /* 0x000000ffff457224 */ /* 0x000fe200078e007a */
[----:B------:R-:W-:Y:S01]  /*e2f0*/  SHF.R.U32.HI R0, RZ, 0x8, R12 ;  /* 0x00000008ff007819 */ /* 0x000fe2000001160c */
[----:B------:R-:W-:Y:S01]  /*e300*/  FADD.FTZ R7, R238, R24 ;  /* 0x00000018ee077221 */ /* 0x000fe20000010000 */
[----:B------:R-:W-:Y:S01]  /*e310*/  @!P2 HFMA2.BF16_V2 R87, -RZ.H0_H0, RZ.H0_H0, -R153.H0_H0 ;  /* 0x200000ffff57a231 */ /* 0x000fe20000340999 */
[----:B------:R-:W-:Y:S01]  /*e320*/  MUFU.EX2 R122, R143 ;  /* 0x0000008f007a7308 */ /* 0x000fe20000000800 */
[----:B------:R-:W-:Y:S01]  /*e330*/  IMAD.MOV.U32 R65, RZ, RZ, R126 ;  /* 0x000000ffff417224 */ /* 0x000fe200078e007e */
[----:B------:R-:W-:Y:S01]  /*e340*/  LOP3.LUT R0, R0, 0xffff, RZ, 0xc0, !PT ;  /* 0x0000ffff00007812 */ /* 0x000fe200078ec0ff */
[----:B------:R-:W-:Y:S01]  /*e350*/  @!P5 HFMA2.BF16_V2 R83, -RZ.H0_H0, RZ.H0_H0, -R158.H0_H0 ;  /* 0x200000ffff53d231 */ /* 0x000fe2000034099e */
[----:B------:R-:W-:-:S04]  /*e360*/  PRMT R126, R153, 0x5410, R152 ;  /* 0x00005410997e7816 */ /* 0x000fc80000000098 */
[----:B------:R-:W3:Y:S01]  /*e370*/  MUFU.EX2 R238, R148 ;  /* 0x0000009400ee7308 */ /* 0x000ee20000000800 */
[----:B------:R-:W-:Y:S01]  /*e380*/  FADD.FTZ R5, R5, R2 ;  /* 0x0000000205057221 */ /* 0x000fe20000010000 */
[----:B------:R-:W-:Y:S01]  /*e390*/  @!P2 PRMT R153, R87, 0x5410, RZ ;  /* 0x000054105799a816 */ /* 0x000fe200000000ff */
[----:B------:R-:W-:Y:S01]  /*e3a0*/  IMAD.MOV.U32 R87, RZ, RZ, R212 ;  /* 0x000000ffff577224 */ /* 0x000fe200078e00d4 */
[----:B------:R-:W-:Y:S02]  /*e3b0*/  LOP3.LUT R2, R8, 0xff, RZ, 0xc0, !PT ;  /* 0x000000ff08027812 */ /* 0x000fe400078ec0ff */
[----:B------:R-:W-:Y:S02]  /*e3c0*/  ISETP.GE.U32.AND P2, PT, R235, R0, PT ;  /* 0x00000000eb00720c */ /* 0x000fe40003f46070 */
[----:B------:R-:W-:Y:S02]  /*e3d0*/  @!P5 PRMT R158, R83, 0x5410, RZ ;  /* 0x00005410539ed816 */ /* 0x000fe400000000ff */
[----:B------:R-:W-:-:S02]  /*e3e0*/  ISETP.GE.U32.AND P5, PT, R235, R2, PT ;  /* 0x00000002eb00720c */ /* 0x000fc40003fa6070 */
[----:B-1----:R-:W-:Y:S01]  /*e3f0*/  F2FP.BF16.PACK_AB R2, R87, R25 ;  /* 0x000000195702723e */ /* 0x002fe200000010ff */
[----:B------:R-:W-:Y:S02]  /*e400*/  IMAD.MOV.U32 R78, RZ, RZ, R77 ;  /* 0x000000ffff4e7224 */ /* 0x000fe400078e004d */
[----:B------:R-:W-:Y:S01]  /*e410*/  IMAD.MOV.U32 R77, RZ, RZ, R76 ;  /* 0x000000ffff4d7224 */ /* 0x000fe200078e004c */
[C---:B------:R-:W-:Y:S02]  /*e420*/  PRMT R150, R2.reuse, 0x7632, R150 ;  /* 0x0000763202967816 */ /* 0x040fe40000000096 */
[----:B------:R-:W-:Y:S01]  /*e430*/  PRMT R151, R2, 0x7610, R151 ;  /* 0x0000761002977816 */ /* 0x000fe20000000097 */
[----:B------:R-:W-:Y:S01]  /*e440*/  FADD.FTZ R8, R21, R3 ;  /* 0x0000000315087221 */ /* 0x000fe20000010000 */
[----:B---3--:R-:W-:Y:S01]  /*e450*/  F2FP.BF16.PACK_AB R0, R238, R122 ;  /* 0x0000007aee00723e */ /* 0x008fe200000010ff */
[----:B------:R-:W1:Y:S01]  /*e460*/  MUFU.EX2 R2, R217 ;  /* 0x000000d900027308 */ /* 0x000e620000000800 */
[----:B------:R-:W-:Y:S01]  /*e470*/  FADD.FTZ R3, R78, R22 ;  /* 0x000000164e037221 */ /* 0x000fe20000010000 */
[----:B------:R-:W-:Y:S01]  /*e480*/  @!P2 HFMA2.BF16_V2 R92, -RZ.H0_H0, RZ.H0_H0, -R150.H0_H0 ;  /* 0x200000ffff5ca231 */ /* 0x000fe20000340996 */
[----:B------:R-:W-:Y:S01]  /*e490*/  IMAD.MOV.U32 R76, RZ, RZ, R74 ;  /* 0x000000ffff4c7224 */ /* 0x000fe200078e004a */
[C---:B------:R-:W-:Y:S01]  /*e4a0*/  PRMT R149, R0.reuse, 0x7610, R149 ;  /* 0x0000761000957816 */ /* 0x040fe20000000095 */
[----:B------:R-:W-:Y:S01]  /*e4b0*/  IMAD.MOV.U32 R78, RZ, RZ, R77 ;  /* 0x000000ffff4e7224 */ /* 0x000fe200078e004d */
[----:B------:R-:W-:Y:S01]  /*e4c0*/  PRMT R148, R0, 0x7632, R148 ;  /* 0x0000763200947816 */ /* 0x000fe20000000094 */
[----:B------:R-:W-:Y:S01]  /*e4d0*/  IMAD.MOV.U32 R74, RZ, RZ, R59 ;  /* 0x000000ffff4a7224 */ /* 0x000fe200078e003b */
[----:B------:R-:W-:Y:S01]  /*e4e0*/  LOP3.LUT R0, R19, 0xff, RZ, 0xc0, !PT ;  /* 0x000000ff13007812 */ /* 0x000fe200078ec0ff */
[----:B------:R-:W-:-:S02]  /*e4f0*/  IMAD.MOV.U32 R59, RZ, RZ, R56 ;  /* 0x000000ffff3b7224 */ /* 0x000fc400078e0038 */
[----:B------:R-:W-:Y:S01]  /*e500*/  IMAD.MOV.U32 R56, RZ, RZ, R125 ;  /* 0x000000ffff387224 */ /* 0x000fe200078e007d */
[----:B------:R-:W-:Y:S01]  /*e510*/  PRMT R125, R151, 0x5410, R150 ;  /* 0x00005410977d7816 */ /* 0x000fe20000000096 */
[----:B------:R-:W-:Y:S01]  /*e520*/  IMAD.MOV.U32 R28, RZ, RZ, R78 ;  /* 0x000000ffff1c7224 */ /* 0x000fe200078e004e */
[----:B------:R-:W-:Y:S01]  /*e530*/  @!P2 PRMT R150, R92, 0x5410, RZ ;  /* 0x000054105c96a816 */ /* 0x000fe200000000ff */
[----:B------:R-:W-:Y:S01]  /*e540*/  IMAD.MOV.U32 R78, RZ, RZ, R35 ;  /* 0x000000ffff4e7224 */ /* 0x000fe200078e0023 */
[----:B------:R-:W-:Y:S01]  /*e550*/  ISETP.GE.U32.AND P2, PT, R235, R0, PT ;  /* 0x00000000eb00720c */ /* 0x000fe20003f46070 */
[----:B------:R-:W3:Y:S01]  /*e560*/  MUFU.EX2 R35, R216 ;  /* 0x000000d800237308 */ /* 0x000ee20000000800 */
[----:B------:R-:W-:Y:S01]  /*e570*/  IMAD.MOV.U32 R77, RZ, RZ, R76 ;  /* 0x000000ffff4d7224 */ /* 0x000fe200078e004c */
[----:B------:R-:W-:Y:S01]  /*e580*/  @!P3 HFMA2.BF16_V2 R90, -RZ.H0_H0, RZ.H0_H0, -R148.H0_H0 ;  /* 0x200000ffff5ab231 */ /* 0x000fe20000340994 */
[----:B------:R-:W-:Y:S01]  /*e590*/  LOP3.LUT R0, R4, 0xffff, RZ, 0xc0, !PT ;  /* 0x0000ffff04007812 */ /* 0x000fe200078ec0ff */
[----:B------:R-:W-:-:S02]  /*e5a0*/  IMAD.MOV.U32 R76, RZ, RZ, R74 ;  /* 0x000000ffff4c7224 */ /* 0x000fc400078e004a */
[----:B------:R-:W-:Y:S01]  /*e5b0*/  IMAD.MOV.U32 R74, RZ, RZ, R70 ;  /* 0x000000ffff4a7224 */ /* 0x000fe200078e0046 */
[----:B------:R-:W-:Y:S01]  /*e5c0*/  SHF.R.U32.HI R0, RZ, 0x8, R0 ;  /* 0x00000008ff007819 */ /* 0x000fe20000011600 */
[----:B------:R-:W-:Y:S01]  /*e5d0*/  IMAD.MOV.U32 R70, RZ, RZ, R124 ;  /* 0x000000ffff467224 */ /* 0x000fe200078e007c */
[----:B------:R-:W-:Y:S01]  /*e5e0*/  PRMT R124, R149, 0x5410, R148 ;  /* 0x00005410957c7816 */ /* 0x000fe20000000094 */
[----:B------:R-:W-:Y:S01]  /*e5f0*/  @!P5 HFMA2.BF16_V2 R91, -RZ.H0_H0, RZ.H0_H0, -R149.H0_H0 ;  /* 0x200000ffff5bd231 */ /* 0x000fe20000340995 */
[----:B------:R-:W-:Y:S01]  /*e600*/  @!P3 PRMT R148, R90, 0x5410, RZ ;  /* 0x000054105a94b816 */ /* 0x000fe200000000ff */
[----:B-1----:R-:W-:Y:S01]  /*e610*/  IMAD.MOV.U32 R90, RZ, RZ, R2 ;  /* 0x000000ffff5a7224 */ /* 0x002fe200078e0002 */
[----:B------:R-:W-:Y:S01]  /*e620*/  LOP3.LUT R2, R4, 0xff, RZ, 0xc0, !PT ;  /* 0x000000ff04027812 */ /* 0x000fe200078ec0ff */
[----:B------:R-:W-:Y:S01]  /*e630*/  @!P1 HFMA2.BF16_V2 R88, -RZ.H0_H0, RZ.H0_H0, -R151.H0_H0 ;  /* 0x200000ffff589231 */ /* 0x000fe20000340997 */
[----:B------:R-:W-:Y:S02]  /*e640*/  LOP3.LUT R0, R0, 0xffff, RZ, 0xc0, !PT ;  /* 0x0000ffff00007812 */ /* 0x000fe400078ec0ff */
[----:B------:R-:W-:-:S02]  /*e650*/  @!P5 PRMT R149, R91, 0x5410, RZ ;  /* 0x000054105b95d816 */ /* 0x000fc400000000ff */
[C---:B------:R-:W-:Y:S02]  /*e660*/  ISETP.GE.U32.AND P3, PT, R235.reuse, R2, PT ;  /* 0x00000002eb00720c */ /* 0x040fe40003f66070 */
[C---:B------:R-:W-:Y:S02]  /*e670*/  ISETP.GE.U32.AND P5, PT, R235.reuse, R0, PT ;  /* 0x00000000eb00720c */ /* 0x040fe40003fa6070 */
[----:B------:R-:W-:Y:S02]  /*e680*/  @!P1 PRMT R151, R88, 0x5410, RZ ;  /* 0x0000541058979816 */ /* 0x000fe400000000ff */
[----:B------:R-:W-:Y:S02]  /*e690*/  ISETP.GE.U32.AND P1, PT, R235, R9, PT ;  /* 0x00000009eb00720c */ /* 0x000fe40003f26070 */
[----:B---3--:R-:W-:Y:S01]  /*e6a0*/  F2FP.BF16.PACK_AB R0, R35, R90 ;  /* 0x0000005a2300723e */ /* 0x008fe200000010ff */
[----:B------:R-:W1:Y:S01]  /*e6b0*/  MUFU.EX2 R9, R219 ;  /* 0x000000db00097308 */ /* 0x000e620000000800 */
[----:B------:R-:W-:-:S02]  /*e6c0*/  IMAD.MOV.U32 R79, RZ, RZ, R39 ;  /* 0x000000ffff4f7224 */ /* 0x000fc400078e0027 */
[----:B------:R-:W-:Y:S01]  /*e6d0*/  IMAD.MOV.U32 R39, RZ, RZ, R252 ;  /* 0x000000ffff277224 */ /* 0x000fe200078e00fc */
[C---:B------:R-:W-:Y:S02]  /*e6e0*/  PRMT R147, R0.reuse, 0x7610, R147 ;  /* 0x0000761000937816 */ /* 0x040fe40000000093 */
[----:B------:R-:W-:Y:S02]  /*e6f0*/  PRMT R146, R0, 0x7632, R146 ;  /* 0x0000763200927816 */ /* 0x000fe40000000092 */
[----:B------:R3:W4:Y:S01]  /*e700*/  MUFU.EX2 R252, R218 ;  /* 0x000000da00fc7308 */ /* 0x0007220000000800 */
[----:B------:R-:W-:Y:S01]  /*e710*/  SHF.R.U32.HI R0, RZ, 0x8, R20 ;  /* 0x00000008ff007819 */ /* 0x000fe20000011614 */
[----:B------:R-:W-:Y:S02]  /*e720*/  @!P3 HFMA2.BF16_V2 R94, -RZ.H0_H0, RZ.H0_H0, -R147.H0_H0 ;  /* 0x200000ffff5eb231 */ /* 0x000fe40000340993 */
[----:B------:R-:W-:Y:S01]  /*e730*/  @!P5 HFMA2.BF16_V2 R93, -RZ.H0_H0, RZ.H0_H0, -R146.H0_H0 ;  /* 0x200000ffff5dd231 */ /* 0x000fe20000340992 */
[----:B------:R-:W-:Y:S01]  /*e740*/  LOP3.LUT R0, R0, 0xffff, RZ, 0xc0, !PT ;  /* 0x0000ffff00007812 */ /* 0x000fe200078ec0ff */
[----:B------:R-:W-:Y:S01]  /*e750*/  @!P4 HFMA2.BF16_V2 R89, -RZ.H0_H0, RZ.H0_H0, -R152.H0_H0 ;  /* 0x200000ffff59c231 */ /* 0x000fe20000340998 */
[----:B------:R-:W-:-:S04]  /*e760*/  IMAD.MOV.U32 R86, RZ, RZ, R77 ;  /* 0x000000ffff567224 */ /* 0x000fc800078e004d */
[----:B------:R-:W-:Y:S02]  /*e770*/  @!P4 PRMT R152, R89, 0x5410, RZ ;  /* 0x000054105998c816 */ /* 0x000fe400000000ff */
[----:B---3--:R-:W-:Y:S02]  /*e780*/  PRMT R218, R147, 0x5410, R146 ;  /* 0x0000541093da7816 */ /* 0x008fe40000000092 */
[----:B------:R-:W-:Y:S02]  /*e790*/  @!P3 PRMT R147, R94, 0x5410, RZ ;  /* 0x000054105e93b816 */ /* 0x000fe400000000ff */
[----:B------:R-:W-:Y:S02]  /*e7a0*/  ISETP.GE.U32.AND P3, PT, R235, R0, PT ;  /* 0x00000000eb00720c */ /* 0x000fe40003f66070 */
[----:B------:R-:W-:Y:S01]  /*e7b0*/  @!P5 PRMT R146, R93, 0x5410, RZ ;  /* 0x000054105d92d816 */ /* 0x000fe200000000ff */
[----:B-1----:R-:W-:Y:S01]  /*e7c0*/  IMAD.MOV.U32 R93, RZ, RZ, R9 ;  /* 0x000000ffff5d7224 */ /* 0x002fe200078e0009 */
[----:B------:R-:W-:-:S02]  /*e7d0*/  SHF.R.U32.HI R0, RZ, 0x18, R6 ;  /* 0x00000018ff007819 */ /* 0x000fc40000011606 */
[C---:B------:R-:W-:Y:S01]  /*e7e0*/  ISETP.GE.U32.AND P4, PT, R235.reuse, R10, PT ;  /* 0x0000000aeb00720c */ /* 0x040fe20003f86070 */
[----:B------:R-:W-:Y:S01]  /*e7f0*/  IMAD.MOV.U32 R88, RZ, RZ, R79 ;  /* 0x000000ffff587224 */ /* 0x000fe200078e004f */
[----:B------:R-:W-:Y:S01]  /*e800*/  ISETP.GE.U32.AND P5, PT, R235, R0, PT ;  /* 0x00000000eb00720c */ /* 0x000fe20003fa6070 */
[----:B------:R-:W-:Y:S01]  /*e810*/  IMAD.MOV.U32 R77, RZ, RZ, R70 ;  /* 0x000000ffff4d7224 */ /* 0x000fe200078e0046 */
[----:B----4-:R-:W-:Y:S01]  /*e820*/  F2FP.BF16.PACK_AB R0, R93, R252 ;  /* 0x000000fc5d00723e */ /* 0x010fe200000010ff */
[----:B------:R-:W-:Y:S02]  /*e830*/  IMAD.MOV.U32 R79, RZ, RZ, R243 ;  /* 0x000000ffff4f7224 */ /* 0x000fe400078e00f3 */
[----:B------:R-:W-:Y:S01]  /*e840*/  IMAD.MOV.U32 R70, RZ, RZ, R241 ;  /* 0x000000ffff467224 */ /* 0x000fe200078e00f1 */
[----:B------:R-:W-:Y:S01]  /*e850*/  MUFU.EX2 R243, R214 ;  /* 0x000000d600f37308 */ /* 0x000fe20000000800 */
[C---:B------:R-:W-:Y:S02]  /*e860*/  PRMT R145, R0.reuse, 0x7610, R145 ;  /* 0x0000761000917816 */ /* 0x040fe40000000091 */
[----:B------:R-:W-:-:S05]  /*e870*/  PRMT R144, R0, 0x7632, R144 ;  /* 0x0000763200907816 */ /* 0x000fca0000000090 */
[----:B------:R-:W1:Y:S01]  /*e880*/  MUFU.EX2 R241, R204 ;  /* 0x000000cc00f17308 */ /* 0x000e620000000800 */
[----:B------:R-:W-:Y:S01]  /*e890*/  SHF.R.U32.HI R0, RZ, 0x10, R6 ;  /* 0x00000010ff007819 */ /* 0x000fe20000011606 */
[----:B------:R-:W-:Y:S01]  /*e8a0*/  @!P4 HFMA2.BF16_V2 R96, -RZ.H0_H0, RZ.H0_H0, -R145.H0_H0 ;  /* 0x200000ffff60c231 */ /* 0x000fe20000340991 */
[----:B------:R-:W-:Y:S02]  /*e8b0*/  PRMT R216, R145, 0x5410, R144 ;  /* 0x0000541091d87816 */ /* 0x000fe40000000090 */
[----:B------:R-:W-:Y:S01]  /*e8c0*/  LOP3.LUT R0, R0, 0xff, RZ, 0xc0, !PT ;  /* 0x000000ff00007812 */ /* 0x000fe200078ec0ff */
[----:B------:R-:W-:Y:S01]  /*e8d0*/  @!P3 HFMA2.BF16_V2 R95, -RZ.H0_H0, RZ.H0_H0, -R144.H0_H0 ;  /* 0x200000ffff5fb231 */ /* 0x000fe20000340990 */
[----:B------:R-:W-:Y:S01]  /*e8e0*/  @!P4 PRMT R145, R96, 0x5410, RZ ;  /* 0x000054106091c816 */ /* 0x000fe200000000ff */
[----:B------:R-:W3:Y:S01]  /*e8f0*/  MUFU.EX2 R222, R222 ;  /* 0x000000de00de7308 */ /* 0x000ee20000000800 */
[----:B------:R-:W-:Y:S02]  /*e900*/  ISETP.GE.U32.AND P4, PT, R235, R0, PT ;  /* 0x00000000eb00720c */ /* 0x000fe40003f86070 */
[----:B------:R-:W-:-:S02]  /*e910*/  SHF.R.U32.HI R0, RZ, 0x18, R4 ;  /* 0x00000018ff007819 */ /* 0x000fc40000011604 */
[----:B------:R-:W-:Y:S02]  /*e920*/  @!P3 PRMT R144, R95, 0x5410, RZ ;  /* 0x000054105f90b816 */ /* 0x000fe400000000ff */
[----:B-1----:R-:W-:Y:S02]  /*e930*/  F2FP.BF16.PACK_AB R160, R243, R241 ;  /* 0x000000f1f3a0723e */ /* 0x002fe400000010ff */
[----:B------:R-:W-:Y:S02]  /*e940*/  ISETP.GE.U32.AND P3, PT, R235, R0, PT ;  /* 0x00000000eb00720c */ /* 0x000fe40003f66070 */
[----:B------:R-:W-:Y:S01]  /*e950*/  SHF.R.U32.HI R0, RZ, 0x10, R4 ;  /* 0x00000010ff007819 */ /* 0x000fe20000011604 */
[----:B------:R-:W-:Y:S01]  /*e960*/  @!P2 HFMA2.BF16_V2 R97, -RZ.H0_H0, RZ.H0_H0, -R160.H0_H0 ;  /* 0x200000ffff61a231 */ /* 0x000fe200003409a0 */
[----:B------:R-:W-:Y:S02]  /*e970*/  @P2 PRMT R211, R160, 0x7610, R211 ;  /* 0x00007610a0d32816 */ /* 0x000fe400000000d3 */
[----:B------:R-:W-:-:S02]  /*e980*/  LOP3.LUT R0, R0, 0xff, RZ, 0xc0, !PT ;  /* 0x000000ff00007812 */ /* 0x000fc400078ec0ff */
[----:B------:R-:W-:Y:S02]  /*e990*/  @!P2 PRMT R211, R97, 0x5410, RZ ;  /* 0x0000541061d3a816 */ /* 0x000fe400000000ff */
[----:B------:R-:W-:Y:S02]  /*e9a0*/  ISETP.GE.U32.AND P2, PT, R235, R0, PT ;  /* 0x00000000eb00720c */ /* 0x000fe40003f46070 */
[----:B---3--:R-:W-:Y:S01]  /*e9b0*/  F2FP.BF16.PACK_AB R0, R222, R220 ;  /* 0x000000dcde00723e */ /* 0x008fe200000010ff */
[----:B------:R-:W-:Y:S02]  /*e9c0*/  IMAD.MOV.U32 R82, RZ, RZ, R58 ;  /* 0x000000ffff527224 */ /* 0x000fe400078e003a */
[----:B------:R-:W-:Y:S01]  /*e9d0*/  IMAD.MOV.U32 R83, RZ, RZ, R59 ;  /* 0x000000ffff537224 */ /* 0x000fe200078e003b */
[C---:B------:R-:W-:Y:S01]  /*e9e0*/  PRMT R141, R0.reuse, 0x7610, R141 ;  /* 0x00007610008d7816 */ /* 0x040fe2000000008d */
[----:B------:R-:W-:Y:S01]  /*e9f0*/  IMAD.MOV.U32 R58, RZ, RZ, R156 ;  /* 0x000000ffff3a7224 */ /* 0x000fe200078e009c */
[----:B------:R-:W-:Y:S01]  /*ea00*/  PRMT R140, R0, 0x7632, R140 ;  /* 0x00007632008c7816 */ /* 0x000fe2000000008c */
[----:B------:R-:W-:-:S02]  /*ea10*/  IMAD.MOV.U32 R59, RZ, RZ, R157 ;  /* 0x000000ffff3b7224 */ /* 0x000fc400078e009d */
[----:B------:R-:W-:Y:S02]  /*ea20*/  IMAD.U32 R0, RZ, RZ, UR5 ;  /* 0x00000005ff007e24 */ /* 0x000fe4000f8e00ff */
[----:B------:R-:W-:Y:S02]  /*ea30*/  IMAD.MOV.U32 R42, RZ, RZ, R56 ;  /* 0x000000ffff2a7224 */ /* 0x000fe400078e0038 */
[----:B------:R-:W-:Y:S02]  /*ea40*/  IMAD.MOV.U32 R84, RZ, RZ, R57 ;  /* 0x000000ffff547224 */ /* 0x000fe400078e0039 */
[----:B------:R-:W-:Y:S01]  /*ea50*/  IMAD.WIDE R56, R0, 0x2, R58 ;  /* 0x0000000200387825 */ /* 0x000fe200078e023a */
[----:B------:R-:W1:Y:S03]  /*ea60*/  MUFU.EX2 R2, R215 ;  /* 0x000000d700027308 */ /* 0x000e660000000800 */
[----:B------:R-:W-:-:S02]  /*ea70*/  IMAD.U32 R0, RZ, RZ, UR4 ;  /* 0x00000004ff007e24 */ /* 0x000fc4000f8e00ff */
[----:B------:R-:W-:Y:S02]  /*ea80*/  IMAD.MOV.U32 R85, RZ, RZ, R74 ;  /* 0x000000ffff557224 */ /* 0x000fe400078e004a */
[----:B------:R-:W-:Y:S01]  /*ea90*/  IMAD.MOV.U32 R24, RZ, RZ, R54 ;  /* 0x000000ffff187224 */ /* 0x000fe200078e0036 */
[----:B------:R-:W3:Y:S01]  /*eaa0*/  MUFU.EX2 R6, R221 ;  /* 0x000000dd00067308 */ /* 0x000ee20000000800 */
[----:B------:R-:W-:Y:S02]  /*eab0*/  IMAD.MOV.U32 R74, RZ, RZ, R55 ;  /* 0x000000ffff4a7224 */ /* 0x000fe400078e0037 */
[----:B------:R-:W-:-:S04]  /*eac0*/  IMAD.WIDE R54, R0, 0x2, R58 ;  /* 0x0000000200367825 */ /* 0x000fc800078e023a */
[----:B------:R-:W-:Y:S02]  /*ead0*/  IMAD.U32 R0, RZ, RZ, UR26 ;  /* 0x0000001aff007e24 */ /* 0x000fe4000f8e00ff */
[----:B------:R-:W-:Y:S02]  /*eae0*/  IMAD.MOV.U32 R81, RZ, RZ, R53 ;  /* 0x000000ffff517224 */ /* 0x000fe400078e0035 */
[----:B------:R-:W-:Y:S02]  /*eaf0*/  IMAD.MOV.U32 R80, RZ, RZ, R52 ;  /* 0x000000ffff507224 */ /* 0x000fe400078e0034 */
[----:B------:R-:W-:Y:S01]  /*eb00*/  IMAD.WIDE R52, R0, 0x2, R58 ;  /* 0x0000000200347825 */ /* 0x000fe200078e023a */
[----:B------:R-:W-:Y:S04]  /*eb10*/  STG.E.U16 [R58.64+-0x80], R34 ;  /* 0xffff80223a007986 */ /* 0x000fe8000c101522 */
[----:B------:R-:W-:Y:S04]  /*eb20*/  STG.E.U16 [R58.64+-0x7e], R32 ;  /* 0xffff82203a007986 */ /* 0x000fe8000c101522 */
[----:B------:R-:W-:Y:S04]  /*eb30*/  STG.E.U16 [R56.64+-0x80], R31 ;  /* 0xffff801f38007986 */ /* 0x000fe8000c101522 */
[----:B------:R-:W-:Y:S01]  /*eb40*/  STG.E.U16 [R56.64+-0x7e], R33 ;  /* 0xffff822138007986 */ /* 0x000fe2000c101522 */
[----:B------:R-:W-:-:S03]  /*eb50*/  FADD.FTZ R21, R239, R3 ;  /* 0x00000003ef157221 */ /* 0x000fc60000010000 */
[----:B------:R-:W-:Y:S04]  /*eb60*/  STG.E.U16 [R54.64+-0x80], R18 ;  /* 0xffff801236007986 */ /* 0x000fe8000c101522 */
[----:B------:R-:W-:Y:S01]  /*eb70*/  STG.E.U16 [R54.64+-0x7e], R17 ;  /* 0xffff821136007986 */ /* 0x000fe2000c101522 */
[----:B-1----:R-:W-:-:S03]  /*eb80*/  FADD.FTZ R3, R2, R8 ;  /* 0x0000000802037221 */ /* 0x002fc60000010000 */
[----:B------:R-:W-:Y:S04]  /*eb90*/  STG.E.U16 [R52.64+-0x80], R16 ;  /* 0xffff801034007986 */ /* 0x000fe8000c101522 */
[----:B------:R-:W-:Y:S01]  /*eba0*/  STG.E.U16 [R52.64+-0x7e], R15 ;  /* 0xffff820f34007986 */ /* 0x000fe2000c101522 */
[----:B---3--:R-:W-:-:S03]  /*ebb0*/  F2FP.BF16.PACK_AB R2, R6, R2 ;  /* 0x000000020602723e */ /* 0x008fc600000010ff */
[----:B------:R-:W-:Y:S04]  /*ebc0*/  STG.E.U16 [R58.64+-0x70], R30 ;  /* 0xffff901e3a007986 */ /* 0x000fe8000c101522 */
[----:B------:R-:W-:Y:S04]  /*ebd0*/  STG.E.U16 [R58.64+-0x6e], R29 ;  /* 0xffff921d3a007986 */ /* 0x000fe8000c101522 */
[----:B------:R-:W-:Y:S04]  /*ebe0*/  STG.E.U16 [R56.64+-0x70], R26 ;  /* 0xffff901a38007986 */ /* 0x000fe8000c101522 */
[----:B------:R-:W-:Y:S04]  /*ebf0*/  STG.E.U16 [R56.64+-0x6e], R27 ;  /* 0xffff921b38007986 */ /* 0x000fe8000c101522 */
[----:B------:R1:W-:Y:S01]  /*ec00*/  STG.E.U16 [R54.64+-0x70], R14 ;  /* 0xffff900e36007986 */ /* 0x0003e2000c101522 */
[----:B------:R-:W-:-:S02]  /*ec10*/  PRMT R143, R2, 0x7610, R143 ;  /* 0x00007610028f7816 */ /* 0x000fc4000000008f */
[----:B------:R-:W-:Y:S01]  /*ec20*/  PRMT R142, R2, 0x7632, R142 ;  /* 0x00007632028e7816 */ /* 0x000fe2000000008e */
[----:B------:R-:W-:Y:S01]  /*ec30*/  FADD.FTZ R5, R11, R5 ;  /* 0x000000050b057221 */ /* 0x000fe20000010000 */
[----:B------:R-:W-:Y:S01]  /*ec40*/  LOP3.LUT R0, R237, UR17, R190, 0x96, !PT ;  /* 0x00000011ed007c12 */ /* 0x000fe2000f8e96be */
[----:B------:R-:W-:Y:S02]  /*ec50*/  FADD.FTZ R219, R6, R3 ;  /* 0x0000000306db7221 */ /* 0x000fe40000010000 */
[----:B------:R-:W-:Y:S02]  /*ec60*/  FADD.FTZ R19, R23, R5 ;  /* 0x0000000517137221 */ /* 0x000fe40000010000 */
[----:B------:R-:W-:-:S04]  /*ec70*/  IMAD.WIDE.U32 R4, R0, -0x326172a9, RZ ;  /* 0xcd9e8d5700047825 */ /* 0x000fc800078e00ff */
[----:B-1----:R-:W-:-:S05]  /*ec80*/  IMAD.WIDE.U32 R14, R213, -0x326172a9, RZ ;  /* 0xcd9e8d57d50e7825 */ /* 0x002fca00078e00ff */
[----:B------:R-:W-:-:S05]  /*ec90*/  LOP3.LUT R2, R15, UR18, R88, 0x96, !PT ;  /* 0x000000120f027c12 */ /* 0x000fca000f8e9658 */
[----:B------:R-:W-:-:S05]  /*eca0*/  IMAD.WIDE.U32 R2, R2, -0x2daee0ad, RZ ;  /* 0xd2511f5302027825 */ /* 0x000fca00078e00ff */
[----:B------:R-:W-:Y:S02]  /*ecb0*/  LOP3.LUT R0, R3, UR15, R236, 0x96, !PT ;  /* 0x0000000f03007c12 */ /* 0x000fe4000f8e96ec */
[----:B------:R-:W-:Y:S01]  /*ecc0*/  LOP3.LUT R3, R5, UR16, R14, 0x96, !PT ;  /* 0x0000001005037c12 */ /* 0x000fe2000f8e960e */
[----:B------:R-:W-:-:S04]  /*ecd0*/  FADD.FTZ R12, R28, R7 ;  /* 0x000000071c0c7221 */ /* 0x000fc80000010000 */
[----:B------:R-:W-:-:S04]  /*ece0*/  IMAD.WIDE.U32 R6, R3, -0x2daee0ad, RZ ;  /* 0xd2511f5303067825 */ /* 0x000fc800078e00ff */
        /* <DEDUP_REMOVED lines=16> */
[----:B------:R-:W-:Y:S02]  /*edf0*/  SHF.R.U32.HI R3, RZ, 0x18, R2 ;  /* 0x00000018ff037819 */ /* 0x000fe40000011602 */
[----:B------:R-:W-:-:S02]  /*ee00*/  SHF.R.U32.HI R2, RZ, 0x8, R0 ;  /* 0x00000008ff027819 */ /* 0x000fc40000011600 */
[----:B------:R-:W-:Y:S01]  /*ee10*/  LOP3.LUT R0, R7, 0xff, RZ, 0xc0, !PT ;  /* 0x000000ff07007812 */ /* 0x000fe200078ec0ff */
[----:B------:R-:W-:Y:S01]  /*ee20*/  FADD.FTZ R217, R240, R12 ;  /* 0x0000000cf0d97221 */ /* 0x000fe20000010000 */
[----:B------:R-:W-:Y:S02]  /*ee30*/  PRMT R12, R8, 0x5410, R2 ;  /* 0x00005410080c7816 */ /* 0x000fe40000000002 */
[----:B------:R-:W-:Y:S01]  /*ee40*/  PRMT R11, R0, 0x5410, R3 ;  /* 0x00005410000b7816 */ /* 0x000fe20000000003 */
        /* <DEDUP_REMOVED lines=13> */
[----:B------:R-:W-:Y:S02]  /*ef20*/  SHF.R.U32.HI R6, RZ, 0x18, R6 ;  /* 0x00000018ff067819 */ /* 0x000fe40000011606 */
[----:B------:R-:W-:Y:S02]  /*ef30*/  LOP3.LUT R3, R3, 0xff, RZ, 0xc0, !PT ;  /* 0x000000ff03037812 */ /* 0x000fe400078ec0ff */
[----:B------:R-:W-:Y:S01]  /*ef40*/  LOP3.LUT R2, R9, 0xff, RZ, 0xc0, !PT ;  /* 0x000000ff09027812 */ /* 0x000fe200078ec0ff */
[----:B------:R1:W-:Y:S01]  /*ef50*/  STG.E.U16 [R54.64+-0x6e], R13 ;  /* 0xffff920d36007986 */ /* 0x0003e2000c101522 */
[----:B------:R-:W-:Y:S01]  /*ef60*/  PRMT R212, R235, 0x7054, R235 ;  /* 0x00007054ebd47816 */ /* 0x000fe200000000eb */
[----:B------:R-:W-:-:S02]  /*ef70*/  IMAD.MOV.U32 R89, RZ, RZ, R184 ;  /* 0x000000ffff597224 */ /* 0x000fc400078e00b8 */
[----:B------:R-:W-:Y:S01]  /*ef80*/  IMAD.MOV.U32 R28, RZ, RZ, R78 ;  /* 0x000000ffff1c7224 */ /* 0x000fe200078e004e */
[----:B------:R2:W5:Y:S01]  /*ef90*/  LDL.LU R184, [R1+0x198] ;  /* 0x0001980001b87983 */ /* 0x0005620000300800 */
[----:B-1----:R-:W-:Y:S02]  /*efa0*/  PRMT R13, R3, 0x5410, R6 ;  /* 0x00005410030d7816 */ /* 0x002fe40000000006 */
[----:B------:R-:W-:Y:S02]  /*efb0*/  PRMT R6, R2, 0x5410, R8 ;  /* 0x0000541002067816 */ /* 0x000fe40000000008 */
[----:B------:R-:W-:-:S04]  /*efc0*/  LOP3.LUT R2, R0, 0xffff, RZ, 0xc0, !PT ;  /* 0x0000ffff00027812 */ /* 0x000fc800078ec0ff */
[----:B------:R-:W-:Y:S02]  /*efd0*/  SHF.R.U32.HI R3, RZ, 0x8, R2 ;  /* 0x00000008ff037819 */ /* 0x000fe40000011602 */
[----:B------:R-:W-:-:S04]  /*efe0*/  LOP3.LUT R2, R0, 0xff, RZ, 0xc0, !PT ;  /* 0x000000ff00027812 */ /* 0x000fc800078ec0ff */
[----:B------:R-:W-:Y:S02]  /*eff0*/  PRMT R22, R2, 0x5410, R3 ;  /* 0x0000541002167816 */ /* 0x000fe40000000003 */
[--C-:B------:R-:W-:Y:S02]  /*f000*/  SHF.R.U32.HI R3, RZ, 0x10, R0.reuse ;  /* 0x00000010ff037819 */ /* 0x100fe40000011600 */
[----:B------:R-:W-:Y:S02]  /*f010*/  SHF.R.U32.HI R2, RZ, 0x18, R0 ;  /* 0x00000018ff027819 */ /* 0x000fe40000011600 */
[----:B------:R-:W-:Y:S02]  /*f020*/  LOP3.LUT R0, R3, 0xff, RZ, 0xc0, !PT ;  /* 0x000000ff03007812 */ /* 0x000fe400078ec0ff */
[----:B------:R-:W-:Y:S02]  /*f030*/  IADD3 R3, R224, 0x1, RZ ;  /* 0x00000001e0037810 */ /* 0x000fe40007ffe0ff */
[----:B------:R-:W-:Y:S01]  /*f040*/  PRMT R20, R0, 0x5410, R2 ;  /* 0x0000541000147816 */ /* 0x000fe20000000002 */
[----:B------:R-:W-:-:S02]  /*f050*/  HSET2.LE.AND R2, R12, R212, PT ;  /* 0x000000d40c027233 */ /* 0x000fc40003803000 */
[--C-:B------:R-:W-:Y:S01]  /*f060*/  HSET2.LE.AND R0, R11, R212.reuse, PT ;  /* 0x000000d40b007233 */ /* 0x100fe20003803000 */
[----:B------:R-:W-:Y:S01]  /*f070*/  LOP3.LUT R3, R191, UR37, R3, 0x96, !PT ;  /* 0x00000025bf037c12 */ /* 0x000fe2000f8e9603 */
[----:B------:R-:W-:Y:S01]  /*f080*/  FADD.FTZ R213, R25, R19 ;  /* 0x0000001319d57221 */ /* 0x000fe20000010000 */
[----:B------:R-:W-:Y:S01]  /*f090*/  LOP3.LUT R18, R2, R89, RZ, 0xc0, !PT ;  /* 0x0000005902127212 */ /* 0x000fe200078ec0ff */
[----:B------:R-:W-:Y:S01]  /*f0a0*/  IMAD.MOV.U32 R89, RZ, RZ, R24 ;  /* 0x000000ffff597224 */ /* 0x000fe200078e0018 */
[----:B------:R-:W-:Y:S01]  /*f0b0*/  LOP3.LUT R19, R0, R183, RZ, 0xc0, !PT ;  /* 0x000000b700137212 */ /* 0x000fe200078ec0ff */
[----:B------:R-:W-:Y:S01]  /*f0c0*/  IMAD.MOV.U32 R24, RZ, RZ, R28 ;  /* 0x000000ffff187224 */ /* 0x000fe200078e001c */
[--C-:B------:R-:W-:Y:S01]  /*f0d0*/  HSET2.LE.AND R0, R6, R212.reuse, PT ;  /* 0x000000d406007233 */ /* 0x100fe20003803000 */
[----:B------:R-:W-:Y:S01]  /*f0e0*/  IMAD.WIDE.U32 R28, R3, -0x326172a9, RZ ;  /* 0xcd9e8d57031c7825 */ /* 0x000fe200078e00ff */
[----:B------:R-:W-:Y:S01]  /*f0f0*/  HSET2.LE.AND R2, R7, R212, PT ;  /* 0x000000d407027233 */ /* 0x000fe20003803000 */
[----:B------:R2:W5:Y:S02]  /*f100*/  LDL.LU R183, [R1+0x194] ;  /* 0x0001940001b77983 */ /* 0x0005640000300800 */
[----:B------:R-:W-:-:S02]  /*f110*/  LOP3.LUT R27, R0, R225, RZ, 0xc0, !PT ;  /* 0x000000e1001b7212 */ /* 0x000fc400078ec0ff */
[----:B------:R-:W-:-:S05]  /*f120*/  LOP3.LUT R0, R29, UR18, R88, 0x96, !PT ;  /* 0x000000121d007c12 */ /* 0x000fca000f8e9658 */
[----:B------:R-:W-:-:S05]  /*f130*/  IMAD.WIDE.U32 R6, R0, -0x2daee0ad, RZ ;  /* 0xd2511f5300067825 */ /* 0x000fca00078e00ff */
[----:B------:R-:W-:Y:S02]  /*f140*/  LOP3.LUT R0, R7, UR15, R236, 0x96, !PT ;  /* 0x0000000f07007c12 */ /* 0x000fe4000f8e96ec */
[----:B------:R-:W-:Y:S02]  /*f150*/  LOP3.LUT R26, R2, R227, RZ, 0xc0, !PT ;  /* 0x000000e3021a7212 */ /* 0x000fe400078ec0ff */
        /* <DEDUP_REMOVED lines=51> */
[--C-:B------:R-:W-:Y:S01]  /*f490*/  SHF.R.U32.HI R0, RZ, 0x10, R2.reuse ;  /* 0x00000010ff007819 */ /* 0x100fe20000011602 */
[----:B------:R-:W-:Y:S01]  /*f4a0*/  IMAD.MOV.U32 R24, RZ, RZ, R85 ;  /* 0x000000ffff187224 */ /* 0x000fe200078e0055 */
[----:B------:R-:W-:Y:S02]  /*f4b0*/  SHF.R.U32.HI R2, RZ, 0x18, R2 ;  /* 0x00000018ff027819 */ /* 0x000fe40000011602 */
[----:B------:R-:W-:Y:S01]  /*f4c0*/  LOP3.LUT R0, R0, 0xff, RZ, 0xc0, !PT ;  /* 0x000000ff00007812 */ /* 0x000fe200078ec0ff */
[----:B------:R-:W-:Y:S02]  /*f4d0*/  IMAD.MOV.U32 R89, RZ, RZ, R74 ;  /* 0x000000ffff597224 */ /* 0x000fe400078e004a */
[----:B------:R-:W-:Y:S01]  /*f4e0*/  IMAD.MOV.U32 R88, RZ, RZ, R24 ;  /* 0x000000ffff587224 */ /* 0x000fe200078e0018 */
[----:B------:R-:W-:Y:S01]  /*f4f0*/  PRMT R13, R0, 0x5410, R2 ;  /* 0x00005410000d7816 */ /* 0x000fe20000000002 */
[----:B------:R-:W-:Y:S01]  /*f500*/  HSET2.LE.AND R2, R20, R212, PT ;  /* 0x000000d414027233 */ /* 0x000fe20003803000 */
[----:B------:R-:W-:-:S02]  /*f510*/  IMAD.MOV.U32 R221, RZ, RZ, R89 ;  /* 0x000000ffffdd7224 */ /* 0x000fc400078e0059 */
[----:B------:R-:W-:Y:S02]  /*f520*/  IMAD.MOV.U32 R89, RZ, RZ, R86 ;  /* 0x000000ffff597224 */ /* 0x000fe400078e0056 */
[----:B------:R-:W-:Y:S02]  /*f530*/  LOP3.LUT R25, R2, R88, RZ, 0xc0, !PT ;  /* 0x0000005802197212 */ /* 0x000fe400078ec0ff */
[----:B------:R-:W-:Y:S01]  /*f540*/  IMAD.MOV.U32 R88, RZ, RZ, R89 ;  /* 0x000000ffff587224 */ /* 0x000fe200078e0059 */
[----:B------:R-:W-:-:S03]  /*f550*/  HSET2.LE.AND R0, R11, R212, PT ;  /* 0x000000d40b007233 */ /* 0x000fc60003803000 */
[----:B------:R-:W-:Y:S02]  /*f560*/  IMAD.WIDE.U32 R4, R88, -0x326172a9, RZ ;  /* 0xcd9e8d5758047825 */ /* 0x000fe400078e00ff */
[----:B------:R-:W-:-:S03]  /*f570*/  LOP3.LUT R30, R0, R62, RZ, 0xc0, !PT ;  /* 0x0000003e001e7212 */ /* 0x000fc600078ec0ff */
[----:B------:R-:W-:Y:S01]  /*f580*/  LOP3.LUT R2, R5, R221, RZ, 0x3c, !PT ;  /* 0x000000dd05027212 */ /* 0x000fe200078e3cff */
[----:B------:R-:W-:Y:S01]  /*f590*/  IMAD.MOV.U32 R94, RZ, RZ, R35 ;  /* 0x000000ffff5e7224 */ /* 0x000fe200078e0023 */
[----:B------:R-:W-:-:S03]  /*f5a0*/  HSET2.LE.AND R0, R9, R212, PT ;  /* 0x000000d409007233 */ /* 0x000fc60003803000 */
[----:B------:R-:W-:Y:S02]  /*f5b0*/  IMAD.WIDE.U32 R34, R2, -0x2daee0ad, RZ ;  /* 0xd2511f5302227825 */ /* 0x000fe400078e00ff */
[----:B------:R-:W-:-:S03]  /*f5c0*/  LOP3.LUT R31, R0, R71, RZ, 0xc0, !PT ;  /* 0x00000047001f7212 */ /* 0x000fc600078ec0ff */
[----:B------:R-:W-:Y:S01]  /*f5d0*/  LOP3.LUT R0, R35, UR17, R190, 0x96, !PT ;  /* 0x0000001123007c12 */ /* 0x000fe2000f8e96be */
[----:B------:R-:W-:Y:S02]  /*f5e0*/  IMAD.MOV.U32 R86, RZ, RZ, R180 ;  /* 0x000000ffff567224 */ /* 0x000fe400078e00b4 */
[----:B------:R-:W-:Y:S02]  /*f5f0*/  IMAD.MOV.U32 R89, RZ, RZ, R87 ;  /* 0x000000ffff597224 */ /* 0x000fe400078e0057 */
[----:B------:R-:W-:Y:S01]  /*f600*/  IMAD.WIDE.U32 R32, R0, -0x326172a9, RZ ;  /* 0xcd9e8d5700207825 */ /* 0x000fe200078e00ff */
[--C-:B------:R-:W-:Y:S02]  /*f610*/  HSET2.LE.AND R3, R22, R212.reuse, PT ;  /* 0x000000d416037233 */ /* 0x100fe40003803000 */
[----:B------:R-:W-:Y:S01]  /*f620*/  HSET2.LE.AND R2, R12, R212, PT ;  /* 0x000000d40c027233 */ /* 0x000fe20003803000 */
[----:B------:R-:W-:Y:S02]  /*f630*/  IMAD.MOV.U32 R87, RZ, RZ, R86 ;  /* 0x000000ffff577224 */ /* 0x000fe400078e0056 */
[----:B------:R-:W-:-:S02]  /*f640*/  IMAD.MOV.U32 R78, RZ, RZ, R69 ;  /* 0x000000ffff4e7224 */ /* 0x000fc400078e0045 */
[----:B------:R-:W-:Y:S02]  /*f650*/  IMAD.MOV.U32 R24, RZ, RZ, R39 ;  /* 0x000000ffff187224 */ /* 0x000fe400078e0027 */
[----:B------:R-:W-:Y:S01]  /*f660*/  IMAD.MOV.U32 R86, RZ, RZ, R83 ;  /* 0x000000ffff567224 */ /* 0x000fe200078e0053 */
[----:B------:R-:W-:Y:S01]  /*f670*/  LOP3.LUT R5, R15, UR18, R4, 0x96, !PT ;  /* 0x000000120f057c12 */ /* 0x000fe2000f8e9604 */
[----:B------:R-:W-:Y:S02]  /*f680*/  IMAD.MOV.U32 R83, RZ, RZ, R82 ;  /* 0x000000ffff537224 */ /* 0x000fe400078e0052 */
[----:B------:R-:W-:Y:S01]  /*f690*/  IMAD.MOV.U32 R96, RZ, RZ, R116 ;  /* 0x000000ffff607224 */ /* 0x000fe200078e0074 */
[----:B------:R-:W-:Y:S01]  /*f6a0*/  LOP3.LUT R116, R29, UR18, R4, 0x96, !PT ;  /* 0x000000121d747c12 */ /* 0x000fe2000f8e9604 */
[----:B------:R-:W-:Y:S01]  /*f6b0*/  IMAD.MOV.U32 R82, RZ, RZ, R80 ;  /* 0x000000ffff527224 */ /* 0x000fe200078e0050 */
[C---:B------:R-:W-:Y:S01]  /*f6c0*/  LOP3.LUT R4, R33.reuse, UR16, R14, 0x96, !PT ;  /* 0x0000001021047c12 */ /* 0x040fe2000f8e960e */
[----:B------:R-:W-:Y:S01]  /*f6d0*/  IMAD.MOV.U32 R80, RZ, RZ, R79 ;  /* 0x000000ffff507224 */ /* 0x000fe200078e004f */
[----:B------:R-:W-:Y:S01]  /*f6e0*/  LOP3.LUT R33, R33, UR16, R28, 0x96, !PT ;  /* 0x0000001021217c12 */ /* 0x000fe2000f8e961c */
[----:B------:R-:W-:Y:S01]  /*f6f0*/  IMAD.MOV.U32 R79, RZ, RZ, R78 ;  /* 0x000000ffff4f7224 */ /* 0x000fe200078e004e */
[----:B------:R-:W-:Y:S01]  /*f700*/  LOP3.LUT R24, R3, R24, RZ, 0xc0, !PT ;  /* 0x0000001803187212 */ /* 0x000fe200078ec0ff */
[----:B------:R-:W-:Y:S01]  /*f710*/  IMAD.MOV.U32 R78, RZ, RZ, R77 ;  /* 0x000000ffff4e7224 */ /* 0x000fe200078e004d */
[----:B------:R-:W-:Y:S01]  /*f720*/  LOP3.LUT R28, R2, R226, RZ, 0xc0, !PT ;  /* 0x000000e2021c7212 */ /* 0x000fe200078ec0ff */
[----:B------:R-:W-:Y:S01]  /*f730*/  IMAD.MOV.U32 R77, RZ, RZ, R178 ;  /* 0x000000ffff4d7224 */ /* 0x000fe200078e00b2 */
[----:B------:R-:W-:-:S02]  /*f740*/  HSET2.LE.AND R0, R10, R212, PT ;  /* 0x000000d40a007233 */ /* 0x000fc40003803000 */
[--C-:B------:R-:W-:Y:S02]  /*f750*/  HSET2.LE.AND R3, R8, R212.reuse, PT ;  /* 0x000000d408037233 */ /* 0x100fe40003803000 */
[--C-:B------:R-:W-:Y:S01]  /*f760*/  HSET2.LE.AND R2, R7, R212.reuse, PT ;  /* 0x000000d407027233 */ /* 0x100fe20003803000 */
[----:B------:R-:W-:Y:S01]  /*f770*/  IMAD.MOV.U32 R88, RZ, RZ, R77 ;  /* 0x000000ffff587224 */ /* 0x000fe200078e004d */
[----:B------:R-:W-:Y:S01]  /*f780*/  LOP3.LUT R29, R0, R73, RZ, 0xc0, !PT ;  /* 0x00000049001d7212 */ /* 0x000fe200078ec0ff */
[----:B------:R-:W-:Y:S01]  /*f790*/  IMAD.MOV.U32 R92, RZ, RZ, R76 ;  /* 0x000000ffff5c7224 */ /* 0x000fe200078e004c */
[----:B------:R-:W-:Y:S01]  /*f7a0*/  LOP3.LUT R76, R3, R45, RZ, 0xc0, !PT ;  /* 0x0000002d034c7212 */ /* 0x000fe200078ec0ff */
[----:B------:R-:W-:Y:S01]  /*f7b0*/  HSET2.LE.AND R0, R6, R212, PT ;  /* 0x000000d406007233 */ /* 0x000fe20003803000 */
[----:B------:R-:W-:Y:S01]  /*f7c0*/  LOP3.LUT R77, R2, R44, RZ, 0xc0, !PT ;  /* 0x0000002c024d7212 */ /* 0x000fe200078ec0ff */
[----:B------:R-:W-:Y:S01]  /*f7d0*/  IMAD.WIDE.U32 R2, R5, -0x2daee0ad, RZ ;  /* 0xd2511f5305027825 */ /* 0x000fe200078e00ff */
[----:B------:R-:W1:Y:S03]  /*f7e0*/  LDSM.16.MT88.4 R8, [R173+0x6000] ;  /* 0x00600000ad08783b */ /* 0x000e660000004200 */
        /* <DEDUP_REMOVED lines=10> */
[----:B------:R-:W-:Y:S02]  /*f890*/  FADD.FTZ R214, R72, R21 ;  /* 0x0000001548d67221 */ /* 0x000fe40000010000 */
[----:B------:R-:W-:-:S04]  /*f8a0*/  IMAD.WIDE.U32 R2, R3, -0x2daee0ad, RZ ;  /* 0xd2511f5303027825 */ /* 0x000fc800078e00ff */
[----:B------:R-:W-:Y:S01]  /*f8b0*/  IMAD.WIDE.U32 R20, R0, -0x2daee0ad, RZ ;  /* 0xd2511f5300147825 */ /* 0x000fe200078e00ff */
[----:B------:R-:W-:-:S04]  /*f8c0*/  LOP3.LUT R3, R3, UR9, R4, 0x96, !PT ;  /* 0x0000000903037c12 */ /* 0x000fc8000f8e9604 */
[----:B------:R-:W-:Y:S01]  /*f8d0*/  LOP3.LUT R2, R21, UR6, R2, 0x96, !PT ;  /* 0x0000000615027c12 */ /* 0x000fe2000f8e9602 */
[----:B------:R-:W-:Y:S01]  /*f8e0*/  IMAD.WIDE.U32 R4, R3, -0x326172a9, RZ ;  /* 0xcd9e8d5703047825 */ /* 0x000fe200078e00ff */
[----:B------:R-:W-:-:S03]  /*f8f0*/  HSET2.LE.AND R0, R13, R212, PT ;  /* 0x000000d40d007233 */ /* 0x000fc60003803000 */
[----:B------:R-:W-:Y:S01]  /*f900*/  IMAD.WIDE.U32 R2, R2, -0x326172a9, RZ ;  /* 0xcd9e8d5702027825 */ /* 0x000fe200078e00ff */
[----:B------:R-:W-:-:S03]  /*f910*/  LOP3.LUT R21, R5, UR8, R6, 0x96, !PT ;  /* 0x0000000805157c12 */ /* 0x000fc6000f8e9606 */
[----:B------:R-:W-:Y:S02]  /*f920*/  IMAD.MOV.U32 R22, RZ, RZ, R87 ;  /* 0x000000ffff167224 */ /* 0x000fe400078e0057 */
[----:B------:R-:W-:Y:S01]  /*f930*/  IMAD.MOV.U32 R87, RZ, RZ, R83 ;  /* 0x000000ffff577224 */ /* 0x000fe200078e0053 */
[----:B------:R-:W-:Y:S01]  /*f940*/  SHF.R.U32.HI R5, RZ, 0x10, R2 ;  /* 0x00000010ff057819 */ /* 0x000fe20000011602 */
[----:B------:R-:W-:Y:S02]  /*f950*/  IMAD.MOV.U32 R83, RZ, RZ, R80 ;  /* 0x000000ffff537224 */ /* 0x000fe400078e0050 */
[----:B------:R-:W-:Y:S01]  /*f960*/  IMAD.MOV.U32 R80, RZ, RZ, R79 ;  /* 0x000000ffff507224 */ /* 0x000fe200078e004f */
[----:B------:R-:W-:Y:S02]  /*f970*/  LOP3.LUT R79, R0, R40, RZ, 0xc0, !PT ;  /* 0x00000028004f7212 */ /* 0x000fe400078ec0ff */
[----:B------:R-:W-:Y:S02]  /*f980*/  LOP3.LUT R0, R3, UR13, R4, 0x96, !PT ;  /* 0x0000000d03007c12 */ /* 0x000fe4000f8e9604 */
[----:B------:R-:W-:-:S02]  /*f990*/  LOP3.LUT R3, R2, 0xffff, RZ, 0xc0, !PT ;  /* 0x0000ffff02037812 */ /* 0x000fc400078ec0ff */
[----:B------:R-:W-:Y:S02]  /*f9a0*/  LOP3.LUT R6, R2, 0xff, RZ, 0xc0, !PT ;  /* 0x000000ff02067812 */ /* 0x000fe400078ec0ff */
[----:B------:R-:W-:Y:S02]  /*f9b0*/  SHF.R.U32.HI R4, RZ, 0x18, R2 ;  /* 0x00000018ff047819 */ /* 0x000fe40000011602 */
[----:B------:R-:W-:Y:S02]  /*f9c0*/  LOP3.LUT R2, R5, 0xff, RZ, 0xc0, !PT ;  /* 0x000000ff05027812 */ /* 0x000fe400078ec0ff */
[----:B------:R-:W-:Y:S02]  /*f9d0*/  SHF.R.U32.HI R3, RZ, 0x8, R3 ;  /* 0x00000008ff037819 */ /* 0x000fe40000011603 */
[----:B------:R-:W-:Y:S01]  /*f9e0*/  PRMT R5, R2, 0x5410, R4 ;  /* 0x0000541002057816 */ /* 0x000fe20000000004 */
[----:B------:R-:W-:Y:S01]  /*f9f0*/  IMAD.MOV.U32 R74, RZ, RZ, R70 ;  /* 0x000000ffff4a7224 */ /* 0x000fe200078e0046 */
[----:B------:R-:W-:Y:S01]  /*fa00*/  LOP3.LUT R2, R0, 0xffff, RZ, 0xc0, !PT ;  /* 0x0000ffff00027812 */ /* 0x000fe200078ec0ff */
        /* <DEDUP_REMOVED lines=8> */
[----:B------:R-:W-:Y:S01]  /*fa90*/  LOP3.LUT R2, R0, 0xff, RZ, 0xc0, !PT ;  /* 0x000000ff00027812 */ /* 0x000fe200078ec0ff */
[----:B------:R-:W-:-:S02]  /*faa0*/  IMAD.MOV.U32 R224, RZ, RZ, R89 ;  /* 0x000000ffffe07224 */ /* 0x000fc400078e0059 */
[----:B------:R2:W5:Y:S01]  /*fab0*/  LDL.LU R180, [R1+0x188] ;  /* 0x0001880001b47983 */ /* 0x0005620000300800 */
        /* <DEDUP_REMOVED lines=12> */
[----:B------:R-:W-:-:S02]  /*fb80*/  IMAD.MOV.U32 R92, RZ, RZ, R86 ;  /* 0x000000ffff5c7224 */ /* 0x000fc400078e0056 */
[----:B------:R-:W-:Y:S02]  /*fb90*/  IMAD.MOV.U32 R87, RZ, RZ, R60 ;  /* 0x000000ffff577224 */ /* 0x000fe400078e003c */
[----:B------:R-:W-:Y:S02]  /*fba0*/  IMAD.MOV.U32 R68, RZ, RZ, R172 ;  /* 0x000000ffff447224 */ /* 0x000fe400078e00ac */
[----:B------:R-:W-:Y:S01]  /*fbb0*/  IMAD.MOV.U32 R227, RZ, RZ, R88 ;  /* 0x000000ffffe37224 */ /* 0x000fe200078e0058 */
[----:B------:R2:W5:Y:S01]  /*fbc0*/  LDL.LU R172, [R1+0x178] ;  /* 0x0001780001ac7983 */ /* 0x0005620000300800 */
[----:B------:R-:W-:Y:S02]  /*fbd0*/  IMAD.MOV.U32 R86, RZ, RZ, R61 ;  /* 0x000000ffff567224 */ /* 0x000fe400078e003d */
[----:B------:R-:W-:Y:S02]  /*fbe0*/  IMAD.MOV.U32 R60, RZ, RZ, R51 ;  /* 0x000000ffff3c7224 */ /* 0x000fe400078e0033 */
[----:B------:R-:W-:Y:S01]  /*fbf0*/  IMAD.MOV.U32 R88, RZ, RZ, R85 ;  /* 0x000000ffff587224 */ /* 0x000fe200078e0055 */
[----:B------:R2:W5:Y:S01]  /*fc00*/  LDL.LU R51, [R1+0x174] ;  /* 0x0001740001337983 */ /* 0x0005620000300800 */
[----:B------:R-:W-:Y:S01]  /*fc10*/  IMAD.MOV.U32 R61, RZ, RZ, R50 ;  /* 0x000000ffff3d7224 */ /* 0x000fe200078e0032 */
[----:B------:R-:W-:Y:S01]  /*fc20*/  SHF.R.U32.HI R2, RZ, 0x18, R0 ;  /* 0x00000018ff027819 */ /* 0x000fe20000011600 */
[----:B------:R-:W-:Y:S01]  /*fc30*/  IMAD.MOV.U32 R85, RZ, RZ, R63 ;  /* 0x000000ffff557224 */ /* 0x000fe200078e003f */
[----:B------:R2:W5:Y:S01]  /*fc40*/  LDL.LU R50, [R1+0x170] ;  /* 0x0001700001327983 */ /* 0x0005620000300800 */
[----:B------:R-:W-:Y:S01]  /*fc50*/  IMAD.MOV.U32 R62, RZ, RZ, R49 ;  /* 0x000000ffff3e7224 */ /* 0x000fe200078e0031 */
[----:B------:R-:W-:Y:S01]  /*fc60*/  LOP3.LUT R0, R3, 0xff, RZ, 0xc0, !PT ;  /* 0x000000ff03007812 */ /* 0x000fe200078ec0ff */
[----:B------:R-:W-:Y:S01]  /*fc70*/  IMAD.MOV.U32 R63, RZ, RZ, R48 ;  /* 0x000000ffff3f7224 */ /* 0x000fe200078e0030 */
[----:B------:R2:W5:Y:S04]  /*fc80*/  LDL.LU R49, [R1+0x16c] ;  /* 0x00016c0001317983 */ /* 0x0005680000300800 */
[----:B------:R2:W5:Y:S01]  /*fc90*/  LDL.LU R48, [R1+0x168] ;  /* 0x0001680001307983 */ /* 0x0005620000300800 */
[----:B------:R-:W-:Y:S01]  /*fca0*/  PRMT R12, R0, 0x5410, R2 ;  /* 0x00005410000c7816 */ /* 0x000fe20000000002 */
[----:B------:R-:W-:-:S02]  /*fcb0*/  HSET2.LE.AND R0, R6, R212, PT ;  /* 0x000000d406007233 */ /* 0x000fc40003803000 */
[--C-:B------:R-:W-:Y:S02]  /*fcc0*/  HSET2.LE.AND R2, R5, R212.reuse, PT ;  /* 0x000000d405027233 */ /* 0x100fe40003803000 */
[--C-:B------:R-:W-:Y:S01]  /*fcd0*/  HSET2.LE.AND R3, R4, R212.reuse, PT ;  /* 0x000000d404037233 */ /* 0x100fe20003803000 */
[----:B------:R-:W-:Y:S01]  /*fce0*/  LOP3.LUT R6, R0, R38, RZ, 0xc0, !PT ;  /* 0x0000002600067212 */ /* 0x000fe200078ec0ff */
[----:B------:R-:W-:Y:S01]  /*fcf0*/  HSET2.LE.AND R0, R12, R212, PT ;  /* 0x000000d40c007233 */ /* 0x000fe20003803000 */
[----:B------:R-:W-:Y:S01]  /*fd00*/  LOP3.LUT R7, R2, R36, RZ, 0xc0, !PT ;  /* 0x0000002402077212 */ /* 0x000fe200078ec0ff */
[----:B------:R-:W-:Y:S01]  /*fd10*/  @!P1 HFMA2.BF16_V2 R98, -RZ.H0_H0, RZ.H0_H0, -R160.H1_H1 ;  /* 0x200000ffff629231 */ /* 0x000fe200003609a0 */
[----:B------:R-:W-:Y:S01]  /*fd20*/  LOP3.LUT R4, R3, R43, RZ, 0xc0, !PT ;  /* 0x0000002b03047212 */ /* 0x000fe200078ec0ff */
[----:B------:R-:W-:Y:S01]  /*fd30*/  @!P4 HFMA2.BF16_V2 R99, -RZ.H0_H0, RZ.H0_H0, -R143.H0_H0 ;  /* 0x200000ffff63c231 */ /* 0x000fe2000034098f */
[----:B------:R-:W-:Y:S01]  /*fd40*/  LOP3.LUT R5, R0, R41, RZ, 0xc0, !PT ;  /* 0x0000002900057212 */ /* 0x000fe200078ec0ff */
[----:B------:R-:W-:-:S02]  /*fd50*/  @!P5 HFMA2.BF16_V2 R102, -RZ.H0_H0, RZ.H0_H0, -R142.H0_H0 ;  /* 0x200000ffff66d231 */ /* 0x000fc4000034098e */
[----:B------:R-:W-:Y:S02]  /*fd60*/  @!P2 HFMA2.BF16_V2 R101, -RZ.H0_H0, RZ.H0_H0, -R141.H0_H0 ;  /* 0x200000ffff65a231 */ /* 0x000fe4000034098d */
[----:B------:R-:W-:Y:S01]  /*fd70*/  @!P3 HFMA2.BF16_V2 R100, -RZ.H0_H0, RZ.H0_H0, -R140.H0_H0 ;  /* 0x200000ffff64b231 */ /* 0x000fe2000034098c */
[----:B------:R-:W-:Y:S01]  /*fd80*/  IMAD.MOV.U32 R69, RZ, RZ, R119 ;  /* 0x000000ffff457224 */ /* 0x000fe200078e0077 */
[----:B------:R-:W-:Y:S01]  /*fd90*/  @P1 PRMT R204, R160, 0x7632, R204 ;  /* 0x00007632a0cc1816 */ /* 0x000fe200000000cc */
[----:B------:R-:W-:Y:S01]  /*fda0*/  IMAD.MOV.U32 R2, RZ, RZ, R96 ;  /* 0x000000ffff027224 */ /* 0x000fe200078e0060 */
[----:B------:R-:W-:Y:S01]  /*fdb0*/  PRMT R119, R143, 0x5410, R142 ;  /* 0x000054108f777816 */ /* 0x000fe2000000008e */
[----:B------:R-:W-:Y:S01]  /*fdc0*/  IMAD.MOV.U32 R0, RZ, RZ, R103 ;  /* 0x000000ffff007224 */ /* 0x000fe200078e0067 */
[----:B------:R-:W-:Y:S01]  /*fdd0*/  PRMT R215, R141, 0x5410, R140 ;  /* 0x000054108dd77816 */ /* 0x000fe2000000008c */
[----:B------:R-:W-:Y:S01]  /*fde0*/  IMAD.MOV.U32 R240, RZ, RZ, R93 ;  /* 0x000000fffff07224 */ /* 0x000fe200078e005d */
[----:B------:R-:W-:Y:S01]  /*fdf0*/  @!P1 PRMT R204, R98, 0x5410, RZ ;  /* 0x0000541062cc9816 */ /* 0x000fe200000000ff */
[----:B------:R-:W-:Y:S01]  /*fe00*/  IMAD.MOV.U32 R226, RZ, RZ, R94 ;  /* 0x000000ffffe27224 */ /* 0x000fe200078e005e */
[----:B------:R-:W-:Y:S01]  /*fe10*/  @!P4 PRMT R143, R99, 0x5410, RZ ;  /* 0x00005410638fc816 */ /* 0x000fe200000000ff */
[----:B------:R-:W-:Y:S01]  /*fe20*/  LDSM.16.MT88.4 R12, [R174+0x6000] ;  /* 0x00600000ae0c783b */ /* 0x000fe20000004200 */
[----:B------:R-:W-:Y:S01]  /*fe30*/  @!P5 PRMT R142, R102, 0x5410, RZ ;  /* 0x00005410668ed816 */ /* 0x000fe200000000ff */
[----:B-1----:R-:W-:Y:S01]  /*fe40*/  HMMA.16816.F32.BF16 R96, R4, R8, R136 ;  /* 0x000000080460723c */ /* 0x002fe20000041888 */
[----:B------:R-:W-:-:S02]  /*fe50*/  @!P2 PRMT R141, R101, 0x5410, RZ ;  /* 0x00005410658da816 */ /* 0x000fc400000000ff */
[----:B------:R-:W-:Y:S01]  /*fe60*/  @!P3 PRMT R140, R100, 0x5410, RZ ;  /* 0x00005410648cb816 */ /* 0x000fe200000000ff */
[----:B------:R-:W-:-:S03]  /*fe70*/  IMAD.MOV.U32 R3, RZ, RZ, R90 ;  /* 0x000000ffff037224 */ /* 0x000fc600078e005a */
[----:B------:R-:W-:Y:S01]  /*fe80*/  IMAD.MOV.U32 R136, RZ, RZ, R92 ;  /* 0x000000ffff887224 */ /* 0x000fe200078e005c */
[----:B------:R-:W-:Y:S01]  /*fe90*/  HMMA.16816.F32.BF16 R100, R16, R8, R248 ;  /* 0x000000081064723c */ /* 0x000fe200000418f8 */
[----:B------:R-:W-:Y:S02]  /*fea0*/  IMAD.MOV.U32 R137, RZ, RZ, R88 ;  /* 0x000000ffff897224 */ /* 0x000fe400078e0058 */
[----:B------:R-:W-:-:S04]  /*feb0*/  IMAD.MOV.U32 R138, RZ, RZ, R89 ;  /* 0x000000ffff8a7224 */ /* 0x000fc800078e0059 */
[----:B------:R-:W-:Y:S01]  /*fec0*/  IMAD.MOV.U32 R251, RZ, RZ, R91 ;  /* 0x000000fffffb7224 */ /* 0x000fe200078e005b */
[-C--:B------:R-:W-:Y:S08]  /*fed0*/  HMMA.16816.F32.BF16 R92, R4, R10.reuse, R132 ;  /* 0x0000000a045c723c */ /* 0x080ff00000041884 */
[----:B------:R-:W-:Y:S01]  /*fee0*/  HMMA.16816.F32.BF16 R88, R16, R10, R84 ;  /* 0x0000000a1058723c */ /* 0x000fe20000041854 */
[----:B------:R-:W1:Y:S01]  /*fef0*/  LDSM.16.MT88.4 R8, [R176+0x6000] ;  /* 0x00600000b008783b */ /* 0x000e620000004200 */
[----:B------:R-:W-:-:S02]  /*ff00*/  IMAD.MOV.U32 R133, RZ, RZ, R74 ;  /* 0x000000ffff857224 */ /* 0x000fc400078e004a */
[----:B------:R-:W-:Y:S02]  /*ff10*/  IMAD.MOV.U32 R134, RZ, RZ, R70 ;  /* 0x000000ffff867224 */ /* 0x000fe400078e0046 */
[----:B------:R-:W-:Y:S02]  /*ff20*/  IMAD.MOV.U32 R135, RZ, RZ, R69 ;  /* 0x000000ffff877224 */ /* 0x000fe400078e0045 */
[-C--:B-1----:R-:W-:Y:S08]  /*ff30*/  HMMA.16816.F32.BF16 R84, R16, R8.reuse, R80 ;  /* 0x000000081054723c */ /* 0x082ff00000041850 */
[----:B------:R-:W-:Y:S07]  /*ff40*/  HMMA.16816.F32.BF16 R80, R4, R8, R128 ;  /* 0x000000080450723c */ /* 0x000fee0000041880 */
[----:B------:R-:W-:-:S02]  /*ff50*/  IMAD.MOV.U32 R128, RZ, RZ, R68 ;  /* 0x000000ffff807224 */ /* 0x000fc400078e0044 */
[----:B------:R-:W-:Y:S01]  /*ff60*/  IMAD.MOV.U32 R131, RZ, RZ, R75 ;  /* 0x000000ffff837224 */ /* 0x000fe200078e004b */
[-C--:B------:R-:W-:Y:S08]  /*ff70*/  HMMA.16816.F32.BF16 R68, R16, R10.reuse, R60 ;  /* 0x0000000a1044723c */ /* 0x080ff0000004183c */
[----:B------:R-:W-:Y:S01]  /*ff80*/  HMMA.16816.F32.BF16 R72, R4, R10, R108 ;  /* 0x0000000a0448723c */ /* 0x000fe2000004186c */
[----:B------:R-:W1:Y:S01]  /*ff90*/  LDSM.16.MT88.4 R8, [R175+0x6000] ;  /* 0x00600000af08783b */ /* 0x000e620000004200 */
[----:B------:R-:W-:-:S02]  /*ffa0*/  IMAD.MOV.U32 R249, RZ, RZ, R3 ;  /* 0x000000fffff97224 */ /* 0x000fc400078e0003 */
[----:B------:R-:W-:Y:S02]  /*ffb0*/  IMAD.MOV.U32 R248, RZ, RZ, R2 ;  /* 0x000000fffff87224 */ /* 0x000fe400078e0002 */
[----:B------:R-:W-:Y:S02]  /*ffc0*/  IMAD.WIDE.U32 R2, R21, -0x2daee0ad, RZ ;  /* 0xd2511f5315027825 */ /* 0x000fe400078e00ff */
[----:B------:R-:W-:Y:S02]  /*ffd0*/  HMMA.16816.F32.BF16 R60, R4, R12, R112 ;  /* 0x0000000c043c723c */ /* 0x000fe40000041870 */
[----:B------:R-:W-:Y:S02]  /*ffe0*/  IMAD.MOV.U32 R139, RZ, RZ, R42 ;  /* 0x000000ffff8b7224 */ /* 0x000fe400078e002a */
[----:B------:R-:W-:Y:S02]  /*fff0*/  IMAD.MOV.U32 R132, RZ, RZ, R39 ;  /* 0x000000ffff847224 */ /* 0x000fe400078e0027 */
[----:B------:R-:W-:-:S02]  /*10000*/  IMAD.MOV.U32 R129, RZ, RZ, R47 ;  /* 0x000000ffff817224 */ /* 0x000fc400078e002f */
[----:B------:R-:W-:Y:S02]  /*10010*/  IMAD.MOV.U32 R130, RZ, RZ, R46 ;  /* 0x000000ffff827224 */ /* 0x000fe400078e002e */
[----:B------:R-:W-:Y:S01]  /*10020*/  IMAD.MOV.U32 R250, RZ, RZ, R0 ;  /* 0x000000fffffa7224 */ /* 0x000fe200078e0000 */
[----:B------:R-:W-:Y:S01]  /*10030*/  HMMA.16816.F32.BF16 R44, R4, R14, R104 ;  /* 0x0000000e042c723c */ /* 0x000fe20000041868 */
[----:B------:R-:W-:Y:S02]  /*10040*/  LOP3.LUT R0, R3, UR14, R20, 0x96, !PT ;  /* 0x0000000e03007c12 */ /* 0x000fe4000f8e9614 */
[----:B------:R-:W-:-:S04]  /*10050*/  LOP3.LUT R3, R2, 0xffff, RZ, 0xc0, !PT ;  /* 0x0000ffff02037812 */ /* 0x000fc800078ec0ff */
[----:B------:R-:W-:Y:S01]  /*10060*/  SHF.R.U32.HI R3, RZ, 0x8, R3 ;  /* 0x00000008ff037819 */ /* 0x000fe20000011603 */
[C---:B-1----:R-:W-:Y:S08]  /*10070*/  HMMA.16816.F32.BF16 R40, R4.reuse, R8, R228 ;  /* 0x000000080428723c */ /* 0x042ff000000418e4 */
        /* <DEDUP_REMOVED lines=17> */
[----:B------:R-:W-:Y:S01]  /*10190*/  HSET2.LE.AND R0, R8, R212, PT ;  /* 0x000000d408007233 */ /* 0x000fe20003803000 */
[----:B------:R-:W-:Y:S01]  /*101a0*/  IMAD.MOV.U32 R231, RZ, RZ, R22 ;  /* 0x000000ffffe77224 */ /* 0x000fe200078e0016 */
[C---:B------:R-:W-:Y:S01]  /*101b0*/  HMMA.16816.F32.BF16 R104, R16.reuse, R14, R128 ;  /* 0x0000000e1068723c */ /* 0x040fe20000041880 */
[----:B------:R-:W-:Y:S01]  /*101c0*/  IMAD.MOV.U32 R230, RZ, RZ, R23 ;  /* 0x000000ffffe67224 */ /* 0x000fe200078e0017 */
[----:B------:R-:W1:Y:S04]  /*101d0*/  LDSM.16.MT88.4 R12, [R173+0x6800] ;  /* 0x00680000ad0c783b */ /* 0x000e680000004200 */
[----:B------:R-:W-:Y:S02]  /*101e0*/  LDSM.16.MT88.4 R20, [R175+0x6800] ;  /* 0x00680000af14783b */ /* 0x000fe40000004200 */
[----:B------:R-:W-:Y:S02]  /*101f0*/  HMMA.16816.F32.BF16 R112, R16, R10, R136 ;  /* 0x0000000a1070723c */ /* 0x000fe40000041888 */
        /* <DEDUP_REMOVED lines=9> */
[----:B------:R-:W-:Y:S02]  /*10290*/  IMAD.MOV.U32 R229, RZ, RZ, R123 ;  /* 0x000000ffffe57224 */ /* 0x000fe400078e007b */
[----:B------:R-:W-:Y:S02]  /*102a0*/  IMAD.MOV.U32 R247, RZ, RZ, R122 ;  /* 0x000000fffff77224 */ /* 0x000fe400078e007a */
[----:B------:R-:W-:-:S02]  /*102b0*/  IMAD.WIDE.U32 R2, R33, -0x2daee0ad, RZ ;  /* 0xd2511f5321027825 */ /* 0x000fc400078e00ff */
        /* <DEDUP_REMOVED lines=21> */
[----:B------:R-:W-:Y:S04]  /*10410*/  HMMA.16816.F32.BF16 R100, R24, R12, R100 ;  /* 0x0000000c1864723c */ /* 0x000fe80000041864 */
[----:B------:R-:W-:-:S04]  /*10420*/  LOP3.LUT R0, R3, UR13, R36, 0x96, !PT ;  /* 0x0000000d03007c12 */ /* 0x000fc8000f8e9624 */
[----:B------:R-:W-:Y:S01]  /*10430*/  HMMA.16816.F32.BF16 R88, R24, R14, R88 ;  /* 0x0000000e1858723c */ /* 0x000fe20000041858 */
[----:B------:R-:W1:Y:S01]  /*10440*/  LDSM.16.MT88.4 R12, [R176+0x7000] ;  /* 0x00700000b00c783b */ /* 0x000e620000004200 */
[----:B------:R-:W-:Y:S02]  /*10450*/  LOP3.LUT R3, R2, 0xffff, RZ, 0xc0, !PT ;  /* 0x0000ffff02037812 */ /* 0x000fe400078ec0ff */
[----:B------:R-:W-:-:S04]  /*10460*/  LOP3.LUT R4, R0, 0xffff, RZ, 0xc0, !PT ;  /* 0x0000ffff00047812 */ /* 0x000fc800078ec0ff */
[----:B------:R-:W-:Y:S01]  /*10470*/  HMMA.16816.F32.BF16 R64, R24, R16, R64 ;  /* 0x000000101840723c */ /* 0x000fe20000041840 */
[----:B------:R-:W-:-:S07]  /*10480*/  SHF.R.U32.HI R5, RZ, 0x8, R3 ;  /* 0x00000008ff057819 */ /* 0x000fce0000011603 */
[----:B------:R-:W-:Y:S01]  /*10490*/  HMMA.16816.F32.BF16 R60, R24, R18, R104 ;  /* 0x00000012183c723c */ /* 0x000fe20000041868 */
[----:B------:R-:W3:Y:S01]  /*104a0*/  LDSM.16.MT88.4 R16, [R173+0x7000] ;  /* 0x00700000ad10783b */ /* 0x000ee20000004200 */
[----:B------:R-:W-:-:S06]  /*104b0*/  LOP3.LUT R6, R0, 0xff, RZ, 0xc0, !PT ;  /* 0x000000ff00067812 */ /* 0x000fcc00078ec0ff */
[----:B------:R-:W-:Y:S01]  /*104c0*/  HMMA.16816.F32.BF16 R84, R24, R8, R84 ;  /* 0x000000081854723c */ /* 0x000fe20000041854 */
[----:B------:R-:W-:-:S07]  /*104d0*/  SHF.R.U32.HI R3, RZ, 0x8, R4 ;  /* 0x00000008ff037819 */ /* 0x000fce0000011604 */
[C---:B------:R-:W-:Y:S01]  /*104e0*/  HMMA.16816.F32.BF16 R68, R24.reuse, R10, R68 ;  /* 0x0000000a1844723c */ /* 0x040fe20000041844 */
[----:B------:R-:W4:Y:S07]  /*104f0*/  LDSM.16.MT88.4 R8, [R174+0x7000] ;  /* 0x00700000ae08783b */ /* 0x000f2e0000004200 */
[----:B------:R-:W-:Y:S01]  /*10500*/  HMMA.16816.F32.BF16 R44, R24, R20, R108 ;  /* 0x00000014182c723c */ /* 0x000fe2000004186c */
[----:B------:R-:W-:-:S07]  /*10510*/  LOP3.LUT R7, R2, 0xff, RZ, 0xc0, !PT ;  /* 0x000000ff02077812 */ /* 0x000fce00078ec0ff */
[----:B------:R-:W-:Y:S01]  /*10520*/  HMMA.16816.F32.BF16 R40, R24, R22, R112 ;  /* 0x000000161828723c */ /* 0x000fe20000041870 */
[----:B------:R-:W2:Y:S01]  /*10530*/  LDSM.16.MT88.4 R20, [R175+0x7000] ;  /* 0x00700000af14783b */ /* 0x000ea20000004200 */
        /* <DEDUP_REMOVED lines=20> */
[-C--:B-1----:R-:W-:Y:S01]  /*10680*/  HMMA.16816.F32.BF16 R108, R28, R12.reuse, R84 ;  /* 0x0000000c1c6c723c */ /* 0x082fe20000041854 */
[----:B------:R-:W1:Y:S02]  /*10690*/  LDSM.16.MT88.4 R116, [R173+0x7800] ;  /* 0x00780000ad74783b */ /* 0x000e640000004200 */
[----:B------:R-:W-:Y:S01]  /*106a0*/  IMAD.MOV.U32 R228, RZ, RZ, R127 ;  /* 0x000000ffffe47224 */ /* 0x000fe200078e007f */
[----:B------:R-:W-:Y:S01]  /*106b0*/  LOP3.LUT R0, R2, 0xffff, RZ, 0xc0, !PT ;  /* 0x0000ffff02007812 */ /* 0x000fe200078ec0ff */
[----:B------:R-:W-:Y:S03]  /*106c0*/  LDSM.16.MT88.4 R84, [R174+0x7800] ;  /* 0x00780000ae54783b */ /* 0x000fe60000004200 */
[C---:B------:R-:W-:Y:S01]  /*106d0*/  HMMA.16816.F32.BF16 R128, R4.reuse, R12, R128 ;  /* 0x0000000c0480723c */ /* 0x040fe20000041880 */
[----:B------:R-:W-:Y:S04]  /*106e0*/  STG.E.U16 [R52.64+-0x70], R163 ;  /* 0xffff90a334007986 */ /* 0x000fe8000c101522 */
[----:B------:R-:W-:Y:S03]  /*106f0*/  STG.E.U16 [R52.64+-0x6e], R164 ;  /* 0xffff92a434007986 */ /* 0x000fe6000c101522 */
[----:B------:R-:W-:Y:S01]  /*10700*/  HMMA.16816.F32.BF16 R120, R4, R14, R120 ;  /* 0x0000000e0478723c */ /* 0x000fe20000041878 */
[----:B------:R-:W-:Y:S04]  /*10710*/  STG.E.U16 [R58.64+-0x60], R210 ;  /* 0xffffa0d23a007986 */ /* 0x000fe8000c101522 */
[----:B------:R-:W-:Y:S03]  /*10720*/  STG.E.U16 [R58.64+-0x5e], R209 ;  /* 0xffffa2d13a007986 */ /* 0x000fe6000c101522 */
[C---:B---3--:R-:W-:Y:S01]  /*10730*/  HMMA.16816.F32.BF16 R124, R28.reuse, R16, R100 ;  /* 0x000000101c7c723c */ /* 0x048fe20000041864 */
[----:B------:R-:W3:Y:S07]  /*10740*/  LDSM.16.MT88.4 R100, [R176+0x7800] ;  /* 0x00780000b064783b */ /* 0x000eee0000004200 */
[----:B------:R-:W-:Y:S01]  /*10750*/  HMMA.16816.F32.BF16 R68, R28, R14, R68 ;  /* 0x0000000e1c44723c */ /* 0x000fe20000041844 */
[----:B------:R-:W1:Y:S04]  /*10760*/  LDSM.16.MT88.4 R12, [R175+0x7800] ;  /* 0x00780000af0c783b */ /* 0x000e680000004200 */
[----:B------:R-:W-:Y:S03]  /*10770*/  STG.E.U16 [R56.64+-0x60], R207 ;  /* 0xffffa0cf38007986 */ /* 0x000fe6000c101522 */
[C---:B------:R-:W-:Y:S01]  /*10780*/  HMMA.16816.F32.BF16 R136, R4.reuse, R16, R136 ;  /* 0x000000100488723c */ /* 0x040fe20000041888 */
[----:B------:R-:W-:Y:S04]  /*10790*/  STG.E.U16 [R56.64+-0x5e], R208 ;  /* 0xffffa2d038007986 */ /* 0x000fe8000c101522 */
[----:B------:R-:W-:Y:S03]  /*107a0*/  STG.E.U16 [R54.64+-0x60], R166 ;  /* 0xffffa0a636007986 */ /* 0x000fe6000c101522 */
[C---:B------:R-:W-:Y:S01]  /*107b0*/  HMMA.16816.F32.BF16 R132, R4.reuse, R18, R132 ;  /* 0x000000120484723c */ /* 0x040fe20000041884 */
[----:B------:R-:W-:Y:S07]  /*107c0*/  STG.E.U16 [R54.64+-0x5e], R165 ;  /* 0xffffa2a536007986 */ /* 0x000fee000c101522 */
[C---:B----4-:R-:W-:Y:S01]  /*107d0*/  HMMA.16816.F32.BF16 R112, R4.reuse, R8, R96 ;  /* 0x000000080470723c */ /* 0x050fe20000041860 */
[----:B------:R-:W-:Y:S07]  /*107e0*/  STG.E.U16 [R52.64+-0x60], R161 ;  /* 0xffffa0a134007986 */ /* 0x000fee000c101522 */
[C---:B------:R-:W-:Y:S01]  /*107f0*/  HMMA.16816.F32.BF16 R104, R4.reuse, R10, R92 ;  /* 0x0000000a0468723c */ /* 0x040fe2000004185c */
[----:B------:R-:W-:Y:S07]  /*10800*/  STG.E.U16 [R52.64+-0x5e], R162 ;  /* 0xffffa2a234007986 */ /* 0x000fee000c101522 */
[C---:B--2---:R-:W-:Y:S01]  /*10810*/  HMMA.16816.F32.BF16 R80, R4.reuse, R20, R80 ;  /* 0x000000140450723c */ /* 0x044fe20000041850 */
[----:B------:R-:W-:Y:S07]  /*10820*/  STG.E.U16 [R58.64+-0x50], R206 ;  /* 0xffffb0ce3a007986 */ /* 0x000fee000c101522 */
[----:B------:R-:W-:Y:S01]  /*10830*/  HMMA.16816.F32.BF16 R72, R4, R22, R72 ;  /* 0x000000160448723c */ /* 0x000fe20000041848 */
[----:B------:R-:W-:Y:S06]  /*10840*/  STG.E.U16 [R58.64+-0x4e], R205 ;  /* 0xffffb2cd3a007986 */ /* 0x000fec000c101522 */
[----:B------:R-:W-:-:S02]  /*10850*/  SHF.R.U32.HI R4, RZ, 0x8, R0 ;  /* 0x00000008ff047819 */ /* 0x000fc40000011600 */
[----:B------:R-:W-:Y:S01]  /*10860*/  LOP3.LUT R0, R3, UR14, R32, 0x96, !PT ;  /* 0x0000000e03007c12 */ /* 0x000fe2000f8e9620 */
[----:B------:R-:W-:Y:S01]  /*10870*/  HMMA.16816.F32.BF16 R64, R28, R8, R64 ;  /* 0x000000081c40723c */ /* 0x000fe20000041840 */
[----:B------:R-:W-:Y:S01]  /*10880*/  LOP3.LUT R5, R2, 0xff, RZ, 0xc0, !PT ;  /* 0x000000ff02057812 */ /* 0x000fe200078ec0ff */
[----:B------:R-:W-:Y:S01]  /*10890*/  STG.E.U16 [R56.64+-0x50], R202 ;  /* 0xffffb0ca38007986 */ /* 0x000fe2000c101522 */
[----:B------:R-:W-:Y:S02]  /*108a0*/  SHF.R.U32.HI R7, RZ, 0x10, R2 ;  /* 0x00000010ff077819 */ /* 0x000fe40000011602 */
[----:B------:R-:W-:Y:S01]  /*108b0*/  SHF.R.U32.HI R3, RZ, 0x10, R0 ;  /* 0x00000010ff037819 */ /* 0x000fe20000011600 */
[----:B------:R-:W-:Y:S01]  /*108c0*/  STG.E.U16 [R56.64+-0x4e], R203 ;  /* 0xffffb2cb38007986 */ /* 0x000fe2000c101522 */
[----:B------:R-:W-:Y:S02]  /*108d0*/  SHF.R.U32.HI R8, RZ, 0x18, R2 ;  /* 0x00000018ff087819 */ /* 0x000fe40000011602 */
[----:B------:R-:W-:Y:S01]  /*108e0*/  LOP3.LUT R2, R0, 0xffff, RZ, 0xc0, !PT ;  /* 0x0000ffff00027812 */ /* 0x000fe200078ec0ff */
[----:B------:R-:W-:Y:S01]  /*108f0*/  STG.E.U16 [R54.64+-0x50], R159 ;  /* 0xffffb09f36007986 */ /* 0x000fe2000c101522 */
[----:B------:R-:W-:-:S02]  /*10900*/  PRMT R9, R5, 0x5410, R4 ;  /* 0x0000541005097816 */ /* 0x000fc40000000004 */
[----:B------:R-:W-:Y:S01]  /*10910*/  LOP3.LUT R6, R0, 0xff, RZ, 0xc0, !PT ;  /* 0x000000ff00067812 */ /* 0x000fe200078ec0ff */
[----:B------:R-:W-:Y:S01]  /*10920*/  STG.E.U16 [R54.64+-0x4e], R158 ;  /* 0xffffb29e36007986 */ /* 0x000fe2000c101522 */
[----:B------:R-:W-:Y:S02]  /*10930*/  SHF.R.U32.HI R5, RZ, 0x18, R0 ;  /* 0x00000018ff057819 */ /* 0x000fe40000011600 */
[----:B------:R-:W-:Y:S01]  /*10940*/  LOP3.LUT R0, R7, 0xff, RZ, 0xc0, !PT ;  /* 0x000000ff07007812 */ /* 0x000fe200078ec0ff */
[----:B------:R-:W-:Y:S01]  /*10950*/  STG.E.U16 [R52.64+-0x50], R155 ;  /* 0xffffb09b34007986 */ /* 0x000fe2000c101522 */
[----:B------:R-:W-:-:S03]  /*10960*/  SHF.R.U32.HI R4, RZ, 0x8, R2 ;  /* 0x00000008ff047819 */ /* 0x000fc60000011602 */
[----:B------:R-:W-:Y:S01]  /*10970*/  STG.E.U16 [R52.64+-0x4e], R154 ;  /* 0xffffb29a34007986 */ /* 0x000fe2000c101522 */
[----:B------:R-:W-:-:S03]  /*10980*/  LOP3.LUT R2, R3, 0xff, RZ, 0xc0, !PT ;  /* 0x000000ff03027812 */ /* 0x000fc600078ec0ff */
[----:B------:R-:W-:Y:S04]  /*10990*/  STG.E.U16 [R58.64+-0x40], R201 ;  /* 0xffffc0c93a007986 */ /* 0x000fe8000c101522 */
[----:B------:R-:W-:Y:S01]  /*109a0*/  STG.E.U16 [R58.64+-0x3e], R200 ;  /* 0xffffc2c83a007986 */ /* 0x000fe2000c101522 */
[----:B------:R-:W-:-:S03]  /*109b0*/  PRMT R0, R0, 0x5410, R8 ;  /* 0x0000541000007816 */ /* 0x000fc60000000008 */
[----:B------:R-:W-:Y:S04]  /*109c0*/  STG.E.U16 [R56.64+-0x40], R198 ;  /* 0xffffc0c638007986 */ /* 0x000fe8000c101522 */
[----:B------:R2:W-:Y:S04]  /*109d0*/  STG.E.U16 [R56.64+-0x3e], R199 ;  /* 0xffffc2c738007986 */ /* 0x0005e8000c101522 */
[----:B------:R4:W-:Y:S04]  /*109e0*/  STG.E.U16 [R54.64+-0x40], R153 ;  /* 0xffffc09936007986 */ /* 0x0009e8000c101522 */
[----:B------:R4:W-:Y:S01]  /*109f0*/  STG.E.U16 [R54.64+-0x3e], R152 ;  /* 0xffffc29836007986 */ /* 0x0009e2000c101522 */
[----:B------:R-:W-:-:S03]  /*10a00*/  PRMT R3, R2, 0x5410, R5 ;  /* 0x0000541002037816 */ /* 0x000fc60000000005 */
[----:B------:R4:W-:Y:S04]  /*10a10*/  STG.E.U16 [R52.64+-0x40], R143 ;  /* 0xffffc08f34007986 */ /* 0x0009e8000c101522 */
[----:B------:R4:W-:Y:S01]  /*10a20*/  STG.E.U16 [R52.64+-0x3e], R142 ;  /* 0xffffc28e34007986 */ /* 0x0009e2000c101522 */
[----:B------:R-:W-:Y:S03]  /*10a30*/  HMMA.16816.F32.BF16 R16, R28, R18, R88 ;  /* 0x000000121c10723c */ /* 0x000fe60000041858 */
[----:B------:R4:W-:Y:S01]  /*10a40*/  STG.E.U16 [R58.64+-0x30], R197 ;  /* 0xffffd0c53a007986 */ /* 0x0009e2000c101522 */
[----:B------:R-:W-:-:S03]  /*10a50*/  PRMT R4, R6, 0x5410, R4 ;  /* 0x0000541006047816 */ /* 0x000fc60000000004 */
[----:B------:R4:W-:Y:S01]  /*10a60*/  STG.E.U16 [R58.64+-0x2e], R196 ;  /* 0xffffd2c43a007986 */ /* 0x0009e2000c101522 */
[C---:B------:R-:W-:Y:S03]  /*10a70*/  HMMA.16816.F32.BF16 R60, R28.reuse, R10, R60 ;  /* 0x0000000a1c3c723c */ /* 0x040fe6000004183c */
[----:B------:R4:W-:Y:S04]  /*10a80*/  STG.E.U16 [R56.64+-0x30], R195 ;  /* 0xffffd0c338007986 */ /* 0x0009e8000c101522 */
[----:B------:R4:W-:Y:S01]  /*10a90*/  STG.E.U16 [R56.64+-0x2e], R194 ;  /* 0xffffd2c238007986 */ /* 0x0009e2000c101522 */
[----:B------:R-:W-:Y:S03]  /*10aa0*/  HMMA.16816.F32.BF16 R44, R28, R20, R44 ;  /* 0x000000141c2c723c */ /* 0x000fe6000004182c */
[----:B------:R4:W-:Y:S01]  /*10ab0*/  STG.E.U16 [R54.64+-0x30], R151 ;  /* 0xffffd09736007986 */ /* 0x0009e2000c101522 */
[----:B------:R-:W-:-:S03]  /*10ac0*/  HSET2.LE.AND R0, R0, R212, PT ;  /* 0x000000d400007233 */ /* 0x000fc60003803000 */
[----:B------:R4:W-:Y:S01]  /*10ad0*/  STG.E.U16 [R54.64+-0x2e], R150 ;  /* 0xffffd29636007986 */ /* 0x0009e2000c101522 */
[----:B------:R-:W-:Y:S01]  /*10ae0*/  HMMA.16816.F32.BF16 R40, R28, R22, R40 ;  /* 0x000000161c28723c */ /* 0x000fe20000041828 */
[----:B------:R-:W-:Y:S02]  /*10af0*/  IMAD.MOV.U32 R5, RZ, RZ, R160 ;  /* 0x000000ffff057224 */ /* 0x000fe400078e00a0 */
[----:B------:R4:W-:Y:S04]  /*10b00*/  STG.E.U16 [R52.64+-0x30], R149 ;  /* 0xffffd09534007986 */ /* 0x0009e8000c101522 */
[----:B------:R4:W-:Y:S01]  /*10b10*/  STG.E.U16 [R52.64+-0x2e], R148 ;  /* 0xffffd29434007986 */ /* 0x0009e2000c101522 */
[----:B------:R-:W-:-:S03]  /*10b20*/  HSET2.LE.AND R3, R3, R212, PT ;  /* 0x000000d403037233 */ /* 0x000fc60003803000 */
        /* <DEDUP_REMOVED lines=8> */
[----:B------:R-:W-:-:S03]  /*10bb0*/  LOP3.LUT R91, R0, R5, RZ, 0xc0, !PT ;  /* 0x00000005005b7212 */ /* 0x000fc600078ec0ff */
[----:B------:R4:W-:Y:S04]  /*10bc0*/  STG.E.U16 [R52.64+-0x20], R141 ;  /* 0xffffe08d34007986 */ /* 0x0009e8000c101522 */
[----:B------:R4:W-:Y:S01]  /*10bd0*/  STG.E.U16 [R52.64+-0x1e], R140 ;  /* 0xffffe28c34007986 */ /* 0x0009e2000c101522 */
[----:B------:R-:W-:-:S03]  /*10be0*/  FADD.FTZ R0, R247, R219 ;  /* 0x000000dbf7007221 */ /* 0x000fc60000010000 */
[----:B------:R4:W-:Y:S04]  /*10bf0*/  STG.E.U16 [R58.64+-0x10], R170 ;  /* 0xfffff0aa3a007986 */ /* 0x0009e8000c101522 */
[----:B------:R4:W-:Y:S01]  /*10c00*/  STG.E.U16 [R58.64+-0xe], R169 ;  /* 0xfffff2a93a007986 */ /* 0x0009e2000c101522 */
[----:B------:R-:W-:-:S03]  /*10c10*/  LOP3.LUT R89, R3, R215, RZ, 0xc0, !PT ;  /* 0x000000d703597212 */ /* 0x000fc600078ec0ff */
[----:B------:R4:W-:Y:S04]  /*10c20*/  STG.E.U16 [R56.64+-0x10], R168 ;  /* 0xfffff0a838007986 */ /* 0x0009e8000c101522 */
[----:B------:R4:W-:Y:S01]  /*10c30*/  STG.E.U16 [R56.64+-0xe], R167 ;  /* 0xfffff2a738007986 */ /* 0x0009e2000c101522 */
[----:B------:R-:W-:-:S03]  /*10c40*/  LOP3.LUT R88, R2, R218, RZ, 0xc0, !PT ;  /* 0x000000da02587212 */ /* 0x000fc600078ec0ff */
[----:B------:R4:W-:Y:S01]  /*10c50*/  STG.E.U16 [R54.64+-0x10], R145 ;  /* 0xfffff09136007986 */ /* 0x0009e2000c101522 */
[----:B------:R-:W-:-:S03]  /*10c60*/  FADD.FTZ R3, R228, R217 ;  /* 0x000000d9e4037221 */ /* 0x000fc60000010000 */
[----:B------:R4:W-:Y:S01]  /*10c70*/  STG.E.U16 [R54.64+-0xe], R144 ;  /* 0xfffff29036007986 */ /* 0x0009e2000c101522 */
[----:B------:R-:W-:-:S03]  /*10c80*/  LOP3.LUT R90, R4, R216, RZ, 0xc0, !PT ;  /* 0x000000d8045a7212 */ /* 0x000fc600078ec0ff */
[----:B------:R4:W-:Y:S01]  /*10c90*/  STG.E.U16 [R52.64+-0x10], R211 ;  /* 0xfffff0d334007986 */ /* 0x0009e2000c101522 */
[----:B------:R-:W-:-:S03]  /*10ca0*/  FADD.FTZ R2, R229, R214 ;  /* 0x000000d6e5027221 */ /* 0x000fc60000010000 */
        /* <DEDUP_REMOVED lines=11> */
[----:B-1----:R-:W-:Y:S01]  /*10d60*/  HMMA.16816.F32.BF16 R136, R88, R116, R136 ;  /* 0x000000745888723c */ /* 0x002fe20000041888 */
[----:B------:R-:W-:Y:S01]  /*10d70*/  FADD.FTZ R238, R225, R238 ;  /* 0x000000eee1ee7221 */ /* 0x000fe20000010000 */
[----:B--2---:R-:W-:Y:S01]  /*10d80*/  IADD3 R199, P1, R156, -0x100, RZ ;  /* 0xffffff009cc77810 */ /* 0x004fe20007f3e0ff */
[----:B------:R-:W-:-:S02]  /*10d90*/  FADD.FTZ R239, R239, R3 ;  /* 0x00000003efef7221 */ /* 0x000fc40000010000 */
[----:B------:R-:W-:Y:S02]  /*10da0*/  FADD.FTZ R2, R252, R2 ;  /* 0x00000002fc027221 */ /* 0x000fe40000010000 */
[----:B------:R-:W-:Y:S01]  /*10db0*/  FADD.FTZ R0, R241, R0 ;  /* 0x00000000f1007221 */ /* 0x000fe20000010000 */
[----:B------:R-:W-:Y:S01]  /*10dc0*/  HMMA.16816.F32.BF16 R132, R88, R118, R132 ;  /* 0x000000765884723c */ /* 0x000fe20000041884 */
[----:B------:R-:W-:Y:S01]  /*10dd0*/  FADD.FTZ R238, R227, R238 ;  /* 0x000000eee3ee7221 */ /* 0x000fe20000010000 */
[----:B------:R-:W-:Y:S01]  /*10de0*/  IADD3.X R198, R157, -0x1, RZ, P1, !PT ;  /* 0xffffffff9dc67810 */ /* 0x000fe20000ffe4ff */
[----:B------:R-:W-:-:S05]  /*10df0*/  FADD.FTZ R239, R224, R239 ;  /* 0x000000efe0ef7221 */ /* 0x000fca0000010000 */
[----:B---3--:R-:W-:Y:S01]  /*10e00*/  HMMA.16816.F32.BF16 R128, R88, R100, R128 ;  /* 0x000000645880723c */ /* 0x008fe20000041880 */
[----:B------:R-:W-:Y:S02]  /*10e10*/  FADD.FTZ R240, R240, R2 ;  /* 0x00000002f0f07221 */ /* 0x000fe40000010000 */
[----:B------:R-:W-:-:S05]  /*10e20*/  FADD.FTZ R241, R243, R0 ;  /* 0x00000000f3f17221 */ /* 0x000fca0000010000 */
        /* <DEDUP_REMOVED lines=17> */
[----:B------:R-:W-:Y:S05]  /*10f40*/  @!UPT UIADD3 URZ, URZ, URZ, URZ ;  /* 0x0000003f3f3ff290 */ /* 0x000fea000fffe03f */
[----:B------:R-:W-:Y:S11]  /*10f50*/  @!P6 BRA `(.L_x_1000) ;  /* 0x000080200000e947 */ /* 0x000ff60003800000 */
[----:B----4-:R-:W2:Y:S04]  /*10f60*/  LDL R247, [R1+0x74] ;  /* 0x0000740001f77983 */ /* 0x010ea80000100800 */
        /* <DEDUP_REMOVED lines=9> */
[----:B------:R-:W-:Y:S01]  /*11000*/  @P0 STS.128 [R188+0x6000], RZ ;  /* 0x006000ffbc000388 */ /* 0x000fe20000000c00 */
        /* <DEDUP_REMOVED lines=43> */
[----:B-----5:R-:W-:Y:S04]  /*112c0*/  LDSM.16.M88.4 R28, [R172+0x4000] ;  /* 0x00400000ac1c783b */ /* 0x020fe80000000200 */
[----:B------:R-:W-:Y:S04]  /*112d0*/  LDSM.16.M88.4 R24, [R172+0x4800] ;  /* 0x00480000ac18783b */ /* 0x000fe80000000200 */
[----:B-1----:R-:W1:Y:S04]  /*112e0*/  LDSM.16.M88.4 R8, [R179] ;  /* 0x00000000b308783b */ /* 0x002e680000000200 */
[----:B------:R-:W-:Y:S04]  /*112f0*/  LDSM.16.M88.4 R16, [R172+0x5000] ;  /* 0x00500000ac10783b */ /* 0x000fe80000000200 */
[----:B------:R-:W-:Y:S04]  /*11300*/  LDSM.16.M88.4 R12, [R172+0x5800] ;  /* 0x00580000ac0c783b */ /* 0x000fe80000000200 */
[----:B------:R-:W-:Y:S04]  /*11310*/  LDSM.16.M88.4 R20, [R182+0x2000] ;  /* 0x00200000b614783b */ /* 0x000fe80000000200 */
[----:B--2---:R-:W2:Y:S04]  /*11320*/  LDSM.16.M88.4 R4, [R179+0x2000] ;  /* 0x00200000b304783b */ /* 0x004ea80000000200 */
[----:B------:R-:W3:Y:S04]  /*11330*/  LDSM.16.M88.4 R52, [R178+0x4800] ;  /* 0x00480000b234783b */ /* 0x000ee80000000200 */
[----:B------:R-:W4:Y:S04]  /*11340*/  LDSM.16.M88.4 R44, [R178+0x5000] ;  /* 0x00500000b22c783b */ /* 0x000f280000000200 */
[----:B------:R-:W3:Y:S04]  /*11350*/  LDSM.16.M88.4 R40, [R178+0x5800] ;  /* 0x00580000b228783b */ /* 0x000ee80000000200 */
[----:B------:R-:W3:Y:S04]  /*11360*/  LDSM.16.M88.4 R56, [R178+0x4000] ;  /* 0x00400000b238783b */ /* 0x000ee80000000200 */
[----:B------:R-:W-:Y:S01]  /*11370*/  LDSM.16.M88.4 R36, [R183] ;  /* 0x00000000b724783b */ /* 0x000fe20000000200 */
[C---:B-1----:R-:W-:Y:S03]  /*11380*/  HMMA.16816.F32.BF16 R196, R8.reuse, R28, RZ ;  /* 0x0000001c08c4723c */ /* 0x042fe600000418ff */
[----:B------:R-:W1:Y:S04]  /*11390*/  S2R R251, SR_TID.X ;  /* 0x0000000000fb7919 */ /* 0x000e680000002100 */
[----:B------:R-:W0:Y:S01]  /*113a0*/  LDGDEPBAR ;  /* 0x00000000000079af */ /* 0x000e220000000000 */
[----:B------:R-:W-:Y:S08]  /*113b0*/  HMMA.16816.F32.BF16 R216, R8, R30, RZ ;  /* 0x0000001e08d8723c */ /* 0x000ff000000418ff */
[C---:B--2---:R-:W-:Y:S08]  /*113c0*/  HMMA.16816.F32.BF16 R32, R4.reuse, R28, RZ ;  /* 0x0000001c0420723c */ /* 0x044ff000000418ff */
[C---:B------:R-:W-:Y:S08]  /*113d0*/  HMMA.16816.F32.BF16 R72, R4.reuse, R30, RZ ;  /* 0x0000001e0448723c */ /* 0x040ff000000418ff */
[C---:B------:R-:W-:Y:S08]  /*113e0*/  HMMA.16816.F32.BF16 R28, R4.reuse, R24, RZ ;  /* 0x00000018041c723c */ /* 0x040ff000000418ff */
[C---:B------:R-:W-:Y:S08]  /*113f0*/  HMMA.16816.F32.BF16 R60, R4.reuse, R16, RZ ;  /* 0x00000010043c723c */ /* 0x040ff000000418ff */
[C---:B------:R-:W-:Y:S08]  /*11400*/  HMMA.16816.F32.BF16 R64, R4.reuse, R12, RZ ;  /* 0x0000000c0440723c */ /* 0x040ff000000418ff */
[C---:B------:R-:W-:Y:S08]  /*11410*/  HMMA.16816.F32.BF16 R68, R4.reuse, R26, RZ ;  /* 0x0000001a0444723c */ /* 0x040ff000000418ff */
[C---:B------:R-:W-:Y:S08]  /*11420*/  HMMA.16816.F32.BF16 R144, R4.reuse, R18, RZ ;  /* 0x000000120490723c */ /* 0x040ff000000418ff */
[----:B------:R-:W-:Y:S01]  /*11430*/  HMMA.16816.F32.BF16 R140, R4, R14, RZ ;  /* 0x0000000e048c723c */ /* 0x000fe200000418ff */
[----:B------:R-:W2:Y:S07]  /*11440*/  LDSM.16.M88.4 R4, [R182] ;  /* 0x00000000b604783b */ /* 0x000eae0000000200 */
[C---:B------:R-:W-:Y:S08]  /*11450*/  HMMA.16816.F32.BF16 R152, R8.reuse, R12, RZ ;  /* 0x0000000c0898723c */ /* 0x040ff000000418ff */
[----:B------:R-:W-:Y:S01]  /*11460*/  HMMA.16816.F32.BF16 R204, R8, R14, RZ ;  /* 0x0000000e08cc723c */ /* 0x000fe200000418ff */
[----:B------:R-:W-:Y:S07]  /*11470*/  LDSM.16.M88.4 R12, [R180+0x2000] ;  /* 0x00200000b40c783b */ /* 0x000fee0000000200 */
[----:B---3--:R-:W-:Y:S01]  /*11480*/  HMMA.16816.F32.BF16 R192, R20, R52, R28 ;  /* 0x0000003414c0723c */ /* 0x008fe2000004181c */
[----:B------:R-:W3:Y:S07]  /*11490*/  LDSM.16.M88.4 R28, [R185] ;  /* 0x00000000b91c783b */ /* 0x000eee0000000200 */
[C---:B------:R-:W-:Y:S08]  /*114a0*/  HMMA.16816.F32.BF16 R208, R8.reuse, R18, RZ ;  /* 0x0000001208d0723c */ /* 0x040ff000000418ff */
[C---:B------:R-:W-:Y:S01]  /*114b0*/  HMMA.16816.F32.BF16 R148, R8.reuse, R16, RZ ;  /* 0x000000100894723c */ /* 0x040fe200000418ff */
[----:B------:R-:W1:Y:S07]  /*114c0*/  LDSM.16.M88.4 R16, [R180] ;  /* 0x00000000b410783b */ /* 0x000e6e0000000200 */
[C---:B------:R-:W-:Y:S08]  /*114d0*/  HMMA.16816.F32.BF16 R160, R8.reuse, R24, RZ ;  /* 0x0000001808a0723c */ /* 0x040ff000000418ff */
[----:B------:R-:W-:Y:S01]  /*114e0*/  HMMA.16816.F32.BF16 R212, R8, R26, RZ ;  /* 0x0000001a08d4723c */ /* 0x000fe200000418ff */
[----:B------:R-:W-:Y:S07]  /*114f0*/  LDSM.16.M88.4 R24, [R184] ;  /* 0x00000000b818783b */ /* 0x000fee0000000200 */
[C---:B----4-:R-:W-:Y:S08]  /*11500*/  HMMA.16816.F32.BF16 R8, R20.reuse, R44, R60 ;  /* 0x0000002c1408723c */ /* 0x050ff0000004183c */
[C---:B------:R-:W-:Y:S08]  /*11510*/  HMMA.16816.F32.BF16 R168, R20.reuse, R40, R64 ;  /* 0x0000002814a8723c */ /* 0x040ff00000041840 */
[C---:B------:R-:W-:Y:S01]  /*11520*/  HMMA.16816.F32.BF16 R200, R20.reuse, R56, R32 ;  /* 0x0000003814c8723c */ /* 0x040fe20000041820 */
[----:B------:R-:W4:Y:S07]  /*11530*/  LDSM.16.M88.4 R32, [R186] ;  /* 0x00000000ba20783b */ /* 0x000f2e0000000200 */
        /* <DEDUP_REMOVED lines=8> */
[----:B------:R-:W-:Y:S01]  /*115c0*/  HMMA.16816.F32.BF16 R144, R4, R42, R204 ;  /* 0x0000002a0490723c */ /* 0x000fe200000418cc */
[----:B------:R-:W-:Y:S07]  /*115d0*/  LDSM.16.M88.4 R40, [R177] ;  /* 0x00000000b128783b */ /* 0x000fee0000000200 */
[----:B---3--:R-:W-:Y:S01]  /*115e0*/  HMMA.16816.F32.BF16 R216, R12, R28, R8 ;  /* 0x0000001c0cd8723c */ /* 0x008fe20000041808 */
[----:B------:R-:W2:Y:S07]  /*115f0*/  LDSM.16.M88.4 R8, [R181] ;  /* 0x00000000b508783b */ /* 0x000eae0000000200 */
[C---:B------:R-:W-:Y:S08]  /*11600*/  HMMA.16816.F32.BF16 R140, R4.reuse, R52, R160 ;  /* 0x00000034048c723c */ /* 0x040ff000000418a0 */
[C---:B------:R-:W-:Y:S08]  /*11610*/  HMMA.16816.F32.BF16 R52, R4.reuse, R54, R212 ;  /* 0x000000360434723c */ /* 0x040ff000000418d4 */
[----:B------:R-:W-:Y:S08]  /*11620*/  HMMA.16816.F32.BF16 R148, R4, R44, R148 ;  /* 0x0000002c0494723c */ /* 0x000ff00000041894 */
[C---:B------:R-:W-:Y:S01]  /*11630*/  HMMA.16816.F32.BF16 R212, R12.reuse, R30, R64 ;  /* 0x0000001e0cd4723c */ /* 0x040fe20000041840 */
[----:B------:R-:W3:Y:S07]  /*11640*/  LDSM.16.M88.4 R64, [R177+0x800] ;  /* 0x00080000b140783b */ /* 0x000eee0000000200 */
[C---:B------:R-:W-:Y:S08]  /*11650*/  HMMA.16816.F32.BF16 R200, R12.reuse, R36, R200 ;  /* 0x000000240cc8723c */ /* 0x040ff000000418c8 */
[----:B------:R-:W-:Y:S08]  /*11660*/  HMMA.16816.F32.BF16 R196, R12, R38, R164 ;  /* 0x000000260cc4723c */ /* 0x000ff000000418a4 */
[C---:B-1----:R-:W-:Y:S01]  /*11670*/  HMMA.16816.F32.BF16 R4, R16.reuse, R36, R60 ;  /* 0x000000241004723c */ /* 0x042fe2000004183c */
[----:B------:R-:W-:Y:S07]  /*11680*/  LDSM.16.M88.4 R60, [R177+0x1000] ;  /* 0x00100000b13c783b */ /* 0x000fee0000000200 */
[C---:B------:R-:W-:Y:S08]  /*11690*/  HMMA.16816.F32.BF16 R56, R16.reuse, R38, R56 ;  /* 0x000000261038723c */ /* 0x040ff00000041838 */
[----:B------:R-:W-:Y:S01]  /*116a0*/  HMMA.16816.F32.BF16 R36, R16, R30, R72 ;  /* 0x0000001e1024723c */ /* 0x000fe20000041848 */
[----:B------:R-:W1:Y:S01]  /*116b0*/  LDSM.16.M88.4 R72, [R177+0x1800] ;  /* 0x00180000b148783b */ /* 0x000e620000000200 */
[----:B------:R-:W-:-:S06]  /*116c0*/  IMAD.SHL.U32 R251, R251, 0x2, RZ ;  /* 0x00000002fbfb7824 */ /* 0x000fcc00078e00ff */
[----:B----4-:R-:W-:Y:S08]  /*116d0*/  HMMA.16816.F32.BF16 R52, R16, R34, R52 ;  /* 0x000000221034723c */ /* 0x010ff00000041834 */
[C---:B------:R-:W-:Y:S08]  /*116e0*/  HMMA.16816.F32.BF16 R208, R12.reuse, R32, R192 ;  /* 0x000000200cd0723c */ /* 0x040ff000000418c0 */
[C---:B------:R-:W-:Y:S08]  /*116f0*/  HMMA.16816.F32.BF16 R228, R12.reuse, R24, R168 ;  /* 0x000000180ce4723c */ /* 0x040ff000000418a8 */
[C---:B------:R-:W-:Y:S08]  /*11700*/  HMMA.16816.F32.BF16 R204, R12.reuse, R34, R68 ;  /* 0x000000220ccc723c */ /* 0x040ff00000041844 */
[----:B------:R-:W-:Y:S08]  /*11710*/  HMMA.16816.F32.BF16 R224, R12, R26, R20 ;  /* 0x0000001a0ce0723c */ /* 0x000ff00000041814 */
[----:B------:R-:W-:Y:S01]  /*11720*/  HMMA.16816.F32.BF16 R12, R16, R24, R152 ;  /* 0x00000018100c723c */ /* 0x000fe20000041898 */
[----:B------:R-:W-:-:S07]  /*11730*/  LOP3.LUT R251, R251, 0x6, RZ, 0xc0, !PT ;  /* 0x00000006fbfb7812 */ /* 0x000fce00078ec0ff */
[C---:B------:R-:W-:Y:S08]  /*11740*/  HMMA.16816.F32.BF16 R140, R16.reuse, R32, R140 ;  /* 0x00000020108c723c */ /* 0x040ff0000004188c */
[----:B------:R-:W-:Y:S01]  /*11750*/  HMMA.16816.F32.BF16 R44, R16, R28, R148 ;  /* 0x0000001c102c723c */ /* 0x000fe20000041894 */
[----:B------:R-:W-:-:S07]  /*11760*/  IMAD R0, R220, 0x40, R251 ;  /* 0x00000040dc007824 */ /* 0x000fce00078e02fb */
[----:B------:R-:W-:Y:S08]  /*11770*/  HMMA.16816.F32.BF16 R32, R16, R26, R144 ;  /* 0x0000001a1020723c */ /* 0x000ff00000041890 */
[----:B--2---:R-:W-:Y:S01]  /*11780*/  HMMA.16816.F32.BF16 R192, R8, R40, R4 ;  /* 0x0000002808c0723c */ /* 0x004fe20000041804 */
[----:B------:R-:W2:Y:S01]  /*11790*/  LDSM.16.M88.4 R4, [R181+0x2000] ;  /* 0x00200000b504783b */ /* 0x000ea20000000200 */
[----:B------:R-:W4:Y:S01]  /*117a0*/  I2F R68, R0 ;  /* 0x0000000000447306 */ /* 0x000f220000201400 */
[----:B------:R-:W-:Y:S01]  /*117b0*/  IADD3 R18, R0, 0x9, RZ ;  /* 0x0000000900127810 */ /* 0x000fe20007ffe0ff */
[----:B------:R-:W-:-:S04]  /*117c0*/  DEPBAR.LE SB0, 0x0 ;  /* 0x000080000000791a */ /* 0x000fc80000000000 */
[C---:B------:R-:W-:Y:S01]  /*117d0*/  HMMA.16816.F32.BF16 R168, R8.reuse, R42, R56 ;  /* 0x0000002a08a8723c */ /* 0x040fe20000041838 */
[C---:B------:R-:W-:Y:S01]  /*117e0*/  IADD3 R19, R0.reuse, 0x8, RZ ;  /* 0x0000000800137810 */ /* 0x040fe20007ffe0ff */
[----:B------:R-:W2:Y:S06]  /*117f0*/  I2F R29, R18 ;  /* 0x00000012001d7306 */ /* 0x000eac0000201400 */
[C---:B---3--:R-:W-:Y:S02]  /*11800*/  HMMA.16816.F32.BF16 R152, R8.reuse, R66, R52 ;  /* 0x000000420898723c */ /* 0x048fe40000041834 */
[----:B------:R-:W3:Y:S06]  /*11810*/  I2F R30, R19 ;  /* 0x00000013001e7306 */ /* 0x000eec0000201400 */
[----:B-1----:R-:W-:Y:S01]  /*11820*/  HMMA.16816.F32.BF16 R148, R8, R72, R12 ;  /* 0x000000480894723c */ /* 0x002fe2000004180c */
[----:B------:R-:W-:-:S06]  /*11830*/  IADD3 R20, R0, 0x1, RZ ;  /* 0x0000000100147810 */ /* 0x000fcc0007ffe0ff */
[C---:B------:R-:W-:Y:S01]  /*11840*/  IADD3 R15, R0.reuse, 0x18, RZ ;  /* 0x00000018000f7810 */ /* 0x040fe20007ffe0ff */
[C---:B------:R-:W-:Y:S01]  /*11850*/  HMMA.16816.F32.BF16 R160, R8.reuse, R64, R140 ;  /* 0x0000004008a0723c */ /* 0x040fe2000004188c */
[----:B------:R-:W-:Y:S02]  /*11860*/  IADD3 R16, R0, 0x11, RZ ;  /* 0x0000001100107810 */ /* 0x000fe40007ffe0ff */
[----:B------:R-:W1:Y:S05]  /*11870*/  I2F R26, R15 ;  /* 0x0000000f001a7306 */ /* 0x000e6a0000201400 */
[C---:B------:R-:W-:Y:S01]  /*11880*/  HMMA.16816.F32.BF16 R144, R8.reuse, R60, R44 ;  /* 0x0000003c0890723c */ /* 0x040fe2000004182c */
[----:B----4-:R-:W-:Y:S01]  /*11890*/  FFMA.FTZ R14, R68, R187, R192 ;  /* 0x000000bb440e7223 */ /* 0x010fe200000100c0 */
[C---:B------:R-:W-:Y:S01]  /*118a0*/  ISETP.GE.AND P4, PT, R0.reuse, R48, PT ;  /* 0x000000300000720c */ /* 0x040fe20003f86270 */
[----:B------:R-:W4:Y:S05]  /*118b0*/  I2F R31, R20 ;  /* 0x00000014001f7306 */ /* 0x000f2a0000201400 */
[----:B------:R-:W-:Y:S01]  /*118c0*/  HMMA.16816.F32.BF16 R140, R8, R62, R36 ;  /* 0x0000003e088c723c */ /* 0x000fe20000041824 */
[----:B------:R-:W-:-:S02]  /*118d0*/  IADD3 R17, R0, 0x10, RZ ;  /* 0x0000001000117810 */ /* 0x000fc40007ffe0ff */
[----:B------:R-:W1:Y:S05]  /*118e0*/  I2F R27, R16 ;  /* 0x00000010001b7306 */ /* 0x000e6a0000201400 */
[----:B------:R-:W-:Y:S01]  /*118f0*/  HMMA.16816.F32.BF16 R56, R8, R74, R32 ;  /* 0x0000004a0838723c */ /* 0x000fe20000041820 */
[----:B------:R-:W-:-:S06]  /*11900*/  IADD3 R12, R0, 0x20, RZ ;  /* 0x00000020000c7810 */ /* 0x000fcc0007ffe0ff */
[C---:B------:R-:W-:Y:S02]  /*11910*/  IADD3 R11, R0.reuse, 0x21, RZ ;  /* 0x00000021000b7810 */ /* 0x040fe40007ffe0ff */
[----:B------:R-:W-:Y:S02]  /*11920*/  IADD3 R8, R0, 0x30, RZ ;  /* 0x0000003000087810 */ /* 0x000fe40007ffe0ff */
[----:B------:R-:W4:Y:S01]  /*11930*/  I2F R23, R11 ;  /* 0x0000000b00177306 */ /* 0x000f220000201400 */
[----:B------:R-:W-:Y:S01]  /*11940*/  FSEL R53, R14, -INF , !P4 ;  /* 0xff8000000e357808 */ /* 0x000fe20006000000 */
[-C--:B--2---:R-:W-:Y:S01]  /*11950*/  FFMA.FTZ R14, R29, R187.reuse, R169 ;  /* 0x000000bb1d0e7223 */ /* 0x084fe200000100a9 */
[----:B------:R-:W-:Y:S01]  /*11960*/  ISETP.GE.AND P4, PT, R18, R48, PT ;  /* 0x000000301200720c */ /* 0x000fe20003f86270 */
[----:B---3--:R-:W-:-:S04]  /*11970*/  FFMA.FTZ R21, R30, R187, R168 ;  /* 0x000000bb1e157223 */ /* 0x008fc800000100a8 */
[----:B------:R-:W2:Y:S01]  /*11980*/  I2F R28, R17 ;  /* 0x00000011001c7306 */ /* 0x000ea20000201400 */
[----:B------:R-:W-:Y:S01]  /*11990*/  FSEL R159, R14, -INF , !P4 ;  /* 0xff8000000e9f7808 */ /* 0x000fe20006000000 */
[----:B-1----:R-:W-:Y:S01]  /*119a0*/  FFMA.FTZ R14, R26, R187, R152 ;  /* 0x000000bb1a0e7223 */ /* 0x002fe20000010098 */
[----:B------:R-:W-:-:S05]  /*119b0*/  ISETP.GE.AND P5, PT, R19, R48, PT ;  /* 0x000000301300720c */ /* 0x000fca0003fa6270 */
[----:B------:R-:W1:Y:S01]  /*119c0*/  I2F R24, R12 ;  /* 0x0000000c00187306 */ /* 0x000e620000201400 */
[----:B------:R-:W-:-:S07]  /*119d0*/  ISETP.GE.AND P4, PT, R15, R48, PT ;  /* 0x000000300f00720c */ /* 0x000fce0003f86270 */
[----:B------:R-:W3:Y:S01]  /*119e0*/  I2F R46, R8 ;  /* 0x00000008002e7306 */ /* 0x000ee20000201400 */
[----:B------:R-:W-:Y:S01]  /*119f0*/  IADD3 R13, R0, 0x19, RZ ;  /* 0x00000019000d7810 */ /* 0x000fe20007ffe0ff */
[----:B------:R-:W-:Y:S01]  /*11a00*/  HMMA.16816.F32.BF16 R164, R4, R40, R200 ;  /* 0x0000002804a4723c */ /* 0x000fe200000418c8 */
[----:B------:R-:W-:Y:S01]  /*11a10*/  FSEL R158, R21, -INF , !P5 ;  /* 0xff800000159e7808 */ /* 0x000fe20006800000 */
[-C--:B----4-:R-:W-:Y:S01]  /*11a20*/  FFMA.FTZ R22, R31, R187.reuse, R193 ;  /* 0x000000bb1f167223 */ /* 0x090fe200000100c1 */
[-C--:B------:R-:W-:Y:S01]  /*11a30*/  ISETP.GE.AND P3, PT, R20, R48.reuse, PT ;  /* 0x000000301400720c */ /* 0x080fe20003f66270 */
[-C--:B------:R-:W-:Y:S01]  /*11a40*/  FFMA.FTZ R21, R27, R187.reuse, R161 ;  /* 0x000000bb1b157223 */ /* 0x080fe200000100a1 */
[-C--:B------:R-:W-:Y:S01]  /*11a50*/  ISETP.GE.AND P5, PT, R16, R48.reuse, PT ;  /* 0x000000301000720c */ /* 0x080fe20003fa6270 */
[----:B------:R-:W4:Y:S01]  /*11a60*/  I2F R25, R13 ;  /* 0x0000000d00197306 */ /* 0x000f220000201400 */
[----:B------:R-:W-:Y:S01]  /*11a70*/  FSEL R203, R14, -INF , !P4 ;  /* 0xff8000000ecb7808 */ /* 0x000fe20006000000 */
[----:B------:R-:W-:Y:S01]  /*11a80*/  FFMA.FTZ R14, R23, R187, R145 ;  /* 0x000000bb170e7223 */ /* 0x000fe20000010091 */
[----:B------:R-:W-:-:S02]  /*11a90*/  ISETP.GE.AND P4, PT, R11, R48, PT ;  /* 0x000000300b00720c */ /* 0x000fc40003f86270 */
[C---:B------:R-:W-:Y:S02]  /*11aa0*/  IADD3 R10, R0.reuse, 0x28, RZ ;  /* 0x00000028000a7810 */ /* 0x040fe40007ffe0ff */
[----:B------:R-:W-:Y:S02]  /*11ab0*/  IADD3 R9, R0, 0x29, RZ ;  /* 0x0000002900097810 */ /* 0x000fe40007ffe0ff */
[----:B------:R-:W-:Y:S01]  /*11ac0*/  FSEL R69, R22, -INF , !P3 ;  /* 0xff80000016457808 */ /* 0x000fe20005800000 */
[-C--:B--2---:R-:W-:Y:S01]  /*11ad0*/  FFMA.FTZ R22, R28, R187.reuse, R160 ;  /* 0x000000bb1c167223 */ /* 0x084fe200000100a0 */
[----:B------:R-:W-:Y:S01]  /*11ae0*/  FSEL R152, R21, -INF , !P5 ;  /* 0xff80000015987808 */ /* 0x000fe20006800000 */
[-C--:B-1----:R-:W-:Y:S01]  /*11af0*/  FFMA.FTZ R21, R24, R187.reuse, R144 ;  /* 0x000000bb18157223 */ /* 0x082fe20000010090 */
[----:B------:R-:W-:Y:S01]  /*11b00*/  FSEL R200, R14, -INF , !P4 ;  /* 0xff8000000ec87808 */ /* 0x000fe20006000000 */
[----:B------:R-:W1:Y:S01]  /*11b10*/  I2F R52, R10 ;  /* 0x0000000a00347306 */ /* 0x000e620000201400 */
[-C--:B------:R-:W-:Y:S01]  /*11b20*/  ISETP.GE.AND P3, PT, R17, R48.reuse, PT ;  /* 0x000000301100720c */ /* 0x080fe20003f66270 */
[----:B---3--:R-:W-:Y:S01]  /*11b30*/  FFMA.FTZ R14, R46, R187, R148 ;  /* 0x000000bb2e0e7223 */ /* 0x008fe20000010094 */
[----:B------:R-:W-:-:S02]  /*11b40*/  ISETP.GE.AND P5, PT, R12, R48, PT ;  /* 0x000000300c00720c */ /* 0x000fc40003fa6270 */
[C---:B------:R-:W-:Y:S02]  /*11b50*/  ISETP.GE.AND P6, PT, R0.reuse, R49, PT ;  /* 0x000000310000720c */ /* 0x040fe40003fc6270 */
[C---:B------:R-:W-:Y:S01]  /*11b60*/  ISETP.GE.AND P2, PT, R0.reuse, R51, PT ;  /* 0x000000330000720c */ /* 0x040fe20003f46270 */
[----:B------:R-:W2:Y:S01]  /*11b70*/  I2F R47, R9 ;  /* 0x00000009002f7306 */ /* 0x000ea20000201400 */
[C---:B------:R-:W-:Y:S02]  /*11b80*/  ISETP.GE.AND P1, PT, R0.reuse, R50, PT ;  /* 0x000000320000720c */ /* 0x040fe40003f26270 */
[C---:B------:R-:W-:Y:S02]  /*11b90*/  IADD3 R3, R0.reuse, 0x31, RZ ;  /* 0x0000003100037810 */ /* 0x040fe40007ffe0ff */
[----:B------:R-:W-:Y:S02]  /*11ba0*/  IADD3 R2, R0, 0x38, RZ ;  /* 0x0000003800027810 */ /* 0x000fe40007ffe0ff */
[----:B------:R-:W-:-:S02]  /*11bb0*/  ISETP.GE.AND P4, PT, R8, R48, PT ;  /* 0x000000300800720c */ /* 0x000fc40003f86270 */
[----:B------:R-:W-:Y:S02]  /*11bc0*/  IADD3 R0, R0, 0x39, RZ ;  /* 0x0000003900007810 */ /* 0x000fe40007ffe0ff */
[----:B------:R-:W-:Y:S02]  /*11bd0*/  FSEL R160, R22, -INF , !P3 ;  /* 0xff80000016a07808 */ /* 0x000fe40005800000 */
[----:B------:R-:W-:Y:S01]  /*11be0*/  FSEL R201, R21, -INF , !P5 ;  /* 0xff80000015c97808 */ /* 0x000fe20006800000 */
[----:B------:R-:W3:Y:S01]  /*11bf0*/  I2F R22, R3 ;  /* 0x0000000300167306 */ /* 0x000ee20000201400 */
[----:B------:R-:W-:Y:S01]  /*11c00*/  FSEL R189, R14, -INF , !P4 ;  /* 0xff8000000ebd7808 */ /* 0x000fe20006000000 */
[----:B----4-:R-:W-:-:S06]  /*11c10*/  FFMA.FTZ R32, R25, R187, R153 ;  /* 0x000000bb19207223 */ /* 0x010fcc0000010099 */
[----:B------:R-:W4:Y:S01]  /*11c20*/  I2F R21, R2 ;  /* 0x0000000200157306 */ /* 0x000f220000201400 */
[----:B------:R-:W-:-:S07]  /*11c30*/  ISETP.GE.AND P3, PT, R13, R48, PT ;  /* 0x000000300d00720c */ /* 0x000fce0003f66270 */
[----:B------:R-:W4:Y:S01]  /*11c40*/  I2F R14, R0 ;  /* 0x00000000000e7306 */ /* 0x000f220000201400 */
[----:B------:R-:W-:Y:S01]  /*11c50*/  FSEL R202, R32, -INF , !P3 ;  /* 0xff80000020ca7808 */ /* 0x000fe20005800000 */
[-C--:B-1----:R-:W-:Y:S01]  /*11c60*/  FFMA.FTZ R33, R52, R187.reuse, R140 ;  /* 0x000000bb34217223 */ /* 0x082fe2000001008c */
[-C--:B------:R-:W-:Y:S01]  /*11c70*/  ISETP.GE.AND P3, PT, R10, R48.reuse, PT ;  /* 0x000000300a00720c */ /* 0x080fe20003f66270 */
[-C--:B--2---:R-:W-:Y:S01]  /*11c80*/  FFMA.FTZ R32, R47, R187.reuse, R141 ;  /* 0x000000bb2f207223 */ /* 0x084fe2000001008d */
[-C--:B------:R-:W-:Y:S01]  /*11c90*/  ISETP.GE.AND P5, PT, R9, R48.reuse, PT ;  /* 0x000000300900720c */ /* 0x080fe20003fa6270 */
[----:B------:R-:W-:Y:S01]  /*11ca0*/  HMMA.16816.F32.BF16 R196, R4, R42, R196 ;  /* 0x0000002a04c4723c */ /* 0x000fe200000418c4 */
[----:B------:R-:W-:Y:S01]  /*11cb0*/  FSEL R193, R33, -INF , !P3 ;  /* 0xff80000021c17808 */ /* 0x000fe20005800000 */
[-C--:B---3--:R-:W-:Y:S01]  /*11cc0*/  FFMA.FTZ R45, R22, R187.reuse, R149 ;  /* 0x000000bb162d7223 */ /* 0x088fe20000010095 */
[----:B------:R-:W-:Y:S01]  /*11cd0*/  FSEL R192, R32, -INF , !P5 ;  /* 0xff80000020c07808 */ /* 0x000fe20006800000 */
[----:B----4-:R-:W-:Y:S01]  /*11ce0*/  FFMA.FTZ R44, R21, R187, R56 ;  /* 0x000000bb152c7223 */ /* 0x010fe20000010038 */
[----:B------:R-:W-:-:S02]  /*11cf0*/  ISETP.GE.AND P3, PT, R3, R48, PT ;  /* 0x000000300300720c */ /* 0x000fc40003f66270 */
[-C--:B------:R-:W-:Y:S02]  /*11d00*/  ISETP.GE.AND P5, PT, R2, R48.reuse, PT ;  /* 0x000000300200720c */ /* 0x080fe40003fa6270 */
[----:B------:R-:W-:Y:S01]  /*11d10*/  ISETP.GE.AND P4, PT, R0, R48, PT ;  /* 0x000000300000720c */ /* 0x000fe20003f86270 */
[-C--:B------:R-:W-:Y:S02]  /*11d20*/  FFMA.FTZ R43, R14, R187.reuse, R57 ;  /* 0x000000bb0e2b7223 */ /* 0x080fe40000010039 */
[-C--:B------:R-:W-:Y:S02]  /*11d30*/  FFMA.FTZ R42, R68, R187.reuse, R194 ;  /* 0x000000bb442a7223 */ /* 0x080fe400000100c2 */
[-C--:B------:R-:W-:Y:S01]  /*11d40*/  FFMA.FTZ R40, R30, R187.reuse, R170 ;  /* 0x000000bb1e287223 */ /* 0x080fe200000100aa */
[----:B------:R-:W-:Y:S01]  /*11d50*/  FSEL R170, R44, -INF , !P5 ;  /* 0xff8000002caa7808 */ /* 0x000fe20006800000 */
[-C--:B------:R-:W-:Y:S01]  /*11d60*/  FFMA.FTZ R39, R29, R187.reuse, R171 ;  /* 0x000000bb1d277223 */ /* 0x080fe200000100ab */
[----:B------:R-:W-:Y:S01]  /*11d70*/  FSEL R171, R45, -INF , !P3 ;  /* 0xff8000002dab7808 */ /* 0x000fe20005800000 */
[----:B------:R-:W-:Y:S01]  /*11d80*/  FFMA.FTZ R41, R31, R187, R195 ;  /* 0x000000bb1f297223 */ /* 0x000fe200000100c3 */
[----:B------:R-:W-:-:S02]  /*11d90*/  ISETP.GE.AND P3, PT, R20, R49, PT ;  /* 0x000000311400720c */ /* 0x000fc40003f66270 */
[-C--:B------:R-:W-:Y:S02]  /*11da0*/  ISETP.GE.AND P5, PT, R19, R49.reuse, PT ;  /* 0x000000311300720c */ /* 0x080fe40003fa6270 */
[----:B------:R-:W-:Y:S02]  /*11db0*/  FSEL R169, R43, -INF , !P4 ;  /* 0xff8000002ba97808 */ /* 0x000fe40006000000 */
[----:B------:R-:W-:Y:S01]  /*11dc0*/  ISETP.GE.AND P4, PT, R18, R49, PT ;  /* 0x000000311200720c */ /* 0x000fe20003f86270 */
[-C--:B------:R-:W-:Y:S01]  /*11dd0*/  FFMA.FTZ R38, R28, R187.reuse, R162 ;  /* 0x000000bb1c267223 */ /* 0x080fe200000100a2 */
[----:B------:R-:W-:Y:S01]  /*11de0*/  FSEL R44, R42, -INF , !P6 ;  /* 0xff8000002a2c7808 */ /* 0x000fe20007000000 */
[----:B------:R-:W-:Y:S01]  /*11df0*/  FFMA.FTZ R37, R27, R187, R163 ;  /* 0x000000bb1b257223 */ /* 0x000fe200000100a3 */
[----:B------:R-:W-:Y:S01]  /*11e00*/  ISETP.GE.AND P6, PT, R17, R49, PT ;  /* 0x000000311100720c */ /* 0x000fe20003fc6270 */
[-C--:B------:R-:W-:Y:S01]  /*11e10*/  FFMA.FTZ R36, R26, R187.reuse, R154 ;  /* 0x000000bb1a247223 */ /* 0x080fe2000001009a */
[----:B------:R-:W-:Y:S01]  /*11e20*/  FSEL R45, R41, -INF , !P3 ;  /* 0xff800000292d7808 */ /* 0x000fe20005800000 */
[----:B------:R-:W-:Y:S01]  /*11e30*/  FFMA.FTZ R35, R25, R187, R155 ;  /* 0x000000bb19237223 */ /* 0x000fe2000001009b */
[----:B------:R-:W-:-:S02]  /*11e40*/  FSEL R55, R40, -INF , !P5 ;  /* 0xff80000028377808 */ /* 0x000fc40006800000 */
[-C--:B------:R-:W-:Y:S02]  /*11e50*/  ISETP.GE.AND P3, PT, R16, R49.reuse, PT ;  /* 0x000000311000720c */ /* 0x080fe40003f66270 */
[-C--:B------:R-:W-:Y:S02]  /*11e60*/  ISETP.GE.AND P5, PT, R15, R49.reuse, PT ;  /* 0x000000310f00720c */ /* 0x080fe40003fa6270 */
[----:B------:R-:W-:Y:S02]  /*11e70*/  FSEL R54, R39, -INF , !P4 ;  /* 0xff80000027367808 */ /* 0x000fe40006000000 */
[----:B------:R-:W-:Y:S01]  /*11e80*/  ISETP.GE.AND P4, PT, R13, R49, PT ;  /* 0x000000310d00720c */ /* 0x000fe20003f86270 */
[-C--:B------:R-:W-:Y:S01]  /*11e90*/  FFMA.FTZ R34, R24, R187.reuse, R146 ;  /* 0x000000bb18227223 */ /* 0x080fe20000010092 */
[----:B------:R-:W-:Y:S01]  /*11ea0*/  FSEL R140, R38, -INF , !P6 ;  /* 0xff800000268c7808 */ /* 0x000fe20007000000 */
[-C--:B------:R-:W-:Y:S01]  /*11eb0*/  FFMA.FTZ R33, R23, R187.reuse, R147 ;  /* 0x000000bb17217223 */ /* 0x080fe20000010093 */
[----:B------:R-:W-:Y:S01]  /*11ec0*/  BAR.SYNC.DEFER_BLOCKING 0x0 ;  /* 0x0000000000007b1d */ /* 0x000fe20000010000 */
[----:B------:R-:W-:Y:S01]  /*11ed0*/  FFMA.FTZ R32, R52, R187, R142 ;  /* 0x000000bb34207223 */ /* 0x000fe2000001008e */
[----:B------:R-:W-:Y:S01]  /*11ee0*/  ISETP.GE.AND P6, PT, R12, R49, PT ;  /* 0x000000310c00720c */ /* 0x000fe20003fc6270 */
[----:B------:R-:W-:Y:S01]  /*11ef0*/  FFMA.FTZ R48, R47, R187, R143 ;  /* 0x000000bb2f307223 */ /* 0x000fe2000001008f */
[----:B------:R-:W-:-:S02]  /*11f00*/  FSEL R141, R37, -INF , !P3 ;  /* 0xff800000258d7808 */ /* 0x000fc40005800000 */
[----:B------:R-:W-:Y:S01]  /*11f10*/  FSEL R168, R36, -INF , !P5 ;  /* 0xff80000024a87808 */ /* 0x000fe20006800000 */
[----:B------:R-:W-:Y:S01]  /*11f20*/  HMMA.16816.F32.BF16 R40, R4, R64, R208 ;  /* 0x000000400428723c */ /* 0x000fe200000418d0 */
[-C--:B------:R-:W-:Y:S02]  /*11f30*/  ISETP.GE.AND P3, PT, R11, R49.reuse, PT ;  /* 0x000000310b00720c */ /* 0x080fe40003f66270 */
[-C--:B------:R-:W-:Y:S02]  /*11f40*/  ISETP.GE.AND P5, PT, R10, R49.reuse, PT ;  /* 0x000000310a00720c */ /* 0x080fe40003fa6270 */
[----:B------:R-:W-:Y:S02]  /*11f50*/  FSEL R163, R35, -INF , !P4 ;  /* 0xff80000023a37808 */ /* 0x000fe40006000000 */
[----:B------:R-:W-:Y:S01]  /*11f60*/  ISETP.GE.AND P4, PT, R9, R49, PT ;  /* 0x000000310900720c */ /* 0x000fe20003f86270 */
[-C--:B------:R-:W-:Y:S01]  /*11f70*/  FFMA.FTZ R35, R46, R187.reuse, R150 ;  /* 0x000000bb2e237223 */ /* 0x080fe20000010096 */
[----:B------:R-:W-:Y:S01]  /*11f80*/  FSEL R162, R34, -INF , !P6 ;  /* 0xff80000022a27808 */ /* 0x000fe20007000000 */
        /* <DEDUP_REMOVED lines=8> */
[-C--:B------:R-:W-:Y:S02]  /*12010*/  ISETP.GE.AND P5, PT, R2, R49.reuse, PT ;  /* 0x000000310200720c */ /* 0x080fe40003fa6270 */
[----:B------:R-:W-:Y:S01]  /*12020*/  ISETP.GE.AND P4, PT, R0, R49, PT ;  /* 0x000000310000720c */ /* 0x000fe20003f86270 */
[----:B------:R-:W-:Y:S01]  /*12030*/  HMMA.16816.F32.BF16 R56, R4, R66, R204 ;  /* 0x000000420438723c */ /* 0x000fe200000418cc */
[----:B------:R-:W-:Y:S02]  /*12040*/  FSEL R151, R35, -INF , !P6 ;  /* 0xff80000023977808 */ /* 0x000fe40007000000 */
[----:B------:R-:W-:-:S02]  /*12050*/  FSEL R150, R34, -INF , !P3 ;  /* 0xff80000022967808 */ /* 0x000fc40005800000 */
[C---:B------:R-:W-:Y:S02]  /*12060*/  ISETP.GE.AND P6, PT, R20.reuse, R51, PT ;  /* 0x000000331400720c */ /* 0x040fe40003fc6270 */
[-C--:B------:R-:W-:Y:S01]  /*12070*/  ISETP.GE.AND P3, PT, R20, R50.reuse, PT ;  /* 0x000000321400720c */ /* 0x080fe20003f66270 */
[CC--:B------:R-:W-:Y:S01]  /*12080*/  FFMA.FTZ R20, R68.reuse, R187.reuse, R166 ;  /* 0x000000bb44147223 */ /* 0x0c0fe200000100a6 */
[----:B------:R-:W-:Y:S01]  /*12090*/  FSEL R149, R33, -INF , !P5 ;  /* 0xff80000021957808 */ /* 0x000fe20006800000 */
[-C--:B------:R-:W-:Y:S01]  /*120a0*/  FFMA.FTZ R33, R68, R187.reuse, R164 ;  /* 0x000000bb44217223 */ /* 0x080fe200000100a4 */
[----:B------:R-:W-:Y:S01]  /*120b0*/  FSEL R148, R32, -INF , !P4 ;  /* 0xff80000020947808 */ /* 0x000fe20006000000 */
[----:B------:R-:W-:Y:S01]  /*120c0*/  FFMA.FTZ R32, R31, R187, R165 ;  /* 0x000000bb1f207223 */ /* 0x000fe200000100a5 */
[C---:B------:R-:W-:Y:S02]  /*120d0*/  ISETP.GE.AND P5, PT, R19.reuse, R51, PT ;  /* 0x000000331300720c */ /* 0x040fe40003fa6270 */
[----:B------:R-:W-:Y:S01]  /*120e0*/  ISETP.GE.AND P4, PT, R19, R50, PT ;  /* 0x000000321300720c */ /* 0x000fe20003f86270 */
[----:B------:R-:W-:Y:S01]  /*120f0*/  FFMA.FTZ R19, R31, R187, R167 ;  /* 0x000000bb1f137223 */ /* 0x000fe200000100a7 */
[----:B------:R-:W-:Y:S01]  /*12100*/  HMMA.16816.F32.BF16 R36, R4, R60, R216 ;  /* 0x0000003c0424723c */ /* 0x000fe200000418d8 */
[----:B------:R-:W-:-:S02]  /*12110*/  FSEL R145, R33, -INF , !P2 ;  /* 0xff80000021917808 */ /* 0x000fc40005000000 */
[----:B------:R-:W-:Y:S01]  /*12120*/  FSEL R194, R20, -INF , !P1 ;  /* 0xff80000014c27808 */ /* 0x000fe20004800000 */
[----:B------:R-:W-:Y:S01]  /*12130*/  FFMA.FTZ R20, R30, R187, R196 ;  /* 0x000000bb1e147223 */ /* 0x000fe200000100c4 */
[C---:B------:R-:W-:Y:S02]  /*12140*/  ISETP.GE.AND P2, PT, R18.reuse, R51, PT ;  /* 0x000000331200720c */ /* 0x040fe40003f46270 */
[----:B------:R-:W-:Y:S01]  /*12150*/  ISETP.GE.AND P1, PT, R18, R50, PT ;  /* 0x000000321200720c */ /* 0x000fe20003f26270 */
[-C--:B------:R-:W-:Y:S01]  /*12160*/  FFMA.FTZ R18, R30, R187.reuse, R198 ;  /* 0x000000bb1e127223 */ /* 0x080fe200000100c6 */
[----:B------:R-:W-:Y:S02]  /*12170*/  FSEL R153, R32, -INF , !P6 ;  /* 0xff80000020997808 */ /* 0x000fe40007000000 */
[----:B------:R-:W-:Y:S01]  /*12180*/  FSEL R195, R19, -INF , !P3 ;  /* 0xff80000013c37808 */ /* 0x000fe20005800000 */
[----:B------:R-:W-:Y:S01]  /*12190*/  FFMA.FTZ R19, R29, R187, R197 ;  /* 0x000000bb1d137223 */ /* 0x000fe200000100c5 */
[----:B------:R-:W-:-:S02]  /*121a0*/  ISETP.GE.AND P6, PT, R17, R51, PT ;  /* 0x000000331100720c */ /* 0x000fc40003fc6270 */
[-C--:B------:R-:W-:Y:S01]  /*121b0*/  ISETP.GE.AND P3, PT, R17, R50.reuse, PT ;  /* 0x000000321100720c */ /* 0x080fe20003f66270 */
[-C--:B------:R-:W-:Y:S01]  /*121c0*/  FFMA.FTZ R17, R29, R187.reuse, R199 ;  /* 0x000000bb1d117223 */ /* 0x080fe200000100c7 */
[----:B------:R-:W-:Y:S01]  /*121d0*/  HMMA.16816.F32.BF16 R32, R4, R62, R212 ;  /* 0x0000003e0420723c */ /* 0x000fe200000418d4 */
[----:B------:R-:W-:Y:S02]  /*121e0*/  FSEL R144, R20, -INF , !P5 ;  /* 0xff80000014907808 */ /* 0x000fe40006800000 */
[----:B------:R-:W-:Y:S01]  /*121f0*/  FSEL R167, R18, -INF , !P4 ;  /* 0xff80000012a77808 */ /* 0x000fe20006000000 */
[----:B------:R-:W-:Y:S01]  /*12200*/  FFMA.FTZ R18, R28, R187, R40 ;  /* 0x000000bb1c127223 */ /* 0x000fe20000010028 */
[C---:B------:R-:W-:Y:S02]  /*12210*/  ISETP.GE.AND P5, PT, R16.reuse, R51, PT ;  /* 0x000000331000720c */ /* 0x040fe40003fa6270 */
[----:B------:R-:W-:Y:S01]  /*12220*/  ISETP.GE.AND P4, PT, R16, R50, PT ;  /* 0x000000321000720c */ /* 0x000fe20003f86270 */
[----:B------:R-:W-:Y:S01]  /*12230*/  FFMA.FTZ R16, R28, R187, R42 ;  /* 0x000000bb1c107223 */ /* 0x000fe2000001002a */
[----:B------:R-:W-:-:S02]  /*12240*/  FSEL R143, R19, -INF , !P2 ;  /* 0xff800000138f7808 */ /* 0x000fc40005000000 */
[----:B------:R-:W-:Y:S01]  /*12250*/  FSEL R166, R17, -INF , !P1 ;  /* 0xff80000011a67808 */ /* 0x000fe20004800000 */
[----:B------:R-:W-:Y:S01]  /*12260*/  FFMA.FTZ R17, R27, R187, R41 ;  /* 0x000000bb1b117223 */ /* 0x000fe20000010029 */
[C---:B------:R-:W-:Y:S01]  /*12270*/  ISETP.GE.AND P2, PT, R15.reuse, R51, PT ;  /* 0x000000330f00720c */ /* 0x040fe20003f46270 */
[----:B------:R-:W-:Y:S01]  /*12280*/  HMMA.16816.F32.BF16 R28, R4, R72, R228 ;  /* 0x00000048041c723c */ /* 0x000fe200000418e4 */
        /* <DEDUP_REMOVED lines=8> */
[----:B------:R-:W-:Y:S02]  /*12310*/  FSEL R67, R17, -INF , !P5 ;  /* 0xff80000011437808 */ /* 0x000fe40006800000 */
[----:B------:R-:W-:Y:S01]  /*12320*/  FSEL R164, R15, -INF , !P4 ;  /* 0xff8000000fa47808 */ /* 0x000fe20006000000 */
[C---:B------:R-:W-:Y:S01]  /*12330*/  FFMA.FTZ R15, R25.reuse, R187, R57 ;  /* 0x000000bb190f7223 */ /* 0x040fe20000010039 */
[C---:B------:R-:W-:Y:S02]  /*12340*/  ISETP.GE.AND P5, PT, R12.reuse, R51, PT ;  /* 0x000000330c00720c */ /* 0x040fe40003fa6270 */
[----:B------:R-:W-:Y:S01]  /*12350*/  ISETP.GE.AND P4, PT, R12, R50, PT ;  /* 0x000000320c00720c */ /* 0x000fe20003f86270 */
[----:B------:R-:W-:Y:S01]  /*12360*/  FFMA.FTZ R12, R25, R187, R59 ;  /* 0x000000bb190c7223 */ /* 0x000fe2000001003b */
[----:B------:R-:W-:-:S02]  /*12370*/  FSEL R66, R16, -INF , !P2 ;  /* 0xff80000010427808 */ /* 0x000fc40005000000 */
[----:B------:R-:W-:Y:S02]  /*12380*/  FSEL R147, R13, -INF , !P1 ;  /* 0xff8000000d937808 */ /* 0x000fe40004800000 */
        /* <DEDUP_REMOVED lines=10> */
[-C--:B------:R-:W-:Y:S01]  /*12430*/  FFMA.FTZ R13, R24, R187.reuse, R36 ;  /* 0x000000bb180d7223 */ /* 0x080fe20000010024 */
[----:B------:R-:W-:Y:S02]  /*12440*/  FSEL R73, R11, -INF , !P4 ;  /* 0xff8000000b497808 */ /* 0x000fe40006000000 */
[----:B------:R-:W-:Y:S02]  /*12450*/  ISETP.GE.AND P4, PT, R9, R50, PT ;  /* 0x000000320900720c */ /* 0x000fe40003f86270 */
[----:B------:R-:W-:Y:S01]  /*12460*/  FSEL R60, R12, -INF , !P2 ;  /* 0xff8000000c3c7808 */ /* 0x000fe20005000000 */
[-C--:B------:R-:W-:Y:S01]  /*12470*/  FFMA.FTZ R4, R47, R187.reuse, R35 ;  /* 0x000000bb2f047223 */ /* 0x080fe20000010023 */
[----:B------:R-:W-:Y:S01]  /*12480*/  FSEL R72, R10, -INF , !P1 ;  /* 0xff8000000a487808 */ /* 0x000fe20004800000 */
[----:B------:R-:W-:Y:S01]  /*12490*/  FFMA.FTZ R5, R52, R187, R34 ;  /* 0x000000bb34057223 */ /* 0x000fe20000010022 */
[----:B------:R-:W-:-:S02]  /*124a0*/  ISETP.GE.AND P2, PT, R8, R51, PT ;  /* 0x000000330800720c */ /* 0x000fc40003f46270 */
[----:B------:R-:W-:Y:S01]  /*124b0*/  ISETP.GE.AND P1, PT, R8, R50, PT ;  /* 0x000000320800720c */ /* 0x000fe20003f26270 */
[-C--:B------:R-:W-:Y:S01]  /*124c0*/  FFMA.FTZ R8, R52, R187.reuse, R32 ;  /* 0x000000bb34087223 */ /* 0x080fe20000010020 */
[----:B------:R-:W-:Y:S01]  /*124d0*/  FSEL R62, R13, -INF , !P5 ;  /* 0xff8000000d3e7808 */ /* 0x000fe20006800000 */
[----:B------:R-:W-:Y:S01]  /*124e0*/  FFMA.FTZ R6, R47, R187, R33 ;  /* 0x000000bb2f067223 */ /* 0x000fe20000010021 */
[----:B------:R-:W-:Y:S02]  /*124f0*/  ISETP.GE.AND P5, PT, R9, R51, PT ;  /* 0x000000330900720c */ /* 0x000fe40003fa6270 */
[----:B------:R-:W-:Y:S01]  /*12500*/  FSEL R63, R4, -INF , !P4 ;  /* 0xff800000043f7808 */ /* 0x000fe20006000000 */
[----:B------:R-:W-:Y:S01]  /*12510*/  FFMA.FTZ R4, R46, R187, R28 ;  /* 0x000000bb2e047223 */ /* 0x000fe2000001001c */
[----:B------:R-:W-:Y:S02]  /*12520*/  FSEL R56, R8, -INF , !P6 ;  /* 0xff80000008387808 */ /* 0x000fe40007000000 */
[----:B------:R-:W-:-:S02]  /*12530*/  FSEL R64, R5, -INF , !P3 ;  /* 0xff80000005407808 */ /* 0x000fc40005800000 */
[C---:B------:R-:W-:Y:S02]  /*12540*/  ISETP.GE.AND P6, PT, R3.reuse, R51, PT ;  /* 0x000000330300720c */ /* 0x040fe40003fc6270 */
[----:B------:R-:W-:Y:S01]  /*12550*/  ISETP.GE.AND P3, PT, R3, R50, PT ;  /* 0x000000320300720c */ /* 0x000fe20003f66270 */
[----:B------:R-:W-:Y:S01]  /*12560*/  FFMA.FTZ R3, R46, R187, R30 ;  /* 0x000000bb2e037223 */ /* 0x000fe2000001001e */
[----:B------:R-:W-:Y:S02]  /*12570*/  FSEL R52, R6, -INF , !P5 ;  /* 0xff80000006347808 */ /* 0x000fe40006800000 */
[-C--:B------:R-:W-:Y:S02]  /*12580*/  ISETP.GE.AND P5, PT, R2, R51.reuse, PT ;  /* 0x000000330200720c */ /* 0x080fe40003fa6270 */
[----:B------:R-:W-:Y:S02]  /*12590*/  ISETP.GE.AND P4, PT, R0, R51, PT ;  /* 0x000000330000720c */ /* 0x000fe40003f86270 */
[----:B------:R-:W-:Y:S01]  /*125a0*/  FSEL R51, R4, -INF , !P2 ;  /* 0xff80000004337808 */ /* 0x000fe20005000000 */
[----:B------:R-:W-:Y:S01]  /*125b0*/  FFMA.FTZ R4, R22, R187, R29 ;  /* 0x000000bb16047223 */ /* 0x000fe2000001001d */
[----:B------:R-:W-:-:S02]  /*125c0*/  FSEL R61, R3, -INF , !P1 ;  /* 0xff800000033d7808 */ /* 0x000fc40004800000 */
[-C--:B------:R-:W-:Y:S02]  /*125d0*/  ISETP.GE.AND P2, PT, R2, R50.reuse, PT ;  /* 0x000000320200720c */ /* 0x080fe40003f46270 */
[----:B------:R-:W-:Y:S02]  /*125e0*/  ISETP.GE.AND P1, PT, R0, R50, PT ;  /* 0x000000320000720c */ /* 0x000fe40003f26270 */
[----:B------:R-:W-:Y:S02]  /*125f0*/  FSEL R50, R4, -INF , !P6 ;  /* 0xff80000004327808 */ /* 0x000fe40007000000 */
[----:B------:R-:W-:Y:S01]  /*12600*/  ISETP.GE.AND P6, PT, R247, 0x4, PT ;  /* 0x00000004f700780c */ /* 0x000fe20003fc6270 */
[-C--:B------:R-:W-:Y:S02]  /*12610*/  FFMA.FTZ R3, R21, R187.reuse, R16 ;  /* 0x000000bb15037223 */ /* 0x080fe40000010010 */
[-C--:B------:R-:W-:Y:S02]  /*12620*/  FFMA.FTZ R0, R14, R187.reuse, R17 ;  /* 0x000000bb0e007223 */ /* 0x080fe40000010011 */
[----:B------:R-:W-:-:S02]  /*12630*/  FFMA.FTZ R2, R22, R187, R31 ;  /* 0x000000bb16027223 */ /* 0x000fc4000001001f */
[-C--:B------:R-:W-:Y:S02]  /*12640*/  FFMA.FTZ R21, R21, R187.reuse, R18 ;  /* 0x000000bb15157223 */ /* 0x080fe40000010012 */
[----:B------:R-:W-:Y:S01]  /*12650*/  FFMA.FTZ R14, R14, R187, R19 ;  /* 0x000000bb0e0e7223 */ /* 0x000fe20000010013 */
[----:B------:R-:W-:Y:S02]  /*12660*/  FSEL R59, R2, -INF , !P3 ;  /* 0xff800000023b7808 */ /* 0x000fe40005800000 */
[----:B------:R-:W-:Y:S02]  /*12670*/  FSEL R49, R3, -INF , !P5 ;  /* 0xff80000003317808 */ /* 0x000fe40006800000 */
[----:B------:R-:W-:Y:S02]  /*12680*/  FSEL R48, R0, -INF , !P4 ;  /* 0xff80000000307808 */ /* 0x000fe40006000000 */
[----:B------:R-:W-:Y:S02]  /*12690*/  FSEL R58, R21, -INF , !P2 ;  /* 0xff800000153a7808 */ /* 0x000fe40005000000 */
        /* <DEDUP_REMOVED lines=53> */
.L_x_1006:
[----:B------:R-:W-:Y:S05]  /*129f0*/  BSYNC B0 ;  /* 0x0000000000007941 */ /* 0x000fea0003800000 */
.L_x_1005:
[----:B------:R-:W0:Y:S02]  /*12a00*/  LDGDEPBAR ;  /* 0x00000000000079af */ /* 0x000e240000000000 */
.L_x_1004:
[----:B------:R-:W2:Y:S01]  /*12a10*/  LDL.LU R244, [R1+0x154] ;  /* 0x0001540001f47983 */ /* 0x000ea20000300800 */
[----:B------:R-:W-:-:S03]  /*12a20*/  FMNMX.FTZ R0, R223, R53, !PT ;  /* 0x00000035df007209 */ /* 0x000fc60007810000 */
[----:B------:R-:W3:Y:S01]  /*12a30*/  LDL.LU R229, [R1+0x128] ;  /* 0x0001280001e57983 */ /* 0x000ee20000300800 */
[----:B------:R-:W-:Y:S01]  /*12a40*/  FMNMX.FTZ R0, R69, R0, !PT ;  /* 0x0000000045007209 */ /* 0x000fe20007810000 */
[----:B------:R-:W-:Y:S01]  /*12a50*/  IMAD.MOV.U32 R228, RZ, RZ, R221 ;  /* 0x000000ffffe47224 */ /* 0x000fe200078e00dd */
[----:B-1----:R-:W-:Y:S01]  /*12a60*/  LOP3.LUT R6, R237, UR17, R190, 0x96, !PT ;  /* 0x00000011ed067c12 */ /* 0x002fe2000f8e96be */
[----:B------:R-:W-:Y:S01]  /*12a70*/  STL [R1+0x1a8], R173 ;  /* 0x0001a8ad01007387 */ /* 0x000fe20000100800 */
[----:B------:R-:W-:-:S03]  /*12a80*/  FMNMX.FTZ R0, R158, R0, !PT ;  /* 0x000000009e007209 */ /* 0x000fc60007810000 */
[----:B------:R-:W-:Y:S01]  /*12a90*/  STL [R1+0x1a4], R176 ;  /* 0x0001a4b001007387 */ /* 0x000fe20000100800 */
[----:B------:R-:W-:Y:S01]  /*12aa0*/  FMNMX.FTZ R0, R159, R0, !PT ;  /* 0x000000009f007209 */ /* 0x000fe20007810000 */
[----:B------:R-:W-:Y:S02]  /*12ab0*/  IMAD.WIDE.U32 R6, R6, -0x326172a9, RZ ;  /* 0xcd9e8d5706067825 */ /* 0x000fe400078e00ff */
        /* <DEDUP_REMOVED lines=34> */
[----:B------:R-:W-:Y:S01]  /*12ce0*/  FMNMX.FTZ R0, R169, R2, !PT ;  /* 0x00000002a9007209 */ /* 0x000fe20007810000 */
[----:B------:R-:W-:Y:S01]  /*12cf0*/  IMAD.SHL.U32 R2, R220, 0x2, RZ ;  /* 0x00000002dc027824 */ /* 0x000fe200078e00ff */
[----:B------:R-:W-:Y:S01]  /*12d00*/  FMNMX.FTZ R8, R154, R8, !PT ;  /* 0x000000089a087209 */ /* 0x000fe20007810000 */
[----:B------:R-:W-:Y:S03]  /*12d10*/  STL [R1+0x170], R178 ;  /* 0x000170b201007387 */ /* 0x000fe60000100800 */
[----:B------:R-:W-:Y:S01]  /*12d20*/  FMNMX.FTZ R8, R151, R8, !PT ;  /* 0x0000000897087209 */ /* 0x000fe20007810000 */
[----:B------:R-:W4:Y:S01]  /*12d30*/  SHFL.BFLY PT, R3, R0, 0x2, 0x1f ;  /* 0x0c401f0000037f89 */ /* 0x000f2200000e0000 */
[----:B------:R-:W-:-:S02]  /*12d40*/  LOP3.LUT R2, R191, UR37, R2, 0x96, !PT ;  /* 0x00000025bf027c12 */ /* 0x000fc4000f8e9602 */
[----:B------:R-:W-:Y:S01]  /*12d50*/  FMNMX.FTZ R8, R150, R8, !PT ;  /* 0x0000000896087209 */ /* 0x000fe20007810000 */
[----:B------:R-:W-:Y:S02]  /*12d60*/  STL [R1+0x16c], R177 ;  /* 0x00016cb101007387 */ /* 0x000fe40000100800 */
[----:B-1----:R-:W-:Y:S01]  /*12d70*/  IMAD.WIDE.U32 R186, R2, -0x326172a9, RZ ;  /* 0xcd9e8d5702ba7825 */ /* 0x002fe200078e00ff */
[----:B------:R-:W-:Y:S01]  /*12d80*/  FMNMX.FTZ R8, R149, R8, !PT ;  /* 0x0000000895087209 */ /* 0x000fe20007810000 */
[----:B------:R-:W-:Y:S03]  /*12d90*/  STL [R1+0x168], R172 ;  /* 0x000168ac01007387 */ /* 0x000fe60000100800 */
[----:B------:R-:W-:Y:S02]  /*12da0*/  FMNMX.FTZ R8, R148, R8, !PT ;  /* 0x0000000894087209 */ /* 0x000fe40007810000 */
[----:B------:R-:W-:-:S03]  /*12db0*/  LOP3.LUT R4, R7, UR16, R186, 0x96, !PT ;  /* 0x0000001007047c12 */ /* 0x000fc6000f8e96ba */
[----:B------:R-:W1:Y:S02]  /*12dc0*/  SHFL.BFLY PT, R70, R8, 0x2, 0x1f ;  /* 0x0c401f0008467f89 */ /* 0x000e6400000e0000 */
[----:B------:R-:W-:Y:S01]  /*12dd0*/  IMAD.WIDE.U32 R4, R4, -0x2daee0ad, RZ ;  /* 0xd2511f5304047825 */ /* 0x000fe200078e00ff */
[----:B----4-:R-:W-:-:S05]  /*12de0*/  FMNMX.FTZ R0, R0, R3, !PT ;  /* 0x0000000300007209 */ /* 0x010fca0007810000 */
[----:B------:R-:W4:Y:S01]  /*12df0*/  SHFL.BFLY PT, R71, R0, 0x1, 0x1f ;  /* 0x0c201f0000477f89 */ /* 0x000f2200000e0000 */
[----:B-1----:R-:W-:-:S05]  /*12e00*/  FMNMX.FTZ R70, R8, R70, !PT ;  /* 0x0000004608467209 */ /* 0x002fca0007810000 */
[----:B------:R-:W1:Y:S01]  /*12e10*/  SHFL.BFLY PT, R14, R70, 0x1, 0x1f ;  /* 0x0c201f00460e7f89 */ /* 0x000e6200000e0000 */
[----:B----4-:R-:W-:-:S04]  /*12e20*/  FMNMX.FTZ R71, R0, R71, !PT ;  /* 0x0000004700477209 */ /* 0x010fc80007810000 */
[----:B------:R-:W-:-:S04]  /*12e30*/  FSETP.NEU.FTZ.AND P4, PT, R71, -INF , PT ;  /* 0xff8000004700780b */ /* 0x000fc80003f9d000 */
[----:B------:R-:W-:Y:S02]  /*12e40*/  FSEL R26, R71, RZ, P4 ;  /* 0x000000ff471a7208 */ /* 0x000fe40002000000 */
[----:B-1----:R-:W-:-:S04]  /*12e50*/  FMNMX.FTZ R70, R70, R14, !PT ;  /* 0x0000000e46467209 */ /* 0x002fc80007810000 */
[----:B------:R-:W-:Y:S02]  /*12e60*/  FSETP.NEU.FTZ.AND P2, PT, R70, -INF , PT ;  /* 0xff8000004600780b */ /* 0x000fe40003f5d000 */
[----:B--2---:R-:W-:-:S05]  /*12e70*/  LOP3.LUT R2, R187, UR18, R244, 0x96, !PT ;  /* 0x00000012bb027c12 */ /* 0x004fca000f8e96f4 */
        /* <DEDUP_REMOVED lines=11> */
[----:B------:R-:W-:Y:S02]  /*12f30*/  FMUL.FTZ R2, R71, c[0x0][0x23c] ;  /* 0x00008f0047027a20 */ /* 0x000fe40000410000 */
[----:B------:R-:W-:-:S03]  /*12f40*/  IMAD.WIDE.U32 R8, R8, -0x326172a9, RZ ;  /* 0xcd9e8d5708087825 */ /* 0x000fc600078e00ff */
[----:B------:R-:W-:Y:S01]  /*12f50*/  FSEL R2, R2, RZ, P4 ;  /* 0x000000ff02027208 */ /* 0x000fe20002000000 */
[----:B------:R-:W-:Y:S01]  /*12f60*/  IMAD.WIDE.U32 R4, R4, -0x326172a9, RZ ;  /* 0xcd9e8d5704047825 */ /* 0x000fe200078e00ff */
[----:B------:R-:W-:-:S03]  /*12f70*/  LOP3.LUT R11, R9, UR8, R10, 0x96, !PT ;  /* 0x00000008090b7c12 */ /* 0x000fc6000f8e960a */
[--C-:B------:R-:W-:Y:S01]  /*12f80*/  FFMA.FTZ R28, R171, c[0x0][0x23c], -R2.reuse ;  /* 0x00008f00ab1c7a23 */ /* 0x100fe20000010802 */
[----:B------:R-:W-:Y:S01]  /*12f90*/  LOP3.LUT R3, R4, 0xff, RZ, 0xc0, !PT ;  /* 0x000000ff04037812 */ /* 0x000fe200078ec0ff */
[----:B------:R-:W-:Y:S01]  /*12fa0*/  FFMA.FTZ R30, R170, c[0x0][0x23c], -R2 ;  /* 0x00008f00aa1e7a23 */ /* 0x000fe20000010802 */
[----:B------:R-:W-:Y:S01]  /*12fb0*/  LOP3.LUT R8, R5, UR13, R8, 0x96, !PT ;  /* 0x0000000d05087c12 */ /* 0x000fe2000f8e9608 */
[--C-:B------:R-:W-:Y:S01]  /*12fc0*/  FFMA.FTZ R32, R169, c[0x0][0x23c], -R2.reuse ;  /* 0x00008f00a9207a23 */ /* 0x100fe20000010802 */
[----:B------:R-:W-:Y:S01]  /*12fd0*/  LOP3.LUT R13, R4, 0xffff, RZ, 0xc0, !PT ;  /* 0x0000ffff040d7812 */ /* 0x000fe200078ec0ff */
[----:B------:R-:W-:Y:S01]  /*12fe0*/  FFMA.FTZ R5, R53, c[0x0][0x23c], -R2 ;  /* 0x00008f0035057a23 */ /* 0x000fe20000010802 */
[--C-:B------:R-:W-:Y:S01]  /*12ff0*/  SHF.R.U32.HI R0, RZ, 0x18, R4.reuse ;  /* 0x00000018ff007819 */ /* 0x100fe20000011604 */
[----:B------:R-:W-:Y:S01]  /*13000*/  MUFU.EX2 R28, R28 ;  /* 0x0000001c001c7308 */ /* 0x000fe20000000800 */
[----:B------:R-:W-:Y:S02]  /*13010*/  SHF.R.U32.HI R4, RZ, 0x10, R4 ;  /* 0x00000010ff047819 */ /* 0x000fe40000011604 */
[----:B------:R-:W-:Y:S01]  /*13020*/  ISETP.GE.U32.AND P5, PT, R235, R3, PT ;  /* 0x00000003eb00720c */ /* 0x000fe20003fa6070 */
[----:B------:R-:W-:Y:S01]  /*13030*/  FFMA.FTZ R3, R69, c[0x0][0x23c], -R2 ;  /* 0x00008f0045037a23 */ /* 0x000fe20000010802 */
[----:B------:R-:W-:-:S02]  /*13040*/  LOP3.LUT R10, R4, 0xff, RZ, 0xc0, !PT ;  /* 0x000000ff040a7812 */ /* 0x000fc400078ec0ff */
[C---:B------:R-:W-:Y:S01]  /*13050*/  ISETP.GE.U32.AND P3, PT, R235.reuse, R0, PT ;  /* 0x00000000eb00720c */ /* 0x040fe20003f66070 */
[----:B------:R1:W-:Y:S01]  /*13060*/  MUFU.EX2 R196, R5 ;  /* 0x0000000500c47308 */ /* 0x0003e20000000800 */
[C---:B------:R-:W-:Y:S02]  /*13070*/  LOP3.LUT R0, R8.reuse, 0xff, RZ, 0xc0, !PT ;  /* 0x000000ff08007812 */ /* 0x040fe400078ec0ff */
[----:B------:R-:W-:Y:S02]  /*13080*/  LOP3.LUT R9, R8, 0xffff, RZ, 0xc0, !PT ;  /* 0x0000ffff08097812 */ /* 0x000fe400078ec0ff */
[C---:B------:R-:W-:Y:S02]  /*13090*/  ISETP.GE.U32.AND P0, PT, R235.reuse, R0, PT ;  /* 0x00000000eb00720c */ /* 0x040fe40003f06070 */
[----:B------:R-:W-:Y:S01]  /*130a0*/  SHF.R.U32.HI R9, RZ, 0x8, R9 ;  /* 0x00000008ff097819 */ /* 0x000fe20000011609 */
[----:B------:R2:W4:Y:S01]  /*130b0*/  MUFU.EX2 R199, R3 ;  /* 0x0000000300c77308 */ /* 0x0005220000000800 */
[----:B------:R-:W-:-:S02]  /*130c0*/  ISETP.GE.U32.AND P1, PT, R235, R10, PT ;  /* 0x0000000aeb00720c */ /* 0x000fc40003f26070 */
[----:B------:R-:W-:Y:S01]  /*130d0*/  FSEL R53, R70, RZ, P2 ;  /* 0x000000ff46357208 */ /* 0x000fe20001000000 */
[----:B-1----:R-:W-:-:S04]  /*130e0*/  IMAD.WIDE.U32 R4, R11, -0x2daee0ad, RZ ;  /* 0xd2511f530b047825 */ /* 0x002fc800078e00ff */
[----:B------:R3:W-:Y:S01]  /*130f0*/  MUFU.EX2 R188, R32 ;  /* 0x0000002000bc7308 */ /* 0x0007e20000000800 */
[----:B------:R-:W-:Y:S01]  /*13100*/  FMUL.FTZ R11, R70, c[0x0][0x23c] ;  /* 0x00008f00460b7a20 */ /* 0x000fe20000410000 */
[C---:B------:R-:W-:Y:S02]  /*13110*/  LOP3.LUT R16, R4.reuse, 0xffff, RZ, 0xc0, !PT ;  /* 0x0000ffff04107812 */ /* 0x040fe400078ec0ff */
[----:B------:R-:W-:Y:S02]  /*13120*/  LOP3.LUT R10, R4, 0xff, RZ, 0xc0, !PT ;  /* 0x000000ff040a7812 */ /* 0x000fe400078ec0ff */
[----:B------:R-:W-:Y:S02]  /*13130*/  FSEL R0, R11, RZ, P2 ;  /* 0x000000ff0b007208 */ /* 0x000fe40001000000 */
[----:B--2---:R-:W-:Y:S02]  /*13140*/  LOP3.LUT R3, R5, UR14, R12, 0x96, !PT ;  /* 0x0000000e05037c12 */ /* 0x004fe4000f8e960c */
[----:B------:R-:W-:Y:S01]  /*13150*/  SHF.R.U32.HI R12, RZ, 0x10, R4 ;  /* 0x00000010ff0c7819 */ /* 0x000fe20000011604 */
[----:B------:R-:W-:Y:S01]  /*13160*/  FFMA.FTZ R5, R44, c[0x0][0x23c], -R0 ;  /* 0x00008f002c057a23 */ /* 0x000fe20000010800 */
[----:B------:R-:W-:Y:S01]  /*13170*/  SHF.R.U32.HI R11, RZ, 0x18, R4 ;  /* 0x00000018ff0b7819 */ /* 0x000fe20000011604 */
[--C-:B------:R-:W-:Y:S01]  /*13180*/  FFMA.FTZ R29, R155, c[0x0][0x23c], -R0.reuse ;  /* 0x00008f009b1d7a23 */ /* 0x100fe20000010800 */
[----:B------:R-:W-:Y:S01]  /*13190*/  LOP3.LUT R4, R9, 0xffff, RZ, 0xc0, !PT ;  /* 0x0000ffff09047812 */ /* 0x000fe200078ec0ff */
[----:B------:R1:W-:Y:S01]  /*131a0*/  MUFU.EX2 R197, R5 ;  /* 0x0000000500c57308 */ /* 0x0003e20000000800 */
[----:B----4-:R-:W-:Y:S01]  /*131b0*/  F2FP.BF16.PACK_AB R9, R199, R196 ;  /* 0x000000c4c709723e */ /* 0x010fe200000010ff */
[--C-:B------:R-:W-:Y:S01]  /*131c0*/  FFMA.FTZ R31, R154, c[0x0][0x23c], -R0.reuse ;  /* 0x00008f009a1f7a23 */ /* 0x100fe20000010800 */
[----:B------:R-:W-:Y:S01]  /*131d0*/  ISETP.GE.U32.AND P4, PT, R235, R4, PT ;  /* 0x00000004eb00720c */ /* 0x000fe20003f86070 */
[----:B------:R-:W-:Y:S01]  /*131e0*/  FFMA.FTZ R34, R151, c[0x0][0x23c], -R0 ;  /* 0x00008f0097227a23 */ /* 0x000fe20000010800 */
[----:B------:R-:W-:Y:S01]  /*131f0*/  SHF.R.U32.HI R4, RZ, 0x18, R8 ;  /* 0x00000018ff047819 */ /* 0x000fe20000011608 */
[----:B------:R-:W-:Y:S01]  /*13200*/  FFMA.FTZ R33, R150, c[0x0][0x23c], -R0 ;  /* 0x00008f0096217a23 */ /* 0x000fe20000010800 */
[----:B------:R-:W-:Y:S01]  /*13210*/  PRMT R44, R9, 0x7632, R44 ;  /* 0x00007632092c7816 */ /* 0x000fe2000000002c */
[--C-:B------:R-:W-:Y:S01]  /*13220*/  FFMA.FTZ R35, R149, c[0x0][0x23c], -R0.reuse ;  /* 0x00008f0095237a23 */ /* 0x100fe20000010800 */
[----:B------:R-:W-:Y:S01]  /*13230*/  ISETP.GE.U32.AND P2, PT, R235, R4, PT ;  /* 0x00000004eb00720c */ /* 0x000fe20003f46070 */
[----:B------:R-:W-:Y:S01]  /*13240*/  FFMA.FTZ R37, R148, c[0x0][0x23c], -R0 ;  /* 0x00008f0094257a23 */ /* 0x000fe20000010800 */
[----:B------:R-:W-:Y:S01]  /*13250*/  SHF.R.U32.HI R4, RZ, 0x10, R8 ;  /* 0x00000010ff047819 */ /* 0x000fe20000011608 */
[----:B------:R-:W-:Y:S01]  /*13260*/  MUFU.EX2 R31, R31 ;  /* 0x0000001f001f7308 */ /* 0x000fe20000000800 */
[----:B---3--:R-:W-:-:S02]  /*13270*/  IMAD.MOV.U32 R32, RZ, RZ, R229 ;  /* 0x000000ffff207224 */ /* 0x008fc400078e00e5 */
[----:B------:R-:W-:Y:S01]  /*13280*/  LOP3.LUT R4, R4, 0xff, RZ, 0xc0, !PT ;  /* 0x000000ff04047812 */ /* 0x000fe200078ec0ff */
[----:B-1----:R-:W-:Y:S01]  /*13290*/  FFMA.FTZ R5, R45, c[0x0][0x23c], -R0 ;  /* 0x00008f002d057a23 */ /* 0x002fe20000010800 */
[----:B------:R-:W-:Y:S01]  /*132a0*/  PRMT R45, R9, 0x7610, R45 ;  /* 0x00007610092d7816 */ /* 0x000fe2000000002d */
[----:B------:R-:W-:Y:S02]  /*132b0*/  @!P4 HFMA2.BF16_V2 R17, -RZ.H0_H0, RZ.H0_H0, -R44.H0_H0 ;  /* 0x200000ffff11c231 */ /* 0x000fe4000034092c */
[----:B------:R1:W2:Y:S01]  /*132c0*/  MUFU.EX2 R198, R5 ;  /* 0x0000000500c67308 */ /* 0x0002a20000000800 */
[----:B------:R-:W-:Y:S01]  /*132d0*/  PRMT R248, R45, 0x5410, R44 ;  /* 0x000054102df87816 */ /* 0x000fe2000000002c */
[----:B------:R-:W-:Y:S01]  /*132e0*/  @!P0 HFMA2.BF16_V2 R15, -RZ.H0_H0, RZ.H0_H0, -R45.H0_H0 ;  /* 0x200000ffff0f8231 */ /* 0x000fe2000034092d */
[----:B------:R-:W-:-:S04]  /*132f0*/  @!P4 PRMT R44, R17, 0x5410, RZ ;  /* 0x00005410112cc816 */ /* 0x000fc800000000ff */
[----:B------:R-:W-:Y:S01]  /*13300*/  @!P0 PRMT R45, R15, 0x5410, RZ ;  /* 0x000054100f2d8816 */ /* 0x000fe200000000ff */
[----:B------:R3:W-:Y:S01]  /*13310*/  MUFU.EX2 R183, R29 ;  /* 0x0000001d00b77308 */ /* 0x0007e20000000800 */
[----:B------:R-:W-:Y:S02]  /*13320*/  ISETP.GE.U32.AND P0, PT, R235, R4, PT ;  /* 0x00000004eb00720c */ /* 0x000fe40003f06070 */
[----:B------:R-:W-:-:S04]  /*13330*/  SHF.R.U32.HI R4, RZ, 0x8, R13 ;  /* 0x00000008ff047819 */ /* 0x000fc8000001160d */
[----:B------:R-:W-:Y:S01]  /*13340*/  LOP3.LUT R4, R4, 0xffff, RZ, 0xc0, !PT ;  /* 0x0000ffff04047812 */ /* 0x000fe200078ec0ff */
[----:B-1----:R-:W-:Y:S01]  /*13350*/  FFMA.FTZ R5, R158, c[0x0][0x23c], -R2 ;  /* 0x00008f009e057a23 */ /* 0x002fe20000010802 */
[----:B--2---:R-:W-:Y:S01]  /*13360*/  F2FP.BF16.PACK_AB R8, R198, R197 ;  /* 0x000000c5c608723e */ /* 0x004fe200000010ff */
[----:B------:R-:W-:Y:S01]  /*13370*/  MUFU.EX2 R33, R33 ;  /* 0x0000002100217308 */ /* 0x000fe20000000800 */
[----:B------:R-:W-:Y:S01]  /*13380*/  ISETP.GE.U32.AND P4, PT, R235, R4, PT ;  /* 0x00000004eb00720c */ /* 0x000fe20003f86070 */
[----:B------:R-:W-:Y:S01]  /*13390*/  FFMA.FTZ R4, R55, c[0x0][0x23c], -R0 ;  /* 0x00008f0037047a23 */ /* 0x000fe20000010800 */
[C---:B------:R-:W-:Y:S02]  /*133a0*/  PRMT R39, R8.reuse, 0x7632, R39 ;  /* 0x0000763208277816 */ /* 0x040fe40000000027 */
[----:B------:R-:W-:Y:S01]  /*133b0*/  PRMT R38, R8, 0x7610, R38 ;  /* 0x0000761008267816 */ /* 0x000fe20000000026 */
[----:B---3--:R-:W-:Y:S02]  /*133c0*/  IMAD.MOV.U32 R29, RZ, RZ, R247 ;  /* 0x000000ffff1d7224 */ /* 0x008fe400078e00f7 */
[----:B------:R1:W-:Y:S01]  /*133d0*/  MUFU.EX2 R224, R5 ;  /* 0x0000000500e07308 */ /* 0x0003e20000000800 */
[----:B------:R-:W-:Y:S01]  /*133e0*/  @!P2 HFMA2.BF16_V2 R19, -RZ.H0_H0, RZ.H0_H0, -R39.H0_H0 ;  /* 0x200000ffff13a231 */ /* 0x000fe20000340927 */
[----:B------:R-:W-:Y:S01]  /*133f0*/  PRMT R249, R38, 0x5410, R39 ;  /* 0x0000541026f97816 */ /* 0x000fe20000000027 */
[----:B------:R-:W-:-:S03]  /*13400*/  @!P0 HFMA2.BF16_V2 R18, -RZ.H0_H0, RZ.H0_H0, -R38.H0_H0 ;  /* 0x200000ffff128231 */ /* 0x000fc60000340926 */
[----:B------:R-:W-:Y:S01]  /*13410*/  @!P2 PRMT R39, R19, 0x5410, RZ ;  /* 0x000054101327a816 */ /* 0x000fe200000000ff */
[--C-:B------:R-:W-:Y:S01]  /*13420*/  FFMA.FTZ R19, R200, c[0x0][0x23c], -R2.reuse ;  /* 0x00008f00c8137a23 */ /* 0x100fe20000010802 */
[----:B------:R-:W-:Y:S01]  /*13430*/  MUFU.EX2 R158, R4 ;  /* 0x00000004009e7308 */ /* 0x000fe20000000800 */
[C---:B------:R-:W-:Y:S02]  /*13440*/  ISETP.GE.U32.AND P2, PT, R235.reuse, R10, PT ;  /* 0x0000000aeb00720c */ /* 0x040fe40003f46070 */
[----:B------:R-:W-:Y:S02]  /*13450*/  @!P0 PRMT R38, R18, 0x5410, RZ ;  /* 0x0000541012268816 */ /* 0x000fe400000000ff */
[----:B------:R-:W-:Y:S01]  /*13460*/  ISETP.GE.U32.AND P0, PT, R235, R11, PT ;  /* 0x0000000beb00720c */ /* 0x000fe20003f06070 */
[----:B-1----:R-:W-:Y:S02]  /*13470*/  FFMA.FTZ R5, R159, c[0x0][0x23c], -R2 ;  /* 0x00008f009f057a23 */ /* 0x002fe40000010802 */
[----:B------:R-:W-:Y:S08]  /*13480*/  MUFU.EX2 R226, R19 ;  /* 0x0000001300e27308 */ /* 0x000ff00000000800 */
[----:B------:R-:W1:Y:S08]  /*13490*/  MUFU.EX2 R225, R5 ;  /* 0x0000000500e17308 */ /* 0x000e700000000800 */
[----:B------:R-:W-:Y:S01]  /*134a0*/  MUFU.EX2 R175, R37 ;  /* 0x0000002500af7308 */ /* 0x000fe20000000800 */
[----:B-1----:R-:W-:Y:S01]  /*134b0*/  F2FP.BF16.PACK_AB R4, R225, R224 ;  /* 0x000000e0e104723e */ /* 0x002fe200000010ff */
[----:B------:R-:W-:-:S03]  /*134c0*/  FFMA.FTZ R5, R54, c[0x0][0x23c], -R0 ;  /* 0x00008f0036057a23 */ /* 0x000fc60000010800 */
[----:B------:R-:W-:-:S03]  /*134d0*/  PRMT R43, R4, 0x7610, R43 ;  /* 0x00007610042b7816 */ /* 0x000fc6000000002b */
[----:B------:R1:W2:Y:S01]  /*134e0*/  MUFU.EX2 R173, R5 ;  /* 0x0000000500ad7308 */ /* 0x0002a20000000800 */
[----:B------:R-:W-:Y:S02]  /*134f0*/  PRMT R42, R4, 0x7632, R42 ;  /* 0x00007632042a7816 */ /* 0x000fe4000000002a */
[----:B------:R-:W-:Y:S01]  /*13500*/  LOP3.LUT R4, R12, 0xff, RZ, 0xc0, !PT ;  /* 0x000000ff0c047812 */ /* 0x000fe200078ec0ff */
[----:B------:R-:W-:Y:S01]  /*13510*/  @!P5 HFMA2.BF16_V2 R21, -RZ.H0_H0, RZ.H0_H0, -R43.H0_H0 ;  /* 0x200000ffff15d231 */ /* 0x000fe2000034092b */
[----:B------:R-:W-:Y:S01]  /*13520*/  PRMT R185, R43, 0x5410, R42 ;  /* 0x000054102bb97816 */ /* 0x000fe2000000002a */
[----:B------:R-:W-:Y:S01]  /*13530*/  @!P4 HFMA2.BF16_V2 R20, -RZ.H0_H0, RZ.H0_H0, -R42.H0_H0 ;  /* 0x200000ffff14c231 */ /* 0x000fe2000034092a */
[----:B------:R-:W-:Y:S02]  /*13540*/  FFMA.FTZ R12, R201, c[0x0][0x23c], -R2 ;  /* 0x00008f00c90c7a23 */ /* 0x000fe40000010802 */
[----:B------:R-:W-:Y:S01]  /*13550*/  @!P5 PRMT R43, R21, 0x5410, RZ ;  /* 0x00005410152bd816 */ /* 0x000fe200000000ff */
[----:B------:R-:W-:Y:S01]  /*13560*/  FFMA.FTZ R21, R162, c[0x0][0x23c], -R0 ;  /* 0x00008f00a2157a23 */ /* 0x000fe20000010800 */
[----:B------:R-:W-:Y:S01]  /*13570*/  ISETP.GE.U32.AND P5, PT, R235, R4, PT ;  /* 0x00000004eb00720c */ /* 0x000fe20003fa6070 */
[--C-:B------:R-:W-:Y:S01]  /*13580*/  FFMA.FTZ R4, R152, c[0x0][0x23c], -R2.reuse ;  /* 0x00008f0098047a23 */ /* 0x100fe20000010802 */
[----:B------:R-:W-:Y:S01]  /*13590*/  @!P4 PRMT R42, R20, 0x5410, RZ ;  /* 0x00005410142ac816 */ /* 0x000fe200000000ff */
[----:B------:R-:W-:Y:S01]  /*135a0*/  MUFU.EX2 R177, R12 ;  /* 0x0000000c00b17308 */ /* 0x000fe20000000800 */
[----:B-1----:R-:W-:Y:S01]  /*135b0*/  FFMA.FTZ R5, R160, c[0x0][0x23c], -R2 ;  /* 0x00008f00a0057a23 */ /* 0x002fe20000010802 */
[----:B--2---:R-:W-:-:S04]  /*135c0*/  F2FP.BF16.PACK_AB R8, R173, R158 ;  /* 0x0000009ead08723e */ /* 0x004fc800000010ff */
[C---:B------:R-:W-:Y:S02]  /*135d0*/  PRMT R41, R8.reuse, 0x7632, R41 ;  /* 0x0000763208297816 */ /* 0x040fe40000000029 */
[----:B------:R1:W-:Y:S01]  /*135e0*/  MUFU.EX2 R176, R5 ;  /* 0x0000000500b07308 */ /* 0x0003e20000000800 */
[----:B------:R-:W-:Y:S02]  /*135f0*/  PRMT R40, R8, 0x7610, R40 ;  /* 0x0000761008287816 */ /* 0x000fe40000000028 */
[----:B------:R-:W-:Y:S02]  /*13600*/  @!P3 HFMA2.BF16_V2 R22, -RZ.H0_H0, RZ.H0_H0, -R41.H0_H0 ;  /* 0x200000ffff16b231 */ /* 0x000fe40000340929 */
[----:B------:R-:W-:Y:S01]  /*13610*/  PRMT R243, R40, 0x5410, R41 ;  /* 0x0000541028f37816 */ /* 0x000fe20000000029 */
[----:B------:R-:W-:Y:S02]  /*13620*/  @!P1 HFMA2.BF16_V2 R24, -RZ.H0_H0, RZ.H0_H0, -R40.H0_H0 ;  /* 0x200000ffff189231 */ /* 0x000fe40000340928 */
[----:B------:R2:W3:Y:S01]  /*13630*/  MUFU.EX2 R174, R4 ;  /* 0x0000000400ae7308 */ /* 0x0004e20000000800 */
[----:B------:R-:W-:Y:S01]  /*13640*/  @!P3 PRMT R41, R22, 0x5410, RZ ;  /* 0x000054101629b816 */ /* 0x000fe200000000ff */
[--C-:B------:R-:W-:Y:S01]  /*13650*/  FFMA.FTZ R22, R193, c[0x0][0x23c], -R2.reuse ;  /* 0x00008f00c1167a23 */ /* 0x100fe20000010802 */
[----:B------:R-:W-:Y:S01]  /*13660*/  @!P1 PRMT R40, R24, 0x5410, RZ ;  /* 0x0000541018289816 */ /* 0x000fe200000000ff */
[----:B------:R-:W-:Y:S01]  /*13670*/  FFMA.FTZ R24, R192, c[0x0][0x23c], -R2 ;  /* 0x00008f00c0187a23 */ /* 0x000fe20000010802 */
[----:B-1----:R-:W-:-:S03]  /*13680*/  LOP3.LUT R5, R3, 0xff, RZ, 0xc0, !PT ;  /* 0x000000ff03057812 */ /* 0x002fc600078ec0ff */
[----:B------:R-:W-:Y:S01]  /*13690*/  MUFU.EX2 R250, R21 ;  /* 0x0000001500fa7308 */ /* 0x000fe20000000800 */
[----:B------:R-:W-:Y:S02]  /*136a0*/  ISETP.GE.U32.AND P4, PT, R235, R5, PT ;  /* 0x00000005eb00720c */ /* 0x000fe40003f86070 */
[----:B--2---:R-:W-:-:S05]  /*136b0*/  LOP3.LUT R4, R3, 0xffff, RZ, 0xc0, !PT ;  /* 0x0000ffff03047812 */ /* 0x004fca00078ec0ff */
[----:B------:R-:W-:Y:S01]  /*136c0*/  MUFU.EX2 R245, R24 ;  /* 0x0000001800f57308 */ /* 0x000fe20000000800 */
[----:B---3--:R-:W-:Y:S02]  /*136d0*/  F2FP.BF16.PACK_AB R5, R174, R176 ;  /* 0x000000b0ae05723e */ /* 0x008fe400000010ff */
[----:B------:R-:W-:Y:S02]  /*136e0*/  SHF.R.U32.HI R4, RZ, 0x8, R4 ;  /* 0x00000008ff047819 */ /* 0x000fe40000011604 */
[C---:B------:R-:W-:Y:S02]  /*136f0*/  PRMT R217, R5.reuse, 0x7610, R217 ;  /* 0x0000761005d97816 */ /* 0x040fe400000000d9 */
[----:B------:R-:W-:Y:S01]  /*13700*/  LOP3.LUT R4, R4, 0xffff, RZ, 0xc0, !PT ;  /* 0x0000ffff04047812 */ /* 0x000fe200078ec0ff */
[----:B------:R1:W-:Y:S01]  /*13710*/  MUFU.EX2 R184, R22 ;  /* 0x0000001600b87308 */ /* 0x0003e20000000800 */
[----:B------:R-:W-:Y:S01]  /*13720*/  PRMT R215, R5, 0x7632, R215 ;  /* 0x0000763205d77816 */ /* 0x000fe200000000d7 */
[----:B------:R-:W-:Y:S01]  /*13730*/  @!P4 HFMA2.BF16_V2 R25, -RZ.H0_H0, RZ.H0_H0, -R217.H0_H0 ;  /* 0x200000ffff19c231 */ /* 0x000fe200003409d9 */
[----:B------:R-:W-:-:S02]  /*13740*/  ISETP.GE.U32.AND P3, PT, R235, R4, PT ;  /* 0x00000004eb00720c */ /* 0x000fc40003f66070 */
[--C-:B------:R-:W-:Y:S02]  /*13750*/  SHF.R.U32.HI R4, RZ, 0x18, R3.reuse ;  /* 0x00000018ff047819 */ /* 0x100fe40000011603 */
[----:B------:R-:W-:Y:S02]  /*13760*/  SHF.R.U32.HI R3, RZ, 0x10, R3 ;  /* 0x00000010ff037819 */ /* 0x000fe40000011603 */
[----:B------:R-:W-:Y:S02]  /*13770*/  PRMT R230, R217, 0x5410, R215 ;  /* 0x00005410d9e67816 */ /* 0x000fe400000000d7 */
[----:B------:R-:W-:Y:S02]  /*13780*/  LOP3.LUT R3, R3, 0xff, RZ, 0xc0, !PT ;  /* 0x000000ff03037812 */ /* 0x000fe400078ec0ff */
[----:B------:R-:W-:Y:S01]  /*13790*/  @!P4 PRMT R217, R25, 0x5410, RZ ;  /* 0x0000541019d9c816 */ /* 0x000fe200000000ff */
[----:B------:R-:W-:Y:S01]  /*137a0*/  FFMA.FTZ R25, R189, c[0x0][0x23c], -R2 ;  /* 0x00008f00bd197a23 */ /* 0x000fe20000010802 */
[C---:B------:R-:W-:Y:S01]  /*137b0*/  ISETP.GE.U32.AND P4, PT, R235.reuse, R3, PT ;  /* 0x00000003eb00720c */ /* 0x040fe20003f86070 */
[----:B------:R-:W-:Y:S01]  /*137c0*/  @!P3 HFMA2.BF16_V2 R23, -RZ.H0_H0, RZ.H0_H0, -R215.H0_H0 ;  /* 0x200000ffff17b231 */ /* 0x000fe200003409d7 */
[----:B------:R-:W-:Y:S01]  /*137d0*/  LEA R3, R220, 0x1, 0x1 ;  /* 0x00000001dc037811 */ /* 0x000fe200078e08ff */
[----:B-1----:R-:W-:Y:S01]  /*137e0*/  IMAD.MOV.U32 R22, RZ, RZ, R186 ;  /* 0x000000ffff167224 */ /* 0x002fe200078e00ba */
[----:B------:R-:W-:Y:S01]  /*137f0*/  ISETP.GE.U32.AND P1, PT, R235, R4, PT ;  /* 0x00000004eb00720c */ /* 0x000fe20003f26070 */
[----:B------:R-:W-:Y:S01]  /*13800*/  MUFU.EX2 R186, R35 ;  /* 0x0000002300ba7308 */ /* 0x000fe20000000800 */
[----:B------:R-:W-:-:S02]  /*13810*/  LOP3.LUT R214, R3, UR37, RZ, 0x3c, !PT ;  /* 0x0000002503d67c12 */ /* 0x000fc4000f8e3cff */
[----:B------:R-:W-:Y:S02]  /*13820*/  FMNMX.FTZ R3, R233, R145, !PT ;  /* 0x00000091e9037209 */ /* 0x000fe40007810000 */
[----:B------:R-:W-:Y:S02]  /*13830*/  LOP3.LUT R14, R191, R214, RZ, 0x3c, !PT ;  /* 0x000000d6bf0e7212 */ /* 0x000fe400078e3cff */
[----:B------:R-:W-:Y:S02]  /*13840*/  FMNMX.FTZ R3, R153, R3, !PT ;  /* 0x0000000399037209 */ /* 0x000fe40007810000 */
[----:B------:R-:W-:Y:S01]  /*13850*/  @!P3 PRMT R215, R23, 0x5410, RZ ;  /* 0x0000541017d7b816 */ /* 0x000fe200000000ff */
[----:B------:R-:W-:Y:S01]  /*13860*/  IMAD.WIDE.U32 R14, R14, -0x326172a9, RZ ;  /* 0xcd9e8d570e0e7825 */ /* 0x000fe200078e00ff */
[----:B------:R-:W-:-:S03]  /*13870*/  FMNMX.FTZ R3, R144, R3, !PT ;  /* 0x0000000390037209 */ /* 0x000fc60007810000 */
[----:B------:R-:W-:Y:S01]  /*13880*/  FFMA.FTZ R23, R161, c[0x0][0x23c], -R0 ;  /* 0x00008f00a1177a23 */ /* 0x000fe20000010800 */
[----:B------:R-:W-:Y:S02]  /*13890*/  LOP3.LUT R4, R15, UR18, R244, 0x96, !PT ;  /* 0x000000120f047c12 */ /* 0x000fe4000f8e96f4 */
[----:B------:R-:W-:Y:S01]  /*138a0*/  LOP3.LUT R10, R7, UR16, R14, 0x96, !PT ;  /* 0x00000010070a7c12 */ /* 0x000fe2000f8e960e */
[----:B------:R1:W-:Y:S01]  /*138b0*/  MUFU.EX2 R227, R23 ;  /* 0x0000001700e37308 */ /* 0x0003e20000000800 */
[----:B------:R-:W-:Y:S01]  /*138c0*/  FMNMX.FTZ R3, R143, R3, !PT ;  /* 0x000000038f037209 */ /* 0x000fe20007810000 */
[----:B------:R-:W-:-:S03]  /*138d0*/  IMAD.WIDE.U32 R4, R4, -0x2daee0ad, RZ ;  /* 0xd2511f5304047825 */ /* 0x000fc600078e00ff */
[----:B------:R-:W-:Y:S01]  /*138e0*/  FMNMX.FTZ R3, R142, R3, !PT ;  /* 0x000000038e037209 */ /* 0x000fe20007810000 */
[----:B------:R-:W-:Y:S01]  /*138f0*/  IMAD.WIDE.U32 R10, R10, -0x2daee0ad, RZ ;  /* 0xd2511f530a0a7825 */ /* 0x000fe200078e00ff */
[----:B------:R-:W-:Y:S02]  /*13900*/  LOP3.LUT R5, R5, UR15, R236, 0x96, !PT ;  /* 0x0000000f05057c12 */ /* 0x000fe4000f8e96ec */
[----:B------:R-:W-:Y:S02]  /*13910*/  FMNMX.FTZ R3, R67, R3, !PT ;  /* 0x0000000343037209 */ /* 0x000fe40007810000 */
[----:B------:R-:W-:Y:S01]  /*13920*/  LOP3.LUT R8, R11, UR11, R4, 0x96, !PT ;  /* 0x0000000b0b087c12 */ /* 0x000fe2000f8e9604 */
[----:B------:R-:W-:Y:S01]  /*13930*/  IMAD.WIDE.U32 R4, R5, -0x326172a9, RZ ;  /* 0xcd9e8d5705047825 */ /* 0x000fe200078e00ff */
[----:B------:R-:W-:-:S03]  /*13940*/  FMNMX.FTZ R3, R66, R3, !PT ;  /* 0x0000000342037209 */ /* 0x000fc60007810000 */
[----:B------:R-:W-:Y:S01]  /*13950*/  IMAD.WIDE.U32 R8, R8, -0x326172a9, RZ ;  /* 0xcd9e8d5708087825 */ /* 0x000fe200078e00ff */
[----:B------:R-:W-:Y:S02]  /*13960*/  LOP3.LUT R5, R5, UR12, R6, 0x96, !PT ;  /* 0x0000000c05057c12 */ /* 0x000fe4000f8e9606 */
[----:B------:R-:W-:Y:S01]  /*13970*/  FMNMX.FTZ R3, R65, R3, !PT ;  /* 0x0000000341037209 */ /* 0x000fe20007810000 */
[----:B-1----:R-:W-:Y:S01]  /*13980*/  IMAD.MOV.U32 R23, RZ, RZ, R187 ;  /* 0x000000ffff177224 */ /* 0x002fe200078e00bb */
[----:B------:R-:W-:Y:S01]  /*13990*/  LOP3.LUT R6, R9, UR10, R4, 0x96, !PT ;  /* 0x0000000a09067c12 */ /* 0x000fe2000f8e9604 */
[----:B------:R-:W-:Y:S01]  /*139a0*/  IMAD.WIDE.U32 R4, R5, -0x2daee0ad, RZ ;  /* 0xd2511f5305047825 */ /* 0x000fe200078e00ff */
[----:B------:R-:W-:Y:S01]  /*139b0*/  FMNMX.FTZ R3, R62, R3, !PT ;  /* 0x000000033e037209 */ /* 0x000fe20007810000 */
[----:B------:R1:W-:Y:S02]  /*139c0*/  MUFU.EX2 R187, R30 ;  /* 0x0000001e00bb7308 */ /* 0x0003e40000000800 */
[----:B------:R-:W-:Y:S01]  /*139d0*/  IMAD.MOV.U32 R35, RZ, RZ, R23 ;  /* 0x000000ffff237224 */ /* 0x000fe200078e0017 */
        /* <DEDUP_REMOVED lines=12> */
[----:B------:R-:W-:Y:S01]  /*13aa0*/  FMNMX.FTZ R5, R51, R5, !PT ;  /* 0x0000000533057209 */ /* 0x000fe20007810000 */
[----:B-1----:R-:W-:-:S02]  /*13ab0*/  IMAD.MOV.U32 R30, RZ, RZ, R244 ;  /* 0x000000ffff1e7224 */ /* 0x002fc400078e00f4 */
[----:B------:R1:W3:Y:S01]  /*13ac0*/  MUFU.EX2 R160, R4 ;  /* 0x0000000400a07308 */ /* 0x0002e20000000800 */
[----:B--2---:R-:W-:-:S07]  /*13ad0*/  SHF.R.U32.HI R3, RZ, 0x8, R16 ;  /* 0x00000008ff037819 */ /* 0x004fce0000011610 */
[----:B------:R2:W-:Y:S01]  /*13ae0*/  MUFU.EX2 R155, R11 ;  /* 0x0000000b009b7308 */ /* 0x0005e20000000800 */
[----:B------:R-:W-:Y:S02]  /*13af0*/  LOP3.LUT R3, R3, 0xffff, RZ, 0xc0, !PT ;  /* 0x0000ffff03037812 */ /* 0x000fe400078ec0ff */
[----:B-1----:R-:W-:Y:S02]  /*13b00*/  FMNMX.FTZ R4, R50, R5, !PT ;  /* 0x0000000532047209 */ /* 0x002fe40007810000 */
        /* <DEDUP_REMOVED lines=32> */
[----:B------:R-:W-:Y:S01]  /*13d10*/  FMNMX.FTZ R2, R73, R2, !PT ;  /* 0x0000000249027209 */ /* 0x000fe20007810000 */
[----:B------:R-:W-:Y:S03]  /*13d20*/  MUFU.EX2 R251, R9 ;  /* 0x0000000900fb7308 */ /* 0x000fe60000000800 */
        /* <DEDUP_REMOVED lines=11> */
[----:B------:R-:W-:Y:S01]  /*13de0*/  FMUL.FTZ R6, R6, c[0x0][0x23c] ;  /* 0x00008f0006067a20 */ /* 0x000fe20000410000 */
[----:B--2---:R-:W-:-:S02]  /*13df0*/  FSEL R11, R69, RZ, P1 ;  /* 0x000000ff450b7208 */ /* 0x004fc40000800000 */
[----:B------:R-:W-:Y:S01]  /*13e00*/  FSEL R0, R0, RZ, P1 ;  /* 0x000000ff00007208 */ /* 0x000fe20000800000 */
[----:B------:R-:W1:Y:S02]  /*13e10*/  SHFL.BFLY PT, R2, R68, 0x2, 0x1f ;  /* 0x0c401f0044027f89 */ /* 0x000e6400000e0000 */
[----:B------:R-:W-:Y:S02]  /*13e20*/  MUFU.EX2 R6, R6 ;  /* 0x0000000600067308 */ /* 0x000fe40000000800 */
[--C-:B------:R-:W-:Y:S02]  /*13e30*/  FFMA.FTZ R27, R153, c[0x0][0x23c], -R0.reuse ;  /* 0x00008f00991b7a23 */ /* 0x100fe40000010800 */
[--C-:B------:R-:W-:Y:S02]  /*13e40*/  FFMA.FTZ R26, R145, c[0x0][0x23c], -R0.reuse ;  /* 0x00008f00911a7a23 */ /* 0x100fe40000010800 */
[--C-:B------:R-:W-:Y:S02]  /*13e50*/  FFMA.FTZ R46, R144, c[0x0][0x23c], -R0.reuse ;  /* 0x00008f00902e7a23 */ /* 0x100fe40000010800 */
[----:B------:R-:W2:Y:S01]  /*13e60*/  MUFU.EX2 R153, R8 ;  /* 0x0000000800997308 */ /* 0x000ea20000000800 */
[----:B------:R-:W-:-:S02]  /*13e70*/  FFMA.FTZ R47, R143, c[0x0][0x23c], -R0 ;  /* 0x00008f008f2f7a23 */ /* 0x000fc40000010800 */
[--C-:B------:R-:W-:Y:S02]  /*13e80*/  FFMA.FTZ R54, R142, c[0x0][0x23c], -R0.reuse ;  /* 0x00008f008e367a23 */ /* 0x100fe40000010800 */
[--C-:B------:R-:W-:Y:S02]  /*13e90*/  FFMA.FTZ R55, R67, c[0x0][0x23c], -R0.reuse ;  /* 0x00008f0043377a23 */ /* 0x100fe40000010800 */
[--C-:B------:R-:W-:Y:S01]  /*13ea0*/  FFMA.FTZ R148, R66, c[0x0][0x23c], -R0.reuse ;  /* 0x00008f0042947a23 */ /* 0x100fe20000010800 */
[----:B------:R-:W-:Y:S01]  /*13eb0*/  MUFU.EX2 R26, R26 ;  /* 0x0000001a001a7308 */ /* 0x000fe20000000800 */
[--C-:B------:R-:W-:Y:S02]  /*13ec0*/  FFMA.FTZ R149, R65, c[0x0][0x23c], -R0.reuse ;  /* 0x00008f0041957a23 */ /* 0x100fe40000010800 */
[--C-:B------:R-:W-:Y:S02]  /*13ed0*/  FFMA.FTZ R150, R62, c[0x0][0x23c], -R0.reuse ;  /* 0x00008f003e967a23 */ /* 0x100fe40000010800 */
[--C-:B------:R-:W-:Y:S01]  /*13ee0*/  FFMA.FTZ R151, R60, c[0x0][0x23c], -R0.reuse ;  /* 0x00008f003c977a23 */ /* 0x100fe20000010800 */
[----:B-1----:R-:W-:Y:S01]  /*13ef0*/  FMNMX.FTZ R68, R68, R2, !PT ;  /* 0x0000000244447209 */ /* 0x002fe20007810000 */
[--C-:B------:R-:W-:Y:S01]  /*13f00*/  FFMA.FTZ R152, R56, c[0x0][0x23c], -R0.reuse ;  /* 0x00008f0038987a23 */ /* 0x100fe20000010800 */
[----:B--2---:R-:W-:Y:S01]  /*13f10*/  F2FP.BF16.PACK_AB R2, R251, R153 ;  /* 0x00000099fb02723e */ /* 0x004fe200000010ff */
[--C-:B------:R-:W-:Y:S01]  /*13f20*/  FFMA.FTZ R218, R52, c[0x0][0x23c], -R0.reuse ;  /* 0x00008f0034da7a23 */ /* 0x100fe20000010800 */
[----:B------:R-:W-:Y:S01]  /*13f30*/  LOP3.LUT R8, R4, 0xffff, RZ, 0xc0, !PT ;  /* 0x0000ffff04087812 */ /* 0x000fe200078ec0ff */
[--C-:B------:R-:W-:Y:S01]  /*13f40*/  FFMA.FTZ R219, R51, c[0x0][0x23c], -R0.reuse ;  /* 0x00008f0033db7a23 */ /* 0x100fe20000010800 */
[----:B------:R-:W1:Y:S01]  /*13f50*/  SHFL.BFLY PT, R7, R68, 0x1, 0x1f ;  /* 0x0c201f0044077f89 */ /* 0x000e6200000e0000 */
[--C-:B------:R-:W-:Y:S01]  /*13f60*/  FFMA.FTZ R221, R50, c[0x0][0x23c], -R0.reuse ;  /* 0x00008f0032dd7a23 */ /* 0x100fe20000010800 */
[C---:B------:R-:W-:Y:S01]  /*13f70*/  PRMT R209, R2.reuse, 0x7610, R209 ;  /* 0x0000761002d17816 */ /* 0x040fe200000000d1 */
[----:B------:R-:W-:Y:S01]  /*13f80*/  FFMA.FTZ R222, R49, c[0x0][0x23c], -R0 ;  /* 0x00008f0031de7a23 */ /* 0x000fe20000010800 */
[----:B------:R-:W-:Y:S01]  /*13f90*/  PRMT R208, R2, 0x7632, R208 ;  /* 0x0000763202d07816 */ /* 0x000fe200000000d0 */
[----:B------:R-:W-:Y:S01]  /*13fa0*/  FFMA.FTZ R223, R48, c[0x0][0x23c], -R0 ;  /* 0x00008f0030df7a23 */ /* 0x000fe20000010800 */
[----:B------:R-:W-:Y:S01]  /*13fb0*/  F2FP.BF16.PACK_AB R0, R155, R154 ;  /* 0x0000009a9b00723e */ /* 0x000fe200000010ff */
[----:B------:R-:W-:Y:S01]  /*13fc0*/  @!P5 HFMA2.BF16_V2 R62, -RZ.H0_H0, RZ.H0_H0, -R209.H0_H0 ;  /* 0x200000ffff3ed231 */ /* 0x000fe200003409d1 */
[----:B------:R-:W-:Y:S01]  /*13fd0*/  PRMT R232, R209, 0x5410, R208 ;  /* 0x00005410d1e87816 */ /* 0x000fe200000000d0 */
[----:B------:R-:W-:Y:S01]  /*13fe0*/  @!P0 HFMA2.BF16_V2 R60, -RZ.H0_H0, RZ.H0_H0, -R208.H0_H0 ;  /* 0x200000ffff3c8231 */ /* 0x000fe200003409d0 */
[----:B------:R-:W-:Y:S01]  /*13ff0*/  PRMT R211, R0, 0x7610, R211 ;  /* 0x0000761000d37816 */ /* 0x000fe200000000d3 */
[-C--:B------:R-:W-:Y:S01]  /*14000*/  FFMA.FTZ R238, R238, R6.reuse, R196 ;  /* 0x00000006eeee7223 */ /* 0x080fe200000100c4 */
[----:B------:R-:W-:Y:S01]  /*14010*/  PRMT R210, R0, 0x7632, R210 ;  /* 0x0000763200d27816 */ /* 0x000fe200000000d2 */
[----:B------:R-:W-:Y:S01]  /*14020*/  MUFU.EX2 R27, R27 ;  /* 0x0000001b001b7308 */ /* 0x000fe20000000800 */
[----:B------:R-:W-:Y:S01]  /*14030*/  LOP3.LUT R0, R3, 0xff, RZ, 0xc0, !PT ;  /* 0x000000ff03007812 */ /* 0x000fe200078ec0ff */
[----:B------:R-:W-:Y:S01]  /*14040*/  @!P2 HFMA2.BF16_V2 R48, -RZ.H0_H0, RZ.H0_H0, -R211.H0_H0 ;  /* 0x200000ffff30a231 */ /* 0x000fe200003409d3 */
[----:B------:R-:W-:Y:S01]  /*14050*/  PRMT R252, R211, 0x5410, R210 ;  /* 0x00005410d3fc7816 */ /* 0x000fe200000000d2 */
[----:B------:R-:W-:Y:S01]  /*14060*/  @!P3 HFMA2.BF16_V2 R56, -RZ.H0_H0, RZ.H0_H0, -R210.H0_H0 ;  /* 0x200000ffff38b231 */ /* 0x000fe200003409d2 */
[----:B------:R-:W-:Y:S01]  /*14070*/  @!P5 PRMT R209, R62, 0x5410, RZ ;  /* 0x000054103ed1d816 */ /* 0x000fe200000000ff */
[----:B------:R-:W-:Y:S01]  /*14080*/  FADD.FTZ R238, R199, R238 ;  /* 0x000000eec7ee7221 */ /* 0x000fe20000010000 */
[----:B------:R-:W-:Y:S01]  /*14090*/  @!P2 PRMT R211, R48, 0x5410, RZ ;  /* 0x0000541030d3a816 */ /* 0x000fe200000000ff */
[----:B------:R-:W-:Y:S01]  /*140a0*/  FMUL.FTZ R229, R125, R6 ;  /* 0x000000067de57220 */ /* 0x000fe20000410000 */
[C---:B------:R-:W-:Y:S01]  /*140b0*/  ISETP.GE.U32.AND P2, PT, R235.reuse, R0, PT ;  /* 0x00000000eb00720c */ /* 0x040fe20003f46070 */
[----:B------:R-:W-:Y:S01]  /*140c0*/  FADD.FTZ R21, R224, R238 ;  /* 0x000000eee0157221 */ /* 0x000fe20000010000 */
[--C-:B------:R-:W-:Y:S01]  /*140d0*/  SHF.R.U32.HI R0, RZ, 0x18, R3.reuse ;  /* 0x00000018ff007819 */ /* 0x100fe20000011603 */
[----:B------:R-:W-:Y:S01]  /*140e0*/  IMAD.MOV.U32 R238, RZ, RZ, R28 ;  /* 0x000000ffffee7224 */ /* 0x000fe200078e001c */
[----:B------:R-:W-:Y:S01]  /*140f0*/  @!P3 PRMT R210, R56, 0x5410, RZ ;  /* 0x0000541038d2b816 */ /* 0x000fe200000000ff */
[----:B------:R2:W-:Y:S01]  /*14100*/  MUFU.EX2 R28, R34 ;  /* 0x00000022001c7308 */ /* 0x0005e20000000800 */
[----:B------:R-:W-:Y:S01]  /*14110*/  ISETP.GE.U32.AND P3, PT, R235, R0, PT ;  /* 0x00000000eb00720c */ /* 0x000fe20003f66070 */
[----:B------:R-:W-:Y:S01]  /*14120*/  FMUL.FTZ R244, R116, R6 ;  /* 0x0000000674f47220 */ /* 0x000fe20000410000 */
[----:B------:R-:W-:Y:S01]  /*14130*/  SHF.R.U32.HI R0, RZ, 0x10, R3 ;  /* 0x00000010ff007819 */ /* 0x000fe20000011603 */
[----:B------:R-:W-:Y:S01]  /*14140*/  FADD.FTZ R3, R242, -R53 ;  /* 0x80000035f2037221 */ /* 0x000fe20000010000 */
[----:B-1----:R-:W-:Y:S01]  /*14150*/  FMNMX.FTZ R68, R68, R7, !PT ;  /* 0x0000000744447209 */ /* 0x002fe20007810000 */
[----:B------:R-:W-:Y:S01]  /*14160*/  IMAD.MOV.U32 R242, RZ, RZ, R230 ;  /* 0x000000fffff27224 */ /* 0x000fe200078e00e6 */
[----:B------:R-:W-:Y:S01]  /*14170*/  LOP3.LUT R0, R0, 0xff, RZ, 0xc0, !PT ;  /* 0x000000ff00007812 */ /* 0x000fe200078ec0ff */
[----:B------:R-:W-:Y:S01]  /*14180*/  FMUL.FTZ R3, R3, c[0x0][0x23c] ;  /* 0x00008f0003037a20 */ /* 0x000fe20000410000 */
[----:B------:R-:W-:Y:S01]  /*14190*/  @!P0 PRMT R208, R60, 0x5410, RZ ;  /* 0x000054103cd08816 */ /* 0x000fe200000000ff */
[----:B------:R-:W-:Y:S01]  /*141a0*/  IMAD.MOV.U32 R230, RZ, RZ, R228 ;  /* 0x000000ffffe67224 */ /* 0x000fe200078e00e4 */
[----:B------:R-:W-:Y:S01]  /*141b0*/  ISETP.GE.U32.AND P5, PT, R235, R0, PT ;  /* 0x00000000eb00720c */ /* 0x000fe20003fa6070 */
[C---:B------:R-:W-:Y:S01]  /*141c0*/  FMUL.FTZ R0, R68.reuse, c[0x0][0x23c] ;  /* 0x00008f0044007a20 */ /* 0x040fe20000410000 */
[----:B------:R-:W-:Y:S01]  /*141d0*/  FSETP.NEU.FTZ.AND P0, PT, R68, -INF , PT ;  /* 0xff8000004400780b */ /* 0x000fe20003f1d000 */
[-C--:B------:R-:W-:Y:S01]  /*141e0*/  FMUL.FTZ R228, R124, R6.reuse ;  /* 0x000000067ce47220 */ /* 0x080fe20000410000 */
[----:B------:R-:W-:Y:S01]  /*141f0*/  LOP3.LUT R2, R4, 0xff, RZ, 0xc0, !PT ;  /* 0x000000ff04027812 */ /* 0x000fe200078ec0ff */
[----:B--2---:R-:W-:Y:S01]  /*14200*/  IMAD.MOV.U32 R34, RZ, RZ, R22 ;  /* 0x000000ffff227224 */ /* 0x004fe200078e0016 */
[----:B------:R-:W-:Y:S01]  /*14210*/  FSEL R0, R0, RZ, P0 ;  /* 0x000000ff00007208 */ /* 0x000fe20000000000 */
[----:B------:R-:W-:Y:S01]  /*14220*/  FMUL.FTZ R101, R101, R6 ;  /* 0x0000000665657220 */ /* 0x000fe20000410000 */
[----:B------:R-:W-:Y:S01]  /*14230*/  ISETP.GE.U32.AND P1, PT, R235, R2, PT ;  /* 0x00000002eb00720c */ /* 0x000fe20003f26070 */
[----:B------:R-:W-:Y:S01]  /*14240*/  FMUL.FTZ R23, R84, R6 ;  /* 0x0000000654177220 */ /* 0x000fe20000410000 */
[----:B------:R-:W-:Y:S01]  /*14250*/  SHF.R.U32.HI R2, RZ, 0x18, R4 ;  /* 0x00000018ff027819 */ /* 0x000fe20000011604 */
[----:B------:R-:W-:Y:S01]  /*14260*/  FFMA.FTZ R48, R147, c[0x0][0x23c], -R0 ;  /* 0x00008f0093307a23 */ /* 0x000fe20000010800 */
[----:B------:R-:W-:Y:S01]  /*14270*/  SHF.R.U32.HI R5, RZ, 0x10, R4 ;  /* 0x00000010ff057819 */ /* 0x000fe20000011604 */
[--C-:B------:R-:W-:Y:S01]  /*14280*/  FFMA.FTZ R53, R146, c[0x0][0x23c], -R0.reuse ;  /* 0x00008f0092357a23 */ /* 0x100fe20000010800 */
[----:B------:R-:W-:Y:S01]  /*14290*/  FSEL R17, R68, RZ, P0 ;  /* 0x000000ff44117208 */ /* 0x000fe20000000000 */
[--C-:B------:R-:W-:Y:S01]  /*142a0*/  FFMA.FTZ R12, R194, c[0x0][0x23c], -R0.reuse ;  /* 0x00008f00c20c7a23 */ /* 0x100fe20000010800 */
[----:B------:R1:W2:Y:S01]  /*142b0*/  MUFU.EX2 R4, R3 ;  /* 0x0000000300047308 */ /* 0x0002a20000000800 */
[--C-:B------:R-:W-:Y:S01]  /*142c0*/  FFMA.FTZ R13, R195, c[0x0][0x23c], -R0.reuse ;  /* 0x00008f00c30d7a23 */ /* 0x100fe20000010800 */
[----:B------:R-:W-:Y:S01]  /*142d0*/  ISETP.GE.U32.AND P0, PT, R235, R2, PT ;  /* 0x00000002eb00720c */ /* 0x000fe20003f06070 */
[----:B------:R-:W-:-:S02]  /*142e0*/  FFMA.FTZ R16, R167, c[0x0][0x23c], -R0 ;  /* 0x00008f00a7107a23 */ /* 0x000fc40000010800 */
[--C-:B------:R-:W-:Y:S02]  /*142f0*/  FFMA.FTZ R18, R166, c[0x0][0x23c], -R0.reuse ;  /* 0x00008f00a6127a23 */ /* 0x100fe40000010800 */
[--C-:B------:R-:W-:Y:S01]  /*14300*/  FFMA.FTZ R19, R165, c[0x0][0x23c], -R0.reuse ;  /* 0x00008f00a5137a23 */ /* 0x100fe20000010800 */
[----:B------:R-:W-:Y:S01]  /*14310*/  MUFU.EX2 R12, R12 ;  /* 0x0000000c000c7308 */ /* 0x000fe20000000800 */
[--C-:B------:R-:W-:Y:S02]  /*14320*/  FFMA.FTZ R20, R164, c[0x0][0x23c], -R0.reuse ;  /* 0x00008f00a4147a23 */ /* 0x100fe40000010800 */
[--C-:B------:R-:W-:Y:S02]  /*14330*/  FFMA.FTZ R56, R73, c[0x0][0x23c], -R0.reuse ;  /* 0x00008f0049387a23 */ /* 0x100fe40000010800 */
[--C-:B------:R-:W-:Y:S02]  /*14340*/  FFMA.FTZ R60, R72, c[0x0][0x23c], -R0.reuse ;  /* 0x00008f00483c7a23 */ /* 0x100fe40000010800 */
[--C-:B------:R-:W-:Y:S01]  /*14350*/  FFMA.FTZ R62, R64, c[0x0][0x23c], -R0.reuse ;  /* 0x00008f00403e7a23 */ /* 0x100fe20000010800 */
[----:B------:R-:W-:Y:S01]  /*14360*/  MUFU.EX2 R13, R13 ;  /* 0x0000000d000d7308 */ /* 0x000fe20000000800 */
[----:B------:R-:W-:-:S02]  /*14370*/  FFMA.FTZ R146, R63, c[0x0][0x23c], -R0 ;  /* 0x00008f003f927a23 */ /* 0x000fc40000010800 */
[--C-:B------:R-:W-:Y:S02]  /*14380*/  FFMA.FTZ R147, R61, c[0x0][0x23c], -R0.reuse ;  /* 0x00008f003d937a23 */ /* 0x100fe40000010800 */
[--C-:B------:R-:W-:Y:S02]  /*14390*/  FFMA.FTZ R206, R59, c[0x0][0x23c], -R0.reuse ;  /* 0x00008f003bce7a23 */ /* 0x100fe40000010800 */
[--C-:B------:R-:W-:Y:S01]  /*143a0*/  FFMA.FTZ R207, R58, c[0x0][0x23c], -R0.reuse ;  /* 0x00008f003acf7a23 */ /* 0x100fe20000010800 */
[----:B------:R-:W-:Y:S01]  /*143b0*/  MUFU.EX2 R16, R16 ;  /* 0x0000001000107308 */ /* 0x000fe20000000800 */
[----:B------:R-:W-:Y:S01]  /*143c0*/  FFMA.FTZ R216, R57, c[0x0][0x23c], -R0 ;  /* 0x00008f0039d87a23 */ /* 0x000fe20000010800 */
[----:B------:R-:W-:Y:S01]  /*143d0*/  F2FP.BF16.PACK_AB R0, R226, R177 ;  /* 0x000000b1e200723e */ /* 0x000fe200000010ff */
[----:B-1----:R-:W-:-:S03]  /*143e0*/  IMAD.WIDE.U32 R2, R36, -0x2daee0ad, RZ ;  /* 0xd2511f5324027825 */ /* 0x002fc600078e00ff */
[C---:B------:R-:W-:Y:S01]  /*143f0*/  PRMT R205, R0.reuse, 0x7610, R205 ;  /* 0x0000761000cd7816 */ /* 0x040fe200000000cd */
[----:B------:R-:W-:Y:S01]  /*14400*/  IMAD.MOV.U32 R36, RZ, RZ, R245 ;  /* 0x000000ffff247224 */ /* 0x000fe200078e00f5 */
[----:B------:R-:W-:Y:S01]  /*14410*/  PRMT R204, R0, 0x7632, R204 ;  /* 0x0000763200cc7816 */ /* 0x000fe200000000cc */
[----:B--2---:R-:W-:Y:S01]  /*14420*/  FFMA.FTZ R239, R239, R4, R197 ;  /* 0x00000004efef7223 */ /* 0x004fe200000100c5 */
[----:B------:R-:W-:Y:S01]  /*14430*/  LOP3.LUT R0, R5, 0xff, RZ, 0xc0, !PT ;  /* 0x000000ff05007812 */ /* 0x000fe200078ec0ff */
[----:B------:R-:W-:Y:S01]  /*14440*/  @!P2 HFMA2.BF16_V2 R52, -RZ.H0_H0, RZ.H0_H0, -R205.H0_H0 ;  /* 0x200000ffff34a231 */ /* 0x000fe200003409cd */
[----:B------:R-:W-:Y:S01]  /*14450*/  PRMT R181, R205, 0x5410, R204 ;  /* 0x00005410cdb57816 */ /* 0x000fe200000000cc */
[----:B------:R-:W-:Y:S01]  /*14460*/  @!P4 HFMA2.BF16_V2 R58, -RZ.H0_H0, RZ.H0_H0, -R204.H0_H0 ;  /* 0x200000ffff3ac231 */ /* 0x000fe200003409cc */
[----:B------:R-:W-:Y:S01]  /*14470*/  LOP3.LUT R5, R2, 0xff, RZ, 0xc0, !PT ;  /* 0x000000ff02057812 */ /* 0x000fe200078ec0ff */
[----:B------:R-:W-:Y:S01]  /*14480*/  FADD.FTZ R239, R198, R239 ;  /* 0x000000efc6ef7221 */ /* 0x000fe20000010000 */
[----:B------:R-:W-:Y:S01]  /*14490*/  @!P2 PRMT R205, R52, 0x5410, RZ ;  /* 0x0000541034cda816 */ /* 0x000fe200000000ff */
[----:B------:R-:W-:Y:S01]  /*144a0*/  MUFU.EX2 R18, R18 ;  /* 0x0000001200127308 */ /* 0x000fe20000000800 */
[----:B------:R-:W-:Y:S01]  /*144b0*/  ISETP.GE.U32.AND P2, PT, R235, R0, PT ;  /* 0x00000000eb00720c */ /* 0x000fe20003f46070 */
[----:B------:R-:W-:Y:S01]  /*144c0*/  FMUL.FTZ R246, R118, R4 ;  /* 0x0000000476f67220 */ /* 0x000fe20000410000 */
[----:B------:R-:W-:Y:S01]  /*144d0*/  LOP3.LUT R0, R3, UR14, R10, 0x96, !PT ;  /* 0x0000000e03007c12 */ /* 0x000fe2000f8e960a */
[----:B------:R-:W-:Y:S01]  /*144e0*/  FMUL.FTZ R245, R117, R6 ;  /* 0x0000000675f57220 */ /* 0x000fe20000410000 */
[----:B------:R-:W-:Y:S01]  /*144f0*/  LOP3.LUT R10, R2, 0xffff, RZ, 0xc0, !PT ;  /* 0x0000ffff020a7812 */ /* 0x000fe200078ec0ff */
[----:B------:R-:W-:Y:S01]  /*14500*/  IMAD.MOV.U32 R118, RZ, RZ, R32 ;  /* 0x000000ffff767224 */ /* 0x000fe200078e0020 */
[--C-:B------:R-:W-:Y:S01]  /*14510*/  SHF.R.U32.HI R9, RZ, 0x10, R2.reuse ;  /* 0x00000010ff097819 */ /* 0x100fe20000011602 */
[----:B------:R-:W1:Y:S01]  /*14520*/  MUFU.EX2 R52, R25 ;  /* 0x0000001900347308 */ /* 0x000e620000000800 */
[----:B------:R-:W-:Y:S01]  /*14530*/  SHF.R.U32.HI R7, RZ, 0x18, R2 ;  /* 0x00000018ff077819 */ /* 0x000fe20000011602 */
[----:B------:R-:W-:Y:S01]  /*14540*/  IMAD.MOV.U32 R117, RZ, RZ, R230 ;  /* 0x000000ffff757224 */ /* 0x000fe200078e00e6 */
[----:B------:R-:W-:Y:S01]  /*14550*/  SHF.R.U32.HI R2, RZ, 0x8, R8 ;  /* 0x00000008ff027819 */ /* 0x000fe20000011608 */
[----:B------:R-:W-:Y:S01]  /*14560*/  FADD.FTZ R8, R158, R239 ;  /* 0x000000ef9e087221 */ /* 0x000fe20000010000 */
[----:B------:R-:W-:Y:S01]  /*14570*/  F2FP.BF16.PACK_AB R3, R227, R250 ;  /* 0x000000fae303723e */ /* 0x000fe200000010ff */
[----:B------:R-:W-:Y:S01]  /*14580*/  FMUL.FTZ R22, R85, R6 ;  /* 0x0000000655167220 */ /* 0x000fe20000410000 */
[----:B------:R-:W-:Y:S01]  /*14590*/  LOP3.LUT R2, R2, 0xffff, RZ, 0xc0, !PT ;  /* 0x0000ffff02027812 */ /* 0x000fe200078ec0ff */
[----:B------:R-:W-:Y:S01]  /*145a0*/  MUFU.EX2 R19, R19 ;  /* 0x0000001300137308 */ /* 0x000fe20000000800 */
[----:B------:R-:W-:Y:S01]  /*145b0*/  PRMT R202, R3, 0x7610, R202 ;  /* 0x0000761003ca7816 */ /* 0x000fe200000000ca */
[----:B------:R-:W-:Y:S01]  /*145c0*/  IMAD.MOV.U32 R32, RZ, RZ, R185 ;  /* 0x000000ffff207224 */ /* 0x000fe200078e00b9 */
[----:B------:R-:W-:Y:S01]  /*145d0*/  @!P4 PRMT R204, R58, 0x5410, RZ ;  /* 0x000054103accc816 */ /* 0x000fe200000000ff */
[----:B------:R-:W-:Y:S01]  /*145e0*/  FMUL.FTZ R230, R126, R4 ;  /* 0x000000047ee67220 */ /* 0x000fe20000410000 */
[----:B------:R-:W-:Y:S01]  /*145f0*/  ISETP.GE.U32.AND P4, PT, R235, R2, PT ;  /* 0x00000002eb00720c */ /* 0x000fe20003f86070 */
[----:B------:R-:W-:Y:S01]  /*14600*/  @!P5 HFMA2.BF16_V2 R61, -RZ.H0_H0, RZ.H0_H0, -R202.H0_H0 ;  /* 0x200000ffff3dd231 */ /* 0x000fe200003409ca */
[----:B------:R-:W-:Y:S01]  /*14610*/  SHF.R.U32.HI R2, RZ, 0x10, R0 ;  /* 0x00000010ff027819 */ /* 0x000fe20000011600 */
[----:B-1----:R-:W-:Y:S01]  /*14620*/  IMAD.MOV.U32 R224, RZ, RZ, R52 ;  /* 0x000000ffffe07224 */ /* 0x002fe200078e0034 */
[----:B------:R-:W-:Y:S01]  /*14630*/  PRMT R203, R3, 0x7632, R203 ;  /* 0x0000763203cb7816 */ /* 0x000fe200000000cb */
[----:B------:R-:W-:Y:S01]  /*14640*/  MUFU.EX2 R20, R20 ;  /* 0x0000001400147308 */ /* 0x000fe20000000800 */
[----:B------:R-:W-:Y:S01]  /*14650*/  LOP3.LUT R2, R2, 0xff, RZ, 0xc0, !PT ;  /* 0x000000ff02027812 */ /* 0x000fe200078ec0ff */
[----:B------:R-:W-:Y:S01]  /*14660*/  IMAD.MOV.U32 R52, RZ, RZ, R231 ;  /* 0x000000ffff347224 */ /* 0x000fe200078e00e7 */
[----:B------:R-:W-:Y:S01]  /*14670*/  PRMT R180, R202, 0x5410, R203 ;  /* 0x00005410cab47816 */ /* 0x000fe200000000cb */
[----:B------:R-:W-:Y:S01]  /*14680*/  @!P3 HFMA2.BF16_V2 R59, -RZ.H0_H0, RZ.H0_H0, -R203.H0_H0 ;  /* 0x200000ffff3bb231 */ /* 0x000fe200003409cb */
[----:B------:R-:W-:Y:S01]  /*14690*/  @!P5 PRMT R202, R61, 0x5410, RZ ;  /* 0x000054103dcad816 */ /* 0x000fe200000000ff */
[----:B------:R-:W-:Y:S01]  /*146a0*/  FMUL.FTZ R61, R111, R4 ;  /* 0x000000046f3d7220 */ /* 0x000fe20000410000 */
[----:B------:R-:W-:Y:S01]  /*146b0*/  ISETP.GE.U32.AND P5, PT, R235, R2, PT ;  /* 0x00000002eb00720c */ /* 0x000fe20003fa6070 */
[----:B------:R-:W-:Y:S01]  /*146c0*/  FMUL.FTZ R231, R127, R4 ;  /* 0x000000047fe77220 */ /* 0x000fe20000410000 */
[----:B------:R-:W-:Y:S01]  /*146d0*/  F2FP.BF16.PACK_AB R2, R36, R184 ;  /* 0x000000b82402723e */ /* 0x000fe200000010ff */
[-C--:B------:R-:W-:Y:S01]  /*146e0*/  FMUL.FTZ R247, R119, R4.reuse ;  /* 0x0000000477f77220 */ /* 0x080fe20000410000 */
[----:B------:R-:W-:Y:S01]  /*146f0*/  @!P3 PRMT R203, R59, 0x5410, RZ ;  /* 0x000054103bcbb816 */ /* 0x000fe200000000ff */
[-C--:B------:R-:W-:Y:S01]  /*14700*/  FMUL.FTZ R102, R102, R4.reuse ;  /* 0x0000000466667220 */ /* 0x080fe20000410000 */
[C---:B------:R-:W-:Y:S01]  /*14710*/  PRMT R201, R2.reuse, 0x7610, R201 ;  /* 0x0000761002c97816 */ /* 0x040fe200000000c9 */
[-C--:B------:R-:W-:Y:S01]  /*14720*/  FMUL.FTZ R103, R103, R4.reuse ;  /* 0x0000000467677220 */ /* 0x080fe20000410000 */
[----:B------:R-:W-:Y:S01]  /*14730*/  ISETP.GE.U32.AND P3, PT, R235, R5, PT ;  /* 0x00000005eb00720c */ /* 0x000fe20003f66070 */
[----:B------:R-:W-:Y:S01]  /*14740*/  FADD.FTZ R5, R233, -R11 ;  /* 0x8000000be9057221 */ /* 0x000fe20000010000 */
[----:B------:R-:W-:Y:S01]  /*14750*/  PRMT R200, R2, 0x7632, R200 ;  /* 0x0000763202c87816 */ /* 0x000fe200000000c8 */
[----:B------:R-:W-:Y:S01]  /*14760*/  @!P1 HFMA2.BF16_V2 R63, -RZ.H0_H0, RZ.H0_H0, -R201.H0_H0 ;  /* 0x200000ffff3f9231 */ /* 0x000fe200003409c9 */
[----:B------:R-:W-:Y:S01]  /*14770*/  IMAD.MOV.U32 R11, RZ, RZ, R31 ;  /* 0x000000ffff0b7224 */ /* 0x000fe200078e001f */
[----:B------:R-:W-:Y:S01]  /*14780*/  LOP3.LUT R2, R0, 0xff, RZ, 0xc0, !PT ;  /* 0x000000ff00027812 */ /* 0x000fe200078ec0ff */
[----:B------:R-:W-:Y:S01]  /*14790*/  IMAD.MOV.U32 R233, RZ, RZ, R28 ;  /* 0x000000ffffe97224 */ /* 0x000fe200078e001c */
[----:B------:R-:W-:Y:S01]  /*147a0*/  PRMT R178, R201, 0x5410, R200 ;  /* 0x00005410c9b27816 */ /* 0x000fe200000000c8 */
[----:B------:R-:W-:Y:S01]  /*147b0*/  @!P4 HFMA2.BF16_V2 R64, -RZ.H0_H0, RZ.H0_H0, -R200.H0_H0 ;  /* 0x200000ffff40c231 */ /* 0x000fe200003409c8 */
[----:B------:R-:W-:Y:S01]  /*147c0*/  @!P1 PRMT R201, R63, 0x5410, RZ ;  /* 0x000054103fc99816 */ /* 0x000fe200000000ff */
[-C--:B------:R-:W-:Y:S01]  /*147d0*/  FMUL.FTZ R63, R110, R4.reuse ;  /* 0x000000046e3f7220 */ /* 0x080fe20000410000 */
[----:B------:R-:W-:Y:S01]  /*147e0*/  F2FP.BF16.PACK_AB R3, R11, R183 ;  /* 0x000000b70b03723e */ /* 0x000fe200000010ff */
[----:B------:R-:W-:Y:S01]  /*147f0*/  FMUL.FTZ R111, R94, R4 ;  /* 0x000000045e6f7220 */ /* 0x000fe20000410000 */
[----:B------:R-:W-:Y:S01]  /*14800*/  ISETP.GE.U32.AND P1, PT, R235, R2, PT ;  /* 0x00000002eb00720c */ /* 0x000fe20003f26070 */
[-C--:B------:R-:W-:Y:S01]  /*14810*/  FMUL.FTZ R110, R95, R4.reuse ;  /* 0x000000045f6e7220 */ /* 0x080fe20000410000 */
[----:B------:R-:W-:Y:S01]  /*14820*/  SHF.R.U32.HI R2, RZ, 0x18, R0 ;  /* 0x00000018ff027819 */ /* 0x000fe20000011600 */
[-C--:B------:R-:W-:Y:S01]  /*14830*/  FMUL.FTZ R31, R86, R4.reuse ;  /* 0x00000004561f7220 */ /* 0x080fe20000410000 */
[----:B------:R-:W-:Y:S01]  /*14840*/  LOP3.LUT R0, R0, 0xffff, RZ, 0xc0, !PT ;  /* 0x0000ffff00007812 */ /* 0x000fe200078ec0ff */
[-C--:B------:R-:W-:Y:S01]  /*14850*/  FMUL.FTZ R185, R82, R4.reuse ;  /* 0x0000000452b97220 */ /* 0x080fe20000410000 */
[----:B------:R-:W-:Y:S01]  /*14860*/  PRMT R198, R3, 0x7610, R198 ;  /* 0x0000761003c67816 */ /* 0x000fe200000000c6 */
[----:B------:R-:W-:Y:S01]  /*14870*/  FMUL.FTZ R59, R83, R4 ;  /* 0x00000004533b7220 */ /* 0x000fe20000410000 */
[----:B------:R-:W-:Y:S01]  /*14880*/  SHF.R.U32.HI R0, RZ, 0x8, R0 ;  /* 0x00000008ff007819 */ /* 0x000fe20000011600 */
[----:B------:R-:W-:Y:S01]  /*14890*/  IMAD.MOV.U32 R116, RZ, RZ, R242 ;  /* 0x000000ffff747224 */ /* 0x000fe200078e00f2 */
[----:B------:R-:W-:Y:S01]  /*148a0*/  PRMT R199, R3, 0x7632, R199 ;  /* 0x0000763203c77816 */ /* 0x000fe200000000c7 */
[----:B------:R-:W-:Y:S01]  /*148b0*/  @!P2 HFMA2.BF16_V2 R66, -RZ.H0_H0, RZ.H0_H0, -R198.H0_H0 ;  /* 0x200000ffff42a231 */ /* 0x000fe200003409c6 */
[----:B------:R-:W-:Y:S01]  /*148c0*/  LOP3.LUT R0, R0, 0xffff, RZ, 0xc0, !PT ;  /* 0x0000ffff00007812 */ /* 0x000fe200078ec0ff */
[----:B------:R-:W-:Y:S01]  /*148d0*/  FADD.FTZ R3, R234, -R17 ;  /* 0x80000011ea037221 */ /* 0x000fe20000010000 */
[----:B------:R-:W-:Y:S01]  /*148e0*/  PRMT R239, R198, 0x5410, R199 ;  /* 0x00005410c6ef7816 */ /* 0x000fe200000000c7 */
[----:B------:R-:W-:Y:S01]  /*148f0*/  @!P0 HFMA2.BF16_V2 R65, -RZ.H0_H0, RZ.H0_H0, -R199.H0_H0 ;  /* 0x200000ffff418231 */ /* 0x000fe200003409c7 */
[----:B------:R-:W-:Y:S01]  /*14900*/  @!P2 PRMT R198, R66, 0x5410, RZ ;  /* 0x0000541042c6a816 */ /* 0x000fe200000000ff */
[----:B------:R-:W-:Y:S01]  /*14910*/  FMUL.FTZ R66, R80, R6 ;  /* 0x0000000650427220 */ /* 0x000fe20000410000 */
[----:B------:R-:W-:Y:S01]  /*14920*/  ISETP.GE.U32.AND P2, PT, R235, R0, PT ;  /* 0x00000000eb00720c */ /* 0x000fe20003f46070 */
[----:B------:R-:W-:Y:S01]  /*14930*/  IMAD.MOV.U32 R234, RZ, RZ, R243 ;  /* 0x000000ffffea7224 */ /* 0x000fe200078e00f3 */
[----:B------:R-:W-:Y:S01]  /*14940*/  F2FP.BF16.PACK_AB R0, R238, R224 ;  /* 0x000000e0ee00723e */ /* 0x000fe200000010ff */
[----:B------:R-:W-:Y:S01]  /*14950*/  IMAD.MOV.U32 R119, RZ, RZ, R52 ;  /* 0x000000ffff777224 */ /* 0x000fe200078e0034 */
[----:B------:R-:W-:Y:S01]  /*14960*/  @!P4 PRMT R200, R64, 0x5410, RZ ;  /* 0x0000541040c8c816 */ /* 0x000fe200000000ff */
[-C--:B------:R-:W-:Y:S01]  /*14970*/  FMUL.FTZ R64, R109, R6.reuse ;  /* 0x000000066d407220 */ /* 0x080fe20000410000 */
[----:B------:R-:W-:Y:S01]  /*14980*/  PRMT R197, R0, 0x7610, R197 ;  /* 0x0000761000c57816 */ /* 0x000fe200000000c5 */
[----:B------:R-:W-:Y:S01]  /*14990*/  FMUL.FTZ R109, R92, R6 ;  /* 0x000000065c6d7220 */ /* 0x000fe20000410000 */
[----:B------:R-:W-:-:S02]  /*149a0*/  PRMT R196, R0, 0x7632, R196 ;  /* 0x0000763200c47816 */ /* 0x000fc400000000c4 */
[----:B------:R-:W-:Y:S01]  /*149b0*/  LOP3.LUT R0, R9, 0xff, RZ, 0xc0, !PT ;  /* 0x000000ff09007812 */ /* 0x000fe200078ec0ff */
[----:B------:R-:W-:Y:S01]  /*149c0*/  @!P1 HFMA2.BF16_V2 R72, -RZ.H0_H0, RZ.H0_H0, -R197.H0_H0 ;  /* 0x200000ffff489231 */ /* 0x000fe200003409c5 */
[----:B------:R-:W-:Y:S01]  /*149d0*/  PRMT R179, R197, 0x5410, R196 ;  /* 0x00005410c5b37816 */ /* 0x000fe200000000c4 */
[----:B------:R-:W-:Y:S01]  /*149e0*/  @!P2 HFMA2.BF16_V2 R74, -RZ.H0_H0, RZ.H0_H0, -R196.H0_H0 ;  /* 0x200000ffff4aa231 */ /* 0x000fe200003409c4 */
[----:B------:R-:W-:Y:S01]  /*149f0*/  ISETP.GE.U32.AND P4, PT, R235, R2, PT ;  /* 0x00000002eb00720c */ /* 0x000fe20003f86070 */
[----:B------:R-:W-:Y:S01]  /*14a00*/  FMUL.FTZ R2, R5, c[0x0][0x23c] ;  /* 0x00008f0005027a20 */ /* 0x000fe20000410000 */
[----:B------:R-:W-:Y:S01]  /*14a10*/  @!P1 PRMT R197, R72, 0x5410, RZ ;  /* 0x0000541048c59816 */ /* 0x000fe200000000ff */
[----:B------:R-:W-:Y:S01]  /*14a20*/  FMUL.FTZ R72, R81, R6 ;  /* 0x0000000651487220 */ /* 0x000fe20000410000 */
[----:B------:R-:W-:Y:S01]  /*14a30*/  ISETP.GE.U32.AND P1, PT, R235, R0, PT ;  /* 0x00000000eb00720c */ /* 0x000fe20003f26070 */
[----:B------:R-:W-:Y:S01]  /*14a40*/  FMUL.FTZ R0, R3, c[0x0][0x23c] ;  /* 0x00008f0003007a20 */ /* 0x000fe20000410000 */
[----:B------:R-:W-:Y:S01]  /*14a50*/  F2FP.BF16.PACK_AB R3, R33, R233 ;  /* 0x000000e92103723e */ /* 0x000fe200000010ff */
[----:B------:R-:W1:Y:S01]  /*14a60*/  MUFU.EX2 R2, R2 ;  /* 0x0000000200027308 */ /* 0x000e620000000800 */
[----:B------:R-:W-:Y:S01]  /*14a70*/  SHF.R.U32.HI R5, RZ, 0x8, R10 ;  /* 0x00000008ff057819 */ /* 0x000fe2000001160a */
[-C--:B------:R-:W-:Y:S01]  /*14a80*/  FMUL.FTZ R10, R77, R6.reuse ;  /* 0x000000064d0a7220 */ /* 0x080fe20000410000 */
[C---:B------:R-:W-:Y:S01]  /*14a90*/  PRMT R195, R3.reuse, 0x7610, R195 ;  /* 0x0000761003c37816 */ /* 0x040fe200000000c3 */
[----:B------:R-:W-:Y:S01]  /*14aa0*/  IMAD.MOV.U32 R9, RZ, RZ, R30 ;  /* 0x000000ffff097224 */ /* 0x000fe200078e001e */
[----:B------:R-:W-:Y:S01]  /*14ab0*/  PRMT R194, R3, 0x7632, R194 ;  /* 0x0000763203c27816 */ /* 0x000fe200000000c2 */
[----:B------:R-:W-:Y:S01]  /*14ac0*/  IMAD.MOV.U32 R30, RZ, RZ, R250 ;  /* 0x000000ffff1e7224 */ /* 0x000fe200078e00fa */
[----:B------:R-:W-:Y:S01]  /*14ad0*/  LOP3.LUT R3, R5, 0xffff, RZ, 0xc0, !PT ;  /* 0x0000ffff05037812 */ /* 0x000fe200078ec0ff */
[----:B------:R-:W2:Y:S01]  /*14ae0*/  MUFU.EX2 R0, R0 ;  /* 0x0000000000007308 */ /* 0x000ea20000000800 */
[----:B------:R-:W-:Y:S01]  /*14af0*/  @!P2 PRMT R196, R74, 0x5410, RZ ;  /* 0x000054104ac4a816 */ /* 0x000fe200000000ff */
[----:B------:R-:W-:Y:S01]  /*14b00*/  FMUL.FTZ R74, R100, R6 ;  /* 0x00000006644a7220 */ /* 0x000fe20000410000 */
[----:B------:R-:W-:Y:S01]  /*14b10*/  ISETP.GE.U32.AND P2, PT, R235, R3, PT ;  /* 0x00000003eb00720c */ /* 0x000fe20003f46070 */
[----:B------:R-:W-:Y:S01]  /*14b20*/  @!P5 HFMA2.BF16_V2 R141, -RZ.H0_H0, RZ.H0_H0, -R195.H0_H0 ;  /* 0x200000ffff8dd231 */ /* 0x000fe200003409c3 */
[----:B------:R-:W-:Y:S01]  /*14b30*/  F2FP.BF16.PACK_AB R3, R188, R187 ;  /* 0x000000bbbc03723e */ /* 0x000fe200000010ff */
[----:B------:R-:W-:Y:S01]  /*14b40*/  @!P4 HFMA2.BF16_V2 R140, -RZ.H0_H0, RZ.H0_H0, -R194.H0_H0 ;  /* 0x200000ffff8cc231 */ /* 0x000fe200003409c2 */
[----:B------:R-:W-:Y:S01]  /*14b50*/  @!P0 PRMT R199, R65, 0x5410, RZ ;  /* 0x0000541041c78816 */ /* 0x000fe200000000ff */
[-C--:B-1----:R-:W-:Y:S01]  /*14b60*/  FFMA.FTZ R240, R240, R2.reuse, R26 ;  /* 0x00000002f0f07223 */ /* 0x082fe2000001001a */
[----:B------:R-:W-:Y:S01]  /*14b70*/  PRMT R193, R3, 0x7610, R193 ;  /* 0x0000761003c17816 */ /* 0x000fe200000000c1 */
[----:B------:R-:W-:Y:S01]  /*14b80*/  FMUL.FTZ R125, R121, R2 ;  /* 0x00000002797d7220 */ /* 0x000fe20000410000 */
[----:B------:R-:W-:Y:S01]  /*14b90*/  PRMT R192, R3, 0x7632, R192 ;  /* 0x0000763203c07816 */ /* 0x000fe200000000c0 */
[----:B------:R-:W-:Y:S01]  /*14ba0*/  IMAD.MOV.U32 R121, RZ, RZ, R224 ;  /* 0x000000ffff797224 */ /* 0x000fe200078e00e0 */
[----:B------:R-:W-:Y:S01]  /*14bb0*/  F2FP.BF16.PACK_AB R3, R175, R186 ;  /* 0x000000baaf03723e */ /* 0x000fe200000010ff */
[----:B------:R-:W-:Y:S01]  /*14bc0*/  FMUL.FTZ R224, R112, R2 ;  /* 0x0000000270e07220 */ /* 0x000fe20000410000 */
[----:B------:R-:W-:Y:S01]  /*14bd0*/  ISETP.GE.U32.AND P0, PT, R235, R7, PT ;  /* 0x00000007eb00720c */ /* 0x000fe20003f06070 */
[----:B--2---:R-:W-:Y:S01]  /*14be0*/  FFMA.FTZ R241, R241, R0, R12 ;  /* 0x00000000f1f17223 */ /* 0x004fe2000001000c */
[----:B------:R-:W-:Y:S01]  /*14bf0*/  PRMT R189, R3, 0x7610, R189 ;  /* 0x0000761003bd7816 */ /* 0x000fe200000000bd */
[C---:B------:R-:W-:Y:S01]  /*14c00*/  FADD.FTZ R7, R27.reuse, R240 ;  /* 0x000000f01b077221 */ /* 0x040fe20000010000 */
[----:B------:R-:W-:Y:S01]  /*14c10*/  F2FP.BF16.PACK_AB R27, R27, R26 ;  /* 0x0000001a1b1b723e */ /* 0x000fe200000010ff */
[----:B------:R-:W-:Y:S01]  /*14c20*/  FADD.FTZ R5, R13, R241 ;  /* 0x000000f10d057221 */ /* 0x000fe20000010000 */
[----:B------:R-:W-:Y:S01]  /*14c30*/  PRMT R171, R3, 0x7632, R171 ;  /* 0x0000763203ab7816 */ /* 0x000fe200000000ab */
[----:B------:R-:W-:Y:S01]  /*14c40*/  FMUL.FTZ R65, R108, R6 ;  /* 0x000000066c417220 */ /* 0x000fe20000410000 */
[----:B------:R-:W-:Y:S01]  /*14c50*/  F2FP.BF16.PACK_AB R24, R13, R12 ;  /* 0x0000000c0d18723e */ /* 0x000fe200000010ff */
[----:B------:R-:W-:Y:S01]  /*14c60*/  FADD.FTZ R5, R16, R5 ;  /* 0x0000000510057221 */ /* 0x000fe20000010000 */
[----:B------:R-:W-:Y:S01]  /*14c70*/  F2FP.BF16.PACK_AB R26, R20, R19 ;  /* 0x00000013141a723e */ /* 0x000fe200000010ff */
[----:B------:R-:W-:Y:S01]  /*14c80*/  FADD.FTZ R3, R225, R21 ;  /* 0x00000015e1037221 */ /* 0x000fe20000010000 */
[----:B------:R-:W-:Y:S01]  /*14c90*/  PRMT R182, R195, 0x5410, R194 ;  /* 0x00005410c3b67816 */ /* 0x000fe200000000c2 */
[----:B------:R-:W-:Y:S01]  /*14ca0*/  FADD.FTZ R5, R18, R5 ;  /* 0x0000000512057221 */ /* 0x000fe20000010000 */
[----:B------:R-:W-:Y:S01]  /*14cb0*/  @!P5 PRMT R195, R141, 0x5410, RZ ;  /* 0x000054108dc3d816 */ /* 0x000fe200000000ff */
[----:B------:R-:W-:Y:S01]  /*14cc0*/  IMAD.MOV.U32 R112, RZ, RZ, R11 ;  /* 0x000000ffff707224 */ /* 0x000fe200078e000b */
[----:B------:R-:W-:Y:S01]  /*14cd0*/  @!P4 PRMT R194, R140, 0x5410, RZ ;  /* 0x000054108cc2c816 */ /* 0x000fe200000000ff */
[----:B------:R-:W-:Y:S01]  /*14ce0*/  FADD.FTZ R5, R19, R5 ;  /* 0x0000000513057221 */ /* 0x000fe20000010000 */
[----:B------:R-:W-:Y:S01]  /*14cf0*/  F2FP.BF16.PACK_AB R25, R18, R16 ;  /* 0x000000101219723e */ /* 0x000fe200000010ff */
[-C--:B------:R-:W-:Y:S01]  /*14d00*/  FMUL.FTZ R108, R93, R6.reuse ;  /* 0x000000065d6c7220 */ /* 0x080fe20000410000 */
[----:B------:R-:W-:Y:S01]  /*14d10*/  @!P2 HFMA2.BF16_V2 R142, -RZ.H0_H0, RZ.H0_H0, -R192.H0_H0 ;  /* 0x200000ffff8ea231 */ /* 0x000fe200003409c0 */
[----:B------:R-:W-:Y:S01]  /*14d20*/  FADD.FTZ R28, R20, R5 ;  /* 0x00000005141c7221 */ /* 0x000fe20000010000 */
[----:B------:R-:W-:Y:S01]  /*14d30*/  @!P1 HFMA2.BF16_V2 R145, -RZ.H0_H0, RZ.H0_H0, -R189.H0_H0 ;  /* 0x200000ffff919231 */ /* 0x000fe200003409bd */
[----:B------:R1:W2:Y:S01]  /*14d40*/  MUFU.EX2 R5, R46 ;  /* 0x0000002e00057308 */ /* 0x0002a20000000800 */
[----:B------:R-:W-:Y:S01]  /*14d50*/  FMUL.FTZ R12, R76, R6 ;  /* 0x000000064c0c7220 */ /* 0x000fe20000410000 */
[----:B------:R-:W-:Y:S01]  /*14d60*/  PRMT R58, R193, 0x5410, R192 ;  /* 0x00005410c13a7816 */ /* 0x000fe200000000c0 */
[-C--:B------:R-:W-:Y:S01]  /*14d70*/  FMUL.FTZ R20, R87, R4.reuse ;  /* 0x0000000457147220 */ /* 0x080fe20000410000 */
[----:B------:R-:W-:Y:S01]  /*14d80*/  @!P2 PRMT R192, R142, 0x5410, RZ ;  /* 0x000054108ec0a816 */ /* 0x000fe200000000ff */
[----:B------:R-:W-:Y:S01]  /*14d90*/  IMAD.MOV.U32 R21, RZ, RZ, R233 ;  /* 0x000000ffff157224 */ /* 0x000fe200078e00e9 */
[----:B------:R-:W-:Y:S01]  /*14da0*/  PRMT R172, R189, 0x5410, R171 ;  /* 0x00005410bdac7816 */ /* 0x000fe200000000ab */
[-C--:B------:R-:W-:Y:S01]  /*14db0*/  FMUL.FTZ R13, R78, R4.reuse ;  /* 0x000000044e0d7220 */ /* 0x080fe20000410000 */
[----:B------:R-:W-:Y:S01]  /*14dc0*/  @!P0 HFMA2.BF16_V2 R144, -RZ.H0_H0, RZ.H0_H0, -R171.H0_H0 ;  /* 0x200000ffff908231 */ /* 0x000fe200003409ab */
[----:B------:R-:W-:Y:S01]  /*14dd0*/  FMUL.FTZ R6, R79, R4 ;  /* 0x000000044f067220 */ /* 0x000fe20000410000 */
[----:B------:R-:W-:Y:S01]  /*14de0*/  @!P1 PRMT R189, R145, 0x5410, RZ ;  /* 0x0000541091bd9816 */ /* 0x000fe200000000ff */
[----:B------:R3:W4:Y:S01]  /*14df0*/  MUFU.EX2 R4, R47 ;  /* 0x0000002f00047308 */ /* 0x0007220000000800 */
[-C--:B------:R-:W-:Y:S01]  /*14e00*/  FMUL.FTZ R242, R106, R0.reuse ;  /* 0x000000006af27220 */ /* 0x080fe20000410000 */
[----:B------:R-:W-:Y:S01]  /*14e10*/  @!P0 PRMT R171, R144, 0x5410, RZ ;  /* 0x0000541090ab8816 */ /* 0x000fe200000000ff */
[----:B------:R-:W-:Y:S01]  /*14e20*/  FMUL.FTZ R243, R107, R0 ;  /* 0x000000006bf37220 */ /* 0x000fe20000410000 */
[----:B------:R-:W-:Y:S01]  /*14e30*/  @!P3 HFMA2.BF16_V2 R143, -RZ.H0_H0, RZ.H0_H0, -R193.H0_H0 ;  /* 0x200000ffff8fb231 */ /* 0x000fe200003409c1 */
[----:B-1----:R-:W-:-:S02]  /*14e40*/  IMAD.MOV.U32 R46, RZ, RZ, R238 ;  /* 0x000000ffff2e7224 */ /* 0x002fc400078e00ee */
[----:B------:R-:W-:Y:S02]  /*14e50*/  IMAD.MOV.U32 R11, RZ, RZ, R29 ;  /* 0x000000ffff0b7224 */ /* 0x000fe400078e001d */
[----:B------:R-:W-:Y:S01]  /*14e60*/  IMAD.MOV.U32 R233, RZ, RZ, R227 ;  /* 0x000000ffffe97224 */ /* 0x000fe200078e00e3 */
[----:B------:R-:W-:Y:S01]  /*14e70*/  @!P3 PRMT R193, R143, 0x5410, RZ ;  /* 0x000054108fc1b816 */ /* 0x000fe200000000ff */
[----:B------:R-:W-:Y:S02]  /*14e80*/  IMAD.MOV.U32 R238, RZ, RZ, R226 ;  /* 0x000000ffffee7224 */ /* 0x000fe400078e00e2 */
[----:B------:R-:W-:Y:S02]  /*14e90*/  FMUL.FTZ R127, R123, R0 ;  /* 0x000000007b7f7220 */ /* 0x000fe40000410000 */
[----:B------:R-:W-:Y:S02]  /*14ea0*/  IMAD.MOV.U32 R106, RZ, RZ, R34 ;  /* 0x000000ffff6a7224 */ /* 0x000fe400078e0022 */
[----:B------:R-:W-:-:S02]  /*14eb0*/  IMAD.MOV.U32 R107, RZ, RZ, R35 ;  /* 0x000000ffff6b7224 */ /* 0x000fc400078e0023 */
[----:B------:R-:W-:Y:S02]  /*14ec0*/  IMAD.MOV.U32 R29, RZ, RZ, R251 ;  /* 0x000000ffff1d7224 */ /* 0x000fe400078e00fb */
[----:B---3--:R-:W-:Y:S02]  /*14ed0*/  IMAD.MOV.U32 R47, RZ, RZ, R112 ;  /* 0x000000ffff2f7224 */ /* 0x008fe400078e0070 */
        /* <DEDUP_REMOVED lines=13> */
[----:B------:R-:W-:Y:S02]  /*14fb0*/  IMAD.MOV.U32 R123, RZ, RZ, R21 ;  /* 0x000000ffff7b7224 */ /* 0x000fe400078e0015 */
[----:B------:R-:W-:Y:S02]  /*14fc0*/  IMAD.MOV.U32 R112, RZ, RZ, R20 ;  /* 0x000000ffff707224 */ /* 0x000fe400078e0014 */
[----:B------:R-:W-:-:S02]  /*14fd0*/  FADD.FTZ R0, R176, R3 ;  /* 0x00000003b0007221 */ /* 0x000fc40000010000 */
[----:B------:R-:W-:-:S04]  /*14fe0*/  IMAD.WIDE.U32 R20, R118, -0x326172a9, RZ ;  /* 0xcd9e8d5776147825 */ /* 0x000fc800078e00ff */
[----:B------:R-:W-:Y:S01]  /*14ff0*/  FADD.FTZ R17, R174, R0 ;  /* 0x00000000ae117221 */ /* 0x000fe20000010000 */
[----:B------:R-:W-:Y:S01]  /*15000*/  LOP3.LUT R0, R21, R117, RZ, 0x3c, !PT ;  /* 0x0000007515007212 */ /* 0x000fe200078e3cff */
[-C--:B------:R-:W-:Y:S02]  /*15010*/  FMUL.FTZ R124, R120, R2.reuse ;  /* 0x00000002787c7220 */ /* 0x080fe40000410000 */
[----:B------:R-:W-:Y:S02]  /*15020*/  IMAD.MOV.U32 R120, RZ, RZ, R33 ;  /* 0x000000ffff787224 */ /* 0x000fe400078e0021 */
[----:B------:R-:W-:Y:S02]  /*15030*/  IMAD.MOV.U32 R140, RZ, RZ, R249 ;  /* 0x000000ffff8c7224 */ /* 0x000fe400078e00f9 */
[----:B------:R-:W-:Y:S02]  /*15040*/  IMAD.MOV.U32 R141, RZ, RZ, R248 ;  /* 0x000000ffff8d7224 */ /* 0x000fe400078e00f8 */
        /* <DEDUP_REMOVED lines=13> */
[----:B------:R-:W-:Y:S02]  /*15120*/  IMAD.MOV.U32 R122, RZ, RZ, R121 ;  /* 0x000000ffff7a7224 */ /* 0x000fe400078e0079 */
[----:B------:R-:W-:Y:S02]  /*15130*/  FADD.FTZ R2, R173, R8 ;  /* 0x00000008ad027221 */ /* 0x000fe40000010000 */
[----:B--2---:R-:W-:Y:S01]  /*15140*/  FADD.FTZ R3, R5, R7 ;  /* 0x0000000705037221 */ /* 0x004fe20000010000 */
[----:B----4-:R-:W-:Y:S01]  /*15150*/  F2FP.BF16.PACK_AB R19, R4, R5 ;  /* 0x000000050413723e */ /* 0x010fe200000010ff */
[----:B------:R-:W-:Y:S01]  /*15160*/  IMAD.MOV.U32 R121, RZ, RZ, R6 ;  /* 0x000000ffff797224 */ /* 0x000fe200078e0006 */
[C---:B------:R-:W-:Y:S01]  /*15170*/  PRMT R165, R25.reuse, 0x7610, R165 ;  /* 0x0000761019a57816 */ /* 0x040fe200000000a5 */
[----:B------:R-:W-:Y:S01]  /*15180*/  IMAD.WIDE.U32 R6, R0, -0x2daee0ad, RZ ;  /* 0xd2511f5300067825 */ /* 0x000fe200078e00ff */
[----:B------:R-:W-:Y:S01]  /*15190*/  PRMT R166, R25, 0x7632, R166 ;  /* 0x0000763219a67816 */ /* 0x000fe200000000a6 */
[----:B------:R-:W-:Y:S01]  /*151a0*/  USHF.L.U32 UR4, UR7, 0x6, URZ ;  /* 0x0000000607047899 */ /* 0x000fe2000800063f */
[----:B------:R-:W-:Y:S01]  /*151b0*/  PRMT R164, R26, 0x7632, R164 ;  /* 0x000076321aa47816 */ /* 0x000fe200000000a4 */
[----:B------:R-:W-:Y:S01]  /*151c0*/  FADD.FTZ R16, R159, R2 ;  /* 0x000000029f107221 */ /* 0x000fe20000010000 */
[----:B------:R-:W-:Y:S01]  /*151d0*/  LOP3.LUT R2, R107, UR18, R20, 0x96, !PT ;  /* 0x000000126b027c12 */ /* 0x000fe2000f8e9614 */
[----:B------:R-:W-:Y:S01]  /*151e0*/  IMAD.MOV.U32 R114, RZ, RZ, R9 ;  /* 0x000000ffff727224 */ /* 0x000fe200078e0009 */
[----:B------:R-:W-:Y:S01]  /*151f0*/  LOP3.LUT R0, R7, UR17, R190, 0x96, !PT ;  /* 0x0000001107007c12 */ /* 0x000fe2000f8e96be */
[----:B------:R-:W-:Y:S01]  /*15200*/  FADD.FTZ R18, R4, R3 ;  /* 0x0000000304127221 */ /* 0x000fe20000010000 */
[----:B------:R-:W-:Y:S01]  /*15210*/  PRMT R163, R26, 0x7610, R163 ;  /* 0x000076101aa37816 */ /* 0x000fe200000000a3 */
[----:B------:R-:W-:Y:S01]  /*15220*/  IMAD.WIDE.U32 R2, R2, -0x2daee0ad, RZ ;  /* 0xd2511f5302027825 */ /* 0x000fe200078e00ff */
[----:B------:R-:W2:Y:S03]  /*15230*/  LDL.LU R173, [R1+0x1a8] ;  /* 0x0001a80001ad7983 */ /* 0x000ea60000300800 */
[----:B------:R-:W-:Y:S01]  /*15240*/  IMAD.WIDE.U32 R4, R0, -0x326172a9, RZ ;  /* 0xcd9e8d5700047825 */ /* 0x000fe200078e00ff */
[----:B------:R-:W-:Y:S01]  /*15250*/  LOP3.LUT R0, R3, UR15, R6, 0x96, !PT ;  /* 0x0000000f03007c12 */ /* 0x000fe2000f8e9606 */
[----:B------:R-:W3:Y:S03]  /*15260*/  LDL.LU R176, [R1+0x1a4] ;  /* 0x0001a40001b07983 */ /* 0x000ee60000300800 */
[----:B------:R-:W-:Y:S01]  /*15270*/  LOP3.LUT R3, R5, UR16, R106, 0x96, !PT ;  /* 0x0000001005037c12 */ /* 0x000fe2000f8e966a */
[----:B------:R-:W-:-:S02]  /*15280*/  IMAD.MOV.U32 R104, RZ, RZ, R13 ;  /* 0x000000ffff687224 */ /* 0x000fc400078e000d */
[----:B------:R-:W-:Y:S02]  /*15290*/  IMAD.MOV.U32 R113, RZ, RZ, R12 ;  /* 0x000000ffff717224 */ /* 0x000fe400078e000c */
[----:B------:R-:W-:Y:S02]  /*152a0*/  IMAD.MOV.U32 R105, RZ, RZ, R10 ;  /* 0x000000ffff697224 */ /* 0x000fe400078e000a */
[----:B------:R-:W-:Y:S01]  /*152b0*/  IMAD.MOV.U32 R115, RZ, RZ, R11 ;  /* 0x000000ffff737224 */ /* 0x000fe200078e000b */
[----:B------:R-:W-:Y:S01]  /*152c0*/  PRMT R167, R19, 0x7632, R167 ;  /* 0x0000763213a77816 */ /* 0x000fe200000000a7 */
[----:B------:R-:W-:Y:S01]  /*152d0*/  IMAD.WIDE.U32 R8, R3, -0x2daee0ad, RZ ;  /* 0xd2511f5303087825 */ /* 0x000fe200078e00ff */
[----:B------:R-:W-:Y:S01]  /*152e0*/  PRMT R170, R19, 0x7610, R170 ;  /* 0x0000761013aa7816 */ /* 0x000fe200000000aa */
[----:B------:R-:W4:Y:S01]  /*152f0*/  LDL.LU R174, [R1+0x1a0] ;  /* 0x0001a00001ae7983 */ /* 0x000f220000300800 */
[----:B------:R-:W-:Y:S01]  /*15300*/  MUFU.EX2 R19, R148 ;  /* 0x0000009400137308 */ /* 0x000fe20000000800 */
[----:B------:R-:W-:Y:S01]  /*15310*/  IMAD.WIDE.U32 R12, R0, -0x326172a9, RZ ;  /* 0xcd9e8d57000c7825 */ /* 0x000fe200078e00ff */
[----:B------:R-:W-:-:S03]  /*15320*/  LOP3.LUT R0, R9, UR11, R2, 0x96, !PT ;  /* 0x0000000b09007c12 */ /* 0x000fc6000f8e9602 */
[----:B------:R-:W-:Y:S01]  /*15330*/  IMAD.MOV.U32 R21, RZ, RZ, R107 ;  /* 0x000000ffff157224 */ /* 0x000fe200078e006b */
[----:B------:R-:W-:Y:S01]  /*15340*/  LOP3.LUT R3, R13, UR12, R4, 0x96, !PT ;  /* 0x0000000c0d037c12 */ /* 0x000fe2000f8e9604 */
[----:B------:R-:W-:-:S04]  /*15350*/  IMAD.WIDE.U32 R10, R0, -0x326172a9, RZ ;  /* 0xcd9e8d57000a7825 */ /* 0x000fc800078e00ff */
[----:B------:R-:W-:Y:S01]  /*15360*/  IMAD.WIDE.U32 R2, R3, -0x2daee0ad, RZ ;  /* 0xd2511f5303027825 */ /* 0x000fe200078e00ff */
[----:B------:R-:W-:Y:S02]  /*15370*/  LOP3.LUT R0, R11, UR10, R12, 0x96, !PT ;  /* 0x0000000a0b007c12 */ /* 0x000fe4000f8e960c */
[----:B------:R-:W-:Y:S01]  /*15380*/  LOP3.LUT R11, R5, UR16, R14, 0x96, !PT ;  /* 0x00000010050b7c12 */ /* 0x000fe2000f8e960e */
[----:B------:R-:W-:Y:S01]  /*15390*/  IMAD.MOV.U32 R107, RZ, RZ, R30 ;  /* 0x000000ffff6b7224 */ /* 0x000fe200078e001e */
[----:B------:R-:W-:Y:S01]  /*153a0*/  LOP3.LUT R3, R3, UR9, R8, 0x96, !PT ;  /* 0x0000000903037c12 */ /* 0x000fe2000f8e9608 */
[----:B------:R-:W-:Y:S01]  /*153b0*/  IMAD.WIDE.U32 R12, R0, -0x2daee0ad, RZ ;  /* 0xd2511f53000c7825 */ /* 0x000fe200078e00ff */
[----:B------:R-:W-:Y:S02]  /*153c0*/  PRMT R14, R27, 0x7632, R14 ;  /* 0x000076321b0e7816 */ /* 0x000fe4000000000e */
[----:B------:R-:W-:Y:S01]  /*153d0*/  PRMT R30, R170, 0x5410, R167 ;  /* 0x00005410aa1e7816 */ /* 0x000fe200000000a7 */
[----:B------:R-:W-:Y:S01]  /*153e0*/  IMAD.WIDE.U32 R8, R3, -0x326172a9, RZ ;  /* 0xcd9e8d5703087825 */ /* 0x000fe200078e00ff */
[----:B------:R-:W-:-:S02]  /*153f0*/  LOP3.LUT R2, R13, UR6, R2, 0x96, !PT ;  /* 0x000000060d027c12 */ /* 0x000fc4000f8e9602 */
[----:B------:R-:W-:Y:S01]  /*15400*/  PRMT R13, R24, 0x7610, R13 ;  /* 0x00007610180d7816 */ /* 0x000fe2000000000d */
[----:B------:R-:W-:Y:S01]  /*15410*/  IMAD.MOV.U32 R25, RZ, RZ, R29 ;  /* 0x000000ffff197224 */ /* 0x000fe200078e001d */
[----:B------:R-:W-:Y:S01]  /*15420*/  LOP3.LUT R10, R9, UR8, R10, 0x96, !PT ;  /* 0x00000008090a7c12 */ /* 0x000fe2000f8e960a */
[----:B------:R-:W-:Y:S01]  /*15430*/  IMAD.WIDE.U32 R2, R2, -0x326172a9, RZ ;  /* 0xcd9e8d5702027825 */ /* 0x000fe200078e00ff */
[----:B------:R-:W-:Y:S02]  /*15440*/  LOP3.LUT R9, R15, UR18, R20, 0x96, !PT ;  /* 0x000000120f097c12 */ /* 0x000fe4000f8e9614 */
[----:B------:R-:W-:Y:S01]  /*15450*/  PRMT R15, R27, 0x7610, R15 ;  /* 0x000076101b0f7816 */ /* 0x000fe2000000000f */
[----:B------:R-:W-:Y:S01]  /*15460*/  IMAD.MOV.U32 R27, RZ, RZ, R32 ;  /* 0x000000ffff1b7224 */ /* 0x000fe200078e0020 */
[----:B------:R-:W-:Y:S01]  /*15470*/  LOP3.LUT R0, R3, UR13, R8, 0x96, !PT ;  /* 0x0000000d03007c12 */ /* 0x000fe2000f8e9608 */
[----:B------:R-:W-:Y:S01]  /*15480*/  IMAD.MOV.U32 R20, RZ, RZ, R106 ;  /* 0x000000ffff147224 */ /* 0x000fe200078e006a */
[----:B------:R-:W-:Y:S01]  /*15490*/  MUFU.EX2 R8, R55 ;  /* 0x0000003700087308 */ /* 0x000fe20000000800 */
[----:B------:R-:W-:Y:S01]  /*154a0*/  LOP3.LUT R3, R2, 0xffff, RZ, 0xc0, !PT ;  /* 0x0000ffff02037812 */ /* 0x000fe200078ec0ff */
[----:B------:R-:W-:Y:S01]  /*154b0*/  IMAD.MOV.U32 R106, RZ, RZ, R114 ;  /* 0x000000ffff6a7224 */ /* 0x000fe200078e0072 */
[C---:B------:R-:W-:Y:S01]  /*154c0*/  LOP3.LUT R7, R0.reuse, 0xff, RZ, 0xc0, !PT ;  /* 0x000000ff00077812 */ /* 0x040fe200078ec0ff */
[----:B------:R-:W-:Y:S01]  /*154d0*/  IMAD.MOV.U32 R114, RZ, RZ, R112 ;  /* 0x000000ffff727224 */ /* 0x000fe200078e0070 */
[----:B------:R-:W-:Y:S01]  /*154e0*/  SHF.R.U32.HI R5, RZ, 0x10, R0 ;  /* 0x00000010ff057819 */ /* 0x000fe20000011600 */
[----:B------:R-:W-:Y:S01]  /*154f0*/  IMAD.MOV.U32 R112, RZ, RZ, R22 ;  /* 0x000000ffff707224 */ /* 0x000fe200078e0016 */
[----:B------:R-:W-:Y:S01]  /*15500*/  ISETP.GE.U32.AND P5, PT, R235, R7, PT ;  /* 0x00000007eb00720c */ /* 0x000fe20003fa6070 */
[----:B------:R-:W-:Y:S01]  /*15510*/  IMAD.MOV.U32 R26, RZ, RZ, R177 ;  /* 0x000000ffff1a7224 */ /* 0x000fe200078e00b1 */
[----:B------:R-:W-:Y:S01]  /*15520*/  LOP3.LUT R7, R0, 0xffff, RZ, 0xc0, !PT ;  /* 0x0000ffff00077812 */ /* 0x000fe200078ec0ff */
[----:B------:R-:W-:Y:S01]  /*15530*/  MUFU.EX2 R177, R218 ;  /* 0x000000da00b17308 */ /* 0x000fe20000000800 */
[----:B------:R-:W-:-:S02]  /*15540*/  SHF.R.U32.HI R0, RZ, 0x18, R0 ;  /* 0x00000018ff007819 */ /* 0x000fc40000011600 */
[----:B------:R-:W-:Y:S02]  /*15550*/  SHF.R.U32.HI R7, RZ, 0x8, R7 ;  /* 0x00000008ff077819 */ /* 0x000fe40000011607 */
[----:B------:R-:W-:Y:S02]  /*15560*/  ISETP.GE.U32.AND P1, PT, R235, R0, PT ;  /* 0x00000000eb00720c */ /* 0x000fe40003f26070 */
[----:B------:R-:W-:Y:S02]  /*15570*/  LOP3.LUT R7, R7, 0xffff, RZ, 0xc0, !PT ;  /* 0x0000ffff07077812 */ /* 0x000fe400078ec0ff */
[----:B------:R-:W-:Y:S01]  /*15580*/  LOP3.LUT R0, R2, 0xff, RZ, 0xc0, !PT ;  /* 0x000000ff02007812 */ /* 0x000fe200078ec0ff */
[----:B------:R-:W-:Y:S01]  /*15590*/  @!P5 HFMA2.BF16_V2 R49, -RZ.H0_H0, RZ.H0_H0, -R15.H0_H0 ;  /* 0x200000ffff31d231 */ /* 0x000fe2000034090f */
[C---:B------:R-:W-:Y:S02]  /*155a0*/  ISETP.GE.U32.AND P2, PT, R235.reuse, R7, PT ;  /* 0x00000007eb00720c */ /* 0x040fe40003f46070 */
[----:B------:R-:W1:Y:S01]  /*155b0*/  MUFU.EX2 R7, R54 ;  /* 0x0000003600077308 */ /* 0x000e620000000800 */
[----:B------:R-:W-:-:S02]  /*155c0*/  ISETP.GE.U32.AND P0, PT, R235, R0, PT ;  /* 0x00000000eb00720c */ /* 0x000fc40003f06070 */
[----:B------:R-:W-:Y:S02]  /*155d0*/  SHF.R.U32.HI R0, RZ, 0x10, R2 ;  /* 0x00000010ff007819 */ /* 0x000fe40000011602 */
[----:B------:R-:W-:Y:S02]  /*155e0*/  LOP3.LUT R5, R5, 0xff, RZ, 0xc0, !PT ;  /* 0x000000ff05057812 */ /* 0x000fe400078ec0ff */
[----:B------:R-:W-:Y:S02]  /*155f0*/  LOP3.LUT R0, R0, 0xff, RZ, 0xc0, !PT ;  /* 0x000000ff00007812 */ /* 0x000fe400078ec0ff */
[----:B------:R-:W-:Y:S02]  /*15600*/  ISETP.GE.U32.AND P3, PT, R235, R5, PT ;  /* 0x00000005eb00720c */ /* 0x000fe40003f66070 */
[----:B------:R-:W-:Y:S01]  /*15610*/  PRMT R32, R15, 0x5410, R14 ;  /* 0x000054100f207816 */ /* 0x000fe2000000000e */
[----:B------:R-:W-:Y:S01]  /*15620*/  @!P2 HFMA2.BF16_V2 R50, -RZ.H0_H0, RZ.H0_H0, -R14.H0_H0 ;  /* 0x200000ffff32a231 */ /* 0x000fe2000034090e */
[----:B------:R-:W-:Y:S01]  /*15630*/  SHF.R.U32.HI R5, RZ, 0x18, R2 ;  /* 0x00000018ff057819 */ /* 0x000fe20000011602 */
[----:B------:R-:W-:Y:S01]  /*15640*/  @!P0 HFMA2.BF16_V2 R67, -RZ.H0_H0, RZ.H0_H0, -R170.H0_H0 ;  /* 0x200000ffff438231 */ /* 0x000fe200003409aa */
[----:B------:R-:W-:Y:S01]  /*15650*/  @!P5 PRMT R15, R49, 0x5410, RZ ;  /* 0x00005410310fd816 */ /* 0x000fe200000000ff */
[----:B-1----:R-:W-:Y:S01]  /*15660*/  FADD.FTZ R2, R7, R18 ;  /* 0x0000001207027221 */ /* 0x002fe20000010000 */
[C---:B------:R-:W-:Y:S01]  /*15670*/  ISETP.GE.U32.AND P5, PT, R235.reuse, R0, PT ;  /* 0x00000000eb00720c */ /* 0x040fe20003fa6070 */
[----:B------:R-:W-:Y:S01]  /*15680*/  IMAD.MOV.U32 R54, RZ, RZ, R115 ;  /* 0x000000ffff367224 */ /* 0x000fe200078e0073 */
[----:B------:R-:W-:Y:S01]  /*15690*/  SHF.R.U32.HI R0, RZ, 0x8, R3 ;  /* 0x00000008ff007819 */ /* 0x000fe20000011603 */
[----:B------:R-:W-:Y:S01]  /*156a0*/  FADD.FTZ R22, R8, R2 ;  /* 0x0000000208167221 */ /* 0x000fe20000010000 */
[----:B------:R-:W-:Y:S01]  /*156b0*/  @!P2 PRMT R14, R50, 0x5410, RZ ;  /* 0x00005410320ea816 */ /* 0x000fe200000000ff */
[----:B------:R-:W-:Y:S01]  /*156c0*/  IMAD.WIDE.U32 R2, R10, -0x2daee0ad, RZ ;  /* 0xd2511f530a027825 */ /* 0x000fe200078e00ff */
[----:B------:R-:W-:Y:S01]  /*156d0*/  LOP3.LUT R0, R0, 0xffff, RZ, 0xc0, !PT ;  /* 0x0000ffff00007812 */ /* 0x000fe200078ec0ff */
[----:B------:R-:W-:Y:S01]  /*156e0*/  @!P3 HFMA2.BF16_V2 R57, -RZ.H0_H0, RZ.H0_H0, -R13.H0_H0 ;  /* 0x200000ffff39b231 */ /* 0x000fe2000034090d */
[C---:B------:R-:W-:Y:S01]  /*156f0*/  ISETP.GE.U32.AND P4, PT, R235.reuse, R5, PT ;  /* 0x00000005eb00720c */ /* 0x040fe20003f86070 */
[----:B------:R-:W-:Y:S01]  /*15700*/  IMAD.MOV.U32 R115, RZ, RZ, R113 ;  /* 0x000000ffff737224 */ /* 0x000fe200078e0071 */
[----:B------:R-:W-:Y:S01]  /*15710*/  ISETP.GE.U32.AND P2, PT, R235, R0, PT ;  /* 0x00000000eb00720c */ /* 0x000fe20003f46070 */
[----:B------:R-:W-:Y:S01]  /*15720*/  IMAD.MOV.U32 R49, RZ, RZ, R106 ;  /* 0x000000ffff317224 */ /* 0x000fe200078e006a */
[--C-:B------:R-:W-:Y:S01]  /*15730*/  LOP3.LUT R0, R3, UR14, R12.reuse, 0x96, !PT ;  /* 0x0000000e03007c12 */ /* 0x100fe2000f8e960c */
[----:B------:R-:W-:Y:S01]  /*15740*/  IMAD.MOV.U32 R106, RZ, RZ, R115 ;  /* 0x000000ffff6a7224 */ /* 0x000fe200078e0073 */
[----:B------:R-:W-:Y:S01]  /*15750*/  PRMT R12, R24, 0x7632, R12 ;  /* 0x00007632180c7816 */ /* 0x000fe2000000000c */
[----:B------:R-:W-:Y:S01]  /*15760*/  IMAD.MOV.U32 R115, RZ, RZ, R31 ;  /* 0x000000ffff737224 */ /* 0x000fe200078e001f */
[----:B------:R-:W-:Y:S01]  /*15770*/  SHF.R.U32.HI R5, RZ, 0x10, R0 ;  /* 0x00000010ff057819 */ /* 0x000fe20000011600 */
[----:B------:R-:W-:Y:S01]  /*15780*/  IMAD.WIDE.U32 R10, R11, -0x2daee0ad, RZ ;  /* 0xd2511f530b0a7825 */ /* 0x000fe200078e00ff */
[----:B------:R-:W-:Y:S01]  /*15790*/  PRMT R31, R13, 0x5410, R12 ;  /* 0x000054100d1f7816 */ /* 0x000fe2000000000c */
[----:B------:R-:W-:Y:S01]  /*157a0*/  @!P1 HFMA2.BF16_V2 R51, -RZ.H0_H0, RZ.H0_H0, -R12.H0_H0 ;  /* 0x200000ffff339231 */ /* 0x000fe2000034090c */
[----:B------:R-:W-:Y:S01]  /*157b0*/  LOP3.LUT R5, R5, 0xff, RZ, 0xc0, !PT ;  /* 0x000000ff05057812 */ /* 0x000fe200078ec0ff */
[----:B------:R-:W-:Y:S01]  /*157c0*/  @!P5 HFMA2.BF16_V2 R76, -RZ.H0_H0, RZ.H0_H0, -R165.H0_H0 ;  /* 0x200000ffff4cd231 */ /* 0x000fe200003409a5 */
[----:B------:R-:W-:Y:S01]  /*157d0*/  @!P3 PRMT R13, R57, 0x5410, RZ ;  /* 0x00005410390db816 */ /* 0x000fe200000000ff */
[----:B------:R-:W-:Y:S01]  /*157e0*/  @!P2 HFMA2.BF16_V2 R73, -RZ.H0_H0, RZ.H0_H0, -R167.H0_H0 ;  /* 0x200000ffff49a231 */ /* 0x000fe200003409a7 */
[----:B------:R-:W-:Y:S01]  /*157f0*/  @!P1 PRMT R12, R51, 0x5410, RZ ;  /* 0x00005410330c9816 */ /* 0x000fe200000000ff */
[----:B------:R-:W1:Y:S01]  /*15800*/  MUFU.EX2 R24, R149 ;  /* 0x0000009500187308 */ /* 0x000e620000000800 */
[----:B------:R-:W-:Y:S01]  /*15810*/  ISETP.GE.U32.AND P1, PT, R235, R5, PT ;  /* 0x00000005eb00720c */ /* 0x000fe20003f26070 */
[----:B------:R-:W-:Y:S01]  /*15820*/  @!P4 HFMA2.BF16_V2 R75, -RZ.H0_H0, RZ.H0_H0, -R166.H0_H0 ;  /* 0x200000ffff4bc231 */ /* 0x000fe200003409a6 */
[----:B------:R-:W-:Y:S01]  /*15830*/  LOP3.LUT R5, R0, 0xff, RZ, 0xc0, !PT ;  /* 0x000000ff00057812 */ /* 0x000fe200078ec0ff */
[----:B------:R-:W-:Y:S01]  /*15840*/  IMAD.MOV.U32 R113, RZ, RZ, R23 ;  /* 0x000000ffff717224 */ /* 0x000fe200078e0017 */
[----:B------:R-:W-:Y:S01]  /*15850*/  F2FP.BF16.PACK_AB R7, R8, R7 ;  /* 0x000000070807723e */ /* 0x000fe200000010ff */
[----:B------:R-:W-:Y:S01]  /*15860*/  IMAD.WIDE.U32 R8, R9, -0x2daee0ad, RZ ;  /* 0xd2511f5309087825 */ /* 0x000fe200078e00ff */
[----:B------:R-:W-:-:S02]  /*15870*/  ISETP.GE.U32.AND P3, PT, R235, R5, PT ;  /* 0x00000005eb00720c */ /* 0x000fc40003f66070 */
[----:B------:R-:W-:Y:S01]  /*15880*/  SHF.R.U32.HI R5, RZ, 0x18, R0 ;  /* 0x00000018ff057819 */ /* 0x000fe20000011600 */
[----:B------:R-:W-:Y:S01]  /*15890*/  IMAD.MOV.U32 R51, RZ, RZ, R21 ;  /* 0x000000ffff337224 */ /* 0x000fe200078e0015 */
[----:B------:R-:W-:Y:S01]  /*158a0*/  LOP3.LUT R0, R0, 0xffff, RZ, 0xc0, !PT ;  /* 0x0000ffff00007812 */ /* 0x000fe200078ec0ff */
[----:B------:R-:W-:Y:S01]  /*158b0*/  FADD.FTZ R23, R160, R16 ;  /* 0x00000010a0177221 */ /* 0x000fe20000010000 */
[----:B------:R-:W-:Y:S01]  /*158c0*/  LOP3.LUT R6, R9, UR15, R6, 0x96, !PT ;  /* 0x0000000f09067c12 */ /* 0x000fe2000f8e9606 */
[----:B------:R-:W-:Y:S01]  /*158d0*/  IMAD.MOV.U32 R50, RZ, RZ, R20 ;  /* 0x000000ffff327224 */ /* 0x000fe200078e0014 */
[----:B------:R-:W-:Y:S01]  /*158e0*/  SHF.R.U32.HI R0, RZ, 0x8, R0 ;  /* 0x00000008ff007819 */ /* 0x000fe20000011600 */
[----:B------:R-:W-:Y:S01]  /*158f0*/  FADD.FTZ R21, R154, R17 ;  /* 0x000000119a157221 */ /* 0x000fe20000010000 */
[----:B------:R-:W-:Y:S01]  /*15900*/  @!P2 PRMT R167, R73, 0x5410, RZ ;  /* 0x0000541049a7a816 */ /* 0x000fe200000000ff */
[----:B------:R-:W-:Y:S01]  /*15910*/  IMAD.MOV.U32 R73, RZ, RZ, R107 ;  /* 0x000000ffff497224 */ /* 0x000fe200078e006b */
[----:B------:R-:W-:Y:S01]  /*15920*/  LOP3.LUT R0, R0, 0xffff, RZ, 0xc0, !PT ;  /* 0x0000ffff00007812 */ /* 0x000fe200078ec0ff */
[----:B------:R-:W-:Y:S01]  /*15930*/  IMAD.MOV.U32 R107, RZ, RZ, R105 ;  /* 0x000000ffff6b7224 */ /* 0x000fe200078e0069 */
[----:B------:R-:W-:Y:S01]  /*15940*/  PRMT R169, R7, 0x7610, R169 ;  /* 0x0000761007a97816 */ /* 0x000fe200000000a9 */
[----:B------:R-:W-:Y:S01]  /*15950*/  IMAD.MOV.U32 R55, RZ, RZ, R106 ;  /* 0x000000ffff377224 */ /* 0x000fe200078e006a */
[----:B------:R-:W-:Y:S01]  /*15960*/  ISETP.GE.U32.AND P2, PT, R235, R0, PT ;  /* 0x00000000eb00720c */ /* 0x000fe20003f46070 */
[----:B------:R-:W-:Y:S01]  /*15970*/  @!P1 HFMA2.BF16_V2 R80, -RZ.H0_H0, RZ.H0_H0, -R163.H0_H0 ;  /* 0x200000ffff509231 */ /* 0x000fe200003409a3 */
[----:B------:R-:W-:Y:S01]  /*15980*/  PRMT R168, R7, 0x7632, R168 ;  /* 0x0000763207a87816 */ /* 0x000fe200000000a8 */
[----:B------:R-:W-:Y:S01]  /*15990*/  IMAD.WIDE.U32 R6, R6, -0x326172a9, RZ ;  /* 0xcd9e8d5706067825 */ /* 0x000fe200078e00ff */
[----:B------:R-:W-:Y:S01]  /*159a0*/  LOP3.LUT R0, R11, UR11, R8, 0x96, !PT ;  /* 0x0000000b0b007c12 */ /* 0x000fe2000f8e9608 */
[----:B------:R-:W-:Y:S01]  /*159b0*/  @!P3 HFMA2.BF16_V2 R77, -RZ.H0_H0, RZ.H0_H0, -R169.H0_H0 ;  /* 0x200000ffff4db231 */ /* 0x000fe200003409a9 */
[----:B------:R-:W-:Y:S01]  /*159c0*/  @!P0 PRMT R170, R67, 0x5410, RZ ;  /* 0x0000541043aa8816 */ /* 0x000fe200000000ff */
[----:B------:R-:W-:Y:S01]  /*159d0*/  IMAD.MOV.U32 R67, RZ, RZ, R104 ;  /* 0x000000ffff437224 */ /* 0x000fe200078e0068 */
[----:B------:R-:W-:Y:S01]  /*159e0*/  LOP3.LUT R4, R7, UR12, R4, 0x96, !PT ;  /* 0x0000000c07047c12 */ /* 0x000fe2000f8e9604 */
[----:B------:R-:W-:Y:S01]  /*159f0*/  IMAD.WIDE.U32 R8, R0, -0x326172a9, RZ ;  /* 0xcd9e8d5700087825 */ /* 0x000fe200078e00ff */
[----:B------:R-:W-:-:S02]  /*15a00*/  ISETP.GE.U32.AND P0, PT, R235, R5, PT ;  /* 0x00000005eb00720c */ /* 0x000fc40003f06070 */
[----:B------:R-:W-:Y:S01]  /*15a10*/  SHF.R.U32.HI R11, RZ, 0x10, R2 ;  /* 0x00000010ff0b7819 */ /* 0x000fe20000011602 */
[----:B------:R-:W-:Y:S01]  /*15a20*/  IMAD.WIDE.U32 R4, R4, -0x2daee0ad, RZ ;  /* 0xd2511f5304047825 */ /* 0x000fe200078e00ff */
[----:B------:R-:W-:Y:S01]  /*15a30*/  LOP3.LUT R0, R9, UR10, R6, 0x96, !PT ;  /* 0x0000000a09007c12 */ /* 0x000fe2000f8e9606 */
[----:B------:R-:W-:Y:S01]  /*15a40*/  @!P2 HFMA2.BF16_V2 R78, -RZ.H0_H0, RZ.H0_H0, -R168.H0_H0 ;  /* 0x200000ffff4ea231 */ /* 0x000fe200003409a8 */
[----:B------:R-:W-:Y:S01]  /*15a50*/  SHF.R.U32.HI R9, RZ, 0x18, R2 ;  /* 0x00000018ff097819 */ /* 0x000fe20000011602 */
[----:B------:R-:W-:Y:S01]  /*15a60*/  IMAD.MOV.U32 R57, RZ, RZ, R121 ;  /* 0x000000ffff397224 */ /* 0x000fe200078e0079 */
[----:B------:R-:W-:Y:S01]  /*15a70*/  LOP3.LUT R5, R5, UR9, R10, 0x96, !PT ;  /* 0x0000000905057c12 */ /* 0x000fe2000f8e960a */
[----:B------:R-:W-:Y:S01]  /*15a80*/  IMAD.WIDE.U32 R6, R0, -0x2daee0ad, RZ ;  /* 0xd2511f5300067825 */ /* 0x000fe200078e00ff */
[C---:B------:R-:W-:Y:S02]  /*15a90*/  LOP3.LUT R0, R2.reuse, 0xff, RZ, 0xc0, !PT ;  /* 0x000000ff02007812 */ /* 0x040fe400078ec0ff */
[----:B------:R-:W-:Y:S01]  /*15aa0*/  LOP3.LUT R10, R2, 0xffff, RZ, 0xc0, !PT ;  /* 0x0000ffff020a7812 */ /* 0x000fe200078ec0ff */
[----:B------:R-:W-:Y:S01]  /*15ab0*/  @!P0 HFMA2.BF16_V2 R79, -RZ.H0_H0, RZ.H0_H0, -R164.H0_H0 ;  /* 0x200000ffff4f8231 */ /* 0x000fe200003409a4 */
[----:B------:R-:W-:Y:S01]  /*15ac0*/  LOP3.LUT R7, R7, UR6, R4, 0x96, !PT ;  /* 0x0000000607077c12 */ /* 0x000fe2000f8e9604 */
[----:B------:R-:W-:Y:S01]  /*15ad0*/  IMAD.WIDE.U32 R4, R5, -0x326172a9, RZ ;  /* 0xcd9e8d5705047825 */ /* 0x000fe200078e00ff */
[----:B------:R-:W-:-:S02]  /*15ae0*/  PRMT R29, R165, 0x5410, R166 ;  /* 0x00005410a51d7816 */ /* 0x000fc400000000a6 */
[----:B------:R-:W-:Y:S01]  /*15af0*/  @!P5 PRMT R165, R76, 0x5410, RZ ;  /* 0x000054104ca5d816 */ /* 0x000fe200000000ff */
[----:B------:R-:W-:Y:S01]  /*15b00*/  IMAD.WIDE.U32 R2, R7, -0x326172a9, RZ ;  /* 0xcd9e8d5707027825 */ /* 0x000fe200078e00ff */
[----:B------:R-:W-:Y:S02]  /*15b10*/  LOP3.LUT R7, R5, UR8, R8, 0x96, !PT ;  /* 0x0000000805077c12 */ /* 0x000fe4000f8e9608 */
[----:B------:R-:W-:Y:S01]  /*15b20*/  ISETP.GE.U32.AND P5, PT, R235, R0, PT ;  /* 0x00000000eb00720c */ /* 0x000fe20003fa6070 */
[----:B------:R-:W-:Y:S01]  /*15b30*/  IMAD.MOV.U32 R76, RZ, RZ, R73 ;  /* 0x000000ffff4c7224 */ /* 0x000fe200078e0049 */
[----:B------:R-:W-:Y:S01]  /*15b40*/  LOP3.LUT R4, R3, UR13, R4, 0x96, !PT ;  /* 0x0000000d03047c12 */ /* 0x000fe2000f8e9604 */
[----:B------:R-:W-:Y:S01]  /*15b50*/  IMAD.MOV.U32 R73, RZ, RZ, R54 ;  /* 0x000000ffff497224 */ /* 0x000fe200078e0036 */
[C---:B------:R-:W-:Y:S01]  /*15b60*/  LOP3.LUT R5, R2.reuse, 0xff, RZ, 0xc0, !PT ;  /* 0x000000ff02057812 */ /* 0x040fe200078ec0ff */
[----:B------:R-:W-:Y:S01]  /*15b70*/  IMAD.MOV.U32 R54, RZ, RZ, R120 ;  /* 0x000000ffff367224 */ /* 0x000fe200078e0078 */
[----:B------:R-:W-:-:S02]  /*15b80*/  LOP3.LUT R18, R2, 0xffff, RZ, 0xc0, !PT ;  /* 0x0000ffff02127812 */ /* 0x000fc400078ec0ff */
[--C-:B------:R-:W-:Y:S02]  /*15b90*/  SHF.R.U32.HI R0, RZ, 0x18, R2.reuse ;  /* 0x00000018ff007819 */ /* 0x100fe40000011602 */
[----:B------:R-:W-:Y:S01]  /*15ba0*/  SHF.R.U32.HI R8, RZ, 0x10, R2 ;  /* 0x00000010ff087819 */ /* 0x000fe20000011602 */
[----:B------:R-:W-:Y:S01]  /*15bb0*/  IMAD.WIDE.U32 R2, R7, -0x2daee0ad, RZ ;  /* 0xd2511f5307027825 */ /* 0x000fe200078e00ff */
[----:B------:R-:W-:Y:S02]  /*15bc0*/  PRMT R105, R163, 0x5410, R164 ;  /* 0x00005410a3697816 */ /* 0x000fe400000000a4 */
[----:B------:R-:W-:Y:S01]  /*15bd0*/  @!P0 PRMT R164, R79, 0x5410, RZ ;  /* 0x000054104fa48816 */ /* 0x000fe200000000ff */
[----:B------:R-:W-:Y:S01]  /*15be0*/  FADD.FTZ R7, R19, R22 ;  /* 0x0000001613077221 */ /* 0x000fe20000010000 */
[----:B------:R-:W-:Y:S01]  /*15bf0*/  ISETP.GE.U32.AND P0, PT, R235, R9, PT ;  /* 0x00000009eb00720c */ /* 0x000fe20003f06070 */
[----:B------:R-:W-:Y:S01]  /*15c00*/  MUFU.EX2 R22, R151 ;  /* 0x0000009700167308 */ /* 0x000fe20000000800 */
[----:B------:R-:W-:-:S02]  /*15c10*/  LOP3.LUT R9, R2, 0xff, RZ, 0xc0, !PT ;  /* 0x000000ff02097812 */ /* 0x000fc400078ec0ff */
[----:B------:R-:W-:Y:S02]  /*15c20*/  LOP3.LUT R20, R2, 0xffff, RZ, 0xc0, !PT ;  /* 0x0000ffff02147812 */ /* 0x000fe400078ec0ff */
[--C-:B------:R-:W-:Y:S02]  /*15c30*/  SHF.R.U32.HI R17, RZ, 0x10, R2.reuse ;  /* 0x00000010ff117819 */ /* 0x100fe40000011602 */
[----:B------:R-:W-:Y:S01]  /*15c40*/  SHF.R.U32.HI R16, RZ, 0x18, R2 ;  /* 0x00000018ff107819 */ /* 0x000fe20000011602 */
[----:B------:R-:W-:Y:S01]  /*15c50*/  MUFU.EX2 R79, R219 ;  /* 0x000000db004f7308 */ /* 0x000fe20000000800 */
[----:B------:R-:W-:Y:S02]  /*15c60*/  SHF.R.U32.HI R2, RZ, 0x8, R10 ;  /* 0x00000008ff027819 */ /* 0x000fe4000001160a */
[----:B------:R-:W-:Y:S01]  /*15c70*/  @!P4 PRMT R166, R75, 0x5410, RZ ;  /* 0x000054104ba6c816 */ /* 0x000fe200000000ff */
[----:B------:R-:W-:Y:S01]  /*15c80*/  IMAD.MOV.U32 R75, RZ, RZ, R27 ;  /* 0x000000ffff4b7224 */ /* 0x000fe200078e001b */
[----:B------:R-:W-:Y:S01]  /*15c90*/  ISETP.GE.U32.AND P4, PT, R235, R0, PT ;  /* 0x00000000eb00720c */ /* 0x000fe20003f86070 */
[----:B------:R-:W-:Y:S01]  /*15ca0*/  IMAD.MOV.U32 R27, RZ, RZ, R118 ;  /* 0x000000ffff1b7224 */ /* 0x000fe200078e0076 */
[----:B------:R-:W-:Y:S01]  /*15cb0*/  LOP3.LUT R0, R3, UR14, R6, 0x96, !PT ;  /* 0x0000000e03007c12 */ /* 0x000fe2000f8e9606 */
[----:B------:R-:W-:Y:S01]  /*15cc0*/  MUFU.EX2 R10, R53 ;  /* 0x00000035000a7308 */ /* 0x000fe20000000800 */
[----:B------:R-:W-:-:S02]  /*15cd0*/  LOP3.LUT R3, R11, 0xff, RZ, 0xc0, !PT ;  /* 0x000000ff0b037812 */ /* 0x000fc400078ec0ff */
[----:B------:R-:W-:Y:S02]  /*15ce0*/  LOP3.LUT R2, R2, 0xffff, RZ, 0xc0, !PT ;  /* 0x0000ffff02027812 */ /* 0x000fe400078ec0ff */
[----:B------:R-:W-:Y:S02]  /*15cf0*/  PRMT R106, R169, 0x5410, R168 ;  /* 0x00005410a96a7816 */ /* 0x000fe400000000a8 */
[----:B------:R-:W-:Y:S01]  /*15d00*/  @!P3 PRMT R169, R77, 0x5410, RZ ;  /* 0x000054104da9b816 */ /* 0x000fe200000000ff */
[----:B------:R-:W-:Y:S01]  /*15d10*/  MUFU.EX2 R11, R56 ;  /* 0x00000038000b7308 */ /* 0x000fe20000000800 */
[----:B------:R-:W-:Y:S01]  /*15d20*/  @!P2 PRMT R168, R78, 0x5410, RZ ;  /* 0x000054104ea8a816 */ /* 0x000fe200000000ff */
[----:B------:R-:W-:Y:S01]  /*15d30*/  IMAD.MOV.U32 R77, RZ, RZ, R49 ;  /* 0x000000ffff4d7224 */ /* 0x000fe200078e0031 */
[C---:B------:R-:W-:Y:S01]  /*15d40*/  ISETP.GE.U32.AND P3, PT, R235.reuse, R2, PT ;  /* 0x00000002eb00720c */ /* 0x040fe20003f66070 */
[----:B------:R-:W-:Y:S01]  /*15d50*/  IMAD.MOV.U32 R49, RZ, RZ, R119 ;  /* 0x000000ffff317224 */ /* 0x000fe200078e0077 */
[----:B------:R-:W-:-:S02]  /*15d60*/  ISETP.GE.U32.AND P2, PT, R235, R3, PT ;  /* 0x00000003eb00720c */ /* 0x000fc40003f46070 */
[----:B-1----:R-:W-:Y:S01]  /*15d70*/  F2FP.BF16.PACK_AB R2, R24, R19 ;  /* 0x000000131802723e */ /* 0x002fe200000010ff */
[----:B------:R-:W1:Y:S01]  /*15d80*/  MUFU.EX2 R3, R48 ;  /* 0x0000003000037308 */ /* 0x000e620000000800 */
[----:B------:R-:W-:Y:S01]  /*15d90*/  @!P1 PRMT R163, R80, 0x5410, RZ ;  /* 0x0000541050a39816 */ /* 0x000fe200000000ff */
[----:B------:R-:W-:Y:S01]  /*15da0*/  IMAD.MOV.U32 R80, RZ, RZ, R50 ;  /* 0x000000ffff507224 */ /* 0x000fe200078e0032 */
[C---:B------:R-:W-:Y:S01]  /*15db0*/  PRMT R162, R2.reuse, 0x7610, R162 ;  /* 0x0000761002a27816 */ /* 0x040fe200000000a2 */
[----:B------:R-:W-:Y:S01]  /*15dc0*/  IMAD.MOV.U32 R50, RZ, RZ, R47 ;  /* 0x000000ffff327224 */ /* 0x000fe200078e002f */
[----:B------:R-:W-:Y:S02]  /*15dd0*/  PRMT R161, R2, 0x7632, R161 ;  /* 0x0000763202a17816 */ /* 0x000fe400000000a1 */
[----:B------:R-:W-:Y:S01]  /*15de0*/  LOP3.LUT R2, R8, 0xff, RZ, 0xc0, !PT ;  /* 0x000000ff08027812 */ /* 0x000fe200078ec0ff */
[----:B------:R-:W-:Y:S01]  /*15df0*/  @!P5 HFMA2.BF16_V2 R81, -RZ.H0_H0, RZ.H0_H0, -R162.H0_H0 ;  /* 0x200000ffff51d231 */ /* 0x000fe200003409a2 */
[----:B------:R-:W-:Y:S01]  /*15e00*/  PRMT R104, R162, 0x5410, R161 ;  /* 0x00005410a2687816 */ /* 0x000fe200000000a1 */
[----:B------:R-:W-:Y:S01]  /*15e10*/  @!P3 HFMA2.BF16_V2 R82, -RZ.H0_H0, RZ.H0_H0, -R161.H0_H0 ;  /* 0x200000ffff52b231 */ /* 0x000fe200003409a1 */
[----:B------:R-:W1:Y:S01]  /*15e20*/  MUFU.EX2 R19, R150 ;  /* 0x0000009600137308 */ /* 0x000e620000000800 */
[----:B------:R-:W-:Y:S01]  /*15e30*/  ISETP.GE.U32.AND P1, PT, R235, R5, PT ;  /* 0x00000005eb00720c */ /* 0x000fe20003f26070 */
[----:B------:R-:W-:Y:S01]  /*15e40*/  FADD.FTZ R5, R153, R23 ;  /* 0x0000001799057221 */ /* 0x000fe20000010000 */
[----:B------:R-:W-:Y:S01]  /*15e50*/  @!P5 PRMT R162, R81, 0x5410, RZ ;  /* 0x0000541051a2d816 */ /* 0x000fe200000000ff */
[----:B------:R-:W-:Y:S01]  /*15e60*/  FADD.FTZ R8, R155, R21 ;  /* 0x000000159b087221 */ /* 0x000fe20000010000 */
[----:B------:R-:W-:Y:S01]  /*15e70*/  ISETP.GE.U32.AND P5, PT, R235, R2, PT ;  /* 0x00000002eb00720c */ /* 0x000fe20003fa6070 */
[----:B-1----:R-:W-:Y:S01]  /*15e80*/  FADD.FTZ R6, R3, R28 ;  /* 0x0000001c03067221 */ /* 0x002fe20000010000 */
[----:B------:R-:W-:Y:S01]  /*15e90*/  LOP3.LUT R2, R4, 0xffff, RZ, 0xc0, !PT ;  /* 0x0000ffff04027812 */ /* 0x000fe200078ec0ff */
[----:B------:R-:W-:Y:S01]  /*15ea0*/  IMAD.MOV.U32 R81, RZ, RZ, R51 ;  /* 0x000000ffff517224 */ /* 0x000fe200078e0033 */
[----:B------:R-:W-:Y:S01]  /*15eb0*/  F2FP.BF16.PACK_AB R3, R10, R3 ;  /* 0x000000030a03723e */ /* 0x000fe200000010ff */
[----:B------:R-:W-:Y:S01]  /*15ec0*/  IMAD.MOV.U32 R51, RZ, RZ, R122 ;  /* 0x000000ffff337224 */ /* 0x000fe200078e007a */
[----:B------:R-:W-:Y:S01]  /*15ed0*/  SHF.R.U32.HI R2, RZ, 0x8, R2 ;  /* 0x00000008ff027819 */ /* 0x000fe20000011602 */
[----:B------:R-:W-:Y:S01]  /*15ee0*/  IMAD.MOV.U32 R122, RZ, RZ, R46 ;  /* 0x000000ffff7a7224 */ /* 0x000fe200078e002e */
[C---:B------:R-:W-:Y:S01]  /*15ef0*/  PRMT R159, R3.reuse, 0x7632, R159 ;  /* 0x00007632039f7816 */ /* 0x040fe2000000009f */
[----:B------:R-:W-:Y:S01]  /*15f00*/  MUFU.EX2 R46, R152 ;  /* 0x00000098002e7308 */ /* 0x000fe20000000800 */
[----:B------:R-:W-:Y:S01]  /*15f10*/  LOP3.LUT R2, R2, 0xffff, RZ, 0xc0, !PT ;  /* 0x0000ffff02027812 */ /* 0x000fe200078ec0ff */
[----:B------:R-:W-:Y:S01]  /*15f20*/  IMAD.MOV.U32 R28, RZ, RZ, R140 ;  /* 0x000000ffff1c7224 */ /* 0x000fe200078e008c */
[----:B------:R-:W-:Y:S01]  /*15f30*/  PRMT R160, R3, 0x7610, R160 ;  /* 0x0000761003a07816 */ /* 0x000fe200000000a0 */
[----:B------:R-:W-:Y:S01]  /*15f40*/  @!P0 HFMA2.BF16_V2 R83, -RZ.H0_H0, RZ.H0_H0, -R159.H0_H0 ;  /* 0x200000ffff538231 */ /* 0x000fe2000034099f */
[----:B------:R-:W-:Y:S01]  /*15f50*/  @!P3 PRMT R161, R82, 0x5410, RZ ;  /* 0x0000541052a1b816 */ /* 0x000fe200000000ff */
[----:B------:R-:W-:Y:S01]  /*15f60*/  IMAD.MOV.U32 R140, RZ, RZ, R156 ;  /* 0x000000ffff8c7224 */ /* 0x000fe200078e009c */
[----:B------:R-:W-:Y:S01]  /*15f70*/  ISETP.GE.U32.AND P3, PT, R235, R2, PT ;  /* 0x00000002eb00720c */ /* 0x000fe20003f66070 */
[----:B------:R-:W-:Y:S01]  /*15f80*/  @!P2 HFMA2.BF16_V2 R84, -RZ.H0_H0, RZ.H0_H0, -R160.H0_H0 ;  /* 0x200000ffff54a231 */ /* 0x000fe200003409a0 */
[----:B------:R-:W-:Y:S01]  /*15f90*/  LOP3.LUT R2, R4, 0xff, RZ, 0xc0, !PT ;  /* 0x000000ff04027812 */ /* 0x000fe200078ec0ff */
[----:B------:R-:W1:Y:S01]  /*15fa0*/  MUFU.EX2 R82, R60 ;  /* 0x0000003c00527308 */ /* 0x000e620000000800 */
[----:B------:R-:W-:Y:S01]  /*15fb0*/  PRMT R23, R160, 0x5410, R159 ;  /* 0x00005410a0177816 */ /* 0x000fe2000000009f */
[----:B------:R-:W-:Y:S01]  /*15fc0*/  IMAD.MOV.U32 R78, RZ, RZ, R50 ;  /* 0x000000ffff4e7224 */ /* 0x000fe200078e0032 */
[----:B------:R-:W-:Y:S01]  /*15fd0*/  @!P0 PRMT R159, R83, 0x5410, RZ ;  /* 0x00005410539f8816 */ /* 0x000fe200000000ff */
[----:B------:R-:W-:Y:S01]  /*15fe0*/  IMAD.MOV.U32 R83, RZ, RZ, R75 ;  /* 0x000000ffff537224 */ /* 0x000fe200078e004b */
[C---:B------:R-:W-:Y:S01]  /*15ff0*/  ISETP.GE.U32.AND P0, PT, R235.reuse, R2, PT ;  /* 0x00000002eb00720c */ /* 0x040fe20003f06070 */
[----:B------:R-:W-:Y:S01]  /*16000*/  FADD.FTZ R6, R10, R6 ;  /* 0x000000060a067221 */ /* 0x000fe20000010000 */
[----:B------:R-:W-:Y:S01]  /*16010*/  SHF.R.U32.HI R2, RZ, 0x18, R4 ;  /* 0x00000018ff027819 */ /* 0x000fe20000011604 */
[----:B------:R-:W-:Y:S01]  /*16020*/  MUFU.EX2 R47, R62 ;  /* 0x0000003e002f7308 */ /* 0x000fe20000000800 */
[----:B------:R-:W-:Y:S01]  /*16030*/  @!P2 PRMT R160, R84, 0x5410, RZ ;  /* 0x0000541054a0a816 */ /* 0x000fe200000000ff */
[----:B------:R-:W-:Y:S01]  /*16040*/  IMAD.MOV.U32 R84, RZ, RZ, R77 ;  /* 0x000000ffff547224 */ /* 0x000fe200078e004d */
[----:B------:R-:W-:-:S02]  /*16050*/  ISETP.GE.U32.AND P2, PT, R235, R2, PT ;  /* 0x00000002eb00720c */ /* 0x000fc40003f46070 */
[----:B------:R-:W-:-:S03]  /*16060*/  F2FP.BF16.PACK_AB R2, R22, R19 ;  /* 0x000000131602723e */ /* 0x000fc600000010ff */
[----:B------:R-:W-:Y:S01]  /*16070*/  MUFU.EX2 R53, R221 ;  /* 0x000000dd00357308 */ /* 0x000fe20000000800 */
[C---:B------:R-:W-:Y:S02]  /*16080*/  PRMT R158, R2.reuse, 0x7610, R158 ;  /* 0x00007610029e7816 */ /* 0x040fe4000000009e */
[----:B------:R-:W-:Y:S02]  /*16090*/  PRMT R155, R2, 0x7632, R155 ;  /* 0x00007632029b7816 */ /* 0x000fe4000000009b */
[----:B------:R-:W-:Y:S01]  /*160a0*/  SHF.R.U32.HI R2, RZ, 0x10, R4 ;  /* 0x00000010ff027819 */ /* 0x000fe20000011604 */
[----:B------:R-:W-:Y:S01]  /*160b0*/  @!P0 HFMA2.BF16_V2 R86, -RZ.H0_H0, RZ.H0_H0, -R158.H0_H0 ;  /* 0x200000ffff568231 */ /* 0x000fe2000034099e */
[----:B------:R-:W-:Y:S01]  /*160c0*/  PRMT R121, R158, 0x5410, R155 ;  /* 0x000054109e797816 */ /* 0x000fe2000000009b */
[----:B------:R-:W-:Y:S01]  /*160d0*/  @!P3 HFMA2.BF16_V2 R85, -RZ.H0_H0, RZ.H0_H0, -R155.H0_H0 ;  /* 0x200000ffff55b231 */ /* 0x000fe2000034099b */
[----:B------:R-:W-:Y:S01]  /*160e0*/  LOP3.LUT R2, R2, 0xff, RZ, 0xc0, !PT ;  /* 0x000000ff02027812 */ /* 0x000fe200078ec0ff */
[----:B------:R-:W-:Y:S01]  /*160f0*/  MUFU.EX2 R56, R206 ;  /* 0x000000ce00387308 */ /* 0x000fe20000000800 */
[----:B------:R-:W-:Y:S01]  /*16100*/  @!P0 PRMT R158, R86, 0x5410, RZ ;  /* 0x00005410569e8816 */ /* 0x000fe200000000ff */
[----:B------:R-:W-:Y:S01]  /*16110*/  FADD.FTZ R4, R26, R8 ;  /* 0x000000081a047221 */ /* 0x000fe20000010000 */
[----:B------:R-:W-:Y:S01]  /*16120*/  ISETP.GE.U32.AND P0, PT, R235, R2, PT ;  /* 0x00000002eb00720c */ /* 0x000fe20003f06070 */
[----:B------:R-:W-:Y:S01]  /*16130*/  IMAD.MOV.U32 R26, RZ, RZ, R76 ;  /* 0x000000ffff1a7224 */ /* 0x000fe200078e004c */
[----:B-1----:R-:W-:-:S02]  /*16140*/  F2FP.BF16.PACK_AB R2, R82, R11 ;  /* 0x0000000b5202723e */ /* 0x002fc400000010ff */
[----:B------:R-:W-:Y:S01]  /*16150*/  @!P3 PRMT R155, R85, 0x5410, RZ ;  /* 0x00005410559bb816 */ /* 0x000fe200000000ff */
        /* <DEDUP_REMOVED lines=9> */
[----:B------:R-:W-:-:S02]  /*161f0*/  @!P2 PRMT R153, R88, 0x5410, RZ ;  /* 0x000054105899a816 */ /* 0x000fc400000000ff */
[----:B------:R-:W-:Y:S01]  /*16200*/  ISETP.GE.U32.AND P3, PT, R235, R9, PT ;  /* 0x00000009eb00720c */ /* 0x000fe20003f66070 */
[----:B------:R-:W-:Y:S01]  /*16210*/  FADD.FTZ R9, R25, R5 ;  /* 0x0000000519097221 */ /* 0x000fe20000010000 */
[----:B------:R-:W-:Y:S01]  /*16220*/  ISETP.GE.U32.AND P2, PT, R235, R2, PT ;  /* 0x00000002eb00720c */ /* 0x000fe20003f46070 */
[----:B------:R-:W-:Y:S01]  /*16230*/  IMAD.MOV.U32 R25, RZ, RZ, R123 ;  /* 0x000000ffff197224 */ /* 0x000fe200078e007b */
[----:B------:R-:W-:Y:S01]  /*16240*/  F2FP.BF16.PACK_AB R2, R177, R46 ;  /* 0x0000002eb102723e */ /* 0x000fe200000010ff */
[----:B------:R-:W1:Y:S01]  /*16250*/  MUFU.EX2 R123, R146 ;  /* 0x00000092007b7308 */ /* 0x000e620000000800 */
[----:B------:R-:W-:Y:S01]  /*16260*/  @!P0 PRMT R154, R87, 0x5410, RZ ;  /* 0x00005410579a8816 */ /* 0x000fe200000000ff */
[----:B------:R-:W-:Y:S01]  /*16270*/  IMAD.MOV.U32 R75, RZ, RZ, R25 ;  /* 0x000000ffff4b7224 */ /* 0x000fe200078e0019 */
[C---:B------:R-:W-:Y:S01]  /*16280*/  PRMT R152, R2.reuse, 0x7610, R152 ;  /* 0x0000761002987816 */ /* 0x040fe20000000098 */
[----:B------:R-:W-:Y:S01]  /*16290*/  IMAD.MOV.U32 R25, RZ, RZ, R27 ;  /* 0x000000ffff197224 */ /* 0x000fe200078e001b */
[----:B------:R-:W-:Y:S01]  /*162a0*/  PRMT R151, R2, 0x7632, R151 ;  /* 0x0000763202977816 */ /* 0x000fe20000000097 */
[----:B------:R-:W-:Y:S01]  /*162b0*/  IMAD.MOV.U32 R27, RZ, RZ, R117 ;  /* 0x000000ffff1b7224 */ /* 0x000fe200078e0075 */
[----:B------:R-:W-:Y:S01]  /*162c0*/  LOP3.LUT R2, R17, 0xff, RZ, 0xc0, !PT ;  /* 0x000000ff11027812 */ /* 0x000fe200078ec0ff */
[----:B------:R-:W-:Y:S01]  /*162d0*/  @!P1 HFMA2.BF16_V2 R89, -RZ.H0_H0, RZ.H0_H0, -R152.H0_H0 ;  /* 0x200000ffff599231 */ /* 0x000fe20000340998 */
[----:B------:R-:W-:Y:S01]  /*162e0*/  PRMT R118, R152, 0x5410, R151 ;  /* 0x0000541098767816 */ /* 0x000fe20000000097 */
[----:B------:R-:W-:Y:S01]  /*162f0*/  @!P2 HFMA2.BF16_V2 R90, -RZ.H0_H0, RZ.H0_H0, -R151.H0_H0 ;  /* 0x200000ffff5aa231 */ /* 0x000fe20000340997 */
[----:B------:R2:W-:Y:S01]  /*16300*/  MUFU.EX2 R17, R147 ;  /* 0x0000009300117308 */ /* 0x0005e20000000800 */
[----:B------:R-:W-:Y:S01]  /*16310*/  IMAD.MOV.U32 R117, RZ, RZ, R234 ;  /* 0x000000ffff757224 */ /* 0x000fe200078e00ea */
[----:B------:R-:W-:Y:S01]  /*16320*/  @!P1 PRMT R152, R89, 0x5410, RZ ;  /* 0x0000541059989816 */ /* 0x000fe200000000ff */
[----:B------:R-:W-:Y:S01]  /*16330*/  FADD.FTZ R5, R24, R7 ;  /* 0x0000000718057221 */ /* 0x000fe20000010000 */
[----:B------:R-:W-:Y:S01]  /*16340*/  ISETP.GE.U32.AND P1, PT, R235, R2, PT ;  /* 0x00000002eb00720c */ /* 0x000fe20003f26070 */
[----:B------:R-:W-:Y:S01]  /*16350*/  IMAD.MOV.U32 R234, RZ, RZ, R238 ;  /* 0x000000ffffea7224 */ /* 0x000fe200078e00ee */
[----:B------:R-:W-:Y:S01]  /*16360*/  LOP3.LUT R2, R0, 0xffff, RZ, 0xc0, !PT ;  /* 0x0000ffff00027812 */ /* 0x000fe200078ec0ff */
[----:B------:R-:W-:Y:S01]  /*16370*/  FADD.FTZ R238, R11, R6 ;  /* 0x000000060bee7221 */ /* 0x000fe20000010000 */
[----:B-1----:R-:W-:Y:S01]  /*16380*/  F2FP.BF16.PACK_AB R3, R123, R47 ;  /* 0x0000002f7b03723e */ /* 0x002fe200000010ff */
[----:B------:R-:W-:Y:S01]  /*16390*/  MUFU.EX2 R87, R207 ;  /* 0x000000cf00577308 */ /* 0x000fe20000000800 */
[----:B------:R-:W-:Y:S01]  /*163a0*/  SHF.R.U32.HI R2, RZ, 0x8, R2 ;  /* 0x00000008ff027819 */ /* 0x000fe20000011602 */
[----:B------:R-:W-:Y:S01]  /*163b0*/  FADD.FTZ R234, R234, R4 ;  /* 0x00000004eaea7221 */ /* 0x000fe20000010000 */
[----:B------:R-:W-:-:S02]  /*163c0*/  PRMT R150, R3, 0x7610, R150 ;  /* 0x0000761003967816 */ /* 0x000fc40000000096 */
[----:B------:R-:W-:Y:S02]  /*163d0*/  LOP3.LUT R2, R2, 0xffff, RZ, 0xc0, !PT ;  /* 0x0000ffff02027812 */ /* 0x000fe400078ec0ff */
[----:B------:R-:W-:Y:S01]  /*163e0*/  PRMT R149, R3, 0x7632, R149 ;  /* 0x0000763203957816 */ /* 0x000fe20000000095 */
[----:B------:R-:W-:Y:S01]  /*163f0*/  @!P5 HFMA2.BF16_V2 R92, -RZ.H0_H0, RZ.H0_H0, -R150.H0_H0 ;  /* 0x200000ffff5cd231 */ /* 0x000fe20000340996 */
[----:B------:R-:W-:Y:S01]  /*16400*/  @!P2 PRMT R151, R90, 0x5410, RZ ;  /* 0x000054105a97a816 */ /* 0x000fe200000000ff */
[----:B------:R-:W1:Y:S01]  /*16410*/  MUFU.EX2 R76, R223 ;  /* 0x000000df004c7308 */ /* 0x000e620000000800 */
[C---:B------:R-:W-:Y:S01]  /*16420*/  ISETP.GE.U32.AND P2, PT, R235.reuse, R2, PT ;  /* 0x00000002eb00720c */ /* 0x040fe20003f46070 */
[----:B------:R-:W-:Y:S01]  /*16430*/  @!P4 HFMA2.BF16_V2 R91, -RZ.H0_H0, RZ.H0_H0, -R149.H0_H0 ;  /* 0x200000ffff5bc231 */ /* 0x000fe20000340995 */
[----:B------:R-:W-:Y:S01]  /*16440*/  LOP3.LUT R2, R0, 0xff, RZ, 0xc0, !PT ;  /* 0x000000ff00027812 */ /* 0x000fe200078ec0ff */
[----:B------:R-:W-:Y:S01]  /*16450*/  FADD.FTZ R3, R26, R9 ;  /* 0x000000091a037221 */ /* 0x000fe20000010000 */
[----:B------:R-:W-:Y:S01]  /*16460*/  PRMT R119, R150, 0x5410, R149 ;  /* 0x0000541096777816 */ /* 0x000fe20000000095 */
[----:B------:R-:W-:Y:S01]  /*16470*/  IMAD.MOV.U32 R26, RZ, RZ, R51 ;  /* 0x000000ffff1a7224 */ /* 0x000fe200078e0033 */
[----:B------:R-:W-:Y:S01]  /*16480*/  @!P5 PRMT R150, R92, 0x5410, RZ ;  /* 0x000054105c96d816 */ /* 0x000fe200000000ff */
[----:B------:R-:W-:Y:S01]  /*16490*/  IMAD.MOV.U32 R90, RZ, RZ, R80 ;  /* 0x000000ffff5a7224 */ /* 0x000fe200078e0050 */
[----:B------:R-:W-:Y:S01]  /*164a0*/  ISETP.GE.U32.AND P5, PT, R235, R2, PT ;  /* 0x00000002eb00720c */ /* 0x000fe20003fa6070 */
[----:B------:R-:W-:Y:S01]  /*164b0*/  IMAD.MOV.U32 R80, RZ, RZ, R49 ;  /* 0x000000ffff507224 */ /* 0x000fe200078e0031 */
[----:B------:R-:W-:Y:S01]  /*164c0*/  SHF.R.U32.HI R2, RZ, 0x18, R0 ;  /* 0x00000018ff027819 */ /* 0x000fe20000011600 */
[----:B------:R-:W-:Y:S01]  /*164d0*/  FADD.FTZ R233, R233, R3 ;  /* 0x00000003e9e97221 */ /* 0x000fe20000010000 */
[----:B------:R-:W-:Y:S01]  /*164e0*/  @!P4 PRMT R149, R91, 0x5410, RZ ;  /* 0x000054105b95c816 */ /* 0x000fe200000000ff */
[----:B------:R-:W-:Y:S01]  /*164f0*/  IMAD.MOV.U32 R91, RZ, RZ, R81 ;  /* 0x000000ffff5b7224 */ /* 0x000fe200078e0051 */
[----:B------:R-:W-:Y:S01]  /*16500*/  ISETP.GE.U32.AND P4, PT, R235, R2, PT ;  /* 0x00000002eb00720c */ /* 0x000fe20003f86070 */
[----:B------:R-:W-:Y:S01]  /*16510*/  IMAD.MOV.U32 R81, RZ, RZ, R116 ;  /* 0x000000ffff517224 */ /* 0x000fe200078e0074 */
[----:B------:R-:W-:Y:S01]  /*16520*/  F2FP.BF16.PACK_AB R2, R53, R79 ;  /* 0x0000004f3502723e */ /* 0x000fe200000010ff */
[----:B------:R-:W-:Y:S01]  /*16530*/  IMAD.MOV.U32 R116, RZ, RZ, R141 ;  /* 0x000000ffff747224 */ /* 0x000fe200078e008d */
[----:B------:R-:W-:Y:S01]  /*16540*/  SHF.R.U32.HI R0, RZ, 0x10, R0 ;  /* 0x00000010ff007819 */ /* 0x000fe20000011600 */
[----:B------:R-:W-:Y:S01]  /*16550*/  IMAD.MOV.U32 R141, RZ, RZ, R157 ;  /* 0x000000ffff8d7224 */ /* 0x000fe200078e009d */
[----:B------:R-:W-:-:S02]  /*16560*/  PRMT R148, R2, 0x7610, R148 ;  /* 0x0000761002947816 */ /* 0x000fc40000000094 */
[----:B--2---:R-:W-:Y:S02]  /*16570*/  PRMT R147, R2, 0x7632, R147 ;  /* 0x0000763202937816 */ /* 0x004fe40000000093 */
[----:B------:R-:W-:Y:S01]  /*16580*/  LOP3.LUT R0, R0, 0xff, RZ, 0xc0, !PT ;  /* 0x000000ff00007812 */ /* 0x000fe200078ec0ff */
[----:B------:R-:W-:Y:S01]  /*16590*/  @!P5 HFMA2.BF16_V2 R94, -RZ.H0_H0, RZ.H0_H0, -R148.H0_H0 ;  /* 0x200000ffff5ed231 */ /* 0x000fe20000340994 */
[----:B------:R-:W-:Y:S01]  /*165a0*/  PRMT R222, R148, 0x5410, R147 ;  /* 0x0000541094de7816 */ /* 0x000fe20000000093 */
[----:B------:R-:W-:Y:S01]  /*165b0*/  @!P2 HFMA2.BF16_V2 R93, -RZ.H0_H0, RZ.H0_H0, -R147.H0_H0 ;  /* 0x200000ffff5da231 */ /* 0x000fe20000340993 */
[----:B-1----:R-:W-:Y:S01]  /*165c0*/  F2FP.BF16.PACK_AB R2, R76, R85 ;  /* 0x000000554c02723e */ /* 0x002fe200000010ff */
[----:B------:R1:W-:Y:S01]  /*165d0*/  STG.E.U16 [R140.64+-0x100], R45 ;  /* 0xffff002d8c007986 */ /* 0x0003e2000c101522 */
[----:B------:R-:W-:Y:S02]  /*165e0*/  @!P5 PRMT R148, R94, 0x5410, RZ ;  /* 0x000054105e94d816 */ /* 0x000fe400000000ff */
[----:B------:R-:W-:Y:S01]  /*165f0*/  ISETP.GE.U32.AND P5, PT, R235, R0, PT ;  /* 0x00000000eb00720c */ /* 0x000fe20003fa6070 */
[----:B------:R-:W-:Y:S01]  /*16600*/  STG.E.U16 [R140.64+-0xfe], R44 ;  /* 0xffff022c8c007986 */ /* 0x000fe2000c101522 */
[----:B------:R-:W-:-:S02]  /*16610*/  SHF.R.U32.HI R0, RZ, 0x8, R20 ;  /* 0x00000008ff007819 */ /* 0x000fc40000011614 */
[----:B------:R-:W-:Y:S02]  /*16620*/  @!P2 PRMT R147, R93, 0x5410, RZ ;  /* 0x000054105d93a816 */ /* 0x000fe400000000ff */
[----:B------:R-:W-:Y:S02]  /*16630*/  LOP3.LUT R0, R0, 0xffff, RZ, 0xc0, !PT ;  /* 0x0000ffff00007812 */ /* 0x000fe400078ec0ff */
[----:B------:R-:W-:Y:S02]  /*16640*/  PRMT R144, R2, 0x7610, R144 ;  /* 0x0000761002907816 */ /* 0x000fe40000000090 */
[----:B------:R-:W-:Y:S02]  /*16650*/  ISETP.GE.U32.AND P2, PT, R235, R0, PT ;  /* 0x00000000eb00720c */ /* 0x000fe40003f46070 */
[----:B------:R-:W-:Y:S01]  /*16660*/  F2FP.BF16.PACK_AB R0, R56, R17 ;  /* 0x000000113800723e */ /* 0x000fe200000010ff */
[----:B------:R-:W-:Y:S01]  /*16670*/  @!P3 HFMA2.BF16_V2 R96, -RZ.H0_H0, RZ.H0_H0, -R144.H0_H0 ;  /* 0x200000ffff60b231 */ /* 0x000fe20000340990 */
[----:B------:R-:W-:-:S02]  /*16680*/  PRMT R143, R2, 0x7632, R143 ;  /* 0x00007632028f7816 */ /* 0x000fc4000000008f */
[C---:B------:R-:W-:Y:S02]  /*16690*/  PRMT R146, R0.reuse, 0x7610, R146 ;  /* 0x0000761000927816 */ /* 0x040fe40000000092 */
[----:B------:R-:W-:Y:S02]  /*166a0*/  PRMT R145, R0, 0x7632, R145 ;  /* 0x0000763200917816 */ /* 0x000fe40000000091 */
[----:B------:R-:W-:Y:S01]  /*166b0*/  F2FP.BF16.PACK_AB R0, R77, R87 ;  /* 0x000000574d00723e */ /* 0x000fe200000010ff */
[----:B------:R-:W-:Y:S01]  /*166c0*/  @!P5 HFMA2.BF16_V2 R95, -RZ.H0_H0, RZ.H0_H0, -R146.H0_H0 ;  /* 0x200000ffff5fd231 */ /* 0x000fe20000340992 */
[----:B------:R-:W-:Y:S01]  /*166d0*/  LOP3.LUT R2, R91, UR18, R84, 0x96, !PT ;  /* 0x000000125b027c12 */ /* 0x000fe2000f8e9654 */
[----:B------:R-:W-:Y:S01]  /*166e0*/  @!P4 HFMA2.BF16_V2 R97, -RZ.H0_H0, RZ.H0_H0, -R145.H0_H0 ;  /* 0x200000ffff61c231 */ /* 0x000fe20000340991 */
[C---:B------:R-:W-:Y:S01]  /*166f0*/  PRMT R142, R0.reuse, 0x7610, R142 ;  /* 0x00007610008e7816 */ /* 0x040fe2000000008e */
[----:B-1----:R-:W-:Y:S01]  /*16700*/  IMAD.MOV.U32 R45, RZ, RZ, R17 ;  /* 0x000000ffff2d7224 */ /* 0x002fe200078e0011 */
[----:B------:R-:W-:Y:S01]  /*16710*/  PRMT R37, R0, 0x7632, R37 ;  /* 0x0000763200257816 */ /* 0x000fe20000000025 */
[----:B------:R-:W-:Y:S01]  /*16720*/  IMAD.U32 R0, RZ, RZ, UR5 ;  /* 0x00000005ff007e24 */ /* 0x000fe2000f8e00ff */
[----:B------:R-:W-:Y:S01]  /*16730*/  ISETP.GE.U32.AND P0, PT, R235, R16, PT ;  /* 0x00000010eb00720c */ /* 0x000fe20003f06070 */
[----:B------:R-:W-:Y:S01]  /*16740*/  FADD.FTZ R16, R19, R5 ;  /* 0x0000000513107221 */ /* 0x000fe20000010000 */
[----:B------:R-:W-:Y:S01]  /*16750*/  PRMT R216, R235, 0x7054, R235 ;  /* 0x00007054ebd87816 */ /* 0x000fe200000000eb */
[----:B------:R-:W-:Y:S01]  /*16760*/  IMAD.WIDE R50, R0, 0x2, R140 ;  /* 0x0000000200327825 */ /* 0x000fe200078e028c */
[----:B------:R-:W-:Y:S01]  /*16770*/  @!P1 HFMA2.BF16_V2 R99, -RZ.H0_H0, RZ.H0_H0, -R142.H0_H0 ;  /* 0x200000ffff639231 */ /* 0x000fe2000034098e */
[----:B------:R-:W-:Y:S01]  /*16780*/  PRMT R221, R146, 0x5410, R145 ;  /* 0x0000541092dd7816 */ /* 0x000fe20000000091 */
[----:B------:R-:W-:Y:S01]  /*16790*/  @!P2 HFMA2.BF16_V2 R100, -RZ.H0_H0, RZ.H0_H0, -R143.H0_H0 ;  /* 0x200000ffff64a231 */ /* 0x000fe2000034098f */
[----:B------:R-:W-:Y:S01]  /*167a0*/  IMAD.U32 R0, RZ, RZ, UR4 ;  /* 0x00000004ff007e24 */ /* 0x000fe2000f8e00ff */
[----:B------:R-:W-:Y:S01]  /*167b0*/  STG.E.U16 [R50.64+-0x100], R38 ;  /* 0xffff002632007986 */ /* 0x000fe2000c101522 */
[----:B------:R-:W-:Y:S01]  /*167c0*/  IMAD.WIDE.U32 R2, R2, -0x2daee0ad, RZ ;  /* 0xd2511f5302027825 */ /* 0x000fe200078e00ff */
[----:B------:R-:W-:-:S02]  /*167d0*/  @!P5 PRMT R146, R95, 0x5410, RZ ;  /* 0x000054105f92d816 */ /* 0x000fc400000000ff */
[----:B------:R1:W-:Y:S01]  /*167e0*/  STG.E.U16 [R50.64+-0xfe], R39 ;  /* 0xffff022732007986 */ /* 0x0003e2000c101522 */
[----:B------:R-:W-:Y:S01]  /*167f0*/  IMAD.WIDE R48, R0, 0x2, R140 ;  /* 0x0000000200307825 */ /* 0x000fe200078e028c */
[----:B------:R-:W-:Y:S01]  /*16800*/  @!P0 HFMA2.BF16_V2 R98, -RZ.H0_H0, RZ.H0_H0, -R37.H0_H0 ;  /* 0x200000ffff628231 */ /* 0x000fe20000340925 */
[----:B------:R-:W-:Y:S02]  /*16810*/  PRMT R219, R142, 0x5410, R37 ;  /* 0x000054108edb7816 */ /* 0x000fe40000000025 */
[----:B------:R-:W-:Y:S01]  /*16820*/  IMAD.U32 R0, RZ, RZ, UR26 ;  /* 0x0000001aff007e24 */ /* 0x000fe2000f8e00ff */
[----:B------:R-:W-:Y:S01]  /*16830*/  STG.E.U16 [R48.64+-0x100], R15 ;  /* 0xffff000f30007986 */ /* 0x000fe2000c101522 */
[----:B------:R-:W-:Y:S01]  /*16840*/  FADD.FTZ R223, R22, R16 ;  /* 0x0000001016df7221 */ /* 0x000fe20000010000 */
[----:B------:R-:W-:Y:S01]  /*16850*/  @!P4 PRMT R145, R97, 0x5410, RZ ;  /* 0x000054106191c816 */ /* 0x000fe200000000ff */
[----:B------:R-:W-:Y:S01]  /*16860*/  IMAD.MOV.U32 R22, RZ, RZ, R175 ;  /* 0x000000ffff167224 */ /* 0x000fe200078e00af */
[----:B------:R-:W-:Y:S01]  /*16870*/  STG.E.U16 [R48.64+-0xfe], R14 ;  /* 0xffff020e30007986 */ /* 0x000fe2000c101522 */
[----:B------:R-:W-:Y:S01]  /*16880*/  PRMT R218, R144, 0x5410, R143 ;  /* 0x0000541090da7816 */ /* 0x000fe2000000008f */
[----:B------:R-:W-:Y:S01]  /*16890*/  IMAD.MOV.U32 R97, RZ, RZ, R101 ;  /* 0x000000ffff617224 */ /* 0x000fe200078e0065 */
[----:B------:R-:W-:Y:S01]  /*168a0*/  @!P1 PRMT R142, R99, 0x5410, RZ ;  /* 0x00005410638e9816 */ /* 0x000fe200000000ff */
[----:B------:R-:W2:Y:S01]  /*168b0*/  LDL.LU R175, [R1+0x19c] ;  /* 0x00019c0001af7983 */ /* 0x000ea20000300800 */
[----:B------:R-:W-:Y:S01]  /*168c0*/  @!P0 PRMT R37, R98, 0x5410, RZ ;  /* 0x0000541062258816 */ /* 0x000fe200000000ff */
[----:B------:R-:W-:Y:S01]  /*168d0*/  IMAD.MOV.U32 R98, RZ, RZ, R102 ;  /* 0x000000ffff627224 */ /* 0x000fe200078e0066 */
[----:B------:R-:W-:Y:S01]  /*168e0*/  @!P3 PRMT R144, R96, 0x5410, RZ ;  /* 0x000054106090b816 */ /* 0x000fe200000000ff */
[----:B------:R-:W-:Y:S01]  /*168f0*/  IMAD.MOV.U32 R99, RZ, RZ, R103 ;  /* 0x000000ffff637224 */ /* 0x000fe200078e0067 */
[----:B------:R-:W-:Y:S01]  /*16900*/  @!P2 PRMT R143, R100, 0x5410, RZ ;  /* 0x00005410648fa816 */ /* 0x000fe200000000ff */
[----:B------:R-:W-:-:S02]  /*16910*/  IMAD.MOV.U32 R96, RZ, RZ, R74 ;  /* 0x000000ffff607224 */ /* 0x000fc400078e004a */
[----:B------:R-:W-:Y:S02]  /*16920*/  IMAD.MOV.U32 R100, RZ, RZ, R65 ;  /* 0x000000ffff647224 */ /* 0x000fe400078e0041 */
[----:B------:R-:W-:Y:S02]  /*16930*/  IMAD.MOV.U32 R101, RZ, RZ, R64 ;  /* 0x000000ffff657224 */ /* 0x000fe400078e0040 */
[----:B------:R-:W-:Y:S02]  /*16940*/  IMAD.MOV.U32 R102, RZ, RZ, R63 ;  /* 0x000000ffff667224 */ /* 0x000fe400078e003f */
[----:B-1----:R-:W-:Y:S01]  /*16950*/  IMAD.WIDE R38, R0, 0x2, R140 ;  /* 0x0000000200267825 */ /* 0x002fe200078e028c */
[----:B------:R-:W-:-:S03]  /*16960*/  LOP3.LUT R0, R237, UR17, R190, 0x96, !PT ;  /* 0x00000011ed007c12 */ /* 0x000fc6000f8e96be */
[----:B------:R-:W-:Y:S01]  /*16970*/  IMAD.MOV.U32 R103, RZ, RZ, R61 ;  /* 0x000000ffff677224 */ /* 0x000fe200078e003d */
[----:B------:R-:W-:Y:S01]  /*16980*/  STG.E.U16 [R38.64+-0x100], R13 ;  /* 0xffff000d26007986 */ /* 0x000fe2000c101522 */
[----:B------:R-:W-:Y:S01]  /*16990*/  IMAD.WIDE.U32 R4, R0, -0x326172a9, RZ ;  /* 0xcd9e8d5700047825 */ /* 0x000fe200078e00ff */
[----:B------:R-:W-:Y:S02]  /*169a0*/  LOP3.LUT R0, R3, UR15, R236, 0x96, !PT ;  /* 0x0000000f03007c12 */ /* 0x000fe4000f8e96ec */
[----:B------:R1:W-:Y:S01]  /*169b0*/  STG.E.U16 [R38.64+-0xfe], R12 ;  /* 0xffff020c26007986 */ /* 0x0003e2000c101522 */
[----:B------:R-:W-:Y:S01]  /*169c0*/  IMAD.MOV.U32 R237, RZ, RZ, R77 ;  /* 0x000000ffffed7224 */ /* 0x000fe200078e004d */
[----:B------:R-:W-:Y:S01]  /*169d0*/  LOP3.LUT R3, R5, UR16, R90, 0x96, !PT ;  /* 0x0000001005037c12 */ /* 0x000fe2000f8e965a */
[----:B------:R-:W-:Y:S01]  /*169e0*/  IMAD.WIDE.U32 R10, R0, -0x326172a9, RZ ;  /* 0xcd9e8d57000a7825 */ /* 0x000fe200078e00ff */
[----:B------:R-:W-:Y:S03]  /*169f0*/  STG.E.U16 [R140.64+-0xf0], R43 ;  /* 0xffff102b8c007986 */ /* 0x000fe6000c101522 */
[----:B------:R-:W-:Y:S01]  /*16a00*/  IMAD.WIDE.U32 R6, R3, -0x2daee0ad, RZ ;  /* 0xd2511f5303067825 */ /* 0x000fe200078e00ff */
[----:B------:R-:W-:Y:S01]  /*16a10*/  LOP3.LUT R3, R11, UR12, R4, 0x96, !PT ;  /* 0x0000000c0b037c12 */ /* 0x000fe2000f8e9604 */
[----:B------:R-:W-:Y:S03]  /*16a20*/  STG.E.U16 [R140.64+-0xee], R42 ;  /* 0xffff122a8c007986 */ /* 0x000fe6000c101522 */
[----:B------:R-:W-:Y:S01]  /*16a30*/  LOP3.LUT R0, R7, UR11, R2, 0x96, !PT ;  /* 0x0000000b07007c12 */ /* 0x000fe2000f8e9602 */
[----:B------:R-:W-:Y:S01]  /*16a40*/  IMAD.WIDE.U32 R2, R3, -0x2daee0ad, RZ ;  /* 0xd2511f5303027825 */ /* 0x000fe200078e00ff */
[----:B------:R-:W-:Y:S03]  /*16a50*/  STG.E.U16 [R50.64+-0xf0], R40 ;  /* 0xffff102832007986 */ /* 0x000fe6000c101522 */
[----:B------:R-:W-:Y:S01]  /*16a60*/  IMAD.WIDE.U32 R8, R0, -0x326172a9, RZ ;  /* 0xcd9e8d5700087825 */ /* 0x000fe200078e00ff */
[----:B------:R-:W-:Y:S01]  /*16a70*/  LOP3.LUT R3, R3, UR9, R6, 0x96, !PT ;  /* 0x0000000903037c12 */ /* 0x000fe2000f8e9606 */
[----:B------:R-:W-:Y:S03]  /*16a80*/  STG.E.U16 [R50.64+-0xee], R41 ;  /* 0xffff122932007986 */ /* 0x000fe6000c101522 */
[----:B------:R-:W-:Y:S01]  /*16a90*/  LOP3.LUT R0, R9, UR10, R10, 0x96, !PT ;  /* 0x0000000a09007c12 */ /* 0x000fe2000f8e960a */
[----:B------:R-:W-:-:S04]  /*16aa0*/  IMAD.WIDE.U32 R6, R3, -0x326172a9, RZ ;  /* 0xcd9e8d5703067825 */ /* 0x000fc800078e00ff */
[----:B-1----:R-:W-:Y:S01]  /*16ab0*/  IMAD.WIDE.U32 R12, R0, -0x2daee0ad, RZ ;  /* 0xd2511f53000c7825 */ /* 0x002fe200078e00ff */
[----:B------:R-:W-:-:S04]  /*16ac0*/  LOP3.LUT R7, R7, UR8, R8, 0x96, !PT ;  /* 0x0000000807077c12 */ /* 0x000fc8000f8e9608 */
[----:B------:R-:W-:-:S05]  /*16ad0*/  LOP3.LUT R2, R13, UR6, R2, 0x96, !PT ;  /* 0x000000060d027c12 */ /* 0x000fca000f8e9602 */
        /* <DEDUP_REMOVED lines=8> */
[----:B------:R-:W-:Y:S01]  /*16b60*/  LOP3.LUT R10, R3, R83, RZ, 0xc0, !PT ;  /* 0x00000053030a7212 */ /* 0x000fe200078ec0ff */
[----:B------:R-:W-:Y:S01]  /*16b70*/  IMAD.MOV.U32 R83, RZ, RZ, R80 ;  /* 0x000000ffff537224 */ /* 0x000fe200078e0050 */
[----:B------:R-:W-:Y:S01]  /*16b80*/  SHF.R.U32.HI R3, RZ, 0x18, R2 ;  /* 0x00000018ff037819 */ /* 0x000fe20000011602 */
[----:B------:R-:W-:Y:S01]  /*16b90*/  IMAD.MOV.U32 R80, RZ, RZ, R75 ;  /* 0x000000ffff507224 */ /* 0x000fe200078e004b */
[----:B------:R-:W-:Y:S01]  /*16ba0*/  LOP3.LUT R2, R6, 0xff, RZ, 0xc0, !PT ;  /* 0x000000ff06027812 */ /* 0x000fe200078ec0ff */
[----:B------:R-:W-:Y:S01]  /*16bb0*/  IMAD.MOV.U32 R75, RZ, RZ, R55 ;  /* 0x000000ffff4b7224 */ /* 0x000fe200078e0037 */
[----:B------:R-:W-:Y:S01]  /*16bc0*/  SHF.R.U32.HI R6, RZ, 0x10, R0 ;  /* 0x00000010ff067819 */ /* 0x000fe20000011600 */
[----:B------:R-:W-:Y:S01]  /*16bd0*/  IMAD.MOV.U32 R55, RZ, RZ, R113 ;  /* 0x000000ffff377224 */ /* 0x000fe200078e0071 */
[----:B------:R-:W-:Y:S02]  /*16be0*/  PRMT R11, R2, 0x5410, R3 ;  /* 0x00005410020b7816 */ /* 0x000fe40000000003 */
[----:B------:R-:W-:-:S02]  /*16bf0*/  LOP3.LUT R2, R0, 0xffff, RZ, 0xc0, !PT ;  /* 0x0000ffff00027812 */ /* 0x000fc400078ec0ff */
[----:B------:R-:W-:Y:S02]  /*16c00*/  LOP3.LUT R6, R6, 0xff, RZ, 0xc0, !PT ;  /* 0x000000ff06067812 */ /* 0x000fe400078ec0ff */
[----:B------:R-:W-:Y:S02]  /*16c10*/  SHF.R.U32.HI R3, RZ, 0x8, R2 ;  /* 0x00000008ff037819 */ /* 0x000fe40000011602 */
[----:B------:R-:W-:-:S04]  /*16c20*/  LOP3.LUT R2, R0, 0xff, RZ, 0xc0, !PT ;  /* 0x000000ff00027812 */ /* 0x000fc800078ec0ff */
[----:B------:R-:W-:Y:S01]  /*16c30*/  PRMT R8, R2, 0x5410, R3 ;  /* 0x0000541002087816 */ /* 0x000fe20000000003 */
[----:B------:R-:W-:Y:S01]  /*16c40*/  IMAD.WIDE.U32 R2, R7, -0x2daee0ad, RZ ;  /* 0xd2511f5307027825 */ /* 0x000fe200078e00ff */
[----:B------:R-:W-:-:S04]  /*16c50*/  SHF.R.U32.HI R7, RZ, 0x18, R0 ;  /* 0x00000018ff077819 */ /* 0x000fc80000011600 */
[----:B------:R-:W-:Y:S02]  /*16c60*/  LOP3.LUT R0, R3, UR14, R12, 0x96, !PT ;  /* 0x0000000e03007c12 */ /* 0x000fe4000f8e960c */
[----:B------:R-:W-:Y:S02]  /*16c70*/  PRMT R12, R6, 0x5410, R7 ;  /* 0x00005410060c7816 */ /* 0x000fe40000000007 */
        /* <DEDUP_REMOVED lines=15> */
[----:B------:R-:W-:Y:S02]  /*16d70*/  LOP3.LUT R3, R191, R214, RZ, 0x3c, !PT ;  /* 0x000000d6bf037212 */ /* 0x000fe400078e3cff */
[----:B------:R-:W-:Y:S01]  /*16d80*/  PRMT R13, R0, 0x5410, R2 ;  /* 0x00005410000d7816 */ /* 0x000fe20000000002 */
[----:B------:R-:W-:-:S02]  /*16d90*/  HSET2.LE.AND R0, R11, R216, PT ;  /* 0x000000d80b007233 */ /* 0x000fc40003803000 */
[----:B------:R-:W-:-:S03]  /*16da0*/  HSET2.LE.AND R2, R8, R216, PT ;  /* 0x000000d808027233 */ /* 0x000fc60003803000 */
[----:B------:R-:W-:Y:S01]  /*16db0*/  LOP3.LUT R11, R0, R117, RZ, 0xc0, !PT ;  /* 0x00000075000b7212 */ /* 0x000fe200078ec0ff */
[--C-:B------:R-:W-:Y:S01]  /*16dc0*/  HSET2.LE.AND R0, R12, R216.reuse, PT ;  /* 0x000000d80c007233 */ /* 0x100fe20003803000 */
[----:B------:R-:W-:Y:S01]  /*16dd0*/  LOP3.LUT R8, R2, R116, RZ, 0xc0, !PT ;  /* 0x0000007402087212 */ /* 0x000fe200078ec0ff */
[----:B------:R-:W-:Y:S01]  /*16de0*/  IMAD.WIDE.U32 R116, R3, -0x326172a9, RZ ;  /* 0xcd9e8d5703747825 */ /* 0x000fe200078e00ff */
[----:B------:R-:W-:Y:S02]  /*16df0*/  HSET2.LE.AND R2, R9, R216, PT ;  /* 0x000000d809027233 */ /* 0x000fe40003803000 */
[----:B------:R-:W-:Y:S01]  /*16e00*/  LOP3.LUT R9, R0, R28, RZ, 0xc0, !PT ;  /* 0x0000001c00097212 */ /* 0x000fe200078ec0ff */
[----:B------:R-:W-:Y:S01]  /*16e10*/  IMAD.MOV.U32 R28, RZ, RZ, R67 ;  /* 0x000000ffff1c7224 */ /* 0x000fe200078e0043 */
[----:B------:R-:W-:Y:S01]  /*16e20*/  LOP3.LUT R3, R117, UR18, R84, 0x96, !PT ;  /* 0x0000001275037c12 */ /* 0x000fe2000f8e9654 */
[----:B------:R-:W-:Y:S01]  /*16e30*/  IMAD.MOV.U32 R84, RZ, RZ, R78 ;  /* 0x000000ffff547224 */ /* 0x000fe200078e004e */
[----:B------:R-:W-:Y:S01]  /*16e40*/  LOP3.LUT R12, R2, R81, RZ, 0xc0, !PT ;  /* 0x00000051020c7212 */ /* 0x000fe200078ec0ff */
[----:B------:R-:W-:Y:S01]  /*16e50*/  IMAD.MOV.U32 R78, RZ, RZ, R73 ;  /* 0x000000ffff4e7224 */ /* 0x000fe200078e0049 */
[----:B------:R-:W-:Y:S01]  /*16e60*/  LOP3.LUT R2, R5, UR16, R116, 0x96, !PT ;  /* 0x0000001005027c12 */ /* 0x000fe2000f8e9674 */
[----:B------:R-:W-:-:S04]  /*16e70*/  IMAD.WIDE.U32 R6, R3, -0x2daee0ad, RZ ;  /* 0xd2511f5303067825 */ /* 0x000fc800078e00ff */
[----:B------:R-:W-:Y:S01]  /*16e80*/  IMAD.WIDE.U32 R2, R2, -0x2daee0ad, RZ ;  /* 0xd2511f5302027825 */ /* 0x000fe200078e00ff */
[----:B------:R-:W-:-:S03]  /*16e90*/  LOP3.LUT R0, R7, UR15, R236, 0x96, !PT ;  /* 0x0000000f07007c12 */ /* 0x000fc6000f8e96ec */
[----:B------:R-:W-:Y:S01]  /*16ea0*/  IMAD.MOV.U32 R73, RZ, RZ, R107 ;  /* 0x000000ffff497224 */ /* 0x000fe200078e006b */
[----:B------:R-:W-:Y:S01]  /*16eb0*/  LOP3.LUT R3, R3, UR11, R6, 0x96, !PT ;  /* 0x0000000b03037c12 */ /* 0x000fe2000f8e9606 */
[----:B------:R-:W-:-:S04]  /*16ec0*/  IMAD.WIDE.U32 R6, R0, -0x326172a9, RZ ;  /* 0xcd9e8d5700067825 */ /* 0x000fc800078e00ff */
[----:B------:R-:W-:Y:S01]  /*16ed0*/  IMAD.MOV.U32 R107, RZ, RZ, R112 ;  /* 0x000000ffff6b7224 */ /* 0x000fe200078e0070 */
[----:B------:R-:W-:Y:S01]  /*16ee0*/  LOP3.LUT R0, R7, UR12, R4, 0x96, !PT ;  /* 0x0000000c07007c12 */ /* 0x000fe2000f8e9604 */
[----:B------:R-:W-:-:S04]  /*16ef0*/  IMAD.WIDE.U32 R112, R3, -0x326172a9, RZ ;  /* 0xcd9e8d5703707825 */ /* 0x000fc800078e00ff */
[----:B------:R-:W-:Y:S01]  /*16f00*/  IMAD.MOV.U32 R81, RZ, RZ, R26 ;  /* 0x000000ffff517224 */ /* 0x000fe200078e001a */
[----:B------:R-:W-:Y:S01]  /*16f10*/  LOP3.LUT R3, R113, UR10, R6, 0x96, !PT ;  /* 0x0000000a71037c12 */ /* 0x000fe2000f8e9606 */
[----:B------:R-:W-:Y:S02]  /*16f20*/  IMAD.MOV.U32 R26, RZ, RZ, R57 ;  /* 0x000000ffff1a7224 */ /* 0x000fe400078e0039 */
[----:B------:R-:W-:Y:S01]  /*16f30*/  IMAD.WIDE.U32 R4, R0, -0x2daee0ad, RZ ;  /* 0xd2511f5300047825 */ /* 0x000fe200078e00ff */
[----:B------:R-:W-:-:S03]  /*16f40*/  HSET2.LE.AND R0, R15, R216, PT ;  /* 0x000000d80f007233 */ /* 0x000fc60003803000 */
[----:B------:R-:W-:Y:S01]  /*16f50*/  IMAD.MOV.U32 R67, RZ, RZ, R115 ;  /* 0x000000ffff437224 */ /* 0x000fe200078e0073 */
[----:B------:R-:W-:Y:S01]  /*16f60*/  LOP3.LUT R5, R5, UR9, R2, 0x96, !PT ;  /* 0x0000000905057c12 */ /* 0x000fe2000f8e9602 */
[----:B------:R-:W-:Y:S01]  /*16f70*/  IMAD.MOV.U32 R57, RZ, RZ, R114 ;  /* 0x000000ffff397224 */ /* 0x000fe200078e0072 */
[--C-:B------:R-:W-:Y:S01]  /*16f80*/  HSET2.LE.AND R2, R14, R216.reuse, PT ;  /* 0x000000d80e027233 */ /* 0x100fe20003803000 */
[----:B------:R-:W-:Y:S01]  /*16f90*/  IMAD.WIDE.U32 R114, R3, -0x2daee0ad, RZ ;  /* 0xd2511f5303727825 */ /* 0x000fe200078e00ff */
[----:B------:R-:W-:Y:S01]  /*16fa0*/  HSET2.LE.AND R3, R13, R216, PT ;  /* 0x000000d80d037233 */ /* 0x000fe20003803000 */
[----:B------:R-:W-:Y:S02]  /*16fb0*/  LOP3.LUT R13, R0, R83, RZ, 0xc0, !PT ;  /* 0x00000053000d7212 */ /* 0x000fe400078ec0ff */
[----:B------:R-:W-:Y:S01]  /*16fc0*/  LOP3.LUT R14, R2, R252, RZ, 0xc0, !PT ;  /* 0x000000fc020e7212 */ /* 0x000fe200078ec0ff */
[----:B------:R-:W-:Y:S01]  /*16fd0*/  IMAD.WIDE.U32 R206, R5, -0x326172a9, RZ ;  /* 0xcd9e8d5705ce7825 */ /* 0x000fe200078e00ff */
[----:B------:R-:W-:-:S02]  /*16fe0*/  LOP3.LUT R4, R115, UR6, R4, 0x96, !PT ;  /* 0x0000000673047c12 */ /* 0x000fc4000f8e9604 */
[----:B------:R-:W-:Y:S01]  /*16ff0*/  LOP3.LUT R15, R3, R232, RZ, 0xc0, !PT ;  /* 0x000000e8030f7212 */ /* 0x000fe200078ec0ff */
[----:B------:R-:W-:Y:S02]  /*17000*/  IMAD.MOV.U32 R86, RZ, RZ, R28 ;  /* 0x000000ffff567224 */ /* 0x000fe400078e001c */
[----:B------:R-:W-:-:S04]  /*17010*/  IMAD.WIDE.U32 R2, R4, -0x326172a9, RZ ;  /* 0xcd9e8d5704027825 */ /* 0x000fc800078e00ff */
[----:B------:R-:W-:Y:S02]  /*17020*/  IMAD.MOV.U32 R28, RZ, RZ, R75 ;  /* 0x000000ffff1c7224 */ /* 0x000fe400078e004b */
[----:B------:R-:W-:Y:S02]  /*17030*/  IMAD.MOV.U32 R88, RZ, RZ, R73 ;  /* 0x000000ffff587224 */ /* 0x000fe400078e0049 */
[----:B------:R-:W-:Y:S02]  /*17040*/  IMAD.MOV.U32 R60, RZ, RZ, R67 ;  /* 0x000000ffff3c7224 */ /* 0x000fe400078e0043 */
[----:B------:R-:W-:Y:S02]  /*17050*/  IMAD.MOV.U32 R21, RZ, RZ, R57 ;  /* 0x000000ffff157224 */ /* 0x000fe400078e0039 */
[----:B------:R-:W-:Y:S02]  /*17060*/  IMAD.MOV.U32 R75, RZ, RZ, R55 ;  /* 0x000000ffff4b7224 */ /* 0x000fe400078e0037 */
[----:B------:R-:W-:-:S02]  /*17070*/  IMAD.MOV.U32 R18, RZ, RZ, R107 ;  /* 0x000000ffff127224 */ /* 0x000fc400078e006b */
[----:B------:R-:W-:Y:S01]  /*17080*/  IMAD.MOV.U32 R67, RZ, RZ, R111 ;  /* 0x000000ffff437224 */ /* 0x000fe200078e006f */
[C---:B------:R-:W-:Y:S01]  /*17090*/  LOP3.LUT R111, R2.reuse, 0xff, RZ, 0xc0, !PT ;  /* 0x000000ff026f7812 */ /* 0x040fe200078ec0ff */
[----:B------:R-:W-:Y:S01]  /*170a0*/  IMAD.MOV.U32 R57, RZ, RZ, R110 ;  /* 0x000000ffff397224 */ /* 0x000fe200078e006e */
[--C-:B------:R-:W-:Y:S01]  /*170b0*/  SHF.R.U32.HI R110, RZ, 0x10, R2.reuse ;  /* 0x00000010ff6e7819 */ /* 0x100fe20000011602 */
[----:B------:R-:W-:Y:S01]  /*170c0*/  IMAD.MOV.U32 R55, RZ, RZ, R109 ;  /* 0x000000ffff377224 */ /* 0x000fe200078e006d */
[----:B------:R-:W-:Y:S01]  /*170d0*/  SHF.R.U32.HI R109, RZ, 0x18, R2 ;  /* 0x00000018ff6d7819 */ /* 0x000fe20000011602 */
[----:B------:R-:W-:Y:S01]  /*170e0*/  IMAD.MOV.U32 R73, RZ, RZ, R108 ;  /* 0x000000ffff497224 */ /* 0x000fe200078e006c */
[----:B------:R-:W-:Y:S01]  /*170f0*/  LOP3.LUT R108, R2, 0xffff, RZ, 0xc0, !PT ;  /* 0x0000ffff026c7812 */ /* 0x000fe200078ec0ff */
[----:B------:R-:W-:Y:S01]  /*17100*/  IMAD.MOV.U32 R107, RZ, RZ, R36 ;  /* 0x000000ffff6b7224 */ /* 0x000fe200078e0024 */
[----:B------:R-:W-:Y:S01]  /*17110*/  LOP3.LUT R36, R3, UR13, R206, 0x96, !PT ;  /* 0x0000000d03247c12 */ /* 0x000fe2000f8e96ce */
[----:B------:R-:W-:-:S04]  /*17120*/  IMAD.WIDE.U32 R2, R25, -0x326172a9, RZ ;  /* 0xcd9e8d5719027825 */ /* 0x000fc800078e00ff */
[----:B------:R-:W-:Y:S01]  /*17130*/  IMAD.MOV.U32 R83, RZ, RZ, R26 ;  /* 0x000000ffff537224 */ /* 0x000fe200078e001a */
[----:B------:R-:W-:Y:S01]  /*17140*/  LOP3.LUT R0, R3, R27, RZ, 0x3c, !PT ;  /* 0x0000001b03007212 */ /* 0x000fe200078e3cff */
[----:B------:R-:W-:Y:S01]  /*17150*/  IMAD.MOV.U32 R89, RZ, RZ, R18 ;  /* 0x000000ffff597224 */ /* 0x000fe200078e0012 */
[----:B------:R-:W-:Y:S01]  /*17160*/  LOP3.LUT R3, R91, UR18, R2, 0x96, !PT ;  /* 0x000000125b037c12 */ /* 0x000fe2000f8e9602 */
[----:B------:R-:W-:Y:S01]  /*17170*/  IMAD.MOV.U32 R91, RZ, RZ, R21 ;  /* 0x000000ffff5b7224 */ /* 0x000fe200078e0015 */
[----:B------:R-:W1:Y:S01]  /*17180*/  LDSM.16.MT88.4 R16, [R173+0x6000] ;  /* 0x00600000ad10783b */ /* 0x000e620000004200 */
[----:B------:R-:W-:-:S04]  /*17190*/  IMAD.WIDE.U32 R26, R0, -0x2daee0ad, RZ ;  /* 0xd2511f53001a7825 */ /* 0x000fc800078e00ff */
[----:B------:R-:W-:Y:S01]  /*171a0*/  IMAD.WIDE.U32 R4, R3, -0x2daee0ad, RZ ;  /* 0xd2511f5303047825 */ /* 0x000fe200078e00ff */
[----:B------:R-:W-:Y:S02]  /*171b0*/  LOP3.LUT R0, R27, UR17, R190, 0x96, !PT ;  /* 0x000000111b007c12 */ /* 0x000fe4000f8e96be */
[----:B------:R-:W-:Y:S01]  /*171c0*/  LOP3.LUT R27, R117, UR18, R2, 0x96, !PT ;  /* 0x00000012751b7c12 */ /* 0x000fe2000f8e9602 */
[----:B------:R-:W-:Y:S02]  /*171d0*/  IMAD.MOV.U32 R95, RZ, RZ, R57 ;  /* 0x000000ffff5f7224 */ /* 0x000fe400078e0039 */
[----:B------:R-:W-:Y:S01]  /*171e0*/  IMAD.WIDE.U32 R24, R0, -0x326172a9, RZ ;  /* 0xcd9e8d5700187825 */ /* 0x000fe200078e00ff */
[----:B------:R-:W-:-:S03]  /*171f0*/  LOP3.LUT R0, R5, UR15, R26, 0x96, !PT ;  /* 0x0000000f05007c12 */ /* 0x000fc6000f8e961a */
        /* <DEDUP_REMOVED lines=13> */
[----:B------:R-:W-:Y:S01]  /*172d0*/  IMAD.MOV.U32 R90, RZ, RZ, R60 ;  /* 0x000000ffff5a7224 */ /* 0x000fe200078e003c */
[----:B-1----:R-:W-:Y:S01]  /*172e0*/  HMMA.16816.F32.BF16 R40, R8, R18, R244 ;  /* 0x000000120828723c */ /* 0x002fe200000418f4 */
[----:B------:R-:W-:Y:S02]  /*172f0*/  IMAD.MOV.U32 R88, RZ, RZ, R75 ;  /* 0x000000ffff587224 */ /* 0x000fe400078e004b */
[----:B------:R-:W-:-:S04]  /*17300*/  IMAD.WIDE.U32 R20, R0, -0x2daee0ad, RZ ;  /* 0xd2511f5300147825 */ /* 0x000fc800078e00ff */
        /* <DEDUP_REMOVED lines=9> */
[C---:B------:R-:W-:Y:S01]  /*173a0*/  LOP3.LUT R3, R2.reuse, 0xffff, RZ, 0xc0, !PT ;  /* 0x0000ffff02037812 */ /* 0x040fe200078ec0ff */
[----:B------:R-:W-:Y:S01]  /*173b0*/  HMMA.16816.F32.BF16 R72, R8, R16, R228 ;  /* 0x000000100848723c */ /* 0x000fe200000418e4 */
[----:B------:R-:W-:Y:S02]  /*173c0*/  IMAD.MOV.U32 R190, RZ, RZ, R82 ;  /* 0x000000ffffbe7224 */ /* 0x000fe400078e0052 */
[----:B------:R-:W-:Y:S01]  /*173d0*/  SHF.R.U32.HI R4, RZ, 0x8, R3 ;  /* 0x00000008ff047819 */ /* 0x000fe20000011603 */
[----:B------:R-:W-:Y:S01]  /*173e0*/  IMAD.MOV.U32 R191, RZ, RZ, R81 ;  /* 0x000000ffffbf7224 */ /* 0x000fe200078e0051 */
[----:B------:R-:W-:Y:S01]  /*173f0*/  LOP3.LUT R3, R2, 0xff, RZ, 0xc0, !PT ;  /* 0x000000ff02037812 */ /* 0x000fe200078ec0ff */
[----:B------:R-:W-:-:S02]  /*17400*/  IMAD.MOV.U32 R232, RZ, RZ, R80 ;  /* 0x000000ffffe87224 */ /* 0x000fc400078e0050 */
[----:B------:R-:W-:Y:S01]  /*17410*/  IMAD.MOV.U32 R252, RZ, RZ, R79 ;  /* 0x000000fffffc7224 */ /* 0x000fe200078e004f */
[----:B------:R-:W-:Y:S01]  /*17420*/  PRMT R3, R3, 0x5410, R4 ;  /* 0x0000541003037816 */ /* 0x000fe20000000004 */
[----:B------:R-:W-:Y:S01]  /*17430*/  IMAD.MOV.U32 R214, RZ, RZ, R78 ;  /* 0x000000ffffd67224 */ /* 0x000fe200078e004e */
[----:B------:R-:W-:Y:S01]  /*17440*/  SHF.R.U32.HI R4, RZ, 0x10, R2 ;  /* 0x00000010ff047819 */ /* 0x000fe20000011602 */
[----:B------:R-:W-:Y:S02]  /*17450*/  IMAD.MOV.U32 R236, RZ, RZ, R76 ;  /* 0x000000ffffec7224 */ /* 0x000fe400078e004c */
[----:B------:R-:W-:-:S05]  /*17460*/  HSET2.LE.AND R3, R3, R216, PT ;  /* 0x000000d803037233 */ /* 0x000fca0003803000 */
[----:B------:R-:W-:Y:S01]  /*17470*/  LOP3.LUT R6, R3, R30, RZ, 0xc0, !PT ;  /* 0x0000001e03067212 */ /* 0x000fe200078ec0ff */
[----:B------:R-:W-:Y:S01]  /*17480*/  IMAD.MOV.U32 R228, RZ, RZ, R191 ;  /* 0x000000ffffe47224 */ /* 0x000fe200078e00bf */
[----:B------:R-:W-:Y:S01]  /*17490*/  SHF.R.U32.HI R3, RZ, 0x18, R2 ;  /* 0x00000018ff037819 */ /* 0x000fe20000011602 */
[----:B------:R-:W-:Y:S01]  /*174a0*/  IMAD.MOV.U32 R229, RZ, RZ, R232 ;  /* 0x000000ffffe57224 */ /* 0x000fe200078e00e8 */
[----:B------:R-:W-:Y:S01]  /*174b0*/  LOP3.LUT R2, R4, 0xff, RZ, 0xc0, !PT ;  /* 0x000000ff04027812 */ /* 0x000fe200078ec0ff */
[----:B------:R-:W-:Y:S02]  /*174c0*/  IMAD.MOV.U32 R230, RZ, RZ, R252 ;  /* 0x000000ffffe67224 */ /* 0x000fe400078e00fc */
[----:B------:R-:W-:Y:S01]  /*174d0*/  IMAD.MOV.U32 R30, RZ, RZ, R86 ;  /* 0x000000ffff1e7224 */ /* 0x000fe200078e0056 */
[----:B------:R-:W-:-:S05]  /*174e0*/  PRMT R2, R2, 0x5410, R3 ;  /* 0x0000541002027816 */ /* 0x000fca0000000003 */
[----:B------:R-:W-:-:S05]  /*174f0*/  HSET2.LE.AND R2, R2, R216, PT ;  /* 0x000000d802027233 */ /* 0x000fca0003803000 */
[----:B------:R-:W-:Y:S01]  /*17500*/  LOP3.LUT R7, R2, R29, RZ, 0xc0, !PT ;  /* 0x0000001d02077212 */ /* 0x000fe200078ec0ff */
[----:B------:R-:W-:Y:S01]  /*17510*/  IMAD.MOV.U32 R29, RZ, RZ, R44 ;  /* 0x000000ffff1d7224 */ /* 0x000fe200078e002c */
        /* <DEDUP_REMOVED lines=8> */
[----:B------:R-:W-:Y:S02]  /*175a0*/  SHF.R.U32.HI R2, RZ, 0x18, R0 ;  /* 0x00000018ff027819 */ /* 0x000fe40000011600 */
[----:B------:R-:W-:Y:S01]  /*175b0*/  LOP3.LUT R0, R3, 0xff, RZ, 0xc0, !PT ;  /* 0x000000ff03007812 */ /* 0x000fe200078ec0ff */
[----:B------:R-:W-:-:S03]  /*175c0*/  IMAD.MOV.U32 R3, RZ, RZ, R83 ;  /* 0x000000ffff037224 */ /* 0x000fc600078e0053 */
[----:B------:R-:W-:-:S05]  /*175d0*/  PRMT R0, R0, 0x5410, R2 ;  /* 0x0000541000007816 */ /* 0x000fca0000000002 */
[----:B------:R-:W-:-:S05]  /*175e0*/  HSET2.LE.AND R0, R0, R216, PT ;  /* 0x000000d800007233 */ /* 0x000fca0003803000 */
[----:B------:R-:W-:-:S07]  /*175f0*/  LOP3.LUT R5, R0, R31, RZ, 0xc0, !PT ;  /* 0x0000001f00057212 */ /* 0x000fce00078ec0ff */
[C---:B------:R-:W-:Y:S08]  /*17600*/  HMMA.16816.F32.BF16 R64, R4.reuse, R16, R136 ;  /* 0x000000100440723c */ /* 0x040ff00000041888 */
[----:B------:R-:W-:Y:S01]  /*17610*/  HMMA.16816.F32.BF16 R60, R4, R18, R132 ;  /* 0x00000012043c723c */ /* 0x000fe20000041884 */
[----:B---3--:R-:W1:Y:S01]  /*17620*/  LDSM.16.MT88.4 R16, [R176+0x6000] ;  /* 0x00600000b010783b */ /* 0x008e620000004200 */
[----:B------:R-:W-:-:S02]  /*17630*/  IMAD.MOV.U32 R44, RZ, RZ, R188 ;  /* 0x000000ffff2c7224 */ /* 0x000fc400078e00bc */
[----:B------:R-:W-:Y:S01]  /*17640*/  IMAD.MOV.U32 R84, RZ, RZ, R187 ;  /* 0x000000ffff547224 */ /* 0x000fe200078e00bb */
[----:B------:R3:W5:Y:S03]  /*17650*/  LDL.LU R188, [R1+0x198] ;  /* 0x0001980001bc7983 */ /* 0x0007660000300800 */
[-C--:B-1----:R-:W-:Y:S08]  /*17660*/  HMMA.16816.F32.BF16 R100, R8, R16.reuse, R100 ;  /* 0x000000100864723c */ /* 0x082ff00000041864 */
[C---:B------:R-:W-:Y:S08]  /*17670*/  HMMA.16816.F32.BF16 R80, R4.reuse, R16, R128 ;  /* 0x000000100450723c */ /* 0x040ff00000041880 */
[-C--:B------:R-:W-:Y:S08]  /*17680*/  HMMA.16816.F32.BF16 R76, R4, R18.reuse, R124 ;  /* 0x00000012044c723c */ /* 0x080ff0000004187c */
[----:B------:R-:W-:Y:S01]  /*17690*/  HMMA.16816.F32.BF16 R96, R8, R18, R96 ;  /* 0x000000120860723c */ /* 0x000fe20000041860 */
[----:B----4-:R-:W1:Y:S01]  /*176a0*/  LDSM.16.MT88.4 R16, [R174+0x6000] ;  /* 0x00600000ae10783b */ /* 0x010e620000004200 */
[----:B------:R-:W-:-:S02]  /*176b0*/  IMAD.MOV.U32 R139, RZ, RZ, R190 ;  /* 0x000000ffff8b7224 */ /* 0x000fc400078e00be */
[----:B------:R-:W-:Y:S01]  /*176c0*/  IMAD.MOV.U32 R190, RZ, RZ, R85 ;  /* 0x000000ffffbe7224 */ /* 0x000fe200078e0055 */
[----:B------:R3:W5:Y:S01]  /*176d0*/  LDL.LU R187, [R1+0x194] ;  /* 0x0001940001bb7983 */ /* 0x0007620000300800 */
        /* <DEDUP_REMOVED lines=14> */
[----:B------:R-:W-:Y:S01]  /*177c0*/  IMAD.MOV.U32 R32, RZ, RZ, R52 ;  /* 0x000000ffff207224 */ /* 0x000fe200078e0034 */
        /* <DEDUP_REMOVED lines=33> */
[----:B------:R3:W5:Y:S01]  /*179e0*/  LDL.LU R185, [R1+0x18c] ;  /* 0x00018c0001b97983 */ /* 0x0007620000300800 */
[----:B------:R-:W-:-:S02]  /*179f0*/  IMAD.MOV.U32 R138, RZ, RZ, R3 ;  /* 0x000000ffff8a7224 */ /* 0x000fc400078e0003 */
[----:B------:R-:W-:Y:S01]  /*17a00*/  IMAD.MOV.U32 R139, RZ, RZ, R22 ;  /* 0x000000ffff8b7224 */ /* 0x000fe200078e0016 */
[----:B------:R3:W5:Y:S01]  /*17a10*/  LDL.LU R184, [R1+0x188] ;  /* 0x0001880001b87983 */ /* 0x0007620000300800 */
[----:B------:R-:W-:Y:S02]  /*17a20*/  IMAD.MOV.U32 R0, RZ, RZ, R47 ;  /* 0x000000ffff007224 */ /* 0x000fe400078e002f */
[----:B------:R-:W-:Y:S02]  /*17a30*/  IMAD.MOV.U32 R2, RZ, RZ, R122 ;  /* 0x000000ffff027224 */ /* 0x000fe400078e007a */
[----:B------:R-:W-:Y:S02]  /*17a40*/  IMAD.MOV.U32 R3, RZ, RZ, R180 ;  /* 0x000000ffff037224 */ /* 0x000fe400078e00b4 */
        /* <DEDUP_REMOVED lines=10> */
[----:B------:R-:W-:Y:S01]  /*17af0*/  HMMA.16816.F32.BF16 R84, R8, R16, R84 ;  /* 0x000000100854723c */ /* 0x000fe20000041854 */
[----:B------:R-:W-:Y:S01]  /*17b00*/  IMAD.MOV.U32 R0, RZ, RZ, R107 ;  /* 0x000000ffff007224 */ /* 0x000fe200078e006b */
[----:B------:R-:W1:Y:S01]  /*17b10*/  LDSM.16.MT88.4 R8, [R173+0x6800] ;  /* 0x00680000ad08783b */ /* 0x000e620000004200 */
[----:B------:R-:W-:-:S04]  /*17b20*/  IMAD.WIDE.U32 R2, R21, -0x2daee0ad, RZ ;  /* 0xd2511f5315027825 */ /* 0x000fc800078e00ff */
[----:B------:R-:W-:Y:S01]  /*17b30*/  IMAD.MOV.U32 R249, RZ, RZ, R0 ;  /* 0x000000fffff97224 */ /* 0x000fe200078e0000 */
[----:B------:R-:W-:Y:S02]  /*17b40*/  LOP3.LUT R0, R3, UR14, R20, 0x96, !PT ;  /* 0x0000000e03007c12 */ /* 0x000fe4000f8e9614 */
[----:B------:R-:W-:Y:S01]  /*17b50*/  LOP3.LUT R3, R2, 0xffff, RZ, 0xc0, !PT ;  /* 0x0000ffff02037812 */ /* 0x000fe200078ec0ff */
[----:B------:R-:W-:Y:S07]  /*17b60*/  HMMA.16816.F32.BF16 R32, R4, R18, R32 ;  /* 0x000000120420723c */ /* 0x000fee0000041820 */
[----:B------:R-:W-:-:S02]  /*17b70*/  SHF.R.U32.HI R5, RZ, 0x8, R3 ;  /* 0x00000008ff057819 */ /* 0x000fc40000011603 */
[----:B------:R-:W-:Y:S02]  /*17b80*/  LOP3.LUT R4, R2, 0xff, RZ, 0xc0, !PT ;  /* 0x000000ff02047812 */ /* 0x000fe400078ec0ff */
[----:B------:R-:W-:Y:S02]  /*17b90*/  SHF.R.U32.HI R3, RZ, 0x10, R2 ;  /* 0x00000010ff037819 */ /* 0x000fe40000011602 */
[----:B------:R-:W-:Y:S02]  /*17ba0*/  PRMT R16, R4, 0x5410, R5 ;  /* 0x0000541004107816 */ /* 0x000fe40000000005 */
[----:B------:R-:W-:Y:S02]  /*17bb0*/  SHF.R.U32.HI R4, RZ, 0x10, R0 ;  /* 0x00000010ff047819 */ /* 0x000fe40000011600 */
[----:B------:R-:W-:Y:S02]  /*17bc0*/  SHF.R.U32.HI R7, RZ, 0x18, R2 ;  /* 0x00000018ff077819 */ /* 0x000fe40000011602 */
[----:B------:R-:W-:-:S02]  /*17bd0*/  LOP3.LUT R5, R3, 0xff, RZ, 0xc0, !PT ;  /* 0x000000ff03057812 */ /* 0x000fc400078ec0ff */
[C---:B------:R-:W-:Y:S02]  /*17be0*/  LOP3.LUT R2, R0.reuse, 0xffff, RZ, 0xc0, !PT ;  /* 0x0000ffff00027812 */ /* 0x040fe400078ec0ff */
[----:B------:R-:W-:Y:S02]  /*17bf0*/  LOP3.LUT R6, R0, 0xff, RZ, 0xc0, !PT ;  /* 0x000000ff00067812 */ /* 0x000fe400078ec0ff */
        /* <DEDUP_REMOVED lines=13> */
[----:B------:R-:W-:Y:S01]  /*17cd0*/  LOP3.LUT R5, R3, R105, RZ, 0xc0, !PT ;  /* 0x0000006903057212 */ /* 0x000fe200078ec0ff */
[----:B------:R-:W-:Y:S01]  /*17ce0*/  IMAD.MOV.U32 R250, RZ, RZ, R137 ;  /* 0x000000fffffa7224 */ /* 0x000fe200078e0089 */
[----:B------:R-:W-:Y:S01]  /*17cf0*/  LOP3.LUT R7, R0, R23, RZ, 0xc0, !PT ;  /* 0x0000001700077212 */ /* 0x000fe200078ec0ff */
[----:B------:R-:W-:Y:S01]  /*17d00*/  IMAD.MOV.U32 R251, RZ, RZ, R138 ;  /* 0x000000fffffb7224 */ /* 0x000fe200078e008a */
[----:B------:R-:W-:Y:S01]  /*17d10*/  LOP3.LUT R4, R2, R106, RZ, 0xc0, !PT ;  /* 0x0000006a02047212 */ /* 0x000fe200078ec0ff */
[----:B------:R-:W-:Y:S01]  /*17d20*/  IMAD.MOV.U32 R137, RZ, RZ, R107 ;  /* 0x000000ffff897224 */ /* 0x000fe200078e006b */
[-C--:B-1----:R-:W-:Y:S01]  /*17d30*/  HMMA.16816.F32.BF16 R124, R12, R8.reuse, R72 ;  /* 0x000000080c7c723c */ /* 0x082fe20000041848 */
[----:B------:R-:W-:Y:S01]  /*17d40*/  IMAD.MOV.U32 R138, RZ, RZ, R22 ;  /* 0x000000ffff8a7224 */ /* 0x000fe200078e0016 */
[----:B------:R-:W1:Y:S04]  /*17d50*/  LDSM.16.MT88.4 R16, [R174+0x6800] ;  /* 0x00680000ae10783b */ /* 0x000e680000004200 */
[----:B------:R-:W2:Y:S02]  /*17d60*/  LDSM.16.MT88.4 R20, [R176+0x6800] ;  /* 0x00680000b014783b */ /* 0x000ea40000004200 */
[C---:B------:R-:W-:Y:S08]  /*17d70*/  HMMA.16816.F32.BF16 R64, R4.reuse, R8, R64 ;  /* 0x000000080440723c */ /* 0x040ff00000041840 */
[-C--:B------:R-:W-:Y:S08]  /*17d80*/  HMMA.16816.F32.BF16 R60, R4, R10.reuse, R60 ;  /* 0x0000000a043c723c */ /* 0x080ff0000004183c */
[----:B------:R-:W-:Y:S01]  /*17d90*/  HMMA.16816.F32.BF16 R104, R12, R10, R40 ;  /* 0x0000000a0c68723c */ /* 0x000fe20000041828 */
[----:B------:R-:W4:Y:S01]  /*17da0*/  LDSM.16.MT88.4 R8, [R175+0x6800] ;  /* 0x00680000af08783b */ /* 0x000f220000004200 */
[----:B------:R-:W-:-:S05]  /*17db0*/  LOP3.LUT R2, R25, UR16, R116, 0x96, !PT ;  /* 0x0000001019027c12 */ /* 0x000fca000f8e9674 */
[----:B------:R-:W-:Y:S01]  /*17dc0*/  IMAD.WIDE.U32 R2, R2, -0x2daee0ad, RZ ;  /* 0xd2511f5302027825 */ /* 0x000fe200078e00ff */
[C---:B-1----:R-:W-:Y:S08]  /*17dd0*/  HMMA.16816.F32.BF16 R56, R4.reuse, R16, R56 ;  /* 0x000000100438723c */ /* 0x042ff00000041838 */
[C---:B--2---:R-:W-:Y:S08]  /*17de0*/  HMMA.16816.F32.BF16 R80, R4.reuse, R20, R80 ;  /* 0x000000140450723c */ /* 0x044ff00000041850 */
[C---:B------:R-:W-:Y:S08]  /*17df0*/  HMMA.16816.F32.BF16 R76, R4.reuse, R22, R76 ;  /* 0x00000016044c723c */ /* 0x040ff0000004184c */
[C---:B------:R-:W-:Y:S08]  /*17e00*/  HMMA.16816.F32.BF16 R52, R4.reuse, R18, R52 ;  /* 0x000000120434723c */ /* 0x040ff00000041834 */
[C---:B----4-:R-:W-:Y:S08]  /*17e10*/  HMMA.16816.F32.BF16 R44, R4.reuse, R8, R44 ;  /* 0x00000008042c723c */ /* 0x050ff0000004182c */
        /* <DEDUP_REMOVED lines=9> */
[----:B------:R-:W-:-:S05]  /*17eb0*/  IMAD.WIDE.U32 R24, R3, -0x2daee0ad, RZ ;  /* 0xd2511f5303187825 */ /* 0x000fca00078e00ff */
[----:B------:R-:W-:Y:S02]  /*17ec0*/  LOP3.LUT R3, R25, UR6, R4, 0x96, !PT ;  /* 0x0000000619037c12 */ /* 0x000fe4000f8e9604 */
[----:B------:R-:W-:-:S03]  /*17ed0*/  LOP3.LUT R4, R5, UR9, R2, 0x96, !PT ;  /* 0x0000000905047c12 */ /* 0x000fc6000f8e9602 */
[----:B------:R-:W-:Y:S01]  /*17ee0*/  IMAD.WIDE.U32 R2, R3, -0x326172a9, RZ ;  /* 0xcd9e8d5703027825 */ /* 0x000fe200078e00ff */
[----:B------:R-:W-:Y:S04]  /*17ef0*/  HMMA.16816.F32.BF16 R72, R12, R10, R28 ;  /* 0x0000000a0c48723c */ /* 0x000fe8000004181c */
[----:B------:R-:W-:-:S03]  /*17f00*/  LOP3.LUT R0, R2, 0xffff, RZ, 0xc0, !PT ;  /* 0x0000ffff02007812 */ /* 0x000fc600078ec0ff */
[----:B------:R-:W-:Y:S01]  /*17f10*/  IMAD.WIDE.U32 R28, R4, -0x326172a9, RZ ;  /* 0xcd9e8d57041c7825 */ /* 0x000fe200078e00ff */
[----:B------:R-:W-:Y:S02]  /*17f20*/  SHF.R.U32.HI R5, RZ, 0x8, R0 ;  /* 0x00000008ff057819 */ /* 0x000fe40000011600 */
[----:B------:R-:W-:Y:S02]  /*17f30*/  LOP3.LUT R4, R2, 0xff, RZ, 0xc0, !PT ;  /* 0x000000ff02047812 */ /* 0x000fe400078ec0ff */
[----:B------:R-:W-:Y:S02]  /*17f40*/  LOP3.LUT R0, R3, UR13, R28, 0x96, !PT ;  /* 0x0000000d03007c12 */ /* 0x000fe4000f8e961c */
        /* <DEDUP_REMOVED lines=8> */
[----:B------:R-:W-:Y:S02]  /*17fd0*/  LDSM.16.MT88.4 R8, [R173+0x7000] ;  /* 0x00700000ad08783b */ /* 0x000fe40000004200 */
[C---:B------:R-:W-:Y:S02]  /*17fe0*/  HMMA.16816.F32.BF16 R96, R12.reuse, R22, R96 ;  /* 0x000000160c60723c */ /* 0x040fe40000041860 */
[----:B------:R-:W1:Y:S06]  /*17ff0*/  LDSM.16.MT88.4 R20, [R175+0x7000] ;  /* 0x00700000af14783b */ /* 0x000e6c0000004200 */
[C---:B------:R-:W-:Y:S08]  /*18000*/  HMMA.16816.F32.BF16 R92, R12.reuse, R16, R92 ;  /* 0x000000100c5c723c */ /* 0x040ff0000004185c */
[----:B------:R-:W-:Y:S01]  /*18010*/  HMMA.16816.F32.BF16 R88, R12, R18, R88 ;  /* 0x000000120c58723c */ /* 0x000fe20000041858 */
[----:B------:R-:W2:Y:S04]  /*18020*/  LDSM.16.MT88.4 R12, [R176+0x7000] ;  /* 0x00700000b00c783b */ /* 0x000ea80000004200 */
        /* <DEDUP_REMOVED lines=15> */
[----:B------:R-:W-:Y:S01]  /*18120*/  LOP3.LUT R7, R0, R119, RZ, 0xc0, !PT ;  /* 0x0000007700077212 */ /* 0x000fe200078ec0ff */
[----:B------:R-:W-:Y:S01]  /*18130*/  IMAD.MOV.U32 R122, RZ, RZ, R181 ;  /* 0x000000ffff7a7224 */ /* 0x000fe200078e00b5 */
[----:B------:R-:W-:Y:S01]  /*18140*/  LOP3.LUT R0, R110, 0xff, RZ, 0xc0, !PT ;  /* 0x000000ff6e007812 */ /* 0x000fe200078ec0ff */
[----:B------:R-:W-:Y:S02]  /*18150*/  IMAD.MOV.U32 R243, RZ, RZ, R244 ;  /* 0x000000fffff37224 */ /* 0x000fe400078e00f4 */
[----:B------:R-:W-:-:S02]  /*18160*/  IMAD.MOV.U32 R226, RZ, RZ, R245 ;  /* 0x000000ffffe27224 */ /* 0x000fc400078e00f5 */
[----:B------:R-:W-:Y:S01]  /*18170*/  IMAD.MOV.U32 R227, RZ, RZ, R246 ;  /* 0x000000ffffe37224 */ /* 0x000fe200078e00f6 */
[C---:B-1----:R-:W-:Y:S01]  /*18180*/  HMMA.16816.F32.BF16 R44, R4.reuse, R20, R44 ;  /* 0x00000014042c723c */ /* 0x042fe2000004182c */
[----:B------:R-:W-:Y:S02]  /*18190*/  IMAD.MOV.U32 R244, RZ, RZ, R247 ;  /* 0x000000fffff47224 */ /* 0x000fe400078e00f7 */
[----:B------:R-:W-:Y:S02]  /*181a0*/  IMAD.MOV.U32 R224, RZ, RZ, R131 ;  /* 0x000000ffffe07224 */ /* 0x000fe400078e0083 */
[----:B------:R-:W-:Y:S02]  /*181b0*/  IMAD.MOV.U32 R242, RZ, RZ, R135 ;  /* 0x000000fffff27224 */ /* 0x000fe400078e0087 */
[----:B------:R-:W-:Y:S01]  /*181c0*/  IMAD.MOV.U32 R241, RZ, RZ, R136 ;  /* 0x000000fffff17224 */ /* 0x000fe200078e0088 */
[----:B--2---:R-:W-:Y:S01]  /*181d0*/  HMMA.16816.F32.BF16 R128, R4, R12, R80 ;  /* 0x0000000c0480723c */ /* 0x004fe20000041850 */
[----:B------:R-:W-:-:S02]  /*181e0*/  IMAD.MOV.U32 R247, RZ, RZ, R132 ;  /* 0x000000fffff77224 */ /* 0x000fc400078e0084 */
[----:B------:R-:W-:Y:S02]  /*181f0*/  IMAD.MOV.U32 R30, RZ, RZ, R137 ;  /* 0x000000ffff1e7224 */ /* 0x000fe400078e0089 */
[----:B------:R-:W-:Y:S02]  /*18200*/  IMAD.MOV.U32 R31, RZ, RZ, R138 ;  /* 0x000000ffff1f7224 */ /* 0x000fe400078e008a */
[----:B------:R-:W-:Y:S01]  /*18210*/  IMAD.MOV.U32 R117, RZ, RZ, R139 ;  /* 0x000000ffff757224 */ /* 0x000fe200078e008b */
[C---:B----4-:R-:W-:Y:S01]  /*18220*/  HMMA.16816.F32.BF16 R56, R4.reuse, R16, R56 ;  /* 0x000000100438723c */ /* 0x050fe20000041838 */
[----:B------:R-:W-:Y:S02]  /*18230*/  IMAD.MOV.U32 R246, RZ, RZ, R133 ;  /* 0x000000fffff67224 */ /* 0x000fe400078e0085 */
[----:B------:R-:W-:Y:S01]  /*18240*/  IMAD.MOV.U32 R225, RZ, RZ, R123 ;  /* 0x000000ffffe17224 */ /* 0x000fe200078e007b */
[----:B------:R-:W-:Y:S01]  /*18250*/  SHF.R.U32.HI R2, RZ, 0x8, R108 ;  /* 0x00000008ff027819 */ /* 0x000fe2000001166c */
[----:B------:R-:W-:Y:S01]  /*18260*/  IMAD.MOV.U32 R245, RZ, RZ, R134 ;  /* 0x000000fffff57224 */ /* 0x000fe200078e0086 */
[----:B------:R3:W5:Y:S01]  /*18270*/  LDL.LU R181, [R1+0x17c] ;  /* 0x00017c0001b57983 */ /* 0x0007620000300800 */
[----:B------:R-:W-:Y:S01]  /*18280*/  IMAD.MOV.U32 R116, RZ, RZ, R122 ;  /* 0x000000ffff747224 */ /* 0x000fe200078e007a */
[C---:B------:R-:W-:Y:S02]  /*18290*/  HMMA.16816.F32.BF16 R136, R4.reuse, R8, R64 ;  /* 0x000000080488723c */ /* 0x040fe40000041840 */
[----:B------:R3:W5:Y:S04]  /*182a0*/  LDL.LU R180, [R1+0x178] ;  /* 0x0001780001b47983 */ /* 0x0007680000300800 */
[----:B------:R3:W5:Y:S02]  /*182b0*/  LDL.LU R179, [R1+0x174] ;  /* 0x0001740001b37983 */ /* 0x0007640000300800 */
[C---:B------:R-:W-:Y:S02]  /*182c0*/  HMMA.16816.F32.BF16 R132, R4.reuse, R10, R60 ;  /* 0x0000000a0484723c */ /* 0x040fe4000004183c */
[----:B------:R3:W5:Y:S06]  /*182d0*/  LDL.LU R178, [R1+0x170] ;  /* 0x0001700001b27983 */ /* 0x00076c0000300800 */
[C---:B------:R-:W-:Y:S08]  /*182e0*/  HMMA.16816.F32.BF16 R120, R4.reuse, R14, R76 ;  /* 0x0000000e0478723c */ /* 0x040ff0000004184c */
[C---:B------:R-:W-:Y:S08]  /*182f0*/  HMMA.16816.F32.BF16 R52, R4.reuse, R18, R52 ;  /* 0x000000120434723c */ /* 0x040ff00000041834 */
[----:B------:R-:W-:Y:S07]  /*18300*/  HMMA.16816.F32.BF16 R40, R4, R22, R32 ;  /* 0x000000160428723c */ /* 0x000fee0000041820 */
[----:B------:R-:W-:-:S02]  /*18310*/  PRMT R7, R0, 0x5410, R109 ;  /* 0x0000541000077816 */ /* 0x000fc4000000006d */
        /* <DEDUP_REMOVED lines=11> */
[----:B------:R-:W-:Y:S01]  /*183d0*/  IMAD.MOV.U32 R116, RZ, RZ, R117 ;  /* 0x000000ffff747224 */ /* 0x000fe200078e0075 */
[----:B------:R-:W-:Y:S01]  /*183e0*/  HSET2.LE.AND R0, R2, R216, PT ;  /* 0x000000d802007233 */ /* 0x000fe20003803000 */
[----:B------:R-:W-:Y:S02]  /*183f0*/  IMAD.MOV.U32 R117, RZ, RZ, R30 ;  /* 0x000000ffff757224 */ /* 0x000fe400078e001e */
[----:B------:R-:W-:Y:S02]  /*18400*/  IMAD.MOV.U32 R30, RZ, RZ, R248 ;  /* 0x000000ffff1e7224 */ /* 0x000fe400078e00f8 */
[----:B------:R-:W-:Y:S01]  /*18410*/  IMAD.MOV.U32 R248, RZ, RZ, R249 ;  /* 0x000000fffff87224 */ /* 0x000fe200078e00f9 */
[----:B------:R-:W-:Y:S01]  /*18420*/  LOP3.LUT R5, R0, R116, RZ, 0xc0, !PT ;  /* 0x0000007400057212 */ /* 0x000fe200078ec0ff */
[----:B------:R-:W-:Y:S02]  /*18430*/  IMAD.MOV.U32 R249, RZ, RZ, R243 ;  /* 0x000000fffff97224 */ /* 0x000fe400078e00f3 */
[----:B------:R-:W-:-:S02]  /*18440*/  IMAD.MOV.U32 R116, RZ, RZ, R117 ;  /* 0x000000ffff747224 */ /* 0x000fc400078e0075 */
[----:B------:R-:W-:Y:S02]  /*18450*/  IMAD.MOV.U32 R243, RZ, RZ, R224 ;  /* 0x000000fffff37224 */ /* 0x000fe400078e00e0 */
[----:B------:R-:W-:Y:S02]  /*18460*/  IMAD.MOV.U32 R117, RZ, RZ, R30 ;  /* 0x000000ffff757224 */ /* 0x000fe400078e001e */
[----:B------:R-:W-:Y:S02]  /*18470*/  IMAD.MOV.U32 R224, RZ, RZ, R177 ;  /* 0x000000ffffe07224 */ /* 0x000fe400078e00b1 */
[----:B------:R-:W-:Y:S01]  /*18480*/  IMAD.MOV.U32 R30, RZ, RZ, R248 ;  /* 0x000000ffff1e7224 */ /* 0x000fe200078e00f8 */
[----:B------:R3:W5:Y:S01]  /*18490*/  LDL.LU R177, [R1+0x16c] ;  /* 0x00016c0001b17983 */ /* 0x0007620000300800 */
[----:B------:R-:W-:-:S03]  /*184a0*/  IMAD.MOV.U32 R248, RZ, RZ, R172 ;  /* 0x000000fffff87224 */ /* 0x000fc600078e00ac */
[----:B------:R3:W5:Y:S01]  /*184b0*/  LDL.LU R172, [R1+0x168] ;  /* 0x0001680001ac7983 */ /* 0x0007620000300800 */
        /* <DEDUP_REMOVED lines=12> */
[----:B------:R-:W-:Y:S01]  /*18580*/  SHF.R.U32.HI R11, RZ, 0x10, R2 ;  /* 0x00000010ff0b7819 */ /* 0x000fe20000011602 */
[----:B------:R-:W-:Y:S01]  /*18590*/  HMMA.16816.F32.BF16 R108, R4, R12, R100 ;  /* 0x0000000c046c723c */ /* 0x000fe20000041864 */
[----:B------:R-:W-:Y:S01]  /*185a0*/  PRMT R10, R9, 0x5410, R8 ;  /* 0x00005410090a7816 */ /* 0x000fe20000000008 */
[----:B------:R-:W-:-:S05]  /*185b0*/  IMAD.MOV.U32 R66, RZ, RZ, R30 ;  /* 0x000000ffff427224 */ /* 0x000fca00078e001e */
[----:B------:R-:W-:Y:S01]  /*185c0*/  SHF.R.U32.HI R12, RZ, 0x18, R2 ;  /* 0x00000018ff0c7819 */ /* 0x000fe20000011602 */
[----:B------:R-:W-:Y:S01]  /*185d0*/  HMMA.16816.F32.BF16 R92, R4, R16, R92 ;  /* 0x00000010045c723c */ /* 0x000fe2000004185c */
[C---:B------:R-:W-:Y:S01]  /*185e0*/  LOP3.LUT R2, R0.reuse, 0xffff, RZ, 0xc0, !PT ;  /* 0x0000ffff00027812 */ /* 0x040fe200078ec0ff */
[----:B------:R-:W-:Y:S01]  /*185f0*/  IMAD.MOV.U32 R65, RZ, RZ, R31 ;  /* 0x000000ffff417224 */ /* 0x000fe200078e001f */
[----:B------:R-:W-:Y:S02]  /*18600*/  LDSM.16.MT88.4 R100, [R176+0x7800] ;  /* 0x00780000b064783b */ /* 0x000fe40000004200 */
[----:B------:R-:W-:Y:S02]  /*18610*/  SHF.R.U32.HI R3, RZ, 0x8, R2 ;  /* 0x00000008ff037819 */ /* 0x000fe40000011602 */
[----:B------:R-:W-:-:S04]  /*18620*/  LOP3.LUT R2, R0, 0xff, RZ, 0xc0, !PT ;  /* 0x000000ff00027812 */ /* 0x000fc800078ec0ff */
[----:B------:R-:W-:Y:S02]  /*18630*/  PRMT R3, R2, 0x5410, R3 ;  /* 0x0000541002037816 */ /* 0x000fe40000000003 */
[--C-:B------:R-:W-:Y:S02]  /*18640*/  SHF.R.U32.HI R2, RZ, 0x10, R0.reuse ;  /* 0x00000010ff027819 */ /* 0x100fe40000011600 */
[----:B------:R-:W-:Y:S02]  /*18650*/  SHF.R.U32.HI R8, RZ, 0x18, R0 ;  /* 0x00000018ff087819 */ /* 0x000fe40000011600 */
[----:B------:R-:W-:Y:S01]  /*18660*/  LOP3.LUT R2, R2, 0xff, RZ, 0xc0, !PT ;  /* 0x000000ff02027812 */ /* 0x000fe200078ec0ff */
[----:B------:R-:W-:Y:S01]  /*18670*/  HSET2.LE.AND R0, R3, R216, PT ;  /* 0x000000d803007233 */ /* 0x000fe20003803000 */
[----:B------:R-:W-:Y:S02]  /*18680*/  LOP3.LUT R9, R11, 0xff, RZ, 0xc0, !PT ;  /* 0x000000ff0b097812 */ /* 0x000fe400078ec0ff */
[----:B------:R-:W-:Y:S01]  /*18690*/  PRMT R2, R2, 0x5410, R8 ;  /* 0x0000541002027816 */ /* 0x000fe20000000008 */
[----:B------:R-:W-:Y:S01]  /*186a0*/  HMMA.16816.F32.BF16 R16, R4, R18, R88 ;  /* 0x000000120410723c */ /* 0x000fe20000041858 */
[----:B------:R-:W-:-:S06]  /*186b0*/  PRMT R3, R9, 0x5410, R12 ;  /* 0x0000541009037816 */ /* 0x000fcc000000000c */
[----:B------:R-:W-:Y:S01]  /*186c0*/  LOP3.LUT R88, R0, R222, RZ, 0xc0, !PT ;  /* 0x000000de00587212 */ /* 0x000fe200078ec0ff */
[--C-:B------:R-:W-:Y:S02]  /*186d0*/  HSET2.LE.AND R0, R2, R216.reuse, PT ;  /* 0x000000d802007233 */ /* 0x100fe40003803000 */
[--C-:B------:R-:W-:Y:S02]  /*186e0*/  HSET2.LE.AND R2, R10, R216.reuse, PT ;  /* 0x000000d80a027233 */ /* 0x100fe40003803000 */
[----:B------:R-:W-:-:S03]  /*186f0*/  HSET2.LE.AND R3, R3, R216, PT ;  /* 0x000000d803037233 */ /* 0x000fc60003803000 */
[----:B------:R-:W-:Y:S02]  /*18700*/  LOP3.LUT R90, R2, R218, RZ, 0xc0, !PT ;  /* 0x000000da025a7212 */ /* 0x000fe400078ec0ff */
[----:B------:R-:W-:Y:S02]  /*18710*/  LOP3.LUT R2, R207, UR8, R112, 0x96, !PT ;  /* 0x00000008cf027c12 */ /* 0x000fe4000f8e9670 */
[----:B------:R-:W-:-:S03]  /*18720*/  LOP3.LUT R91, R3, R219, RZ, 0xc0, !PT ;  /* 0x000000db035b7212 */ /* 0x000fc600078ec0ff */
[----:B------:R-:W-:Y:S01]  /*18730*/  IMAD.WIDE.U32 R2, R2, -0x2daee0ad, RZ ;  /* 0xd2511f5302027825 */ /* 0x000fe200078e00ff */
[----:B------:R-:W-:Y:S01]  /*18740*/  LOP3.LUT R89, R0, R221, RZ, 0xc0, !PT ;  /* 0x000000dd00597212 */ /* 0x000fe200078ec0ff */
[----:B------:R-:W-:Y:S01]  /*18750*/  HMMA.16816.F32.BF16 R80, R4, R20, R84 ;  /* 0x000000140450723c */ /* 0x000fe20000041854 */
[----:B------:R-:W-:Y:S02]  /*18760*/  LDSM.16.MT88.4 R84, [R174+0x7800] ;  /* 0x00780000ae54783b */ /* 0x000fe40000004200 */
[----:B------:R-:W-:-:S05]  /*18770*/  LOP3.LUT R0, R2, 0xffff, RZ, 0xc0, !PT ;  /* 0x0000ffff02007812 */ /* 0x000fca00078ec0ff */
[C---:B------:R-:W-:Y:S01]  /*18780*/  HMMA.16816.F32.BF16 R28, R4.reuse, R14, R96 ;  /* 0x0000000e041c723c */ /* 0x040fe20000041860 */
[----:B------:R-:W-:Y:S01]  /*18790*/  SHF.R.U32.HI R8, RZ, 0x18, R2 ;  /* 0x00000018ff087819 */ /* 0x000fe20000011602 */
[----:B------:R-:W-:Y:S01]  /*187a0*/  IMAD.MOV.U32 R67, RZ, RZ, R117 ;  /* 0x000000ffff437224 */ /* 0x000fe200078e0075 */
[----:B------:R-:W-:Y:S04]  /*187b0*/  STG.E.U16 [R48.64+-0xf0], R170 ;  /* 0xffff10aa30007986 */ /* 0x000fe8000c101522 */
[----:B------:R-:W1:Y:S01]  /*187c0*/  LDSM.16.MT88.4 R116, [R173+0x7800] ;  /* 0x00780000ad74783b */ /* 0x000e620000004200 */
[----:B------:R-:W-:Y:S03]  /*187d0*/  HMMA.16816.F32.BF16 R20, R4, R22, R72 ;  /* 0x000000160414723c */ /* 0x000fe60000041848 */
[----:B------:R-:W-:Y:S04]  /*187e0*/  STG.E.U16 [R48.64+-0xee], R167 ;  /* 0xffff12a730007986 */ /* 0x000fe8000c101522 */
[----:B------:R-:W-:Y:S01]  /*187f0*/  SHF.R.U32.HI R4, RZ, 0x8, R0 ;  /* 0x00000008ff047819 */ /* 0x000fe20000011600 */
[----:B------:R-:W2:Y:S01]  /*18800*/  LDSM.16.MT88.4 R12, [R175+0x7800] ;  /* 0x00780000af0c783b */ /* 0x000ea20000004200 */
[----:B------:R-:W-:-:S02]  /*18810*/  LOP3.LUT R0, R3, UR14, R114, 0x96, !PT ;  /* 0x0000000e03007c12 */ /* 0x000fc4000f8e9672 */
[----:B------:R-:W-:Y:S02]  /*18820*/  LOP3.LUT R5, R2, 0xff, RZ, 0xc0, !PT ;  /* 0x000000ff02057812 */ /* 0x000fe400078ec0ff */
[----:B------:R-:W-:Y:S02]  /*18830*/  SHF.R.U32.HI R3, RZ, 0x10, R2 ;  /* 0x00000010ff037819 */ /* 0x000fe40000011602 */
[C---:B------:R-:W-:Y:S02]  /*18840*/  LOP3.LUT R2, R0.reuse, 0xffff, RZ, 0xc0, !PT ;  /* 0x0000ffff00027812 */ /* 0x040fe400078ec0ff */
[----:B------:R-:W-:Y:S01]  /*18850*/  PRMT R9, R5, 0x5410, R4 ;  /* 0x0000541005097816 */ /* 0x000fe20000000004 */
[----:B------:R-:W-:Y:S01]  /*18860*/  STG.E.U16 [R38.64+-0xf0], R165 ;  /* 0xffff10a526007986 */ /* 0x000fe2000c101522 */
[----:B------:R-:W-:Y:S02]  /*18870*/  LOP3.LUT R6, R0, 0xff, RZ, 0xc0, !PT ;  /* 0x000000ff00067812 */ /* 0x000fe400078ec0ff */
[----:B------:R-:W-:Y:S01]  /*18880*/  SHF.R.U32.HI R4, RZ, 0x8, R2 ;  /* 0x00000008ff047819 */ /* 0x000fe20000011602 */
[----:B------:R-:W-:Y:S01]  /*18890*/  STG.E.U16 [R38.64+-0xee], R166 ;  /* 0xffff12a626007986 */ /* 0x000fe2000c101522 */
[----:B------:R-:W-:-:S02]  /*188a0*/  LOP3.LUT R7, R3, 0xff, RZ, 0xc0, !PT ;  /* 0x000000ff03077812 */ /* 0x000fc400078ec0ff */
[--C-:B------:R-:W-:Y:S01]  /*188b0*/  SHF.R.U32.HI R3, RZ, 0x10, R0.reuse ;  /* 0x00000010ff037819 */ /* 0x100fe20000011600 */
[----:B------:R-:W-:Y:S01]  /*188c0*/  STG.E.U16 [R140.64+-0xe0], R217 ;  /* 0xffff20d98c007986 */ /* 0x000fe2000c101522 */
[----:B------:R-:W-:-:S03]  /*188d0*/  SHF.R.U32.HI R5, RZ, 0x18, R0 ;  /* 0x00000018ff057819 */ /* 0x000fc60000011600 */
[----:B------:R-:W-:Y:S01]  /*188e0*/  STG.E.U16 [R140.64+-0xde], R215 ;  /* 0xffff22d78c007986 */ /* 0x000fe2000c101522 */
[----:B------:R-:W-:-:S03]  /*188f0*/  PRMT R0, R6, 0x5410, R4 ;  /* 0x0000541006007816 */ /* 0x000fc60000000004 */
[----:B------:R-:W-:Y:S04]  /*18900*/  STG.E.U16 [R50.64+-0xe0], R213 ;  /* 0xffff20d532007986 */ /* 0x000fe8000c101522 */
[----:B------:R-:W-:Y:S04]  /*18910*/  STG.E.U16 [R50.64+-0xde], R212 ;  /* 0xffff22d432007986 */ /* 0x000fe8000c101522 */
[----:B------:R-:W-:Y:S04]  /*18920*/  STG.E.U16 [R48.64+-0xe0], R169 ;  /* 0xffff20a930007986 */ /* 0x000fe8000c101522 */
[----:B------:R-:W-:Y:S01]  /*18930*/  STG.E.U16 [R48.64+-0xde], R168 ;  /* 0xffff22a830007986 */ /* 0x000fe2000c101522 */
[----:B------:R-:W-:-:S03]  /*18940*/  LOP3.LUT R2, R3, 0xff, RZ, 0xc0, !PT ;  /* 0x000000ff03027812 */ /* 0x000fc600078ec0ff */
[----:B------:R-:W-:Y:S04]  /*18950*/  STG.E.U16 [R38.64+-0xe0], R163 ;  /* 0xffff20a326007986 */ /* 0x000fe8000c101522 */
[----:B------:R-:W-:Y:S01]  /*18960*/  STG.E.U16 [R38.64+-0xde], R164 ;  /* 0xffff22a426007986 */ /* 0x000fe2000c101522 */
[----:B------:R-:W-:-:S03]  /*18970*/  HSET2.LE.AND R0, R0, R216, PT ;  /* 0x000000d800007233 */ /* 0x000fc60003803000 */
[----:B------:R-:W-:Y:S04]  /*18980*/  STG.E.U16 [R140.64+-0xd0], R211 ;  /* 0xffff30d38c007986 */ /* 0x000fe8000c101522 */
[----:B------:R-:W-:Y:S01]  /*18990*/  STG.E.U16 [R140.64+-0xce], R210 ;  /* 0xffff32d28c007986 */ /* 0x000fe2000c101522 */
[----:B------:R-:W-:-:S03]  /*189a0*/  PRMT R7, R7, 0x5410, R8 ;  /* 0x0000541007077816 */ /* 0x000fc60000000008 */
[----:B------:R-:W-:Y:S04]  /*189b0*/  STG.E.U16 [R50.64+-0xd0], R209 ;  /* 0xffff30d132007986 */ /* 0x000fe8000c101522 */
[----:B------:R-:W-:Y:S04]  /*189c0*/  STG.E.U16 [R50.64+-0xce], R208 ;  /* 0xffff32d032007986 */ /* 0x000fe8000c101522 */
[----:B------:R-:W-:Y:S04]  /*189d0*/  STG.E.U16 [R48.64+-0xd0], R162 ;  /* 0xffff30a230007986 */ /* 0x000fe8000c101522 */
[----:B------:R-:W-:Y:S01]  /*189e0*/  STG.E.U16 [R48.64+-0xce], R161 ;  /* 0xffff32a130007986 */ /* 0x000fe2000c101522 */
[----:B------:R-:W-:-:S03]  /*189f0*/  PRMT R2, R2, 0x5410, R5 ;  /* 0x0000541002027816 */ /* 0x000fc60000000005 */
[----:B------:R-:W-:Y:S04]  /*18a00*/  STG.E.U16 [R38.64+-0xd0], R160 ;  /* 0xffff30a026007986 */ /* 0x000fe8000c101522 */
[----:B------:R-:W-:Y:S04]  /*18a10*/  STG.E.U16 [R38.64+-0xce], R159 ;  /* 0xffff329f26007986 */ /* 0x000fe8000c101522 */
[----:B------:R-:W-:Y:S04]  /*18a20*/  STG.E.U16 [R140.64+-0xc0], R205 ;  /* 0xffff40cd8c007986 */ /* 0x000fe8000c101522 */
[----:B------:R-:W-:Y:S01]  /*18a30*/  STG.E.U16 [R140.64+-0xbe], R204 ;  /* 0xffff42cc8c007986 */ /* 0x000fe2000c101522 */
[----:B------:R-:W-:-:S03]  /*18a40*/  LOP3.LUT R76, R0, R65, RZ, 0xc0, !PT ;  /* 0x00000041004c7212 */ /* 0x000fc600078ec0ff */
[----:B------:R-:W-:Y:S04]  /*18a50*/  STG.E.U16 [R50.64+-0xc0], R202 ;  /* 0xffff40ca32007986 */ /* 0x000fe8000c101522 */
[----:B------:R-:W-:Y:S01]  /*18a60*/  STG.E.U16 [R50.64+-0xbe], R203 ;  /* 0xffff42cb32007986 */ /* 0x000fe2000c101522 */
[----:B------:R-:W-:-:S03]  /*18a70*/  HSET2.LE.AND R0, R7, R216, PT ;  /* 0x000000d807007233 */ /* 0x000fc60003803000 */
[----:B------:R-:W-:Y:S04]  /*18a80*/  STG.E.U16 [R48.64+-0xc0], R158 ;  /* 0xffff409e30007986 */ /* 0x000fe8000c101522 */
[----:B------:R-:W-:Y:S04]  /*18a90*/  STG.E.U16 [R48.64+-0xbe], R155 ;  /* 0xffff429b30007986 */ /* 0x000fe8000c101522 */
[----:B------:R-:W-:Y:S04]  /*18aa0*/  STG.E.U16 [R38.64+-0xc0], R154 ;  /* 0xffff409a26007986 */ /* 0x000fe8000c101522 */
[----:B------:R-:W-:Y:S01]  /*18ab0*/  STG.E.U16 [R38.64+-0xbe], R153 ;  /* 0xffff429926007986 */ /* 0x000fe2000c101522 */
[----:B------:R-:W-:-:S03]  /*18ac0*/  HSET2.LE.AND R2, R2, R216, PT ;  /* 0x000000d802027233 */ /* 0x000fc60003803000 */
[----:B------:R-:W-:Y:S04]  /*18ad0*/  STG.E.U16 [R140.64+-0xb0], R201 ;  /* 0xffff50c98c007986 */ /* 0x000fe8000c101522 */
[----:B------:R-:W-:Y:S01]  /*18ae0*/  STG.E.U16 [R140.64+-0xae], R200 ;  /* 0xffff52c88c007986 */ /* 0x000fe2000c101522 */
[----:B------:R-:W-:-:S03]  /*18af0*/  HSET2.LE.AND R3, R9, R216, PT ;  /* 0x000000d809037233 */ /* 0x000fc60003803000 */
[----:B------:R-:W-:Y:S04]  /*18b00*/  STG.E.U16 [R50.64+-0xb0], R198 ;  /* 0xffff50c632007986 */ /* 0x000fe8000c101522 */
[----:B------:R4:W-:Y:S04]  /*18b10*/  STG.E.U16 [R50.64+-0xae], R199 ;  /* 0xffff52c732007986 */ /* 0x0009e8000c101522 */
[----:B------:R-:W-:Y:S04]  /*18b20*/  STG.E.U16 [R48.64+-0xb0], R152 ;  /* 0xffff509830007986 */ /* 0x000fe8000c101522 */
[----:B------:R-:W-:Y:S01]  /*18b30*/  STG.E.U16 [R48.64+-0xae], R151 ;  /* 0xffff529730007986 */ /* 0x000fe2000c101522 */
[----:B------:R-:W-:-:S03]  /*18b40*/  LOP3.LUT R79, R0, R248, RZ, 0xc0, !PT ;  /* 0x000000f8004f7212 */ /* 0x000fc600078ec0ff */
[----:B------:R-:W-:Y:S04]  /*18b50*/  STG.E.U16 [R38.64+-0xb0], R150 ;  /* 0xffff509626007986 */ /* 0x000fe8000c101522 */
[----:B------:R-:W-:Y:S01]  /*18b60*/  STG.E.U16 [R38.64+-0xae], R149 ;  /* 0xffff529526007986 */ /* 0x000fe2000c101522 */
[----:B------:R-:W-:-:S03]  /*18b70*/  FADD.FTZ R0, R249, R238 ;  /* 0x000000eef9007221 */ /* 0x000fc60000010000 */
[----:B------:R-:W-:Y:S04]  /*18b80*/  STG.E.U16 [R140.64+-0xa0], R197 ;  /* 0xffff60c58c007986 */ /* 0x000fe8000c101522 */
[----:B------:R-:W-:Y:S01]  /*18b90*/  STG.E.U16 [R140.64+-0x9e], R196 ;  /* 0xffff62c48c007986 */ /* 0x000fe2000c101522 */
[----:B------:R-:W-:-:S03]  /*18ba0*/  LOP3.LUT R77, R2, R66, RZ, 0xc0, !PT ;  /* 0x00000042024d7212 */ /* 0x000fc600078ec0ff */
[----:B------:R-:W-:Y:S04]  /*18bb0*/  STG.E.U16 [R50.64+-0xa0], R195 ;  /* 0xffff60c332007986 */ /* 0x000fe8000c101522 */
[----:B------:R-:W-:Y:S01]  /*18bc0*/  STG.E.U16 [R50.64+-0x9e], R194 ;  /* 0xffff62c232007986 */ /* 0x000fe2000c101522 */
[----:B------:R-:W-:-:S03]  /*18bd0*/  LOP3.LUT R78, R3, R67, RZ, 0xc0, !PT ;  /* 0x00000043034e7212 */ /* 0x000fc600078ec0ff */
[----:B------:R-:W-:Y:S01]  /*18be0*/  STG.E.U16 [R48.64+-0xa0], R148 ;  /* 0xffff609430007986 */ /* 0x000fe2000c101522 */
[----:B------:R-:W-:-:S03]  /*18bf0*/  FADD.FTZ R2, R251, R233 ;  /* 0x000000e9fb027221 */ /* 0x000fc60000010000 */
[----:B------:R-:W-:Y:S01]  /*18c00*/  STG.E.U16 [R48.64+-0x9e], R147 ;  /* 0xffff629330007986 */ /* 0x000fe2000c101522 */
[----:B------:R-:W-:-:S03]  /*18c10*/  FADD.FTZ R3, R250, R234 ;  /* 0x000000eafa037221 */ /* 0x000fc60000010000 */
[----:B------:R-:W-:Y:S01]  /*18c20*/  STG.E.U16 [R38.64+-0xa0], R146 ;  /* 0xffff609226007986 */ /* 0x000fe2000c101522 */
[----:B------:R-:W-:-:S03]  /*18c30*/  FADD.FTZ R5, R240, R223 ;  /* 0x000000dff0057221 */ /* 0x000fc60000010000 */
[----:B------:R-:W-:Y:S01]  /*18c40*/  STG.E.U16 [R38.64+-0x9e], R145 ;  /* 0xffff629126007986 */ /* 0x000fe2000c101522 */
[----:B------:R-:W-:-:S03]  /*18c50*/  FADD.FTZ R4, R241, R0 ;  /* 0x00000000f1047221 */ /* 0x000fc60000010000 */
[----:B------:R-:W-:Y:S04]  /*18c60*/  STG.E.U16 [R140.64+-0x90], R193 ;  /* 0xffff70c18c007986 */ /* 0x000fe8000c101522 */
[----:B------:R1:W-:Y:S04]  /*18c70*/  STG.E.U16 [R140.64+-0x8e], R192 ;  /* 0xffff72c08c007986 */ /* 0x0003e8000c101522 */
[----:B------:R3:W-:Y:S04]  /*18c80*/  STG.E.U16 [R50.64+-0x90], R189 ;  /* 0xffff70bd32007986 */ /* 0x0007e8000c101522 */
[----:B------:R3:W-:Y:S01]  /*18c90*/  STG.E.U16 [R50.64+-0x8e], R171 ;  /* 0xffff72ab32007986 */ /* 0x0007e2000c101522 */
[----:B------:R-:W-:-:S03]  /*18ca0*/  FADD.FTZ R2, R243, R2 ;  /* 0x00000002f3027221 */ /* 0x000fc60000010000 */
[----:B------:R3:W-:Y:S04]  /*18cb0*/  STG.E.U16 [R48.64+-0x90], R144 ;  /* 0xffff709030007986 */ /* 0x0007e8000c101522 */
[----:B------:R3:W-:Y:S01]  /*18cc0*/  STG.E.U16 [R48.64+-0x8e], R143 ;  /* 0xffff728f30007986 */ /* 0x0007e2000c101522 */
[----:B------:R-:W-:-:S03]  /*18cd0*/  FADD.FTZ R238, R242, R3 ;  /* 0x00000003f2ee7221 */ /* 0x000fc60000010000 */
        /* <DEDUP_REMOVED lines=12> */
[----:B-1----:R-:W-:Y:S01]  /*18da0*/  HMMA.16816.F32.BF16 R136, R88, R116, R136 ;  /* 0x000000745888723c */ /* 0x002fe20000041888 */
[----:B------:R-:W-:Y:S01]  /*18db0*/  FADD.FTZ R238, R230, R238 ;  /* 0x000000eee6ee7221 */ /* 0x000fe20000010000 */
[----:B----4-:R-:W-:Y:S01]  /*18dc0*/  IADD3 R199, P0, R156, -0x180, RZ ;  /* 0xfffffe809cc77810 */ /* 0x010fe20007f1e0ff */
[----:B------:R-:W-:Y:S02]  /*18dd0*/  FADD.FTZ R4, R231, R4 ;  /* 0x00000004e7047221 */ /* 0x000fe40000010000 */
[----:B------:R-:W-:-:S02]  /*18de0*/  FADD.FTZ R2, R190, R2 ;  /* 0x00000002be027221 */ /* 0x000fc40000010000 */
[----:B------:R-:W-:Y:S01]  /*18df0*/  FADD.FTZ R0, R191, R0 ;  /* 0x00000000bf007221 */ /* 0x000fe20000010000 */
[----:B------:R-:W-:Y:S01]  /*18e00*/  HMMA.16816.F32.BF16 R132, R88, R118, R132 ;  /* 0x000000765884723c */ /* 0x000fe20000041884 */
[----:B------:R-:W-:Y:S01]  /*18e10*/  FADD.FTZ R238, R232, R238 ;  /* 0x000000eee8ee7221 */ /* 0x000fe20000010000 */
[----:B------:R-:W-:Y:S01]  /*18e20*/  @P6 IADD3 R192, R214, -0x4, RZ ;  /* 0xfffffffcd6c06810 */ /* 0x000fe20007ffe0ff */
[----:B------:R-:W-:-:S05]  /*18e30*/  FADD.FTZ R239, R252, R4 ;  /* 0x00000004fcef7221 */ /* 0x000fca0000010000 */
[----:B------:R-:W-:Y:S01]  /*18e40*/  HMMA.16816.F32.BF16 R128, R88, R100, R128 ;  /* 0x000000645880723c */ /* 0x000fe20000041880 */
[----:B------:R-:W-:Y:S01]  /*18e50*/  FADD.FTZ R240, R236, R2 ;  /* 0x00000002ecf07221 */ /* 0x000fe20000010000 */
[----:B------:R-:W-:Y:S01]  /*18e60*/  IADD3.X R198, R157, -0x1, RZ, P0, !PT ;  /* 0xffffffff9dc67810 */ /* 0x000fe200007fe4ff */
[----:B------:R-:W-:-:S05]  /*18e70*/  FADD.FTZ R241, R237, R0 ;  /* 0x00000000edf17221 */ /* 0x000fca0000010000 */
[----:B------:R-:W-:Y:S01]  /*18e80*/  HMMA.16816.F32.BF16 R120, R88, R102, R120 ;  /* 0x000000665878723c */ /* 0x000fe20000041878 */
[----:B------:R-:W-:-:S07]  /*18e90*/  IMAD.MOV.U32 R232, RZ, RZ, R220 ;  /* 0x000000ffffe87224 */ /* 0x000fce00078e00dc */
        /* <DEDUP_REMOVED lines=12> */
[----:B------:R-:W-:Y:S05]  /*18f60*/  @!UPT UIADD3 URZ, URZ, URZ, URZ ;  /* 0x0000003f3f3ff290 */ /* 0x000fea000fffe03f */
[----:B------:R-:W-:Y:S11]  /*18f70*/  @P6 BRA `(.L_x_1007) ;  /* 0x0000001000006947 */ /* 0x000ff60003800000 */
.L_x_1000:
[----:B---34-:R-:W-:-:S07]  /*18f80*/  IADD3 R192, R232, -0x1, RZ ;  /* 0xffffffffe8c07810 */ /* 0x018fce0007ffe0ff */
.L_x_1007:
[----:B---3--:R-:W-:-:S13]  /*18f90*/  ISETP.GE.AND P0, PT, R192, RZ, PT ;  /* 0x000000ffc000720c */ /* 0x008fda0003f06270 */
        /* <DEDUP_REMOVED lines=13> */
[----:B------:R-:W3:Y:S01]  /*19070*/  LDL.LU R5, [R1+0x12c] ;  /* 0x00012c0001057983 */ /* 0x000ee20000300800 */
        /* <DEDUP_REMOVED lines=43> */
.L_x_1011:
        /* <DEDUP_REMOVED lines=48> */
.L_x_1009:
        /* <DEDUP_REMOVED lines=67> */
[----:B------:R-:W1:Y:S03]  /*19a60*/  LDSM.16.M88.4 R156, [R178+0x5000] ;  /* 0x00500000b29c783b */ /* 0x000e660000000200 */
[C---:B------:R-:W-:Y:S03]  /*19a70*/  HMMA.16816.F32.BF16 R16, R64.reuse, R18, RZ ;  /* 0x000000124010723c */ /* 0x040fe600000418ff */
[----:B------:R-:W1:Y:S05]  /*19a80*/  LDSM.16.M88.4 R160, [R178+0x5800] ;  /* 0x00580000b2a0783b */ /* 0x000e6a0000000200 */
[-C--:B----4-:R-:W-:Y:S01]  /*19a90*/  HMMA.16816.F32.BF16 R20, R64, R32.reuse, RZ ;  /* 0x000000204014723c */ /* 0x090fe200000418ff */
[----:B------:R-:W-:Y:S06]  /*19aa0*/  LDSM.16.M88.4 R164, [R186] ;  /* 0x00000000baa4783b */ /* 0x000fec0000000200 */
[----:B------:R-:W-:Y:S01]  /*19ab0*/  LDSM.16.M88.4 R168, [R185] ;  /* 0x00000000b9a8783b */ /* 0x000fe20000000200 */
        /* <DEDUP_REMOVED lines=11> */
[----:B------:R-:W-:Y:S07]  /*19b70*/  LDSM.16.M88.4 R68, [R180] ;  /* 0x00000000b444783b */ /* 0x000fee0000000200 */
        /* <DEDUP_REMOVED lines=22> */
[-C--:B--2---:R-:W-:Y:S08]  /*19ce0*/  HMMA.16816.F32.BF16 R4, R68, R144.reuse, R4 ;  /* 0x000000904404723c */ /* 0x084ff00000041804 */
[C---:B---3--:R-:W-:Y:S08]  /*19cf0*/  HMMA.16816.F32.BF16 R8, R152.reuse, R144, R8 ;  /* 0x000000909808723c */ /* 0x048ff00000041808 */
        /* <DEDUP_REMOVED lines=12> */
[----:B------:R-:W4:Y:S01]  /*19dc0*/  LDSM.16.M88.4 R168, [R177+0x1800] ;  /* 0x00180000b1a8783b */ /* 0x000f220000000200 */
[----:B------:R-:W-:Y:S05]  /*19dd0*/  DEPBAR.LE SB0, 0x0 ;  /* 0x000080000000791a */ /* 0x000fea0000000000 */
[----:B------:R-:W-:Y:S01]  /*19de0*/  BAR.SYNC.DEFER_BLOCKING 0x0 ;  /* 0x0000000000007b1d */ /* 0x000fe20000010000 */
[-C--:B-1----:R-:W-:Y:S08]  /*19df0*/  HMMA.16816.F32.BF16 R52, R68, R156.reuse, R52 ;  /* 0x0000009c4434723c */ /* 0x082ff00000041834 */
[C---:B------:R-:W-:Y:S07]  /*19e00*/  HMMA.16816.F32.BF16 R56, R152.reuse, R156, R56 ;  /* 0x0000009c9838723c */ /* 0x040fee0000041838 */
[----:B------:R-:W-:Y:S01]  /*19e10*/  IMAD.MOV.U32 R156, RZ, RZ, R199 ;  /* 0x000000ffff9c7224 */ /* 0x000fe200078e00c7 */
[-C--:B------:R-:W-:Y:S04]  /*19e20*/  HMMA.16816.F32.BF16 R60, R152, R158.reuse, R60 ;  /* 0x0000009e983c723c */ /* 0x080fe8000004183c */
[----:B------:R-:W-:Y:S04]  /*19e30*/  IMAD.MOV.U32 R157, RZ, RZ, R198 ;  /* 0x000000ffff9d7224 */ /* 0x000fe800078e00c6 */
        /* <DEDUP_REMOVED lines=18> */
.L_x_1010:
[----:B------:R-:W-:Y:S01]  /*19f60*/  IADD3 R158, P3, R156, UR22, RZ ;  /* 0x000000169c9e7c10 */ /* 0x000fe2000ff7e0ff */
[----:B------:R-:W-:Y:S01]  /*19f70*/  STL [R1+0x188], R184 ;  /* 0x000188b801007387 */ /* 0x000fe20000100800 */
[----:B------:R-:W-:Y:S01]  /*19f80*/  LOP3.LUT R193, R193, 0xffbfffff, RZ, 0xc0, !PT ;  /* 0xffbfffffc1c17812 */ /* 0x000fe200078ec0ff */
[----:B------:R-:W-:Y:S01]  /*19f90*/  IMAD.SHL.U32 R162, R192, 0x2, RZ ;  /* 0x00000002c0a27824 */ /* 0x000fe200078e00ff */
[----:B------:R-:W-:Y:S01]  /*19fa0*/  IADD3.X R159, R157, UR21, RZ, P3, !PT ;  /* 0x000000159d9f7c10 */ /* 0x000fe20009ffe4ff */
[----:B------:R-:W-:Y:S01]  /*19fb0*/  STL [R1+0x184], R183 ;  /* 0x000184b701007387 */ /* 0x000fe20000100800 */
[C---:B------:R-:W-:Y:S01]  /*19fc0*/  IADD3 R164, P3, R156.reuse, UR25, RZ ;  /* 0x000000199ca47c10 */ /* 0x040fe2000ff7e0ff */
[----:B------:R-:W-:Y:S01]  /*19fd0*/  UIADD3 UR5, UR37, -0x4498517b, URZ ;  /* 0xbb67ae8525057890 */ /* 0x000fe2000fffe03f */
[----:B------:R-:W-:Y:S01]  /*19fe0*/  @P0 LOP3.LUT R193, R193, 0x400000, RZ, 0xfc, !PT ;  /* 0x00400000c1c10812 */ /* 0x000fe200078efcff */
[----:B------:R-:W-:Y:S01]  /*19ff0*/  STL [R1+0x180], R182 ;  /* 0x000180b601007387 */ /* 0x000fe20000100800 */
[----:B------:R-:W-:Y:S01]  /*1a000*/  IADD3.X R165, R157, UR24, RZ, P3, !PT ;  /* 0x000000189da57c10 */ /* 0x000fe20009ffe4ff */
[----:B------:R-:W-:Y:S01]  /*1a010*/  UIADD3 UR12, UR36, -0x61c88647, URZ ;  /* 0x9e3779b9240c7890 */ /* 0x000fe2000fffe03f */
[----:B------:R-:W-:Y:S01]  /*1a020*/  IADD3 R160, P3, R156, UR27, RZ ;  /* 0x0000001b9ca07c10 */ /* 0x000fe2000ff7e0ff */
[----:B------:R-:W-:Y:S01]  /*1a030*/  STL [R1+0x17c], R181 ;  /* 0x00017cb501007387 */ /* 0x000fe20000100800 */
[----:B------:R-:W-:Y:S01]  /*1a040*/  LOP3.LUT R193, R193, 0xff7fffff, RZ, 0xc0, !PT ;  /* 0xff7fffffc1c17812 */ /* 0x000fe200078ec0ff */
[----:B------:R-:W-:Y:S01]  /*1a050*/  UIADD3 UR11, UR36, 0x3c6ef372, URZ ;  /* 0x3c6ef372240b7890 */ /* 0x000fe2000fffe03f */
[----:B------:R-:W-:Y:S01]  /*1a060*/  IADD3.X R161, R157, UR26, RZ, P3, !PT ;  /* 0x0000001a9da17c10 */ /* 0x000fe20009ffe4ff */
[----:B------:R-:W-:Y:S01]  /*1a070*/  STL [R1+0x178], R180 ;  /* 0x000178b401007387 */ /* 0x000fe20000100800 */
[----:B------:R-:W-:Y:S02]  /*1a080*/  UIADD3 UR4, UR37, 0x76cf5d0a, URZ ;  /* 0x76cf5d0a25047890 */ /* 0x000fe4000fffe03f */
[----:B------:R-:W-:Y:S01]  /*1a090*/  UIADD3 UR9, UR37, 0x32370b8f, URZ ;  /* 0x32370b8f25097890 */ /* 0x000fe2000fffe03f */
[----:B------:R-:W-:Y:S01]  /*1a0a0*/  STL [R1+0x174], R179 ;  /* 0x000174b301007387 */ /* 0x000fe20000100800 */
[----:B------:R-:W-:Y:S02]  /*1a0b0*/  UIADD3 UR8, UR36, 0x78dde6e4, URZ ;  /* 0x78dde6e424087890 */ /* 0x000fe4000fffe03f */
[----:B------:R-:W-:Y:S01]  /*1a0c0*/  UIADD3 UR10, UR36, -0x255992d5, URZ ;  /* 0xdaa66d2b240a7890 */ /* 0x000fe2000fffe03f */
[----:B------:R-:W-:Y:S01]  /*1a0d0*/  STL [R1+0x170], R178 ;  /* 0x000170b201007387 */ /* 0x000fe20000100800 */
[----:B------:R-:W-:Y:S02]  /*1a0e0*/  UIADD3 UR7, UR37, -0x126145ec, URZ ;  /* 0xed9eba1425077890 */ /* 0x000fe4000fffe03f */
[----:B------:R-:W-:Y:S01]  /*1a0f0*/  UIADD3 UR6, UR36, 0x1715609d, URZ ;  /* 0x1715609d24067890 */ /* 0x000fe2000fffe03f */
[----:B------:R-:W-:Y:S04]  /*1a100*/  STL [R1+0x16c], R177 ;  /* 0x00016cb101007387 */ /* 0x000fe80000100800 */
[----:B------:R-:W-:Y:S04]  /*1a110*/  STL [R1+0x168], R172 ;  /* 0x000168ac01007387 */ /* 0x000fe80000100800 */
[----:B------:R-:W2:Y:S06]  /*1a120*/  LDL.64 R170, [R1+0x8] ;  /* 0x0000080001aa7983 */ /* 0x000eac0000100a00 */
[----:B------:R-:W3:Y:S06]  /*1a130*/  LDL.64 R168, [R1+0x10] ;  /* 0x0000100001a87983 */ /* 0x000eec0000100a00 */
[----:B------:R-:W4:Y:S06]  /*1a140*/  LDL.64 R150, [R1+0x120] ;  /* 0x0001200001967983 */ /* 0x000f2c0000100a00 */
[----:B------:R-:W4:Y:S06]  /*1a150*/  LDL.64 R148, [R1+0x118] ;  /* 0x0001180001947983 */ /* 0x000f2c0000100a00 */
[----:B------:R-:W1:Y:S02]  /*1a160*/  S2R R2, SR_TID.X ;  /* 0x0000000000027919 */ /* 0x000e640000002100 */
[----:B-1----:R-:W-:Y:S05]  /*1a170*/  IMAD.SHL.U32 R2, R2, 0x2, RZ ;  /* 0x0000000202027824 */ /* 0x002fea00078e00ff */
[----:B------:R-:W-:Y:S05]  /*1a180*/  LOP3.LUT R2, R2, 0x6, RZ, 0xc0, !PT ;  /* 0x0000000602027812 */ /* 0x000fea00078ec0ff */
[----:B------:R-:W-:Y:S04]  /*1a190*/  IMAD R2, R192, 0x40, R2 ;  /* 0x00000040c0027824 */ /* 0x000fe800078e0202 */
[----:B------:R-:W1:Y:S01]  /*1a1a0*/  I2F R71, R2 ;  /* 0x0000000200477306 */ /* 0x000e620000201400 */
[C---:B------:R-:W-:Y:S02]  /*1a1b0*/  IADD3 R68, R2.reuse, 0x1, RZ ;  /* 0x0000000102447810 */ /* 0x040fe40007ffe0ff */
        /* <DEDUP_REMOVED lines=10> */
[----:B------:R-:W1:Y:S02]  /*1a260*/  I2F R69, R69 ;  /* 0x0000004500457306 */ /* 0x000e640000201400 */
[CC--:B-1----:R-:W-:Y:S02]  /*1a270*/  FFMA.FTZ R4, R71.reuse, R187.reuse, R4 ;  /* 0x000000bb47047223 */ /* 0x0c2fe40000010004 */
[CC--:B------:R-:W-:Y:S02]  /*1a280*/  FFMA.FTZ R6, R71.reuse, R187.reuse, R6 ;  /* 0x000000bb47067223 */ /* 0x0c0fe40000010006 */
[CC--:B------:R-:W-:Y:S04]  /*1a290*/  FFMA.FTZ R8, R71.reuse, R187.reuse, R8 ;  /* 0x000000bb47087223 */ /* 0x0c0fe80000010008 */
[----:B------:R-:W1:Y:S01]  /*1a2a0*/  I2F R70, R70 ;  /* 0x0000004600467306 */ /* 0x000e620000201400 */
[-C--:B------:R-:W-:Y:S01]  /*1a2b0*/  FFMA.FTZ R10, R71, R187.reuse, R10 ;  /* 0x000000bb470a7223 */ /* 0x080fe2000001000a */
[----:B------:R-:W-:Y:S01]  /*1a2c0*/  IADD3 R71, R2, 0x29, RZ ;  /* 0x0000002902477810 */ /* 0x000fe20007ffe0ff */
[CC--:B------:R-:W-:Y:S02]  /*1a2d0*/  FFMA.FTZ R11, R68.reuse, R187.reuse, R11 ;  /* 0x000000bb440b7223 */ /* 0x0c0fe4000001000b */
[CC--:B------:R-:W-:Y:S02]  /*1a2e0*/  FFMA.FTZ R5, R68.reuse, R187.reuse, R5 ;  /* 0x000000bb44057223 */ /* 0x0c0fe40000010005 */
[CC--:B------:R-:W-:Y:S02]  /*1a2f0*/  FFMA.FTZ R7, R68.reuse, R187.reuse, R7 ;  /* 0x000000bb44077223 */ /* 0x0c0fe40000010007 */
[-C--:B------:R-:W-:Y:S01]  /*1a300*/  FFMA.FTZ R9, R68, R187.reuse, R9 ;  /* 0x000000bb44097223 */ /* 0x080fe20000010009 */
[C---:B------:R-:W-:Y:S01]  /*1a310*/  IADD3 R68, R2.reuse, 0x38, RZ ;  /* 0x0000003802447810 */ /* 0x040fe20007ffe0ff */
[----:B------:R-:W1:Y:S01]  /*1a320*/  I2F R75, R75 ;  /* 0x0000004b004b7306 */ /* 0x000e620000201400 */
[CC--:B------:R-:W-:Y:S02]  /*1a330*/  FFMA.FTZ R15, R69.reuse, R187.reuse, R15 ;  /* 0x000000bb450f7223 */ /* 0x0c0fe4000001000f */
[CC--:B------:R-:W-:Y:S02]  /*1a340*/  FFMA.FTZ R19, R69.reuse, R187.reuse, R19 ;  /* 0x000000bb45137223 */ /* 0x0c0fe40000010013 */
[CC--:B------:R-:W-:Y:S02]  /*1a350*/  FFMA.FTZ R17, R69.reuse, R187.reuse, R17 ;  /* 0x000000bb45117223 */ /* 0x0c0fe40000010011 */
[-C--:B------:R-:W-:Y:S01]  /*1a360*/  FFMA.FTZ R13, R69, R187.reuse, R13 ;  /* 0x000000bb450d7223 */ /* 0x080fe2000001000d */
[----:B------:R-:W-:Y:S02]  /*1a370*/  IADD3 R69, R2, 0x31, RZ ;  /* 0x0000003102457810 */ /* 0x000fe40007ffe0ff */
[----:B------:R-:W1:Y:S02]  /*1a380*/  I2F R68, R68 ;  /* 0x0000004400447306 */ /* 0x000e640000201400 */
[CC--:B-1----:R-:W-:Y:S02]  /*1a390*/  FFMA.FTZ R14, R70.reuse, R187.reuse, R14 ;  /* 0x000000bb460e7223 */ /* 0x0c2fe4000001000e */
[CC--:B------:R-:W-:Y:S02]  /*1a3a0*/  FFMA.FTZ R16, R70.reuse, R187.reuse, R16 ;  /* 0x000000bb46107223 */ /* 0x0c0fe40000010010 */
[CC--:B------:R-:W-:Y:S02]  /*1a3b0*/  FFMA.FTZ R12, R70.reuse, R187.reuse, R12 ;  /* 0x000000bb460c7223 */ /* 0x0c0fe4000001000c */
[-C--:B------:R-:W-:Y:S01]  /*1a3c0*/  FFMA.FTZ R18, R70, R187.reuse, R18 ;  /* 0x000000bb46127223 */ /* 0x080fe20000010012 */
[C---:B------:R-:W-:Y:S01]  /*1a3d0*/  IADD3 R70, R2.reuse, 0x30, RZ ;  /* 0x0000003002467810 */ /* 0x040fe20007ffe0ff */
[----:B------:R-:W1:Y:S01]  /*1a3e0*/  I2F R144, R144 ;  /* 0x0000009000907306 */ /* 0x000e620000201400 */
[----:B------:R-:W-:Y:S01]  /*1a3f0*/  IADD3 R2, R2, 0x39, RZ ;  /* 0x0000003902027810 */ /* 0x000fe20007ffe0ff */
[CC--:B------:R-:W-:Y:S02]  /*1a400*/  FFMA.FTZ R20, R75.reuse, R187.reuse, R20 ;  /* 0x000000bb4b147223 */ /* 0x0c0fe40000010014 */
[CC--:B------:R-:W-:Y:S02]  /*1a410*/  FFMA.FTZ R22, R75.reuse, R187.reuse, R22 ;  /* 0x000000bb4b167223 */ /* 0x0c0fe40000010016 */
[CC--:B------:R-:W-:Y:S04]  /*1a420*/  FFMA.FTZ R24, R75.reuse, R187.reuse, R24 ;  /* 0x000000bb4b187223 */ /* 0x0c0fe80000010018 */
[----:B------:R-:W1:Y:S01]  /*1a430*/  I2F R69, R69 ;  /* 0x0000004500457306 */ /* 0x000e620000201400 */
[-C--:B------:R-:W-:Y:S02]  /*1a440*/  FFMA.FTZ R26, R75, R187.reuse, R26 ;  /* 0x000000bb4b1a7223 */ /* 0x080fe4000001001a */
[CC--:B------:R-:W-:Y:S02]  /*1a450*/  FFMA.FTZ R64, R68.reuse, R187.reuse, R64 ;  /* 0x000000bb44407223 */ /* 0x0c0fe40000010040 */
[CC--:B------:R-:W-:Y:S02]  /*1a460*/  FFMA.FTZ R66, R68.reuse, R187.reuse, R66 ;  /* 0x000000bb44427223 */ /* 0x0c0fe40000010042 */
[CC--:B------:R-:W-:Y:S03]  /*1a470*/  FFMA.FTZ R60, R68.reuse, R187.reuse, R60 ;  /* 0x000000bb443c7223 */ /* 0x0c0fe6000001003c */
[----:B------:R-:W1:Y:S01]  /*1a480*/  I2F R70, R70 ;  /* 0x0000004600467306 */ /* 0x000e620000201400 */
[-C--:B------:R-:W-:Y:S01]  /*1a490*/  FFMA.FTZ R62, R68, R187.reuse, R62 ;  /* 0x000000bb443e7223 */ /* 0x080fe2000001003e */
[----:B------:R-:W-:Y:S01]  /*1a4a0*/  FMNMX.FTZ R68, R4, R0, !PT ;  /* 0x0000000004447209 */ /* 0x000fe20007810000 */
[CC--:B-1----:R-:W-:Y:S03]  /*1a4b0*/  FFMA.FTZ R46, R144.reuse, R187.reuse, R46 ;  /* 0x000000bb902e7223 */ /* 0x0c2fe6000001002e */
[----:B------:R-:W-:Y:S01]  /*1a4c0*/  FMNMX.FTZ R68, R5, R68, !PT ;  /* 0x0000004405447209 */ /* 0x000fe20007810000 */
[CC--:B------:R-:W-:Y:S02]  /*1a4d0*/  FFMA.FTZ R48, R144.reuse, R187.reuse, R48 ;  /* 0x000000bb90307223 */ /* 0x0c0fe40000010030 */
[-C--:B------:R-:W-:Y:S01]  /*1a4e0*/  FFMA.FTZ R50, R144, R187.reuse, R50 ;  /* 0x000000bb90327223 */ /* 0x080fe20000010032 */
[----:B------:R-:W-:Y:S01]  /*1a4f0*/  FMNMX.FTZ R68, R16, R68, !PT ;  /* 0x0000004410447209 */ /* 0x000fe20007810000 */
[----:B------:R-:W1:Y:S01]  /*1a500*/  I2F R2, R2 ;  /* 0x0000000200027306 */ /* 0x000e620000201400 */
[-C--:B------:R-:W-:Y:S02]  /*1a510*/  FFMA.FTZ R44, R144, R187.reuse, R44 ;  /* 0x000000bb902c7223 */ /* 0x080fe4000001002c */
[CC--:B------:R-:W-:Y:S02]  /*1a520*/  FFMA.FTZ R57, R69.reuse, R187.reuse, R57 ;  /* 0x000000bb45397223 */ /* 0x0c0fe40000010039 */
[CC--:B------:R-:W-:Y:S02]  /*1a530*/  FFMA.FTZ R59, R69.reuse, R187.reuse, R59 ;  /* 0x000000bb453b7223 */ /* 0x0c0fe4000001003b */
[CC--:B------:R-:W-:Y:S02]  /*1a540*/  FFMA.FTZ R53, R69.reuse, R187.reuse, R53 ;  /* 0x000000bb45357223 */ /* 0x0c0fe40000010035 */
[-C--:B------:R-:W-:Y:S01]  /*1a550*/  FFMA.FTZ R55, R69, R187.reuse, R55 ;  /* 0x000000bb45377223 */ /* 0x080fe20000010037 */
[----:B------:R-:W-:Y:S01]  /*1a560*/  LOP3.LUT R69, R162, UR37, RZ, 0x3c, !PT ;  /* 0x00000025a2457c12 */ /* 0x000fe2000f8e3cff */
[----:B------:R-:W1:Y:S01]  /*1a570*/  I2F R74, R74 ;  /* 0x0000004a004a7306 */ /* 0x000e620000201400 */
[CC--:B------:R-:W-:Y:S02]  /*1a580*/  FFMA.FTZ R56, R70.reuse, R187.reuse, R56 ;  /* 0x000000bb46387223 */ /* 0x0c0fe40000010038 */
[CC--:B------:R-:W-:Y:S02]  /*1a590*/  FFMA.FTZ R58, R70.reuse, R187.reuse, R58 ;  /* 0x000000bb463a7223 */ /* 0x0c0fe4000001003a */
[CC--:B------:R-:W-:Y:S02]  /*1a5a0*/  FFMA.FTZ R52, R70.reuse, R187.reuse, R52 ;  /* 0x000000bb46347223 */ /* 0x0c0fe40000010034 */
[----:B------:R-:W-:Y:S01]  /*1a5b0*/  FFMA.FTZ R54, R70, R187, R54 ;  /* 0x000000bb46367223 */ /* 0x000fe20000010036 */
[----:B------:R-:W-:Y:S02]  /*1a5c0*/  LOP3.LUT R70, R243, R69, RZ, 0x3c, !PT ;  /* 0x00000045f3467212 */ /* 0x000fe400078e3cff */
[----:B------:R-:W1:Y:S02]  /*1a5d0*/  I2F R141, R141 ;  /* 0x0000008d008d7306 */ /* 0x000e640000201400 */
[CC--:B-1----:R-:W-:Y:S02]  /*1a5e0*/  FFMA.FTZ R67, R2.reuse, R187.reuse, R67 ;  /* 0x000000bb02437223 */ /* 0x0c2fe40000010043 */
[CC--:B------:R-:W-:Y:S02]  /*1a5f0*/  FFMA.FTZ R61, R2.reuse, R187.reuse, R61 ;  /* 0x000000bb023d7223 */ /* 0x0c0fe4000001003d */
[-C--:B------:R-:W-:Y:S02]  /*1a600*/  FFMA.FTZ R63, R2, R187.reuse, R63 ;  /* 0x000000bb023f7223 */ /* 0x080fe4000001003f */
[----:B------:R-:W-:Y:S02]  /*1a610*/  IMAD.WIDE.U32 R144, R70, -0x326172a9, RZ ;  /* 0xcd9e8d5746907825 */ /* 0x000fe400078e00ff */
[----:B------:R-:W1:Y:S02]  /*1a620*/  I2F R140, R140 ;  /* 0x0000008c008c7306 */ /* 0x000e640000201400 */
[----:B------:R-:W-:Y:S01]  /*1a630*/  FFMA.FTZ R65, R2, R187, R65 ;  /* 0x000000bb02417223 */ /* 0x000fe20000010041 */
[----:B------:R-:W-:Y:S01]  /*1a640*/  FMNMX.FTZ R2, R6, R3, !PT ;  /* 0x0000000306027209 */ /* 0x000fe20007810000 */
[CC--:B------:R-:W-:Y:S02]  /*1a650*/  FFMA.FTZ R21, R74.reuse, R187.reuse, R21 ;  /* 0x000000bb4a157223 */ /* 0x0c0fe40000010015 */
[CC--:B------:R-:W-:Y:S01]  /*1a660*/  FFMA.FTZ R23, R74.reuse, R187.reuse, R23 ;  /* 0x000000bb4a177223 */ /* 0x0c0fe20000010017 */
[----:B------:R-:W-:Y:S01]  /*1a670*/  FMNMX.FTZ R2, R7, R2, !PT ;  /* 0x0000000207027209 */ /* 0x000fe20007810000 */
[CC--:B------:R-:W-:Y:S02]  /*1a680*/  FFMA.FTZ R25, R74.reuse, R187.reuse, R25 ;  /* 0x000000bb4a197223 */ /* 0x0c0fe40000010019 */
[----:B------:R-:W1:Y:S01]  /*1a690*/  I2F R71, R71 ;  /* 0x0000004700477306 */ /* 0x000e620000201400 */
[-C--:B------:R-:W-:Y:S01]  /*1a6a0*/  FFMA.FTZ R27, R74, R187.reuse, R27 ;  /* 0x000000bb4a1b7223 */ /* 0x080fe2000001001b */
[----:B------:R-:W-:Y:S01]  /*1a6b0*/  FMNMX.FTZ R2, R18, R2, !PT ;  /* 0x0000000212027209 */ /* 0x000fe20007810000 */
[-C--:B------:R-:W-:Y:S03]  /*1a6c0*/  FFMA.FTZ R32, R141, R187.reuse, R32 ;  /* 0x000000bb8d207223 */ /* 0x080fe60000010020 */
[----:B------:R-:W-:Y:S01]  /*1a6d0*/  FMNMX.FTZ R2, R19, R2, !PT ;  /* 0x0000000213027209 */ /* 0x000fe20007810000 */
[CC--:B------:R-:W-:Y:S02]  /*1a6e0*/  FFMA.FTZ R30, R141.reuse, R187.reuse, R30 ;  /* 0x000000bb8d1e7223 */ /* 0x0c0fe4000001001e */
[CC--:B------:R-:W-:Y:S01]  /*1a6f0*/  FFMA.FTZ R34, R141.reuse, R187.reuse, R34 ;  /* 0x000000bb8d227223 */ /* 0x0c0fe20000010022 */
[----:B------:R-:W-:Y:S01]  /*1a700*/  FMNMX.FTZ R2, R22, R2, !PT ;  /* 0x0000000216027209 */ /* 0x000fe20007810000 */
[----:B------:R-:W1:Y:S01]  /*1a710*/  I2F R143, R143 ;  /* 0x0000008f008f7306 */ /* 0x000e620000201400 */
[-C--:B------:R-:W-:Y:S02]  /*1a720*/  FFMA.FTZ R28, R141, R187.reuse, R28 ;  /* 0x000000bb8d1c7223 */ /* 0x080fe4000001001c */
[----:B------:R-:W-:Y:S01]  /*1a730*/  FMNMX.FTZ R2, R23, R2, !PT ;  /* 0x0000000217027209 */ /* 0x000fe20007810000 */
[CC--:B-1----:R-:W-:Y:S02]  /*1a740*/  FFMA.FTZ R33, R140.reuse, R187.reuse, R33 ;  /* 0x000000bb8c217223 */ /* 0x0c2fe40000010021 */
[-C--:B------:R-:W-:Y:S01]  /*1a750*/  FFMA.FTZ R35, R140, R187.reuse, R35 ;  /* 0x000000bb8c237223 */ /* 0x080fe20000010023 */
[----:B------:R-:W-:Y:S01]  /*1a760*/  FMNMX.FTZ R2, R34, R2, !PT ;  /* 0x0000000222027209 */ /* 0x000fe20007810000 */
[CC--:B------:R-:W-:Y:S02]  /*1a770*/  FFMA.FTZ R29, R140.reuse, R187.reuse, R29 ;  /* 0x000000bb8c1d7223 */ /* 0x0c0fe4000001001d */
[-C--:B------:R-:W-:Y:S01]  /*1a780*/  FFMA.FTZ R31, R140, R187.reuse, R31 ;  /* 0x000000bb8c1f7223 */ /* 0x080fe2000001001f */
[----:B------:R-:W-:Y:S01]  /*1a790*/  FMNMX.FTZ R2, R35, R2, !PT ;  /* 0x0000000223027209 */ /* 0x000fe20007810000 */
[----:B------:R-:W1:Y:S01]  /*1a7a0*/  I2F R142, R142 ;  /* 0x0000008e008e7306 */ /* 0x000e620000201400 */
[CC--:B------:R-:W-:Y:S02]  /*1a7b0*/  FFMA.FTZ R49, R71.reuse, R187.reuse, R49 ;  /* 0x000000bb47317223 */ /* 0x0c0fe40000010031 */
[CC--:B------:R-:W-:Y:S02]  /*1a7c0*/  FFMA.FTZ R45, R71.reuse, R187.reuse, R45 ;  /* 0x000000bb472d7223 */ /* 0x0c0fe4000001002d */
[CC--:B------:R-:W-:Y:S02]  /*1a7d0*/  FFMA.FTZ R51, R71.reuse, R187.reuse, R51 ;  /* 0x000000bb47337223 */ /* 0x0c0fe40000010033 */
[-C--:B------:R-:W-:Y:S02]  /*1a7e0*/  FFMA.FTZ R47, R71, R187.reuse, R47 ;  /* 0x000000bb472f7223 */ /* 0x080fe4000001002f */
[CC--:B------:R-:W-:Y:S02]  /*1a7f0*/  FFMA.FTZ R42, R143.reuse, R187.reuse, R42 ;  /* 0x000000bb8f2a7223 */ /* 0x0c0fe4000001002a */
[CC--:B------:R-:W-:Y:S02]  /*1a800*/  FFMA.FTZ R36, R143.reuse, R187.reuse, R36 ;  /* 0x000000bb8f247223 */ /* 0x0c0fe40000010024 */
[CC--:B------:R-:W-:Y:S02]  /*1a810*/  FFMA.FTZ R38, R143.reuse, R187.reuse, R38 ;  /* 0x000000bb8f267223 */ /* 0x0c0fe40000010026 */
[-C--:B------:R-:W-:Y:S03]  /*1a820*/  FFMA.FTZ R40, R143, R187.reuse, R40 ;  /* 0x000000bb8f287223 */ /* 0x080fe60000010028 */
[----:B------:R-:W-:Y:S01]  /*1a830*/  FMNMX.FTZ R2, R38, R2, !PT ;  /* 0x0000000226027209 */ /* 0x000fe20007810000 */
[CC--:B-1----:R-:W-:Y:S02]  /*1a840*/  FFMA.FTZ R43, R142.reuse, R187.reuse, R43 ;  /* 0x000000bb8e2b7223 */ /* 0x0c2fe4000001002b */
[CC--:B------:R-:W-:Y:S02]  /*1a850*/  FFMA.FTZ R37, R142.reuse, R187.reuse, R37 ;  /* 0x000000bb8e257223 */ /* 0x0c0fe40000010025 */
[CC--:B------:R-:W-:Y:S02]  /*1a860*/  FFMA.FTZ R39, R142.reuse, R187.reuse, R39 ;  /* 0x000000bb8e277223 */ /* 0x0c0fe40000010027 */
[----:B------:R-:W-:Y:S03]  /*1a870*/  FFMA.FTZ R41, R142, R187, R41 ;  /* 0x000000bb8e297223 */ /* 0x000fe60000010029 */
[----:B------:R-:W-:Y:S04]  /*1a880*/  FMNMX.FTZ R2, R39, R2, !PT ;  /* 0x0000000227027209 */ /* 0x000fe80007810000 */
[----:B------:R-:W-:Y:S04]  /*1a890*/  FMNMX.FTZ R2, R50, R2, !PT ;  /* 0x0000000232027209 */ /* 0x000fe80007810000 */
[----:B------:R-:W-:Y:S02]  /*1a8a0*/  FMNMX.FTZ R2, R51, R2, !PT ;  /* 0x0000000233027209 */ /* 0x000fe40007810000 */
[--C-:B--2---:R-:W-:Y:S05]  /*1a8b0*/  LOP3.LUT R69, R171, UR5, R242.reuse, 0x96, !PT ;  /* 0x00000005ab457c12 */ /* 0x104fea000f8e96f2 */
[----:B------:R-:W-:Y:S01]  /*1a8c0*/  IMAD.WIDE.U32 R230, R69, -0x326172a9, RZ ;  /* 0xcd9e8d5745e67825 */ /* 0x000fe200078e00ff */
[----:B------:R-:W-:Y:S02]  /*1a8d0*/  FMNMX.FTZ R69, R17, R68, !PT ;  /* 0x0000004411457209 */ /* 0x000fe40007810000 */
[----:B---3--:R-:W-:Y:S01]  /*1a8e0*/  LOP3.LUT R71, R169, UR5, R242, 0x96, !PT ;  /* 0x00000005a9477c12 */ /* 0x008fe2000f8e96f2 */
[----:B------:R-:W-:Y:S01]  /*1a8f0*/  UIADD3 UR5, UR37, -0x56f99767, URZ ;  /* 0xa906689925057890 */ /* 0x000fe2000fffe03f */
[----:B------:R-:W-:Y:S02]  /*1a900*/  FMNMX.FTZ R69, R20, R69, !PT ;  /* 0x0000004514457209 */ /* 0x000fe40007810000 */
[----:B----4-:R-:W-:Y:S01]  /*1a910*/  LOP3.LUT R68, R145, UR12, R150, 0x96, !PT ;  /* 0x0000000c91447c12 */ /* 0x010fe2000f8e9696 */
[----:B------:R-:W-:Y:S01]  /*1a920*/  IMAD.WIDE.U32 R236, R71, -0x326172a9, RZ ;  /* 0xcd9e8d5747ec7825 */ /* 0x000fe200078e00ff */
        /* <DEDUP_REMOVED lines=11> */
[----:B------:R-:W-:Y:S02]  /*1a9e0*/  FMNMX.FTZ R70, R37, R70, !PT ;  /* 0x0000004625467209 */ /* 0x000fe40007810000 */
[----:B------:R-:W-:Y:S01]  /*1a9f0*/  LOP3.LUT R144, R237, UR11, R144, 0x96, !PT ;  /* 0x0000000bed907c12 */ /* 0x000fe2000f8e9690 */
[----:B------:R-:W-:Y:S01]  /*1aa00*/  IMAD.WIDE.U32 R142, R142, -0x326172a9, RZ ;  /* 0xcd9e8d578e8e7825 */ /* 0x000fe200078e00ff */
[----:B------:R-:W-:Y:S02]  /*1aa10*/  LOP3.LUT R75, R69, UR4, R168, 0x96, !PT ;  /* 0x00000004454b7c12 */ /* 0x000fe4000f8e96a8 */
[----:B------:R-:W-:Y:S01]  /*1aa20*/  FMNMX.FTZ R69, R48, R70, !PT ;  /* 0x0000004630457209 */ /* 0x000fe20007810000 */
[----:B------:R-:W-:Y:S03]  /*1aa30*/  IMAD.WIDE.U32 R144, R144, -0x2daee0ad, RZ ;  /* 0xd2511f5390907825 */ /* 0x000fe600078e00ff */
[----:B------:R-:W-:Y:S01]  /*1aa40*/  FMNMX.FTZ R69, R49, R69, !PT ;  /* 0x0000004531457209 */ /* 0x000fe20007810000 */
[----:B------:R-:W-:Y:S01]  /*1aa50*/  IMAD.WIDE.U32 R70, R74, -0x326172a9, RZ ;  /* 0xcd9e8d574a467825 */ /* 0x000fe200078e00ff */
[----:B------:R-:W-:Y:S02]  /*1aa60*/  LOP3.LUT R140, R145, UR9, R68, 0x96, !PT ;  /* 0x00000009918c7c12 */ /* 0x000fe4000f8e9644 */
[----:B------:R-:W-:Y:S02]  /*1aa70*/  FMNMX.FTZ R68, R52, R69, !PT ;  /* 0x0000004534447209 */ /* 0x000fe40007810000 */
[----:B------:R-:W-:Y:S01]  /*1aa80*/  LOP3.LUT R143, R143, UR8, R70, 0x96, !PT ;  /* 0x000000088f8f7c12 */ /* 0x000fe2000f8e9646 */
[----:B------:R-:W-:Y:S01]  /*1aa90*/  IMAD.WIDE.U32 R140, R140, -0x326172a9, RZ ;  /* 0xcd9e8d578c8c7825 */ /* 0x000fe200078e00ff */
[----:B------:R-:W-:Y:S02]  /*1aaa0*/  FMNMX.FTZ R70, R53, R68, !PT ;  /* 0x0000004435467209 */ /* 0x000fe40007810000 */
[----:B------:R-:W-:Y:S01]  /*1aab0*/  LOP3.LUT R145, R71, UR10, R230, 0x96, !PT ;  /* 0x0000000a47917c12 */ /* 0x000fe2000f8e96e6 */
[----:B------:R-:W-:Y:S01]  /*1aac0*/  IMAD.WIDE.U32 R190, R143, -0x2daee0ad, RZ ;  /* 0xd2511f538fbe7825 */ /* 0x000fe200078e00ff */
[----:B------:R-:W-:Y:S02]  /*1aad0*/  FMNMX.FTZ R71, R54, R2, !PT ;  /* 0x0000000236477209 */ /* 0x000fe40007810000 */
[----:B------:R-:W-:Y:S01]  /*1aae0*/  FMNMX.FTZ R2, R64, R70, !PT ;  /* 0x0000004640027209 */ /* 0x000fe20007810000 */
[----:B------:R-:W-:Y:S01]  /*1aaf0*/  IMAD.WIDE.U32 R68, R75, -0x326172a9, RZ ;  /* 0xcd9e8d574b447825 */ /* 0x000fe200078e00ff */
[----:B------:R-:W-:Y:S02]  /*1ab00*/  FMNMX.FTZ R75, R55, R71, !PT ;  /* 0x00000047374b7209 */ /* 0x000fe40007810000 */
[----:B------:R-:W-:Y:S01]  /*1ab10*/  FMNMX.FTZ R2, R65, R2, !PT ;  /* 0x0000000241027209 */ /* 0x000fe20007810000 */
[----:B------:R-:W-:Y:S01]  /*1ab20*/  IMAD.WIDE.U32 R70, R145, -0x2daee0ad, RZ ;  /* 0xd2511f5391467825 */ /* 0x000fe200078e00ff */
[----:B------:R-:W-:Y:S02]  /*1ab30*/  LOP3.LUT R74, R69, UR10, R236, 0x96, !PT ;  /* 0x0000000a454a7c12 */ /* 0x000fe4000f8e96ec */
[----:B------:R-:W-:Y:S01]  /*1ab40*/  FMNMX.FTZ R69, R66, R75, !PT ;  /* 0x0000004b42457209 */ /* 0x000fe20007810000 */
[----:B------:R-:W1:Y:S01]  /*1ab50*/  SHFL.BFLY PT, R143, R2, 0x2, 0x1f ;  /* 0x0c401f00028f7f89 */ /* 0x000e6200000e0000 */
[----:B------:R-:W-:Y:S01]  /*1ab60*/  LOP3.LUT R141, R141, UR8, R68, 0x96, !PT ;  /* 0x000000088d8d7c12 */ /* 0x000fe2000f8e9644 */
[----:B------:R-:W-:Y:S01]  /*1ab70*/  IMAD.WIDE.U32 R74, R74, -0x2daee0ad, RZ ;  /* 0xd2511f534a4a7825 */ /* 0x000fe200078e00ff */
[----:B------:R-:W-:Y:S02]  /*1ab80*/  FMNMX.FTZ R69, R67, R69, !PT ;  /* 0x0000004543457209 */ /* 0x000fe40007810000 */
[----:B------:R-:W-:Y:S01]  /*1ab90*/  LOP3.LUT R145, R191, UR5, R70, 0x96, !PT ;  /* 0x00000005bf917c12 */ /* 0x000fe2000f8e9646 */
[----:B------:R-:W-:Y:S01]  /*1aba0*/  IMAD.WIDE.U32 R194, R141, -0x2daee0ad, RZ ;  /* 0xd2511f538dc27825 */ /* 0x000fe200078e00ff */
[----:B------:R-:W-:Y:S02]  /*1abb0*/  LOP3.LUT R68, R75, UR7, R144, 0x96, !PT ;  /* 0x000000074b447c12 */ /* 0x000fe4000f8e9690 */
[----:B------:R-:W-:Y:S01]  /*1abc0*/  FMNMX.FTZ R70, R8, R72, !PT ;  /* 0x0000004808467209 */ /* 0x000fe20007810000 */
[----:B------:R-:W2:Y:S01]  /*1abd0*/  SHFL.BFLY PT, R75, R69, 0x2, 0x1f ;  /* 0x0c401f00454b7f89 */ /* 0x000ea200000e0000 */
[----:B------:R-:W-:Y:S01]  /*1abe0*/  LOP3.LUT R146, R71, UR7, R146, 0x96, !PT ;  /* 0x0000000747927c12 */ /* 0x000fe2000f8e9692 */
[----:B------:R-:W-:Y:S01]  /*1abf0*/  IMAD.WIDE.U32 R154, R68, -0x326172a9, RZ ;  /* 0xcd9e8d57449a7825 */ /* 0x000fe200078e00ff */
[----:B------:R-:W-:Y:S03]  /*1ac00*/  FMNMX.FTZ R68, R9, R70, !PT ;  /* 0x0000004609447209 */ /* 0x000fe60007810000 */
[----:B------:R-:W-:Y:S01]  /*1ac10*/  IMAD.WIDE.U32 R152, R146, -0x326172a9, RZ ;  /* 0xcd9e8d5792987825 */ /* 0x000fe200078e00ff */
[----:B------:R-:W-:Y:S02]  /*1ac20*/  FMNMX.FTZ R68, R12, R68, !PT ;  /* 0x000000440c447209 */ /* 0x000fe40007810000 */
[----:B------:R-:W-:Y:S01]  /*1ac30*/  LOP3.LUT R146, R195, UR5, R74, 0x96, !PT ;  /* 0x00000005c3927c12 */ /* 0x000fe2000f8e964a */
[----:B------:R-:W-:Y:S01]  /*1ac40*/  IMAD.WIDE.U32 R144, R145, -0x326172a9, RZ ;  /* 0xcd9e8d5791907825 */ /* 0x000fe200078e00ff */
[----:B------:R-:W-:Y:S02]  /*1ac50*/  FMNMX.FTZ R74, R10, R73, !PT ;  /* 0x000000490a4a7209 */ /* 0x000fe40007810000 */
[----:B------:R-:W-:Y:S01]  /*1ac60*/  FMNMX.FTZ R68, R13, R68, !PT ;  /* 0x000000440d447209 */ /* 0x000fe20007810000 */
[----:B------:R-:W-:Y:S01]  /*1ac70*/  IMAD.WIDE.U32 R146, R146, -0x326172a9, RZ ;  /* 0xcd9e8d5792927825 */ /* 0x000fe200078e00ff */
[----:B-1----:R-:W-:Y:S02]  /*1ac80*/  FMNMX.FTZ R71, R2, R143, !PT ;  /* 0x0000008f02477209 */ /* 0x002fe40007810000 */
[----:B------:R-:W-:Y:S02]  /*1ac90*/  LOP3.LUT R220, R155, UR6, R140, 0x96, !PT ;  /* 0x000000069bdc7c12 */ /* 0x000fe4000f8e968c */
[----:B------:R-:W-:Y:S01]  /*1aca0*/  FMNMX.FTZ R74, R11, R74, !PT ;  /* 0x0000004a0b4a7209 */ /* 0x000fe20007810000 */
[----:B------:R-:W1:Y:S01]  /*1acb0*/  SHFL.BFLY PT, R140, R71, 0x1, 0x1f ;  /* 0x0c201f00478c7f89 */ /* 0x000e6200000e0000 */
[----:B------:R-:W-:Y:S02]  /*1acc0*/  FMNMX.FTZ R2, R24, R68, !PT ;  /* 0x0000004418027209 */ /* 0x000fe40007810000 */
[----:B------:R-:W-:Y:S02]  /*1acd0*/  LOP3.LUT R206, R153, UR6, R142, 0x96, !PT ;  /* 0x0000000699ce7c12 */ /* 0x000fe4000f8e968e */
[----:B------:R-:W-:Y:S02]  /*1ace0*/  LOP3.LUT R142, R145, UR13, R152, 0x96, !PT ;  /* 0x0000000d918e7c12 */ /* 0x000fe4000f8e9698 */
[----:B------:R-:W-:Y:S02]  /*1acf0*/  FMNMX.FTZ R74, R14, R74, !PT ;  /* 0x0000004a0e4a7209 */ /* 0x000fe40007810000 */
[----:B------:R-:W-:Y:S02]  /*1ad00*/  FMNMX.FTZ R2, R25, R2, !PT ;  /* 0x0000000219027209 */ /* 0x000fe40007810000 */
[----:B------:R-:W-:Y:S02]  /*1ad10*/  LOP3.LUT R143, R147, UR13, R154, 0x96, !PT ;  /* 0x0000000d938f7c12 */ /* 0x000fe4000f8e969a */
[----:B------:R-:W-:Y:S02]  /*1ad20*/  LOP3.LUT R70, R142, 0xff, RZ, 0xc0, !PT ;  /* 0x000000ff8e467812 */ /* 0x000fe400078ec0ff */
[----:B------:R-:W-:Y:S02]  /*1ad30*/  FMNMX.FTZ R2, R28, R2, !PT ;  /* 0x000000021c027209 */ /* 0x000fe40007810000 */
[----:B------:R-:W-:Y:S02]  /*1ad40*/  LOP3.LUT R68, R143, 0xff, RZ, 0xc0, !PT ;  /* 0x000000ff8f447812 */ /* 0x000fe400078ec0ff */
[----:B------:R-:W-:Y:S02]  /*1ad50*/  FMNMX.FTZ R74, R15, R74, !PT ;  /* 0x0000004a0f4a7209 */ /* 0x000fe40007810000 */
[----:B------:R-:W-:Y:S02]  /*1ad60*/  ISETP.GE.U32.AND P5, PT, R235, R70, PT ;  /* 0x00000046eb00720c */ /* 0x000fe40003fa6070 */
[----:B--2---:R-:W-:Y:S02]  /*1ad70*/  FMNMX.FTZ R70, R69, R75, !PT ;  /* 0x0000004b45467209 */ /* 0x004fe40007810000 */
[----:B------:R-:W-:Y:S02]  /*1ad80*/  SHF.R.U32.HI R69, RZ, 0x18, R142 ;  /* 0x00000018ff457819 */ /* 0x000fe4000001168e */
[----:B------:R-:W-:Y:S01]  /*1ad90*/  FMNMX.FTZ R2, R29, R2, !PT ;  /* 0x000000021d027209 */ /* 0x000fe20007810000 */
[----:B------:R-:W2:Y:S01]  /*1ada0*/  SHFL.BFLY PT, R75, R70, 0x1, 0x1f ;  /* 0x0c201f00464b7f89 */ /* 0x000ea200000e0000 */
[C---:B------:R-:W-:Y:S02]  /*1adb0*/  ISETP.GE.U32.AND P1, PT, R235.reuse, R68, PT ;  /* 0x00000044eb00720c */ /* 0x040fe40003f26070 */
[----:B------:R-:W-:Y:S02]  /*1adc0*/  FMNMX.FTZ R68, R26, R74, !PT ;  /* 0x0000004a1a447209 */ /* 0x000fe40007810000 */
[----:B------:R-:W-:Y:S02]  /*1add0*/  ISETP.GE.U32.AND P2, PT, R235, R69, PT ;  /* 0x00000045eb00720c */ /* 0x000fe40003f46070 */
        /* <DEDUP_REMOVED lines=9> */
[C---:B------:R-:W-:Y:S01]  /*1ae70*/  FMUL.FTZ R69, R71.reuse, c[0x0][0x23c] ;  /* 0x00008f0047457a20 */ /* 0x040fe20000410000 */
[----:B------:R-:W-:Y:S01]  /*1ae80*/  FMNMX.FTZ R68, R56, R68, !PT ;  /* 0x0000004438447209 */ /* 0x000fe20007810000 */
[----:B------:R-:W-:Y:S01]  /*1ae90*/  FADD.FTZ R0, -R71, R0 ;  /* 0x0000000047007221 */ /* 0x000fe20000010100 */
[----:B------:R-:W-:Y:S02]  /*1aea0*/  FMNMX.FTZ R140, R43, R2, !PT ;  /* 0x000000022b8c7209 */ /* 0x000fe40007810000 */
[----:B------:R-:W-:Y:S01]  /*1aeb0*/  LOP3.LUT R2, R142, 0xffff, RZ, 0xc0, !PT ;  /* 0x0000ffff8e027812 */ /* 0x000fe200078ec0ff */
[----:B------:R-:W-:Y:S01]  /*1aec0*/  FMUL.FTZ R0, R0, c[0x0][0x23c] ;  /* 0x00008f0000007a20 */ /* 0x000fe20000410000 */
[----:B------:R-:W-:Y:S02]  /*1aed0*/  FSETP.NEU.FTZ.AND P3, PT, R71, -INF , PT ;  /* 0xff8000004700780b */ /* 0x000fe40003f7d000 */
[----:B------:R-:W-:Y:S02]  /*1aee0*/  FMNMX.FTZ R74, R57, R68, !PT ;  /* 0x00000044394a7209 */ /* 0x000fe40007810000 */
[----:B------:R-:W-:Y:S02]  /*1aef0*/  SHF.R.U32.HI R68, RZ, 0x8, R2 ;  /* 0x00000008ff447819 */ /* 0x000fe40000011602 */
[----:B------:R-:W-:Y:S02]  /*1af00*/  FSEL R2, R69, RZ, P3 ;  /* 0x000000ff45027208 */ /* 0x000fe40001800000 */
[----:B--2---:R-:W-:Y:S02]  /*1af10*/  FMNMX.FTZ R70, R70, R75, !PT ;  /* 0x0000004b46467209 */ /* 0x004fe40007810000 */
[----:B------:R-:W-:Y:S01]  /*1af20*/  FMNMX.FTZ R74, R60, R74, !PT ;  /* 0x0000004a3c4a7209 */ /* 0x000fe20007810000 */
[--C-:B------:R-:W-:Y:S01]  /*1af30*/  FFMA.FTZ R211, R33, c[0x0][0x23c], -R2.reuse ;  /* 0x00008f0021d37a23 */ /* 0x100fe20000010802 */
[----:B------:R-:W-:Y:S01]  /*1af40*/  FSETP.NEU.FTZ.AND P3, PT, R70, -INF , PT ;  /* 0xff8000004600780b */ /* 0x000fe20003f7d000 */
[----:B------:R-:W-:Y:S01]  /*1af50*/  IMAD.MOV.U32 R33, RZ, RZ, R151 ;  /* 0x000000ffff217224 */ /* 0x000fe200078e0097 */
[----:B------:R-:W-:Y:S01]  /*1af60*/  FMNMX.FTZ R69, R61, R74, !PT ;  /* 0x0000004a3d457209 */ /* 0x000fe20007810000 */
[----:B------:R1:W2:Y:S01]  /*1af70*/  LDL.S16 R151, [R1+0x6c] ;  /* 0x00006c0001977983 */ /* 0x0002a20000100600 */
[----:B------:R-:W-:Y:S01]  /*1af80*/  LOP3.LUT R68, R68, 0xffff, RZ, 0xc0, !PT ;  /* 0x0000ffff44447812 */ /* 0x000fe200078ec0ff */
[----:B------:R-:W-:Y:S01]  /*1af90*/  FFMA.FTZ R209, R32, c[0x0][0x23c], -R2 ;  /* 0x00008f0020d17a23 */ /* 0x000fe20000010802 */
[----:B------:R-:W-:Y:S01]  /*1afa0*/  SHF.R.U32.HI R196, RZ, 0x18, R143 ;  /* 0x00000018ffc47819 */ /* 0x000fe2000001168f */
[----:B------:R-:W-:Y:S01]  /*1afb0*/  IMAD.MOV.U32 R32, RZ, RZ, R150 ;  /* 0x000000ffff207224 */ /* 0x000fe200078e0096 */
[----:B------:R-:W-:Y:S01]  /*1afc0*/  ISETP.GE.U32.AND P4, PT, R235, R68, PT ;  /* 0x00000044eb00720c */ /* 0x000fe20003f86070 */
[----:B------:R1:W3:Y:S01]  /*1afd0*/  LDL.S16 R150, [R1+0x68] ;  /* 0x0000680001967983 */ /* 0x0002e20000100600 */
[----:B------:R-:W-:Y:S01]  /*1afe0*/  FMNMX.FTZ R68, R46, R140, !PT ;  /* 0x0000008c2e447209 */ /* 0x000fe20007810000 */
[----:B------:R-:W-:Y:S01]  /*1aff0*/  FMUL.FTZ R75, R70, c[0x0][0x23c] ;  /* 0x00008f00464b7a20 */ /* 0x000fe20000410000 */
[----:B------:R-:W-:Y:S01]  /*1b000*/  LOP3.LUT R201, R144, 0xff, RZ, 0xc0, !PT ;  /* 0x000000ff90c97812 */ /* 0x000fe200078ec0ff */
[--C-:B------:R-:W-:Y:S01]  /*1b010*/  FFMA.FTZ R198, R21, c[0x0][0x23c], -R2.reuse ;  /* 0x00008f0015c67a23 */ /* 0x100fe20000010802 */
[----:B------:R-:W-:Y:S01]  /*1b020*/  FMNMX.FTZ R68, R47, R68, !PT ;  /* 0x000000442f447209 */ /* 0x000fe20007810000 */
[--C-:B------:R-:W-:Y:S01]  /*1b030*/  FFMA.FTZ R140, R4, c[0x0][0x23c], -R2.reuse ;  /* 0x00008f00048c7a23 */ /* 0x100fe20000010802 */
[----:B------:R-:W-:Y:S01]  /*1b040*/  FSEL R74, R75, RZ, P3 ;  /* 0x000000ff4b4a7208 */ /* 0x000fe20001800000 */
[----:B------:R-:W-:Y:S01]  /*1b050*/  FFMA.FTZ R141, R5, c[0x0][0x23c], -R2 ;  /* 0x00008f00058d7a23 */ /* 0x000fe20000010802 */
[----:B------:R-:W-:Y:S01]  /*1b060*/  FMNMX.FTZ R68, R58, R68, !PT ;  /* 0x000000443a447209 */ /* 0x000fe20007810000 */
[----:B------:R-:W4:Y:S01]  /*1b070*/  SHFL.BFLY PT, R75, R69, 0x2, 0x1f ;  /* 0x0c401f00454b7f89 */ /* 0x000f2200000e0000 */
[----:B------:R-:W-:Y:S01]  /*1b080*/  MUFU.EX2 R5, R140 ;  /* 0x0000008c00057308 */ /* 0x000fe20000000800 */
[--C-:B------:R-:W-:Y:S01]  /*1b090*/  FFMA.FTZ R178, R67, c[0x0][0x23c], -R74.reuse ;  /* 0x00008f0043b27a23 */ /* 0x100fe2000001084a */
[----:B------:R-:W-:Y:S01]  /*1b0a0*/  FMNMX.FTZ R68, R59, R68, !PT ;  /* 0x000000443b447209 */ /* 0x000fe20007810000 */
[--C-:B------:R-:W-:Y:S02]  /*1b0b0*/  FFMA.FTZ R204, R34, c[0x0][0x23c], -R74.reuse ;  /* 0x00008f0022cc7a23 */ /* 0x100fe4000001084a */
[----:B------:R-:W-:Y:S01]  /*1b0c0*/  FFMA.FTZ R208, R35, c[0x0][0x23c], -R74 ;  /* 0x00008f0023d07a23 */ /* 0x000fe2000001084a */
[----:B------:R-:W-:Y:S01]  /*1b0d0*/  FMNMX.FTZ R68, R62, R68, !PT ;  /* 0x000000443e447209 */ /* 0x000fe20007810000 */
[----:B------:R-:W-:Y:S02]  /*1b0e0*/  FFMA.FTZ R163, R16, c[0x0][0x23c], -R2 ;  /* 0x00008f0010a37a23 */ /* 0x000fe40000010802 */
[----:B------:R-:W-:Y:S01]  /*1b0f0*/  IMAD.MOV.U32 R16, RZ, RZ, R170 ;  /* 0x000000ffff107224 */ /* 0x000fe200078e00aa */
[----:B------:R-:W-:Y:S01]  /*1b100*/  FMNMX.FTZ R68, R63, R68, !PT ;  /* 0x000000443f447209 */ /* 0x000fe20007810000 */
[--C-:B------:R-:W-:Y:S02]  /*1b110*/  FFMA.FTZ R166, R17, c[0x0][0x23c], -R2.reuse ;  /* 0x00008f0011a67a23 */ /* 0x100fe40000010802 */
[--C-:B------:R-:W-:Y:S02]  /*1b120*/  FFMA.FTZ R197, R20, c[0x0][0x23c], -R2.reuse ;  /* 0x00008f0014c57a23 */ /* 0x100fe40000010802 */
[--C-:B------:R-:W-:Y:S02]  /*1b130*/  FFMA.FTZ R228, R48, c[0x0][0x23c], -R2.reuse ;  /* 0x00008f0030e47a23 */ /* 0x100fe40000010802 */
[--C-:B------:R-:W-:Y:S02]  /*1b140*/  FFMA.FTZ R227, R49, c[0x0][0x23c], -R2.reuse ;  /* 0x00008f0031e37a23 */ /* 0x100fe40000010802 */
[--C-:B------:R-:W-:Y:S02]  /*1b150*/  FFMA.FTZ R229, R52, c[0x0][0x23c], -R2.reuse ;  /* 0x00008f0034e57a23 */ /* 0x100fe40000010802 */
[--C-:B------:R-:W-:Y:S01]  /*1b160*/  FFMA.FTZ R233, R53, c[0x0][0x23c], -R2.reuse ;  /* 0x00008f0035e97a23 */ /* 0x100fe20000010802 */
[----:B----4-:R-:W-:Y:S01]  /*1b170*/  FMNMX.FTZ R69, R69, R75, !PT ;  /* 0x0000004b45457209 */ /* 0x010fe20007810000 */
[----:B------:R-:W-:Y:S01]  /*1b180*/  FFMA.FTZ R222, R36, c[0x0][0x23c], -R2 ;  /* 0x00008f0024de7a23 */ /* 0x000fe20000010802 */
[----:B------:R-:W4:Y:S01]  /*1b190*/  SHFL.BFLY PT, R75, R68, 0x2, 0x1f ;  /* 0x0c401f00444b7f89 */ /* 0x000f2200000e0000 */
[----:B------:R-:W-:Y:S02]  /*1b1a0*/  IMAD.MOV.U32 R36, RZ, RZ, R148 ;  /* 0x000000ffff247224 */ /* 0x000fe400078e0094 */
[----:B------:R-:W1:Y:S01]  /*1b1b0*/  MUFU.EX2 R148, R141 ;  /* 0x0000008d00947308 */ /* 0x000e620000000800 */
[--C-:B------:R-:W-:Y:S02]  /*1b1c0*/  FFMA.FTZ R248, R64, c[0x0][0x23c], -R2.reuse ;  /* 0x00008f0040f87a23 */ /* 0x100fe40000010802 */
[----:B------:R-:W-:Y:S02]  /*1b1d0*/  FFMA.FTZ R250, R65, c[0x0][0x23c], -R2 ;  /* 0x00008f0041fa7a23 */ /* 0x000fe40000010802 */
[--C-:B------:R-:W-:Y:S02]  /*1b1e0*/  FFMA.FTZ R6, R6, c[0x0][0x23c], -R74.reuse ;  /* 0x00008f0006067a23 */ /* 0x100fe4000001084a */
[----:B------:R-:W-:Y:S02]  /*1b1f0*/  FFMA.FTZ R7, R7, c[0x0][0x23c], -R74 ;  /* 0x00008f0007077a23 */ /* 0x000fe4000001084a */
[----:B------:R-:W-:Y:S02]  /*1b200*/  IMAD.MOV.U32 R20, RZ, RZ, R168 ;  /* 0x000000ffff147224 */ /* 0x000fe400078e00a8 */
[----:B------:R-:W-:Y:S01]  /*1b210*/  MUFU.EX2 R6, R6 ;  /* 0x0000000600067308 */ /* 0x000fe20000000800 */
[----:B------:R-:W-:Y:S02]  /*1b220*/  IMAD.MOV.U32 R21, RZ, RZ, R169 ;  /* 0x000000ffff157224 */ /* 0x000fe400078e00a9 */
[--C-:B------:R-:W-:Y:S02]  /*1b230*/  FFMA.FTZ R168, R18, c[0x0][0x23c], -R74.reuse ;  /* 0x00008f0012a87a23 */ /* 0x100fe4000001084a */
[----:B------:R-:W-:Y:S02]  /*1b240*/  IMAD.MOV.U32 R17, RZ, RZ, R171 ;  /* 0x000000ffff117224 */ /* 0x000fe400078e00ab */
[--C-:B------:R-:W-:Y:S02]  /*1b250*/  FFMA.FTZ R171, R19, c[0x0][0x23c], -R74.reuse ;  /* 0x00008f0013ab7a23 */ /* 0x100fe4000001084a */
[--C-:B------:R-:W-:Y:S01]  /*1b260*/  FFMA.FTZ R189, R22, c[0x0][0x23c], -R74.reuse ;  /* 0x00008f0016bd7a23 */ /* 0x100fe2000001084a */
[----:B----4-:R-:W-:Y:S01]  /*1b270*/  FMNMX.FTZ R68, R68, R75, !PT ;  /* 0x0000004b44447209 */ /* 0x010fe20007810000 */
[--C-:B------:R-:W-:Y:S01]  /*1b280*/  FFMA.FTZ R191, R23, c[0x0][0x23c], -R74.reuse ;  /* 0x00008f0017bf7a23 */ /* 0x100fe2000001084a */
[----:B------:R-:W4:Y:S01]  /*1b290*/  SHFL.BFLY PT, R75, R69, 0x1, 0x1f ;  /* 0x0c201f00454b7f89 */ /* 0x000f2200000e0000 */
[----:B-1----:R-:W-:Y:S01]  /*1b2a0*/  F2FP.BF16.PACK_AB R140, R148, R5 ;  /* 0x00000005948c723e */ /* 0x002fe200000010ff */
[--C-:B------:R-:W-:Y:S02]  /*1b2b0*/  FFMA.FTZ R219, R38, c[0x0][0x23c], -R74.reuse ;  /* 0x00008f0026db7a23 */ /* 0x100fe4000001084a */
[--C-:B------:R-:W-:Y:S01]  /*1b2c0*/  FFMA.FTZ R218, R39, c[0x0][0x23c], -R74.reuse ;  /* 0x00008f0027da7a23 */ /* 0x100fe2000001084a */
[----:B------:R-:W-:Y:S01]  /*1b2d0*/  PRMT R141, R140, 0x7632, R141 ;  /* 0x000076328c8d7816 */ /* 0x000fe2000000008d */
[--C-:B------:R-:W-:Y:S02]  /*1b2e0*/  FFMA.FTZ R226, R50, c[0x0][0x23c], -R74.reuse ;  /* 0x00008f0032e27a23 */ /* 0x100fe4000001084a */
[----:B------:R-:W-:Y:S02]  /*1b2f0*/  FFMA.FTZ R225, R51, c[0x0][0x23c], -R74 ;  /* 0x00008f0033e17a23 */ /* 0x000fe4000001084a */
[----:B------:R-:W-:Y:S02]  /*1b300*/  IMAD.MOV.U32 R22, RZ, RZ, R36 ;  /* 0x000000ffff167224 */ /* 0x000fe400078e0024 */
[----:B------:R-:W-:Y:S02]  /*1b310*/  IMAD.MOV.U32 R34, RZ, RZ, R32 ;  /* 0x000000ffff227224 */ /* 0x000fe400078e0020 */
[----:B------:R-:W-:Y:S02]  /*1b320*/  IMAD.MOV.U32 R35, RZ, RZ, R33 ;  /* 0x000000ffff237224 */ /* 0x000fe400078e0021 */
[----:B------:R-:W-:Y:S02]  /*1b330*/  IMAD.MOV.U32 R38, RZ, RZ, R20 ;  /* 0x000000ffff267224 */ /* 0x000fe400078e0014 */
[----:B------:R-:W-:Y:S02]  /*1b340*/  IMAD.MOV.U32 R39, RZ, RZ, R21 ;  /* 0x000000ffff277224 */ /* 0x000fe400078e0015 */
[----:B------:R-:W-:Y:S02]  /*1b350*/  IMAD.MOV.U32 R50, RZ, RZ, R16 ;  /* 0x000000ffff327224 */ /* 0x000fe400078e0010 */
[----:B------:R-:W-:Y:S01]  /*1b360*/  IMAD.MOV.U32 R51, RZ, RZ, R17 ;  /* 0x000000ffff337224 */ /* 0x000fe200078e0011 */
[----:B----4-:R-:W-:Y:S01]  /*1b370*/  FMNMX.FTZ R69, R69, R75, !PT ;  /* 0x0000004b45457209 */ /* 0x010fe20007810000 */
[--C-:B------:R-:W-:Y:S01]  /*1b380*/  FFMA.FTZ R249, R66, c[0x0][0x23c], -R74.reuse ;  /* 0x00008f0042f97a23 */ /* 0x100fe2000001084a */
[----:B------:R-:W1:Y:S01]  /*1b390*/  SHFL.BFLY PT, R75, R68, 0x1, 0x1f ;  /* 0x0c201f00444b7f89 */ /* 0x000e6200000e0000 */
[--C-:B------:R-:W-:Y:S01]  /*1b3a0*/  FFMA.FTZ R232, R54, c[0x0][0x23c], -R74.reuse ;  /* 0x00008f0036e87a23 */ /* 0x100fe2000001084a */
[----:B------:R-:W-:Y:S01]  /*1b3b0*/  FSETP.NEU.FTZ.AND P3, PT, R69, -INF , PT ;  /* 0xff8000004500780b */ /* 0x000fe20003f7d000 */
[----:B------:R-:W-:Y:S02]  /*1b3c0*/  FFMA.FTZ R234, R55, c[0x0][0x23c], -R74 ;  /* 0x00008f0037ea7a23 */ /* 0x000fe4000001084a */
[----:B------:R-:W-:Y:S02]  /*1b3d0*/  FFMA.FTZ R221, R37, c[0x0][0x23c], -R2 ;  /* 0x00008f0025dd7a23 */ /* 0x000fe40000010802 */
[----:B------:R-:W4:Y:S01]  /*1b3e0*/  MUFU.EX2 R2, R0 ;  /* 0x0000000000027308 */ /* 0x000f220000000800 */
[----:B------:R-:W-:Y:S04]  /*1b3f0*/  IMAD.MOV.U32 R37, RZ, RZ, R149 ;  /* 0x000000ffff257224 */ /* 0x000fe800078e0095 */
[----:B------:R-:W-:Y:S01]  /*1b400*/  IMAD.MOV.U32 R23, RZ, RZ, R37 ;  /* 0x000000ffff177224 */ /* 0x000fe200078e0025 */
[----:B-1----:R-:W-:Y:S01]  /*1b410*/  FMNMX.FTZ R68, R68, R75, !PT ;  /* 0x0000004b44447209 */ /* 0x002fe20007810000 */
[----:B------:R-:W-:Y:S04]  /*1b420*/  FMUL.FTZ R75, R69, c[0x0][0x23c] ;  /* 0x00008f00454b7a20 */ /* 0x000fe80000410000 */
[----:B------:R-:W-:Y:S01]  /*1b430*/  FMUL.FTZ R4, R68, c[0x0][0x23c] ;  /* 0x00008f0044047a20 */ /* 0x000fe20000410000 */
[----:B------:R-:W-:Y:S01]  /*1b440*/  FSEL R75, R75, RZ, P3 ;  /* 0x000000ff4b4b7208 */ /* 0x000fe20001800000 */
[----:B----4-:R-:W-:Y:S01]  /*1b450*/  FFMA.FTZ R149, R2, R238, R5 ;  /* 0x000000ee02957223 */ /* 0x010fe20000010005 */
[----:B------:R-:W-:Y:S01]  /*1b460*/  FSETP.NEU.FTZ.AND P3, PT, R68, -INF , PT ;  /* 0xff8000004400780b */ /* 0x000fe20003f7d000 */
[----:B------:R-:W-:Y:S01]  /*1b470*/  FMUL.FTZ R48, R2, R84 ;  /* 0x0000005402307220 */ /* 0x000fe20000410000 */
[----:B------:R-:W-:Y:S01]  /*1b480*/  SHF.R.U32.HI R0, RZ, 0x10, R144 ;  /* 0x00000010ff007819 */ /* 0x000fe20000011690 */
[--C-:B------:R-:W-:Y:S01]  /*1b490*/  FFMA.FTZ R177, R61, c[0x0][0x23c], -R75.reuse ;  /* 0x00008f003db17a23 */ /* 0x100fe2000001084b */
[----:B------:R-:W-:Y:S01]  /*1b4a0*/  FSEL R4, R4, RZ, P3 ;  /* 0x000000ff04047208 */ /* 0x000fe20001800000 */
[--C-:B------:R-:W-:Y:S01]  /*1b4b0*/  FFMA.FTZ R167, R12, c[0x0][0x23c], -R75.reuse ;  /* 0x00008f000ca77a23 */ /* 0x100fe2000001084b */
[----:B------:R-:W-:Y:S01]  /*1b4c0*/  LOP3.LUT R170, R0, 0xff, RZ, 0xc0, !PT ;  /* 0x000000ff00aa7812 */ /* 0x000fe200078ec0ff */
[----:B------:R-:W-:Y:S01]  /*1b4d0*/  FFMA.FTZ R200, R24, c[0x0][0x23c], -R75 ;  /* 0x00008f0018c87a23 */ /* 0x000fe2000001084b */
[----:B------:R-:W-:Y:S01]  /*1b4e0*/  SHF.R.U32.HI R0, RZ, 0x10, R142 ;  /* 0x00000010ff007819 */ /* 0x000fe2000001168e */
[--C-:B------:R-:W-:Y:S01]  /*1b4f0*/  FFMA.FTZ R153, R14, c[0x0][0x23c], -R4.reuse ;  /* 0x00008f000e997a23 */ /* 0x100fe20000010804 */
[----:B------:R-:W-:Y:S01]  /*1b500*/  PRMT R142, R140, 0x5410, R141 ;  /* 0x000054108c8e7816 */ /* 0x000fe2000000008d */
[--C-:B------:R-:W-:Y:S01]  /*1b510*/  FFMA.FTZ R155, R15, c[0x0][0x23c], -R4.reuse ;  /* 0x00008f000f9b7a23 */ /* 0x100fe20000010804 */
[----:B------:R-:W-:Y:S01]  /*1b520*/  LOP3.LUT R0, R0, 0xff, RZ, 0xc0, !PT ;  /* 0x000000ff00007812 */ /* 0x000fe200078ec0ff */
[--C-:B------:R-:W-:Y:S01]  /*1b530*/  FFMA.FTZ R216, R46, c[0x0][0x23c], -R4.reuse ;  /* 0x00008f002ed87a23 */ /* 0x100fe20000010804 */
[----:B------:R-:W-:Y:S01]  /*1b540*/  ISETP.GE.U32.AND P6, PT, R235, R170, PT ;  /* 0x000000aaeb00720c */ /* 0x000fe20003fc6070 */
[--C-:B------:R-:W-:Y:S02]  /*1b550*/  FFMA.FTZ R203, R30, c[0x0][0x23c], -R4.reuse ;  /* 0x00008f001ecb7a23 */ /* 0x100fe40000010804 */
        /* <DEDUP_REMOVED lines=11> */
[----:B------:R-:W-:Y:S02]  /*1b610*/  FFMA.FTZ R252, R62, c[0x0][0x23c], -R4 ;  /* 0x00008f003efc7a23 */ /* 0x000fe40000010804 */
        /* <DEDUP_REMOVED lines=10> */
[--C-:B------:R-:W-:Y:S01]  /*1b6c0*/  FFMA.FTZ R215, R40, c[0x0][0x23c], -R75.reuse ;  /* 0x00008f0028d77a23 */ /* 0x100fe2000001084b */
[----:B------:R-:W-:Y:S01]  /*1b6d0*/  MUFU.EX2 R84, R18 ;  /* 0x0000001200547308 */ /* 0x000fe20000000800 */
[--C-:B------:R-:W-:Y:S02]  /*1b6e0*/  FFMA.FTZ R214, R41, c[0x0][0x23c], -R75.reuse ;  /* 0x00008f0029d67a23 */ /* 0x100fe4000001084b */
[----:B------:R-:W-:Y:S02]  /*1b6f0*/  FFMA.FTZ R251, R60, c[0x0][0x23c], -R75 ;  /* 0x00008f003cfb7a23 */ /* 0x000fe4000001084b */
        /* <DEDUP_REMOVED lines=13> */
[----:B------:R-:W-:Y:S02]  /*1b7d0*/  FMUL.FTZ R64, R2, R76 ;  /* 0x0000004c02407220 */ /* 0x000fe40000410000 */
[----:B------:R-:W-:Y:S02]  /*1b7e0*/  IMAD.MOV.U32 R42, RZ, RZ, R50 ;  /* 0x000000ffff2a7224 */ /* 0x000fe400078e0032 */
[----:B------:R-:W-:Y:S01]  /*1b7f0*/  IMAD.MOV.U32 R26, RZ, RZ, R34 ;  /* 0x000000ffff1a7224 */ /* 0x000fe200078e0022 */
[----:B-1----:R-:W-:Y:S01]  /*1b800*/  F2FP.BF16.PACK_AB R77, R75, R6 ;  /* 0x000000064b4d723e */ /* 0x002fe200000010ff */
[----:B------:R-:W-:Y:S02]  /*1b810*/  IMAD.MOV.U32 R100, RZ, RZ, R42 ;  /* 0x000000ffff647224 */ /* 0x000fe400078e002a */
[----:B------:R-:W-:Y:S01]  /*1b820*/  IMAD.MOV.U32 R43, RZ, RZ, R51 ;  /* 0x000000ffff2b7224 */ /* 0x000fe200078e0033 */
[C---:B------:R-:W-:Y:S01]  /*1b830*/  PRMT R80, R77.reuse, 0x7632, R80 ;  /* 0x000076324d507816 */ /* 0x040fe20000000050 */
[----:B------:R-:W-:Y:S02]  /*1b840*/  IMAD.MOV.U32 R30, RZ, RZ, R38 ;  /* 0x000000ffff1e7224 */ /* 0x000fe400078e0026 */
[----:B------:R-:W-:Y:S01]  /*1b850*/  IMAD.MOV.U32 R101, RZ, RZ, R43 ;  /* 0x000000ffff657224 */ /* 0x000fe200078e002b */
[----:B------:R-:W-:Y:S01]  /*1b860*/  PRMT R81, R77, 0x5410, R80 ;  /* 0x000054104d517816 */ /* 0x000fe20000000050 */
[----:B------:R-:W-:Y:S02]  /*1b870*/  IMAD.MOV.U32 R31, RZ, RZ, R39 ;  /* 0x000000ffff1f7224 */ /* 0x000fe400078e0027 */
[----:B------:R-:W-:Y:S02]  /*1b880*/  IMAD.MOV.U32 R27, RZ, RZ, R35 ;  /* 0x000000ffff1b7224 */ /* 0x000fe400078e0023 */
[----:B------:R-:W-:Y:S02]  /*1b890*/  IMAD.MOV.U32 R117, RZ, RZ, R31 ;  /* 0x000000ffff757224 */ /* 0x000fe400078e001f */
[----:B------:R-:W-:Y:S02]  /*1b8a0*/  IMAD.MOV.U32 R116, RZ, RZ, R30 ;  /* 0x000000ffff747224 */ /* 0x000fe400078e001e */
[----:B------:R-:W-:Y:S01]  /*1b8b0*/  IMAD.MOV.U32 R101, RZ, RZ, R117 ;  /* 0x000000ffff657224 */ /* 0x000fe200078e0075 */
[----:B------:R-:W-:Y:S01]  /*1b8c0*/  LOP3.LUT R117, R146, 0xff, RZ, 0xc0, !PT ;  /* 0x000000ff92757812 */ /* 0x000fe200078ec0ff */
[----:B--2---:R-:W-:Y:S05]  /*1b8d0*/  @!P5 HFMA2.BF16_V2 R151, -RZ.H0_H0, RZ.H0_H0, -R140.H0_H0 ;  /* 0x200000ffff97d231 */ /* 0x004fea000034098c */
[----:B------:R-:W-:Y:S01]  /*1b8e0*/  PRMT R5, R151, 0x7610, R5 ;  /* 0x0000761097057816 */ /* 0x000fe20000000005 */
[----:B---3--:R-:W-:Y:S01]  /*1b8f0*/  @!P4 HFMA2.BF16_V2 R150, -RZ.H0_H0, RZ.H0_H0, -R141.H0_H0 ;  /* 0x200000ffff96c231 */ /* 0x008fe2000034098d */
[----:B------:R-:W-:Y:S02]  /*1b900*/  @!P5 STL.S16 [R1+0x6c], R151 ;  /* 0x00006c970100d387 */ /* 0x000fe40000100600 */
[----:B------:R-:W-:Y:S01]  /*1b910*/  @!P5 PRMT R140, R5, 0x5410, RZ ;  /* 0x00005410058cd816 */ /* 0x000fe200000000ff */
[----:B------:R-:W-:Y:S01]  /*1b920*/  FMUL.FTZ R5, R2, R125 ;  /* 0x0000007d02057220 */ /* 0x000fe20000410000 */
[----:B------:R-:W-:Y:S01]  /*1b930*/  PRMT R4, R150, 0x7610, R4 ;  /* 0x0000761096047816 */ /* 0x000fe20000000004 */
[----:B------:R1:W-:Y:S01]  /*1b940*/  @!P4 STL.S16 [R1+0x68], R150 ;  /* 0x000068960100c387 */ /* 0x0003e20000100600 */
[C---:B------:R-:W-:Y:S02]  /*1b950*/  ISETP.GE.U32.AND P5, PT, R235.reuse, R201, PT ;  /* 0x000000c9eb00720c */ /* 0x040fe40003fa6070 */
[----:B------:R-:W-:Y:S01]  /*1b960*/  @!P4 PRMT R141, R4, 0x5410, RZ ;  /* 0x00005410048dc816 */ /* 0x000fe200000000ff */
[----:B------:R2:W3:Y:S01]  /*1b970*/  LDL.S16 R14, [R1+0x74] ;  /* 0x00007400010e7983 */ /* 0x0004e20000100600 */
[----:B------:R-:W-:Y:S01]  /*1b980*/  ISETP.GE.U32.AND P4, PT, R235, R196, PT ;  /* 0x000000c4eb00720c */ /* 0x000fe20003f86070 */
[----:B------:R-:W-:Y:S02]  /*1b990*/  FMUL.FTZ R4, R2, R124 ;  /* 0x0000007c02047220 */ /* 0x000fe40000410000 */
[----:B------:R2:W4:Y:S04]  /*1b9a0*/  LDL.S16 R15, [R1+0x78] ;  /* 0x00007800010f7983 */ /* 0x0005280000100600 */
[----:B------:R2:W2:Y:S04]  /*1b9b0*/  LDL.S16 R46, [R1+0x94] ;  /* 0x00009400012e7983 */ /* 0x0004a80000100600 */
[----:B------:R-:W-:Y:S04]  /*1b9c0*/  STG.E.U16 [R156.64], R140 ;  /* 0x0000008c9c007986 */ /* 0x000fe8000c101522 */
[----:B------:R-:W-:Y:S01]  /*1b9d0*/  STG.E.U16 [R156.64+0x2], R141 ;  /* 0x0000028d9c007986 */ /* 0x000fe2000c101522 */
[----:B-1----:R-:W-:Y:S04]  /*1b9e0*/  IADD3 R150, P3, R158, UR28, RZ ;  /* 0x0000001c9e967c10 */ /* 0x002fe8000ff7e0ff */
[----:B------:R-:W-:Y:S02]  /*1b9f0*/  IADD3.X R151, R159, UR23, RZ, P3, !PT ;  /* 0x000000179f977c10 */ /* 0x000fe40009ffe4ff */
[----:B------:R-:W-:Y:S01]  /*1ba00*/  ISETP.GE.U32.AND P3, PT, R235, R0, PT ;  /* 0x00000000eb00720c */ /* 0x000fe20003f66070 */
[----:B------:R-:W-:Y:S04]  /*1ba10*/  FADD.FTZ R0, -R70, R3 ;  /* 0x0000000346007221 */ /* 0x000fe80000010100 */
[----:B------:R-:W-:Y:S04]  /*1ba20*/  FMUL.FTZ R0, R0, c[0x0][0x23c] ;  /* 0x00008f0000007a20 */ /* 0x000fe80000410000 */
[----:B------:R1:W1:Y:S02]  /*1ba30*/  MUFU.EX2 R3, R0 ;  /* 0x0000000000037308 */ /* 0x0002640000000800 */
[----:B-1----:R-:W-:Y:S08]  /*1ba40*/  FADD.FTZ R0, -R69, R72 ;  /* 0x0000004845007221 */ /* 0x002ff00000010100 */
[----:B------:R-:W-:Y:S01]  /*1ba50*/  MUFU.EX2 R72, R8 ;  /* 0x0000000800487308 */ /* 0x000fe20000000800 */
[C---:B------:R-:W-:Y:S02]  /*1ba60*/  FMUL.FTZ R66, R3.reuse, R78 ;  /* 0x0000004e03427220 */ /* 0x040fe40000410000 */
[----:B------:R-:W-:Y:S02]  /*1ba70*/  FMUL.FTZ R0, R0, c[0x0][0x23c] ;  /* 0x00008f0000007a20 */ /* 0x000fe40000410000 */
[C---:B------:R-:W-:Y:S02]  /*1ba80*/  FFMA.FTZ R92, R3.reuse, R239, R6 ;  /* 0x000000ef035c7223 */ /* 0x040fe40000010006 */
        /* <DEDUP_REMOVED lines=14> */
[----:B------:R-:W-:Y:S02]  /*1bb70*/  FADD.FTZ R87, R75, R92 ;  /* 0x0000005c4b577221 */ /* 0x000fe40000010000 */
[C---:B-1----:R-:W-:Y:S01]  /*1bb80*/  FMUL.FTZ R56, R0.reuse, R96 ;  /* 0x0000006000387220 */ /* 0x042fe20000410000 */
[----:B------:R-:W-:Y:S01]  /*1bb90*/  MUFU.EX2 R79, R166 ;  /* 0x000000a6004f7308 */ /* 0x000fe20000000800 */
        /* <DEDUP_REMOVED lines=8> */
[----:B------:R-:W-:Y:S01]  /*1bc20*/  FFMA.FTZ R85, R0, R240, R72 ;  /* 0x000000f000557223 */ /* 0x000fe20000010048 */
[----:B------:R-:W-:Y:S01]  /*1bc30*/  F2FP.BF16.PACK_AB R72, R84, R72 ;  /* 0x000000485448723e */ /* 0x000fe200000010ff */
[C---:B------:R-:W-:Y:S02]  /*1bc40*/  FMUL.FTZ R8, R0.reuse, R136 ;  /* 0x0000008800087220 */ /* 0x040fe40000410000 */
[----:B------:R-:W-:Y:S01]  /*1bc50*/  FMUL.FTZ R9, R0, R137 ;  /* 0x0000008900097220 */ /* 0x000fe20000410000 */
[----:B------:R-:W-:Y:S01]  /*1bc60*/  PRMT R76, R72, 0x7632, R76 ;  /* 0x00007632484c7816 */ /* 0x000fe2000000004c */
[C---:B------:R-:W-:Y:S02]  /*1bc70*/  FMUL.FTZ R24, R0.reuse, R128 ;  /* 0x0000008000187220 */ /* 0x040fe40000410000 */
[----:B------:R-:W-:Y:S01]  /*1bc80*/  FMUL.FTZ R40, R0, R112 ;  /* 0x0000007000287220 */ /* 0x000fe20000410000 */
[----:B------:R-:W-:Y:S01]  /*1bc90*/  PRMT R78, R72, 0x5410, R76 ;  /* 0x00005410484e7816 */ /* 0x000fe2000000004c */
[C---:B------:R-:W-:Y:S01]  /*1bca0*/  FMUL.FTZ R41, R0.reuse, R113 ;  /* 0x0000007100297220 */ /* 0x040fe20000410000 */
[--C-:B------:R-:W-:Y:S01]  /*1bcb0*/  SHF.R.U32.HI R113, RZ, 0x18, R146.reuse ;  /* 0x00000018ff717819 */ /* 0x100fe20000011692 */
[C---:B------:R-:W-:Y:S01]  /*1bcc0*/  FMUL.FTZ R44, R0.reuse, R104 ;  /* 0x00000068002c7220 */ /* 0x040fe20000410000 */
[----:B------:R-:W-:Y:S01]  /*1bcd0*/  SHF.R.U32.HI R112, RZ, 0x10, R146 ;  /* 0x00000010ff707819 */ /* 0x000fe20000011692 */
[----:B------:R-:W-:Y:S01]  /*1bce0*/  FMUL.FTZ R45, R0, R105 ;  /* 0x00000069002d7220 */ /* 0x000fe20000410000 */
[----:B------:R-:W-:Y:S01]  /*1bcf0*/  SHF.R.U32.HI R0, RZ, 0x10, R143 ;  /* 0x00000010ff007819 */ /* 0x000fe2000001168f */
[----:B------:R-:W-:Y:S01]  /*1bd00*/  IMAD.MOV.U32 R129, RZ, RZ, R101 ;  /* 0x000000ffff817224 */ /* 0x000fe200078e0065 */
[----:B------:R-:W-:Y:S01]  /*1bd10*/  LOP3.LUT R143, R143, 0xffff, RZ, 0xc0, !PT ;  /* 0x0000ffff8f8f7812 */ /* 0x000fe200078ec0ff */
[----:B------:R-:W-:Y:S01]  /*1bd20*/  IMAD.MOV.U32 R132, RZ, RZ, R26 ;  /* 0x000000ffff847224 */ /* 0x000fe200078e001a */
[----:B------:R-:W-:Y:S01]  /*1bd30*/  LOP3.LUT R125, R0, 0xff, RZ, 0xc0, !PT ;  /* 0x000000ff007d7812 */ /* 0x000fe200078ec0ff */
[----:B------:R-:W-:Y:S01]  /*1bd40*/  IMAD.MOV.U32 R133, RZ, RZ, R27 ;  /* 0x000000ffff857224 */ /* 0x000fe200078e001b */
[----:B------:R-:W-:Y:S02]  /*1bd50*/  LOP3.LUT R0, R144, 0xffff, RZ, 0xc0, !PT ;  /* 0x0000ffff90007812 */ /* 0x000fe400078ec0ff */
[----:B------:R-:W-:Y:S02]  /*1bd60*/  SHF.R.U32.HI R143, RZ, 0x8, R143 ;  /* 0x00000008ff8f7819 */ /* 0x000fe4000001168f */
[----:B------:R-:W-:Y:S02]  /*1bd70*/  SHF.R.U32.HI R0, RZ, 0x8, R0 ;  /* 0x00000008ff007819 */ /* 0x000fe40000011600 */
[----:B------:R-:W-:Y:S02]  /*1bd80*/  LOP3.LUT R143, R143, 0xffff, RZ, 0xc0, !PT ;  /* 0x0000ffff8f8f7812 */ /* 0x000fe400078ec0ff */
[----:B------:R-:W-:Y:S04]  /*1bd90*/  LOP3.LUT R124, R0, 0xffff, RZ, 0xc0, !PT ;  /* 0x0000ffff007c7812 */ /* 0x000fe800078ec0ff */
[----:B------:R-:W-:Y:S01]  /*1bda0*/  ISETP.GE.U32.AND P0, PT, R235, R124, PT ;  /* 0x0000007ceb00720c */ /* 0x000fe20003f06070 */
[----:B---3--:R-:W-:Y:S02]  /*1bdb0*/  @!P2 HFMA2.BF16_V2 R14, -RZ.H0_H0, RZ.H0_H0, -R80.H0_H0 ;  /* 0x200000ffff0ea231 */ /* 0x008fe40000340950 */
[----:B----4-:R-:W-:Y:S03]  /*1bdc0*/  @!P3 HFMA2.BF16_V2 R15, -RZ.H0_H0, RZ.H0_H0, -R77.H0_H0 ;  /* 0x200000ffff0fb231 */ /* 0x010fe6000034094d */
[----:B------:R-:W-:Y:S01]  /*1bdd0*/  PRMT R2, R14, 0x7610, R2 ;  /* 0x000076100e027816 */ /* 0x000fe20000000002 */
[----:B--2---:R-:W-:Y:S03]  /*1bde0*/  @!P1 HFMA2.BF16_V2 R46, -RZ.H0_H0, RZ.H0_H0, -R72.H0_H0 ;  /* 0x200000ffff2e9231 */ /* 0x004fe60000340948 */
[----:B------:R-:W-:Y:S01]  /*1bdf0*/  @!P2 PRMT R80, R2, 0x5410, RZ ;  /* 0x000054100250a816 */ /* 0x000fe200000000ff */
[----:B------:R1:W-:Y:S01]  /*1be00*/  @!P3 STL.S16 [R1+0x78], R15 ;  /* 0x0000780f0100b387 */ /* 0x0003e20000100600 */
[----:B------:R-:W-:Y:S01]  /*1be10*/  PRMT R6, R15, 0x7610, R6 ;  /* 0x000076100f067816 */ /* 0x000fe20000000006 */
[----:B------:R2:W-:Y:S01]  /*1be20*/  MUFU.EX2 R2, R10 ;  /* 0x0000000a00027308 */ /* 0x0005e20000000800 */
[----:B------:R-:W-:Y:S01]  /*1be30*/  PRMT R0, R46, 0x7610, R0 ;  /* 0x000076102e007816 */ /* 0x000fe20000000000 */
[----:B------:R3:W-:Y:S01]  /*1be40*/  @!P2 STL.S16 [R1+0x74], R14 ;  /* 0x0000740e0100a387 */ /* 0x0007e20000100600 */
[----:B------:R-:W-:Y:S01]  /*1be50*/  @!P3 PRMT R77, R6, 0x5410, RZ ;  /* 0x00005410064db816 */ /* 0x000fe200000000ff */
[----:B------:R-:W-:Y:S01]  /*1be60*/  FMUL.FTZ R6, R3, R126 ;  /* 0x0000007e03067220 */ /* 0x000fe20000410000 */
[----:B------:R-:W-:Y:S01]  /*1be70*/  @!P1 PRMT R72, R0, 0x5410, RZ ;  /* 0x0000541000489816 */ /* 0x000fe200000000ff */
[----:B------:R-:W-:Y:S01]  /*1be80*/  FADD.FTZ R0, -R68, R73 ;  /* 0x0000004944007221 */ /* 0x000fe20000010100 */
[C---:B------:R-:W-:Y:S01]  /*1be90*/  ISETP.GE.U32.AND P2, PT, R235.reuse, R143, PT ;  /* 0x0000008feb00720c */ /* 0x040fe20003f46070 */
[----:B------:R-:W-:Y:S01]  /*1bea0*/  @!P1 STL.S16 [R1+0x94], R46 ;  /* 0x0000942e01009387 */ /* 0x000fe20000100600 */
[----:B------:R-:W-:Y:S01]  /*1beb0*/  ISETP.GE.U32.AND P3, PT, R235, R125, PT ;  /* 0x0000007deb00720c */ /* 0x000fe20003f66070 */
[----:B------:R-:W-:Y:S01]  /*1bec0*/  FMUL.FTZ R0, R0, c[0x0][0x23c] ;  /* 0x00008f0000007a20 */ /* 0x000fe20000410000 */
[----:B------:R-:W-:Y:S01]  /*1bed0*/  MUFU.EX2 R73, R163 ;  /* 0x000000a300497308 */ /* 0x000fe20000000800 */
[----:B------:R4:W4:Y:S04]  /*1bee0*/  LDL.S16 R97, [R1+0xb0] ;  /* 0x0000b00001617983 */ /* 0x0009280000100600 */
[----:B------:R4:W4:Y:S04]  /*1bef0*/  LDL.S16 R96, [R1+0xac] ;  /* 0x0000ac0001607983 */ /* 0x0009280000100600 */
[----:B------:R4:W4:Y:S01]  /*1bf00*/  LDL.S16 R92, [R1+0xb8] ;  /* 0x0000b800015c7983 */ /* 0x0009220000100600 */
[----:B------:R-:W3:Y:S01]  /*1bf10*/  MUFU.EX2 R0, R0 ;  /* 0x0000000000007308 */ /* 0x000ee20000000800 */
[----:B-1----:R-:W-:Y:S01]  /*1bf20*/  IMAD.MOV.U32 R15, RZ, RZ, R23 ;  /* 0x000000ffff0f7224 */ /* 0x002fe200078e0017 */
[----:B--2---:R-:W-:Y:S01]  /*1bf30*/  IADD3 R10, R162, 0x1, RZ ;  /* 0x00000001a20a7810 */ /* 0x004fe20007ffe0ff */
[----:B------:R1:W-:Y:S01]  /*1bf40*/  STG.E.U16 [R158.64], R77 ;  /* 0x0000004d9e007986 */ /* 0x0003e2000c101522 */
[----:B------:R-:W-:Y:S02]  /*1bf50*/  FMUL.FTZ R23, R3, R111 ;  /* 0x0000006f03177220 */ /* 0x000fe40000410000 */
[----:B------:R-:W-:Y:S01]  /*1bf60*/  LOP3.LUT R10, R10, UR37, RZ, 0x3c, !PT ;  /* 0x000000250a0a7c12 */ /* 0x000fe2000f8e3cff */
[----:B------:R-:W-:Y:S01]  /*1bf70*/  STG.E.U16 [R158.64+0x2], R80 ;  /* 0x000002509e007986 */ /* 0x000fe2000c101522 */
[----:B---3--:R-:W-:Y:S02]  /*1bf80*/  IMAD.MOV.U32 R14, RZ, RZ, R22 ;  /* 0x000000ffff0e7224 */ /* 0x008fe400078e0016 */
[----:B------:R-:W-:Y:S01]  /*1bf90*/  LOP3.LUT R74, R243, R10, RZ, 0x3c, !PT ;  /* 0x0000000af34a7212 */ /* 0x000fe200078e3cff */
[----:B------:R-:W-:Y:S01]  /*1bfa0*/  FMUL.FTZ R22, R3, R110 ;  /* 0x0000006e03167220 */ /* 0x000fe20000410000 */
[----:B------:R2:W-:Y:S01]  /*1bfb0*/  STG.E.U16 [R150.64], R72 ;  /* 0x0000004896007986 */ /* 0x0005e2000c101522 */
[----:B------:R-:W3:Y:S01]  /*1bfc0*/  MUFU.EX2 R3, R11 ;  /* 0x0000000b00037308 */ /* 0x000ee20000000800 */
[----:B------:R-:W-:Y:S02]  /*1bfd0*/  IMAD.MOV.U32 R108, RZ, RZ, R14 ;  /* 0x000000ffff6c7224 */ /* 0x000fe400078e000e */
[----:B------:R-:W-:Y:S04]  /*1bfe0*/  IMAD.WIDE.U32 R94, R74, -0x326172a9, RZ ;  /* 0xcd9e8d574a5e7825 */ /* 0x000fe800078e00ff */
[----:B------:R-:W-:Y:S01]  /*1bff0*/  IMAD.MOV.U32 R109, RZ, RZ, R15 ;  /* 0x000000ffff6d7224 */ /* 0x000fe200078e000f */
[----:B------:R-:W-:Y:S01]  /*1c000*/  LOP3.LUT R74, R95, UR12, R132, 0x96, !PT ;  /* 0x0000000c5f4a7c12 */ /* 0x000fe2000f8e9684 */
[----:B------:R-:W-:Y:S01]  /*1c010*/  IMAD.WIDE.U32 R132, R206, -0x2daee0ad, RZ ;  /* 0xd2511f53ce847825 */ /* 0x000fe200078e00ff */
[--C-:B------:R-:W-:Y:S02]  /*1c020*/  LOP3.LUT R88, R231, UR11, R94.reuse, 0x96, !PT ;  /* 0x0000000be7587c12 */ /* 0x100fe4000f8e965e */
[----:B------:R-:W-:Y:S01]  /*1c030*/  LOP3.LUT R94, R237, UR11, R94, 0x96, !PT ;  /* 0x0000000bed5e7c12 */ /* 0x000fe2000f8e965e */
[----:B------:R-:W-:Y:S01]  /*1c040*/  IMAD.WIDE.U32 R74, R74, -0x2daee0ad, RZ ;  /* 0xd2511f534a4a7825 */ /* 0x000fe200078e00ff */
[----:B-1----:R-:W-:Y:S03]  /*1c050*/  SHF.R.U32.HI R77, RZ, 0x10, R146 ;  /* 0x00000010ff4d7819 */ /* 0x002fe60000011692 */
[----:B------:R-:W-:Y:S02]  /*1c060*/  FMUL.FTZ R62, R0, R90 ;  /* 0x0000005a003e7220 */ /* 0x000fe40000410000 */
[----:B------:R-:W-:Y:S01]  /*1c070*/  FADD.FTZ R90, R84, R85 ;  /* 0x00000055545a7221 */ /* 0x000fe20000010000 */
[----:B------:R-:W-:Y:S01]  /*1c080*/  LOP3.LUT R84, R75, UR4, R100, 0x96, !PT ;  /* 0x000000044b547c12 */ /* 0x000fe2000f8e9664 */
[C---:B------:R-:W-:Y:S01]  /*1c090*/  FFMA.FTZ R82, R0.reuse, R241, R2 ;  /* 0x000000f100527223 */ /* 0x040fe20000010002 */
[----:B------:R1:W4:Y:S01]  /*1c0a0*/  LDL.S16 R100, [R1+0xa8] ;  /* 0x0000a80001647983 */ /* 0x0003220000100600 */
[C---:B---3--:R-:W-:Y:S01]  /*1c0b0*/  F2FP.BF16.PACK_AB R2, R3.reuse, R2 ;  /* 0x000000020302723e */ /* 0x048fe200000010ff */
[----:B------:R-:W-:Y:S02]  /*1c0c0*/  FMUL.FTZ R63, R0, R91 ;  /* 0x0000005b003f7220 */ /* 0x000fe40000410000 */
[----:B------:R-:W-:Y:S04]  /*1c0d0*/  IMAD.WIDE.U32 R84, R84, -0x326172a9, RZ ;  /* 0xcd9e8d5754547825 */ /* 0x000fe800078e00ff */
[----:B------:R-:W-:Y:S01]  /*1c0e0*/  FADD.FTZ R91, R3, R82 ;  /* 0x00000052035b7221 */ /* 0x000fe20000010000 */
[----:B------:R-:W-:Y:S01]  /*1c0f0*/  LOP3.LUT R82, R85, UR10, R230, 0x96, !PT ;  /* 0x0000000a55527c12 */ /* 0x000fe2000f8e96e6 */
[----:B------:R-:W-:Y:S01]  /*1c100*/  IMAD.WIDE.U32 R88, R88, -0x2daee0ad, RZ ;  /* 0xd2511f5358587825 */ /* 0x000fe200078e00ff */
[----:B------:R3:W-:Y:S03]  /*1c110*/  MUFU.EX2 R85, R167 ;  /* 0x000000a700557308 */ /* 0x0007e60000000800 */
[----:B------:R-:W-:Y:S01]  /*1c120*/  IMAD.WIDE.U32 R82, R82, -0x2daee0ad, RZ ;  /* 0xd2511f5352527825 */ /* 0x000fe200078e00ff */
[----:B------:R-:W-:Y:S03]  /*1c130*/  LOP3.LUT R74, R89, UR9, R74, 0x96, !PT ;  /* 0x00000009594a7c12 */ /* 0x000fe6000f8e964a */
[C---:B------:R-:W-:Y:S01]  /*1c140*/  FMUL.FTZ R59, R0.reuse, R99 ;  /* 0x00000063003b7220 */ /* 0x040fe20000410000 */
[----:B------:R-:W-:Y:S01]  /*1c150*/  LOP3.LUT R88, R83, UR7, R88, 0x96, !PT ;  /* 0x0000000753587c12 */ /* 0x000fe2000f8e9658 */
[----:B------:R1:W4:Y:S01]  /*1c160*/  LDL.S16 R99, [R1+0xa4] ;  /* 0x0000a40001637983 */ /* 0x0003220000100600 */
[----:B------:R-:W-:Y:S01]  /*1c170*/  FMUL.FTZ R58, R0, R98 ;  /* 0x00000062003a7220 */ /* 0x000fe20000410000 */
[----:B------:R-:W1:Y:S01]  /*1c180*/  MUFU.EX2 R3, R169 ;  /* 0x000000a900037308 */ /* 0x000e620000000800 */
[----:B------:R-:W-:Y:S01]  /*1c190*/  IMAD.WIDE.U32 R74, R74, -0x326172a9, RZ ;  /* 0xcd9e8d574a4a7825 */ /* 0x000fe200078e00ff */
[----:B------:R1:W4:Y:S03]  /*1c1a0*/  LDL.S16 R98, [R1+0xa0] ;  /* 0x0000a00001627983 */ /* 0x0003260000100600 */
[C---:B------:R-:W-:Y:S01]  /*1c1b0*/  FMUL.FTZ R10, R0.reuse, R138 ;  /* 0x0000008a000a7220 */ /* 0x040fe20000410000 */
[----:B------:R-:W-:Y:S01]  /*1c1c0*/  LOP3.LUT R84, R75, UR8, R84, 0x96, !PT ;  /* 0x000000084b547c12 */ /* 0x000fe2000f8e9654 */
[----:B------:R-:W-:Y:S01]  /*1c1d0*/  FMUL.FTZ R11, R0, R139 ;  /* 0x0000008b000b7220 */ /* 0x000fe20000410000 */
[----:B------:R1:W4:Y:S01]  /*1c1e0*/  LDL.S16 R83, [R1+0xc0] ;  /* 0x0000c00001537983 */ /* 0x0003220000100600 */
[----:B------:R-:W-:Y:S01]  /*1c1f0*/  IMAD.WIDE.U32 R138, R88, -0x326172a9, RZ ;  /* 0xcd9e8d57588a7825 */ /* 0x000fe200078e00ff */
[----:B------:R-:W-:Y:S03]  /*1c200*/  MUFU.EX2 R89, R153 ;  /* 0x0000009900597308 */ /* 0x000fe60000000800 */
[----:B------:R-:W-:Y:S01]  /*1c210*/  FMUL.FTZ R14, R0, R134 ;  /* 0x00000086000e7220 */ /* 0x000fe20000410000 */
[----:B------:R-:W-:Y:S01]  /*1c220*/  LOP3.LUT R163, R139, UR6, R74, 0x96, !PT ;  /* 0x000000068ba37c12 */ /* 0x000fe2000f8e964a */
[----:B------:R-:W-:Y:S02]  /*1c230*/  FADD.FTZ R74, R86, R87 ;  /* 0x00000057564a7221 */ /* 0x000fe40000010000 */
[----:B------:R2:W4:Y:S01]  /*1c240*/  LDL.S16 R87, [R1+0xb4] ;  /* 0x0000b40001577983 */ /* 0x0005220000100600 */
[C---:B------:R-:W-:Y:S02]  /*1c250*/  FMUL.FTZ R15, R0.reuse, R135 ;  /* 0x00000087000f7220 */ /* 0x040fe40000410000 */
[C---:B------:R-:W-:Y:S02]  /*1c260*/  FMUL.FTZ R27, R0.reuse, R131 ;  /* 0x00000083001b7220 */ /* 0x040fe40000410000 */
[C---:B------:R-:W-:Y:S02]  /*1c270*/  FMUL.FTZ R30, R0.reuse, R122 ;  /* 0x0000007a001e7220 */ /* 0x040fe40000410000 */
[C---:B------:R-:W-:Y:S02]  /*1c280*/  FMUL.FTZ R31, R0.reuse, R123 ;  /* 0x0000007b001f7220 */ /* 0x040fe40000410000 */
[C---:B------:R-:W-:Y:S02]  /*1c290*/  FMUL.FTZ R46, R0.reuse, R106 ;  /* 0x0000006a002e7220 */ /* 0x040fe40000410000 */
[C---:B------:R-:W-:Y:S02]  /*1c2a0*/  FMUL.FTZ R26, R0.reuse, R130 ;  /* 0x00000082001a7220 */ /* 0x040fe40000410000 */
[C---:B------:R-:W-:Y:S01]  /*1c2b0*/  FMUL.FTZ R42, R0.reuse, R114 ;  /* 0x00000072002a7220 */ /* 0x040fe20000410000 */
[----:B------:R-:W-:Y:S01]  /*1c2c0*/  LOP3.LUT R114, R77, 0xff, RZ, 0xc0, !PT ;  /* 0x000000ff4d727812 */ /* 0x000fe200078ec0ff */
[C---:B------:R-:W-:Y:S01]  /*1c2d0*/  FMUL.FTZ R43, R0.reuse, R115 ;  /* 0x00000073002b7220 */ /* 0x040fe20000410000 */
[----:B------:R-:W-:Y:S01]  /*1c2e0*/  LOP3.LUT R77, R133, UR14, R190, 0x96, !PT ;  /* 0x0000000e854d7c12 */ /* 0x000fe2000f8e96be */
[----:B------:R-:W-:Y:S02]  /*1c2f0*/  FMUL.FTZ R47, R0, R107 ;  /* 0x0000006b002f7220 */ /* 0x000fe40000410000 */
[----:B------:R-:W-:Y:S01]  /*1c300*/  FADD.FTZ R0, R148, R149 ;  /* 0x0000009594007221 */ /* 0x000fe20000010000 */
[----:B------:R-:W-:Y:S01]  /*1c310*/  LOP3.LUT R115, R77, 0xff, RZ, 0xc0, !PT ;  /* 0x000000ff4d737812 */ /* 0x000fe200078ec0ff */
[----:B---3--:R-:W-:Y:S01]  /*1c320*/  IMAD.WIDE.U32 R166, R84, -0x2daee0ad, RZ ;  /* 0xd2511f5354a67825 */ /* 0x008fe200078e00ff */
[----:B-1----:R-:W-:Y:S02]  /*1c330*/  F2FP.BF16.PACK_AB R84, R3, R85 ;  /* 0x000000550354723e */ /* 0x002fe400000010ff */
[----:B--2---:R-:W-:Y:S01]  /*1c340*/  LOP3.LUT R72, R77, 0xffff, RZ, 0xc0, !PT ;  /* 0x0000ffff4d487812 */ /* 0x004fe200078ec0ff */
[----:B------:R-:W-:Y:S01]  /*1c350*/  FADD.FTZ R0, R73, R0 ;  /* 0x0000000049007221 */ /* 0x000fe20000010000 */
[----:B------:R-:W-:Y:S01]  /*1c360*/  F2FP.BF16.PACK_AB R73, R79, R73 ;  /* 0x000000494f49723e */ /* 0x000fe200000010ff */
[----:B------:R-:W-:Y:S01]  /*1c370*/  IMAD.WIDE.U32 R134, R220, -0x2daee0ad, RZ ;  /* 0xd2511f53dc867825 */ /* 0x000fe200078e00ff */
[----:B------:R-:W-:Y:S02]  /*1c380*/  LOP3.LUT R130, R167, UR5, R82, 0x96, !PT ;  /* 0x00000005a7827c12 */ /* 0x000fe4000f8e9652 */
[----:B------:R-:W-:Y:S01]  /*1c390*/  LOP3.LUT R82, R95, UR12, R108, 0x96, !PT ;  /* 0x0000000c5f527c12 */ /* 0x000fe2000f8e966c */
[----:B------:R-:W-:Y:S01]  /*1c3a0*/  FADD.FTZ R93, R79, R0 ;  /* 0x000000004f5d7221 */ /* 0x000fe20000010000 */
[----:B------:R-:W-:Y:S01]  /*1c3b0*/  PRMT R88, R84, 0x7632, R88 ;  /* 0x0000763254587816 */ /* 0x000fe20000000058 */
[----:B------:R-:W1:Y:S01]  /*1c3c0*/  MUFU.EX2 R0, R171 ;  /* 0x000000ab00007308 */ /* 0x000e620000000800 */
[----:B------:R-:W-:Y:S02]  /*1c3d0*/  SHF.R.U32.HI R72, RZ, 0x8, R72 ;  /* 0x00000008ff487819 */ /* 0x000fe40000011648 */
[--C-:B------:R-:W-:Y:S02]  /*1c3e0*/  SHF.R.U32.HI R80, RZ, 0x10, R77.reuse ;  /* 0x00000010ff507819 */ /* 0x100fe4000001164d */
[----:B------:R-:W-:Y:S02]  /*1c3f0*/  LOP3.LUT R111, R72, 0xffff, RZ, 0xc0, !PT ;  /* 0x0000ffff486f7812 */ /* 0x000fe400078ec0ff */
[----:B------:R-:W-:Y:S02]  /*1c400*/  LOP3.LUT R118, R80, 0xff, RZ, 0xc0, !PT ;  /* 0x000000ff50767812 */ /* 0x000fe400078ec0ff */
[----:B------:R-:W-:Y:S01]  /*1c410*/  ISETP.GE.U32.AND P1, PT, R235, R111, PT ;  /* 0x0000006feb00720c */ /* 0x000fe20003f26070 */
[----:B------:R-:W-:Y:S01]  /*1c420*/  MUFU.EX2 R167, R177 ;  /* 0x000000b100a77308 */ /* 0x000fe20000000800 */
[----:B------:R-:W-:Y:S02]  /*1c430*/  SHF.R.U32.HI R110, RZ, 0x18, R77 ;  /* 0x00000018ff6e7819 */ /* 0x000fe4000001164d */
[----:B------:R-:W-:Y:S07]  /*1c440*/  LOP3.LUT R77, R146, 0xff, RZ, 0xc0, !PT ;  /* 0x000000ff924d7812 */ /* 0x000fee00078ec0ff */
[----:B------:R-:W2:Y:S01]  /*1c450*/  MUFU.EX2 R79, R155 ;  /* 0x0000009b004f7308 */ /* 0x000ea20000000800 */
[C---:B-1----:R-:W-:Y:S01]  /*1c460*/  F2FP.BF16.PACK_AB R75, R0.reuse, R86 ;  /* 0x00000056004b723e */ /* 0x042fe200000010ff */
[----:B------:R-:W-:Y:S01]  /*1c470*/  FADD.FTZ R86, R0, R74 ;  /* 0x0000004a00567221 */ /* 0x000fe20000010000 */
[----:B------:R-:W-:Y:S01]  /*1c480*/  PRMT R0, R2, 0x7632, R0 ;  /* 0x0000763202007816 */ /* 0x000fe20000000000 */
[----:B------:R-:W-:Y:S04]  /*1c490*/  FADD.FTZ R74, R85, R90 ;  /* 0x0000005a554a7221 */ /* 0x000fe80000010000 */
[----:B------:R-:W-:Y:S01]  /*1c4a0*/  FADD.FTZ R102, R3, R74 ;  /* 0x0000004a03667221 */ /* 0x000fe20000010000 */
[----:B------:R-:W-:Y:S01]  /*1c4b0*/  PRMT R3, R73, 0x7632, R3 ;  /* 0x0000763249037816 */ /* 0x000fe20000000003 */
[----:B------:R-:W-:Y:S01]  /*1c4c0*/  FADD.FTZ R74, R89, R91 ;  /* 0x0000005b594a7221 */ /* 0x000fe20000010000 */
[C---:B--2---:R-:W-:Y:S03]  /*1c4d0*/  F2FP.BF16.PACK_AB R89, R79.reuse, R89 ;  /* 0x000000594f59723e */ /* 0x044fe600000010ff */
[--C-:B------:R-:W-:Y:S01]  /*1c4e0*/  FADD.FTZ R103, R79, R74.reuse ;  /* 0x0000004a4f677221 */ /* 0x100fe20000010000 */
[----:B------:R-:W-:Y:S02]  /*1c4f0*/  PRMT R74, R75, 0x7632, R74 ;  /* 0x000076324b4a7816 */ /* 0x000fe4000000004a */
[----:B------:R-:W-:Y:S02]  /*1c500*/  LOP3.LUT R79, R146, 0xffff, RZ, 0xc0, !PT ;  /* 0x0000ffff924f7812 */ /* 0x000fe400078ec0ff */
[----:B------:R-:W-:Y:S02]  /*1c510*/  PRMT R90, R89, 0x7632, R90 ;  /* 0x00007632595a7816 */ /* 0x000fe4000000005a */
[----:B------:R-:W-:Y:S04]  /*1c520*/  SHF.R.U32.HI R79, RZ, 0x8, R79 ;  /* 0x00000008ff4f7819 */ /* 0x000fe8000001164f */
[----:B------:R-:W-:Y:S02]  /*1c530*/  LOP3.LUT R108, R79, 0xffff, RZ, 0xc0, !PT ;  /* 0x0000ffff4f6c7812 */ /* 0x000fe400078ec0ff */
[----:B------:R-:W1:Y:S01]  /*1c540*/  MUFU.EX2 R79, R189 ;  /* 0x000000bd004f7308 */ /* 0x000e620000000800 */
[----:B----4-:R-:W-:Y:S02]  /*1c550*/  @!P0 HFMA2.BF16_V2 R97, -RZ.H0_H0, RZ.H0_H0, -R3.H0_H0 ;  /* 0x200000ffff618231 */ /* 0x010fe40000340903 */
[----:B------:R-:W-:Y:S03]  /*1c560*/  @!P6 HFMA2.BF16_V2 R96, -RZ.H0_H0, RZ.H0_H0, -R75.H0_H0 ;  /* 0x200000ffff60e231 */ /* 0x000fe6000034094b */
[----:B------:R-:W-:Y:S02]  /*1c570*/  PRMT R180, R97, 0x7610, R180 ;  /* 0x0000761061b47816 */ /* 0x000fe400000000b4 */
[----:B------:R-:W-:Y:S01]  /*1c580*/  PRMT R184, R96, 0x7610, R184 ;  /* 0x0000761060b87816 */ /* 0x000fe200000000b8 */
[----:B------:R-:W-:Y:S05]  /*1c590*/  @!P2 HFMA2.BF16_V2 R100, -RZ.H0_H0, RZ.H0_H0, -R76.H0_H0 ;  /* 0x200000ffff64a231 */ /* 0x000fea000034094c */
[----:B------:R-:W-:Y:S01]  /*1c5a0*/  PRMT R105, R100, 0x7610, R105 ;  /* 0x0000761064697816 */ /* 0x000fe20000000069 */
[----:B------:R2:W-:Y:S01]  /*1c5b0*/  @!P2 STL.S16 [R1+0xa8], R100 ;  /* 0x0000a8640100a387 */ /* 0x0005e20000100600 */
[----:B------:R-:W-:Y:S02]  /*1c5c0*/  @!P3 HFMA2.BF16_V2 R99, -RZ.H0_H0, RZ.H0_H0, -R2.H0_H0 ;  /* 0x200000ffff63b231 */ /* 0x000fe40000340902 */
[----:B------:R-:W-:Y:S03]  /*1c5d0*/  @!P4 HFMA2.BF16_V2 R98, -RZ.H0_H0, RZ.H0_H0, -R0.H0_H0 ;  /* 0x200000ffff62c231 */ /* 0x000fe60000340900 */
[----:B------:R-:W-:Y:S01]  /*1c5e0*/  PRMT R122, R99, 0x7610, R122 ;  /* 0x00007610637a7816 */ /* 0x000fe2000000007a */
[----:B------:R3:W-:Y:S01]  /*1c5f0*/  @!P3 STL.S16 [R1+0xa4], R99 ;  /* 0x0000a4630100b387 */ /* 0x0007e20000100600 */
[----:B------:R-:W-:Y:S03]  /*1c600*/  PRMT R107, R98, 0x7610, R107 ;  /* 0x00007610626b7816 */ /* 0x000fe6000000006b */
[----:B------:R1:W-:Y:S01]  /*1c610*/  @!P4 STL.S16 [R1+0xa0], R98 ;  /* 0x0000a0620100c387 */ /* 0x0003e20000100600 */
[----:B--2---:R-:W-:Y:S01]  /*1c620*/  IMAD.MOV.U32 R100, RZ, RZ, R116 ;  /* 0x000000ffff647224 */ /* 0x004fe200078e0074 */
[----:B------:R-:W-:Y:S02]  /*1c630*/  SHF.R.U32.HI R116, RZ, 0x18, R144 ;  /* 0x00000018ff747819 */ /* 0x000fe40000011690 */
[----:B------:R2:W4:Y:S01]  /*1c640*/  LDL.S16 R85, [R1+0xbc] ;  /* 0x0000bc0001557983 */ /* 0x0005220000100600 */
[----:B------:R-:W-:Y:S01]  /*1c650*/  IMAD.MOV.U32 R128, RZ, RZ, R100 ;  /* 0x000000ffff807224 */ /* 0x000fe200078e0064 */
[----:B------:R-:W-:Y:S05]  /*1c660*/  @!P5 HFMA2.BF16_V2 R87, -RZ.H0_H0, RZ.H0_H0, -R73.H0_H0 ;  /* 0x200000ffff57d231 */ /* 0x000fea0000340949 */
[----:B------:R-:W-:Y:S01]  /*1c670*/  PRMT R179, R87, 0x7610, R179 ;  /* 0x0000761057b37816 */ /* 0x000fe200000000b3 */
[----:B------:R2:W-:Y:S01]  /*1c680*/  @!P5 STL.S16 [R1+0xb4], R87 ;  /* 0x0000b4570100d387 */ /* 0x0005e20000100600 */
[----:B---3--:R-:W-:Y:S01]  /*1c690*/  MUFU.EX2 R99, R209 ;  /* 0x000000d100637308 */ /* 0x008fe20000000800 */
[----:B-1----:R-:W-:Y:S02]  /*1c6a0*/  FADD.FTZ R98, R79, R86 ;  /* 0x000000564f627221 */ /* 0x002fe40000010000 */
[----:B--2---:R1:W2:Y:S04]  /*1c6b0*/  LDL.S16 R87, [R1+0xc8] ;  /* 0x0000c80001577983 */ /* 0x0042a80000100600 */
[----:B------:R3:W-:Y:S01]  /*1c6c0*/  @!P0 STL.S16 [R1+0xb0], R97 ;  /* 0x0000b06101008387 */ /* 0x0007e20000100600 */
[C---:B------:R-:W-:Y:S03]  /*1c6d0*/  ISETP.GE.U32.AND P0, PT, R235.reuse, R116, PT ;  /* 0x00000074eb00720c */ /* 0x040fe60003f06070 */
[----:B------:R1:W-:Y:S10]  /*1c6e0*/  @!P6 STL.S16 [R1+0xac], R96 ;  /* 0x0000ac600100e387 */ /* 0x0003f40000100600 */
[----:B------:R-:W-:Y:S05]  /*1c6f0*/  @!P0 HFMA2.BF16_V2 R92, -RZ.H0_H0, RZ.H0_H0, -R74.H0_H0 ;  /* 0x200000ffff5c8231 */ /* 0x000fea000034094a */
[----:B------:R-:W-:Y:S01]  /*1c700*/  PRMT R181, R92, 0x7610, R181 ;  /* 0x000076105cb57816 */ /* 0x000fe200000000b5 */
[----:B---3--:R-:W-:Y:S01]  /*1c710*/  MUFU.EX2 R97, R195 ;  /* 0x000000c300617308 */ /* 0x008fe20000000800 */
[----:B-1----:R1:W3:Y:S04]  /*1c720*/  LDL.S16 R96, [R1+0xd0] ;  /* 0x0000d00001607983 */ /* 0x0022e80000100600 */
[----:B------:R1:W-:Y:S01]  /*1c730*/  @!P0 STL.S16 [R1+0xb8], R92 ;  /* 0x0000b85c01008387 */ /* 0x0003e20000100600 */
[----:B------:R-:W-:Y:S11]  /*1c740*/  ISETP.GE.U32.AND P0, PT, R235, R117, PT ;  /* 0x00000075eb00720c */ /* 0x000ff60003f06070 */
[----:B------:R-:W-:Y:S02]  /*1c750*/  @!UPT UIADD3 URZ, URZ, URZ, URZ ;  /* 0x0000003f3f3ff290 */ /* 0x000fe4000fffe03f */
[----:B------:R-:W-:Y:S05]  /*1c760*/  @!P0 HFMA2.BF16_V2 R83, -RZ.H0_H0, RZ.H0_H0, -R84.H0_H0 ;  /* 0x200000ffff538231 */ /* 0x000fea0000340954 */
[----:B------:R-:W-:Y:S01]  /*1c770*/  PRMT R183, R83, 0x7610, R183 ;  /* 0x0000761053b77816 */ /* 0x000fe200000000b7 */
[----:B------:R1:W-:Y:S01]  /*1c780*/  @!P0 STL.S16 [R1+0xc0], R83 ;  /* 0x0000c05301008387 */ /* 0x0003e20000100600 */
[----:B------:R-:W-:Y:S01]  /*1c790*/  ISETP.GE.U32.AND P0, PT, R235, R108, PT ;  /* 0x0000006ceb00720c */ /* 0x000fe20003f06070 */
[----:B-1----:R-:W1:Y:S02]  /*1c7a0*/  MUFU.EX2 R92, R197 ;  /* 0x000000c5005c7308 */ /* 0x002e640000000800 */
[----:B------:R2:W3:Y:S01]  /*1c7b0*/  LDL.S16 R83, [R1+0xd4] ;  /* 0x0000d40001537983 */ /* 0x0004e20000100600 */
[----:B-1----:R-:W-:Y:S09]  /*1c7c0*/  FADD.FTZ R100, R92, R93 ;  /* 0x0000005d5c647221 */ /* 0x002ff20000010000 */
[----:B----4-:R-:W-:Y:S05]  /*1c7d0*/  @!P0 HFMA2.BF16_V2 R85, -RZ.H0_H0, RZ.H0_H0, -R88.H0_H0 ;  /* 0x200000ffff558231 */ /* 0x010fea0000340958 */
[----:B------:R-:W-:Y:S01]  /*1c7e0*/  PRMT R241, R85, 0x7610, R241 ;  /* 0x0000761055f17816 */ /* 0x000fe200000000f1 */
[----:B------:R1:W-:Y:S01]  /*1c7f0*/  @!P0 STL.S16 [R1+0xbc], R85 ;  /* 0x0000bc5501008387 */ /* 0x0003e20000100600 */
[----:B------:R-:W-:Y:S01]  /*1c800*/  ISETP.GE.U32.AND P0, PT, R235, R114, PT ;  /* 0x00000072eb00720c */ /* 0x000fe20003f06070 */
[----:B-1----:R-:W1:Y:S11]  /*1c810*/  MUFU.EX2 R85, R198 ;  /* 0x000000c600557308 */ /* 0x002e760000000800 */
[----:B------:R-:W-:Y:S01]  /*1c820*/  @!UPT UIADD3 URZ, URZ, URZ, URZ ;  /* 0x0000003f3f3ff290 */ /* 0x000fe2000fffe03f */
[----:B--2---:R-:W-:Y:S05]  /*1c830*/  @!P0 HFMA2.BF16_V2 R87, -RZ.H0_H0, RZ.H0_H0, -R89.H0_H0 ;  /* 0x200000ffff578231 */ /* 0x004fea0000340959 */
[----:B------:R-:W-:Y:S01]  /*1c840*/  PRMT R240, R87, 0x7610, R240 ;  /* 0x0000761057f07816 */ /* 0x000fe200000000f0 */
[----:B------:R2:W-:Y:S01]  /*1c850*/  @!P0 STL.S16 [R1+0xc8], R87 ;  /* 0x0000c85701008387 */ /* 0x0005e20000100600 */
[----:B------:R-:W-:Y:S03]  /*1c860*/  ISETP.GE.U32.AND P0, PT, R235, R113, PT ;  /* 0x00000071eb00720c */ /* 0x000fe60003f06070 */
[----:B------:R4:W4:Y:S01]  /*1c870*/  LDL.S16 R95, [R1+0xe0] ;  /* 0x0000e000015f7983 */ /* 0x0009220000100600 */
[C---:B-1----:R-:W-:Y:S01]  /*1c880*/  F2FP.BF16.PACK_AB R92, R85.reuse, R92 ;  /* 0x0000005c555c723e */ /* 0x042fe200000010ff */
[----:B------:R-:W-:Y:S01]  /*1c890*/  FADD.FTZ R85, R85, R100 ;  /* 0x0000006455557221 */ /* 0x000fe20000010000 */
[----:B------:R-:W-:Y:S02]  /*1c8a0*/  PRMT R198, R181, 0x7610, R198 ;  /* 0x00007610b5c67816 */ /* 0x000fe400000000c6 */
[----:B------:R-:W-:Y:S01]  /*1c8b0*/  PRMT R91, R92, 0x7632, R91 ;  /* 0x000076325c5b7816 */ /* 0x000fe2000000005b */
[----:B--2---:R1:W2:Y:S04]  /*1c8c0*/  LDL.S16 R87, [R1+0xdc] ;  /* 0x0000dc0001577983 */ /* 0x0042a80000100600 */
[----:B---3--:R-:W-:Y:S05]  /*1c8d0*/  @!P0 HFMA2.BF16_V2 R96, -RZ.H0_H0, RZ.H0_H0, -R90.H0_H0 ;  /* 0x200000ffff608231 */ /* 0x008fea000034095a */
[----:B------:R-:W-:Y:S01]  /*1c8e0*/  PRMT R239, R96, 0x7610, R239 ;  /* 0x0000761060ef7816 */ /* 0x000fe200000000ef */
[----:B------:R3:W-:Y:S01]  /*1c8f0*/  @!P0 STL.S16 [R1+0xd0], R96 ;  /* 0x0000d06001008387 */ /* 0x0007e20000100600 */
[----:B------:R-:W-:Y:S01]  /*1c900*/  ISETP.GE.U32.AND P0, PT, R235, R115, PT ;  /* 0x00000073eb00720c */ /* 0x000fe20003f06070 */
[----:B---3--:R-:W3:Y:S10]  /*1c910*/  MUFU.EX2 R96, R191 ;  /* 0x000000bf00607308 */ /* 0x008ef40000000800 */
[----:B------:R-:W-:Y:S02]  /*1c920*/  MUFU.EX2 R191, R245 ;  /* 0x000000f500bf7308 */ /* 0x000fe40000000800 */
[----:B------:R-:W-:Y:S05]  /*1c930*/  @!P0 HFMA2.BF16_V2 R83, -RZ.H0_H0, RZ.H0_H0, -R92.H0_H0 ;  /* 0x200000ffff538231 */ /* 0x000fea000034095c */
[----:B------:R-:W-:Y:S01]  /*1c940*/  PRMT R238, R83, 0x7610, R238 ;  /* 0x0000761053ee7816 */ /* 0x000fe200000000ee */
[----:B------:R1:W-:Y:S01]  /*1c950*/  @!P0 STL.S16 [R1+0xd4], R83 ;  /* 0x0000d45301008387 */ /* 0x0003e20000100600 */
[----:B------:R-:W-:Y:S02]  /*1c960*/  ISETP.GE.U32.AND P0, PT, R235, R118, PT ;  /* 0x00000076eb00720c */ /* 0x000fe40003f06070 */
[----:B---3--:R-:W-:Y:S01]  /*1c970*/  F2FP.BF16.PACK_AB R93, R96, R79 ;  /* 0x0000004f605d723e */ /* 0x008fe200000010ff */
[----:B-1----:R-:W-:Y:S05]  /*1c980*/  IMAD.WIDE.U32 R82, R82, -0x2daee0ad, RZ ;  /* 0xd2511f5352527825 */ /* 0x002fea00078e00ff */
[----:B------:R-:W-:Y:S01]  /*1c990*/  LOP3.LUT R86, R83, UR4, R128, 0x96, !PT ;  /* 0x0000000453567c12 */ /* 0x000fe2000f8e9680 */
[----:B----4-:R-:W-:Y:S05]  /*1c9a0*/  @!P1 HFMA2.BF16_V2 R95, -RZ.H0_H0, RZ.H0_H0, -R91.H0_H0 ;  /* 0x200000ffff5f9231 */ /* 0x010fea000034095b */
[----:B------:R-:W-:Y:S01]  /*1c9b0*/  PRMT R231, R95, 0x7610, R231 ;  /* 0x000076105fe77816 */ /* 0x000fe200000000e7 */
[----:B------:R1:W-:Y:S01]  /*1c9c0*/  @!P1 STL.S16 [R1+0xe0], R95 ;  /* 0x0000e05f01009387 */ /* 0x0003e20000100600 */
[----:B--2---:R-:W-:Y:S05]  /*1c9d0*/  @!P0 HFMA2.BF16_V2 R87, -RZ.H0_H0, RZ.H0_H0, -R93.H0_H0 ;  /* 0x200000ffff578231 */ /* 0x004fea000034095d */
[----:B------:R-:W-:Y:S01]  /*1c9e0*/  PRMT R230, R87, 0x7610, R230 ;  /* 0x0000761057e67816 */ /* 0x000fe200000000e6 */
[----:B------:R2:W-:Y:S01]  /*1c9f0*/  @!P0 STL.S16 [R1+0xdc], R87 ;  /* 0x0000dc5701008387 */ /* 0x0005e20000100600 */
[----:B------:R-:W-:Y:S03]  /*1ca00*/  ISETP.GE.U32.AND P0, PT, R235, R110, PT ;  /* 0x0000006eeb00720c */ /* 0x000fe60003f06070 */
[----:B------:R3:W4:Y:S01]  /*1ca10*/  LDL.S16 R101, [R1+0xd8] ;  /* 0x0000d80001657983 */ /* 0x0007220000100600 */
[----:B-1----:R-:W-:Y:S05]  /*1ca20*/  IMAD.WIDE.U32 R94, R94, -0x2daee0ad, RZ ;  /* 0xd2511f535e5e7825 */ /* 0x002fea00078e00ff */
[----:B------:R-:W-:Y:S01]  /*1ca30*/  LOP3.LUT R95, R95, UR9, R82, 0x96, !PT ;  /* 0x000000095f5f7c12 */ /* 0x000fe2000f8e9652 */
[----:B--2---:R-:W-:Y:S05]  /*1ca40*/  IMAD.WIDE.U32 R86, R86, -0x326172a9, RZ ;  /* 0xcd9e8d5756567825 */ /* 0x004fea00078e00ff */
[--C-:B------:R-:W-:Y:S02]  /*1ca50*/  LOP3.LUT R82, R87, UR10, R236.reuse, 0x96, !PT ;  /* 0x0000000a57527c12 */ /* 0x100fe4000f8e96ec */
[----:B------:R-:W-:Y:S03]  /*1ca60*/  PRMT R236, R198, 0x7610, R236 ;  /* 0x00007610c6ec7816 */ /* 0x000fe600000000ec */
[----:B------:R-:W-:Y:S05]  /*1ca70*/  IMAD.WIDE.U32 R82, R82, -0x2daee0ad, RZ ;  /* 0xd2511f5352527825 */ /* 0x000fea00078e00ff */
[----:B------:R-:W-:Y:S01]  /*1ca80*/  LOP3.LUT R72, R83, UR7, R94, 0x96, !PT ;  /* 0x0000000753487c12 */ /* 0x000fe2000f8e965e */
[----:B------:R-:W-:Y:S04]  /*1ca90*/  IMAD.WIDE.U32 R94, R95, -0x326172a9, RZ ;  /* 0xcd9e8d575f5e7825 */ /* 0x000fe800078e00ff */
[----:B------:R-:W-:Y:S01]  /*1caa0*/  IMAD.WIDE.U32 R120, R72, -0x326172a9, RZ ;  /* 0xcd9e8d5748787825 */ /* 0x000fe200078e00ff */
[----:B------:R-:W-:Y:S02]  /*1cab0*/  LOP3.LUT R72, R145, UR13, R152, 0x96, !PT ;  /* 0x0000000d91487c12 */ /* 0x000fe4000f8e9698 */
[----:B------:R-:W-:Y:S02]  /*1cac0*/  LOP3.LUT R86, R95, UR8, R86, 0x96, !PT ;  /* 0x000000085f567c12 */ /* 0x000fe4000f8e9656 */
[C---:B------:R-:W-:Y:S01]  /*1cad0*/  LOP3.LUT R79, R72.reuse, 0xffff, RZ, 0xc0, !PT ;  /* 0x0000ffff484f7812 */ /* 0x040fe200078ec0ff */
[----:B------:R-:W1:Y:S01]  /*1cae0*/  MUFU.EX2 R95, R200 ;  /* 0x000000c8005f7308 */ /* 0x000e620000000800 */
[----:B------:R-:W-:Y:S01]  /*1caf0*/  LOP3.LUT R80, R72, 0xff, RZ, 0xc0, !PT ;  /* 0x000000ff48507812 */ /* 0x000fe200078ec0ff */
[----:B------:R-:W-:Y:S01]  /*1cb00*/  IMAD.WIDE.U32 R168, R86, -0x2daee0ad, RZ ;  /* 0xd2511f5356a87825 */ /* 0x000fe200078e00ff */
[----:B------:R-:W-:Y:S02]  /*1cb10*/  SHF.R.U32.HI R79, RZ, 0x8, R79 ;  /* 0x00000008ff4f7819 */ /* 0x000fe4000001164f */
[----:B------:R-:W-:Y:S01]  /*1cb20*/  LOP3.LUT R162, R121, UR6, R94, 0x96, !PT ;  /* 0x0000000679a27c12 */ /* 0x000fe2000f8e965e */
[----:B------:R-:W-:Y:S01]  /*1cb30*/  FADD.FTZ R86, R96, R98 ;  /* 0x0000006260567221 */ /* 0x000fe20000010000 */
[----:B------:R-:W-:Y:S02]  /*1cb40*/  PRMT R123, R80, 0x5410, R79 ;  /* 0x00005410507b7816 */ /* 0x000fe4000000004f */
[--C-:B------:R-:W-:Y:S02]  /*1cb50*/  SHF.R.U32.HI R80, RZ, 0x10, R72.reuse ;  /* 0x00000010ff507819 */ /* 0x100fe40000011648 */
[----:B------:R-:W-:Y:S02]  /*1cb60*/  SHF.R.U32.HI R79, RZ, 0x18, R72 ;  /* 0x00000018ff4f7819 */ /* 0x000fe40000011648 */
[----:B------:R-:W-:Y:S02]  /*1cb70*/  LOP3.LUT R72, R80, 0xff, RZ, 0xc0, !PT ;  /* 0x000000ff50487812 */ /* 0x000fe400078ec0ff */
[----:B------:R-:W-:Y:S01]  /*1cb80*/  LOP3.LUT R136, R169, UR5, R82, 0x96, !PT ;  /* 0x00000005a9887c12 */ /* 0x000fe2000f8e9652 */
[----:B------:R-:W2:Y:S01]  /*1cb90*/  MUFU.EX2 R80, R202 ;  /* 0x000000ca00507308 */ /* 0x000ea20000000800 */
[----:B------:R-:W-:Y:S02]  /*1cba0*/  PRMT R148, R72, 0x5410, R79 ;  /* 0x0000541048947816 */ /* 0x000fe4000000004f */
[C---:B------:R-:W-:Y:S02]  /*1cbb0*/  LOP3.LUT R72, R144.reuse, 0xffff, RZ, 0xc0, !PT ;  /* 0x0000ffff90487812 */ /* 0x040fe400078ec0ff */
[----:B------:R-:W-:Y:S02]  /*1cbc0*/  LOP3.LUT R79, R144, 0xff, RZ, 0xc0, !PT ;  /* 0x000000ff904f7812 */ /* 0x000fe400078ec0ff */
[----:B------:R-:W-:Y:S02]  /*1cbd0*/  SHF.R.U32.HI R72, RZ, 0x8, R72 ;  /* 0x00000008ff487819 */ /* 0x000fe40000011648 */
[----:B------:R-:W-:Y:S01]  /*1cbe0*/  PRMT R94, R93, 0x7632, R94 ;  /* 0x000076325d5e7816 */ /* 0x000fe2000000005e */
[----:B------:R-:W-:Y:S01]  /*1cbf0*/  MUFU.EX2 R169, R178 ;  /* 0x000000b200a97308 */ /* 0x000fe20000000800 */
[----:B------:R-:W-:Y:S02]  /*1cc00*/  PRMT R140, R79, 0x5410, R72 ;  /* 0x000054104f8c7816 */ /* 0x000fe40000000048 */
[----:B------:R-:W-:Y:S02]  /*1cc10*/  LOP3.LUT R72, R147, UR13, R154, 0x96, !PT ;  /* 0x0000000d93487c12 */ /* 0x000fe4000f8e969a */
[--C-:B------:R-:W-:Y:S02]  /*1cc20*/  SHF.R.U32.HI R79, RZ, 0x10, R144.reuse ;  /* 0x00000010ff4f7819 */ /* 0x100fe40000011690 */
[C---:B------:R-:W-:Y:S02]  /*1cc30*/  LOP3.LUT R82, R72.reuse, 0xffff, RZ, 0xc0, !PT ;  /* 0x0000ffff48527812 */ /* 0x040fe400078ec0ff */
[----:B------:R-:W-:Y:S02]  /*1cc40*/  SHF.R.U32.HI R144, RZ, 0x18, R144 ;  /* 0x00000018ff907819 */ /* 0x000fe40000011690 */
[----:B------:R-:W-:Y:S02]  /*1cc50*/  LOP3.LUT R79, R79, 0xff, RZ, 0xc0, !PT ;  /* 0x000000ff4f4f7812 */ /* 0x000fe400078ec0ff */
[----:B------:R-:W-:Y:S02]  /*1cc60*/  LOP3.LUT R83, R72, 0xff, RZ, 0xc0, !PT ;  /* 0x000000ff48537812 */ /* 0x000fe400078ec0ff */
[----:B------:R-:W-:Y:S02]  /*1cc70*/  SHF.R.U32.HI R82, RZ, 0x8, R82 ;  /* 0x00000008ff527819 */ /* 0x000fe40000011652 */
[----:B------:R-:W-:Y:S02]  /*1cc80*/  PRMT R144, R79, 0x5410, R144 ;  /* 0x000054104f907816 */ /* 0x000fe40000000090 */
[----:B------:R-:W-:Y:S01]  /*1cc90*/  PRMT R128, R83, 0x5410, R82 ;  /* 0x0000541053807816 */ /* 0x000fe20000000052 */
[----:B------:R-:W3:Y:S01]  /*1cca0*/  MUFU.EX2 R79, R199 ;  /* 0x000000c7004f7308 */ /* 0x000ee20000000800 */
[--C-:B------:R-:W-:Y:S02]  /*1ccb0*/  SHF.R.U32.HI R82, RZ, 0x10, R72.reuse ;  /* 0x00000010ff527819 */ /* 0x100fe40000011648 */
[----:B------:R-:W-:Y:S02]  /*1ccc0*/  SHF.R.U32.HI R83, RZ, 0x18, R72 ;  /* 0x00000018ff537819 */ /* 0x000fe40000011648 */
[----:B------:R-:W-:Y:S04]  /*1ccd0*/  LOP3.LUT R72, R82, 0xff, RZ, 0xc0, !PT ;  /* 0x000000ff52487812 */ /* 0x000fe800078ec0ff */
[----:B------:R-:W-:Y:S01]  /*1cce0*/  PRMT R129, R72, 0x5410, R83 ;  /* 0x0000541048817816 */ /* 0x000fe20000000053 */
[----:B------:R-:W3:Y:S01]  /*1ccf0*/  MUFU.EX2 R82, R211 ;  /* 0x000000d300527308 */ /* 0x000ee20000000800 */
[----:B------:R-:W-:Y:S02]  /*1cd00*/  LOP3.LUT R72, R146, 0xffff, RZ, 0xc0, !PT ;  /* 0x0000ffff92487812 */ /* 0x000fe400078ec0ff */
[----:B------:R-:W-:Y:S02]  /*1cd10*/  SHF.R.U32.HI R146, RZ, 0x18, R146 ;  /* 0x00000018ff927819 */ /* 0x000fe40000011692 */
[----:B------:R-:W-:Y:S04]  /*1cd20*/  SHF.R.U32.HI R72, RZ, 0x8, R72 ;  /* 0x00000008ff487819 */ /* 0x000fe80000011648 */
[----:B------:R-:W-:Y:S01]  /*1cd30*/  PRMT R127, R77, 0x5410, R72 ;  /* 0x000054104d7f7816 */ /* 0x000fe20000000048 */
[----:B-1----:R-:W-:Y:S01]  /*1cd40*/  FADD.FTZ R77, R95, R102 ;  /* 0x000000665f4d7221 */ /* 0x002fe20000010000 */
[----:B------:R-:W-:Y:S02]  /*1cd50*/  LOP3.LUT R72, R135, UR14, R194, 0x96, !PT ;  /* 0x0000000e87487c12 */ /* 0x000fe4000f8e96c2 */
[C---:B--2---:R-:W-:Y:S01]  /*1cd60*/  F2FP.BF16.PACK_AB R95, R80.reuse, R95 ;  /* 0x0000005f505f723e */ /* 0x044fe200000010ff */
[----:B------:R-:W-:Y:S01]  /*1cd70*/  FADD.FTZ R102, R80, R77 ;  /* 0x0000004d50667221 */ /* 0x000fe20000010000 */
[----:B------:R-:W-:Y:S01]  /*1cd80*/  SHF.R.U32.HI R87, RZ, 0x10, R72 ;  /* 0x00000010ff577819 */ /* 0x000fe20000011648 */
[----:B------:R-:W-:Y:S01]  /*1cd90*/  FADD.FTZ R80, R97, R103 ;  /* 0x0000006761507221 */ /* 0x000fe20000010000 */
[C---:B---3--:R-:W-:Y:S01]  /*1cda0*/  F2FP.BF16.PACK_AB R97, R79.reuse, R97 ;  /* 0x000000614f61723e */ /* 0x048fe200000010ff */
[----:B------:R1:W-:Y:S01]  /*1cdb0*/  MUFU.EX2 R103, R205 ;  /* 0x000000cd00677308 */ /* 0x0003e20000000800 */
[C---:B------:R-:W-:Y:S01]  /*1cdc0*/  LOP3.LUT R109, R72.reuse, 0xff, RZ, 0xc0, !PT ;  /* 0x000000ff486d7812 */ /* 0x040fe200078ec0ff */
[----:B------:R-:W-:Y:S01]  /*1cdd0*/  FADD.FTZ R106, R79, R80 ;  /* 0x000000504f6a7221 */ /* 0x000fe20000010000 */
[----:B------:R-:W-:Y:S02]  /*1cde0*/  LOP3.LUT R79, R72, 0xffff, RZ, 0xc0, !PT ;  /* 0x0000ffff484f7812 */ /* 0x000fe400078ec0ff */
[----:B------:R-:W-:Y:S02]  /*1cdf0*/  SHF.R.U32.HI R72, RZ, 0x18, R72 ;  /* 0x00000018ff487819 */ /* 0x000fe40000011648 */
[----:B------:R-:W-:Y:S02]  /*1ce00*/  SHF.R.U32.HI R79, RZ, 0x8, R79 ;  /* 0x00000008ff4f7819 */ /* 0x000fe4000001164f */
[----:B------:R-:W-:Y:S01]  /*1ce10*/  LOP3.LUT R87, R87, 0xff, RZ, 0xc0, !PT ;  /* 0x000000ff57577812 */ /* 0x000fe200078ec0ff */
[----:B------:R2:W-:Y:S01]  /*1ce20*/  MUFU.EX2 R77, R208 ;  /* 0x000000d0004d7308 */ /* 0x0005e20000000800 */
[----:B------:R-:W-:Y:S01]  /*1ce30*/  LOP3.LUT R83, R79, 0xffff, RZ, 0xc0, !PT ;  /* 0x0000ffff4f537812 */ /* 0x000fe200078ec0ff */
[----:B------:R-:W-:Y:S01]  /*1ce40*/  FADD.FTZ R79, R99, R85 ;  /* 0x00000055634f7221 */ /* 0x000fe20000010000 */
[C---:B------:R-:W-:Y:S02]  /*1ce50*/  ISETP.GE.U32.AND P3, PT, R235.reuse, R109, PT ;  /* 0x0000006deb00720c */ /* 0x040fe40003f66070 */
[C---:B------:R-:W-:Y:S02]  /*1ce60*/  ISETP.GE.U32.AND P6, PT, R235.reuse, R72, PT ;  /* 0x00000048eb00720c */ /* 0x040fe40003fc6070 */
[C---:B------:R-:W-:Y:S02]  /*1ce70*/  ISETP.GE.U32.AND P1, PT, R235.reuse, R87, PT ;  /* 0x00000057eb00720c */ /* 0x040fe40003f26070 */
[----:B------:R-:W-:Y:S01]  /*1ce80*/  ISETP.GE.U32.AND P2, PT, R235, R83, PT ;  /* 0x00000053eb00720c */ /* 0x000fe20003f46070 */
[----:B------:R3:W-:Y:S01]  /*1ce90*/  MUFU.EX2 R72, R207 ;  /* 0x000000cf00487308 */ /* 0x0007e20000000800 */
[----:B------:R-:W-:Y:S02]  /*1cea0*/  PRMT R235, R107, 0x7610, R235 ;  /* 0x000076106beb7816 */ /* 0x000fe400000000eb */
[----:B------:R-:W-:Y:S02]  /*1ceb0*/  LOP3.LUT R107, R132, 0xff, RZ, 0xc0, !PT ;  /* 0x000000ff846b7812 */ /* 0x000fe400078ec0ff */
[----:B------:R-:W-:Y:S02]  /*1cec0*/  PRMT R85, R235, 0x7610, R85 ;  /* 0x00007610eb557816 */ /* 0x000fe40000000055 */
[----:B------:R-:W-:Y:S01]  /*1ced0*/  PRMT R96, R95, 0x7632, R96 ;  /* 0x000076325f607816 */ /* 0x000fe20000000060 */
[----:B------:R-:W4:Y:S01]  /*1cee0*/  LDC.U8 R235, c[0x0][0x2d8] ;  /* 0x0000b600ffeb7b82 */ /* 0x000f220000000000 */
[----:B------:R-:W-:Y:S02]  /*1cef0*/  PRMT R98, R97, 0x7632, R98 ;  /* 0x0000763261627816 */ /* 0x000fe40000000062 */
[----:B------:R-:W-:Y:S02]  /*1cf00*/  F2FP.BF16.PACK_AB R99, R82, R99 ;  /* 0x000000635263723e */ /* 0x000fe400000010ff */
[----:B-1----:R-:W-:Y:S02]  /*1cf10*/  PRMT R205, R105, 0x7610, R205 ;  /* 0x0000761069cd7816 */ /* 0x002fe400000000cd */
[----:B------:R-:W-:Y:S01]  /*1cf20*/  PRMT R100, R99, 0x7632, R100 ;  /* 0x0000763263647816 */ /* 0x000fe20000000064 */
[----:B------:R-:W-:Y:S01]  /*1cf30*/  MUFU.EX2 R105, R203 ;  /* 0x000000cb00697308 */ /* 0x000fe20000000800 */
[----:B--2---:R-:W-:Y:S04]  /*1cf40*/  PRMT R208, R179, 0x7610, R208 ;  /* 0x00007610b3d07816 */ /* 0x004fe800000000d0 */
[----:B------:R-:W-:Y:S02]  /*1cf50*/  PRMT R209, R208, 0x7610, R209 ;  /* 0x00007610d0d17816 */ /* 0x000fe400000000d1 */
[----:B---3--:R-:W-:Y:S04]  /*1cf60*/  PRMT R207, R180, 0x7610, R207 ;  /* 0x00007610b4cf7816 */ /* 0x008fe800000000cf */
[----:B------:R-:W-:Y:S01]  /*1cf70*/  PRMT R202, R207, 0x7610, R202 ;  /* 0x00007610cfca7816 */ /* 0x000fe200000000ca */
[----:B----4-:R-:W-:Y:S05]  /*1cf80*/  @!P0 HFMA2.BF16_V2 R101, -RZ.H0_H0, RZ.H0_H0, -R94.H0_H0 ;  /* 0x200000ffff658231 */ /* 0x010fea000034095e */
[----:B------:R-:W-:Y:S01]  /*1cf90*/  PRMT R197, R101, 0x7610, R197 ;  /* 0x0000761065c57816 */ /* 0x000fe200000000c5 */
[----:B------:R1:W-:Y:S01]  /*1cfa0*/  @!P0 STL.S16 [R1+0xd8], R101 ;  /* 0x0000d86501008387 */ /* 0x0003e20000100600 */
[----:B------:R-:W-:Y:S03]  /*1cfb0*/  ISETP.GE.U32.AND P0, PT, R235, R107, PT ;  /* 0x0000006beb00720c */ /* 0x000fe60003f06070 */
[----:B------:R2:W3:Y:S04]  /*1cfc0*/  LDL.S16 R235, [R1+0xf0] ;  /* 0x0000f00001eb7983 */ /* 0x0004e80000100600 */
[----:B------:R2:W4:Y:S04]  /*1cfd0*/  LDL.S16 R80, [R1+0xec] ;  /* 0x0000ec0001507983 */ /* 0x0005280000100600 */
[----:B------:R2:W2:Y:S04]  /*1cfe0*/  LDL.S16 R182, [R1+0xe8] ;  /* 0x0000e80001b67983 */ /* 0x0004a80000100600 */
[----:B------:R2:W2:Y:S04]  /*1cff0*/  LDL.S16 R121, [R1+0xe4] ;  /* 0x0000e40001797983 */ /* 0x0004a80000100600 */
[----:B------:R2:W2:Y:S01]  /*1d000*/  LDL.S16 R119, [R1+0xf4] ;  /* 0x0000f40001777983 */ /* 0x0004a20000100600 */
[----:B-1----:R1:W1:Y:S02]  /*1d010*/  MUFU.EX2 R101, R204 ;  /* 0x000000cc00657308 */ /* 0x0022640000000800 */
[----:B-1----:R-:W-:Y:S01]  /*1d020*/  PRMT R204, R205, 0x7610, R204 ;  /* 0x00007610cdcc7816 */ /* 0x002fe200000000cc */
[----:B---3--:R-:W-:Y:S02]  /*1d030*/  @!P3 HFMA2.BF16_V2 R235, -RZ.H0_H0, RZ.H0_H0, -R95.H0_H0 ;  /* 0x200000ffffebb231 */ /* 0x008fe4000034095f */
[----:B----4-:R-:W-:Y:S03]  /*1d040*/  @!P2 HFMA2.BF16_V2 R80, -RZ.H0_H0, RZ.H0_H0, -R96.H0_H0 ;  /* 0x200000ffff50a231 */ /* 0x010fe60000340960 */
[----:B------:R-:W-:Y:S01]  /*1d050*/  PRMT R195, R235, 0x7610, R195 ;  /* 0x00007610ebc37816 */ /* 0x000fe200000000c3 */
[----:B------:R1:W-:Y:S01]  /*1d060*/  @!P3 STL.S16 [R1+0xf0], R235 ;  /* 0x0000f0eb0100b387 */ /* 0x0003e20000100600 */
[----:B--2---:R-:W-:Y:S01]  /*1d070*/  @!P1 HFMA2.BF16_V2 R182, -RZ.H0_H0, RZ.H0_H0, -R97.H0_H0 ;  /* 0x200000ffffb69231 */ /* 0x004fe20000340961 */
[----:B------:R-:W-:Y:S02]  /*1d080*/  PRMT R189, R80, 0x7610, R189 ;  /* 0x0000761050bd7816 */ /* 0x000fe400000000bd */
[----:B------:R2:W-:Y:S01]  /*1d090*/  @!P2 STL.S16 [R1+0xec], R80 ;  /* 0x0000ec500100a387 */ /* 0x0005e20000100600 */
[----:B------:R-:W-:Y:S01]  /*1d0a0*/  @!P6 HFMA2.BF16_V2 R121, -RZ.H0_H0, RZ.H0_H0, -R98.H0_H0 ;  /* 0x200000ffff79e231 */ /* 0x000fe20000340962 */
[----:B------:R-:W-:Y:S02]  /*1d0b0*/  PRMT R155, R182, 0x7610, R155 ;  /* 0x00007610b69b7816 */ /* 0x000fe4000000009b */
[----:B------:R3:W-:Y:S01]  /*1d0c0*/  @!P1 STL.S16 [R1+0xe8], R182 ;  /* 0x0000e8b601009387 */ /* 0x0007e20000100600 */
[----:B------:R-:W-:Y:S01]  /*1d0d0*/  @!P0 HFMA2.BF16_V2 R119, -RZ.H0_H0, RZ.H0_H0, -R99.H0_H0 ;  /* 0x200000ffff778231 */ /* 0x000fe20000340963 */
[----:B------:R-:W-:Y:S02]  /*1d0e0*/  PRMT R153, R121, 0x7610, R153 ;  /* 0x0000761079997816 */ /* 0x000fe40000000099 */
[----:B------:R-:W-:Y:S02]  /*1d0f0*/  @!P6 STL.S16 [R1+0xe4], R121 ;  /* 0x0000e4790100e387 */ /* 0x000fe40000100600 */
[----:B------:R-:W-:Y:S02]  /*1d100*/  PRMT R139, R119, 0x7610, R139 ;  /* 0x00007610778b7816 */ /* 0x000fe4000000008b */
[----:B------:R3:W-:Y:S04]  /*1d110*/  @!P0 STL.S16 [R1+0xf4], R119 ;  /* 0x0000f47701008387 */ /* 0x0007e80000100600 */
[----:B------:R3:W4:Y:S01]  /*1d120*/  LDL.S16 R203, [R1+0x10c] ;  /* 0x00010c0001cb7983 */ /* 0x0007220000100600 */
[----:B-1----:R-:W1:Y:S01]  /*1d130*/  LDC.U8 R235, c[0x0][0x2d8] ;  /* 0x0000b600ffeb7b82 */ /* 0x002e620000000000 */
[----:B--2---:R-:W-:Y:S04]  /*1d140*/  LOP3.LUT R80, R132, 0xffff, RZ, 0xc0, !PT ;  /* 0x0000ffff84507812 */ /* 0x004fe800078ec0ff */
[----:B------:R-:W-:Y:S01]  /*1d150*/  SHF.R.U32.HI R80, RZ, 0x8, R80 ;  /* 0x00000008ff507819 */ /* 0x000fe20000011650 */
[----:B---3--:R2:W3:Y:S03]  /*1d160*/  LDL.S16 R182, [R1+0x110] ;  /* 0x0001100001b67983 */ /* 0x0084e60000100600 */
[----:B------:R-:W-:Y:S01]  /*1d170*/  LOP3.LUT R80, R80, 0xffff, RZ, 0xc0, !PT ;  /* 0x0000ffff50507812 */ /* 0x000fe200078ec0ff */
[----:B------:R-:W-:Y:S01]  /*1d180*/  FADD.FTZ R119, R82, R79 ;  /* 0x0000004f52777221 */ /* 0x000fe20000010000 */
[----:B------:R-:W-:Y:S01]  /*1d190*/  SHF.R.U32.HI R82, RZ, 0x10, R132 ;  /* 0x00000010ff527819 */ /* 0x000fe20000011684 */
[--C-:B------:R-:W-:Y:S01]  /*1d1a0*/  FADD.FTZ R79, R101, R86.reuse ;  /* 0x00000056654f7221 */ /* 0x100fe20000010000 */
[----:B------:R-:W-:Y:S02]  /*1d1b0*/  PRMT R86, R122, 0x7610, R86 ;  /* 0x000076107a567816 */ /* 0x000fe40000000056 */
[----:B------:R-:W-:Y:S01]  /*1d1c0*/  LOP3.LUT R82, R82, 0xff, RZ, 0xc0, !PT ;  /* 0x000000ff52527812 */ /* 0x000fe200078ec0ff */
[----:B------:R-:W-:Y:S01]  /*1d1d0*/  FADD.FTZ R122, R77, R79 ;  /* 0x0000004f4d7a7221 */ /* 0x000fe20000010000 */
[----:B------:R-:W-:Y:S02]  /*1d1e0*/  SHF.R.U32.HI R79, RZ, 0x18, R132 ;  /* 0x00000018ff4f7819 */ /* 0x000fe40000011684 */
[C---:B-1----:R-:W-:Y:S02]  /*1d1f0*/  ISETP.GE.U32.AND P2, PT, R235.reuse, R80, PT ;  /* 0x00000050eb00720c */ /* 0x042fe40003f46070 */
[C---:B------:R-:W-:Y:S02]  /*1d200*/  ISETP.GE.U32.AND P1, PT, R235.reuse, R82, PT ;  /* 0x00000052eb00720c */ /* 0x040fe40003f26070 */
[----:B------:R-:W-:Y:S02]  /*1d210*/  ISETP.GE.U32.AND P0, PT, R235, R79, PT ;  /* 0x0000004feb00720c */ /* 0x000fe40003f06070 */
[----:B------:R-:W-:Y:S02]  /*1d220*/  PRMT R235, R184, 0x7610, R235 ;  /* 0x00007610b8eb7816 */ /* 0x000fe400000000eb */
[----:B------:R-:W-:Y:S01]  /*1d230*/  PRMT R79, R183, 0x7610, R79 ;  /* 0x00007610b74f7816 */ /* 0x000fe2000000004f */
[----:B------:R2:W5:Y:S01]  /*1d240*/  LDL.LU R184, [R1+0x188] ;  /* 0x0001880001b87983 */ /* 0x0005620000300800 */
[----:B------:R-:W-:Y:S02]  /*1d250*/  PRMT R206, R235, 0x7610, R206 ;  /* 0x00007610ebce7816 */ /* 0x000fe400000000ce */
[----:B------:R-:W-:Y:S01]  /*1d260*/  F2FP.BF16.PACK_AB R101, R77, R101 ;  /* 0x000000654d65723e */ /* 0x000fe200000010ff */
[----:B------:R2:W5:Y:S01]  /*1d270*/  LDL.LU R183, [R1+0x184] ;  /* 0x0001840001b77983 */ /* 0x0005620000300800 */
[----:B------:R-:W-:Y:S01]  /*1d280*/  PRMT R199, R79, 0x7610, R199 ;  /* 0x000076104fc77816 */ /* 0x000fe200000000c7 */
[----:B------:R-:W1:Y:S01]  /*1d290*/  LDC.U8 R235, c[0x0][0x2d8] ;  /* 0x0000b600ffeb7b82 */ /* 0x000e620000000000 */
[----:B------:R-:W-:Y:S01]  /*1d2a0*/  SHF.R.U32.HI R79, RZ, 0x10, R134 ;  /* 0x00000010ff4f7819 */ /* 0x000fe20000011686 */
[--C-:B------:R-:W-:Y:S01]  /*1d2b0*/  FADD.FTZ R77, R103, R102.reuse ;  /* 0x00000066674d7221 */ /* 0x100fe20000010000 */
[----:B------:R-:W-:Y:S02]  /*1d2c0*/  PRMT R102, R101, 0x7632, R102 ;  /* 0x0000763265667816 */ /* 0x000fe40000000066 */
[----:B------:R-:W-:Y:S01]  /*1d2d0*/  LOP3.LUT R79, R79, 0xff, RZ, 0xc0, !PT ;  /* 0x000000ff4f4f7812 */ /* 0x000fe200078ec0ff */
[----:B------:R-:W-:Y:S01]  /*1d2e0*/  FADD.FTZ R121, R72, R77 ;  /* 0x0000004d48797221 */ /* 0x000fe20000010000 */
[----:B------:R-:W-:Y:S01]  /*1d2f0*/  PRMT R220, R86, 0x7610, R220 ;  /* 0x0000761056dc7816 */ /* 0x000fe200000000dc */
[----:B------:R2:W2:Y:S01]  /*1d300*/  MUFU.EX2 R77, R210 ;  /* 0x000000d2004d7308 */ /* 0x0004a20000000800 */
[----:B------:R-:W-:Y:S02]  /*1d310*/  @P0 LOP3.LUT R193, R193, 0x800000, RZ, 0xfc, !PT ;  /* 0x00800000c1c10812 */ /* 0x000fe400078efcff */
[----:B------:R-:W-:Y:S02]  /*1d320*/  PRMT R237, R199, 0x7610, R237 ;  /* 0x00007610c7ed7816 */ /* 0x000fe400000000ed */
[----:B------:R-:W-:Y:S02]  /*1d330*/  F2FP.BF16.PACK_AB R103, R72, R103 ;  /* 0x000000674867723e */ /* 0x000fe400000010ff */
[----:B------:R-:W-:Y:S02]  /*1d340*/  LOP3.LUT R72, R134, 0xffff, RZ, 0xc0, !PT ;  /* 0x0000ffff86487812 */ /* 0x000fe400078ec0ff */
[----:B------:R-:W-:Y:S02]  /*1d350*/  PRMT R104, R103, 0x7632, R104 ;  /* 0x0000763267687816 */ /* 0x000fe40000000068 */
[----:B------:R-:W-:Y:S02]  /*1d360*/  SHF.R.U32.HI R72, RZ, 0x8, R72 ;  /* 0x00000008ff487819 */ /* 0x000fe40000011648 */
[----:B------:R-:W-:Y:S02]  /*1d370*/  PRMT R200, R206, 0x7610, R200 ;  /* 0x00007610cec87816 */ /* 0x000fe400000000c8 */
[----:B------:R-:W-:Y:S02]  /*1d380*/  LOP3.LUT R72, R72, 0xffff, RZ, 0xc0, !PT ;  /* 0x0000ffff48487812 */ /* 0x000fe400078ec0ff */
[C---:B-1----:R-:W-:Y:S02]  /*1d390*/  ISETP.GE.U32.AND P3, PT, R235.reuse, R79, PT ;  /* 0x0000004feb00720c */ /* 0x042fe40003f66070 */
[C---:B------:R-:W-:Y:S02]  /*1d3a0*/  ISETP.GE.U32.AND P4, PT, R235.reuse, R72, PT ;  /* 0x00000048eb00720c */ /* 0x040fe40003f86070 */
[----:B------:R-:W-:Y:S02]  /*1d3b0*/  PRMT R206, R235, 0x7054, R235 ;  /* 0x00007054ebce7816 */ /* 0x000fe400000000eb */
[----:B--2---:R-:W-:Y:S02]  /*1d3c0*/  PRMT R210, R85, 0x7610, R210 ;  /* 0x0000761055d27816 */ /* 0x004fe400000000d2 */
[----:B------:R-:W-:Y:S04]  /*1d3d0*/  LOP3.LUT R85, R134, 0xff, RZ, 0xc0, !PT ;  /* 0x000000ff86557812 */ /* 0x000fe800078ec0ff */
[----:B------:R-:W-:Y:S02]  /*1d3e0*/  ISETP.GE.U32.AND P5, PT, R235, R85, PT ;  /* 0x00000055eb00720c */ /* 0x000fe40003fa6070 */
[----:B------:R-:W-:Y:S04]  /*1d3f0*/  PRMT R85, R210, 0x7610, R85 ;  /* 0x00007610d2557816 */ /* 0x000fe80000000055 */
[----:B------:R-:W-:Y:S01]  /*1d400*/  PRMT R72, R85, 0x7610, R72 ;  /* 0x0000761055487816 */ /* 0x000fe20000000048 */
[----:B------:R-:W-:Y:S01]  /*1d410*/  FADD.FTZ R85, R105, R106 ;  /* 0x0000006a69557221 */ /* 0x000fe20000010000 */
[C---:B------:R-:W-:Y:S02]  /*1d420*/  F2FP.BF16.PACK_AB R105, R77.reuse, R105 ;  /* 0x000000694d69723e */ /* 0x040fe400000010ff */
[----:B------:R-:W-:Y:S02]  /*1d430*/  PRMT R211, R72, 0x7610, R211 ;  /* 0x0000761048d37816 */ /* 0x000fe400000000d3 */
[----:B------:R-:W-:Y:S01]  /*1d440*/  LOP3.LUT R72, R112, 0xff, RZ, 0xc0, !PT ;  /* 0x000000ff70487812 */ /* 0x000fe200078ec0ff */
[----:B------:R-:W-:Y:S01]  /*1d450*/  FADD.FTZ R112, R77, R85 ;  /* 0x000000554d707221 */ /* 0x000fe20000010000 */
[----:B------:R-:W-:Y:S01]  /*1d460*/  PRMT R85, R2, 0x5410, R0 ;  /* 0x0000541002557816 */ /* 0x000fe20000000000 */
[----:B------:R-:W-:Y:S01]  /*1d470*/  MUFU.EX2 R77, R221 ;  /* 0x000000dd004d7308 */ /* 0x000fe20000000800 */
[----:B------:R-:W-:Y:S02]  /*1d480*/  PRMT R106, R105, 0x7632, R106 ;  /* 0x00007632696a7816 */ /* 0x000fe4000000006a */
[----:B------:R-:W-:Y:S01]  /*1d490*/  PRMT R146, R72, 0x5410, R146 ;  /* 0x0000541048927816 */ /* 0x000fe20000000092 */
[----:B------:R-:W-:Y:S01]  /*1d4a0*/  HSET2.LE.AND R72, R123, R206, PT ;  /* 0x000000ce7b487233 */ /* 0x000fe20003803000 */
[----:B------:R-:W-:Y:S02]  /*1d4b0*/  PRMT R123, R97, 0x5410, R98 ;  /* 0x00005410617b7816 */ /* 0x000fe40000000062 */
[----:B------:R-:W-:Y:S02]  /*1d4c0*/  @!P6 PRMT R98, R153, 0x5410, RZ ;  /* 0x000054109962e816 */ /* 0x000fe400000000ff */
[----:B------:R-:W-:Y:S01]  /*1d4d0*/  LOP3.LUT R72, R72, R142, RZ, 0xc0, !PT ;  /* 0x0000008e48487212 */ /* 0x000fe200078ec0ff */
[----:B------:R-:W-:Y:S01]  /*1d4e0*/  MUFU.EX2 R153, R216 ;  /* 0x000000d800997308 */ /* 0x000fe20000000800 */
[----:B----4-:R-:W-:Y:S05]  /*1d4f0*/  @!P1 HFMA2.BF16_V2 R203, -RZ.H0_H0, RZ.H0_H0, -R101.H0_H0 ;  /* 0x200000ffffcb9231 */ /* 0x010fea0000340965 */
[----:B------:R-:W-:Y:S01]  /*1d500*/  PRMT R141, R203, 0x7610, R141 ;  /* 0x00007610cb8d7816 */ /* 0x000fe2000000008d */
[----:B---3--:R-:W-:Y:S05]  /*1d510*/  @!P2 HFMA2.BF16_V2 R182, -RZ.H0_H0, RZ.H0_H0, -R100.H0_H0 ;  /* 0x200000ffffb6a231 */ /* 0x008fea0000340964 */
[----:B------:R-:W-:Y:S01]  /*1d520*/  PRMT R131, R182, 0x7610, R131 ;  /* 0x00007610b6837816 */ /* 0x000fe20000000083 */
[----:B------:R1:W-:Y:S04]  /*1d530*/  @!P2 STL.S16 [R1+0x110], R182 ;  /* 0x000110b60100a387 */ /* 0x0003e80000100600 */
[----:B-1----:R1:W5:Y:S04]  /*1d540*/  LDL.LU R182, [R1+0x180] ;  /* 0x0001800001b67983 */ /* 0x0023680000300800 */
[----:B------:R1:W5:Y:S04]  /*1d550*/  LDL.LU R181, [R1+0x17c] ;  /* 0x00017c0001b57983 */ /* 0x0003680000300800 */
[----:B------:R1:W5:Y:S04]  /*1d560*/  LDL.LU R180, [R1+0x178] ;  /* 0x0001780001b47983 */ /* 0x0003680000300800 */
[----:B------:R1:W5:Y:S04]  /*1d570*/  LDL.LU R179, [R1+0x174] ;  /* 0x0001740001b37983 */ /* 0x0003680000300800 */
[----:B------:R2:W-:Y:S01]  /*1d580*/  @!P1 STL.S16 [R1+0x10c], R203 ;  /* 0x00010ccb01009387 */ /* 0x0005e20000100600 */
[----:B------:R-:W-:Y:S03]  /*1d590*/  IADD3 R199, P1, R156, -0x80, RZ ;  /* 0xffffff809cc77810 */ /* 0x000fe60007f3e0ff */
[----:B------:R1:W3:Y:S01]  /*1d5a0*/  LDL.S16 R79, [R1+0x108] ;  /* 0x00010800014f7983 */ /* 0x0002e20000100600 */
[----:B------:R-:W-:Y:S02]  /*1d5b0*/  IADD3.X R198, R157, -0x1, RZ, P1, !PT ;  /* 0xffffffff9dc67810 */ /* 0x000fe40000ffe4ff */
[C---:B------:R-:W-:Y:S01]  /*1d5c0*/  ISETP.GE.U32.AND P1, PT, R235.reuse, R125, PT ;  /* 0x0000007deb00720c */ /* 0x040fe20003f26070 */
[----:B------:R1:W4:Y:S04]  /*1d5d0*/  LDL.S16 R210, [R1+0x104] ;  /* 0x0001040001d27983 */ /* 0x0003280000100600 */
[----:B------:R1:W4:Y:S08]  /*1d5e0*/  LDL.S16 R205, [R1+0x100] ;  /* 0x0001000001cd7983 */ /* 0x0003300000100600 */
[----:B------:R-:W-:Y:S02]  /*1d5f0*/  @!P1 PRMT R2, R220, 0x5410, RZ ;  /* 0x00005410dc029816 */ /* 0x000fe400000000ff */
[----:B------:R-:W-:Y:S01]  /*1d600*/  ISETP.GE.U32.AND P1, PT, R235, R201, PT ;  /* 0x000000c9eb00720c */ /* 0x000fe20003f26070 */
[----:B--2---:R1:W2:Y:S01]  /*1d610*/  LDL.S16 R203, [R1+0xfc] ;  /* 0x0000fc0001cb7983 */ /* 0x0042a20000100600 */
[----:B---3--:R-:W-:Y:S02]  /*1d620*/  @!P0 HFMA2.BF16_V2 R79, -RZ.H0_H0, RZ.H0_H0, -R102.H0_H0 ;  /* 0x200000ffff4f8231 */ /* 0x008fe40000340966 */
[----:B----4-:R-:W-:Y:S03]  /*1d630*/  @!P5 HFMA2.BF16_V2 R210, -RZ.H0_H0, RZ.H0_H0, -R103.H0_H0 ;  /* 0x200000ffffd2d231 */ /* 0x010fe60000340967 */
[----:B------:R-:W-:Y:S01]  /*1d640*/  PRMT R137, R79, 0x7610, R137 ;  /* 0x000076104f897816 */ /* 0x000fe20000000089 */
[----:B------:R3:W-:Y:S01]  /*1d650*/  @!P0 STL.S16 [R1+0x108], R79 ;  /* 0x0001084f01008387 */ /* 0x0007e20000100600 */
[----:B------:R-:W-:Y:S01]  /*1d660*/  ISETP.GE.U32.AND P0, PT, R235, R143, PT ;  /* 0x0000008feb00720c */ /* 0x000fe20003f06070 */
[----:B------:R-:W-:Y:S01]  /*1d670*/  @!P4 HFMA2.BF16_V2 R205, -RZ.H0_H0, RZ.H0_H0, -R104.H0_H0 ;  /* 0x200000ffffcdc231 */ /* 0x000fe20000340968 */
[----:B------:R-:W-:Y:S01]  /*1d680*/  PRMT R171, R210, 0x7610, R171 ;  /* 0x00007610d2ab7816 */ /* 0x000fe200000000ab */
[----:B------:R1:W4:Y:S03]  /*1d690*/  LDL.S16 R86, [R1+0xf8] ;  /* 0x0000f80001567983 */ /* 0x0003260000100600 */
[----:B------:R-:W-:Y:S01]  /*1d6a0*/  PRMT R152, R205, 0x7610, R152 ;  /* 0x00007610cd987816 */ /* 0x000fe20000000098 */
[----:B------:R-:W-:Y:S04]  /*1d6b0*/  @!P5 STL.S16 [R1+0x104], R210 ;  /* 0x000104d20100d387 */ /* 0x000fe80000100600 */
[----:B------:R-:W-:Y:S02]  /*1d6c0*/  @!P4 STL.S16 [R1+0x100], R205 ;  /* 0x000100cd0100c387 */ /* 0x000fe40000100600 */
[----:B------:R-:W-:Y:S01]  /*1d6d0*/  @!P0 PRMT R76, R204, 0x5410, RZ ;  /* 0x00005410cc4c8816 */ /* 0x000fe200000000ff */
[----:B--2---:R-:W-:Y:S01]  /*1d6e0*/  @!P3 HFMA2.BF16_V2 R203, -RZ.H0_H0, RZ.H0_H0, -R105.H0_H0 ;  /* 0x200000ffffcbb231 */ /* 0x004fe20000340969 */
[----:B------:R-:W-:Y:S03]  /*1d6f0*/  ISETP.GE.U32.AND P0, PT, R235, R196, PT ;  /* 0x000000c4eb00720c */ /* 0x000fe60003f06070 */
[----:B------:R2:W-:Y:S01]  /*1d700*/  STG.E.U16 [R164.64], R76 ;  /* 0x0000004ca4007986 */ /* 0x0005e2000c101522 */
[----:B------:R-:W-:Y:S03]  /*1d710*/  PRMT R150, R203, 0x7610, R150 ;  /* 0x00007610cb967816 */ /* 0x000fe60000000096 */
[----:B------:R1:W-:Y:S01]  /*1d720*/  STG.E.U16 [R160.64], R2 ;  /* 0x00000002a0007986 */ /* 0x0003e2000c101522 */
[----:B---3--:R-:W-:Y:S03]  /*1d730*/  SHF.R.U32.HI R79, RZ, 0x18, R134 ;  /* 0x00000018ff4f7819 */ /* 0x008fe60000011686 */
[----:B------:R-:W-:Y:S02]  /*1d740*/  @!P3 STL.S16 [R1+0xfc], R203 ;  /* 0x0000fccb0100b387 */ /* 0x000fe40000100600 */
[----:B------:R-:W-:Y:S02]  /*1d750*/  @!P0 PRMT R0, R211, 0x5410, RZ ;  /* 0x00005410d3008816 */ /* 0x000fe400000000ff */
[C---:B------:R-:W-:Y:S02]  /*1d760*/  ISETP.GE.U32.AND P0, PT, R235.reuse, R124, PT ;  /* 0x0000007ceb00720c */ /* 0x040fe40003f06070 */
[----:B------:R-:W-:Y:S01]  /*1d770*/  ISETP.GE.U32.AND P2, PT, R235, R79, PT ;  /* 0x0000004feb00720c */ /* 0x000fe20003f46070 */
[----:B------:R3:W-:Y:S01]  /*1d780*/  STG.E.U16 [R160.64+0x2], R0 ;  /* 0x00000200a0007986 */ /* 0x0007e2000c101522 */
[----:B------:R-:W-:Y:S01]  /*1d790*/  PRMT R124, R105, 0x5410, R106 ;  /* 0x00005410697c7816 */ /* 0x000fe2000000006a */
[----:B------:R-:W3:Y:S01]  /*1d7a0*/  MUFU.EX2 R79, R222 ;  /* 0x000000de004f7308 */ /* 0x000ee20000000800 */
[----:B------:R-:W-:Y:S02]  /*1d7b0*/  @!P3 PRMT R105, R150, 0x5410, RZ ;  /* 0x000054109669b816 */ /* 0x000fe400000000ff */
[----:B--2---:R-:W-:Y:S05]  /*1d7c0*/  PRMT R76, R73, 0x5410, R3 ;  /* 0x00005410494c7816 */ /* 0x004fea0000000003 */
[----:B------:R-:W-:Y:S02]  /*1d7d0*/  @!P0 PRMT R3, R202, 0x5410, RZ ;  /* 0x00005410ca038816 */ /* 0x000fe400000000ff */
[----:B------:R-:W-:Y:S02]  /*1d7e0*/  ISETP.GE.U32.AND P0, PT, R235, R116, PT ;  /* 0x00000074eb00720c */ /* 0x000fe40003f06070 */
[----:B-1----:R-:W-:Y:S01]  /*1d7f0*/  PRMT R2, R75, 0x5410, R74 ;  /* 0x000054104b027816 */ /* 0x002fe2000000004a */
[----:B------:R1:W-:Y:S01]  /*1d800*/  STG.E.U16 [R156.64+0x12], R3 ;  /* 0x000012039c007986 */ /* 0x0003e2000c101522 */
[----:B------:R-:W-:Y:S02]  /*1d810*/  @!P1 PRMT R73, R209, 0x5410, RZ ;  /* 0x00005410d1499816 */ /* 0x000fe400000000ff */
[----:B------:R-:W-:Y:S02]  /*1d820*/  PRMT R116, R92, 0x5410, R91 ;  /* 0x000054105c747816 */ /* 0x000fe4000000005b */
[----:B------:R-:W-:Y:S01]  /*1d830*/  ISETP.GE.U32.AND P1, PT, R235, R170, PT ;  /* 0x000000aaeb00720c */ /* 0x000fe20003f26070 */
[----:B------:R-:W-:Y:S01]  /*1d840*/  STG.E.U16 [R156.64+0x10], R73 ;  /* 0x000010499c007986 */ /* 0x000fe2000c101522 */
[----:B---3--:R-:W-:Y:S02]  /*1d850*/  F2FP.BF16.PACK_AB R126, R77, R79 ;  /* 0x0000004f4d7e723e */ /* 0x008fe400000010ff */
[----:B------:R-:W-:Y:S02]  /*1d860*/  PRMT R0, R84, 0x5410, R88 ;  /* 0x0000541054007816 */ /* 0x000fe40000000058 */
[----:B------:R-:W-:Y:S02]  /*1d870*/  @!P0 PRMT R74, R236, 0x5410, RZ ;  /* 0x00005410ec4a8816 */ /* 0x000fe400000000ff */
[C---:B------:R-:W-:Y:S02]  /*1d880*/  ISETP.GE.U32.AND P0, PT, R235.reuse, R108, PT ;  /* 0x0000006ceb00720c */ /* 0x040fe40003f06070 */
[----:B------:R-:W2:Y:S01]  /*1d890*/  MUFU.EX2 R108, R219 ;  /* 0x000000db006c7308 */ /* 0x000ea20000000800 */
[----:B------:R3:W-:Y:S02]  /*1d8a0*/  STG.E.U16 [R158.64+0x12], R74 ;  /* 0x0000124a9e007986 */ /* 0x0007e4000c101522 */
[----:B------:R-:W-:Y:S02]  /*1d8b0*/  @!P1 PRMT R75, R200, 0x5410, RZ ;  /* 0x00005410c84b9816 */ /* 0x000fe400000000ff */
[----:B------:R-:W-:Y:S02]  /*1d8c0*/  ISETP.GE.U32.AND P1, PT, R235, R117, PT ;  /* 0x00000075eb00720c */ /* 0x000fe40003f26070 */
[----:B------:R-:W-:Y:S01]  /*1d8d0*/  PRMT R117, R101, 0x5410, R102 ;  /* 0x0000541065757816 */ /* 0x000fe20000000066 */
[----:B------:R2:W-:Y:S03]  /*1d8e0*/  STG.E.U16 [R158.64+0x10], R75 ;  /* 0x0000104b9e007986 */ /* 0x0005e6000c101522 */
[----:B------:R-:W-:Y:S01]  /*1d8f0*/  @!P0 PRMT R88, R241, 0x5410, RZ ;  /* 0x00005410f1588816 */ /* 0x000fe200000000ff */
[----:B-1----:R-:W-:Y:S01]  /*1d900*/  MUFU.EX2 R3, R227 ;  /* 0x000000e300037308 */ /* 0x002fe20000000800 */
[----:B------:R-:W-:Y:S03]  /*1d910*/  ISETP.GE.U32.AND P0, PT, R235, R113, PT ;  /* 0x00000071eb00720c */ /* 0x000fe60003f06070 */
[----:B------:R-:W-:Y:S02]  /*1d920*/  STG.E.U16 [R164.64+0x10], R88 ;  /* 0x00001058a4007986 */ /* 0x000fe4000c101522 */
[----:B------:R-:W-:Y:S02]  /*1d930*/  @!P1 PRMT R84, R237, 0x5410, RZ ;  /* 0x00005410ed549816 */ /* 0x000fe400000000ff */
[----:B------:R-:W-:Y:S02]  /*1d940*/  ISETP.GE.U32.AND P1, PT, R235, R114, PT ;  /* 0x00000072eb00720c */ /* 0x000fe40003f26070 */
[----:B------:R-:W1:Y:S01]  /*1d950*/  MUFU.EX2 R114, R228 ;  /* 0x000000e400727308 */ /* 0x000e620000000800 */
[----:B------:R-:W-:Y:S09]  /*1d960*/  STG.E.U16 [R164.64+0xe], R84 ;  /* 0x00000e54a4007986 */ /* 0x000ff2000c101522 */
[----:B---3--:R-:W-:Y:S10]  /*1d970*/  MUFU.EX2 R74, R226 ;  /* 0x000000e2004a7308 */ /* 0x008ff40000000800 */
[----:B--2---:R-:W-:Y:S01]  /*1d980*/  MUFU.EX2 R75, R217 ;  /* 0x000000d9004b7308 */ /* 0x004fe20000000800 */
[----:B----4-:R-:W-:Y:S05]  /*1d990*/  @!P2 HFMA2.BF16_V2 R86, -RZ.H0_H0, RZ.H0_H0, -R106.H0_H0 ;  /* 0x200000ffff56a231 */ /* 0x010fea000034096a */
[----:B------:R-:W-:Y:S01]  /*1d9a0*/  PRMT R145, R86, 0x7610, R145 ;  /* 0x0000761056917816 */ /* 0x000fe20000000091 */
[----:B------:R2:W-:Y:S03]  /*1d9b0*/  @!P2 STL.S16 [R1+0xf8], R86 ;  /* 0x0000f8560100a387 */ /* 0x0005e60000100600 */
[----:B------:R-:W-:Y:S01]  /*1d9c0*/  @!P2 PRMT R106, R145, 0x5410, RZ ;  /* 0x00005410916aa816 */ /* 0x000fe200000000ff */
[----:B------:R3:W4:Y:S04]  /*1d9d0*/  LDL.S16 R150, [R1+0xc4] ;  /* 0x0000c40001967983 */ /* 0x0007280000100600 */
[----:B------:R3:W3:Y:S04]  /*1d9e0*/  LDL.S16 R145, [R1+0x9c] ;  /* 0x00009c0001917983 */ /* 0x0006e80000100600 */
[----:B------:R3:W3:Y:S01]  /*1d9f0*/  LDL.S16 R143, [R1+0x98] ;  /* 0x00009800018f7983 */ /* 0x0006e20000100600 */
[----:B--2---:R-:W-:Y:S01]  /*1da00*/  FADD.FTZ R86, R79, R119 ;  /* 0x000000774f567221 */ /* 0x004fe20000010000 */
[----:B------:R-:W-:Y:S01]  /*1da10*/  PRMT R119, R93, 0x5410, R94 ;  /* 0x000054105d777816 */ /* 0x000fe2000000005e */
[----:B------:R-:W-:Y:S02]  /*1da20*/  FADD.FTZ R79, R108, R122 ;  /* 0x0000007a6c4f7221 */ /* 0x000fe40000010000 */
[----:B------:R-:W-:Y:S01]  /*1da30*/  FADD.FTZ R113, R77, R86 ;  /* 0x000000564d717221 */ /* 0x000fe20000010000 */
[----:B------:R-:W-:Y:S01]  /*1da40*/  PRMT R86, R89, 0x5410, R90 ;  /* 0x0000541059567816 */ /* 0x000fe2000000005a */
[----:B------:R-:W2:Y:S01]  /*1da50*/  MUFU.EX2 R77, R218 ;  /* 0x000000da004d7308 */ /* 0x000ea20000000800 */
[----:B------:R-:W-:Y:S01]  /*1da60*/  @!P0 PRMT R90, R239, 0x5410, RZ ;  /* 0x00005410ef5a8816 */ /* 0x000fe200000000ff */
[----:B-1----:R-:W-:Y:S01]  /*1da70*/  FADD.FTZ R73, R114, R113 ;  /* 0x0000007172497221 */ /* 0x002fe20000010000 */
[C---:B------:R-:W-:Y:S02]  /*1da80*/  ISETP.GE.U32.AND P0, PT, R235.reuse, R111, PT ;  /* 0x0000006feb00720c */ /* 0x040fe40003f06070 */
[----:B------:R-:W-:Y:S01]  /*1da90*/  @!P1 PRMT R89, R240, 0x5410, RZ ;  /* 0x00005410f0599816 */ /* 0x000fe200000000ff */
[----:B------:R1:W-:Y:S01]  /*1daa0*/  STG.E.U16 [R160.64+0x12], R90 ;  /* 0x0000125aa0007986 */ /* 0x0003e2000c101522 */
[----:B------:R-:W-:Y:S02]  /*1dab0*/  ISETP.GE.U32.AND P1, PT, R235, R115, PT ;  /* 0x00000073eb00720c */ /* 0x000fe40003f26070 */
[----:B------:R-:W-:Y:S01]  /*1dac0*/  F2FP.BF16.PACK_AB R114, R3, R114 ;  /* 0x000000720372723e */ /* 0x000fe200000010ff */
[----:B------:R1:W-:Y:S01]  /*1dad0*/  STG.E.U16 [R160.64+0x10], R89 ;  /* 0x00001059a0007986 */ /* 0x0003e2000c101522 */
[----:B------:R-:W1:Y:S05]  /*1dae0*/  MUFU.EX2 R111, R215 ;  /* 0x000000d7006f7308 */ /* 0x000e6a0000000800 */
[----:B------:R-:W-:Y:S02]  /*1daf0*/  @!P0 PRMT R91, R231, 0x5410, RZ ;  /* 0x00005410e75b8816 */ /* 0x000fe400000000ff */
[C---:B------:R-:W-:Y:S02]  /*1db00*/  ISETP.GE.U32.AND P0, PT, R235.reuse, R110, PT ;  /* 0x0000006eeb00720c */ /* 0x040fe40003f06070 */
[----:B------:R-:W-:Y:S01]  /*1db10*/  @!P1 PRMT R92, R238, 0x5410, RZ ;  /* 0x00005410ee5c9816 */ /* 0x000fe200000000ff */
[----:B------:R-:W-:Y:S01]  /*1db20*/  STG.E.U16 [R156.64+0x22], R91 ;  /* 0x0000225b9c007986 */ /* 0x000fe2000c101522 */
[----:B------:R-:W-:Y:S01]  /*1db30*/  ISETP.GE.U32.AND P1, PT, R235, R118, PT ;  /* 0x00000076eb00720c */ /* 0x000fe20003f26070 */
[----:B------:R-:W-:Y:S01]  /*1db40*/  MUFU.EX2 R110, R213 ;  /* 0x000000d5006e7308 */ /* 0x000fe20000000800 */
[----:B--2---:R-:W-:Y:S01]  /*1db50*/  F2FP.BF16.PACK_AB R108, R77, R108 ;  /* 0x0000006c4d6c723e */ /* 0x004fe200000010ff */
[----:B------:R-:W-:Y:S01]  /*1db60*/  STG.E.U16 [R156.64+0x20], R92 ;  /* 0x0000205c9c007986 */ /* 0x000fe2000c101522 */
[----:B------:R-:W-:Y:S01]  /*1db70*/  PRMT R118, R99, 0x5410, R100 ;  /* 0x0000541063767816 */ /* 0x000fe20000000064 */
[----:B------:R-:W-:Y:S01]  /*1db80*/  FADD.FTZ R122, R77, R79 ;  /* 0x0000004f4d7a7221 */ /* 0x000fe20000010000 */
[----:B------:R-:W-:Y:S03]  /*1db90*/  PRMT R113, R108, 0x7632, R113 ;  /* 0x000076326c717816 */ /* 0x000fe60000000071 */
[----:B------:R-:W-:Y:S02]  /*1dba0*/  @!P0 PRMT R94, R197, 0x5410, RZ ;  /* 0x00005410c55e8816 */ /* 0x000fe400000000ff */
[----:B------:R-:W-:Y:S01]  /*1dbb0*/  ISETP.GE.U32.AND P0, PT, R235, R109, PT ;  /* 0x0000006deb00720c */ /* 0x000fe20003f06070 */
[----:B------:R-:W2:Y:S01]  /*1dbc0*/  MUFU.EX2 R77, R214 ;  /* 0x000000d6004d7308 */ /* 0x000ea20000000800 */
[----:B------:R-:W-:Y:S01]  /*1dbd0*/  @!P1 PRMT R93, R230, 0x5410, RZ ;  /* 0x00005410e65d9816 */ /* 0x000fe200000000ff */
[----:B-1----:R-:W-:Y:S01]  /*1dbe0*/  FADD.FTZ R79, R111, R121 ;  /* 0x000000796f4f7221 */ /* 0x002fe20000010000 */
[----:B------:R-:W-:Y:S01]  /*1dbf0*/  PRMT R121, R95, 0x5410, R96 ;  /* 0x000054105f797816 */ /* 0x000fe20000000060 */
[----:B------:R1:W-:Y:S01]  /*1dc00*/  STG.E.U16 [R158.64+0x22], R94 ;  /* 0x0000225e9e007986 */ /* 0x0003e2000c101522 */
[----:B------:R-:W-:Y:S01]  /*1dc10*/  ISETP.GE.U32.AND P1, PT, R235, R83, PT ;  /* 0x00000053eb00720c */ /* 0x000fe20003f26070 */
[--C-:B------:R-:W-:Y:S01]  /*1dc20*/  HSET2.LE.AND R83, R146, R206.reuse, PT ;  /* 0x000000ce92537233 */ /* 0x100fe20003803000 */
[----:B------:R-:W-:Y:S01]  /*1dc30*/  LOP3.LUT R90, R134, 0xffff, RZ, 0xc0, !PT ;  /* 0x0000ffff865a7812 */ /* 0x000fe200078ec0ff */
[----:B------:R-:W-:Y:S03]  /*1dc40*/  STG.E.U16 [R158.64+0x20], R93 ;  /* 0x0000205d9e007986 */ /* 0x000fe6000c101522 */
[----:B------:R-:W-:Y:S02]  /*1dc50*/  LOP3.LUT R83, R83, R86, RZ, 0xc0, !PT ;  /* 0x0000005653537212 */ /* 0x000fe400078ec0ff */
[----:B------:R-:W-:Y:S02]  /*1dc60*/  @!P0 PRMT R95, R195, 0x5410, RZ ;  /* 0x00005410c35f8816 */ /* 0x000fe400000000ff */
[----:B------:R-:W-:Y:S03]  /*1dc70*/  ISETP.GE.U32.AND P0, PT, R235, R87, PT ;  /* 0x00000057eb00720c */ /* 0x000fe60003f06070 */
[----:B------:R-:W-:Y:S01]  /*1dc80*/  @!P1 PRMT R96, R189, 0x5410, RZ ;  /* 0x00005410bd609816 */ /* 0x000fe200000000ff */
[----:B------:R-:W-:Y:S01]  /*1dc90*/  STG.E.U16 [R164.64+0x1e], R95 ;  /* 0x00001e5fa4007986 */ /* 0x000fe2000c101522 */
[----:B------:R-:W-:Y:S01]  /*1dca0*/  ISETP.GE.U32.AND P1, PT, R235, R107, PT ;  /* 0x0000006beb00720c */ /* 0x000fe20003f26070 */
[----:B------:R-:W-:Y:S01]  /*1dcb0*/  MUFU.EX2 R189, R248 ;  /* 0x000000f800bd7308 */ /* 0x000fe20000000800 */
[----:B------:R-:W-:Y:S01]  /*1dcc0*/  PRMT R107, R126, 0x7632, R107 ;  /* 0x000076327e6b7816 */ /* 0x000fe2000000006b */
[----:B------:R-:W-:Y:S01]  /*1dcd0*/  STG.E.U16 [R164.64+0x20], R96 ;  /* 0x00002060a4007986 */ /* 0x000fe2000c101522 */
[C---:B--2---:R-:W-:Y:S01]  /*1dce0*/  F2FP.BF16.PACK_AB R111, R77.reuse, R111 ;  /* 0x0000006f4d6f723e */ /* 0x044fe200000010ff */
[----:B------:R-:W-:Y:S02]  /*1dcf0*/  FADD.FTZ R115, R77, R79 ;  /* 0x0000004f4d737221 */ /* 0x000fe40000010000 */
[----:B------:R-:W-:Y:S01]  /*1dd00*/  STG.E.U16 [R160.64+0x22], R98 ;  /* 0x00002262a0007986 */ /* 0x000fe2000c101522 */
[----:B------:R-:W-:Y:S01]  /*1dd10*/  @!P0 PRMT R97, R155, 0x5410, RZ ;  /* 0x000054109b618816 */ /* 0x000fe200000000ff */
[----:B------:R-:W-:Y:S01]  /*1dd20*/  FADD.FTZ R79, R110, R112 ;  /* 0x000000706e4f7221 */ /* 0x000fe20000010000 */
[----:B------:R-:W-:Y:S01]  /*1dd30*/  ISETP.GE.U32.AND P0, PT, R235, R80, PT ;  /* 0x00000050eb00720c */ /* 0x000fe20003f06070 */
[----:B------:R-:W-:Y:S01]  /*1dd40*/  FADD.FTZ R80, R74, R122 ;  /* 0x0000007a4a507221 */ /* 0x000fe20000010000 */
[----:B------:R-:W-:Y:S01]  /*1dd50*/  PRMT R122, R103, 0x5410, R104 ;  /* 0x00005410677a7816 */ /* 0x000fe20000000068 */
[----:B------:R-:W-:Y:S01]  /*1dd60*/  STG.E.U16 [R160.64+0x20], R97 ;  /* 0x00002061a0007986 */ /* 0x000fe2000c101522 */
[----:B------:R-:W-:Y:S01]  /*1dd70*/  @!P4 PRMT R104, R152, 0x5410, RZ ;  /* 0x000054109868c816 */ /* 0x000fe200000000ff */
[----:B------:R-:W2:Y:S01]  /*1dd80*/  MUFU.EX2 R77, R212 ;  /* 0x000000d4004d7308 */ /* 0x000ea20000000800 */
[----:B------:R-:W-:Y:S01]  /*1dd90*/  @!P1 PRMT R99, R139, 0x5410, RZ ;  /* 0x000054108b639816 */ /* 0x000fe200000000ff */
[----:B------:R1:W3:Y:S01]  /*1dda0*/  LDL.S16 R152, [R1+0xcc] ;  /* 0x0000cc0001987983 */ /* 0x0002e20000100600 */
[----:B------:R-:W-:Y:S01]  /*1ddb0*/  @!P5 PRMT R103, R171, 0x5410, RZ ;  /* 0x00005410ab67d816 */ /* 0x000fe200000000ff */
[----:B------:R-:W-:Y:S02]  /*1ddc0*/  FADD.FTZ R139, R3, R73 ;  /* 0x00000049038b7221 */ /* 0x000fe40000010000 */
[----:B------:R-:W-:Y:S02]  /*1ddd0*/  STG.E.U16 [R156.64+0x30], R99 ;  /* 0x000030639c007986 */ /* 0x000fe4000c101522 */
[----:B------:R-:W-:Y:S01]  /*1dde0*/  @!P0 PRMT R100, R131, 0x5410, RZ ;  /* 0x0000541083648816 */ /* 0x000fe200000000ff */
[----:B------:R-:W-:Y:S01]  /*1ddf0*/  IMAD.WIDE.U32 R130, R130, -0x326172a9, RZ ;  /* 0xcd9e8d5782827825 */ /* 0x000fe200078e00ff */
[----:B------:R-:W-:Y:S01]  /*1de00*/  ISETP.GE.U32.AND P0, PT, R235, R82, PT ;  /* 0x00000052eb00720c */ /* 0x000fe20003f06070 */
[--C-:B------:R-:W-:Y:S01]  /*1de10*/  HSET2.LE.AND R82, R127, R206.reuse, PT ;  /* 0x000000ce7f527233 */ /* 0x100fe20003803000 */
[----:B------:R-:W-:Y:S01]  /*1de20*/  PRMT R127, R108, 0x5410, R113 ;  /* 0x000054106c7f7816 */ /* 0x000fe20000000071 */
[----:B------:R-:W-:Y:S01]  /*1de30*/  STG.E.U16 [R156.64+0x32], R100 ;  /* 0x000032649c007986 */ /* 0x000fe2000c101522 */
[----:B------:R-:W-:Y:S02]  /*1de40*/  LOP3.LUT R73, R130, 0xff, RZ, 0xc0, !PT ;  /* 0x000000ff82497812 */ /* 0x000fe400078ec0ff */
[--C-:B------:R-:W-:Y:S02]  /*1de50*/  LOP3.LUT R3, R131, UR13, R138.reuse, 0x96, !PT ;  /* 0x0000000d83037c12 */ /* 0x100fe4000f8e968a */
[----:B------:R-:W-:Y:S02]  /*1de60*/  ISETP.GE.U32.AND P1, PT, R235, R73, PT ;  /* 0x00000049eb00720c */ /* 0x000fe40003f26070 */
[----:B------:R-:W-:Y:S02]  /*1de70*/  LOP3.LUT R73, R3, 0xff, RZ, 0xc0, !PT ;  /* 0x000000ff03497812 */ /* 0x000fe400078ec0ff */
[----:B------:R-:W-:Y:S02]  /*1de80*/  SHF.R.U32.HI R125, RZ, 0x18, R3 ;  /* 0x00000018ff7d7819 */ /* 0x000fe40000011603 */
[----:B------:R-:W-:Y:S01]  /*1de90*/  ISETP.GE.U32.AND P6, PT, R235, R73, PT ;  /* 0x00000049eb00720c */ /* 0x000fe20003fc6070 */
[C---:B--2---:R-:W-:Y:S01]  /*1dea0*/  FADD.FTZ R109, R77.reuse, R79 ;  /* 0x0000004f4d6d7221 */ /* 0x044fe20000010000 */
[----:B------:R-:W-:Y:S01]  /*1deb0*/  F2FP.BF16.PACK_AB R110, R77, R110 ;  /* 0x0000006e4d6e723e */ /* 0x000fe200000010ff */
[----:B------:R-:W-:Y:S01]  /*1dec0*/  MUFU.EX2 R79, R223 ;  /* 0x000000df004f7308 */ /* 0x000fe20000000800 */
[----:B------:R-:W-:Y:S02]  /*1ded0*/  LOP3.LUT R82, R82, R0, RZ, 0xc0, !PT ;  /* 0x0000000052527212 */ /* 0x000fe400078ec0ff */
[----:B------:R-:W-:Y:S02]  /*1dee0*/  ISETP.GE.U32.AND P5, PT, R235, R125, PT ;  /* 0x0000007deb00720c */ /* 0x000fe40003fa6070 */
[----:B------:R-:W-:Y:S02]  /*1def0*/  @!P0 PRMT R101, R141, 0x5410, RZ ;  /* 0x000054108d658816 */ /* 0x000fe400000000ff */
[----:B------:R-:W-:Y:S02]  /*1df00*/  LOP3.LUT P0, RZ, R193, 0x800000, RZ, 0xc0, !PT ;  /* 0x00800000c1ff7812 */ /* 0x000fe4000780c0ff */
[----:B------:R-:W-:Y:S01]  /*1df10*/  LOP3.LUT R0, R130, 0xffff, RZ, 0xc0, !PT ;  /* 0x0000ffff82007812 */ /* 0x000fe200078ec0ff */
[----:B------:R-:W2:Y:S01]  /*1df20*/  MUFU.EX2 R73, R225 ;  /* 0x000000e100497308 */ /* 0x000ea20000000800 */
[----:B------:R-:W-:Y:S01]  /*1df30*/  LOP3.LUT R138, R131, UR13, R138, 0x96, !PT ;  /* 0x0000000d838a7c12 */ /* 0x000fe2000f8e968a */
[----:B------:R-:W-:Y:S01]  /*1df40*/  STG.E.U16 [R158.64+0x30], R101 ;  /* 0x000030659e007986 */ /* 0x000fe2000c101522 */
[----:B------:R-:W-:Y:S02]  /*1df50*/  SHF.R.U32.HI R0, RZ, 0x8, R0 ;  /* 0x00000008ff007819 */ /* 0x000fe40000011600 */
[--C-:B------:R-:W-:Y:S02]  /*1df60*/  SHF.R.U32.HI R89, RZ, 0x18, R130.reuse ;  /* 0x00000018ff597819 */ /* 0x100fe40000011682 */
[----:B------:R-:W-:Y:S02]  /*1df70*/  LOP3.LUT R0, R0, 0xffff, RZ, 0xc0, !PT ;  /* 0x0000ffff00007812 */ /* 0x000fe400078ec0ff */
[--C-:B------:R-:W-:Y:S01]  /*1df80*/  SHF.R.U32.HI R88, RZ, 0x10, R130.reuse ;  /* 0x00000010ff587819 */ /* 0x100fe20000011682 */
[----:B------:R-:W1:Y:S01]  /*1df90*/  MUFU.EX2 R77, R224 ;  /* 0x000000e0004d7308 */ /* 0x000e620000000800 */
[----:B------:R-:W-:Y:S01]  /*1dfa0*/  @!P0 PRMT R102, R137, 0x5410, RZ ;  /* 0x0000541089668816 */ /* 0x000fe200000000ff */
[----:B------:R-:W-:Y:S01]  /*1dfb0*/  IMAD.WIDE.U32 R136, R136, -0x326172a9, RZ ;  /* 0xcd9e8d5788887825 */ /* 0x000fe200078e00ff */
[----:B------:R-:W-:Y:S02]  /*1dfc0*/  ISETP.GE.U32.AND P2, PT, R235, R0, PT ;  /* 0x00000000eb00720c */ /* 0x000fe40003f46070 */
[----:B------:R-:W-:Y:S01]  /*1dfd0*/  SHF.R.U32.HI R146, RZ, 0x18, R130 ;  /* 0x00000018ff927819 */ /* 0x000fe20000011682 */
[----:B------:R-:W-:Y:S01]  /*1dfe0*/  STG.E.U16 [R158.64+0x32], R102 ;  /* 0x000032669e007986 */ /* 0x000fe2000c101522 */
[----:B------:R-:W-:Y:S03]  /*1dff0*/  LOP3.LUT P0, RZ, R193, 0x400000, RZ, 0xc0, !PT ;  /* 0x00400000c1ff7812 */ /* 0x000fe6000780c0ff */
[----:B------:R-:W-:Y:S01]  /*1e000*/  STG.E.U16 [R164.64+0x30], R104 ;  /* 0x00003068a4007986 */ /* 0x000fe2000c101522 */
[----:B--2---:R-:W-:Y:S01]  /*1e010*/  F2FP.BF16.PACK_AB R147, R73, R74 ;  /* 0x0000004a4993723e */ /* 0x004fe200000010ff */
[----:B------:R-:W-:Y:S01]  /*1e020*/  FADD.FTZ R74, R79, R115 ;  /* 0x000000734f4a7221 */ /* 0x000fe20000010000 */
[----:B------:R-:W-:Y:S01]  /*1e030*/  LOP3.LUT R115, R133, UR14, R190, 0x96, !PT ;  /* 0x0000000e85737c12 */ /* 0x000fe2000f8e96be */
[----:B------:R-:W-:Y:S01]  /*1e040*/  FADD.FTZ R142, R73, R80 ;  /* 0x00000050498e7221 */ /* 0x000fe20000010000 */
[----:B-1----:R-:W-:Y:S01]  /*1e050*/  PRMT R94, R147, 0x7610, R94 ;  /* 0x00007610935e7816 */ /* 0x002fe2000000005e */
[--C-:B------:R-:W-:Y:S01]  /*1e060*/  HSET2.LE.AND R80, R128, R206.reuse, PT ;  /* 0x000000ce80507233 */ /* 0x100fe20003803000 */
[----:B------:R-:W-:Y:S01]  /*1e070*/  STG.E.U16 [R164.64+0x2e], R103 ;  /* 0x00002e67a4007986 */ /* 0x000fe2000c101522 */
[----:B------:R-:W-:Y:S01]  /*1e080*/  FADD.FTZ R73, R153, R109 ;  /* 0x0000006d99497221 */ /* 0x000fe20000010000 */
[----:B------:R-:W-:Y:S01]  /*1e090*/  F2FP.BF16.PACK_AB R153, R75, R153 ;  /* 0x000000994b99723e */ /* 0x000fe200000010ff */
[----:B------:R-:W-:Y:S01]  /*1e0a0*/  MUFU.EX2 R190, R247 ;  /* 0x000000f700be7308 */ /* 0x000fe20000000800 */
[C---:B------:R-:W-:Y:S01]  /*1e0b0*/  F2FP.BF16.PACK_AB R149, R77.reuse, R79 ;  /* 0x0000004f4d95723e */ /* 0x040fe200000010ff */
[----:B------:R-:W-:Y:S01]  /*1e0c0*/  FADD.FTZ R195, R77, R74 ;  /* 0x0000004a4dc37221 */ /* 0x000fe20000010000 */
[----:B------:R-:W-:Y:S01]  /*1e0d0*/  LOP3.LUT R80, R80, R78, RZ, 0xc0, !PT ;  /* 0x0000004e50507212 */ /* 0x000fe200078ec0ff */
[--C-:B------:R-:W-:Y:S01]  /*1e0e0*/  HSET2.LE.AND R74, R140, R206.reuse, PT ;  /* 0x000000ce8c4a7233 */ /* 0x100fe20003803000 */
[--C-:B------:R-:W-:Y:S01]  /*1e0f0*/  LOP3.LUT R109, R137, UR13, R120.reuse, 0x96, !PT ;  /* 0x0000000d896d7c12 */ /* 0x100fe2000f8e9678 */
[----:B------:R-:W-:Y:S01]  /*1e100*/  STG.E.U16 [R160.64+0x30], R105 ;  /* 0x00003069a0007986 */ /* 0x000fe2000c101522 */
[----:B------:R-:W-:Y:S01]  /*1e110*/  LOP3.LUT R140, R132, 0xff, RZ, 0xc0, !PT ;  /* 0x000000ff848c7812 */ /* 0x000fe200078ec0ff */
[----:B------:R-:W-:Y:S01]  /*1e120*/  FADD.FTZ R155, R75, R73 ;  /* 0x000000494b9b7221 */ /* 0x000fe20000010000 */
[----:B------:R-:W-:Y:S01]  /*1e130*/  LOP3.LUT R74, R74, R76, RZ, 0xc0, !PT ;  /* 0x0000004c4a4a7212 */ /* 0x000fe200078ec0ff */
[----:B------:R-:W-:Y:S01]  /*1e140*/  STG.E.U16 [R160.64+0x32], R106 ;  /* 0x0000326aa0007986 */ /* 0x000fe2000c101522 */
[----:B------:R-:W-:Y:S01]  /*1e150*/  SHF.R.U32.HI R73, RZ, 0x10, R3 ;  /* 0x00000010ff497819 */ /* 0x000fe20000011603 */
[--C-:B------:R-:W-:Y:S01]  /*1e160*/  HSET2.LE.AND R75, R144, R206.reuse, PT ;  /* 0x000000ce904b7233 */ /* 0x100fe20003803000 */
[----:B------:R-:W-:Y:S01]  /*1e170*/  LOP3.LUT R3, R3, 0xffff, RZ, 0xc0, !PT ;  /* 0x0000ffff03037812 */ /* 0x000fe200078ec0ff */
[----:B------:R-:W1:Y:S01]  /*1e180*/  LDSM.16.MT88.4 R76, [R173+0x6000] ;  /* 0x00600000ad4c783b */ /* 0x000e620000004200 */
[----:B------:R-:W-:Y:S01]  /*1e190*/  LOP3.LUT R112, R73, 0xff, RZ, 0xc0, !PT ;  /* 0x000000ff49707812 */ /* 0x000fe200078ec0ff */
[--C-:B------:R-:W-:Y:S01]  /*1e1a0*/  HSET2.LE.AND R73, R148, R206.reuse, PT ;  /* 0x000000ce94497233 */ /* 0x100fe20003803000 */
[----:B------:R-:W-:Y:S02]  /*1e1b0*/  SHF.R.U32.HI R3, RZ, 0x8, R3 ;  /* 0x00000008ff037819 */ /* 0x000fe40000011603 */
[----:B------:R-:W-:Y:S02]  /*1e1c0*/  LOP3.LUT R75, R75, R2, RZ, 0xc0, !PT ;  /* 0x000000024b4b7212 */ /* 0x000fe400078ec0ff */
[----:B------:R-:W-:Y:S02]  /*1e1d0*/  LOP3.LUT R3, R3, 0xffff, RZ, 0xc0, !PT ;  /* 0x0000ffff03037812 */ /* 0x000fe400078ec0ff */
[----:B------:R-:W-:Y:S01]  /*1e1e0*/  LOP3.LUT R73, R73, R81, RZ, 0xc0, !PT ;  /* 0x0000005149497212 */ /* 0x000fe200078ec0ff */
[----:B------:R-:W-:Y:S01]  /*1e1f0*/  HSET2.LE.AND R81, R129, R206, PT ;  /* 0x000000ce81517233 */ /* 0x000fe20003803000 */
[----:B------:R-:W-:Y:S02]  /*1e200*/  ISETP.GE.U32.AND P4, PT, R235, R3, PT ;  /* 0x00000003eb00720c */ /* 0x000fe40003f86070 */
[----:B------:R-:W-:Y:S02]  /*1e210*/  PRMT R3, R126, 0x7610, R3 ;  /* 0x000076107e037816 */ /* 0x000fe40000000003 */
[----:B------:R-:W-:Y:S02]  /*1e220*/  LOP3.LUT R81, R81, R85, RZ, 0xc0, !PT ;  /* 0x0000005551517212 */ /* 0x000fe400078ec0ff */
[----:B------:R-:W-:Y:S01]  /*1e230*/  PRMT R128, R3, 0x5410, R107 ;  /* 0x0000541003807816 */ /* 0x000fe2000000006b */
[----:B------:R-:W2:Y:S01]  /*1e240*/  LDSM.16.MT88.4 R84, [R176+0x6000] ;  /* 0x00600000b054783b */ /* 0x000ea20000004200 */
[--C-:B------:R-:W-:Y:S02]  /*1e250*/  SHF.R.U32.HI R0, RZ, 0x10, R109.reuse ;  /* 0x00000010ff007819 */ /* 0x100fe4000001166d */
[----:B------:R-:W-:Y:S02]  /*1e260*/  LOP3.LUT R141, R109, 0xff, RZ, 0xc0, !PT ;  /* 0x000000ff6d8d7812 */ /* 0x000fe400078ec0ff */
[----:B------:R-:W-:Y:S02]  /*1e270*/  LOP3.LUT R0, R0, 0xff, RZ, 0xc0, !PT ;  /* 0x000000ff00007812 */ /* 0x000fe400078ec0ff */
[----:B------:R-:W-:Y:S02]  /*1e280*/  LOP3.LUT R129, R137, UR13, R120, 0x96, !PT ;  /* 0x0000000d89817c12 */ /* 0x000fe4000f8e9678 */
[----:B------:R-:W-:Y:S02]  /*1e290*/  ISETP.GE.U32.AND P3, PT, R235, R0, PT ;  /* 0x00000000eb00720c */ /* 0x000fe40003f66070 */
[----:B------:R-:W-:Y:S02]  /*1e2a0*/  LOP3.LUT R0, R109, 0xffff, RZ, 0xc0, !PT ;  /* 0x0000ffff6d007812 */ /* 0x000fe400078ec0ff */
[----:B------:R-:W-:Y:S02]  /*1e2b0*/  SHF.R.U32.HI R109, RZ, 0x18, R109 ;  /* 0x00000018ff6d7819 */ /* 0x000fe4000001166d */
[----:B------:R-:W-:Y:S02]  /*1e2c0*/  SHF.R.U32.HI R0, RZ, 0x8, R0 ;  /* 0x00000008ff007819 */ /* 0x000fe40000011600 */
[----:B------:R-:W-:Y:S02]  /*1e2d0*/  PRMT R120, R114, 0x7632, R120 ;  /* 0x0000763272787816 */ /* 0x000fe40000000078 */
[----:B------:R-:W-:Y:S02]  /*1e2e0*/  LOP3.LUT R0, R0, 0xffff, RZ, 0xc0, !PT ;  /* 0x0000ffff00007812 */ /* 0x000fe400078ec0ff */
[----:B------:R-:W-:Y:S01]  /*1e2f0*/  LOP3.LUT R144, R130, 0xff, RZ, 0xc0, !PT ;  /* 0x000000ff82907812 */ /* 0x000fe200078ec0ff */
[-C--:B-1----:R-:W-:Y:S01]  /*1e300*/  HMMA.16816.F32.BF16 R4, R72, R76.reuse, R4 ;  /* 0x0000004c4804723c */ /* 0x082fe20000041804 */
[----:B------:R-:W-:Y:S07]  /*1e310*/  PRMT R154, R153, 0x7632, R154 ;  /* 0x00007632999a7816 */ /* 0x000fee000000009a */
[C---:B------:R-:W-:Y:S08]  /*1e320*/  HMMA.16816.F32.BF16 R8, R80.reuse, R76, R8 ;  /* 0x0000004c5008723c */ /* 0x040ff00000041808 */
[-C--:B------:R-:W-:Y:S08]  /*1e330*/  HMMA.16816.F32.BF16 R12, R80, R78.reuse, R12 ;  /* 0x0000004e500c723c */ /* 0x080ff0000004180c */
[C---:B------:R-:W-:Y:S08]  /*1e340*/  HMMA.16816.F32.BF16 R16, R72.reuse, R78, R16 ;  /* 0x0000004e4810723c */ /* 0x040ff00000041810 */
[-C--:B--2---:R-:W-:Y:S08]  /*1e350*/  HMMA.16816.F32.BF16 R20, R72, R84.reuse, R20 ;  /* 0x000000544814723c */ /* 0x084ff00000041814 */
[C---:B------:R-:W-:Y:S08]  /*1e360*/  HMMA.16816.F32.BF16 R24, R80.reuse, R84, R24 ;  /* 0x000000545018723c */ /* 0x040ff00000041818 */
[-C--:B------:R-:W-:Y:S08]  /*1e370*/  HMMA.16816.F32.BF16 R28, R80, R86.reuse, R28 ;  /* 0x00000056501c723c */ /* 0x080ff0000004181c */
[C---:B------:R-:W-:Y:S01]  /*1e380*/  HMMA.16816.F32.BF16 R32, R72.reuse, R86, R32 ;  /* 0x000000564820723c */ /* 0x040fe20000041820 */
[----:B----4-:R-:W-:Y:S05]  /*1e390*/  @!P4 HFMA2.BF16_V2 R150, -RZ.H0_H0, RZ.H0_H0, -R107.H0_H0 ;  /* 0x200000ffff96c231 */ /* 0x010fea000034096b */
[----:B------:R-:W-:Y:S01]  /*1e3a0*/  PRMT R2, R150, 0x7610, R2 ;  /* 0x0000761096027816 */ /* 0x000fe20000000002 */
[----:B---3--:R-:W-:Y:S05]  /*1e3b0*/  @!P5 HFMA2.BF16_V2 R143, -RZ.H0_H0, RZ.H0_H0, -R113.H0_H0 ;  /* 0x200000ffff8fd231 */ /* 0x008fea0000340971 */
[----:B------:R-:W-:Y:S02]  /*1e3c0*/  @!P4 PRMT R107, R2, 0x5410, RZ ;  /* 0x00005410026bc816 */ /* 0x000fe400000000ff */
[----:B------:R-:W-:Y:S01]  /*1e3d0*/  MUFU.EX2 R2, R233 ;  /* 0x000000e900027308 */ /* 0x000fe20000000800 */
[----:B------:R-:W-:Y:S02]  /*1e3e0*/  PRMT R76, R143, 0x7610, R76 ;  /* 0x000076108f4c7816 */ /* 0x000fe4000000004c */
[----:B------:R-:W-:Y:S02]  /*1e3f0*/  STG.E.U16 [R156.64+0x42], R107 ;  /* 0x0000426b9c007986 */ /* 0x000fe4000c101522 */
[----:B------:R-:W-:Y:S01]  /*1e400*/  @!P5 PRMT R113, R76, 0x5410, RZ ;  /* 0x000054104c71d816 */ /* 0x000fe200000000ff */
[----:B------:R-:W-:Y:S05]  /*1e410*/  @!P6 HFMA2.BF16_V2 R152, -RZ.H0_H0, RZ.H0_H0, -R3.H0_H0 ;  /* 0x200000ffff98e231 */ /* 0x000fea0000340903 */
[----:B------:R-:W-:Y:S01]  /*1e420*/  PRMT R126, R152, 0x7610, R126 ;  /* 0x00007610987e7816 */ /* 0x000fe2000000007e */
[----:B------:R1:W-:Y:S03]  /*1e430*/  @!P6 STL.S16 [R1+0xcc], R152 ;  /* 0x0000cc980100e387 */ /* 0x0003e60000100600 */
[----:B------:R-:W-:Y:S01]  /*1e440*/  @!P6 PRMT R3, R126, 0x5410, RZ ;  /* 0x000054107e03e816 */ /* 0x000fe200000000ff */
[----:B------:R2:W-:Y:S01]  /*1e450*/  @!P4 STL.S16 [R1+0xc4], R150 ;  /* 0x0000c4960100c387 */ /* 0x0005e20000100600 */
[C---:B------:R-:W-:Y:S02]  /*1e460*/  ISETP.GE.U32.AND P6, PT, R235.reuse, R112, PT ;  /* 0x00000070eb00720c */ /* 0x040fe40003fc6070 */
[----:B------:R-:W-:Y:S01]  /*1e470*/  ISETP.GE.U32.AND P4, PT, R235, R109, PT ;  /* 0x0000006deb00720c */ /* 0x000fe20003f86070 */
[----:B------:R-:W-:Y:S01]  /*1e480*/  STG.E.U16 [R156.64+0x40], R3 ;  /* 0x000040039c007986 */ /* 0x000fe2000c101522 */
[C---:B------:R-:W-:Y:S02]  /*1e490*/  PRMT R109, R111.reuse, 0x7632, R109 ;  /* 0x000076326f6d7816 */ /* 0x040fe4000000006d */
[----:B------:R-:W-:Y:S01]  /*1e4a0*/  PRMT R112, R110, 0x7632, R112 ;  /* 0x000076326e707816 */ /* 0x000fe20000000070 */
[----:B------:R-:W-:Y:S01]  /*1e4b0*/  STG.E.U16 [R158.64+0x42], R113 ;  /* 0x000042719e007986 */ /* 0x000fe2000c101522 */
[----:B------:R-:W-:Y:S05]  /*1e4c0*/  PRMT R125, R111, 0x5410, R109 ;  /* 0x000054106f7d7816 */ /* 0x000fea000000006d */
[----:B------:R-:W-:Y:S05]  /*1e4d0*/  @!P6 HFMA2.BF16_V2 R145, -RZ.H0_H0, RZ.H0_H0, -R108.H0_H0 ;  /* 0x200000ffff91e231 */ /* 0x000fea000034096c */
[----:B------:R-:W-:Y:S01]  /*1e4e0*/  PRMT R77, R145, 0x7610, R77 ;  /* 0x00007610914d7816 */ /* 0x000fe2000000004d */
[----:B------:R3:W-:Y:S01]  /*1e4f0*/  @!P6 STL.S16 [R1+0x9c], R145 ;  /* 0x00009c910100e387 */ /* 0x0007e20000100600 */
[----:B-1----:R-:W1:Y:S02]  /*1e500*/  MUFU.EX2 R152, R229 ;  /* 0x000000e500987308 */ /* 0x002e640000000800 */
[----:B------:R-:W-:Y:S01]  /*1e510*/  @!P6 PRMT R108, R77, 0x5410, RZ ;  /* 0x000054104d6ce816 */ /* 0x000fe200000000ff */
[----:B------:R3:W-:Y:S01]  /*1e520*/  @!P5 STL.S16 [R1+0x98], R143 ;  /* 0x0000988f0100d387 */ /* 0x0007e20000100600 */
[C---:B------:R-:W-:Y:S02]  /*1e530*/  ISETP.GE.U32.AND P6, PT, R235.reuse, R141, PT ;  /* 0x0000008deb00720c */ /* 0x040fe40003fc6070 */
[----:B------:R-:W-:Y:S01]  /*1e540*/  ISETP.GE.U32.AND P5, PT, R235, R0, PT ;  /* 0x00000000eb00720c */ /* 0x000fe20003fa6070 */
[----:B------:R3:W4:Y:S01]  /*1e550*/  LDL.S16 R78, [R1+0x8c] ;  /* 0x00008c00014e7983 */ /* 0x0007220000100600 */
[----:B------:R-:W-:Y:S02]  /*1e560*/  LOP3.LUT R0, R135, UR14, R194, 0x96, !PT ;  /* 0x0000000e87007c12 */ /* 0x000fe4000f8e96c2 */
[----:B--2---:R-:W2:Y:S01]  /*1e570*/  MUFU.EX2 R150, R232 ;  /* 0x000000e800967308 */ /* 0x004ea20000000800 */
[----:B------:R2:W4:Y:S04]  /*1e580*/  LDL.S16 R77, [R1+0x88] ;  /* 0x00008800014d7983 */ /* 0x0005280000100600 */
[----:B------:R4:W4:Y:S04]  /*1e590*/  LDL.S16 R126, [R1+0x90] ;  /* 0x00009000017e7983 */ /* 0x0009280000100600 */
[----:B------:R4:W4:Y:S04]  /*1e5a0*/  LDL.S16 R171, [R1+0x7c] ;  /* 0x00007c0001ab7983 */ /* 0x0009280000100600 */
[----:B------:R4:W4:Y:S01]  /*1e5b0*/  LDL.S16 R170, [R1+0x84] ;  /* 0x0000840001aa7983 */ /* 0x0009220000100600 */
[----:B---3--:R-:W-:Y:S01]  /*1e5c0*/  SHF.R.U32.HI R145, RZ, 0x10, R130 ;  /* 0x00000010ff917819 */ /* 0x008fe20000011682 */
[----:B-1----:R-:W-:Y:S01]  /*1e5d0*/  FADD.FTZ R76, R152, R139 ;  /* 0x0000008b984c7221 */ /* 0x002fe20000010000 */
[----:B------:R-:W-:Y:S01]  /*1e5e0*/  F2FP.BF16.PACK_AB R152, R2, R152 ;  /* 0x000000980298723e */ /* 0x000fe200000010ff */
[----:B------:R-:W-:Y:S01]  /*1e5f0*/  STG.E.U16 [R158.64+0x40], R108 ;  /* 0x0000406c9e007986 */ /* 0x000fe2000c101522 */
[----:B------:R-:W-:Y:S01]  /*1e600*/  LOP3.LUT R143, R130, 0xffff, RZ, 0xc0, !PT ;  /* 0x0000ffff828f7812 */ /* 0x000fe200078ec0ff */
[----:B------:R-:W-:Y:S01]  /*1e610*/  FADD.FTZ R197, R2, R76 ;  /* 0x0000004c02c57221 */ /* 0x000fe20000010000 */
[----:B------:R-:W-:Y:S01]  /*1e620*/  LOP3.LUT R131, R132, 0xffff, RZ, 0xc0, !PT ;  /* 0x0000ffff84837812 */ /* 0x000fe200078ec0ff */
[----:B------:R-:W1:Y:S01]  /*1e630*/  MUFU.EX2 R2, R234 ;  /* 0x000000ea00027308 */ /* 0x000e620000000800 */
[----:B------:R-:W-:Y:S02]  /*1e640*/  SHF.R.U32.HI R133, RZ, 0x10, R132 ;  /* 0x00000010ff857819 */ /* 0x000fe40000011684 */
[----:B------:R-:W-:Y:S01]  /*1e650*/  SHF.R.U32.HI R130, RZ, 0x10, R134 ;  /* 0x00000010ff827819 */ /* 0x000fe20000011686 */
[----:B--2---:R-:W-:Y:S01]  /*1e660*/  FADD.FTZ R84, R150, R142 ;  /* 0x0000008e96547221 */ /* 0x004fe20000010000 */
[----:B------:R-:W-:Y:S02]  /*1e670*/  SHF.R.U32.HI R139, RZ, 0x18, R132 ;  /* 0x00000018ff8b7819 */ /* 0x000fe40000011684 */
[----:B------:R-:W-:Y:S02]  /*1e680*/  LOP3.LUT R132, R134, 0xff, RZ, 0xc0, !PT ;  /* 0x000000ff86847812 */ /* 0x000fe400078ec0ff */
[----:B------:R-:W-:Y:S02]  /*1e690*/  SHF.R.U32.HI R134, RZ, 0x18, R134 ;  /* 0x00000018ff867819 */ /* 0x000fe40000011686 */
[----:B------:R-:W-:Y:S02]  /*1e6a0*/  PRMT R151, R152, 0x7632, R151 ;  /* 0x0000763298977816 */ /* 0x000fe40000000097 */
[C---:B-1----:R-:W-:Y:S01]  /*1e6b0*/  F2FP.BF16.PACK_AB R150, R2.reuse, R150 ;  /* 0x000000960296723e */ /* 0x042fe200000010ff */
[--C-:B------:R-:W-:Y:S01]  /*1e6c0*/  FADD.FTZ R196, R2, R84.reuse ;  /* 0x0000005402c47221 */ /* 0x100fe20000010000 */
[----:B------:R-:W-:Y:S02]  /*1e6d0*/  LOP3.LUT R2, R136, 0xff, RZ, 0xc0, !PT ;  /* 0x000000ff88027812 */ /* 0x000fe400078ec0ff */
[----:B------:R-:W-:Y:S01]  /*1e6e0*/  PRMT R99, R150, 0x7632, R99 ;  /* 0x0000763296637816 */ /* 0x000fe20000000063 */
[----:B----4-:R-:W-:Y:S02]  /*1e6f0*/  @!P6 HFMA2.BF16_V2 R78, -RZ.H0_H0, RZ.H0_H0, -R111.H0_H0 ;  /* 0x200000ffff4ee231 */ /* 0x010fe4000034096f */
[----:B------:R-:W-:Y:S03]  /*1e700*/  @!P5 HFMA2.BF16_V2 R77, -RZ.H0_H0, RZ.H0_H0, -R109.H0_H0 ;  /* 0x200000ffff4dd231 */ /* 0x000fe6000034096d */
[----:B------:R-:W-:Y:S01]  /*1e710*/  PRMT R141, R78, 0x7610, R141 ;  /* 0x000076104e8d7816 */ /* 0x000fe2000000008d */
[----:B------:R-:W-:Y:S01]  /*1e720*/  @!P6 STL.S16 [R1+0x8c], R78 ;  /* 0x00008c4e0100e387 */ /* 0x000fe20000100600 */
[----:B------:R-:W-:Y:S02]  /*1e730*/  @!P3 HFMA2.BF16_V2 R126, -RZ.H0_H0, RZ.H0_H0, -R110.H0_H0 ;  /* 0x200000ffff7eb231 */ /* 0x000fe4000034096e */
[----:B------:R-:W-:Y:S01]  /*1e740*/  @!P6 PRMT R111, R141, 0x5410, RZ ;  /* 0x000054108d6fe816 */ /* 0x000fe200000000ff */
[----:B------:R-:W-:Y:S01]  /*1e750*/  @!P5 STL.S16 [R1+0x88], R77 ;  /* 0x0000884d0100d387 */ /* 0x000fe20000100600 */
[----:B------:R-:W-:Y:S01]  /*1e760*/  PRMT R135, R77, 0x7610, R135 ;  /* 0x000076104d877816 */ /* 0x000fe20000000087 */
[----:B------:R-:W-:Y:S01]  /*1e770*/  @!P4 HFMA2.BF16_V2 R171, -RZ.H0_H0, RZ.H0_H0, -R112.H0_H0 ;  /* 0x200000ffffabc231 */ /* 0x000fe20000340970 */
[----:B------:R-:W-:Y:S01]  /*1e780*/  ISETP.GE.U32.AND P6, PT, R235, R89, PT ;  /* 0x00000059eb00720c */ /* 0x000fe20003fc6070 */
[----:B------:R1:W2:Y:S01]  /*1e790*/  LDL.S16 R92, [R1+0x70] ;  /* 0x00007000015c7983 */ /* 0x0002a20000100600 */
[----:B------:R-:W-:Y:S01]  /*1e7a0*/  @!P5 PRMT R109, R135, 0x5410, RZ ;  /* 0x00005410876dd816 */ /* 0x000fe200000000ff */
[----:B------:R-:W-:Y:S01]  /*1e7b0*/  @!P1 HFMA2.BF16_V2 R170, -RZ.H0_H0, RZ.H0_H0, -R114.H0_H0 ;  /* 0x200000ffffaa9231 */ /* 0x000fe20000340972 */
[----:B------:R-:W-:Y:S01]  /*1e7c0*/  LOP3.LUT R89, R133, 0xff, RZ, 0xc0, !PT ;  /* 0x000000ff85597812 */ /* 0x000fe200078ec0ff */
[----:B------:R3:W-:Y:S01]  /*1e7d0*/  @!P3 STL.S16 [R1+0x90], R126 ;  /* 0x0000907e0100b387 */ /* 0x0007e20000100600 */
[----:B------:R-:W-:Y:S02]  /*1e7e0*/  PRMT R84, R126, 0x7610, R84 ;  /* 0x000076107e547816 */ /* 0x000fe40000000054 */
[----:B------:R-:W-:Y:S01]  /*1e7f0*/  ISETP.GE.U32.AND P5, PT, R235, R2, PT ;  /* 0x00000002eb00720c */ /* 0x000fe20003fa6070 */
[----:B------:R4:W-:Y:S01]  /*1e800*/  @!P4 STL.S16 [R1+0x7c], R171 ;  /* 0x00007cab0100c387 */ /* 0x0009e20000100600 */
[----:B------:R-:W-:Y:S02]  /*1e810*/  LOP3.LUT R2, R88, 0xff, RZ, 0xc0, !PT ;  /* 0x000000ff58027812 */ /* 0x000fe400078ec0ff */
[----:B------:R-:W-:Y:S01]  /*1e820*/  PRMT R86, R171, 0x7610, R86 ;  /* 0x00007610ab567816 */ /* 0x000fe20000000056 */
[----:B------:R1:W-:Y:S01]  /*1e830*/  @!P1 STL.S16 [R1+0x84], R170 ;  /* 0x000084aa01009387 */ /* 0x0003e20000100600 */
[----:B------:R-:W-:Y:S02]  /*1e840*/  PRMT R85, R170, 0x7610, R85 ;  /* 0x00007610aa557816 */ /* 0x000fe40000000055 */
[----:B------:R-:W-:Y:S01]  /*1e850*/  SHF.R.U32.HI R88, RZ, 0x8, R90 ;  /* 0x00000008ff587819 */ /* 0x000fe2000001165a */
[----:B------:R1:W2:Y:S03]  /*1e860*/  LDL.S16 R141, [R1+0x80] ;  /* 0x00008000018d7983 */ /* 0x0002a60000100600 */
[----:B------:R-:W-:Y:S01]  /*1e870*/  PRMT R132, R132, 0x5410, R88 ;  /* 0x0000541084847816 */ /* 0x000fe20000000058 */
[----:B------:R-:W1:Y:S01]  /*1e880*/  LDSM.16.MT88.4 R76, [R174+0x6000] ;  /* 0x00600000ae4c783b */ /* 0x000e620000004200 */
[----:B------:R-:W-:Y:S07]  /*1e890*/  LOP3.LUT R88, R115, 0xff, RZ, 0xc0, !PT ;  /* 0x000000ff73587812 */ /* 0x000fee00078ec0ff */
[----:B------:R-:W-:Y:S01]  /*1e8a0*/  STG.E.U16 [R164.64+0x3e], R111 ;  /* 0x00003e6fa4007986 */ /* 0x000fe2000c101522 */
[----:B---3--:R-:W-:Y:S02]  /*1e8b0*/  PRMT R126, R110, 0x5410, R112 ;  /* 0x000054106e7e7816 */ /* 0x008fe40000000070 */
[----:B------:R-:W-:Y:S01]  /*1e8c0*/  @!P3 PRMT R110, R84, 0x5410, RZ ;  /* 0x00005410546eb816 */ /* 0x000fe200000000ff */
[----:B------:R-:W-:Y:S01]  /*1e8d0*/  STG.E.U16 [R164.64+0x40], R109 ;  /* 0x0000406da4007986 */ /* 0x000fe2000c101522 */
[--C-:B------:R-:W-:Y:S01]  /*1e8e0*/  SHF.R.U32.HI R84, RZ, 0x10, R136.reuse ;  /* 0x00000010ff547819 */ /* 0x100fe20000011688 */
[----:B----4-:R-:W3:Y:S01]  /*1e8f0*/  MUFU.EX2 R171, R250 ;  /* 0x000000fa00ab7308 */ /* 0x010ee20000000800 */
[C---:B------:R-:W-:Y:S01]  /*1e900*/  ISETP.GE.U32.AND P3, PT, R235.reuse, R2, PT ;  /* 0x00000002eb00720c */ /* 0x040fe20003f66070 */
[----:B------:R-:W-:Y:S01]  /*1e910*/  STG.E.U16 [R160.64+0x40], R110 ;  /* 0x0000406ea0007986 */ /* 0x000fe2000c101522 */
[----:B------:R-:W-:Y:S02]  /*1e920*/  SHF.R.U32.HI R2, RZ, 0x18, R136 ;  /* 0x00000018ff027819 */ /* 0x000fe40000011688 */
[----:B------:R-:W-:Y:S02]  /*1e930*/  LOP3.LUT R84, R84, 0xff, RZ, 0xc0, !PT ;  /* 0x000000ff54547812 */ /* 0x000fe400078ec0ff */
[----:B------:R-:W-:Y:S02]  /*1e940*/  @!P4 PRMT R112, R86, 0x5410, RZ ;  /* 0x000054105670c816 */ /* 0x000fe400000000ff */
[----:B------:R-:W-:Y:S01]  /*1e950*/  ISETP.GE.U32.AND P4, PT, R235, R2, PT ;  /* 0x00000002eb00720c */ /* 0x000fe20003f86070 */
[----:B-1----:R-:W1:Y:S01]  /*1e960*/  MUFU.EX2 R170, R249 ;  /* 0x000000f900aa7308 */ /* 0x002e620000000800 */
[----:B------:R-:W-:Y:S01]  /*1e970*/  PRMT R2, R114, 0x5410, R120 ;  /* 0x0000541072027816 */ /* 0x000fe20000000078 */
[----:B------:R-:W-:Y:S01]  /*1e980*/  STG.E.U16 [R160.64+0x42], R112 ;  /* 0x00004270a0007986 */ /* 0x000fe2000c101522 */
[----:B------:R-:W-:Y:S02]  /*1e990*/  @!P1 PRMT R114, R85, 0x5410, RZ ;  /* 0x0000541055729816 */ /* 0x000fe400000000ff */
[----:B------:R-:W-:Y:S02]  /*1e9a0*/  ISETP.GE.U32.AND P1, PT, R235, R84, PT ;  /* 0x00000054eb00720c */ /* 0x000fe40003f26070 */
[----:B------:R-:W4:Y:S01]  /*1e9b0*/  LDSM.16.MT88.4 R84, [R175+0x6000] ;  /* 0x00600000af54783b */ /* 0x000f220000004200 */
[----:B---3--:R-:W-:Y:S07]  /*1e9c0*/  F2FP.BF16.PACK_AB R148, R171, R189 ;  /* 0x000000bdab94723e */ /* 0x008fee00000010ff */
[----:B------:R-:W-:Y:S01]  /*1e9d0*/  STG.E.U16 [R156.64+0x50], R114 ;  /* 0x000050729c007986 */ /* 0x000fe2000c101522 */
[-C--:B------:R-:W-:Y:S08]  /*1e9e0*/  HMMA.16816.F32.BF16 R36, R72, R76.reuse, R36 ;  /* 0x0000004c4824723c */ /* 0x080ff00000041824 */
[C---:B------:R-:W-:Y:S07]  /*1e9f0*/  HMMA.16816.F32.BF16 R40, R80.reuse, R76, R40 ;  /* 0x0000004c5028723c */ /* 0x040fee0000041828 */
[----:B------:R-:W-:Y:S01]  /*1ea00*/  SHF.R.U32.HI R76, RZ, 0x8, R131 ;  /* 0x00000008ff4c7819 */ /* 0x000fe20000011683 */
[-C--:B------:R-:W-:Y:S01]  /*1ea10*/  HMMA.16816.F32.BF16 R44, R80, R78.reuse, R44 ;  /* 0x0000004e502c723c */ /* 0x080fe2000004182c */
[----:B------:R-:W-:Y:S03]  /*1ea20*/  LOP3.LUT R77, R130, 0xff, RZ, 0xc0, !PT ;  /* 0x000000ff824d7812 */ /* 0x000fe600078ec0ff */
[----:B------:R-:W-:Y:S02]  /*1ea30*/  PRMT R130, R140, 0x5410, R76 ;  /* 0x000054108c827816 */ /* 0x000fe4000000004c */
[----:B------:R-:W-:Y:S02]  /*1ea40*/  LOP3.LUT R76, R136, 0xffff, RZ, 0xc0, !PT ;  /* 0x0000ffff884c7812 */ /* 0x000fe400078ec0ff */
[----:B------:R-:W-:Y:S01]  /*1ea50*/  PRMT R134, R77, 0x5410, R134 ;  /* 0x000054104d867816 */ /* 0x000fe20000000086 */
[C---:B------:R-:W-:Y:S03]  /*1ea60*/  HMMA.16816.F32.BF16 R48, R72.reuse, R78, R48 ;  /* 0x0000004e4830723c */ /* 0x040fe60000041830 */
[----:B------:R-:W-:Y:S02]  /*1ea70*/  SHF.R.U32.HI R77, RZ, 0x8, R76 ;  /* 0x00000008ff4d7819 */ /* 0x000fe4000001164c */
[----:B------:R-:W-:Y:S02]  /*1ea80*/  LOP3.LUT R76, R115, 0xffff, RZ, 0xc0, !PT ;  /* 0x0000ffff734c7812 */ /* 0x000fe400078ec0ff */
[----:B------:R-:W-:Y:S01]  /*1ea90*/  PRMT R131, R89, 0x5410, R139 ;  /* 0x0000541059837816 */ /* 0x000fe2000000008b */
[-C--:B----4-:R-:W-:Y:S01]  /*1eaa0*/  HMMA.16816.F32.BF16 R52, R72, R84.reuse, R52 ;  /* 0x000000544834723c */ /* 0x090fe20000041834 */
[----:B------:R-:W-:Y:S03]  /*1eab0*/  SHF.R.U32.HI R79, RZ, 0x8, R76 ;  /* 0x00000008ff4f7819 */ /* 0x000fe6000001164c */
[--C-:B------:R-:W-:Y:S02]  /*1eac0*/  SHF.R.U32.HI R78, RZ, 0x10, R115.reuse ;  /* 0x00000010ff4e7819 */ /* 0x100fe40000011673 */
[----:B------:R-:W-:Y:S02]  /*1ead0*/  LOP3.LUT R77, R77, 0xffff, RZ, 0xc0, !PT ;  /* 0x0000ffff4d4d7812 */ /* 0x000fe400078ec0ff */
[----:B------:R-:W-:Y:S01]  /*1eae0*/  LOP3.LUT R76, R78, 0xff, RZ, 0xc0, !PT ;  /* 0x000000ff4e4c7812 */ /* 0x000fe200078ec0ff */
[C---:B------:R-:W-:Y:S03]  /*1eaf0*/  HMMA.16816.F32.BF16 R56, R80.reuse, R84, R56 ;  /* 0x000000545038723c */ /* 0x040fe60000041838 */
[----:B------:R-:W-:Y:S02]  /*1eb00*/  LOP3.LUT R78, R0, 0xffff, RZ, 0xc0, !PT ;  /* 0x0000ffff004e7812 */ /* 0x000fe400078ec0ff */
[----:B------:R-:W-:Y:S02]  /*1eb10*/  SHF.R.U32.HI R115, RZ, 0x18, R115 ;  /* 0x00000018ff737819 */ /* 0x000fe40000011673 */
[----:B------:R-:W-:Y:S01]  /*1eb20*/  SHF.R.U32.HI R78, RZ, 0x8, R78 ;  /* 0x00000008ff4e7819 */ /* 0x000fe2000001164e */
[-C--:B------:R-:W-:Y:S01]  /*1eb30*/  HMMA.16816.F32.BF16 R60, R80, R86.reuse, R60 ;  /* 0x00000056503c723c */ /* 0x080fe2000004183c */
[--C-:B------:R-:W-:Y:S03]  /*1eb40*/  PRMT R93, R76, 0x5410, R115.reuse ;  /* 0x000054104c5d7816 */ /* 0x100fe60000000073 */
[----:B------:R-:W-:Y:S02]  /*1eb50*/  SHF.R.U32.HI R76, RZ, 0x10, R0 ;  /* 0x00000010ff4c7819 */ /* 0x000fe40000011600 */
[----:B------:R-:W-:Y:S01]  /*1eb60*/  PRMT R115, R147, 0x7632, R115 ;  /* 0x0000763293737816 */ /* 0x000fe20000000073 */
[--C-:B------:R-:W-:Y:S01]  /*1eb70*/  HSET2.LE.AND R82, R132, R206.reuse, PT ;  /* 0x000000ce84527233 */ /* 0x100fe20003803000 */
[----:B------:R-:W-:Y:S01]  /*1eb80*/  PRMT R147, R148, 0x7632, R147 ;  /* 0x0000763294937816 */ /* 0x000fe20000000093 */
[----:B------:R-:W-:Y:S01]  /*1eb90*/  HMMA.16816.F32.BF16 R64, R72, R86, R64 ;  /* 0x000000564840723c */ /* 0x000fe20000041840 */
[----:B------:R-:W-:Y:S02]  /*1eba0*/  LDSM.16.MT88.4 R72, [R176+0x6800] ;  /* 0x00680000b048783b */ /* 0x000fe40000004200 */
[----:B------:R-:W-:Y:S01]  /*1ebb0*/  LOP3.LUT R82, R82, R122, RZ, 0xc0, !PT ;  /* 0x0000007a52527212 */ /* 0x000fe200078ec0ff */
[----:B------:R-:W-:Y:S05]  /*1ebc0*/  HSET2.LE.AND R83, R134, R206, PT ;  /* 0x000000ce86537233 */ /* 0x000fea0003803000 */
[----:B------:R-:W-:Y:S03]  /*1ebd0*/  LOP3.LUT R83, R83, R124, RZ, 0xc0, !PT ;  /* 0x0000007c53537212 */ /* 0x000fe600078ec0ff */
[----:B--2---:R-:W-:Y:S05]  /*1ebe0*/  @!P2 HFMA2.BF16_V2 R92, -RZ.H0_H0, RZ.H0_H0, -R120.H0_H0 ;  /* 0x200000ffff5ca231 */ /* 0x004fea0000340978 */
[----:B------:R-:W-:Y:S01]  /*1ebf0*/  PRMT R89, R92, 0x7610, R89 ;  /* 0x000076105c597816 */ /* 0x000fe20000000059 */
[----:B------:R2:W-:Y:S03]  /*1ec00*/  @!P2 STL.S16 [R1+0x70], R92 ;  /* 0x0000705c0100a387 */ /* 0x0005e60000100600 */
[----:B------:R-:W-:Y:S01]  /*1ec10*/  @!P2 PRMT R120, R89, 0x5410, RZ ;  /* 0x000054105978a816 */ /* 0x000fe200000000ff */
[----:B------:R3:W4:Y:S01]  /*1ec20*/  LDL.S16 R135, [R1+0x64] ;  /* 0x0000640001877983 */ /* 0x0007220000100600 */
[----:B------:R-:W-:Y:S02]  /*1ec30*/  ISETP.GE.U32.AND P2, PT, R235, R77, PT ;  /* 0x0000004deb00720c */ /* 0x000fe40003f46070 */
[----:B------:R-:W-:Y:S01]  /*1ec40*/  LOP3.LUT R77, R0, 0xff, RZ, 0xc0, !PT ;  /* 0x000000ff004d7812 */ /* 0x000fe200078ec0ff */
[----:B------:R3:W3:Y:S01]  /*1ec50*/  LDL.S16 R133, [R1+0x50] ;  /* 0x0000500001857983 */ /* 0x0006e20000100600 */
[----:B------:R-:W-:Y:S02]  /*1ec60*/  @!P3 HFMA2.BF16_V2 R141, -RZ.H0_H0, RZ.H0_H0, -R94.H0_H0 ;  /* 0x200000ffff8db231 */ /* 0x000fe4000034095e */
[----:B------:R-:W-:Y:S01]  /*1ec70*/  PRMT R84, R77, 0x5410, R78 ;  /* 0x000054104d547816 */ /* 0x000fe2000000004e */
[----:B------:R-:W-:Y:S01]  /*1ec80*/  STG.E.U16 [R156.64+0x52], R120 ;  /* 0x000052789c007986 */ /* 0x000fe2000c101522 */
[--C-:B------:R-:W-:Y:S01]  /*1ec90*/  HSET2.LE.AND R77, R93, R206.reuse, PT ;  /* 0x000000ce5d4d7233 */ /* 0x100fe20003803000 */
[----:B------:R-:W-:Y:S01]  /*1eca0*/  PRMT R93, R149, 0x7632, R93 ;  /* 0x00007632955d7816 */ /* 0x000fe2000000005d */
[--C-:B------:R-:W-:Y:S01]  /*1ecb0*/  HSET2.LE.AND R78, R130, R206.reuse, PT ;  /* 0x000000ce824e7233 */ /* 0x100fe20003803000 */
[----:B------:R-:W-:Y:S01]  /*1ecc0*/  PRMT R85, R141, 0x7610, R85 ;  /* 0x000076108d557816 */ /* 0x000fe20000000055 */
[----:B------:R-:W-:Y:S01]  /*1ecd0*/  @!P3 STL.S16 [R1+0x80], R141 ;  /* 0x0000808d0100b387 */ /* 0x000fe20000100600 */
[----:B------:R-:W-:Y:S01]  /*1ece0*/  LOP3.LUT R77, R77, R119, RZ, 0xc0, !PT ;  /* 0x000000774d4d7212 */ /* 0x000fe200078ec0ff */
[--C-:B------:R-:W-:Y:S01]  /*1ecf0*/  HSET2.LE.AND R80, R84, R206.reuse, PT ;  /* 0x000000ce54507233 */ /* 0x100fe20003803000 */
[----:B------:R-:W-:Y:S01]  /*1ed00*/  LOP3.LUT R78, R78, R118, RZ, 0xc0, !PT ;  /* 0x000000764e4e7212 */ /* 0x000fe200078ec0ff */
[----:B------:R1:W3:Y:S01]  /*1ed10*/  LDL.S16 R122, [R1+0x60] ;  /* 0x00006000017a7983 */ /* 0x0002e20000100600 */
[----:B------:R-:W-:Y:S02]  /*1ed20*/  SHF.R.U32.HI R119, RZ, 0x10, R136 ;  /* 0x00000010ff777819 */ /* 0x000fe40000011688 */
[----:B------:R-:W-:Y:S01]  /*1ed30*/  LOP3.LUT R80, R80, R121, RZ, 0xc0, !PT ;  /* 0x0000007950507212 */ /* 0x000fe200078ec0ff */
[----:B------:R1:W3:Y:S01]  /*1ed40*/  LDL.S16 R97, [R1+0x58] ;  /* 0x0000580001617983 */ /* 0x0002e20000100600 */
[----:B--2---:R-:W-:Y:S02]  /*1ed50*/  PRMT R92, R88, 0x5410, R79 ;  /* 0x00005410585c7816 */ /* 0x004fe4000000004f */
[----:B------:R-:W-:Y:S01]  /*1ed60*/  SHF.R.U32.HI R79, RZ, 0x18, R0 ;  /* 0x00000018ff4f7819 */ /* 0x000fe20000011600 */
[----:B------:R-:W2:Y:S01]  /*1ed70*/  LDSM.16.MT88.4 R88, [R173+0x6800] ;  /* 0x00680000ad58783b */ /* 0x000ea20000004200 */
[----:B------:R-:W-:Y:S01]  /*1ed80*/  LOP3.LUT R0, R76, 0xff, RZ, 0xc0, !PT ;  /* 0x000000ff4c007812 */ /* 0x000fe200078ec0ff */
[--C-:B------:R-:W-:Y:S01]  /*1ed90*/  HSET2.LE.AND R76, R92, R206.reuse, PT ;  /* 0x000000ce5c4c7233 */ /* 0x100fe20003803000 */
[----:B------:R-:W-:Y:S02]  /*1eda0*/  PRMT R92, R149, 0x7610, R92 ;  /* 0x00007610955c7816 */ /* 0x000fe4000000005c */
[----:B------:R-:W-:Y:S01]  /*1edb0*/  PRMT R0, R0, 0x5410, R79 ;  /* 0x0000541000007816 */ /* 0x000fe2000000004f */
[--C-:B------:R-:W-:Y:S01]  /*1edc0*/  HSET2.LE.AND R79, R131, R206.reuse, PT ;  /* 0x000000ce834f7233 */ /* 0x100fe20003803000 */
[----:B------:R-:W-:Y:S01]  /*1edd0*/  LOP3.LUT R76, R76, R116, RZ, 0xc0, !PT ;  /* 0x000000744c4c7212 */ /* 0x000fe200078ec0ff */
[----:B------:R1:W3:Y:S01]  /*1ede0*/  LDL.S16 R121, [R1+0x5c] ;  /* 0x00005c0001797983 */ /* 0x0002e20000100600 */
[----:B------:R-:W-:Y:S01]  /*1edf0*/  PRMT R96, R92, 0x5410, R93 ;  /* 0x000054105c607816 */ /* 0x000fe2000000005d */
[----:B------:R-:W-:Y:S01]  /*1ee00*/  HSET2.LE.AND R81, R0, R206, PT ;  /* 0x000000ce00517233 */ /* 0x000fe20003803000 */
[----:B------:R-:W-:Y:S01]  /*1ee10*/  LOP3.LUT R79, R79, R117, RZ, 0xc0, !PT ;  /* 0x000000754f4f7212 */ /* 0x000fe200078ec0ff */
[----:B------:R-:W-:Y:S01]  /*1ee20*/  IMAD.WIDE.U32 R116, R163, -0x2daee0ad, RZ ;  /* 0xd2511f53a3747825 */ /* 0x000fe200078e00ff */
[----:B------:R-:W-:Y:S02]  /*1ee30*/  PRMT R0, R94, 0x5410, R115 ;  /* 0x000054105e007816 */ /* 0x000fe40000000073 */
[----:B------:R-:W-:Y:S01]  /*1ee40*/  @!P3 PRMT R94, R85, 0x5410, RZ ;  /* 0x00005410555eb816 */ /* 0x000fe200000000ff */
[----:B------:R-:W-:Y:S01]  /*1ee50*/  IMAD.WIDE.U32 R162, R162, -0x2daee0ad, RZ ;  /* 0xd2511f53a2a27825 */ /* 0x000fe200078e00ff */
[----:B------:R-:W-:Y:S02]  /*1ee60*/  LOP3.LUT R95, R117, UR14, R166, 0x96, !PT ;  /* 0x0000000e755f7c12 */ /* 0x000fe4000f8e96a6 */
[----:B------:R-:W-:Y:S01]  /*1ee70*/  SHF.R.U32.HI R85, RZ, 0x8, R143 ;  /* 0x00000008ff557819 */ /* 0x000fe2000001168f */
[----:B------:R-:W-:Y:S01]  /*1ee80*/  STG.E.U16 [R158.64+0x50], R94 ;  /* 0x0000505e9e007986 */ /* 0x000fe2000c101522 */
[----:B------:R-:W-:Y:S02]  /*1ee90*/  LOP3.LUT R3, R116, 0xffff, RZ, 0xc0, !PT ;  /* 0x0000ffff74037812 */ /* 0x000fe400078ec0ff */
[----:B------:R-:W-:Y:S02]  /*1eea0*/  LOP3.LUT R81, R81, R123, RZ, 0xc0, !PT ;  /* 0x0000007b51517212 */ /* 0x000fe400078ec0ff */
[----:B------:R-:W-:Y:S02]  /*1eeb0*/  PRMT R123, R144, 0x5410, R85 ;  /* 0x00005410907b7816 */ /* 0x000fe40000000055 */
[----:B------:R-:W-:Y:S02]  /*1eec0*/  LOP3.LUT R84, R95, 0xff, RZ, 0xc0, !PT ;  /* 0x000000ff5f547812 */ /* 0x000fe400078ec0ff */
[----:B------:R-:W-:Y:S02]  /*1eed0*/  LOP3.LUT R118, R136, 0xff, RZ, 0xc0, !PT ;  /* 0x000000ff88767812 */ /* 0x000fe400078ec0ff */
[----:B------:R-:W-:Y:S02]  /*1eee0*/  ISETP.GE.U32.AND P3, PT, R235, R84, PT ;  /* 0x00000054eb00720c */ /* 0x000fe40003f66070 */
[----:B------:R-:W-:Y:S02]  /*1eef0*/  SHF.R.U32.HI R3, RZ, 0x8, R3 ;  /* 0x00000008ff037819 */ /* 0x000fe40000011603 */
[----:B-1----:R-:W-:Y:S02]  /*1ef00*/  F2FP.BF16.PACK_AB R144, R169, R170 ;  /* 0x000000aaa990723e */ /* 0x002fe400000010ff */
[----:B------:R-:W-:Y:S01]  /*1ef10*/  LOP3.LUT R84, R95, 0xffff, RZ, 0xc0, !PT ;  /* 0x0000ffff5f547812 */ /* 0x000fe200078ec0ff */
[-C--:B--2---:R-:W-:Y:S03]  /*1ef20*/  HMMA.16816.F32.BF16 R4, R76, R88.reuse, R4 ;  /* 0x000000584c04723c */ /* 0x084fe60000041804 */
[----:B------:R-:W-:Y:S04]  /*1ef30*/  SHF.R.U32.HI R84, RZ, 0x8, R84 ;  /* 0x00000008ff547819 */ /* 0x000fe80000011654 */
[----:B------:R-:W-:Y:S01]  /*1ef40*/  LOP3.LUT R84, R84, 0xffff, RZ, 0xc0, !PT ;  /* 0x0000ffff54547812 */ /* 0x000fe200078ec0ff */
[C---:B------:R-:W-:Y:S07]  /*1ef50*/  HMMA.16816.F32.BF16 R8, R80.reuse, R88, R8 ;  /* 0x000000585008723c */ /* 0x040fee0000041808 */
[----:B------:R-:W-:Y:S01]  /*1ef60*/  LOP3.LUT R89, R136, 0xffff, RZ, 0xc0, !PT ;  /* 0x0000ffff88597812 */ /* 0x000fe200078ec0ff */
[-C--:B------:R-:W-:Y:S01]  /*1ef70*/  HMMA.16816.F32.BF16 R12, R80, R90.reuse, R12 ;  /* 0x0000005a500c723c */ /* 0x080fe2000004180c */
[--C-:B------:R-:W-:Y:S03]  /*1ef80*/  SHF.R.U32.HI R88, RZ, 0x18, R95.reuse ;  /* 0x00000018ff587819 */ /* 0x100fe6000001165f */
[----:B------:R-:W-:Y:S02]  /*1ef90*/  SHF.R.U32.HI R95, RZ, 0x10, R95 ;  /* 0x00000010ff5f7819 */ /* 0x000fe4000001165f */
[----:B------:R-:W-:Y:S02]  /*1efa0*/  SHF.R.U32.HI R136, RZ, 0x18, R136 ;  /* 0x00000018ff887819 */ /* 0x000fe40000011688 */
[C---:B------:R-:W-:Y:S01]  /*1efb0*/  HMMA.16816.F32.BF16 R16, R76.reuse, R90, R16 ;  /* 0x0000005a4c10723c */ /* 0x040fe20000041810 */
[----:B------:R-:W-:Y:S07]  /*1efc0*/  LOP3.LUT R95, R95, 0xff, RZ, 0xc0, !PT ;  /* 0x000000ff5f5f7812 */ /* 0x000fee00078ec0ff */
[-C--:B------:R-:W-:Y:S08]  /*1efd0*/  HMMA.16816.F32.BF16 R20, R76, R72.reuse, R20 ;  /* 0x000000484c14723c */ /* 0x080ff00000041814 */
[C---:B------:R-:W-:Y:S07]  /*1efe0*/  HMMA.16816.F32.BF16 R24, R80.reuse, R72, R24 ;  /* 0x000000485018723c */ /* 0x040fee0000041818 */
[----:B------:R-:W-:Y:S01]  /*1eff0*/  SHF.R.U32.HI R73, RZ, 0x8, R89 ;  /* 0x00000008ff497819 */ /* 0x000fe20000011659 */
[-C--:B------:R-:W-:Y:S01]  /*1f000*/  HMMA.16816.F32.BF16 R28, R80, R74.reuse, R28 ;  /* 0x0000004a501c723c */ /* 0x080fe2000004181c */
[----:B------:R-:W-:Y:S03]  /*1f010*/  LOP3.LUT R89, R119, 0xff, RZ, 0xc0, !PT ;  /* 0x000000ff77597812 */ /* 0x000fe600078ec0ff */
[----:B------:R-:W-:Y:S02]  /*1f020*/  PRMT R118, R118, 0x5410, R73 ;  /* 0x0000541076767816 */ /* 0x000fe40000000049 */
[----:B------:R-:W-:Y:S02]  /*1f030*/  PRMT R136, R89, 0x5410, R136 ;  /* 0x0000541059887816 */ /* 0x000fe40000000088 */
[C---:B------:R-:W-:Y:S01]  /*1f040*/  HMMA.16816.F32.BF16 R32, R76.reuse, R74, R32 ;  /* 0x0000004a4c20723c */ /* 0x040fe20000041820 */
[----:B----4-:R-:W-:Y:S03]  /*1f050*/  @!P6 HFMA2.BF16_V2 R135, -RZ.H0_H0, RZ.H0_H0, -R115.H0_H0 ;  /* 0x200000ffff87e231 */ /* 0x010fe60000340973 */
[----:B---3--:R-:W-:Y:S02]  /*1f060*/  @!P5 HFMA2.BF16_V2 R133, -RZ.H0_H0, RZ.H0_H0, -R92.H0_H0 ;  /* 0x200000ffff85d231 */ /* 0x008fe4000034095c */
[----:B------:R-:W-:Y:S01]  /*1f070*/  PRMT R86, R135, 0x7610, R86 ;  /* 0x0000761087567816 */ /* 0x000fe20000000056 */
[----:B------:R-:W-:Y:S05]  /*1f080*/  @!P6 STL.S16 [R1+0x64], R135 ;  /* 0x000064870100e387 */ /* 0x000fea0000100600 */
[----:B------:R-:W-:Y:S01]  /*1f090*/  @!P6 PRMT R115, R86, 0x5410, RZ ;  /* 0x000054105673e816 */ /* 0x000fe200000000ff */
[----:B------:R-:W-:Y:S01]  /*1f0a0*/  @!P5 STL.S16 [R1+0x50], R133 ;  /* 0x000050850100d387 */ /* 0x000fe20000100600 */
[----:B------:R-:W-:Y:S02]  /*1f0b0*/  ISETP.GE.U32.AND P6, PT, R235, R84, PT ;  /* 0x00000054eb00720c */ /* 0x000fe40003fc6070 */
[----:B------:R-:W-:Y:S01]  /*1f0c0*/  PRMT R124, R133, 0x7610, R124 ;  /* 0x00007610857c7816 */ /* 0x000fe2000000007c */
[----:B------:R1:W2:Y:S03]  /*1f0d0*/  LDL.S16 R91, [R1+0x4c] ;  /* 0x00004c00015b7983 */ /* 0x0002a60000100600 */
[----:B------:R-:W-:Y:S01]  /*1f0e0*/  @!P5 PRMT R92, R124, 0x5410, RZ ;  /* 0x000054107c5cd816 */ /* 0x000fe200000000ff */
[----:B------:R-:W-:Y:S01]  /*1f0f0*/  @!P2 HFMA2.BF16_V2 R122, -RZ.H0_H0, RZ.H0_H0, -R93.H0_H0 ;  /* 0x200000ffff7aa231 */ /* 0x000fe2000034095d */
[----:B------:R-:W3:Y:S01]  /*1f100*/  LDSM.16.MT88.4 R84, [R174+0x6800] ;  /* 0x00680000ae54783b */ /* 0x000ee20000004200 */
[----:B------:R-:W-:Y:S01]  /*1f110*/  ISETP.GE.U32.AND P5, PT, R235, R88, PT ;  /* 0x00000058eb00720c */ /* 0x000fe20003fa6070 */
[----:B------:R-:W-:Y:S02]  /*1f120*/  @!P4 HFMA2.BF16_V2 R97, -RZ.H0_H0, RZ.H0_H0, -R154.H0_H0 ;  /* 0x200000ffff61c231 */ /* 0x000fe4000034099a */
[----:B------:R-:W-:Y:S03]  /*1f130*/  PRMT R88, R122, 0x7610, R88 ;  /* 0x000076107a587816 */ /* 0x000fe60000000058 */
[----:B------:R-:W-:Y:S01]  /*1f140*/  PRMT R98, R97, 0x7610, R98 ;  /* 0x0000761061627816 */ /* 0x000fe20000000062 */
[----:B------:R4:W-:Y:S01]  /*1f150*/  @!P2 STL.S16 [R1+0x60], R122 ;  /* 0x0000607a0100a387 */ /* 0x0009e20000100600 */
[----:B------:R-:W-:Y:S02]  /*1f160*/  @!P2 PRMT R93, R88, 0x5410, RZ ;  /* 0x00005410585da816 */ /* 0x000fe400000000ff */
[----:B------:R-:W-:Y:S01]  /*1f170*/  LOP3.LUT R88, R145, 0xff, RZ, 0xc0, !PT ;  /* 0x000000ff91587812 */ /* 0x000fe200078ec0ff */
[----:B------:R-:W-:Y:S01]  /*1f180*/  STG.E.U16 [R158.64+0x52], R115 ;  /* 0x000052739e007986 */ /* 0x000fe2000c101522 */
[----:B------:R-:W-:Y:S01]  /*1f190*/  ISETP.GE.U32.AND P2, PT, R235, R95, PT ;  /* 0x0000005feb00720c */ /* 0x000fe20003f46070 */
[----:B------:R-:W-:Y:S01]  /*1f1a0*/  @!P1 HFMA2.BF16_V2 R121, -RZ.H0_H0, RZ.H0_H0, -R153.H0_H0 ;  /* 0x200000ffff799231 */ /* 0x000fe20000340999 */
[----:B------:R-:W-:Y:S01]  /*1f1b0*/  PRMT R95, R153, 0x5410, R154 ;  /* 0x00005410995f7816 */ /* 0x000fe2000000009a */
[----:B------:R-:W-:Y:S01]  /*1f1c0*/  STG.E.U16 [R164.64+0x4e], R92 ;  /* 0x00004e5ca4007986 */ /* 0x000fe2000c101522 */
[----:B------:R-:W-:Y:S02]  /*1f1d0*/  @!P4 PRMT R154, R98, 0x5410, RZ ;  /* 0x00005410629ac816 */ /* 0x000fe400000000ff */
[----:B------:R-:W-:Y:S01]  /*1f1e0*/  PRMT R100, R121, 0x7610, R100 ;  /* 0x0000761079647816 */ /* 0x000fe20000000064 */
[----:B------:R1:W-:Y:S01]  /*1f1f0*/  @!P1 STL.S16 [R1+0x5c], R121 ;  /* 0x00005c7901009387 */ /* 0x0003e20000100600 */
[----:B------:R-:W-:Y:S02]  /*1f200*/  LOP3.LUT R98, R138, 0xff, RZ, 0xc0, !PT ;  /* 0x000000ff8a627812 */ /* 0x000fe400078ec0ff */
[----:B------:R-:W-:Y:S01]  /*1f210*/  @!P1 PRMT R153, R100, 0x5410, RZ ;  /* 0x0000541064999816 */ /* 0x000fe200000000ff */
[----:B------:R1:W-:Y:S01]  /*1f220*/  @!P4 STL.S16 [R1+0x58], R97 ;  /* 0x000058610100c387 */ /* 0x0003e20000100600 */
[----:B------:R-:W-:Y:S02]  /*1f230*/  LOP3.LUT R100, R117, UR14, R166, 0x96, !PT ;  /* 0x0000000e75647c12 */ /* 0x000fe4000f8e96a6 */
[----:B------:R-:W-:Y:S01]  /*1f240*/  MUFU.EX2 R166, R252 ;  /* 0x000000fc00a67308 */ /* 0x000fe20000000800 */
[----:B------:R2:W2:Y:S04]  /*1f250*/  LDL.S16 R101, [R1+0x54] ;  /* 0x0000540001657983 */ /* 0x0004a80000100600 */
[----:B------:R-:W-:Y:S01]  /*1f260*/  STG.E.U16 [R164.64+0x50], R93 ;  /* 0x0000505da4007986 */ /* 0x000fe2000c101522 */
[----:B----4-:R-:W-:Y:S02]  /*1f270*/  PRMT R122, R88, 0x5410, R146 ;  /* 0x00005410587a7816 */ /* 0x010fe40000000092 */
[----:B------:R-:W-:Y:S01]  /*1f280*/  LOP3.LUT R88, R116, 0xffff, RZ, 0xc0, !PT ;  /* 0x0000ffff74587812 */ /* 0x000fe200078ec0ff */
[----:B------:R-:W-:Y:S03]  /*1f290*/  STG.E.U16 [R160.64+0x50], R153 ;  /* 0x00005099a0007986 */ /* 0x000fe6000c101522 */
[----:B------:R-:W-:Y:S01]  /*1f2a0*/  SHF.R.U32.HI R88, RZ, 0x8, R88 ;  /* 0x00000008ff587819 */ /* 0x000fe20000011658 */
[-C--:B---3--:R-:W-:Y:S01]  /*1f2b0*/  HMMA.16816.F32.BF16 R36, R76, R84.reuse, R36 ;  /* 0x000000544c24723c */ /* 0x088fe20000041824 */
[----:B------:R-:W-:Y:S02]  /*1f2c0*/  STG.E.U16 [R160.64+0x52], R154 ;  /* 0x0000529aa0007986 */ /* 0x000fe4000c101522 */
[----:B------:R-:W-:Y:S02]  /*1f2d0*/  LOP3.LUT R88, R88, 0xffff, RZ, 0xc0, !PT ;  /* 0x0000ffff58587812 */ /* 0x000fe400078ec0ff */
[----:B-1----:R-:W-:Y:S03]  /*1f2e0*/  PRMT R121, R152, 0x5410, R151 ;  /* 0x0000541098797816 */ /* 0x002fe60000000097 */
[C---:B------:R-:W-:Y:S01]  /*1f2f0*/  HMMA.16816.F32.BF16 R40, R80.reuse, R84, R40 ;  /* 0x000000545028723c */ /* 0x040fe20000041828 */
[----:B------:R-:W-:Y:S04]  /*1f300*/  LOP3.LUT R97, R163, UR14, R168, 0x96, !PT ;  /* 0x0000000ea3617c12 */ /* 0x000fe8000f8e96a8 */
[----:B------:R-:W-:Y:S02]  /*1f310*/  LOP3.LUT R72, R97, 0xff, RZ, 0xc0, !PT ;  /* 0x000000ff61487812 */ /* 0x000fe400078ec0ff */
[----:B------:R-:W-:Y:S01]  /*1f320*/  LOP3.LUT R84, R138, 0xffff, RZ, 0xc0, !PT ;  /* 0x0000ffff8a547812 */ /* 0x000fe200078ec0ff */
[-C--:B------:R-:W-:Y:S01]  /*1f330*/  HMMA.16816.F32.BF16 R44, R80, R86.reuse, R44 ;  /* 0x00000056502c723c */ /* 0x080fe2000004182c */
[--C-:B------:R-:W-:Y:S02]  /*1f340*/  SHF.R.U32.HI R85, RZ, 0x10, R138.reuse ;  /* 0x00000010ff557819 */ /* 0x100fe4000001168a */
[----:B------:R-:W-:Y:S02]  /*1f350*/  ISETP.GE.U32.AND P1, PT, R235, R72, PT ;  /* 0x00000048eb00720c */ /* 0x000fe40003f26070 */
[----:B------:R-:W-:Y:S02]  /*1f360*/  LOP3.LUT R89, R85, 0xff, RZ, 0xc0, !PT ;  /* 0x000000ff55597812 */ /* 0x000fe400078ec0ff */
[----:B------:R-:W-:Y:S01]  /*1f370*/  SHF.R.U32.HI R85, RZ, 0x10, R97 ;  /* 0x00000010ff557819 */ /* 0x000fe20000011661 */
[C---:B------:R-:W-:Y:S01]  /*1f380*/  HMMA.16816.F32.BF16 R48, R76.reuse, R86, R48 ;  /* 0x000000564c30723c */ /* 0x040fe20000041830 */
[C---:B------:R-:W-:Y:S03]  /*1f390*/  LOP3.LUT R72, R116.reuse, 0xff, RZ, 0xc0, !PT ;  /* 0x000000ff74487812 */ /* 0x040fe600078ec0ff */
[----:B------:R-:W-:Y:S02]  /*1f3a0*/  LOP3.LUT R85, R85, 0xff, RZ, 0xc0, !PT ;  /* 0x000000ff55557812 */ /* 0x000fe400078ec0ff */
[----:B------:R-:W-:Y:S01]  /*1f3b0*/  ISETP.GE.U32.AND P4, PT, R235, R72, PT ;  /* 0x00000048eb00720c */ /* 0x000fe20003f86070 */
[--C-:B------:R-:W-:Y:S01]  /*1f3c0*/  HSET2.LE.AND R87, R122, R206.reuse, PT ;  /* 0x000000ce7a577233 */ /* 0x100fe20003803000 */
[----:B------:R-:W1:Y:S01]  /*1f3d0*/  LDSM.16.MT88.4 R72, [R175+0x6800] ;  /* 0x00680000af48783b */ /* 0x000e620000004200 */
[----:B------:R-:W-:Y:S03]  /*1f3e0*/  SHF.R.U32.HI R138, RZ, 0x18, R138 ;  /* 0x00000018ff8a7819 */ /* 0x000fe6000001168a */
[----:B------:R-:W-:Y:S01]  /*1f3f0*/  LOP3.LUT R87, R87, R0, RZ, 0xc0, !PT ;  /* 0x0000000057577212 */ /* 0x000fe200078ec0ff */
[--C-:B------:R-:W-:Y:S01]  /*1f400*/  HSET2.LE.AND R0, R118, R206.reuse, PT ;  /* 0x000000ce76007233 */ /* 0x100fe20003803000 */
[----:B------:R-:W-:Y:S01]  /*1f410*/  PRMT R138, R89, 0x5410, R138 ;  /* 0x00005410598a7816 */ /* 0x000fe2000000008a */
[-C--:B-1----:R-:W-:Y:S08]  /*1f420*/  HMMA.16816.F32.BF16 R52, R76, R72.reuse, R52 ;  /* 0x000000484c34723c */ /* 0x082ff00000041834 */
[C---:B------:R-:W-:Y:S08]  /*1f430*/  HMMA.16816.F32.BF16 R56, R80.reuse, R72, R56 ;  /* 0x000000485038723c */ /* 0x040ff00000041838 */
[-C--:B------:R-:W-:Y:S07]  /*1f440*/  HMMA.16816.F32.BF16 R60, R80, R74.reuse, R60 ;  /* 0x0000004a503c723c */ /* 0x080fee000004183c */
[----:B------:R-:W-:Y:S01]  /*1f450*/  LOP3.LUT R80, R116, 0xff, RZ, 0xc0, !PT ;  /* 0x000000ff74507812 */ /* 0x000fe200078ec0ff */
[----:B------:R-:W-:Y:S01]  /*1f460*/  HMMA.16816.F32.BF16 R64, R76, R74, R64 ;  /* 0x0000004a4c40723c */ /* 0x000fe20000041840 */
[----:B------:R-:W-:Y:S03]  /*1f470*/  LDSM.16.MT88.4 R76, [R176+0x7000] ;  /* 0x00700000b04c783b */ /* 0x000fe60000004200 */
[----:B------:R-:W-:Y:S02]  /*1f480*/  PRMT R142, R80, 0x5410, R3 ;  /* 0x00005410508e7816 */ /* 0x000fe40000000003 */
[----:B------:R-:W-:Y:S02]  /*1f490*/  SHF.R.U32.HI R3, RZ, 0x10, R162 ;  /* 0x00000010ff037819 */ /* 0x000fe400000116a2 */
[----:B------:R-:W-:Y:S01]  /*1f4a0*/  LOP3.LUT R74, R0, R96, RZ, 0xc0, !PT ;  /* 0x00000060004a7212 */ /* 0x000fe200078ec0ff */
[----:B------:R-:W-:Y:S01]  /*1f4b0*/  HSET2.LE.AND R142, R142, R206, PT ;  /* 0x000000ce8e8e7233 */ /* 0x000fe20003803000 */
[----:B------:R-:W1:Y:S02]  /*1f4c0*/  MUFU.EX2 R96, R246 ;  /* 0x000000f600607308 */ /* 0x000e640000000800 */
[----:B------:R-:W-:Y:S01]  /*1f4d0*/  SHF.R.U32.HI R0, RZ, 0x18, R116 ;  /* 0x00000018ff007819 */ /* 0x000fe20000011674 */
[----:B-1----:R-:W-:Y:S01]  /*1f4e0*/  FADD.FTZ R194, R96, R155 ;  /* 0x0000009b60c27221 */ /* 0x002fe20000010000 */
[----:B------:R-:W-:Y:S06]  /*1f4f0*/  F2FP.BF16.PACK_AB R96, R190, R96 ;  /* 0x00000060be60723e */ /* 0x000fec00000010ff */
[----:B------:R-:W-:Y:S01]  /*1f500*/  MUFU.EX2 R155, R172 ;  /* 0x000000ac009b7308 */ /* 0x000fe20000000800 */
[----:B------:R-:W-:Y:S01]  /*1f510*/  PRMT R149, R96, 0x7632, R149 ;  /* 0x0000763260957816 */ /* 0x000fe20000000095 */
[----:B--2---:R-:W-:Y:S05]  /*1f520*/  @!P3 HFMA2.BF16_V2 R91, -RZ.H0_H0, RZ.H0_H0, -R152.H0_H0 ;  /* 0x200000ffff5bb231 */ /* 0x004fea0000340998 */
[----:B------:R1:W-:Y:S01]  /*1f530*/  @!P3 STL.S16 [R1+0x4c], R91 ;  /* 0x00004c5b0100b387 */ /* 0x0003e20000100600 */
[----:B------:R-:W-:Y:S03]  /*1f540*/  PRMT R90, R91, 0x7610, R90 ;  /* 0x000076105b5a7816 */ /* 0x000fe6000000005a */
[----:B------:R2:W3:Y:S01]  /*1f550*/  LDL.S16 R104, [R1+0x48] ;  /* 0x0000480001687983 */ /* 0x0004e20000100600 */
[----:B------:R-:W-:Y:S02]  /*1f560*/  @!P3 PRMT R152, R90, 0x5410, RZ ;  /* 0x000054105a98b816 */ /* 0x000fe400000000ff */
[----:B------:R-:W-:Y:S01]  /*1f570*/  ISETP.GE.U32.AND P3, PT, R235, R88, PT ;  /* 0x00000058eb00720c */ /* 0x000fe20003f66070 */
[----:B------:R2:W4:Y:S01]  /*1f580*/  LDL.S16 R119, [R1+0x44] ;  /* 0x0000440001777983 */ /* 0x0005220000100600 */
[C---:B------:R-:W-:Y:S02]  /*1f590*/  LOP3.LUT R88, R129.reuse, 0xffff, RZ, 0xc0, !PT ;  /* 0x0000ffff81587812 */ /* 0x040fe400078ec0ff */
[----:B------:R-:W-:Y:S01]  /*1f5a0*/  SHF.R.U32.HI R90, RZ, 0x8, R84 ;  /* 0x00000008ff5a7819 */ /* 0x000fe20000011654 */
[----:B------:R-:W-:Y:S01]  /*1f5b0*/  STG.E.U16 [R156.64+0x60], R152 ;  /* 0x000060989c007986 */ /* 0x000fe2000c101522 */
[----:B------:R-:W-:Y:S02]  /*1f5c0*/  SHF.R.U32.HI R84, RZ, 0x8, R88 ;  /* 0x00000008ff547819 */ /* 0x000fe40000011658 */
[----:B-1----:R-:W-:Y:S01]  /*1f5d0*/  LOP3.LUT R91, R129, 0xff, RZ, 0xc0, !PT ;  /* 0x000000ff815b7812 */ /* 0x002fe200078ec0ff */
[----:B------:R-:W-:Y:S03]  /*1f5e0*/  @!P6 HFMA2.BF16_V2 R101, -RZ.H0_H0, RZ.H0_H0, -R151.H0_H0 ;  /* 0x200000ffff65e231 */ /* 0x000fe60000340997 */
[----:B------:R-:W-:Y:S02]  /*1f5f0*/  PRMT R102, R91, 0x5410, R84 ;  /* 0x000054105b667816 */ /* 0x000fe40000000054 */
[--C-:B------:R-:W-:Y:S01]  /*1f600*/  SHF.R.U32.HI R84, RZ, 0x10, R129.reuse ;  /* 0x00000010ff547819 */ /* 0x100fe20000011681 */
[----:B------:R1:W-:Y:S01]  /*1f610*/  @!P6 STL.S16 [R1+0x54], R101 ;  /* 0x000054650100e387 */ /* 0x0003e20000100600 */
[----:B------:R-:W-:Y:S02]  /*1f620*/  PRMT R88, R101, 0x7610, R88 ;  /* 0x0000761065587816 */ /* 0x000fe40000000058 */
[----:B------:R-:W-:Y:S02]  /*1f630*/  SHF.R.U32.HI R129, RZ, 0x18, R129 ;  /* 0x00000018ff817819 */ /* 0x000fe40000011681 */
[----:B------:R-:W-:Y:S02]  /*1f640*/  @!P6 PRMT R151, R88, 0x5410, RZ ;  /* 0x000054105897e816 */ /* 0x000fe400000000ff */
[----:B------:R-:W-:Y:S02]  /*1f650*/  ISETP.GE.U32.AND P6, PT, R235, R85, PT ;  /* 0x00000055eb00720c */ /* 0x000fe40003fc6070 */
[----:B------:R-:W-:Y:S01]  /*1f660*/  LOP3.LUT R85, R84, 0xff, RZ, 0xc0, !PT ;  /* 0x000000ff54557812 */ /* 0x000fe200078ec0ff */
[----:B------:R-:W-:Y:S01]  /*1f670*/  STG.E.U16 [R156.64+0x62], R151 ;  /* 0x000062979c007986 */ /* 0x000fe2000c101522 */
[----:B------:R-:W-:Y:S02]  /*1f680*/  LOP3.LUT R84, R97, 0xffff, RZ, 0xc0, !PT ;  /* 0x0000ffff61547812 */ /* 0x000fe400078ec0ff */
[----:B------:R-:W-:Y:S02]  /*1f690*/  PRMT R129, R85, 0x5410, R129 ;  /* 0x0000541055817816 */ /* 0x000fe40000000081 */
[----:B------:R-:W-:Y:S02]  /*1f6a0*/  SHF.R.U32.HI R85, RZ, 0x8, R84 ;  /* 0x00000008ff557819 */ /* 0x000fe40000011654 */
[----:B------:R-:W-:Y:S01]  /*1f6b0*/  SHF.R.U32.HI R97, RZ, 0x18, R97 ;  /* 0x00000018ff617819 */ /* 0x000fe20000011661 */
[--C-:B------:R-:W-:Y:S01]  /*1f6c0*/  HSET2.LE.AND R73, R129, R206.reuse, PT ;  /* 0x000000ce81497233 */ /* 0x100fe20003803000 */
[----:B------:R-:W-:Y:S01]  /*1f6d0*/  LOP3.LUT R72, R85, 0xffff, RZ, 0xc0, !PT ;  /* 0x0000ffff55487812 */ /* 0x000fe200078ec0ff */
[--C-:B------:R-:W-:Y:S03]  /*1f6e0*/  HSET2.LE.AND R85, R138, R206.reuse, PT ;  /* 0x000000ce8a557233 */ /* 0x100fe60003803000 */
[----:B------:R-:W-:Y:S02]  /*1f6f0*/  LOP3.LUT R73, R73, R126, RZ, 0xc0, !PT ;  /* 0x0000007e49497212 */ /* 0x000fe400078ec0ff */
[----:B-1----:R-:W-:Y:S02]  /*1f700*/  PRMT R101, R98, 0x5410, R90 ;  /* 0x0000541062657816 */ /* 0x002fe4000000005a */
[----:B------:R-:W1:Y:S01]  /*1f710*/  MUFU.EX2 R98, R244 ;  /* 0x000000f400627308 */ /* 0x000e620000000800 */
[----:B------:R-:W2:Y:S01]  /*1f720*/  LDSM.16.MT88.4 R88, [R173+0x7000] ;  /* 0x00700000ad58783b */ /* 0x000ea20000004200 */
[----:B------:R-:W-:Y:S01]  /*1f730*/  LOP3.LUT R85, R85, R127, RZ, 0xc0, !PT ;  /* 0x0000007f55557212 */ /* 0x000fe200078ec0ff */
[----:B------:R-:W-:Y:S05]  /*1f740*/  HSET2.LE.AND R84, R101, R206, PT ;  /* 0x000000ce65547233 */ /* 0x000fea0003803000 */
[----:B------:R-:W-:Y:S01]  /*1f750*/  LOP3.LUT R84, R84, R128, RZ, 0xc0, !PT ;  /* 0x0000008054547212 */ /* 0x000fe200078ec0ff */
[----:B-1----:R-:W-:Y:S01]  /*1f760*/  FADD.FTZ R195, R98, R195 ;  /* 0x000000c362c37221 */ /* 0x002fe20000010000 */
[----:B------:R-:W-:Y:S01]  /*1f770*/  F2FP.BF16.PACK_AB R98, R191, R98 ;  /* 0x00000062bf62723e */ /* 0x000fe200000010ff */
[----:B---3--:R-:W-:Y:S02]  /*1f780*/  @!P2 HFMA2.BF16_V2 R104, -RZ.H0_H0, RZ.H0_H0, -R150.H0_H0 ;  /* 0x200000ffff68a231 */ /* 0x008fe40000340996 */
[----:B----4-:R-:W-:Y:S03]  /*1f790*/  @!P5 HFMA2.BF16_V2 R119, -RZ.H0_H0, RZ.H0_H0, -R99.H0_H0 ;  /* 0x200000ffff77d231 */ /* 0x010fe60000340963 */
[----:B------:R1:W-:Y:S01]  /*1f7a0*/  @!P2 STL.S16 [R1+0x48], R104 ;  /* 0x000048680100a387 */ /* 0x0003e20000100600 */
[----:B------:R-:W-:Y:S03]  /*1f7b0*/  PRMT R86, R104, 0x7610, R86 ;  /* 0x0000761068567816 */ /* 0x000fe60000000056 */
[----:B------:R3:W4:Y:S01]  /*1f7c0*/  LDL.S16 R101, [R1+0x38] ;  /* 0x0000380001657983 */ /* 0x0007220000100600 */
[----:B------:R-:W-:Y:S03]  /*1f7d0*/  PRMT R106, R119, 0x7610, R106 ;  /* 0x00007610776a7816 */ /* 0x000fe6000000006a */
[----:B------:R3:W3:Y:S04]  /*1f7e0*/  LDL.S16 R105, [R1+0x3c] ;  /* 0x00003c0001697983 */ /* 0x0006e80000100600 */
[----:B------:R-:W-:Y:S01]  /*1f7f0*/  @!P5 STL.S16 [R1+0x44], R119 ;  /* 0x000044770100d387 */ /* 0x000fe20000100600 */
[----:B-1----:R-:W-:Y:S02]  /*1f800*/  PRMT R104, R150, 0x5410, R99 ;  /* 0x0000541096687816 */ /* 0x002fe40000000063 */
[----:B------:R-:W-:Y:S01]  /*1f810*/  @!P2 PRMT R150, R86, 0x5410, RZ ;  /* 0x000054105696a816 */ /* 0x000fe200000000ff */
[--C-:B------:R-:W-:Y:S01]  /*1f820*/  HSET2.LE.AND R86, R123, R206.reuse, PT ;  /* 0x000000ce7b567233 */ /* 0x100fe20003803000 */
[C---:B------:R-:W-:Y:S01]  /*1f830*/  ISETP.GE.U32.AND P2, PT, R235.reuse, R72, PT ;  /* 0x00000048eb00720c */ /* 0x040fe20003f46070 */
[--C-:B------:R-:W-:Y:S01]  /*1f840*/  HSET2.LE.AND R72, R102, R206.reuse, PT ;  /* 0x000000ce66487233 */ /* 0x100fe20003803000 */
[----:B------:R-:W-:Y:S01]  /*1f850*/  @!P5 PRMT R99, R106, 0x5410, RZ ;  /* 0x000054106a63d816 */ /* 0x000fe200000000ff */
[----:B------:R-:W-:Y:S01]  /*1f860*/  STG.E.U16 [R158.64+0x60], R150 ;  /* 0x000060969e007986 */ /* 0x000fe2000c101522 */
[----:B------:R-:W-:Y:S02]  /*1f870*/  ISETP.GE.U32.AND P5, PT, R235, R97, PT ;  /* 0x00000061eb00720c */ /* 0x000fe40003fa6070 */
[----:B------:R-:W-:Y:S01]  /*1f880*/  PRMT R97, R98, 0x7632, R97 ;  /* 0x0000763262617816 */ /* 0x000fe20000000061 */
[----:B------:R-:W-:Y:S01]  /*1f890*/  STG.E.U16 [R158.64+0x62], R99 ;  /* 0x000062639e007986 */ /* 0x000fe2000c101522 */
[----:B------:R-:W-:Y:S01]  /*1f8a0*/  LOP3.LUT R86, R86, R2, RZ, 0xc0, !PT ;  /* 0x0000000256567212 */ /* 0x000fe200078ec0ff */
[----:B------:R-:W-:Y:S01]  /*1f8b0*/  HSET2.LE.AND R2, R136, R206, PT ;  /* 0x000000ce88027233 */ /* 0x000fe20003803000 */
[----:B------:R-:W-:Y:S04]  /*1f8c0*/  LOP3.LUT R72, R72, R125, RZ, 0xc0, !PT ;  /* 0x0000007d48487212 */ /* 0x000fe800078ec0ff */
[----:B------:R-:W-:Y:S01]  /*1f8d0*/  LOP3.LUT R75, R2, R95, RZ, 0xc0, !PT ;  /* 0x0000005f024b7212 */ /* 0x000fe200078ec0ff */
[-C--:B--2---:R-:W-:Y:S01]  /*1f8e0*/  HMMA.16816.F32.BF16 R4, R84, R88.reuse, R4 ;  /* 0x000000585404723c */ /* 0x084fe20000041804 */
[----:B------:R-:W-:Y:S07]  /*1f8f0*/  PRMT R95, R98, 0x5410, R97 ;  /* 0x00005410625f7816 */ /* 0x000fee0000000061 */
[C---:B------:R-:W-:Y:S07]  /*1f900*/  HMMA.16816.F32.BF16 R8, R72.reuse, R88, R8 ;  /* 0x000000584808723c */ /* 0x040fee0000041808 */
[----:B------:R-:W-:Y:S01]  /*1f910*/  SHF.R.U32.HI R88, RZ, 0x10, R116 ;  /* 0x00000010ff587819 */ /* 0x000fe20000011674 */
[-C--:B------:R-:W-:Y:S01]  /*1f920*/  HMMA.16816.F32.BF16 R12, R72, R90.reuse, R12 ;  /* 0x0000005a480c723c */ /* 0x080fe2000004180c */
[----:B------:R-:W-:Y:S07]  /*1f930*/  SHF.R.U32.HI R89, RZ, 0x18, R162 ;  /* 0x00000018ff597819 */ /* 0x000fee00000116a2 */
[C---:B------:R-:W-:Y:S07]  /*1f940*/  HMMA.16816.F32.BF16 R16, R84.reuse, R90, R16 ;  /* 0x0000005a5410723c */ /* 0x040fee0000041810 */
[----:B------:R-:W-:Y:S01]  /*1f950*/  LOP3.LUT R90, R88, 0xff, RZ, 0xc0, !PT ;  /* 0x000000ff585a7812 */ /* 0x000fe200078ec0ff */
[-C--:B------:R-:W-:Y:S01]  /*1f960*/  HMMA.16816.F32.BF16 R20, R84, R76.reuse, R20 ;  /* 0x0000004c5414723c */ /* 0x080fe20000041814 */
[----:B------:R-:W-:Y:S07]  /*1f970*/  LOP3.LUT R91, R162, 0xff, RZ, 0xc0, !PT ;  /* 0x000000ffa25b7812 */ /* 0x000fee00078ec0ff */
[C---:B------:R-:W-:Y:S08]  /*1f980*/  HMMA.16816.F32.BF16 R24, R72.reuse, R76, R24 ;  /* 0x0000004c4818723c */ /* 0x040ff00000041818 */
[-C--:B------:R-:W-:Y:S08]  /*1f990*/  HMMA.16816.F32.BF16 R28, R72, R78.reuse, R28 ;  /* 0x0000004e481c723c */ /* 0x080ff0000004181c */
[C---:B------:R-:W-:Y:S01]  /*1f9a0*/  HMMA.16816.F32.BF16 R32, R84.reuse, R78, R32 ;  /* 0x0000004e5420723c */ /* 0x040fe20000041820 */
[----:B------:R-:W-:Y:S03]  /*1f9b0*/  LDSM.16.MT88.4 R76, [R175+0x7000] ;  /* 0x00700000af4c783b */ /* 0x000fe60000004200 */
[----:B----4-:R-:W-:Y:S02]  /*1f9c0*/  @!P1 HFMA2.BF16_V2 R101, -RZ.H0_H0, RZ.H0_H0, -R98.H0_H0 ;  /* 0x200000ffff659231 */ /* 0x010fe40000340962 */
[----:B---3--:R-:W-:Y:S03]  /*1f9d0*/  @!P2 HFMA2.BF16_V2 R105, -RZ.H0_H0, RZ.H0_H0, -R97.H0_H0 ;  /* 0x200000ffff69a231 */ /* 0x008fe60000340961 */
[----:B------:R1:W-:Y:S03]  /*1f9e0*/  @!P1 STL.S16 [R1+0x38], R101 ;  /* 0x0000386501009387 */ /* 0x0003e60000100600 */
[----:B------:R-:W-:Y:S01]  /*1f9f0*/  PRMT R2, R101, 0x7610, R2 ;  /* 0x0000761065027816 */ /* 0x000fe20000000002 */
[----:B------:R2:W-:Y:S01]  /*1fa00*/  @!P2 STL.S16 [R1+0x3c], R105 ;  /* 0x00003c690100a387 */ /* 0x0005e20000100600 */
[----:B------:R-:W-:Y:S02]  /*1fa10*/  PRMT R81, R105, 0x7610, R81 ;  /* 0x0000761069517816 */ /* 0x000fe40000000051 */
[----:B------:R-:W-:Y:S01]  /*1fa20*/  @!P1 PRMT R98, R2, 0x5410, RZ ;  /* 0x0000541002629816 */ /* 0x000fe200000000ff */
[----:B------:R3:W4:Y:S01]  /*1fa30*/  LDL.S16 R102, [R1+0x34] ;  /* 0x0000340001667983 */ /* 0x0007220000100600 */
[C---:B------:R-:W-:Y:S02]  /*1fa40*/  LOP3.LUT R2, R162.reuse, 0xff, RZ, 0xc0, !PT ;  /* 0x000000ffa2027812 */ /* 0x040fe400078ec0ff */
[----:B------:R-:W-:Y:S01]  /*1fa50*/  @!P2 PRMT R97, R81, 0x5410, RZ ;  /* 0x000054105161a816 */ /* 0x000fe200000000ff */
[----:B------:R-:W-:Y:S01]  /*1fa60*/  STG.E.U16 [R164.64+0x5e], R98 ;  /* 0x00005e62a4007986 */ /* 0x000fe2000c101522 */
[C---:B------:R-:W-:Y:S02]  /*1fa70*/  ISETP.GE.U32.AND P2, PT, R235.reuse, R2, PT ;  /* 0x00000002eb00720c */ /* 0x040fe40003f46070 */
[----:B------:R-:W-:Y:S01]  /*1fa80*/  LOP3.LUT R2, R162, 0xffff, RZ, 0xc0, !PT ;  /* 0x0000ffffa2027812 */ /* 0x000fe200078ec0ff */
[----:B------:R-:W3:Y:S01]  /*1fa90*/  LDSM.16.MT88.4 R80, [R174+0x7000] ;  /* 0x00700000ae50783b */ /* 0x000ee20000004200 */
[----:B------:R-:W-:Y:S02]  /*1faa0*/  ISETP.GE.U32.AND P1, PT, R235, R0, PT ;  /* 0x00000000eb00720c */ /* 0x000fe40003f26070 */
[----:B------:R-:W-:Y:S02]  /*1fab0*/  SHF.R.U32.HI R88, RZ, 0x8, R2 ;  /* 0x00000008ff587819 */ /* 0x000fe40000011602 */
[----:B------:R-:W-:Y:S02]  /*1fac0*/  LOP3.LUT R2, R3, 0xff, RZ, 0xc0, !PT ;  /* 0x000000ff03027812 */ /* 0x000fe400078ec0ff */
[----:B------:R-:W-:Y:S01]  /*1fad0*/  LOP3.LUT R0, R163, UR14, R168, 0x96, !PT ;  /* 0x0000000ea3007c12 */ /* 0x000fe2000f8e96a8 */
[----:B------:R-:W-:Y:S01]  /*1fae0*/  STG.E.U16 [R164.64+0x60], R97 ;  /* 0x00006061a4007986 */ /* 0x000fe2000c101522 */
[--C-:B-1----:R-:W-:Y:S01]  /*1faf0*/  SHF.R.U32.HI R101, RZ, 0x18, R116.reuse ;  /* 0x00000018ff657819 */ /* 0x102fe20000011674 */
[----:B------:R-:W1:Y:S01]  /*1fb00*/  MUFU.EX2 R168, R251 ;  /* 0x000000fb00a87308 */ /* 0x000e620000000800 */
[----:B------:R-:W-:Y:S01]  /*1fb10*/  SHF.R.U32.HI R116, RZ, 0x10, R116 ;  /* 0x00000010ff747819 */ /* 0x000fe20000011674 */
[----:B--2---:R2:W2:Y:S01]  /*1fb20*/  LDL.S16 R105, [R1+0x30] ;  /* 0x0000300001697983 */ /* 0x0044a20000100600 */
[----:B------:R-:W-:Y:S02]  /*1fb30*/  PRMT R107, R2, 0x5410, R89 ;  /* 0x00005410026b7816 */ /* 0x000fe40000000059 */
[----:B------:R-:W-:Y:S02]  /*1fb40*/  LOP3.LUT R2, R116, 0xff, RZ, 0xc0, !PT ;  /* 0x000000ff74027812 */ /* 0x000fe400078ec0ff */
[----:B------:R-:W2:Y:S01]  /*1fb50*/  LDSM.16.MT88.4 R116, [R173+0x7800] ;  /* 0x00780000ad74783b */ /* 0x000ea20000004200 */
[----:B------:R-:W-:Y:S02]  /*1fb60*/  PRMT R143, R90, 0x5410, R101 ;  /* 0x000054105a8f7816 */ /* 0x000fe40000000065 */
[----:B------:R-:W-:Y:S02]  /*1fb70*/  LOP3.LUT R89, R0, 0xff, RZ, 0xc0, !PT ;  /* 0x000000ff00597812 */ /* 0x000fe400078ec0ff */
[----:B------:R-:W-:Y:S01]  /*1fb80*/  LOP3.LUT R90, R100, 0xff, RZ, 0xc0, !PT ;  /* 0x000000ff645a7812 */ /* 0x000fe200078ec0ff */
[----:B------:R-:W-:Y:S01]  /*1fb90*/  HSET2.LE.AND R143, R143, R206, PT ;  /* 0x000000ce8f8f7233 */ /* 0x000fe20003803000 */
[----:B------:R-:W-:Y:S02]  /*1fba0*/  PRMT R106, R91, 0x5410, R88 ;  /* 0x000054105b6a7816 */ /* 0x000fe40000000058 */
[----:B------:R-:W-:Y:S02]  /*1fbb0*/  PRMT R91, R96, 0x5410, R149 ;  /* 0x00005410605b7816 */ /* 0x000fe40000000095 */
[----:B------:R-:W-:Y:S04]  /*1fbc0*/  SHF.R.U32.HI R88, RZ, 0x10, R100 ;  /* 0x00000010ff587819 */ /* 0x000fe80000011664 */
[----:B------:R-:W-:Y:S02]  /*1fbd0*/  LOP3.LUT R88, R88, 0xff, RZ, 0xc0, !PT ;  /* 0x000000ff58587812 */ /* 0x000fe400078ec0ff */
[----:B-1----:R-:W-:Y:S04]  /*1fbe0*/  F2FP.BF16.PACK_AB R146, R167, R168 ;  /* 0x000000a8a792723e */ /* 0x002fe800000010ff */
[----:B------:R-:W-:Y:S01]  /*1fbf0*/  PRMT R145, R146, 0x7632, R145 ;  /* 0x0000763292917816 */ /* 0x000fe20000000091 */
[-C--:B---3--:R-:W-:Y:S08]  /*1fc00*/  HMMA.16816.F32.BF16 R36, R84, R80.reuse, R36 ;  /* 0x000000505424723c */ /* 0x088ff00000041824 */
[C---:B------:R-:W-:Y:S07]  /*1fc10*/  HMMA.16816.F32.BF16 R40, R72.reuse, R80, R40 ;  /* 0x000000504828723c */ /* 0x040fee0000041828 */
[----:B------:R-:W-:Y:S01]  /*1fc20*/  SHF.R.U32.HI R80, RZ, 0x18, R0 ;  /* 0x00000018ff507819 */ /* 0x000fe20000011600 */
[-C--:B------:R-:W-:Y:S08]  /*1fc30*/  HMMA.16816.F32.BF16 R44, R72, R82.reuse, R44 ;  /* 0x00000052482c723c */ /* 0x080ff0000004182c */
[C---:B------:R-:W-:Y:S08]  /*1fc40*/  HMMA.16816.F32.BF16 R48, R84.reuse, R82, R48 ;  /* 0x000000525430723c */ /* 0x040ff00000041830 */
[-C--:B------:R-:W-:Y:S08]  /*1fc50*/  HMMA.16816.F32.BF16 R52, R84, R76.reuse, R52 ;  /* 0x0000004c5434723c */ /* 0x080ff00000041834 */
[C---:B------:R-:W-:Y:S08]  /*1fc60*/  HMMA.16816.F32.BF16 R56, R72.reuse, R76, R56 ;  /* 0x0000004c4838723c */ /* 0x040ff00000041838 */
[-C--:B------:R-:W-:Y:S08]  /*1fc70*/  HMMA.16816.F32.BF16 R60, R72, R78.reuse, R60 ;  /* 0x0000004e483c723c */ /* 0x080ff0000004183c */
[----:B------:R-:W-:Y:S01]  /*1fc80*/  HMMA.16816.F32.BF16 R64, R84, R78, R64 ;  /* 0x0000004e5440723c */ /* 0x000fe20000041840 */
[----:B------:R-:W-:Y:S03]  /*1fc90*/  LDSM.16.MT88.4 R76, [R175+0x7800] ;  /* 0x00780000af4c783b */ /* 0x000fe60000004200 */
[----:B----4-:R-:W-:Y:S05]  /*1fca0*/  @!P6 HFMA2.BF16_V2 R102, -RZ.H0_H0, RZ.H0_H0, -R96.H0_H0 ;  /* 0x200000ffff66e231 */ /* 0x010fea0000340960 */
[----:B------:R1:W-:Y:S03]  /*1fcb0*/  @!P6 STL.S16 [R1+0x34], R102 ;  /* 0x000034660100e387 */ /* 0x0003e60000100600 */
[----:B------:R-:W-:Y:S01]  /*1fcc0*/  PRMT R3, R102, 0x7610, R3 ;  /* 0x0000761066037816 */ /* 0x000fe20000000003 */
[----:B------:R3:W5:Y:S03]  /*1fcd0*/  LDL.LU R178, [R1+0x170] ;  /* 0x0001700001b27983 */ /* 0x0007660000300800 */
[----:B------:R-:W-:Y:S02]  /*1fce0*/  @!P6 PRMT R96, R3, 0x5410, RZ ;  /* 0x000054100360e816 */ /* 0x000fe400000000ff */
[----:B------:R-:W-:Y:S02]  /*1fcf0*/  ISETP.GE.U32.AND P6, PT, R235, R2, PT ;  /* 0x00000002eb00720c */ /* 0x000fe40003fc6070 */
[----:B------:R-:W-:Y:S01]  /*1fd00*/  SHF.R.U32.HI R2, RZ, 0x10, R162 ;  /* 0x00000010ff027819 */ /* 0x000fe200000116a2 */
[----:B------:R-:W-:Y:S01]  /*1fd10*/  STG.E.U16 [R160.64+0x60], R96 ;  /* 0x00006060a0007986 */ /* 0x000fe2000c101522 */
[----:B------:R-:W-:Y:S02]  /*1fd20*/  LOP3.LUT R3, R100, 0xffff, RZ, 0xc0, !PT ;  /* 0x0000ffff64037812 */ /* 0x000fe400078ec0ff */
[----:B------:R-:W-:Y:S02]  /*1fd30*/  LOP3.LUT R101, R2, 0xff, RZ, 0xc0, !PT ;  /* 0x000000ff02657812 */ /* 0x000fe400078ec0ff */
[----:B------:R-:W-:Y:S01]  /*1fd40*/  LOP3.LUT R2, R0, 0xffff, RZ, 0xc0, !PT ;  /* 0x0000ffff00027812 */ /* 0x000fe200078ec0ff */
[----:B--2---:R-:W-:Y:S01]  /*1fd50*/  @!P5 HFMA2.BF16_V2 R105, -RZ.H0_H0, RZ.H0_H0, -R149.H0_H0 ;  /* 0x200000ffff69d231 */ /* 0x004fe20000340995 */
[----:B------:R-:W-:Y:S02]  /*1fd60*/  SHF.R.U32.HI R3, RZ, 0x8, R3 ;  /* 0x00000008ff037819 */ /* 0x000fe40000011603 */
[----:B------:R-:W-:Y:S02]  /*1fd70*/  SHF.R.U32.HI R2, RZ, 0x8, R2 ;  /* 0x00000008ff027819 */ /* 0x000fe40000011602 */
[----:B------:R-:W-:Y:S02]  /*1fd80*/  PRMT R103, R105, 0x7610, R103 ;  /* 0x0000761069677816 */ /* 0x000fe40000000067 */
[----:B------:R-:W-:Y:S01]  /*1fd90*/  SHF.R.U32.HI R100, RZ, 0x18, R100 ;  /* 0x00000018ff647819 */ /* 0x000fe20000011664 */
[----:B-1----:R3:W2:Y:S01]  /*1fda0*/  LDL.S16 R102, [R1+0x40] ;  /* 0x0000400001667983 */ /* 0x0026a20000100600 */
[----:B------:R-:W-:Y:S02]  /*1fdb0*/  PRMT R90, R90, 0x5410, R3 ;  /* 0x000054105a5a7816 */ /* 0x000fe40000000003 */
[----:B------:R-:W-:Y:S01]  /*1fdc0*/  LOP3.LUT R3, R162, 0xffff, RZ, 0xc0, !PT ;  /* 0x0000ffffa2037812 */ /* 0x000fe200078ec0ff */
[----:B------:R1:W-:Y:S01]  /*1fdd0*/  @!P5 STL.S16 [R1+0x30], R105 ;  /* 0x000030690100d387 */ /* 0x0003e20000100600 */
[----:B------:R-:W-:Y:S01]  /*1fde0*/  PRMT R141, R88, 0x5410, R100 ;  /* 0x00005410588d7816 */ /* 0x000fe20000000064 */
[--C-:B------:R-:W-:Y:S01]  /*1fdf0*/  HSET2.LE.AND R140, R90, R206.reuse, PT ;  /* 0x000000ce5a8c7233 */ /* 0x100fe20003803000 */
[----:B------:R-:W-:Y:S01]  /*1fe00*/  PRMT R88, R148, 0x5410, R147 ;  /* 0x0000541094587816 */ /* 0x000fe20000000093 */
[----:B------:R3:W5:Y:S01]  /*1fe10*/  LDL.LU R177, [R1+0x16c] ;  /* 0x00016c0001b17983 */ /* 0x0007620000300800 */
[----:B------:R-:W-:Y:S01]  /*1fe20*/  @!P5 PRMT R149, R103, 0x5410, RZ ;  /* 0x000054106795d816 */ /* 0x000fe200000000ff */
[--C-:B------:R-:W-:Y:S01]  /*1fe30*/  HSET2.LE.AND R141, R141, R206.reuse, PT ;  /* 0x000000ce8d8d7233 */ /* 0x100fe20003803000 */
[----:B------:R-:W-:Y:S01]  /*1fe40*/  ISETP.GE.U32.AND P5, PT, R235, R101, PT ;  /* 0x00000065eb00720c */ /* 0x000fe20003fa6070 */
[----:B------:R3:W5:Y:S01]  /*1fe50*/  LDL.LU R172, [R1+0x168] ;  /* 0x0001680001ac7983 */ /* 0x0007620000300800 */
[--C-:B------:R-:W-:Y:S01]  /*1fe60*/  HSET2.LE.AND R90, R106, R206.reuse, PT ;  /* 0x000000ce6a5a7233 */ /* 0x100fe20003803000 */
[----:B------:R-:W-:Y:S02]  /*1fe70*/  LOP3.LUT R140, R140, R121, RZ, 0xc0, !PT ;  /* 0x000000798c8c7212 */ /* 0x000fe400078ec0ff */
[----:B------:R-:W-:Y:S01]  /*1fe80*/  LOP3.LUT R141, R141, R104, RZ, 0xc0, !PT ;  /* 0x000000688d8d7212 */ /* 0x000fe200078ec0ff */
[----:B------:R-:W-:Y:S01]  /*1fe90*/  STG.E.U16 [R160.64+0x62], R149 ;  /* 0x00006295a0007986 */ /* 0x000fe2000c101522 */
[----:B------:R-:W-:Y:S02]  /*1fea0*/  LOP3.LUT R142, R142, R88, RZ, 0xc0, !PT ;  /* 0x000000588e8e7212 */ /* 0x000fe400078ec0ff */
[----:B------:R-:W-:Y:S02]  /*1feb0*/  SHF.R.U32.HI R162, RZ, 0x18, R162 ;  /* 0x00000018ffa27819 */ /* 0x000fe400000116a2 */
[----:B-1----:R-:W-:Y:S02]  /*1fec0*/  PRMT R105, R89, 0x5410, R2 ;  /* 0x0000541059697816 */ /* 0x002fe40000000002 */
[----:B------:R-:W-:Y:S02]  /*1fed0*/  SHF.R.U32.HI R2, RZ, 0x10, R0 ;  /* 0x00000010ff027819 */ /* 0x000fe40000011600 */
[--C-:B------:R-:W-:Y:S01]  /*1fee0*/  SHF.R.U32.HI R0, RZ, 0x8, R3.reuse ;  /* 0x00000008ff007819 */ /* 0x100fe20000011603 */
[--C-:B------:R-:W-:Y:S01]  /*1fef0*/  HSET2.LE.AND R88, R105, R206.reuse, PT ;  /* 0x000000ce69587233 */ /* 0x100fe20003803000 */
[----:B------:R-:W-:Y:S02]  /*1ff00*/  LOP3.LUT R2, R2, 0xff, RZ, 0xc0, !PT ;  /* 0x000000ff02027812 */ /* 0x000fe400078ec0ff */
[----:B------:R-:W-:Y:S02]  /*1ff10*/  PRMT R3, R144, 0x7632, R3 ;  /* 0x0000763290037816 */ /* 0x000fe40000000003 */
[----:B------:R-:W-:Y:S02]  /*1ff20*/  PRMT R89, R2, 0x5410, R80 ;  /* 0x0000541002597816 */ /* 0x000fe40000000050 */
[----:B------:R-:W-:Y:S02]  /*1ff30*/  LOP3.LUT R0, R0, 0xffff, RZ, 0xc0, !PT ;  /* 0x0000ffff00007812 */ /* 0x000fe400078ec0ff */
[----:B------:R-:W-:Y:S01]  /*1ff40*/  F2FP.BF16.PACK_AB R2, R155, R166 ;  /* 0x000000a69b02723e */ /* 0x000fe200000010ff */
[--C-:B------:R-:W-:Y:S01]  /*1ff50*/  HSET2.LE.AND R89, R89, R206.reuse, PT ;  /* 0x000000ce59597233 */ /* 0x100fe20003803000 */
[----:B------:R-:W-:Y:S02]  /*1ff60*/  PRMT R72, R144, 0x5410, R3 ;  /* 0x0000541090487816 */ /* 0x000fe40000000003 */
[----:B------:R-:W-:Y:S02]  /*1ff70*/  LOP3.LUT R88, R88, R95, RZ, 0xc0, !PT ;  /* 0x0000005f58587212 */ /* 0x000fe400078ec0ff */
[----:B------:R-:W-:Y:S02]  /*1ff80*/  LOP3.LUT R143, R143, R72, RZ, 0xc0, !PT ;  /* 0x000000488f8f7212 */ /* 0x000fe400078ec0ff */
[----:B------:R-:W-:Y:S02]  /*1ff90*/  PRMT R72, R146, 0x5410, R145 ;  /* 0x0000541092487816 */ /* 0x000fe40000000091 */
[----:B------:R-:W-:Y:S01]  /*1ffa0*/  LOP3.LUT R89, R89, R91, RZ, 0xc0, !PT ;  /* 0x0000005b59597212 */ /* 0x000fe200078ec0ff */
[----:B------:R-:W-:Y:S01]  /*1ffb0*/  HSET2.LE.AND R91, R107, R206, PT ;  /* 0x000000ce6b5b7233 */ /* 0x000fe20003803000 */
[----:B------:R-:W-:Y:S01]  /*1ffc0*/  LOP3.LUT R90, R90, R72, RZ, 0xc0, !PT ;  /* 0x000000485a5a7212 */ /* 0x000fe200078ec0ff */
[-C--:B------:R-:W-:Y:S01]  /*1ffd0*/  HMMA.16816.F32.BF16 R124, R140, R116.reuse, R4 ;  /* 0x000000748c7c723c */ /* 0x080fe20000041804 */
[----:B--2---:R-:W-:Y:S05]  /*1ffe0*/  @!P4 HFMA2.BF16_V2 R102, -RZ.H0_H0, RZ.H0_H0, -R148.H0_H0 ;  /* 0x200000ffff66c231 */ /* 0x004fea0000340994 */
[----:B------:R-:W-:Y:S01]  /*1fff0*/  @!P4 STL.S16 [R1+0x40], R102 ;  /* 0x000040660100c387 */ /* 0x000fe20000100600 */
[----:B------:R-:W-:Y:S03]  /*20000*/  PRMT R81, R102, 0x7610, R81 ;  /* 0x0000761066517816 */ /* 0x000fe60000000051 */
[----:B------:R3:W2:Y:S02]  /*20010*/  LDL.S16 R203, [R1+0x2c] ;  /* 0x00002c0001cb7983 */ /* 0x0006a40000100600 */
[----:B------:R-:W-:Y:S02]  /*20020*/  @!P4 PRMT R148, R81, 0x5410, RZ ;  /* 0x000054105194c816 */ /* 0x000fe400000000ff */
[----:B------:R-:W-:Y:S01]  /*20030*/  ISETP.GE.U32.AND P4, PT, R235, R0, PT ;  /* 0x00000000eb00720c */ /* 0x000fe20003f86070 */
[----:B------:R3:W4:Y:S01]  /*20040*/  LDL.S16 R202, [R1+0x28] ;  /* 0x0000280001ca7983 */ /* 0x0007220000100600 */
[C---:B------:R-:W-:Y:S03]  /*20050*/  PRMT R0, R2.reuse, 0x7632, R0 ;  /* 0x0000763202007816 */ /* 0x040fe60000000000 */
[----:B------:R3:W3:Y:S01]  /*20060*/  LDL.S16 R201, [R1+0x24] ;  /* 0x0000240001c97983 */ /* 0x0006e20000100600 */
[----:B------:R-:W-:Y:S03]  /*20070*/  PRMT R72, R2, 0x5410, R0 ;  /* 0x0000541002487816 */ /* 0x000fe60000000000 */
[----:B------:R1:W3:Y:S01]  /*20080*/  LDL.S16 R200, [R1+0x20] ;  /* 0x0000200001c87983 */ /* 0x0002e20000100600 */
[----:B------:R-:W-:Y:S01]  /*20090*/  LOP3.LUT R91, R91, R72, RZ, 0xc0, !PT ;  /* 0x000000485b5b7212 */ /* 0x000fe200078ec0ff */
[----:B------:R-:W-:Y:S02]  /*200a0*/  IMAD.MOV.U32 R72, RZ, RZ, R69 ;  /* 0x000000ffff487224 */ /* 0x000fe400078e0045 */
[----:B------:R1:W3:Y:S04]  /*200b0*/  LDL.S16 R75, [R1+0x1c] ;  /* 0x00001c00014b7983 */ /* 0x0002e80000100600 */
[C---:B------:R-:W-:Y:S01]  /*200c0*/  HMMA.16816.F32.BF16 R136, R88.reuse, R116, R8 ;  /* 0x000000745888723c */ /* 0x040fe20000041808 */
[----:B------:R1:W3:Y:S04]  /*200d0*/  LDL.S16 R74, [R1+0x18] ;  /* 0x00001800014a7983 */ /* 0x0002e80000100600 */
[----:B------:R1:W3:Y:S03]  /*200e0*/  LDL.S16 R73, [R1] ;  /* 0x0000000001497983 */ /* 0x0002e60000100600 */
[-C--:B------:R-:W-:Y:S01]  /*200f0*/  HMMA.16816.F32.BF16 R132, R88, R118.reuse, R12 ;  /* 0x000000765884723c */ /* 0x080fe2000004180c */
[----:B------:R-:W1:Y:S07]  /*20100*/  LDSM.16.MT88.4 R100, [R176+0x7800] ;  /* 0x00780000b064783b */ /* 0x000e6e0000004200 */
[C---:B------:R-:W-:Y:S01]  /*20110*/  HMMA.16816.F32.BF16 R116, R140.reuse, R118, R16 ;  /* 0x000000768c74723c */ /* 0x040fe20000041810 */
[----:B------:R-:W1:Y:S08]  /*20120*/  LDSM.16.MT88.4 R80, [R174+0x7800] ;  /* 0x00780000ae50783b */ /* 0x000e700000004200 */
[----:B------:R-:W-:Y:S01]  /*20130*/  STG.E.U16 [R156.64+0x70], R148 ;  /* 0x000070949c007986 */ /* 0x000fe2000c101522 */
        /* <DEDUP_REMOVED lines=11> */
[----:B------:R-:W-:Y:S01]  /*201f0*/  HMMA.16816.F32.BF16 R76, R140, R78, R64 ;  /* 0x0000004e8c4c723c */ /* 0x000fe20000041840 */
        /* <DEDUP_REMOVED lines=13> */
[----:B------:R-:W-:Y:S02]  /*202d0*/  PRMT R8, R201, 0x7610, R8 ;  /* 0x00007610c9087816 */ /* 0x000fe40000000008 */
[----:B------:R-:W-:Y:S01]  /*202e0*/  @!P6 PRMT R144, R9, 0x5410, RZ ;  /* 0x000054100990e816 */ /* 0x000fe200000000ff */
[----:B------:R-:W-:Y:S01]  /*202f0*/  @!P2 STL.S16 [R1+0x20], R200 ;  /* 0x000020c80100a387 */ /* 0x000fe20000100600 */
[----:B------:R-:W-:Y:S01]  /*20300*/  @!P5 HFMA2.BF16_V2 R74, -RZ.H0_H0, RZ.H0_H0, -R2.H0_H0 ;  /* 0x200000ffff4ad231 */ /* 0x000fe20000340902 */
[----:B------:R-:W-:Y:S02]  /*20310*/  @!P1 PRMT R3, R8, 0x5410, RZ ;  /* 0x0000541008039816 */ /* 0x000fe400000000ff */
[----:B------:R-:W-:Y:S01]  /*20320*/  STG.E.U16 [R158.64+0x70], R144 ;  /* 0x000070909e007986 */ /* 0x000fe2000c101522 */
[----:B------:R-:W-:Y:S01]  /*20330*/  @!P3 HFMA2.BF16_V2 R73, -RZ.H0_H0, RZ.H0_H0, -R0.H0_H0 ;  /* 0x200000ffff49b231 */ /* 0x000fe20000340900 */
[----:B------:R-:W-:Y:S02]  /*20340*/  PRMT R7, R200, 0x7610, R7 ;  /* 0x00007610c8077816 */ /* 0x000fe40000000007 */
[----:B------:R-:W-:Y:S01]  /*20350*/  STG.E.U16 [R158.64+0x72], R3 ;  /* 0x000072039e007986 */ /* 0x000fe2000c101522 */
[----:B------:R-:W-:Y:S02]  /*20360*/  PRMT R6, R75, 0x7610, R6 ;  /* 0x000076104b067816 */ /* 0x000fe40000000006 */
[----:B------:R-:W-:Y:S01]  /*20370*/  @!P2 PRMT R146, R7, 0x5410, RZ ;  /* 0x000054100792a816 */ /* 0x000fe200000000ff */
[----:B------:R-:W-:Y:S01]  /*20380*/  @!P4 STL.S16 [R1+0x1c], R75 ;  /* 0x00001c4b0100c387 */ /* 0x000fe20000100600 */
[----:B------:R-:W-:Y:S02]  /*20390*/  @!P4 PRMT R145, R6, 0x5410, RZ ;  /* 0x000054100691c816 */ /* 0x000fe400000000ff */
[----:B------:R-:W-:Y:S01]  /*203a0*/  PRMT R5, R74, 0x7610, R5 ;  /* 0x000076104a057816 */ /* 0x000fe20000000005 */
[----:B------:R-:W-:Y:S01]  /*203b0*/  STG.E.U16 [R164.64+0x6e], R146 ;  /* 0x00006e92a4007986 */ /* 0x000fe2000c101522 */
[----:B------:R-:W-:Y:S02]  /*203c0*/  PRMT R4, R73, 0x7610, R4 ;  /* 0x0000761049047816 */ /* 0x000fe40000000004 */
[----:B------:R-:W-:Y:S01]  /*203d0*/  @!P5 PRMT R2, R5, 0x5410, RZ ;  /* 0x000054100502d816 */ /* 0x000fe200000000ff */
[----:B------:R-:W-:Y:S01]  /*203e0*/  FADD.FTZ R5, R170, R196 ;  /* 0x000000c4aa057221 */ /* 0x000fe20000010000 */
[----:B------:R-:W-:Y:S01]  /*203f0*/  @!P3 PRMT R0, R4, 0x5410, RZ ;  /* 0x000054100400b816 */ /* 0x000fe200000000ff */
[----:B------:R-:W-:Y:S01]  /*20400*/  FADD.FTZ R4, R189, R197 ;  /* 0x000000c5bd047221 */ /* 0x000fe20000010000 */
[----:B------:R-:W-:Y:S01]  /*20410*/  STG.E.U16 [R164.64+0x70], R145 ;  /* 0x00007091a4007986 */ /* 0x000fe2000c101522 */
[----:B------:R-:W-:Y:S01]  /*20420*/  FADD.FTZ R239, R169, R5 ;  /* 0x00000005a9ef7221 */ /* 0x000fe20000010000 */
[----:B------:R-:W-:Y:S01]  /*20430*/  ISETP.GT.AND P1, PT, R192, RZ, PT ;  /* 0x000000ffc000720c */ /* 0x000fe20003f24270 */
[----:B------:R-:W-:Y:S01]  /*20440*/  FADD.FTZ R238, R171, R4 ;  /* 0x00000004abee7221 */ /* 0x000fe20000010000 */
[----:B------:R1:W-:Y:S04]  /*20450*/  STG.E.U16 [R160.64+0x70], R2 ;  /* 0x00007002a0007986 */ /* 0x0003e8000c101522 */
[----:B------:R2:W-:Y:S04]  /*20460*/  STG.E.U16 [R160.64+0x72], R0 ;  /* 0x00007200a0007986 */ /* 0x0005e8000c101522 */
[----:B------:R-:W-:Y:S04]  /*20470*/  @!P5 STL.S16 [R1+0x18], R74 ;  /* 0x0000184a0100d387 */ /* 0x000fe80000100600 */
[----:B------:R3:W-:Y:S01]  /*20480*/  @!P3 STL.S16 [R1], R73 ;  /* 0x000000490100b387 */ /* 0x0007e20000100600 */
[----:B-1----:R-:W-:Y:S02]  /*20490*/  FADD.FTZ R2, R191, R195 ;  /* 0x000000c3bf027221 */ /* 0x002fe40000010000 */
[----:B--2---:R-:W-:Y:S02]  /*204a0*/  FADD.FTZ R0, R190, R194 ;  /* 0x000000c2be007221 */ /* 0x004fe40000010000 */
[----:B------:R-:W-:Y:S02]  /*204b0*/  FADD.FTZ R3, R168, R2 ;  /* 0x00000002a8037221 */ /* 0x000fe40000010000 */
[----:B------:R-:W-:Y:S01]  /*204c0*/  FADD.FTZ R2, R166, R0 ;  /* 0x00000000a6027221 */ /* 0x000fe20000010000 */
[----:B------:R-:W-:Y:S01]  /*204d0*/  IADD3 R0, R192, -0x1, RZ ;  /* 0xffffffffc0007810 */ /* 0x000fe20007ffe0ff */
[----:B------:R-:W-:Y:S02]  /*204e0*/  FADD.FTZ R240, R167, R3 ;  /* 0x00000003a7f07221 */ /* 0x000fe40000010000 */
[----:B------:R-:W-:Y:S02]  /*204f0*/  FADD.FTZ R241, R155, R2 ;  /* 0x000000029bf17221 */ /* 0x000fe40000010000 */
[----:B------:R-:W-:Y:S02]  /*20500*/  IMAD.MOV.U32 R192, RZ, RZ, R0 ;  /* 0x000000ffffc07224 */ /* 0x000fe400078e0000 */
[----:B------:R-:W-:Y:S02]  /*20510*/  IMAD.MOV.U32 R3, RZ, RZ, R70 ;  /* 0x000000ffff037224 */ /* 0x000fe400078e0046 */
[----:B------:R-:W-:Y:S02]  /*20520*/  IMAD.MOV.U32 R0, RZ, RZ, R71 ;  /* 0x000000ffff007224 */ /* 0x000fe400078e0047 */
[----:B---3--:R-:W-:Y:S01]  /*20530*/  IMAD.MOV.U32 R73, RZ, RZ, R68 ;  /* 0x000000ffff497224 */ /* 0x008fe200078e0044 */
[----:B-----5:R-:W-:-:S05]  /*20540*/  @P1 BRA `(.L_x_1009) ;  /* 0xffff90e000001947 */ /* 0x020fca000383ffff */
.L_x_1008:
[----:B------:R-:W2:Y:S01]  /*20550*/  LDL.LU R57, [R1+0x148] ;  /* 0x0001480001397983 */ /* 0x000ea20000300800 */
[----:B------:R-:W1:Y:S01]  /*20560*/  LDC.U8 R40, c[0x0][0x329] ;  /* 0x0000ca40ff287b82 */ /* 0x000e620000000000 */
[----:B------:R-:W-:Y:S02]  /*20570*/  BSSY B0, `(.L_x_1012) ;  /* 0x0000136000007945 */ /* 0x000fe40003800000 */
[----:B------:R-:W3:Y:S04]  /*20580*/  SHFL.BFLY PT, R0, R238, 0x2, 0x1f ;  /* 0x0c401f00ee007f89 */ /* 0x000ee800000e0000 */
[----:B------:R-:W4:Y:S04]  /*20590*/  SHFL.BFLY PT, R3, R240, 0x2, 0x1f ;  /* 0x0c401f00f0037f89 */ /* 0x000f2800000e0000 */
[----:B------:R-:W1:Y:S04]  /*205a0*/  SHFL.BFLY PT, R2, R239, 0x2, 0x1f ;  /* 0x0c401f00ef027f89 */ /* 0x000e6800000e0000 */
[----:B------:R-:W1:Y:S04]  /*205b0*/  SHFL.BFLY PT, R4, R241, 0x2, 0x1f ;  /* 0x0c401f00f1047f89 */ /* 0x000e6800000e0000 */
[----:B------:R-:W1:Y:S01]  /*205c0*/  S2R R55, SR_TID.X ;  /* 0x0000000000377919 */ /* 0x000e620000002100 */
[----:B---3--:R-:W-:-:S02]  /*205d0*/  FADD.FTZ R238, R0, R238 ;  /* 0x000000ee00ee7221 */ /* 0x008fc40000010000 */
[----:B----4-:R-:W-:-:S03]  /*205e0*/  FADD.FTZ R0, R3, R240 ;  /* 0x000000f003007221 */ /* 0x010fc60000010000 */
[----:B------:R-:W3:Y:S01]  /*205f0*/  SHFL.BFLY PT, R6, R238, 0x1, 0x1f ;  /* 0x0c201f00ee067f89 */ /* 0x000ee200000e0000 */
[----:B-1----:R-:W-:-:S03]  /*20600*/  FADD.FTZ R2, R2, R239 ;  /* 0x000000ef02027221 */ /* 0x002fc60000010000 */
[----:B------:R-:W1:Y:S01]  /*20610*/  SHFL.BFLY PT, R3, R0, 0x1, 0x1f ;  /* 0x0c201f0000037f89 */ /* 0x000e6200000e0000 */
[----:B------:R-:W-:-:S03]  /*20620*/  FADD.FTZ R4, R4, R241 ;  /* 0x000000f104047221 */ /* 0x000fc60000010000 */
[----:B------:R-:W4:Y:S01]  /*20630*/  SHFL.BFLY PT, R5, R2, 0x1, 0x1f ;  /* 0x0c201f0002057f89 */ /* 0x000f2200000e0000 */
[----:B------:R-:W-:-:S03]  /*20640*/  SHF.R.S32.HI R56, RZ, 0x1f, R55 ;  /* 0x0000001fff387819 */ /* 0x000fc60000011437 */
[----:B------:R-:W4:Y:S01]  /*20650*/  SHFL.BFLY PT, R9, R4, 0x1, 0x1f ;  /* 0x0c201f0004097f89 */ /* 0x000f2200000e0000 */
[CC--:B------:R-:W-:Y:S02]  /*20660*/  LEA.HI R7, R56.reuse, R55.reuse, RZ, 0x2 ;  /* 0x0000003738077211 */ /* 0x0c0fe400078f10ff */
[----:B------:R-:W-:Y:S02]  /*20670*/  LEA.HI R54, R56, R55, RZ, 0x5 ;  /* 0x0000003738367211 */ /* 0x000fe400078f28ff */
[----:B------:R-:W-:Y:S02]  /*20680*/  SHF.R.S32.HI R8, RZ, 0x1f, R7 ;  /* 0x0000001fff087819 */ /* 0x000fe40000011407 */
[----:B------:R-:W-:Y:S01]  /*20690*/  SHF.R.S32.HI R10, RZ, 0x5, R54 ;  /* 0x00000005ff0a7819 */ /* 0x000fe20000011436 */
[----:B---3--:R-:W-:Y:S01]  /*206a0*/  FADD.FTZ R238, R238, R6 ;  /* 0x00000006eeee7221 */ /* 0x008fe20000010000 */
[----:B------:R-:W-:Y:S01]  /*206b0*/  MOV R6, 0x3f800000 ;  /* 0x3f80000000067802 */ /* 0x000fe20000000f00 */
[----:B-1----:R-:W-:Y:S01]  /*206c0*/  FADD.FTZ R38, R0, R3 ;  /* 0x0000000300267221 */ /* 0x002fe20000010000 */
[----:B------:R-:W-:-:S02]  /*206d0*/  SHF.R.S32.HI R0, RZ, 0x2, R7 ;  /* 0x00000002ff007819 */ /* 0x000fc40000011407 */
[----:B------:R-:W-:Y:S01]  /*206e0*/  FSETP.NE.FTZ.AND P6, PT, R238, RZ, PT ;  /* 0x000000ffee00720b */ /* 0x000fe20003fd5000 */
[----:B----4-:R-:W-:Y:S01]  /*206f0*/  FADD.FTZ R37, R2, R5 ;  /* 0x0000000502257221 */ /* 0x010fe20000010000 */
[----:B------:R-:W-:Y:S02]  /*20700*/  FSETP.NE.FTZ.AND P4, PT, R38, RZ, PT ;  /* 0x000000ff2600720b */ /* 0x000fe40003f95000 */
[----:B------:R-:W-:Y:S01]  /*20710*/  LEA.HI R8, R8, R0, RZ, 0x3 ;  /* 0x0000000008087211 */ /* 0x000fe200078f18ff */
[----:B------:R-:W-:Y:S01]  /*20720*/  FADD.FTZ R39, R4, R9 ;  /* 0x0000000904277221 */ /* 0x000fe20000010000 */
[----:B------:R-:W-:Y:S01]  /*20730*/  FSETP.NE.FTZ.AND P5, PT, R37, RZ, PT ;  /* 0x000000ff2500720b */ /* 0x000fe20003fb5000 */
[----:B------:R-:W-:Y:S01]  /*20740*/  IMAD.MOV.U32 R4, RZ, RZ, 0x3f800000 ;  /* 0x3f800000ff047424 */ /* 0x000fe200078e00ff */
[----:B------:R-:W-:Y:S02]  /*20750*/  LOP3.LUT R19, R8, 0xfffffff8, RZ, 0xc0, !PT ;  /* 0xfffffff808137812 */ /* 0x000fe400078ec0ff */
[----:B------:R-:W-:-:S02]  /*20760*/  FSETP.NE.FTZ.AND P3, PT, R39, RZ, PT ;  /* 0x000000ff2700720b */ /* 0x000fc40003f75000 */
[----:B------:R-:W-:Y:S02]  /*20770*/  MOV R5, 0x3f800000 ;  /* 0x3f80000000057802 */ /* 0x000fe40000000f00 */
[----:B------:R-:W-:Y:S02]  /*20780*/  IADD3 R19, R0, -R19, RZ ;  /* 0x8000001300137210 */ /* 0x000fe40007ffe0ff */
[----:B------:R-:W-:Y:S02]  /*20790*/  LOP3.LUT R7, R7, 0x3ffffffc, RZ, 0xc0, !PT ;  /* 0x3ffffffc07077812 */ /* 0x000fe400078ec0ff */
[----:B------:R-:W1:Y:S08]  /*207a0*/  @P6 MUFU.RCP R5, R238 ;  /* 0x000000ee00056308 */ /* 0x000e700000001000 */
[----:B------:R-:W-:Y:S08]  /*207b0*/  @P5 MUFU.RCP R6, R37 ;  /* 0x0000002500065308 */ /* 0x000ff00000001000 */
[----:B------:R-:W3:Y:S01]  /*207c0*/  @P3 MUFU.RCP R4, R39 ;  /* 0x0000002700043308 */ /* 0x000ee20000001000 */
[----:B-1----:R-:W-:-:S04]  /*207d0*/  FMUL.FTZ R0, R5, c[0x0][0x2dc] ;  /* 0x0000b70005007a20 */ /* 0x002fc80000410000 */
[C---:B------:R-:W-:Y:S02]  /*207e0*/  FMUL.FTZ R124, R0.reuse, R124 ;  /* 0x0000007c007c7220 */ /* 0x040fe40000410000 */
[C---:B------:R-:W-:Y:S02]  /*207f0*/  FMUL.FTZ R5, R0.reuse, R125 ;  /* 0x0000007d00057220 */ /* 0x040fe40000410000 */
[C---:B------:R-:W-:Y:S02]  /*20800*/  FMUL.FTZ R116, R0.reuse, R116 ;  /* 0x0000007400747220 */ /* 0x040fe40000410000 */
[C---:B------:R-:W-:Y:S01]  /*20810*/  FMUL.FTZ R117, R0.reuse, R117 ;  /* 0x0000007500757220 */ /* 0x040fe20000410000 */
[----:B------:R-:W-:Y:S01]  /*20820*/  F2FP.BF16.PACK_AB R5, R5, R124 ;  /* 0x0000007c0505723e */ /* 0x000fe200000010ff */
[C---:B------:R-:W-:Y:S02]  /*20830*/  FMUL.FTZ R108, R0.reuse, R108 ;  /* 0x0000006c006c7220 */ /* 0x040fe40000410000 */
[----:B------:R-:W-:-:S02]  /*20840*/  FMUL.FTZ R14, R0, R109 ;  /* 0x0000006d000e7220 */ /* 0x000fc40000410000 */
[C---:B------:R-:W-:Y:S02]  /*20850*/  FMUL.FTZ R100, R0.reuse, R100 ;  /* 0x0000006400647220 */ /* 0x040fe40000410000 */
        /* <DEDUP_REMOVED lines=14> */
[----:B---3--:R-:W-:-:S03]  /*20940*/  FMUL.FTZ R0, R4, c[0x0][0x2dc] ;  /* 0x0000b70004007a20 */ /* 0x008fc60000410000 */
[----:B------:R-:W-:Y:S01]  /*20950*/  F2FP.BF16.PACK_AB R32, R32, R76 ;  /* 0x0000004c2020723e */ /* 0x000fe200000010ff */
[C---:B------:R-:W-:Y:S02]  /*20960*/  FMUL.FTZ R138, R0.reuse, R138 ;  /* 0x0000008a008a7220 */ /* 0x040fe40000410000 */
[C---:B------:R-:W-:Y:S02]  /*20970*/  FMUL.FTZ R9, R0.reuse, R139 ;  /* 0x0000008b00097220 */ /* 0x040fe40000410000 */
        /* <DEDUP_REMOVED lines=20> */
[----:B------:R-:W-:Y:S02]  /*20ac0*/  F2FP.BF16.PACK_AB R0, R117, R116 ;  /* 0x000000747500723e */ /* 0x000fe400000010ff */
[----:B------:R-:W-:Y:S02]  /*20ad0*/  F2FP.BF16.PACK_AB R33, R33, R98 ;  /* 0x000000622121723e */ /* 0x000fe400000010ff */
[----:B------:R-:W-:Y:S02]  /*20ae0*/  F2FP.BF16.PACK_AB R35, R35, R90 ;  /* 0x0000005a2323723e */ /* 0x000fe400000010ff */
[----:B--2---:R-:W-:-:S13]  /*20af0*/  ISETP.NE.AND P0, PT, R57, -0x1, PT ;  /* 0xffffffff3900780c */ /* 0x004fda0003f05270 */
[----:B------:R-:W-:-:S04]  /*20b00*/  @P0 IMAD.WIDE.U32 R2, R57, c[0x0][0x1e8], RZ ;  /* 0x00007a0039020a25 */ /* 0x000fc800078e00ff */
[----:B------:R-:W-:Y:S01]  /*20b10*/  @P0 IMAD R53, R57, c[0x0][0x1ec], R3 ;  /* 0x00007b0039350a24 */ /* 0x000fe200078e0203 */
[----:B------:R-:W-:Y:S02]  /*20b20*/  @P0 MOV R52, R2 ;  /* 0x0000000200340202 */ /* 0x000fe40000000f00 */
[----:B------:R-:W-:Y:S02]  /*20b30*/  MOV R2, 0x3f800000 ;  /* 0x3f80000000027802 */ /* 0x000fe40000000f00 */
[----:B------:R-:W-:-:S04]  /*20b40*/  IADD3 R3, -R7, R55, RZ ;  /* 0x0000003707037210 */ /* 0x000fc80007ffe1ff */
[----:B------:R-:W1:Y:S01]  /*20b50*/  @P4 MUFU.RCP R2, R38 ;  /* 0x0000002600024308 */ /* 0x000e620000001000 */
[----:B------:R-:W-:Y:S01]  /*20b60*/  LEA R30, R10, R3, 0x9 ;  /* 0x000000030a1e7211 */ /* 0x000fe200078e48ff */
[----:B------:R-:W-:Y:S01]  /*20b70*/  FMUL.FTZ R3, R6, c[0x0][0x2dc] ;  /* 0x0000b70006037a20 */ /* 0x000fe20000410000 */
[----:B------:R-:W-:-:S03]  /*20b80*/  MOV R6, 0xfffffff0 ;  /* 0xfffffff000067802 */ /* 0x000fc60000000f00 */
[C---:B------:R-:W-:Y:S02]  /*20b90*/  FMUL.FTZ R126, R3.reuse, R126 ;  /* 0x0000007e037e7220 */ /* 0x040fe40000410000 */
[C---:B------:R-:W-:Y:S02]  /*20ba0*/  FMUL.FTZ R127, R3.reuse, R127 ;  /* 0x0000007f037f7220 */ /* 0x040fe40000410000 */
[C---:B------:R-:W-:Y:S02]  /*20bb0*/  FMUL.FTZ R118, R3.reuse, R118 ;  /* 0x0000007603767220 */ /* 0x040fe40000410000 */
[----:B------:R-:W-:Y:S01]  /*20bc0*/  FMUL.FTZ R7, R3, R119 ;  /* 0x0000007703077220 */ /* 0x000fe20000410000 */
[----:B------:R-:W-:Y:S01]  /*20bd0*/  F2FP.BF16.PACK_AB R4, R127, R126 ;  /* 0x0000007e7f04723e */ /* 0x000fe200000010ff */
        /* <DEDUP_REMOVED lines=28> */
[C---:B------:R-:W-:Y:S01]  /*20da0*/  FMUL.FTZ R102, R3.reuse, R102 ;  /* 0x0000006603667220 */ /* 0x040fe20000410000 */
        /* <DEDUP_REMOVED lines=19> */
[----:B------:R-:W-:Y:S01]  /*20ee0*/  FMUL.FTZ R31, R3, R79 ;  /* 0x0000004f031f7220 */ /* 0x000fe20000410000 */
[----:B------:R-:W-:-:S02]  /*20ef0*/  SHF.L.U32 R2, R2, 0x1, RZ ;  /* 0x0000000102027819 */ /* 0x000fc400000006ff */
[----:B------:R-:W-:Y:S02]  /*20f00*/  SEL R30, R30, 0xffffffe0, !P1 ;  /* 0xffffffe01e1e7807 */ /* 0x000fe40004800000 */
[----:B------:R-:W-:Y:S01]  /*20f10*/  IADD3 R3, R2, R6, RZ ;  /* 0x0000000602037210 */ /* 0x000fe20007ffe0ff */
[----:B------:R1:W-:Y:S01]  /*20f20*/  STS [R2], R5 ;  /* 0x0000000502007388 */ /* 0x0003e20000000800 */
[----:B------:R-:W-:Y:S02]  /*20f30*/  F2FP.BF16.PACK_AB R19, R87, R86 ;  /* 0x000000565713723e */ /* 0x000fe400000010ff */
[----:B------:R-:W-:Y:S01]  /*20f40*/  F2FP.BF16.PACK_AB R27, R27, R82 ;  /* 0x000000521b1b723e */ /* 0x000fe200000010ff */
[----:B------:R2:W-:Y:S01]  /*20f50*/  STS [R2+0x400], R4 ;  /* 0x0004000402007388 */ /* 0x0005e20000000800 */
[----:B------:R-:W-:Y:S02]  /*20f60*/  F2FP.BF16.PACK_AB R31, R31, R78 ;  /* 0x0000004e1f1f723e */ /* 0x000fe400000010ff */
[----:B------:R-:W-:Y:S01]  /*20f70*/  F2FP.BF16.PACK_AB R36, R36, R88 ;  /* 0x000000582424723e */ /* 0x000fe200000010ff */
[----:B------:R3:W-:Y:S01]  /*20f80*/  STS [R3], R0 ;  /* 0x0000000003007388 */ /* 0x0007e20000000800 */
[----:B------:R-:W-:-:S03]  /*20f90*/  ISETP.NE.AND P1, PT, R40, RZ, PT ;  /* 0x000000ff2800720c */ /* 0x000fc60003f25270 */
[----:B------:R4:W-:Y:S04]  /*20fa0*/  STS [R3+0x400], R7 ;  /* 0x0004000703007388 */ /* 0x0009e80000000800 */
[----:B------:R-:W-:Y:S04]  /*20fb0*/  STS [R2+0x2000], R8 ;  /* 0x0020000802007388 */ /* 0x000fe80000000800 */
[----:B------:R4:W-:Y:S04]  /*20fc0*/  STS [R2+0x2400], R9 ;  /* 0x0024000902007388 */ /* 0x0009e80000000800 */
[----:B------:R4:W-:Y:S01]  /*20fd0*/  STS [R3+0x2000], R16 ;  /* 0x0020001003007388 */ /* 0x0009e20000000800 */
[----:B-1----:R-:W-:-:S03]  /*20fe0*/  IADD3 R5, R2, R30, RZ ;  /* 0x0000001e02057210 */ /* 0x002fc60007ffe0ff */
[----:B------:R1:W-:Y:S01]  /*20ff0*/  STS [R3+0x2400], R15 ;  /* 0x0024000f03007388 */ /* 0x0003e20000000800 */
[----:B--2---:R-:W-:-:S03]  /*21000*/  IADD3 R4, R3, R30, RZ ;  /* 0x0000001e03047210 */ /* 0x004fc60007ffe0ff */
[----:B------:R2:W-:Y:S01]  /*21010*/  STS [R5], R14 ;  /* 0x0000000e05007388 */ /* 0x0005e20000000800 */
[C---:B---3--:R-:W-:Y:S02]  /*21020*/  IADD3 R0, R2.reuse, 0x40, RZ ;  /* 0x0000004002007810 */ /* 0x048fe40007ffe0ff */
[----:B------:R-:W-:Y:S01]  /*21030*/  @P2 IADD3 R0, R2, -0x40, RZ ;  /* 0xffffffc002002810 */ /* 0x000fe20007ffe0ff */
[----:B------:R3:W-:Y:S01]  /*21040*/  STS [R5+0x400], R13 ;  /* 0x0004000d05007388 */ /* 0x0007e20000000800 */
[----:B----4-:R-:W4:Y:S03]  /*21050*/  LDC.U8 R7, c[0x0][0x328] ;  /* 0x0000ca00ff077b82 */ /* 0x010f260000000000 */
[----:B------:R3:W-:Y:S04]  /*21060*/  STS [R4], R11 ;  /* 0x0000000b04007388 */ /* 0x0007e80000000800 */
[----:B------:R3:W-:Y:S01]  /*21070*/  STS [R4+0x400], R10 ;  /* 0x0004000a04007388 */ /* 0x0007e20000000800 */
[----:B------:R-:W-:-:S02]  /*21080*/  IADD3 R2, R30, 0x400, R0 ;  /* 0x000004001e027810 */ /* 0x000fc40007ffe000 */
[----:B------:R-:W-:Y:S01]  /*21090*/  @P1 MOV R9, c[0x0][0x210] ;  /* 0x0000840000091a02 */ /* 0x000fe20000000f00 */
[----:B------:R-:W-:Y:S01]  /*210a0*/  STS [R5+0x2000], R12 ;  /* 0x0020000c05007388 */ /* 0x000fe20000000800 */
[----:B------:R-:W-:Y:S02]  /*210b0*/  @!P1 MOV R9, 0x1 ;  /* 0x0000000100099802 */ /* 0x000fe40000000f00 */
[----:B------:R-:W-:Y:S01]  /*210c0*/  MOV R16, 0x7f800000 ;  /* 0x7f80000000107802 */ /* 0x000fe20000000f00 */
[----:B------:R3:W-:Y:S01]  /*210d0*/  STS [R5+0x2400], R18 ;  /* 0x0024001205007388 */ /* 0x0007e20000000800 */
[----:B-1----:R-:W-:-:S03]  /*210e0*/  MOV R15, 0x7f800000 ;  /* 0x7f800000000f7802 */ /* 0x002fc60000000f00 */
[----:B------:R1:W-:Y:S01]  /*210f0*/  STS [R4+0x2000], R17 ;  /* 0x0020001104007388 */ /* 0x0003e20000000800 */
[----:B--2---:R-:W-:-:S03]  /*21100*/  MOV R14, 0x7f800000 ;  /* 0x7f800000000e7802 */ /* 0x004fc60000000f00 */
[----:B------:R2:W-:Y:S01]  /*21110*/  STS [R4+0x2400], R25 ;  /* 0x0024001904007388 */ /* 0x0005e20000000800 */
[----:B----4-:R-:W-:Y:S02]  /*21120*/  ISETP.NE.AND P2, PT, R7, RZ, PT ;  /* 0x000000ff0700720c */ /* 0x010fe40003f45270 */
[----:B---3--:R-:W-:Y:S01]  /*21130*/  MOV R13, 0x7f800000 ;  /* 0x7f800000000d7802 */ /* 0x008fe20000000f00 */
[----:B------:R-:W-:Y:S01]  /*21140*/  STS [R0], R24 ;  /* 0x0000001800007388 */ /* 0x000fe20000000800 */
[----:B------:R-:W3:Y:S03]  /*21150*/  @P6 MUFU.LG2 R11, R238 ;  /* 0x000000ee000b6308 */ /* 0x000ee60000000c00 */
[----:B------:R-:W-:Y:S04]  /*21160*/  STS [R0+0x400], R23 ;  /* 0x0004001700007388 */ /* 0x000fe80000000800 */
[----:B------:R-:W4:Y:S01]  /*21170*/  S2R R8, SR_CTAID.Y ;  /* 0x0000000000087919 */ /* 0x000f220000002600 */
[----:B------:R-:W3:Y:S01]  /*21180*/  @P4 MUFU.LG2 R10, R38 ;  /* 0x00000026000a4308 */ /* 0x000ee20000000c00 */
[----:B------:R-:W-:-:S02]  /*21190*/  IADD3 R5, R6, R2, RZ ;  /* 0x0000000206057210 */ /* 0x000fc40007ffe0ff */
[----:B------:R-:W3:Y:S01]  /*211a0*/  S2R R18, SR_CTAID.X ;  /* 0x0000000000127919 */ /* 0x000ee20000002500 */
[----:B------:R-:W-:-:S04]  /*211b0*/  IADD3 R2, R6, R0, RZ ;  /* 0x0000000006027210 */ /* 0x000fc80007ffe0ff */
[----:B------:R-:W3:Y:S01]  /*211c0*/  @P5 MUFU.LG2 R12, R37 ;  /* 0x00000025000c5308 */ /* 0x000ee20000000c00 */
[----:B-1----:R-:W1:Y:S01]  /*211d0*/  S2R R17, SR_CTAID.Z ;  /* 0x0000000000117919 */ /* 0x002e620000002700 */
[----:B------:R-:W-:Y:S01]  /*211e0*/  IMAD.IADD R3, R30, 0x1, R2 ;  /* 0x000000011e037824 */ /* 0x000fe200078e0202 */
[----:B--2---:R-:W-:Y:S02]  /*211f0*/  @P1 MOV R4, c[0x0][0x210] ;  /* 0x0000840000041a02 */ /* 0x004fe40000000f00 */
[----:B------:R-:W-:Y:S04]  /*21200*/  STS [R2], R20 ;  /* 0x0000001402007388 */ /* 0x000fe80000000800 */
[----:B------:R-:W-:Y:S01]  /*21210*/  STS [R2+0x400], R19 ;  /* 0x0004001302007388 */ /* 0x000fe20000000800 */
[----:B------:R-:W-:-:S03]  /*21220*/  @P1 IMAD R4, R4, c[0x0][0x214], RZ ;  /* 0x0000850004041a24 */ /* 0x000fc600078e02ff */
[----:B------:R-:W-:Y:S01]  /*21230*/  STS [R0+0x2000], R22 ;  /* 0x0020001600007388 */ /* 0x000fe20000000800 */
[----:B----4-:R-:W-:-:S03]  /*21240*/  @!P0 IMAD.WIDE.U32 R6, R8, c[0x0][0x1e0], RZ ;  /* 0x0000780008068a25 */ /* 0x010fc600078e00ff */
[----:B------:R2:W-:Y:S02]  /*21250*/  STS [R0+0x2400], R21 ;  /* 0x0024001500007388 */ /* 0x0005e40000000800 */
[----:B------:R-:W-:Y:S02]  /*21260*/  @!P0 MOV R52, R6 ;  /* 0x0000000600348202 */ /* 0x000fe40000000f00 */
[----:B------:R-:W-:Y:S01]  /*21270*/  STS [R2+0x2000], R26 ;  /* 0x0020001a02007388 */ /* 0x000fe20000000800 */
[----:B---3--:R-:W-:-:S03]  /*21280*/  @P6 FMUL.FTZ R6, R11, 0.69314718246459960938 ;  /* 0x3f3172180b066820 */ /* 0x008fc60000410000 */
[----:B------:R3:W-:Y:S01]  /*21290*/  STS [R2+0x2400], R29 ;  /* 0x0024001d02007388 */ /* 0x0007e20000000800 */
[----:B------:R-:W-:Y:S02]  /*212a0*/  @P6 FFMA.FTZ R16, R71, c[0x0][0x238], R6 ;  /* 0x00008e0047106a23 */ /* 0x000fe40000010006 */
[----:B------:R-:W-:-:S04]  /*212b0*/  @P4 FMUL.FTZ R6, R10, 0.69314718246459960938 ;  /* 0x3f3172180a064820 */ /* 0x000fc80000410000 */
[----:B------:R-:W-:Y:S01]  /*212c0*/  @P4 FFMA.FTZ R13, R69, c[0x0][0x238], R6 ;  /* 0x00008e00450d4a23 */ /* 0x000fe20000010006 */
[----:B--2---:R-:W-:-:S05]  /*212d0*/  IADD3 R0, R30, R0, RZ ;  /* 0x000000001e007210 */ /* 0x004fca0007ffe0ff */
        /* <DEDUP_REMOVED lines=16> */
[----:B--2---:R-:W-:Y:S01]  /*213e0*/  @P1 MOV R0, 0x1 ;  /* 0x0000000100001802 */ /* 0x004fe20000000f00 */
[----:B------:R-:W-:-:S02]  /*213f0*/  @!P1 IMAD R0, R4, c[0x0][0x1c0], RZ ;  /* 0x0000700004009a24 */ /* 0x000fc400078e02ff */
[C---:B---3--:R-:W-:Y:S02]  /*21400*/  @!P2 IMAD R3, R8.reuse, c[0x0][0x214], RZ ;  /* 0x000085000803aa24 */ /* 0x048fe400078e02ff */
[----:B------:R-:W-:Y:S01]  /*21410*/  IMAD R7, R8, R0, RZ ;  /* 0x0000000008077224 */ /* 0x000fe200078e02ff */
[----:B------:R-:W-:Y:S01]  /*21420*/  LOP3.LUT R0, R54, 0xffffffe0, RZ, 0xc0, !PT ;  /* 0xffffffe036007812 */ /* 0x000fe200078ec0ff */
[----:B------:R-:W2:Y:S01]  /*21430*/  @P3 MUFU.LG2 R8, R39 ;  /* 0x0000002700083308 */ /* 0x000ea20000000c00 */
[----:B----4-:R-:W-:Y:S01]  /*21440*/  @!P2 SEL R5, R3, R57, !P0 ;  /* 0x000000390305a207 */ /* 0x010fe20004000000 */
[----:B-----5:R3:W4:Y:S02]  /*21450*/  LDS.128 R20, [R188] ;  /* 0x00000000bc147984 */ /* 0x0207240000000c00 */
[----:B------:R-:W-:Y:S01]  /*21460*/  IMAD.IADD R0, R55, 0x1, -R0 ;  /* 0x0000000137007824 */ /* 0x000fe200078e0a00 */
[----:B------:R-:W-:Y:S01]  /*21470*/  SEL R7, R7, RZ, P2 ;  /* 0x000000ff07077207 */ /* 0x000fe20001000000 */
[----:B------:R-:W-:Y:S01]  /*21480*/  CS2R R2, SRZ ;  /* 0x0000000000027805 */ /* 0x000fe2000001ff00 */
[----:B------:R3:W3:Y:S01]  /*21490*/  LDS.128 R24, [R188+0x800] ;  /* 0x00080000bc187984 */ /* 0x0006e20000000c00 */
[----:B------:R-:W-:-:S02]  /*214a0*/  @!P2 MOV R2, R5 ;  /* 0x000000050002a202 */ /* 0x000fc40000000f00 */
[----:B------:R-:W-:Y:S01]  /*214b0*/  LOP3.LUT P0, RZ, R0, 0x3, RZ, 0xc0, !PT ;  /* 0x0000000300ff7812 */ /* 0x000fe2000780c0ff */
[----:B------:R3:W3:Y:S01]  /*214c0*/  LDS.128 R28, [R188+0x1000] ;  /* 0x00100000bc1c7984 */ /* 0x0006e20000000c00 */
[----:B------:R-:W-:Y:S01]  /*214d0*/  IMAD R0, R18, R9, RZ ;  /* 0x0000000912007224 */ /* 0x000fe200078e02ff */
[----:B------:R-:W-:Y:S01]  /*214e0*/  @!P2 SHF.R.S32.HI R3, RZ, 0x1f, R5 ;  /* 0x0000001fff03a819 */ /* 0x000fe20000011405 */
[----:B-1----:R-:W-:Y:S01]  /*214f0*/  IMAD R4, R17, R4, R7 ;  /* 0x0000000411047224 */ /* 0x002fe200078e0207 */
[----:B------:R1:W1:Y:S01]  /*21500*/  LDS.128 R32, [R188+0x1800] ;  /* 0x00180000bc207984 */ /* 0x0002620000000c00 */
[----:B------:R-:W-:Y:S01]  /*21510*/  @P5 FMUL.FTZ R7, R12, 0.69314718246459960938 ;  /* 0x3f3172180c075820 */ /* 0x000fe20000410000 */
[----:B------:R-:W-:Y:S01]  /*21520*/  SHF.L.U32 R0, R0, 0x7, RZ ;  /* 0x0000000700007819 */ /* 0x000fe200000006ff */
[----:B--2---:R-:W-:Y:S01]  /*21530*/  @P3 FMUL.FTZ R5, R8, 0.69314718246459960938 ;  /* 0x3f31721808053820 */ /* 0x004fe20000410000 */
        /* <DEDUP_REMOVED lines=12> */
[----:B------:R-:W2:Y:S02]  /*21600*/  S2R R4, SR_TID.X ;  /* 0x0000000000047919 */ /* 0x000ea40000002100 */
[----:B--2---:R-:W-:-:S04]  /*21610*/  SHF.R.S32.HI R2, RZ, 0x1f, R4 ;  /* 0x0000001fff027819 */ /* 0x004fc80000011404 */
        /* <DEDUP_REMOVED lines=43> */
.L_x_1013:
[----:B------:R-:W-:Y:S05]  /*218d0*/  BSYNC B0 ;  /* 0x0000000000007941 */ /* 0x000fea0003800000 */
.L_x_1012:
[----:B--2---:R-:W2:Y:S04]  /*218e0*/  LDL.LU R9, [R1+0x150] ;  /* 0x0001500001097983 */ /* 0x004ea80000300800 */
[----:B------:R-:W5:Y:S01]  /*218f0*/  LDL.LU.64 R6, [R1+0x130] ;  /* 0x0001300001067983 */ /* 0x000f620000300a00 */
[----:B------:R-:W-:Y:S01]  /*21900*/  LEA.HI R12, R56, R55, RZ, 0x3 ;  /* 0x00000037380c7211 */ /* 0x000fe200078f18ff */
[----:B------:R-:W-:Y:S02]  /*21910*/  BSSY B0, `(.L_x_1014) ;  /* 0x0000020000007945 */ /* 0x000fe40003800000 */
[----:B------:R-:W4:Y:S02]  /*21920*/  S2R R3, SR_TID.X ;  /* 0x0000000000037919 */ /* 0x000f240000002100 */
[----:B----4-:R-:W-:-:S04]  /*21930*/  SHF.R.S32.HI R2, RZ, 0x1f, R3 ;  /* 0x0000001fff027819 */ /* 0x010fc80000011403 */
        /* <DEDUP_REMOVED lines=8> */
[----:B--2---:R-:W-:Y:S01]  /*219c0*/  IMAD R13, R18, -0x80, R9 ;  /* 0xffffff80120d7824 */ /* 0x004fe200078e0209 */
[C---:B-----5:R-:W-:Y:S02]  /*219d0*/  IADD3 R4, P0, R6.reuse, R52, RZ ;  /* 0x0000003406047210 */ /* 0x060fe40007f1e0ff */
[----:B------:R-:W-:Y:S02]  /*219e0*/  ISETP.GE.AND P1, PT, R6, c[0x0][0x220], PT ;  /* 0x0000880006007a0c */ /* 0x000fe40003f26270 */
[----:B------:R-:W2:Y:S01]  /*219f0*/  S2R R6, SR_CTAID.X ;  /* 0x0000000000067919 */ /* 0x000ea20000002500 */
[----:B------:R-:W-:Y:S01]  /*21a00*/  IMAD.X R5, R0, 0x1, R53, P0 ;  /* 0x0000000100057824 */ /* 0x000fe200000e0635 */
[----:B------:R-:W-:-:S03]  /*21a10*/  SHF.R.S32.HI R0, RZ, 0x3, R12 ;  /* 0x00000003ff007819 */ /* 0x000fc6000001140c */
[----:B------:R-:W-:Y:S01]  /*21a20*/  IMAD.WIDE.U32 R10, R17, c[0x0][0x1f0], R4 ;  /* 0x00007c00110a7a25 */ /* 0x000fe200078e0004 */
[----:B------:R-:W-:-:S03]  /*21a30*/  ISETP.GE.OR P0, PT, R0, R13, P1 ;  /* 0x0000000d0000720c */ /* 0x000fc60000f06670 */
[----:B------:R-:W-:Y:S01]  /*21a40*/  IMAD R0, R17, c[0x0][0x1f4], R3 ;  /* 0x00007d0011007a24 */ /* 0x000fe200078e0203 */
[----:B------:R-:W-:-:S03]  /*21a50*/  SHF.R.S32.HI R3, RZ, 0x1f, R2 ;  /* 0x0000001fff037819 */ /* 0x000fc60000011402 */
[----:B------:R-:W-:Y:S02]  /*21a60*/  IMAD.IADD R9, R11, 0x1, R0 ;  /* 0x000000010b097824 */ /* 0x000fe400078e0200 */
[----:B--2---:R-:W-:-:S04]  /*21a70*/  IMAD.WIDE R6, R6, 0x80, R2 ;  /* 0x0000008006067825 */ /* 0x004fc800078e0202 */
        /* <DEDUP_REMOVED lines=9> */
.L_x_1015:
[----:B------:R-:W-:Y:S05]  /*21b10*/  BSYNC B0 ;  /* 0x0000000000007941 */ /* 0x000fea0003800000 */
.L_x_1014:
[----:B------:R-:W-:Y:S01]  /*21b20*/  LEA.HI.SX32 R0, R12, 0x10, 0x1d ;  /* 0x000000100c007811 */ /* 0x000fe200078feaff */
[----:B------:R-:W-:Y:S03]  /*21b30*/  BSSY B0, `(.L_x_1016) ;  /* 0x000000e000007945 */ /* 0x000fe60003800000 */
[----:B------:R-:W-:-:S13]  /*21b40*/  ISETP.GE.OR P0, PT, R0, R13, P1 ;  /* 0x0000000d0000720c */ /* 0x000fda0000f06670 */
        /* <DEDUP_REMOVED lines=11> */
[----:B---3--:R2:W-:Y:S02]  /*21c00*/  STG.E.128 [R4.64], R24 ;  /* 0x0000001804007986 */ /* 0x0085e4000c101d22 */
.L_x_1017:
[----:B------:R-:W-:Y:S05]  /*21c10*/  BSYNC B0 ;  /* 0x0000000000007941 */ /* 0x000fea0003800000 */
.L_x_1016:
        /* <DEDUP_REMOVED lines=15> */
.L_x_1019:
[----:B------:R-:W-:Y:S05]  /*21d10*/  BSYNC B0 ;  /* 0x0000000000007941 */ /* 0x000fea0003800000 */
.L_x_1018:
        /* <DEDUP_REMOVED lines=15> */
.L_x_1021:
[----:B------:R-:W-:Y:S05]  /*21e10*/  BSYNC B0 ;  /* 0x0000000000007941 */ /* 0x000fea0003800000 */
.L_x_1020:
[----:B------:R-:W-:Y:S01]  /*21e20*/  LEA.HI.SX32 R0, R12, 0x40, 0x1d ;  /* 0x000000400c007811 */ /* 0x000fe200078feaff */
[----:B------:R-:W-:Y:S03]  /*21e30*/  BSSY B0, `(.L_x_1022) ;  /* 0x000000e000007945 */ /* 0x000fe60003800000 */
[----:B------:R-:W-:-:S13]  /*21e40*/  ISETP.GE.OR P0, PT, R0, R13, P1 ;  /* 0x0000000d0000720c */ /* 0x000fda0000f06670 */
        /* <DEDUP_REMOVED lines=12> */
.L_x_1023:
[----:B------:R-:W-:Y:S05]  /*21f10*/  BSYNC B0 ;  /* 0x0000000000007941 */ /* 0x000fea0003800000 */
.L_x_1022:
        /* <DEDUP_REMOVED lines=15> */
.L_x_1025:
[----:B------:R-:W-:Y:S05]  /*22010*/  BSYNC B0 ;  /* 0x0000000000007941 */ /* 0x000fea0003800000 */
.L_x_1024:
        /* <DEDUP_REMOVED lines=15> */
.L_x_1027:
[----:B------:R-:W-:Y:S05]  /*22110*/  BSYNC B0 ;  /* 0x0000000000007941 */ /* 0x000fea0003800000 */
.L_x_1026:
[----:B------:R-:W-:-:S04]  /*22120*/  LEA.HI.SX32 R0, R12, 0x70, 0x1d ;  /* 0x000000700c007811 */ /* 0x000fc800078feaff */
[----:B------:R-:W-:-:S13]  /*22130*/  ISETP.GE.OR P1, PT, R0, R13, P1 ;  /* 0x0000000d0000720c */ /* 0x000fda0000f26670 */
[----:B------:R-:W-:Y:S05]  /*22140*/  @P1 EXIT ;  /* 0x000000000000194d */ /* 0x000fea0003800000 */
[----:B------:R-:W-:Y:S01]  /*22150*/  IADD3 R6, P0, R6, 0x70, RZ ;  /* 0x0000007006067810 */ /* 0x000fe20007f1e0ff */
[----:B------:R-:W-:Y:S01]  /*22160*/  IMAD.MOV.U32 R2, RZ, RZ, R10 ;  /* 0x000000ffff027224 */ /* 0x000fe200078e000a */
[----:B------:R-:W-:-:S03]  /*22170*/  MOV R3, R9 ;  /* 0x0000000900037202 */ /* 0x000fc60000000f00 */
[----:B------:R-:W-:Y:S02]  /*22180*/  IMAD.X R0, RZ, RZ, R7, P0 ;  /* 0x000000ffff007224 */ /* 0x000fe400000e0607 */
[----:B-12---:R-:W-:-:S04]  /*22190*/  IMAD.WIDE.U32 R4, R6, c[0x0][0x1e8], R2 ;  /* 0x00007a0006047a25 */ /* 0x006fc800078e0002 */
[----:B------:R-:W-:Y:S01]  /*221a0*/  IMAD R0, R0, c[0x0][0x1e8], RZ ;  /* 0x00007a0000007a24 */ /* 0x000fe200078e02ff */
[----:B------:R-:W-:-:S03]  /*221b0*/  LEA R2, P0, R4, c[0x0][0x1d0], 0x1 ;  /* 0x0000740004027a11 */ /* 0x000fc600078008ff */
[----:B------:R-:W-:-:S05]  /*221c0*/  IMAD R0, R6, c[0x0][0x1ec], R0 ;  /* 0x00007b0006007a24 */ /* 0x000fca00078e0200 */
[----:B------:R-:W-:-:S04]  /*221d0*/  IADD3 R0, R5, R0, RZ ;  /* 0x0000000005007210 */ /* 0x000fc80007ffe0ff */
[----:B------:R-:W-:-:S05]  /*221e0*/  LEA.HI.X R3, R4, c[0x0][0x1d4], R0, 0x1, P0 ;  /* 0x0000750004037a11 */ /* 0x000fca00000f0c00 */
[----:B------:R-:W-:Y:S01]  /*221f0*/  STG.E.128 [R2.64], R188 ;  /* 0x000000bc02007986 */ /* 0x000fe2000c101d22 */
[----:B------:R-:W-:Y:S05]  /*22200*/  EXIT ;  /* 0x000000000000794d */ /* 0x000fea0003800000 */
.L_x_962:
[----:B------:R-:W4:Y:S04]  /*22210*/  LDL.LU R12, [R1+0x148] ;  /* 0x00014800010c7983 */ /* 0x000f280000300800 */
[----:B------:R-:W5:Y:S01]  /*22220*/  LDL.LU R9, [R1+0x150] ;  /* 0x0001500001097983 */ /* 0x000f620000300800 */
[----:B------:R-:W1:Y:S01]  /*22230*/  LDC.U8 R4, c[0x0][0x329] ;  /* 0x0000ca40ff047b82 */ /* 0x000e620000000000 */
[----:B------:R-:W-:Y:S01]  /*22240*/  LEA.HI R10, R26, R31, RZ, 0x3 ;  /* 0x0000001f1a0a7211 */ /* 0x000fe200078f18ff */
[----:B------:R-:W-:Y:S01]  /*22250*/  BSSY B0, `(.L_x_1028) ;  /* 0x0000042000007945 */ /* 0x000fe20003800000 */
[----:B------:R-:W2:Y:S02]  /*22260*/  S2R R19, SR_CTAID.X ;  /* 0x0000000000137919 */ /* 0x000ea40000002500 */
[----:B-12---:R-:W-:-:S02]  /*22270*/  LOP3.LUT R7, R10, 0xfffffff8, RZ, 0xc0, !PT ;  /* 0xfffffff80a077812 */ /* 0x006fc400078ec0ff */
[----:B------:R-:W-:Y:S01]  /*22280*/  SHF.R.S32.HI R10, RZ, 0x3, R10 ;  /* 0x00000003ff0a7819 */ /* 0x000fe2000001140a */
[----:B------:R-:W1:Y:S02]  /*22290*/  LDC.U8 R6, c[0x0][0x328] ;  /* 0x0000ca00ff067b82 */ /* 0x000e640000000000 */
[----:B------:R-:W-:Y:S01]  /*222a0*/  IMAD.IADD R18, R31, 0x1, -R7 ;  /* 0x000000011f127824 */ /* 0x000fe200078e0a07 */
[----:B------:R-:W-:Y:S02]  /*222b0*/  SHF.R.S32.HI R7, RZ, 0x1f, R16 ;  /* 0x0000001fff077819 */ /* 0x000fe40000011410 */
[----:B------:R-:W-:Y:S02]  /*222c0*/  SHF.R.S32.HI R11, RZ, 0x1f, R10 ;  /* 0x0000001fff0b7819 */ /* 0x000fe4000001140a */
[----:B------:R-:W-:Y:S02]  /*222d0*/  ISETP.NE.AND P0, PT, R4, RZ, PT ;  /* 0x000000ff0400720c */ /* 0x000fe40003f05270 */
[----:B-1----:R-:W-:-:S04]  /*222e0*/  ISETP.NE.AND P2, PT, R6, RZ, PT ;  /* 0x000000ff0600720c */ /* 0x002fc80003f45270 */
        /* <DEDUP_REMOVED lines=11> */
[C---:B----4-:R-:W-:Y:S02]  /*223a0*/  ISETP.NE.AND P4, PT, R12.reuse, -0x1, PT ;  /* 0xffffffff0c00780c */ /* 0x050fe40003f85270 */
[----:B------:R-:W-:Y:S02]  /*223b0*/  ISETP.NE.OR P1, PT, R12, -0x1, !P2 ;  /* 0xffffffff0c00780c */ /* 0x000fe40005725670 */
[----:B-----5:R-:W-:-:S04]  /*223c0*/  IADD3 R14, -R35, R9, RZ ;  /* 0x00000009230e7210 */ /* 0x020fc80007ffe1ff */
        /* <DEDUP_REMOVED lines=18> */
[----:B------:R-:W-:Y:S01]  /*224f0*/  LEA.HI.X.SX32 R5, R0, R5, 0x1, P3 ;  /* 0x0000000500057211 */ /* 0x000fe200018f0eff */
[----:B------:R-:W-:Y:S01]  /*22500*/  IMAD R0, R7, c[0x0][0x1f0], RZ ;  /* 0x00007c0007007a24 */ /* 0x000fe200078e02ff */
[----:B------:R-:W-:Y:S01]  /*22510*/  SEL R7, R6, RZ, !P2 ;  /* 0x000000ff06077207 */ /* 0x000fe20005000000 */
[----:B------:R-:W-:Y:S01]  /*22520*/  IMAD R6, R35, R15, RZ ;  /* 0x0000000f23067224 */ /* 0x000fe200078e02ff */
[----:B------:R-:W-:Y:S01]  /*22530*/  ISETP.GE.OR P3, PT, R10, R14, P1 ;  /* 0x0000000e0a00720c */ /* 0x000fe20000f66670 */
[C---:B------:R-:W-:Y:S01]  /*22540*/  IMAD R9, R16.reuse, c[0x0][0x1f4], R0 ;  /* 0x00007d0010097a24 */ /* 0x040fe200078e0200 */
[----:B------:R-:W-:Y:S01]  /*22550*/  @P2 SHF.R.S32.HI R3, RZ, 0x1f, R12 ;  /* 0x0000001fff032819 */ /* 0x000fe2000001140c */
[----:B------:R-:W-:-:S05]  /*22560*/  IMAD R0, R16, R8, R7 ;  /* 0x0000000810007224 */ /* 0x000fca00078e0207 */
[--C-:B------:R-:W-:Y:S02]  /*22570*/  IADD3 R17, P2, P0, R6, R2, R0.reuse ;  /* 0x0000000206117210 */ /* 0x100fe4000785e000 */
[----:B------:R-:W-:Y:S01]  /*22580*/  SHF.R.S32.HI R0, RZ, 0x1f, R0 ;  /* 0x0000001fff007819 */ /* 0x000fe20000011400 */
[----:B-1----:R-:W-:Y:S01]  /*22590*/  IMAD.WIDE.U32 R12, R16, c[0x0][0x1f0], R4 ;  /* 0x00007c00100c7a25 */ /* 0x002fe200078e0004 */
[----:B------:R-:W-:-:S03]  /*225a0*/  SHF.R.S32.HI R4, RZ, 0x1f, R6 ;  /* 0x0000001fff047819 */ /* 0x000fc60000011406 */
[----:B------:R-:W-:Y:S01]  /*225b0*/  IMAD.WIDE R6, R19, 0x80, R10 ;  /* 0x0000008013067825 */ /* 0x000fe200078e020a */
        /* <DEDUP_REMOVED lines=11> */
.L_x_1029:
[----:B------:R-:W-:Y:S05]  /*22670*/  BSYNC B0 ;  /* 0x0000000000007941 */ /* 0x000fea0003800000 */
.L_x_1028:
        /* <DEDUP_REMOVED lines=17> */
.L_x_1031:
[----:B------:R-:W-:Y:S05]  /*22790*/  BSYNC B0 ;  /* 0x0000000000007941 */ /* 0x000fea0003800000 */
.L_x_1030:
        /* <DEDUP_REMOVED lines=16> */
.L_x_1033:
[----:B------:R-:W-:Y:S05]  /*228a0*/  BSYNC B0 ;  /* 0x0000000000007941 */ /* 0x000fea0003800000 */
.L_x_1032:
        /* <DEDUP_REMOVED lines=16> */
.L_x_1035:
[----:B------:R-:W-:Y:S05]  /*229b0*/  BSYNC B0 ;  /* 0x0000000000007941 */ /* 0x000fea0003800000 */
.L_x_1034:
        /* <DEDUP_REMOVED lines=16> */
.L_x_1037:
[----:B------:R-:W-:Y:S05]  /*22ac0*/  BSYNC B0 ;  /* 0x0000000000007941 */ /* 0x000fea0003800000 */
.L_x_1036:
        /* <DEDUP_REMOVED lines=16> */
.L_x_1039:
[----:B------:R-:W-:Y:S05]  /*22bd0*/  BSYNC B0 ;  /* 0x0000000000007941 */ /* 0x000fea0003800000 */
.L_x_1038:
        /* <DEDUP_REMOVED lines=16> */
.L_x_1041:
[----:B------:R-:W-:Y:S05]  /*22ce0*/  BSYNC B0 ;  /* 0x0000000000007941 */ /* 0x000fea0003800000 */
.L_x_1040:
        /* <DEDUP_REMOVED lines=16> */
.L_x_1043:
[----:B------:R-:W-:Y:S05]  /*22df0*/  BSYNC B0 ;  /* 0x0000000000007941 */ /* 0x000fea0003800000 */
.L_x_1042:
[----:B------:R-:W-:Y:S02]  /*22e00*/  ISETP.NE.AND P0, PT, R27, RZ, PT ;  /* 0x000000ff1b00720c */ /* 0x000fe40003f05270 */
[----:B------:R-:W-:Y:S02]  /*22e10*/  P2R R7, PR, RZ, 0x2 ;  /* 0x00000002ff077803 */ /* 0x000fe40000000000 */
[----:B------:R-:W-:Y:S02]  /*22e20*/  ISETP.NE.OR P0, PT, R18, RZ, P0 ;  /* 0x000000ff1200720c */ /* 0x000fe40000705670 */
        /* <DEDUP_REMOVED lines=69> */
.L_x_1044:
        /* <DEDUP_REMOVED lines=16> */
.L_x_1146:


//--------------------- .text._ZN5flash16flash_fwd_kernelI23Flash_fwd_kernel_traitsILi64ELi128ELi64ELi4ELb0ELb0EN7cutlass10bfloat16_tE19Flash_kernel_traitsILi64ELi128ELi64ELi4ES3_EELb0ELb1ELb0ELb1ELb0ELb0ELb1ELb0EEEvNS_16Flash_fwd_paramsE --------------------------
	.section	.text._ZN5flash16flash_fwd_kernelI23Flash_fwd_kernel_traitsILi64ELi128ELi64ELi4ELb0ELb0EN7cutlass10bfloat16_tE19Flash_kernel_traitsILi64ELi128ELi64ELi4ES3_EELb0ELb1ELb0ELb1ELb0ELb0ELb1ELb0EEEvNS_16Flash_fwd_paramsE,"ax",@progbits
	.sectioninfo	@"SHI_REGISTERS=255"
	.align	128
        .global         _ZN5flash16flash_fwd_kernelI23Flash_fwd_kernel_traitsILi64ELi128ELi64ELi4ELb0ELb0EN7cutlass10bfloat16_tE19Flash_kernel_traitsILi64ELi128ELi64ELi4ES3_EELb0ELb1ELb0ELb1ELb0ELb0ELb1ELb0EEEvNS_16Flash_fwd_paramsE
        .type           _ZN5flash16flash_fwd_kernelI23Flash_fwd_kernel_traitsILi64ELi128ELi64ELi4ELb0ELb0EN7cutlass10bfloat16_tE19Flash_kernel_traitsILi64ELi128ELi64ELi4ES3_EELb0ELb1ELb0ELb1ELb0ELb0ELb1ELb0EEEvNS_16Flash_fwd_paramsE,@function
        .size           _ZN5flash16flash_fwd_kernelI23Flash_fwd_kernel_traitsILi64ELi128ELi64ELi4ELb0ELb0EN7cutlass10bfloat16_tE19Flash_kernel_traitsILi64ELi128ELi64ELi4ES3_EELb0ELb1ELb0ELb1ELb0ELb0ELb1ELb0EEEvNS_16Flash_fwd_paramsE,(.L_x_1147 - _ZN5flash16flash_fwd_kernelI23Flash_fwd_kernel_traitsILi64ELi128ELi64ELi4ELb0ELb0EN7cutlass10bfloat16_tE19Flash_kernel_traitsILi64ELi128ELi64ELi4ES3_EELb0ELb1ELb0ELb1ELb0ELb0ELb1ELb0EEEvNS_16Flash_fwd_paramsE)
        .other          _ZN5flash16flash_fwd_kernelI23Flash_fwd_kernel_traitsILi64ELi128ELi64ELi4ELb0ELb0EN7cutlass10bfloat16_tE19Flash_kernel_traitsILi64ELi128ELi64ELi4ES3_EELb0ELb1ELb0ELb1ELb0ELb0ELb1ELb0EEEvNS_16Flash_fwd_paramsE,@"STO_CUDA_ENTRY STV_DEFAULT"
_ZN5flash16flash_fwd_kernelI23Flash_fwd_kernel_traitsILi64ELi128ELi64ELi4ELb0ELb0EN7cutlass10bfloat16_tE19Flash_kernel_traitsILi64ELi128ELi64ELi4ES3_EELb0ELb1ELb0ELb1ELb0ELb0ELb1ELb0EEEvNS_16Flash_fwd_paramsE:
.text._ZN5flash16flash_fwd_kernelI23Flash_fwd_kernel_traitsILi64ELi128ELi64ELi4ELb0ELb0EN7cutlass10bfloat16_tE19Flash_kernel_traitsILi64ELi128ELi64ELi4ES3_EELb0ELb1ELb0ELb1ELb0ELb0ELb1ELb0EEEvNS_16Flash_fwd_paramsE:
        /* <DEDUP_REMOVED lines=34> */
.L_x_1045:
[----:B---34-:R-:W-:Y:S02]  /*0220*/  MOV R0, c[0x0][0x218] ;  /* 0x0000860000007a02 */ /* 0x018fe40000000f00 */
.L_x_1046:
        /* <DEDUP_REMOVED lines=26> */
[----:B------:R-:W-:Y:S02]  /*03d0*/  ISETP.NE.AND P0, PT, R8, -0x1, PT ;  /* 0xffffffff0800780c */ /* 0x000fe40003f05270 */
[----:B------:R-:W-:-:S09]  /*03e0*/  SHF.R.S32.HI R17, RZ, 0x1f, R16 ;  /* 0x0000001fff117819 */ /* 0x000fd20000011410 */
        /* <DEDUP_REMOVED lines=25> */
.L_x_1048:
        /* <DEDUP_REMOVED lines=41> */
.L_x_1049:
[----:B------:R-:W-:Y:S01]  /*0810*/  SHF.R.S32.HI R21, RZ, 0x1f, R24 ;  /* 0x0000001fff157819 */ /* 0x000fe20000011418 */
[----:B------:R-:W-:Y:S01]  /*0820*/  IMAD.IADD R244, R22, 0x1, -R28 ;  /* 0x0000000116f47824 */ /* 0x000fe200078e0a1c */
[----:B------:R-:W-:Y:S02]  /*0830*/  BSSY B0, `(.L_x_1050) ;  /* 0x000002b000007945 */ /* 0x000fe40003800000 */
[CC--:B------:R-:W-:Y:S02]  /*0840*/  LEA.HI R0, R21.reuse, R24.reuse, RZ, 0x3 ;  /* 0x0000001815007211 */ /* 0x0c0fe400078f18ff */
[----:B------:R-:W-:Y:S02]  /*0850*/  LEA.HI R4, R21, R24, RZ, 0x6 ;  /* 0x0000001815047211 */ /* 0x000fe400078f30ff */
[----:B------:R-:W-:-:S02]  /*0860*/  SHF.R.S32.HI R240, RZ, 0x3, R0 ;  /* 0x00000003fff07819 */ /* 0x000fc40000011400 */
[----:B------:R-:W-:Y:S01]  /*0870*/  LOP3.LUT R2, R0, 0xfffffff8, RZ, 0xc0, !PT ;  /* 0xfffffff800027812 */ /* 0x000fe200078ec0ff */
[----:B------:R-:W-:Y:S01]  /*0880*/  IMAD.SHL.U32 R4, R4, 0x8, RZ ;  /* 0x0000000804047824 */ /* 0x000fe200078e00ff */
[----:B------:R-:W-:Y:S01]  /*0890*/  SHF.R.S32.HI R241, RZ, 0x1f, R240 ;  /* 0x0000001ffff17819 */ /* 0x000fe200000114f0 */
[----:B------:R-:W-:Y:S01]  /*08a0*/  IMAD.SHL.U32 R0, R240, 0x40, RZ ;  /* 0x00000040f0007824 */ /* 0x000fe200078e00ff */
[----:B------:R-:W-:Y:S01]  /*08b0*/  LEA.HI R23, R21, R24, RZ, 0x5 ;  /* 0x0000001815177211 */ /* 0x000fe200078f28ff */
[----:B------:R-:W-:Y:S02]  /*08c0*/  IMAD.IADD R19, R24, 0x1, -R2 ;  /* 0x0000000118137824 */ /* 0x000fe400078e0a02 */
[----:B------:R-:W-:Y:S01]  /*08d0*/  IMAD.WIDE R234, R234, 0x80, R240 ;  /* 0x00000080eaea7825 */ /* 0x000fe200078e02f0 */
[----:B------:R-:W-:Y:S02]  /*08e0*/  LOP3.LUT R2, R0, 0x1c0, RZ, 0xc0, !PT ;  /* 0x000001c000027812 */ /* 0x000fe400078ec0ff */
[----:B------:R-:W-:Y:S01]  /*08f0*/  SHF.R.S32.HI R18, RZ, 0x5, R23 ;  /* 0x00000005ff127819 */ /* 0x000fe20000011417 */
[----:B------:R-:W-:-:S05]  /*0900*/  IMAD.SHL.U32 R236, R19, 0x8, RZ ;  /* 0x0000000813ec7824 */ /* 0x000fca00078e00ff */
[----:B------:R-:W-:Y:S02]  /*0910*/  LOP3.LUT R0, R2, 0x38, R236, 0xf8, !PT ;  /* 0x0000003802007812 */ /* 0x000fe400078ef8ec */
[----:B------:R-:W-:Y:S02]  /*0920*/  SHF.R.U32.HI R2, RZ, 0x3, R2 ;  /* 0x00000003ff027819 */ /* 0x000fe40000011602 */
[----:B------:R-:W-:Y:S02]  /*0930*/  SHF.R.S32.HI R237, RZ, 0x1f, R236 ;  /* 0x0000001fffed7819 */ /* 0x000fe400000114ec */
[----:B------:R-:W-:Y:S02]  /*0940*/  LOP3.LUT R0, R0, R2, RZ, 0x3c, !PT ;  /* 0x0000000200007212 */ /* 0x000fe400078e3cff */
[----:B------:R-:W-:Y:S02]  /*0950*/  IADD3 R2, P0, R236, R9, RZ ;  /* 0x00000009ec027210 */ /* 0x000fe40007f1e0ff */
[----:B------:R-:W-:Y:S01]  /*0960*/  LOP3.LUT R4, R0, 0xfffffe00, R4, 0xf8, !PT ;  /* 0xfffffe0000047812 */ /* 0x000fe200078ef804 */
[----:B------:R-:W-:-:S02]  /*0970*/  IMAD R0, R17, c[0x0][0x1a8], RZ ;  /* 0x00006a0011007a24 */ /* 0x000fc400078e02ff */
[----:B------:R-:W-:Y:S01]  /*0980*/  IMAD.X R3, R237, 0x1, R11, P0 ;  /* 0x00000001ed037824 */ /* 0x000fe200000e060b */
[----:B------:R-:W-:Y:S01]  /*0990*/  ISETP.GE.AND P0, PT, R240, R244, PT ;  /* 0x000000f4f000720c */ /* 0x000fe20003f06270 */
[C---:B------:R-:W-:Y:S01]  /*09a0*/  IMAD R0, R16.reuse, c[0x0][0x1ac], R0 ;  /* 0x00006b0010007a24 */ /* 0x040fe200078e0200 */
[----:B------:R-:W-:Y:S01]  /*09b0*/  SHF.R.S32.HI R11, RZ, 0x1f, R10 ;  /* 0x0000001fff0b7819 */ /* 0x000fe2000001140a */
[----:B------:R-:W-:-:S04]  /*09c0*/  IMAD.WIDE.U32 R8, R16, c[0x0][0x1a8], R2 ;  /* 0x00006a0010087a25 */ /* 0x000fc800078e0002 */
[----:B------:R-:W-:Y:S02]  /*09d0*/  IMAD.SHL.U32 R200, R4, 0x2, RZ ;  /* 0x0000000204c87824 */ /* 0x000fe400078e00ff */
[----:B------:R-:W-:-:S04]  /*09e0*/  IMAD.IADD R7, R9, 0x1, R0 ;  /* 0x0000000109077824 */ /* 0x000fc800078e0200 */
        /* <DEDUP_REMOVED lines=15> */
.L_x_1051:
[----:B------:R-:W-:Y:S05]  /*0ae0*/  BSYNC B0 ;  /* 0x0000000000007941 */ /* 0x000fea0003800000 */
.L_x_1050:
        /* <DEDUP_REMOVED lines=22> */
.L_x_1053:
[----:B------:R-:W-:Y:S05]  /*0c50*/  BSYNC B0 ;  /* 0x0000000000007941 */ /* 0x000fea0003800000 */
.L_x_1052:
[----:B------:R-:W-:Y:S01]  /*0c60*/  IADD3 R31, R240, 0x20, RZ ;  /* 0x00000020f01f7810 */ /* 0x000fe20007ffe0ff */
[----:B------:R-:W-:Y:S03]  /*0c70*/  BSSY B0, `(.L_x_1054) ;  /* 0x0000015000007945 */ /* 0x000fe60003800000 */
[----:B------:R-:W-:Y:S01]  /*0c80*/  ISETP.GE.AND P0, PT, R31, R244, PT ;  /* 0x000000f41f00720c */ /* 0x000fe20003f06270 */
[----:B------:R1:W-:-:S12]  /*0c90*/  STL [R1], R31 ;  /* 0x0000001f01007387 */ /* 0x0003d80000100800 */
        /* <DEDUP_REMOVED lines=18> */
.L_x_1055:
[----:B------:R-:W-:Y:S05]  /*0dc0*/  BSYNC B0 ;  /* 0x0000000000007941 */ /* 0x000fea0003800000 */
.L_x_1054:
        /* <DEDUP_REMOVED lines=22> */
.L_x_1057:
[----:B------:R-:W-:Y:S05]  /*0f30*/  BSYNC B0 ;  /* 0x0000000000007941 */ /* 0x000fea0003800000 */
.L_x_1056:
        /* <DEDUP_REMOVED lines=22> */
.L_x_1059:
[----:B------:R-:W-:Y:S05]  /*10a0*/  BSYNC B0 ;  /* 0x0000000000007941 */ /* 0x000fea0003800000 */
.L_x_1058:
        /* <DEDUP_REMOVED lines=22> */
.L_x_1061:
[----:B------:R-:W-:Y:S05]  /*1210*/  BSYNC B0 ;  /* 0x0000000000007941 */ /* 0x000fea0003800000 */
.L_x_1060:
        /* <DEDUP_REMOVED lines=22> */
.L_x_1063:
[----:B------:R-:W-:Y:S05]  /*1380*/  BSYNC B0 ;  /* 0x0000000000007941 */ /* 0x000fea0003800000 */
.L_x_1062:
        /* <DEDUP_REMOVED lines=26> */
.L_x_1065:
[----:B------:R-:W-:Y:S05]  /*1530*/  BSYNC B0 ;  /* 0x0000000000007941 */ /* 0x000fea0003800000 */
.L_x_1064:
[----:B-1----:R-:W-:Y:S01]  /*1540*/  IMAD R0, R241, c[0x0][0x198], RZ ;  /* 0x00006600f1007a24 */ /* 0x002fe200078e02ff */
[----:B------:R-:W-:Y:S01]  /*1550*/  LEA.HI R21, R21, R24, RZ, 0x4 ;  /* 0x0000001815157211 */ /* 0x000fe200078f20ff */
[----:B--2---:R-:W-:Y:S01]  /*1560*/  IMAD.WIDE.U32 R4, R240, c[0x0][0x198], R236 ;  /* 0x00006600f0047a25 */ /* 0x004fe200078e00ec */
[----:B------:R-:W-:Y:S01]  /*1570*/  IADD3 R20, R246, -0x1, RZ ;  /* 0xfffffffff6147810 */ /* 0x000fe20007ffe0ff */
[----:B------:R-:W-:Y:S01]  /*1580*/  BSSY B0, `(.L_x_1066) ;  /* 0x0000035000007945 */ /* 0x000fe20003800000 */
[----:B------:R-:W-:Y:S01]  /*1590*/  MOV R29, 0x20 ;  /* 0x00000020001d7802 */ /* 0x000fe20000000f00 */
[----:B------:R-:W-:Y:S01]  /*15a0*/  IMAD R6, R240, c[0x0][0x19c], R0 ;  /* 0x00006700f0067a24 */ /* 0x000fe200078e0200 */
[----:B------:R-:W-:Y:S01]  /*15b0*/  LOP3.LUT R0, R21, 0xfffffff0, RZ, 0xc0, !PT ;  /* 0xfffffff015007812 */ /* 0x000fe200078ec0ff */
[----:B------:R-:W-:Y:S01]  /*15c0*/  IMAD R7, R241, c[0x0][0x1a0], RZ ;  /* 0x00006800f1077a24 */ /* 0x000fe200078e02ff */
[----:B------:R-:W-:Y:S01]  /*15d0*/  IADD3 R4, P0, R14, R4, RZ ;  /* 0x000000040e047210 */ /* 0x000fe20007f1e0ff */
[----:B------:R-:W-:Y:S01]  /*15e0*/  IMAD.WIDE.U32 R2, R240, c[0x0][0x1a0], R236 ;  /* 0x00006800f0027a25 */ /* 0x000fe200078e00ec */
[----:B------:R-:W-:-:S02]  /*15f0*/  MOV R178, R20 ;  /* 0x0000001400b27202 */ /* 0x000fc40000000f00 */
[----:B------:R-:W-:Y:S01]  /*1600*/  IADD3.X R5, R15, R5, R6, P0, !PT ;  /* 0x000000050f057210 */ /* 0x000fe200007fe406 */
[----:B------:R-:W-:Y:S01]  /*1610*/  IMAD.IADD R0, R24, 0x1, -R0 ;  /* 0x0000000118007824 */ /* 0x000fe200078e0a00 */
[----:B------:R-:W-:Y:S01]  /*1620*/  IADD3 R2, P0, R12, R2, RZ ;  /* 0x000000020c027210 */ /* 0x000fe20007f1e0ff */
[----:B------:R-:W-:Y:S01]  /*1630*/  IMAD R6, R240, c[0x0][0x1a4], R7 ;  /* 0x00006900f0067a24 */ /* 0x000fe200078e0207 */
[----:B------:R-:W-:Y:S01]  /*1640*/  SHF.R.S32.HI R12, RZ, 0x1f, R20 ;  /* 0x0000001fff0c7819 */ /* 0x000fe20000011414 */
[C---:B------:R-:W-:Y:S01]  /*1650*/  IMAD R7, R11.reuse, c[0x0][0x1b8], RZ ;  /* 0x00006e000b077a24 */ /* 0x040fe200078e02ff */
[----:B------:R-:W-:Y:S01]  /*1660*/  SHF.R.S32.HI R9, RZ, 0x1f, R0 ;  /* 0x0000001fff097819 */ /* 0x000fe20000011400 */
[----:B------:R-:W-:Y:S01]  /*1670*/  IMAD R8, R11, c[0x0][0x1b0], RZ ;  /* 0x00006c000b087a24 */ /* 0x000fe200078e02ff */
[----:B------:R-:W-:Y:S01]  /*1680*/  IADD3.X R3, R13, R3, R6, P0, !PT ;  /* 0x000000030d037210 */ /* 0x000fe200007fe406 */
[----:B------:R-:W-:Y:S01]  /*1690*/  IMAD.WIDE.U32 R242, R10, c[0x0][0x1b0], R4 ;  /* 0x00006c000af27a25 */ /* 0x000fe200078e0004 */
[----:B------:R-:W-:-:S03]  /*16a0*/  LEA.HI R6, R9, R0, RZ, 0x3 ;  /* 0x0000000009067211 */ /* 0x000fc600078f18ff */
[----:B------:R-:W-:Y:S01]  /*16b0*/  IMAD R9, R10, c[0x0][0x1bc], R7 ;  /* 0x00006f000a097a24 */ /* 0x000fe200078e0207 */
[----:B------:R-:W-:Y:S01]  /*16c0*/  LOP3.LUT R7, R6, 0xfffffff8, RZ, 0xc0, !PT ;  /* 0xfffffff806077812 */ /* 0x000fe200078ec0ff */
[----:B------:R-:W-:Y:S01]  /*16d0*/  IMAD.WIDE.U32 R34, R10, c[0x0][0x1b8], R2 ;  /* 0x00006e000a227a25 */ /* 0x000fe200078e0002 */
[----:B------:R-:W-:Y:S02]  /*16e0*/  LOP3.LUT R2, R23, 0xffffffe0, RZ, 0xc0, !PT ;  /* 0xffffffe017027812 */ /* 0x000fe400078ec0ff */
[----:B------:R-:W-:Y:S01]  /*16f0*/  IADD3 R13, R0, -R7, RZ ;  /* 0x80000007000d7210 */ /* 0x000fe20007ffe0ff */
[----:B------:R-:W-:Y:S01]  /*1700*/  IMAD R8, R10, c[0x0][0x1b4], R8 ;  /* 0x00006d000a087a24 */ /* 0x000fe200078e0208 */
[----:B------:R-:W-:Y:S01]  /*1710*/  IADD3 R37, R35, R9, RZ ;  /* 0x0000000923257210 */ /* 0x000fe20007ffe0ff */
[----:B------:R1:W-:Y:S01]  /*1720*/  STL.64 [R1+0x10], R34 ;  /* 0x0000102201007387 */ /* 0x0003e20000100a00 */
[----:B------:R-:W-:Y:S02]  /*1730*/  IMAD R10, R20, -0x40, R70 ;  /* 0xffffffc0140a7824 */ /* 0x000fe400078e0246 */
[----:B------:R-:W-:Y:S01]  /*1740*/  IMAD R0, R165, R20, RZ ;  /* 0x00000014a5007224 */ /* 0x000fe200078e02ff */
[----:B------:R1:W-:Y:S01]  /*1750*/  STL [R1+0xc], R37 ;  /* 0x00000c2501007387 */ /* 0x0003e20000100800 */
[----:B------:R-:W-:Y:S01]  /*1760*/  IMAD.IADD R239, R243, 0x1, R8 ;  /* 0x00000001f3ef7824 */ /* 0x000fe200078e0208 */
[----:B------:R-:W-:Y:S01]  /*1770*/  ISETP.GE.AND P0, PT, R240, R10, PT ;  /* 0x0000000af000720c */ /* 0x000fe20003f06270 */
[----:B------:R-:W-:-:S02]  /*1780*/  IMAD.MOV.U32 R238, RZ, RZ, R242 ;  /* 0x000000ffffee7224 */ /* 0x000fc400078e00f2 */
[----:B------:R-:W-:Y:S01]  /*1790*/  IMAD.MOV.U32 R23, RZ, RZ, 0x10 ;  /* 0x00000010ff177424 */ /* 0x000fe200078e00ff */
[----:B------:R-:W-:Y:S01]  /*17a0*/  R2P PR, R13, 0x6 ;  /* 0x000000060d007804 */ /* 0x000fe20000000000 */
[----:B------:R-:W-:Y:S02]  /*17b0*/  IMAD.IADD R11, R24, 0x1, -R2 ;  /* 0x00000001180b7824 */ /* 0x000fe400078e0a02 */
[-C--:B------:R-:W-:Y:S01]  /*17c0*/  IMAD R7, R12, R166.reuse, R0 ;  /* 0x000000a60c077224 */ /* 0x080fe200078e0200 */
[----:B------:R-:W-:Y:S01]  /*17d0*/  SHF.L.U32 R0, R6, 0x6, RZ ;  /* 0x0000000606007819 */ /* 0x000fe200000006ff */
[----:B------:R-:W-:Y:S01]  /*17e0*/  IMAD.WIDE.U32 R2, R20, R166, R238 ;  /* 0x000000a614027225 */ /* 0x000fe200078e00ee */
        /* <DEDUP_REMOVED lines=14> */
.L_x_1067:
[----:B------:R-:W-:Y:S05]  /*18d0*/  BSYNC B0 ;  /* 0x0000000000007941 */ /* 0x000fea0003800000 */
.L_x_1066:
        /* <DEDUP_REMOVED lines=16> */
.L_x_1069:
[----:B------:R-:W-:Y:S05]  /*19e0*/  BSYNC B0 ;  /* 0x0000000000007941 */ /* 0x000fea0003800000 */
.L_x_1068:
[----:B------:R-:W-:Y:S01]  /*19f0*/  ISETP.GE.AND P0, PT, R31, R10, PT ;  /* 0x0000000a1f00720c */ /* 0x000fe20003f06270 */
[----:B------:R-:W-:-:S12]  /*1a00*/  BSSY B0, `(.L_x_1070) ;  /* 0x000000e000007945 */ /* 0x000fd80003800000 */
        /* <DEDUP_REMOVED lines=13> */
.L_x_1071:
[----:B------:R-:W-:Y:S05]  /*1ae0*/  BSYNC B0 ;  /* 0x0000000000007941 */ /* 0x000fea0003800000 */
.L_x_1070:
        /* <DEDUP_REMOVED lines=17> */
.L_x_1073:
[----:B------:R-:W-:Y:S05]  /*1c00*/  BSYNC B0 ;  /* 0x0000000000007941 */ /* 0x000fea0003800000 */
.L_x_1072:
[----:B------:R-:W-:Y:S01]  /*1c10*/  ISETP.NE.U32.AND P3, PT, RZ, c[0x0][0x318], PT ;  /* 0x0000c600ff007a0c */ /* 0x000fe20003f65070 */
[----:B------:R-:W0:Y:S01]  /*1c20*/  LDGDEPBAR ;  /* 0x00000000000079af */ /* 0x000e220000000000 */
[----:B------:R-:W-:Y:S02]  /*1c30*/  IMAD.MOV.U32 R220, RZ, RZ, R36 ;  /* 0x000000ffffdc7224 */ /* 0x000fe400078e0024 */
[----:B------:R-:W-:Y:S01]  /*1c40*/  ISETP.NE.AND.EX P3, PT, RZ, c[0x0][0x31c], PT, P3 ;  /* 0x0000c700ff007a0c */ /* 0x000fe20003f65330 */
[----:B------:R-:W-:-:S12]  /*1c50*/  IMAD.MOV.U32 R221, RZ, RZ, R37 ;  /* 0x000000ffffdd7224 */ /* 0x000fd800078e0025 */
[----:B------:R-:W-:Y:S01]  /*1c60*/  @P3 SHF.R.S32.HI R0, RZ, 0x1f, R25 ;  /* 0x0000001fff003819 */ /* 0x000fe20000011419 */
[----:B-1----:R-:W-:-:S04]  /*1c70*/  @P3 IMAD.WIDE.U32 R2, R25, c[0x0][0x320], R16 ;  /* 0x0000c80019023a25 */ /* 0x002fc800078e0010 */
[----:B------:R-:W-:Y:S01]  /*1c80*/  @P3 IMAD R0, R0, c[0x0][0x320], RZ ;  /* 0x0000c80000003a24 */ /* 0x000fe200078e02ff */
[----:B------:R-:W-:Y:S01]  /*1c90*/  @P3 LEA R6, P0, R2, c[0x0][0x318], 0x2 ;  /* 0x0000c60002063a11 */ /* 0x000fe200078010ff */
[----:B------:R-:W-:Y:S01]  /*1ca0*/  IMAD.MOV.U32 R216, RZ, RZ, c[0x0][0x1a0] ;  /* 0x00006800ffd87624 */ /* 0x000fe200078e00ff */
[----:B------:R-:W-:Y:S01]  /*1cb0*/  SHF.R.S32.HI R8, RZ, 0x4, R21 ;  /* 0x00000004ff087819 */ /* 0x000fe20000011415 */
[----:B------:R-:W-:Y:S01]  /*1cc0*/  @P3 IMAD R0, R25, c[0x0][0x324], R0 ;  /* 0x0000c90019003a24 */ /* 0x000fe200078e0200 */
[----:B------:R-:W-:-:S04]  /*1cd0*/  DEPBAR.LE SB0, 0x0 ;  /* 0x000080000000791a */ /* 0x000fc80000000000 */
[----:B------:R-:W-:-:S05]  /*1ce0*/  @P3 IMAD.IADD R0, R3, 0x1, R0 ;  /* 0x0000000103003824 */ /* 0x000fca00078e0200 */
[----:B------:R-:W-:-:S05]  /*1cf0*/  @P3 LEA.HI.X R7, R2, c[0x0][0x31c], R0, 0x2, P0 ;  /* 0x0000c70002073a11 */ /* 0x000fca00000f1400 */
[----:B------:R1:W5:Y:S01]  /*1d00*/  @P3 LDG.E R14, [R6.64] ;  /* 0x00000006060e3981 */ /* 0x000362000c1e1900 */
[C---:B------:R-:W-:Y:S01]  /*1d10*/  IMAD.SHL.U32 R0, R19.reuse, 0x40, RZ ;  /* 0x0000004013007824 */ /* 0x040fe200078e00ff */
[----:B------:R-:W-:Y:S01]  /*1d20*/  SHF.L.U64.HI R222, R216, R27, c[0x0][0x1a4] ;  /* 0x00006900d8de7619 */ /* 0x000fe2000001021b */
[C---:B------:R-:W-:Y:S01]  /*1d30*/  IMAD.SHL.U32 R2, R240.reuse, 0x8, RZ ;  /* 0x00000008f0027824 */ /* 0x040fe200078e00ff */
[----:B------:R-:W-:Y:S01]  /*1d40*/  ISETP.GE.AND P0, PT, R240, R10, PT ;  /* 0x0000000af000720c */ /* 0x000fe20003f06270 */
[----:B------:R-:W-:Y:S01]  /*1d50*/  IMAD.SHL.U32 R219, R216, 0x40, RZ ;  /* 0x00000040d8db7824 */ /* 0x000fe200078e00ff */
[----:B------:R-:W-:Y:S01]  /*1d60*/  LOP3.LUT R0, R0, 0x1c0, RZ, 0xc0, !PT ;  /* 0x000001c000007812 */ /* 0x000fe200078ec0ff */
[----:B------:R-:W-:Y:S01]  /*1d70*/  BAR.SYNC.DEFER_BLOCKING 0x0 ;  /* 0x0000000000007b1d */ /* 0x000fe20000010000 */
[----:B------:R-:W-:Y:S01]  /*1d80*/  IMAD.MOV.U32 R220, RZ, RZ, R34 ;  /* 0x000000ffffdc7224 */ /* 0x000fe200078e0022 */
[C---:B------:R-:W-:Y:S01]  /*1d90*/  LOP3.LUT P2, RZ, R19.reuse, 0x2, RZ, 0xc0, !PT ;  /* 0x0000000213ff7812 */ /* 0x040fe2000784c0ff */
[----:B------:R-:W-:Y:S01]  /*1da0*/  IMAD.SHL.U32 R24, R24, 0x2, RZ ;  /* 0x0000000218187824 */ /* 0x000fe200078e00ff */
[----:B------:R-:W-:Y:S01]  /*1db0*/  LOP3.LUT R3, R0, 0x8, R2, 0xf8, !PT ;  /* 0x0000000800037812 */ /* 0x000fe200078ef802 */
[----:B------:R-:W-:Y:S01]  /*1dc0*/  IMAD.MOV.U32 R68, RZ, RZ, RZ ;  /* 0x000000ffff447224 */ /* 0x000fe200078e00ff */
[----:B------:R-:W-:Y:S01]  /*1dd0*/  SHF.R.U32.HI R2, RZ, 0x3, R0 ;  /* 0x00000003ff027819 */ /* 0x000fe20000011600 */
[----:B------:R-:W-:Y:S01]  /*1de0*/  IMAD R0, R222, R20, RZ ;  /* 0x00000014de007224 */ /* 0x000fe200078e02ff */
[----:B------:R-:W-:Y:S01]  /*1df0*/  LOP3.LUT P1, RZ, R19, 0x4, RZ, 0xc0, !PT ;  /* 0x0000000413ff7812 */ /* 0x000fe2000782c0ff */
[----:B------:R-:W-:Y:S01]  /*1e00*/  BSSY B0, `(.L_x_1074) ;  /* 0x0000030000007945 */ /* 0x000fe20003800000 */
[----:B------:R-:W-:-:S02]  /*1e10*/  LOP3.LUT R9, R3, R2, RZ, 0x3c, !PT ;  /* 0x0000000203097212 */ /* 0x000fc400078e3cff */
[----:B------:R-:W-:Y:S02]  /*1e20*/  LOP3.LUT R215, R24, 0x6, RZ, 0xc0, !PT ;  /* 0x0000000618d77812 */ /* 0x000fe400078ec0ff */
[----:B-1----:R-:W-:Y:S02]  /*1e30*/  LEA.HI R6, R21, R8, RZ, 0x1 ;  /* 0x0000000815067211 */ /* 0x002fe400078f08ff */
[----:B------:R-:W-:Y:S02]  /*1e40*/  SHF.R.S32.HI R7, RZ, 0x1f, R11 ;  /* 0x0000001fff077819 */ /* 0x000fe4000001140b */
[----:B------:R-:W-:Y:S02]  /*1e50*/  LOP3.LUT R6, R6, 0xfffffffe, RZ, 0xc0, !PT ;  /* 0xfffffffe06067812 */ /* 0x000fe400078ec0ff */
[----:B------:R-:W-:Y:S01]  /*1e60*/  LEA.HI R7, R7, R11, RZ, 0x2 ;  /* 0x0000000b07077211 */ /* 0x000fe200078f10ff */
[----:B------:R-:W-:Y:S01]  /*1e70*/  IMAD R11, R12, R219, R0 ;  /* 0x000000db0c0b7224 */ /* 0x000fe200078e0200 */
[----:B------:R-:W-:Y:S01]  /*1e80*/  @P0 STS.128 [R200+0x6000], RZ ;  /* 0x006000ffc8000388 */ /* 0x000fe20000000c00 */
[----:B------:R-:W-:Y:S01]  /*1e90*/  IMAD.IADD R8, R8, 0x1, -R6 ;  /* 0x0000000108087824 */ /* 0x000fe200078e0a06 */
[----:B------:R-:W-:Y:S01]  /*1ea0*/  SHF.R.S32.HI R6, RZ, 0x1f, R18 ;  /* 0x0000001fff067819 */ /* 0x000fe20000011412 */
[----:B------:R-:W-:Y:S01]  /*1eb0*/  IMAD.SHL.U32 R0, R13, 0x40, RZ ;  /* 0x000000400d007824 */ /* 0x000fe200078e00ff */
[----:B------:R-:W-:Y:S01]  /*1ec0*/  SHF.R.S32.HI R33, RZ, 0x2, R7 ;  /* 0x00000002ff217819 */ /* 0x000fe20000011407 */
[----:B------:R-:W-:Y:S01]  /*1ed0*/  IMAD.SHL.U32 R2, R8, 0x8, RZ ;  /* 0x0000000808027824 */ /* 0x000fe200078e00ff */
[----:B------:R-:W-:Y:S01]  /*1ee0*/  LEA.HI R6, R6, R18, RZ, 0x2 ;  /* 0x0000001206067211 */ /* 0x000fe200078f10ff */
[----:B------:R-:W5:Y:S01]  /*1ef0*/  @P3 MUFU.RCP R13, c[0x0][0x238] ;  /* 0x00008e00000d3b08 */ /* 0x000f620000001000 */
[----:B------:R-:W-:Y:S01]  /*1f00*/  LOP3.LUT R0, R0, 0x1c0, RZ, 0xc0, !PT ;  /* 0x000001c000007812 */ /* 0x000fe200078ec0ff */
[----:B------:R-:W-:Y:S01]  /*1f10*/  STL [R1+0x20], R33 ;  /* 0x0000202101007387 */ /* 0x000fe20000100800 */
[----:B------:R-:W-:-:S02]  /*1f20*/  IMAD R12, R18, 0x10, R28 ;  /* 0x00000010120c7824 */ /* 0x000fc400078e021c */
[----:B------:R-:W-:Y:S02]  /*1f30*/  LOP3.LUT R7, R0, 0x8, R2, 0xf8, !PT ;  /* 0x0000000800077812 */ /* 0x000fe400078ef802 */
[----:B------:R-:W-:Y:S01]  /*1f40*/  LOP3.LUT R2, R6, 0xfffffffc, RZ, 0xc0, !PT ;  /* 0xfffffffc06027812 */ /* 0x000fe200078ec0ff */
[----:B------:R-:W-:Y:S01]  /*1f50*/  IMAD R6, R8, 0x200, R9 ;  /* 0x0000020008067824 */ /* 0x000fe200078e0209 */
[----:B------:R-:W-:Y:S01]  /*1f60*/  SHF.R.U32.HI R3, RZ, 0x3, R0 ;  /* 0x00000003ff037819 */ /* 0x000fe20000011600 */
[----:B------:R-:W-:Y:S01]  /*1f70*/  IMAD.WIDE.U32 R8, R20, R219, R220 ;  /* 0x000000db14087225 */ /* 0x000fe200078e00dc */
[----:B------:R-:W-:Y:S02]  /*1f80*/  IADD3 R0, R12, 0x1, R33 ;  /* 0x000000010c007810 */ /* 0x000fe40007ffe021 */
[----:B------:R-:W-:Y:S01]  /*1f90*/  LOP3.LUT R3, R7, R3, RZ, 0x3c, !PT ;  /* 0x0000000307037212 */ /* 0x000fe200078e3cff */
[----:B------:R-:W-:Y:S01]  /*1fa0*/  IMAD.IADD R2, R18, 0x1, -R2 ;  /* 0x0000000112027824 */ /* 0x000fe200078e0a02 */
[----:B------:R-:W-:Y:S01]  /*1fb0*/  IADD3 R12, R70, R0, -R22 ;  /* 0x00000000460c7210 */ /* 0x000fe20007ffe816 */
[----:B------:R-:W-:-:S02]  /*1fc0*/  IMAD R0, R18, 0x400, R15 ;  /* 0x0000040012007824 */ /* 0x000fc400078e020f */
[----:B------:R-:W-:Y:S01]  /*1fd0*/  IMAD.IADD R7, R15, 0x1, R3 ;  /* 0x000000010f077824 */ /* 0x000fe200078e0203 */
[----:B------:R1:W-:Y:S01]  /*1fe0*/  STL [R1+0x34], R2 ;  /* 0x0000340201007387 */ /* 0x0003e20000100800 */
[----:B------:R-:W-:Y:S01]  /*1ff0*/  IMAD.IADD R3, R3, 0x1, R0 ;  /* 0x0000000103037824 */ /* 0x000fe200078e0200 */
[----:B------:R-:W-:Y:S01]  /*2000*/  SEL R0, R29, 0xffffffe0, !P1 ;  /* 0xffffffe01d007807 */ /* 0x000fe20004800000 */
[----:B------:R-:W-:Y:S01]  /*2010*/  IMAD.IADD R11, R9, 0x1, R11 ;  /* 0x00000001090b7824 */ /* 0x000fe200078e020b */
[----:B------:R2:W-:Y:S01]  /*2020*/  STL.64 [R1+0x8], R220 ;  /* 0x000008dc01007387 */ /* 0x0005e20000100a00 */
[----:B------:R-:W-:Y:S02]  /*2030*/  IADD3 R71, R12, c[0x0][0x2e8], RZ ;  /* 0x0000ba000c477a10 */ /* 0x000fe40007ffe0ff */
[----:B-1----:R-:W-:Y:S01]  /*2040*/  SEL R2, R23, 0xfffffff0, !P2 ;  /* 0xfffffff017027807 */ /* 0x002fe20005000000 */
[----:B-----5:R-:W-:Y:S01]  /*2050*/  @P3 FMUL.FTZ R68, R14, R13 ;  /* 0x0000000d0e443220 */ /* 0x020fe20000410000 */
        /* <DEDUP_REMOVED lines=10> */
.L_x_1075:
[----:B--2---:R-:W-:Y:S05]  /*2100*/  BSYNC B0 ;  /* 0x0000000000007941 */ /* 0x004fea0003800000 */
.L_x_1074:
        /* <DEDUP_REMOVED lines=17> */
.L_x_1077:
[----:B------:R-:W-:Y:S05]  /*2220*/  BSYNC B0 ;  /* 0x0000000000007941 */ /* 0x000fea0003800000 */
.L_x_1076:
        /* <DEDUP_REMOVED lines=8> */
[----:B-1----:R-:W-:-:S04]  /*22b0*/  LEA R13, P0, R216, R8, 0x5 ;  /* 0x00000008d80d7211 */ /* 0x002fc800078028ff */
[----:B------:R-:W-:Y:S02]  /*22c0*/  LEA.HI.X R14, R216, R11, R14, 0x5, P0 ;  /* 0x0000000bd80e7211 */ /* 0x000fe400000f2c0e */
[----:B------:R-:W-:-:S04]  /*22d0*/  LEA R12, P0, R13, c[0x0][0x170], 0x1 ;  /* 0x00005c000d0c7a11 */ /* 0x000fc800078008ff */
[----:B------:R-:W-:-:S05]  /*22e0*/  LEA.HI.X R13, R13, c[0x0][0x174], R14, 0x1, P0 ;  /* 0x00005d000d0d7a11 */ /* 0x000fca00000f0c0e */
[----:B------:R-:W-:Y:S01]  /*22f0*/  @!PT LDS RZ, [RZ] ;  /* 0x00000000fffff984 */ /* 0x000fe20000000800 */
[----:B------:R-:W-:Y:S01]  /*2300*/  @!PT LDS RZ, [RZ] ;  /* 0x00000000fffff984 */ /* 0x000fe20000000800 */
[----:B------:R-:W-:Y:S01]  /*2310*/  @!PT LDS RZ, [RZ] ;  /* 0x00000000fffff984 */ /* 0x000fe20000000800 */
[----:B------:R1:W-:Y:S04]  /*2320*/  LDGSTS.E.BYPASS.LTC128B.128 [R200+0x7000], [R12.64] ;  /* 0x070000000cc87fae */ /* 0x0003e8000b901d46 */
.L_x_1079:
[----:B------:R-:W-:Y:S05]  /*2330*/  BSYNC B0 ;  /* 0x0000000000007941 */ /* 0x000fea0003800000 */
.L_x_1078:
        /* <DEDUP_REMOVED lines=18> */
.L_x_1081:
[----:B------:R-:W-:Y:S05]  /*2460*/  BSYNC B0 ;  /* 0x0000000000007941 */ /* 0x000fea0003800000 */
.L_x_1080:
[----:B------:R-:W-:Y:S01]  /*2470*/  IMAD.SHL.U32 R196, R3, 0x2, RZ ;  /* 0x0000000203c47824 */ /* 0x000fe200078e00ff */
[----:B------:R-:W0:Y:S01]  /*2480*/  LDGDEPBAR ;  /* 0x00000000000079af */ /* 0x000e220000000000 */
[----:B------:R-:W-:Y:S02]  /*2490*/  IMAD.SHL.U32 R188, R6, 0x2, RZ ;  /* 0x0000000206bc7824 */ /* 0x000fe400078e00ff */
[----:B------:R-:W-:Y:S01]  /*24a0*/  IMAD R199, R4, 0x2, R196 ;  /* 0x0000000204c77824 */ /* 0x000fe200078e02c4 */
[----:B------:R-:W-:Y:S01]  /*24b0*/  LDSM.16.M88.4 R16, [R196] ;  /* 0x00000000c410783b */ /* 0x000fe20000000200 */
[--C-:B------:R-:W-:Y:S01]  /*24c0*/  IMAD R194, R2, 0x2, R188.reuse ;  /* 0x0000000202c27824 */ /* 0x100fe200078e02bc */
[----:B------:R-:W-:Y:S01]  /*24d0*/  IADD3 R3, R188, 0x4000, RZ ;  /* 0x00004000bc037810 */ /* 0x000fe20007ffe0ff */
[----:B------:R-:W-:Y:S01]  /*24e0*/  IMAD R6, R0, 0x2, R188 ;  /* 0x0000000200067824 */ /* 0x000fe200078e02bc */
[----:B------:R-:W5:Y:S01]  /*24f0*/  LDSM.16.M88.4 R40, [R188+0x4000] ;  /* 0x00400000bc28783b */ /* 0x000f620000000200 */
[----:B------:R-:W-:-:S02]  /*2500*/  IMAD R197, R5, 0x2, R196 ;  /* 0x0000000205c57824 */ /* 0x000fc400078e02c4 */
[----:B------:R-:W-:Y:S01]  /*2510*/  IMAD R69, R20, 0x40, R215 ;  /* 0x0000004014457824 */ /* 0x000fe200078e02d7 */
[----:B-1----:R-:W1:Y:S01]  /*2520*/  LDSM.16.M88.4 R12, [R196+0x2000] ;  /* 0x00200000c40c783b */ /* 0x002e620000000200 */
[----:B------:R-:W-:Y:S01]  /*2530*/  IMAD R195, R0, 0x2, R3 ;  /* 0x0000000200c37824 */ /* 0x000fe200078e0203 */
[----:B------:R-:W-:Y:S01]  /*2540*/  IADD3 R3, R71, 0x48, RZ ;  /* 0x0000004847037810 */ /* 0x000fe20007ffe0ff */
[----:B------:R-:W-:Y:S01]  /*2550*/  IMAD R198, R4, 0x2, R197 ;  /* 0x0000000204c67824 */ /* 0x000fe200078e02c5 */
[----:B------:R-:W2:Y:S01]  /*2560*/  LDSM.16.M88.4 R44, [R188+0x4800] ;  /* 0x00480000bc2c783b */ /* 0x000ea20000000200 */
[----:B------:R-:W-:Y:S01]  /*2570*/  IMAD R193, R2, 0x2, R195 ;  /* 0x0000000202c17824 */ /* 0x000fe200078e02c3 */
[C---:B------:R-:W-:Y:S01]  /*2580*/  IADD3 R104, R69.reuse, 0x1, RZ ;  /* 0x0000000145687810 */ /* 0x040fe20007ffe0ff */
[----:B------:R-:W-:Y:S01]  /*2590*/  I2F R154, R69 ;  /* 0x00000045009a7306 */ /* 0x000fe20000201400 */
[----:B------:R-:W-:Y:S01]  /*25a0*/  LDSM.16.M88.4 R36, [R199] ;  /* 0x00000000c724783b */ /* 0x000fe20000000200 */
[----:B------:R-:W-:-:S02]  /*25b0*/  IADD3 R105, R69, 0x8, RZ ;  /* 0x0000000845697810 */ /* 0x000fc40007ffe0ff */
[C---:B------:R-:W-:Y:S01]  /*25c0*/  IADD3 R106, R69.reuse, 0x9, RZ ;  /* 0x00000009456a7810 */ /* 0x040fe20007ffe0ff */
[----:B------:R-:W3:Y:S01]  /*25d0*/  LDSM.16.M88.4 R48, [R194+0x4000] ;  /* 0x00400000c230783b */ /* 0x000ee20000000200 */
[C---:B------:R-:W-:Y:S02]  /*25e0*/  IADD3 R107, R69.reuse, 0x10, RZ ;  /* 0x00000010456b7810 */ /* 0x040fe40007ffe0ff */
[----:B------:R-:W-:Y:S01]  /*25f0*/  I2F R108, R104 ;  /* 0x00000068006c7306 */ /* 0x000fe20000201400 */
[----:B------:R-:W4:Y:S01]  /*2600*/  LDSM.16.M88.4 R8, [R199+0x2000] ;  /* 0x00200000c708783b */ /* 0x000f220000000200 */
[C---:B------:R-:W-:Y:S02]  /*2610*/  IADD3 R109, R69.reuse, 0x11, RZ ;  /* 0x00000011456d7810 */ /* 0x040fe40007ffe0ff */
[C---:B------:R-:W-:Y:S01]  /*2620*/  IADD3 R110, R69.reuse, 0x18, RZ ;  /* 0x00000018456e7810 */ /* 0x040fe20007ffe0ff */
[----:B------:R-:W3:Y:S01]  /*2630*/  LDSM.16.M88.4 R60, [R194+0x4800] ;  /* 0x00480000c23c783b */ /* 0x000ee20000000200 */
[----:B------:R-:W-:-:S02]  /*2640*/  IADD3 R112, R69, 0x19, RZ ;  /* 0x0000001945707810 */ /* 0x000fc40007ffe0ff */
[----:B------:R-:W-:Y:S01]  /*2650*/  I2F R111, R105 ;  /* 0x00000069006f7306 */ /* 0x000fe20000201400 */
[----:B------:R-:W-:Y:S01]  /*2660*/  LDSM.16.M88.4 R56, [R6+0x4000] ;  /* 0x004000000638783b */ /* 0x000fe20000000200 */
[C---:B------:R-:W-:Y:S02]  /*2670*/  IADD3 R115, R69.reuse, 0x20, RZ ;  /* 0x0000002045737810 */ /* 0x040fe40007ffe0ff */
[C---:B------:R-:W-:Y:S01]  /*2680*/  IADD3 R117, R69.reuse, 0x21, RZ ;  /* 0x0000002145757810 */ /* 0x040fe20007ffe0ff */
[----:B---3--:R-:W3:Y:S01]  /*2690*/  LDSM.16.M88.4 R32, [R197] ;  /* 0x00000000c520783b */ /* 0x008ee20000000200 */
[C---:B------:R-:W-:Y:S02]  /*26a0*/  IADD3 R119, R69.reuse, 0x28, RZ ;  /* 0x0000002845777810 */ /* 0x040fe40007ffe0ff */
[----:B------:R-:W-:Y:S01]  /*26b0*/  I2F R113, R106 ;  /* 0x0000006a00717306 */ /* 0x000fe20000201400 */
[----:B------:R-:W3:Y:S01]  /*26c0*/  LDSM.16.M88.4 R28, [R197+0x2000] ;  /* 0x00200000c51c783b */ /* 0x000ee20000000200 */
[----:B------:R-:W-:-:S02]  /*26d0*/  IADD3 R120, R69, 0x29, RZ ;  /* 0x0000002945787810 */ /* 0x000fc40007ffe0ff */
[C---:B------:R-:W-:Y:S01]  /*26e0*/  IADD3 R126, R69.reuse, 0x30, RZ ;  /* 0x00000030457e7810 */ /* 0x040fe20007ffe0ff */
[-C--:B-----5:R-:W-:Y:S01]  /*26f0*/  HMMA.16816.F32.BF16 R24, R16, R40.reuse, RZ ;  /* 0x000000281018723c */ /* 0x0a0fe200000418ff */
[C---:B------:R-:W-:Y:S02]  /*2700*/  IADD3 R133, R69.reuse, 0x31, RZ ;  /* 0x0000003145857810 */ /* 0x040fe40007ffe0ff */
[----:B------:R-:W-:Y:S01]  /*2710*/  I2F R114, R107 ;  /* 0x0000006b00727306 */ /* 0x000fe20000201400 */
[C---:B------:R-:W-:Y:S02]  /*2720*/  IADD3 R136, R69.reuse, 0x38, RZ ;  /* 0x0000003845887810 */ /* 0x040fe40007ffe0ff */
[----:B------:R-:W-:Y:S02]  /*2730*/  IADD3 R138, R69, 0x39, RZ ;  /* 0x00000039458a7810 */ /* 0x000fe40007ffe0ff */
[----:B-1----:R-:W-:Y:S03]  /*2740*/  HMMA.16816.F32.BF16 R52, R12, R40, RZ ;  /* 0x000000280c34723c */ /* 0x002fe600000418ff */
[----:B------:R-:W-:Y:S05]  /*2750*/  I2F R116, R109 ;  /* 0x0000006d00747306 */ /* 0x000fea0000201400 */
[-C--:B--2---:R-:W-:Y:S03]  /*2760*/  HMMA.16816.F32.BF16 R20, R16, R44.reuse, RZ ;  /* 0x0000002c1014723c */ /* 0x084fe600000418ff */
[----:B------:R-:W-:Y:S05]  /*2770*/  I2F R118, R110 ;  /* 0x0000006e00767306 */ /* 0x000fea0000201400 */
[----:B------:R-:W-:Y:S03]  /*2780*/  HMMA.16816.F32.BF16 R64, R12, R44, RZ ;  /* 0x0000002c0c40723c */ /* 0x000fe600000418ff */
[----:B------:R-:W-:Y:S05]  /*2790*/  I2F R121, R112 ;  /* 0x0000007000797306 */ /* 0x000fea0000201400 */
[-C--:B------:R-:W-:Y:S01]  /*27a0*/  HMMA.16816.F32.BF16 R72, R36, R48.reuse, R24 ;  /* 0x000000302448723c */ /* 0x080fe20000041818 */
[----:B------:R-:W-:Y:S02]  /*27b0*/  LDSM.16.M88.4 R24, [R198] ;  /* 0x00000000c618783b */ /* 0x000fe40000000200 */
[----:B------:R-:W-:Y:S05]  /*27c0*/  I2F R122, R115 ;  /* 0x00000073007a7306 */ /* 0x000fea0000201400 */
[----:B----4-:R-:W-:Y:S01]  /*27d0*/  HMMA.16816.F32.BF16 R80, R8, R48, R52 ;  /* 0x000000300850723c */ /* 0x010fe20000041834 */
[----:B------:R-:W1:Y:S02]  /*27e0*/  LDSM.16.M88.4 R52, [R193] ;  /* 0x00000000c134783b */ /* 0x000e640000000200 */
[----:B------:R-:W-:Y:S05]  /*27f0*/  I2F R123, R117 ;  /* 0x00000075007b7306 */ /* 0x000fea0000201400 */
[----:B------:R-:W-:Y:S03]  /*2800*/  HMMA.16816.F32.BF16 R76, R16, R42, RZ ;  /* 0x0000002a104c723c */ /* 0x000fe600000418ff */
[----:B------:R-:W-:Y:S05]  /*2810*/  I2F R127, R119 ;  /* 0x00000077007f7306 */ /* 0x000fea0000201400 */
[-C--:B------:R-:W-:Y:S01]  /*2820*/  HMMA.16816.F32.BF16 R88, R36, R60.reuse, R20 ;  /* 0x0000003c2458723c */ /* 0x080fe20000041814 */
[----:B------:R-:W2:Y:S02]  /*2830*/  LDSM.16.M88.4 R20, [R198+0x2000] ;  /* 0x00200000c614783b */ /* 0x000ea40000000200 */
[----:B------:R-:W-:Y:S05]  /*2840*/  I2F R134, R120 ;  /* 0x0000007800867306 */ /* 0x000fea0000201400 */
[----:B------:R-:W-:Y:S03]  /*2850*/  HMMA.16816.F32.BF16 R92, R8, R60, R64 ;  /* 0x0000003c085c723c */ /* 0x000fe60000041840 */
[----:B------:R-:W-:Y:S05]  /*2860*/  I2F R139, R126 ;  /* 0x0000007e008b7306 */ /* 0x000fea0000201400 */
[----:B---3--:R-:W-:Y:S03]  /*2870*/  HMMA.16816.F32.BF16 R72, R32, R56, R72 ;  /* 0x000000382048723c */ /* 0x008fe60000041848 */
[----:B------:R-:W-:Y:S05]  /*2880*/  I2F R140, R133 ;  /* 0x00000085008c7306 */ /* 0x000fea0000201400 */
[----:B------:R-:W-:Y:S03]  /*2890*/  HMMA.16816.F32.BF16 R64, R12, R42, RZ ;  /* 0x0000002a0c40723c */ /* 0x000fe600000418ff */
[----:B------:R-:W-:Y:S05]  /*28a0*/  I2F R143, R136 ;  /* 0x00000088008f7306 */ /* 0x000fea0000201400 */
[----:B------:R-:W-:Y:S03]  /*28b0*/  HMMA.16816.F32.BF16 R40, R28, R56, R80 ;  /* 0x000000381c28723c */ /* 0x000fe60000041850 */
[----:B------:R-:W-:Y:S05]  /*28c0*/  I2F R150, R138 ;  /* 0x0000008a00967306 */ /* 0x000fea0000201400 */
[----:B------:R-:W-:Y:S08]  /*28d0*/  HMMA.16816.F32.BF16 R76, R36, R50, R76 ;  /* 0x00000032244c723c */ /* 0x000ff0000004184c */
[----:B-1----:R-:W-:Y:S08]  /*28e0*/  HMMA.16816.F32.BF16 R80, R24, R52, R72 ;  /* 0x000000341850723c */ /* 0x002ff00000041848 */
[----:B------:R-:W-:Y:S01]  /*28f0*/  HMMA.16816.F32.BF16 R72, R8, R50, R64 ;  /* 0x000000320848723c */ /* 0x000fe20000041840 */
[----:B------:R-:W1:Y:S07]  /*2900*/  LDSM.16.M88.4 R48, [R6+0x4800] ;  /* 0x004800000630783b */ /* 0x000e6e0000000200 */
[----:B--2---:R-:W-:Y:S08]  /*2910*/  HMMA.16816.F32.BF16 R84, R20, R52, R40 ;  /* 0x000000341454723c */ /* 0x004ff00000041828 */
[----:B------:R-:W-:Y:S01]  /*2920*/  HMMA.16816.F32.BF16 R64, R12, R46, RZ ;  /* 0x0000002e0c40723c */ /* 0x000fe200000418ff */
[----:B------:R-:W-:-:S04]  /*2930*/  FMUL.FTZ R0, R80, c[0x0][0x2ec] ;  /* 0x0000bb0050007a20 */ /* 0x000fc80000410000 */
[----:B------:R2:W-:Y:S03]  /*2940*/  MUFU.TANH R164, R0 ;  /* 0x0000000000a47308 */ /* 0x0005e60000002400 */
[----:B------:R-:W-:Y:S08]  /*2950*/  HMMA.16816.F32.BF16 R40, R32, R58, R76 ;  /* 0x0000003a2028723c */ /* 0x000ff0000004184c */
[----:B------:R-:W-:Y:S01]  /*2960*/  HMMA.16816.F32.BF16 R76, R16, R46, RZ ;  /* 0x0000002e104c723c */ /* 0x000fe200000418ff */
[----:B------:R-:W3:Y:S01]  /*2970*/  LDSM.16.M88.4 R44, [R188+0x5000] ;  /* 0x00500000bc2c783b */ /* 0x000ee20000000200 */
[----:B------:R-:W-:-:S02]  /*2980*/  FMUL.FTZ R87, R87, c[0x0][0x2ec] ;  /* 0x0000bb0057577a20 */ /* 0x000fc40000410000 */
[----:B--2---:R-:W-:Y:S02]  /*2990*/  FMUL.FTZ R0, R81, c[0x0][0x2ec] ;  /* 0x0000bb0051007a20 */ /* 0x004fe40000410000 */
[----:B------:R-:W-:Y:S02]  /*29a0*/  MUFU.TANH R153, R87 ;  /* 0x0000005700997308 */ /* 0x000fe40000002400 */
[----:B------:R-:W-:Y:S06]  /*29b0*/  HMMA.16816.F32.BF16 R100, R8, R62, R64 ;  /* 0x0000003e0864723c */ /* 0x000fec0000041840 */
[----:B------:R2:W-:Y:S02]  /*29c0*/  MUFU.TANH R160, R0 ;  /* 0x0000000000a07308 */ /* 0x0005e40000002400 */
[----:B------:R-:W-:Y:S01]  /*29d0*/  HMMA.16816.F32.BF16 R64, R24, R54, R40 ;  /* 0x000000361840723c */ /* 0x000fe20000041828 */
[----:B------:R-:W-:Y:S07]  /*29e0*/  LDSM.16.M88.4 R40, [R193+0x800] ;  /* 0x00080000c128783b */ /* 0x000fee0000000200 */
[----:B------:R-:W-:Y:S01]  /*29f0*/  HMMA.16816.F32.BF16 R72, R28, R58, R72 ;  /* 0x0000003a1c48723c */ /* 0x000fe20000041848 */
[----:B------:R-:W4:Y:S01]  /*2a00*/  LDSM.16.M88.4 R56, [R194+0x5000] ;  /* 0x00500000c238783b */ /* 0x000f220000000200 */
[----:B--2---:R-:W-:-:S06]  /*2a10*/  FMUL.FTZ R0, R82, c[0x0][0x2ec] ;  /* 0x0000bb0052007a20 */ /* 0x004fcc0000410000 */
[----:B------:R-:W-:Y:S01]  /*2a20*/  HMMA.16816.F32.BF16 R96, R36, R62, R76 ;  /* 0x0000003e2460723c */ /* 0x000fe2000004184c */
[----:B------:R2:W-:Y:S07]  /*2a30*/  MUFU.TANH R163, R0 ;  /* 0x0000000000a37308 */ /* 0x0005ee0000002400 */
[----:B-1----:R-:W-:Y:S01]  /*2a40*/  HMMA.16816.F32.BF16 R60, R32, R48, R88 ;  /* 0x00000030203c723c */ /* 0x002fe20000041858 */
[----:B------:R-:W-:Y:S02]  /*2a50*/  FMUL.FTZ R64, R64, c[0x0][0x2ec] ;  /* 0x0000bb0040407a20 */ /* 0x000fe40000410000 */
[----:B------:R-:W-:-:S02]  /*2a60*/  FMUL.FTZ R65, R65, c[0x0][0x2ec] ;  /* 0x0000bb0041417a20 */ /* 0x000fc40000410000 */
[----:B------:R-:W-:Y:S01]  /*2a70*/  FMUL.FTZ R66, R66, c[0x0][0x2ec] ;  /* 0x0000bb0042427a20 */ /* 0x000fe20000410000 */
[----:B------:R-:W-:Y:S01]  /*2a80*/  MUFU.TANH R148, R64 ;  /* 0x0000004000947308 */ /* 0x000fe20000002400 */
[----:B------:R-:W-:Y:S01]  /*2a90*/  FMUL.FTZ R67, R67, c[0x0][0x2ec] ;  /* 0x0000bb0043437a20 */ /* 0x000fe20000410000 */
[----:B------:R-:W-:Y:S01]  /*2aa0*/  HMMA.16816.F32.BF16 R92, R28, R48, R92 ;  /* 0x000000301c5c723c */ /* 0x000fe2000004185c */
[----:B--2---:R-:W-:-:S05]  /*2ab0*/  FMUL.FTZ R0, R83, c[0x0][0x2ec] ;  /* 0x0000bb0053007a20 */ /* 0x004fca0000410000 */
[----:B------:R1:W-:Y:S02]  /*2ac0*/  MUFU.TANH R159, R0 ;  /* 0x00000000009f7308 */ /* 0x0003e40000002400 */
[----:B---3--:R-:W-:Y:S06]  /*2ad0*/  HMMA.16816.F32.BF16 R88, R16, R44, RZ ;  /* 0x0000002c1058723c */ /* 0x008fec00000418ff */
[----:B------:R-:W-:Y:S02]  /*2ae0*/  MUFU.TANH R158, R65 ;  /* 0x00000041009e7308 */ /* 0x000fe40000002400 */
[----:B------:R-:W-:Y:S01]  /*2af0*/  HMMA.16816.F32.BF16 R80, R20, R54, R72 ;  /* 0x000000361450723c */ /* 0x000fe20000041848 */
[----:B------:R-:W2:Y:S01]  /*2b00*/  LDSM.16.M88.4 R52, [R188+0x5800] ;  /* 0x00580000bc34783b */ /* 0x000ea20000000200 */
[----:B-1----:R-:W-:-:S04]  /*2b10*/  FMUL.FTZ R0, R84, c[0x0][0x2ec] ;  /* 0x0000bb0054007a20 */ /* 0x002fc80000410000 */
[----:B------:R-:W-:Y:S02]  /*2b20*/  MUFU.TANH R152, R66 ;  /* 0x0000004200987308 */ /* 0x000fe40000002400 */
[----:B------:R-:W-:Y:S06]  /*2b30*/  HMMA.16816.F32.BF16 R76, R12, R44, RZ ;  /* 0x0000002c0c4c723c */ /* 0x000fec00000418ff */
[----:B------:R1:W-:Y:S02]  /*2b40*/  MUFU.TANH R162, R0 ;  /* 0x0000000000a27308 */ /* 0x0003e40000002400 */
[----:B------:R-:W-:Y:S06]  /*2b50*/  HMMA.16816.F32.BF16 R72, R32, R50, R96 ;  /* 0x000000322048723c */ /* 0x000fec0000041860 */
[----:B------:R3:W-:Y:S02]  /*2b60*/  MUFU.TANH R157, R67 ;  /* 0x00000043009d7308 */ /* 0x0007e40000002400 */
[----:B------:R-:W-:-:S02]  /*2b70*/  FMUL.FTZ R80, R80, c[0x0][0x2ec] ;  /* 0x0000bb0050507a20 */ /* 0x000fc40000410000 */
[----:B------:R-:W-:Y:S02]  /*2b80*/  FMUL.FTZ R81, R81, c[0x0][0x2ec] ;  /* 0x0000bb0051517a20 */ /* 0x000fe40000410000 */
[----:B------:R-:W-:Y:S02]  /*2b90*/  FMUL.FTZ R82, R82, c[0x0][0x2ec] ;  /* 0x0000bb0052527a20 */ /* 0x000fe40000410000 */
[----:B------:R-:W-:Y:S01]  /*2ba0*/  FMUL.FTZ R83, R83, c[0x0][0x2ec] ;  /* 0x0000bb0053537a20 */ /* 0x000fe20000410000 */
[----:B------:R-:W-:Y:S01]  /*2bb0*/  MUFU.TANH R147, R80 ;  /* 0x0000005000937308 */ /* 0x000fe20000002400 */
[----:B-1----:R-:W-:Y:S01]  /*2bc0*/  FMUL.FTZ R0, R85, c[0x0][0x2ec] ;  /* 0x0000bb0055007a20 */ /* 0x002fe20000410000 */
[----:B----4-:R-:W-:Y:S06]  /*2bd0*/  HMMA.16816.F32.BF16 R96, R8, R56, R76 ;  /* 0x000000380860723c */ /* 0x010fec000004184c */
[----:B------:R1:W4:Y:S02]  /*2be0*/  MUFU.TANH R156, R0 ;  /* 0x00000000009c7308 */ /* 0x0003240000002400 */
[-C--:B---3--:R-:W-:Y:S06]  /*2bf0*/  HMMA.16816.F32.BF16 R64, R24, R40.reuse, R60 ;  /* 0x000000281840723c */ /* 0x088fec000004183c */
[----:B------:R-:W-:Y:S02]  /*2c00*/  MUFU.TANH R155, R81 ;  /* 0x00000051009b7308 */ /* 0x000fe40000002400 */
[----:B------:R-:W-:Y:S01]  /*2c10*/  HMMA.16816.F32.BF16 R60, R20, R40, R92 ;  /* 0x00000028143c723c */ /* 0x000fe2000004185c */
[----:B-1----:R-:W-:-:S05]  /*2c20*/  FMUL.FTZ R0, R86, c[0x0][0x2ec] ;  /* 0x0000bb0056007a20 */ /* 0x002fca0000410000 */
[----:B------:R-:W1:Y:S02]  /*2c30*/  MUFU.TANH R131, R82 ;  /* 0x0000005200837308 */ /* 0x000e640000002400 */
[----:B------:R-:W-:Y:S01]  /*2c40*/  HMMA.16816.F32.BF16 R84, R28, R50, R100 ;  /* 0x000000321c54723c */ /* 0x000fe20000041864 */
[----:B------:R-:W3:Y:S05]  /*2c50*/  LDSM.16.M88.4 R48, [R6+0x5000] ;  /* 0x005000000630783b */ /* 0x000eea0000000200 */
[----:B------:R5:W1:Y:S02]  /*2c60*/  MUFU.TANH R146, R83 ;  /* 0x0000005300927308 */ /* 0x000a640000002400 */
[----:B------:R-:W-:Y:S01]  /*2c70*/  HMMA.16816.F32.BF16 R100, R36, R56, R88 ;  /* 0x000000382464723c */ /* 0x000fe20000041858 */
[----:B------:R-:W-:-:S02]  /*2c80*/  FMUL.FTZ R64, R64, c[0x0][0x2ec] ;  /* 0x0000bb0040407a20 */ /* 0x000fc40000410000 */
[----:B------:R-:W-:Y:S02]  /*2c90*/  FMUL.FTZ R65, R65, c[0x0][0x2ec] ;  /* 0x0000bb0041417a20 */ /* 0x000fe40000410000 */
[----:B------:R-:W-:Y:S02]  /*2ca0*/  FMUL.FTZ R66, R66, c[0x0][0x2ec] ;  /* 0x0000bb0042427a20 */ /* 0x000fe40000410000 */
[----:B------:R-:W-:Y:S01]  /*2cb0*/  FMUL.FTZ R67, R67, c[0x0][0x2ec] ;  /* 0x0000bb0043437a20 */ /* 0x000fe20000410000 */
[----:B------:R-:W-:Y:S01]  /*2cc0*/  HMMA.16816.F32.BF16 R76, R24, R42, R72 ;  /* 0x0000002a184c723c */ /* 0x000fe20000041848 */
[----:B------:R-:W-:Y:S01]  /*2cd0*/  FMUL.FTZ R60, R60, c[0x0][0x2ec] ;  /* 0x0000bb003c3c7a20 */ /* 0x000fe20000410000 */
[----:B------:R-:W-:Y:S01]  /*2ce0*/  MUFU.TANH R144, R64 ;  /* 0x0000004000907308 */ /* 0x000fe20000002400 */
[----:B------:R-:W-:Y:S02]  /*2cf0*/  FMUL.FTZ R61, R61, c[0x0][0x2ec] ;  /* 0x0000bb003d3d7a20 */ /* 0x000fe40000410000 */
[----:B------:R-:W-:-:S02]  /*2d00*/  FMUL.FTZ R62, R62, c[0x0][0x2ec] ;  /* 0x0000bb003e3e7a20 */ /* 0x000fc40000410000 */
[----:B------:R-:W-:Y:S01]  /*2d10*/  FMUL.FTZ R63, R63, c[0x0][0x2ec] ;  /* 0x0000bb003f3f7a20 */ /* 0x000fe20000410000 */
[----:B------:R-:W-:Y:S01]  /*2d20*/  HMMA.16816.F32.BF16 R92, R20, R42, R84 ;  /* 0x0000002a145c723c */ /* 0x000fe20000041854 */
[----:B------:R-:W1:Y:S01]  /*2d30*/  LDSM.16.M88.4 R40, [R193+0x1000] ;  /* 0x00100000c128783b */ /* 0x000e620000000200 */
[----:B------:R-:W1:Y:S06]  /*2d40*/  MUFU.TANH R129, R60 ;  /* 0x0000003c00817308 */ /* 0x000e6c0000002400 */
[C---:B------:R-:W-:Y:S02]  /*2d50*/  HMMA.16816.F32.BF16 R72, R12.reuse, R46, RZ ;  /* 0x0000002e0c48723c */ /* 0x040fe400000418ff */
[----:B------:R-:W-:Y:S06]  /*2d60*/  MUFU.TANH R145, R61 ;  /* 0x0000003d00917308 */ /* 0x000fec0000002400 */
[----:B--2---:R-:W-:Y:S01]  /*2d70*/  HMMA.16816.F32.BF16 R88, R12, R52, RZ ;  /* 0x000000340c58723c */ /* 0x004fe200000418ff */
[----:B------:R-:W-:Y:S01]  /*2d80*/  FMUL.FTZ R76, R76, c[0x0][0x2ec] ;  /* 0x0000bb004c4c7a20 */ /* 0x000fe20000410000 */
[----:B------:R-:W-:Y:S01]  /*2d90*/  MUFU.TANH R125, R62 ;  /* 0x0000003e007d7308 */ /* 0x000fe20000002400 */
[----:B------:R-:W-:-:S02]  /*2da0*/  FMUL.FTZ R78, R78, c[0x0][0x2ec] ;  /* 0x0000bb004e4e7a20 */ /* 0x000fc40000410000 */
[----:B------:R-:W-:Y:S02]  /*2db0*/  FMUL.FTZ R77, R77, c[0x0][0x2ec] ;  /* 0x0000bb004d4d7a20 */ /* 0x000fe40000410000 */
[----:B------:R-:W-:Y:S01]  /*2dc0*/  FMUL.FTZ R79, R79, c[0x0][0x2ec] ;  /* 0x0000bb004f4f7a20 */ /* 0x000fe20000410000 */
[----:B-----5:R-:W-:Y:S01]  /*2dd0*/  HMMA.16816.F32.BF16 R80, R12, R54, RZ ;  /* 0x000000360c50723c */ /* 0x020fe200000418ff */
[----:B------:R-:W-:Y:S01]  /*2de0*/  FMUL.FTZ R92, R92, c[0x0][0x2ec] ;  /* 0x0000bb005c5c7a20 */ /* 0x000fe20000410000 */
[----:B------:R2:W-:Y:S06]  /*2df0*/  MUFU.TANH R141, R63 ;  /* 0x0000003f008d7308 */ /* 0x0005ec0000002400 */
[----:B---3--:R-:W-:Y:S02]  /*2e00*/  HMMA.16816.F32.BF16 R12, R28, R48, R96 ;  /* 0x000000301c0c723c */ /* 0x008fe40000041860 */
[----:B------:R-:W-:Y:S06]  /*2e10*/  MUFU.TANH R151, R65 ;  /* 0x0000004100977308 */ /* 0x000fec0000002400 */
[----:B------:R-:W-:Y:S02]  /*2e20*/  HMMA.16816.F32.BF16 R84, R16, R52, RZ ;  /* 0x000000341054723c */ /* 0x000fe400000418ff */
[----:B------:R-:W3:Y:S06]  /*2e30*/  MUFU.TANH R130, R66 ;  /* 0x0000004200827308 */ /* 0x000eec0000002400 */
[----:B--2---:R-:W-:Y:S02]  /*2e40*/  HMMA.16816.F32.BF16 R60, R32, R48, R100 ;  /* 0x00000030203c723c */ /* 0x004fe40000041864 */
[----:B------:R2:W-:Y:S06]  /*2e50*/  MUFU.TANH R149, R67 ;  /* 0x0000004300957308 */ /* 0x0005ec0000002400 */
[----:B------:R-:W-:Y:S02]  /*2e60*/  HMMA.16816.F32.BF16 R100, R16, R54, RZ ;  /* 0x000000361064723c */ /* 0x000fe400000418ff */
[----:B------:R5:W-:Y:S06]  /*2e70*/  MUFU.TANH R161, R0 ;  /* 0x0000000000a17308 */ /* 0x000bec0000002400 */
[----:B------:R-:W-:Y:S02]  /*2e80*/  HMMA.16816.F32.BF16 R72, R8, R58, R72 ;  /* 0x0000003a0848723c */ /* 0x000fe40000041848 */
[----:B------:R-:W-:Y:S06]  /*2e90*/  MUFU.TANH R135, R76 ;  /* 0x0000004c00877308 */ /* 0x000fec0000002400 */
[----:B--2---:R-:W-:Y:S01]  /*2ea0*/  HMMA.16816.F32.BF16 R64, R16, R46, RZ ;  /* 0x0000002e1040723c */ /* 0x004fe200000418ff */
[----:B------:R-:W2:Y:S01]  /*2eb0*/  LDSM.16.M88.4 R44, [R194+0x5800] ;  /* 0x00580000c22c783b */ /* 0x000ea20000000200 */
[----:B-----5:R-:W-:Y:S01]  /*2ec0*/  FMUL.FTZ R0, R93, c[0x0][0x2ec] ;  /* 0x0000bb005d007a20 */ /* 0x020fe20000410000 */
[----:B------:R-:W-:Y:S05]  /*2ed0*/  MUFU.TANH R97, R78 ;  /* 0x0000004e00617308 */ /* 0x000fea0000002400 */
[-C--:B-1----:R-:W-:Y:S03]  /*2ee0*/  HMMA.16816.F32.BF16 R16, R24, R40.reuse, R60 ;  /* 0x000000281810723c */ /* 0x082fe6000004183c */
[----:B------:R1:W-:Y:S05]  /*2ef0*/  MUFU.TANH R128, R0 ;  /* 0x0000000000807308 */ /* 0x0003ea0000002400 */
[----:B------:R-:W-:Y:S03]  /*2f00*/  HMMA.16816.F32.BF16 R52, R20, R40, R12 ;  /* 0x000000281434723c */ /* 0x000fe6000004180c */
[----:B------:R-:W-:Y:S05]  /*2f10*/  MUFU.TANH R142, R77 ;  /* 0x0000004d008e7308 */ /* 0x000fea0000002400 */
[----:B------:R-:W-:Y:S01]  /*2f20*/  HMMA.16816.F32.BF16 R56, R36, R58, R64 ;  /* 0x0000003a2438723c */ /* 0x000fe20000041840 */
[----:B-1----:R-:W-:-:S02]  /*2f30*/  FMUL.FTZ R0, R94, c[0x0][0x2ec] ;  /* 0x0000bb005e007a20 */ /* 0x002fc40000410000 */
[----:B------:R-:W-:Y:S05]  /*2f40*/  MUFU.TANH R137, R79 ;  /* 0x0000004f00897308 */ /* 0x000fea0000002400 */
[----:B------:R-:W-:Y:S02]  /*2f50*/  FMUL.FTZ R12, R19, c[0x0][0x2ec] ;  /* 0x0000bb00130c7a20 */ /* 0x000fe40000410000 */
[----:B------:R-:W-:Y:S01]  /*2f60*/  FMUL.FTZ R2, R18, c[0x0][0x2ec] ;  /* 0x0000bb0012027a20 */ /* 0x000fe20000410000 */
[----:B------:R1:W-:Y:S01]  /*2f70*/  MUFU.TANH R76, R0 ;  /* 0x00000000004c7308 */ /* 0x0003e20000002400 */
[----:B--2---:R-:W-:Y:S07]  /*2f80*/  HMMA.16816.F32.BF16 R88, R8, R44, R88 ;  /* 0x0000002c0858723c */ /* 0x004fee0000041858 */
[----:B------:R2:W-:Y:S05]  /*2f90*/  MUFU.TANH R132, R12 ;  /* 0x0000000c00847308 */ /* 0x0005ea0000002400 */
[----:B------:R-:W-:Y:S01]  /*2fa0*/  HMMA.16816.F32.BF16 R56, R32, R50, R56 ;  /* 0x000000322038723c */ /* 0x000fe20000041838 */
[----:B-1----:R-:W-:-:S02]  /*2fb0*/  FMUL.FTZ R0, R95, c[0x0][0x2ec] ;  /* 0x0000bb005f007a20 */ /* 0x002fc40000410000 */
[----:B------:R-:W1:Y:S05]  /*2fc0*/  MUFU.TANH R77, R92 ;  /* 0x0000005c004d7308 */ /* 0x000e6a0000002400 */
[----:B------:R-:W-:Y:S01]  /*2fd0*/  HMMA.16816.F32.BF16 R80, R8, R46, R80 ;  /* 0x0000002e0850723c */ /* 0x000fe20000041850 */
[----:B--2---:R2:W5:Y:S02]  /*2fe0*/  LDSM.16.M88.4 R12, [R6+0x5800] ;  /* 0x00580000060c783b */ /* 0x0045640000000200 */
[----:B------:R1:W-:Y:S04]  /*2ff0*/  MUFU.TANH R99, R0 ;  /* 0x0000000000637308 */ /* 0x0003e80000002400 */
[-C--:B------:R-:W-:Y:S01]  /*3000*/  IMNMX R8, R71, R70.reuse, PT ;  /* 0x0000004647087217 */ /* 0x080fe20003800200 */
[----:B------:R-:W-:Y:S01]  /*3010*/  HMMA.16816.F32.BF16 R48, R28, R50, R72 ;  /* 0x000000321c30723c */ /* 0x000fe20000041848 */
[----:B------:R-:W-:Y:S01]  /*3020*/  IMNMX R10, R3, R70, PT ;  /* 0x00000046030a7217 */ /* 0x000fe20003800200 */
[----:B----4-:R-:W-:Y:S01]  /*3030*/  FFMA.FTZ R3, R108, R68, R156 ;  /* 0x000000446c037223 */ /* 0x010fe2000001009c */
[-C--:B------:R-:W-:Y:S01]  /*3040*/  ISETP.GE.AND P0, PT, R104, R8.reuse, PT ;  /* 0x000000086800720c */ /* 0x080fe20003f06270 */
[----:B------:R4:W3:Y:S01]  /*3050*/  MUFU.TANH R95, R2 ;  /* 0x00000002005f7308 */ /* 0x0008e20000002400 */
[----:B------:R-:W-:-:S02]  /*3060*/  ISETP.GE.AND P6, PT, R105, R8, PT ;  /* 0x000000086900720c */ /* 0x000fc40003fc6270 */
[----:B------:R-:W-:Y:S01]  /*3070*/  ISETP.GE.AND P2, PT, R104, R10, PT ;  /* 0x0000000a6800720c */ /* 0x000fe20003f46270 */
[----:B------:R-:W-:Y:S01]  /*3080*/  HMMA.16816.F32.BF16 R64, R36, R44, R84 ;  /* 0x0000002c2440723c */ /* 0x000fe20000041854 */
[----:B-1----:R-:W-:Y:S02]  /*3090*/  FMUL.FTZ R0, R16, c[0x0][0x2ec] ;  /* 0x0000bb0010007a20 */ /* 0x002fe40000410000 */
[----:B------:R-:W-:Y:S02]  /*30a0*/  FMUL.FTZ R16, R55, c[0x0][0x2ec] ;  /* 0x0000bb0037107a20 */ /* 0x000fe40000410000 */
[----:B------:R1:W-:Y:S03]  /*30b0*/  MUFU.TANH R96, R0 ;  /* 0x0000000000607308 */ /* 0x0003e60000002400 */
[----:B------:R-:W-:Y:S01]  /*30c0*/  HMMA.16816.F32.BF16 R56, R24, R42, R56 ;  /* 0x0000002a1838723c */ /* 0x000fe20000041838 */
[----:B--2---:R-:W-:Y:S01]  /*30d0*/  FMUL.FTZ R6, R54, c[0x0][0x2ec] ;  /* 0x0000bb0036067a20 */ /* 0x004fe20000410000 */
[----:B----4-:R-:W-:-:S04]  /*30e0*/  IADD3 R2, R71, 0x40, RZ ;  /* 0x0000004047027810 */ /* 0x010fc80007ffe0ff */
[----:B------:R-:W-:Y:S01]  /*30f0*/  IMNMX R11, R2, R70, PT ;  /* 0x00000046020b7217 */ /* 0x000fe20003800200 */
[----:B------:R-:W-:Y:S01]  /*3100*/  FMUL.FTZ R2, R53, c[0x0][0x2ec] ;  /* 0x0000bb0035027a20 */ /* 0x000fe20000410000 */
[----:B------:R-:W-:Y:S01]  /*3110*/  HMMA.16816.F32.BF16 R48, R20, R42, R48 ;  /* 0x0000002a1430723c */ /* 0x000fe20000041830 */
[----:B------:R2:W-:Y:S01]  /*3120*/  MUFU.TANH R87, R16 ;  /* 0x0000001000577308 */ /* 0x0005e20000002400 */
[-C--:B------:R-:W-:Y:S02]  /*3130*/  ISETP.GE.AND P4, PT, R104, R11.reuse, PT ;  /* 0x0000000b6800720c */ /* 0x080fe40003f86270 */
[----:B------:R-:W-:Y:S01]  /*3140*/  ISETP.GE.AND P3, PT, R105, R11, PT ;  /* 0x0000000b6900720c */ /* 0x000fe20003f66270 */
[----:B-1----:R-:W-:-:S03]  /*3150*/  FMUL.FTZ R0, R17, c[0x0][0x2ec] ;  /* 0x0000bb0011007a20 */ /* 0x002fc60000410000 */
[----:B------:R-:W-:Y:S01]  /*3160*/  HMMA.16816.F32.BF16 R60, R36, R46, R100 ;  /* 0x0000002e243c723c */ /* 0x000fe20000041864 */
[----:B------:R1:W-:Y:S07]  /*3170*/  MUFU.TANH R93, R2 ;  /* 0x00000002005d7308 */ /* 0x0003ee0000002400 */
[----:B-----5:R-:W-:Y:S01]  /*3180*/  HMMA.16816.F32.BF16 R36, R32, R12, R64 ;  /* 0x0000000c2024723c */ /* 0x020fe20000041840 */
[----:B------:R4:W5:Y:S01]  /*3190*/  MUFU.TANH R124, R0 ;  /* 0x00000000007c7308 */ /* 0x0009620000002400 */
[----:B--2---:R-:W2:Y:S01]  /*31a0*/  LDSM.16.M88.4 R16, [R193+0x1800] ;  /* 0x00180000c110783b */ /* 0x004ea20000000200 */
[----:B------:R-:W-:-:S05]  /*31b0*/  DEPBAR.LE SB0, 0x0 ;  /* 0x000080000000791a */ /* 0x000fca0000000000 */
[----:B------:R-:W-:Y:S01]  /*31c0*/  HMMA.16816.F32.BF16 R44, R28, R12, R88 ;  /* 0x0000000c1c2c723c */ /* 0x000fe20000041858 */
[-C--:B-1----:R-:W-:Y:S01]  /*31d0*/  FFMA.FTZ R2, R108, R68.reuse, R153 ;  /* 0x000000446c027223 */ /* 0x082fe20000010099 */
[----:B------:R1:W1:Y:S04]  /*31e0*/  MUFU.TANH R86, R6 ;  /* 0x0000000600567308 */ /* 0x0002680000002400 */
[----:B------:R-:W-:Y:S01]  /*31f0*/  FSEL R73, R2, -INF , !P2 ;  /* 0xff80000002497808 */ /* 0x000fe20005000000 */
[----:B------:R-:W-:Y:S01]  /*3200*/  FMUL.FTZ R12, R58, c[0x0][0x2ec] ;  /* 0x0000bb003a0c7a20 */ /* 0x000fe20000410000 */
[----:B------:R-:W-:Y:S01]  /*3210*/  ISETP.GE.AND P2, PT, R106, R11, PT ;  /* 0x0000000b6a00720c */ /* 0x000fe20003f46270 */
[-C--:B------:R-:W-:Y:S01]  /*3220*/  FFMA.FTZ R2, R111, R68.reuse, R131 ;  /* 0x000000446f027223 */ /* 0x080fe20000010083 */
[----:B----4-:R-:W-:Y:S01]  /*3230*/  IADD3 R0, R71, 0x8, RZ ;  /* 0x0000000847007810 */ /* 0x010fe20007ffe0ff */
[-C--:B------:R-:W-:Y:S01]  /*3240*/  HMMA.16816.F32.BF16 R32, R32, R14.reuse, R60 ;  /* 0x0000000e2020723c */ /* 0x080fe2000004183c */
[----:B------:R-:W-:Y:S01]  /*3250*/  FSEL R71, R3, -INF , !P4 ;  /* 0xff80000003477808 */ /* 0x000fe20006000000 */
[----:B------:R-:W-:Y:S01]  /*3260*/  FFMA.FTZ R3, R111, R68, R147 ;  /* 0x000000446f037223 */ /* 0x000fe20000010093 */
[----:B------:R-:W-:Y:S01]  /*3270*/  IMNMX R9, R0, R70, PT ;  /* 0x0000004600097217 */ /* 0x000fe20003800200 */
[----:B------:R-:W-:Y:S01]  /*3280*/  FMUL.FTZ R0, R52, c[0x0][0x2ec] ;  /* 0x0000bb0034007a20 */ /* 0x000fe20000410000 */
[----:B------:R4:W-:Y:S02]  /*3290*/  MUFU.TANH R66, R12 ;  /* 0x0000000c00427308 */ /* 0x0009e40000002400 */
[-C--:B------:R-:W-:Y:S01]  /*32a0*/  ISETP.GE.AND P1, PT, R104, R9.reuse, PT ;  /* 0x000000096800720c */ /* 0x080fe20003f26270 */
[----:B-1----:R-:W-:Y:S01]  /*32b0*/  FMUL.FTZ R6, R56, c[0x0][0x2ec] ;  /* 0x0000bb0038067a20 */ /* 0x002fe20000410000 */
[-C--:B------:R-:W-:Y:S01]  /*32c0*/  ISETP.GE.AND P5, PT, R105, R9.reuse, PT ;  /* 0x000000096900720c */ /* 0x080fe20003fa6270 */
[----:B------:R-:W-:Y:S01]  /*32d0*/  HMMA.16816.F32.BF16 R28, R28, R14, R80 ;  /* 0x0000000e1c1c723c */ /* 0x000fe20000041850 */
[----:B------:R-:W-:Y:S01]  /*32e0*/  FSEL R54, R3, -INF , !P3 ;  /* 0xff80000003367808 */ /* 0x000fe20005800000 */
[----:B------:R-:W-:Y:S01]  /*32f0*/  FFMA.FTZ R3, R113, R68, R146 ;  /* 0x0000004471037223 */ /* 0x000fe20000010092 */
[----:B------:R1:W-:Y:S01]  /*3300*/  MUFU.TANH R94, R0 ;  /* 0x00000000005e7308 */ /* 0x0003e20000002400 */
[----:B------:R-:W-:Y:S01]  /*3310*/  BAR.SYNC.DEFER_BLOCKING 0x0 ;  /* 0x0000000000007b1d */ /* 0x000fe20000010000 */
[----:B------:R-:W-:-:S02]  /*3320*/  ISETP.GE.AND P4, PT, R106, R9, PT ;  /* 0x000000096a00720c */ /* 0x000fc40003f86270 */
[----:B------:R-:W-:-:S04]  /*3330*/  ISETP.GE.AND P3, PT, R107, R9, PT ;  /* 0x000000096b00720c */ /* 0x000fc80003f66270 */
[----:B------:R3:W3:Y:S01]  /*3340*/  MUFU.TANH R70, R6 ;  /* 0x0000000600467308 */ /* 0x0006e20000002400 */
[----:B----4-:R-:W-:Y:S01]  /*3350*/  FMUL.FTZ R12, R50, c[0x0][0x2ec] ;  /* 0x0000bb00320c7a20 */ /* 0x010fe20000410000 */
[----:B--2---:R-:W-:Y:S01]  /*3360*/  HMMA.16816.F32.BF16 R40, R24, R16, R36 ;  /* 0x000000101828723c */ /* 0x004fe20000041824 */
[----:B-1----:R-:W-:-:S07]  /*3370*/  FFMA.FTZ R0, R108, R68, R160 ;  /* 0x000000446c007223 */ /* 0x002fce00000100a0 */
[----:B------:R-:W-:Y:S01]  /*3380*/  HMMA.16816.F32.BF16 R36, R20, R16, R44 ;  /* 0x000000101424723c */ /* 0x000fe2000004182c */
[----:B------:R-:W-:Y:S01]  /*3390*/  FSEL R72, R0, -INF , !P0 ;  /* 0xff80000000487808 */ /* 0x000fe20004000000 */
[----:B------:R-:W-:Y:S01]  /*33a0*/  FFMA.FTZ R0, R108, R68, R159 ;  /* 0x000000446c007223 */ /* 0x000fe2000001009f */
[----:B------:R-:W-:Y:S01]  /*33b0*/  ISETP.GE.AND P0, PT, R105, R10, PT ;  /* 0x0000000a6900720c */ /* 0x000fe20003f06270 */
[----:B---3--:R-:W-:-:S04]  /*33c0*/  FMUL.FTZ R6, R57, c[0x0][0x2ec] ;  /* 0x0000bb0039067a20 */ /* 0x008fc80000410000 */
[-C--:B------:R-:W-:Y:S01]  /*33d0*/  HMMA.16816.F32.BF16 R24, R24, R18.reuse, R32 ;  /* 0x000000121818723c */ /* 0x080fe20000041820 */
[----:B------:R-:W-:Y:S01]  /*33e0*/  FSEL R84, R0, -INF , !P1 ;  /* 0xff80000000547808 */ /* 0x000fe20004800000 */
[----:B------:R-:W-:Y:S01]  /*33f0*/  FFMA.FTZ R0, R111, R68, R148 ;  /* 0x000000446f007223 */ /* 0x000fe20000010094 */
[----:B------:R-:W-:Y:S01]  /*3400*/  ISETP.GE.AND P1, PT, R106, R8, PT ;  /* 0x000000086a00720c */ /* 0x000fe20003f26270 */
[----:B------:R1:W-:Y:S01]  /*3410*/  MUFU.TANH R92, R6 ;  /* 0x00000006005c7308 */ /* 0x0003e20000002400 */
[----:B------:R-:W-:Y:S01]  /*3420*/  FSEL R64, R2, -INF , !P0 ;  /* 0xff80000002407808 */ /* 0x000fe20004000000 */
[-C--:B------:R-:W-:Y:S01]  /*3430*/  FFMA.FTZ R2, R113, R68.reuse, R157 ;  /* 0x0000004471027223 */ /* 0x080fe2000001009d */
[----:B------:R-:W-:Y:S01]  /*3440*/  FSEL R55, R0, -INF , !P6 ;  /* 0xff80000000377808 */ /* 0x000fe20007000000 */
[----:B------:R-:W-:Y:S01]  /*3450*/  FFMA.FTZ R0, R111, R68, R152 ;  /* 0x000000446f007223 */ /* 0x000fe20000010098 */
[----:B------:R-:W-:Y:S01]  /*3460*/  ISETP.GE.AND P6, PT, R106, R10, PT ;  /* 0x0000000a6a00720c */ /* 0x000fe20003fc6270 */
[----:B------:R-:W-:Y:S01]  /*3470*/  HMMA.16816.F32.BF16 R20, R20, R18, R28 ;  /* 0x000000121414723c */ /* 0x000fe2000004181c */
[----:B------:R-:W-:Y:S01]  /*3480*/  FSEL R74, R2, -INF , !P4 ;  /* 0xff800000024a7808 */ /* 0x000fe20006000000 */
[-C--:B------:R-:W-:Y:S01]  /*3490*/  FFMA.FTZ R2, R114, R68.reuse, R129 ;  /* 0x0000004472027223 */ /* 0x080fe20000010081 */
[----:B------:R-:W-:Y:S01]  /*34a0*/  FSEL R75, R0, -INF , !P5 ;  /* 0xff800000004b7808 */ /* 0x000fe20006800000 */
[----:B------:R-:W-:Y:S01]  /*34b0*/  FFMA.FTZ R0, R113, R68, R158 ;  /* 0x0000004471007223 */ /* 0x000fe2000001009e */
[----:B------:R-:W-:Y:S01]  /*34c0*/  ISETP.GE.AND P5, PT, R107, R8, PT ;  /* 0x000000086b00720c */ /* 0x000fe20003fa6270 */
[----:B------:R-:W-:Y:S01]  /*34d0*/  FMUL.FTZ R42, R42, c[0x0][0x2ec] ;  /* 0x0000bb002a2a7a20 */ /* 0x000fe20000410000 */
[----:B------:R-:W-:Y:S01]  /*34e0*/  FSEL R56, R3, -INF , !P6 ;  /* 0xff80000003387808 */ /* 0x000fe20007000000 */
[-C--:B------:R-:W-:Y:S01]  /*34f0*/  FFMA.FTZ R3, R114, R68.reuse, R130 ;  /* 0x0000004472037223 */ /* 0x080fe20000010082 */
[----:B------:R-:W-:Y:S01]  /*3500*/  FSEL R65, R0, -INF , !P1 ;  /* 0xff80000000417808 */ /* 0x000fe20004800000 */
[----:B------:R-:W-:Y:S01]  /*3510*/  FFMA.FTZ R0, R113, R68, R155 ;  /* 0x0000004471007223 */ /* 0x000fe2000001009b */
[----:B------:R-:W-:Y:S01]  /*3520*/  ISETP.GE.AND P1, PT, R107, R10, PT ;  /* 0x0000000a6b00720c */ /* 0x000fe20003f26270 */
[----:B-1----:R-:W-:Y:S01]  /*3530*/  FMUL.FTZ R6, R59, c[0x0][0x2ec] ;  /* 0x0000bb003b067a20 */ /* 0x002fe20000410000 */
[----:B------:R-:W-:Y:S01]  /*3540*/  FSEL R131, R3, -INF , !P3 ;  /* 0xff80000003837808 */ /* 0x000fe20005800000 */
[-C--:B------:R-:W-:Y:S01]  /*3550*/  FFMA.FTZ R3, R116, R68.reuse, R151 ;  /* 0x0000004474037223 */ /* 0x080fe20000010097 */
[----:B------:R-:W-:Y:S01]  /*3560*/  FSEL R52, R0, -INF , !P2 ;  /* 0xff80000000347808 */ /* 0x000fe20005000000 */
[----:B------:R-:W-:Y:S01]  /*3570*/  FFMA.FTZ R0, R114, R68, R144 ;  /* 0x0000004472007223 */ /* 0x000fe20000010090 */
[----:B------:R-:W-:Y:S01]  /*3580*/  ISETP.GE.AND P2, PT, R109, R9, PT ;  /* 0x000000096d00720c */ /* 0x000fe20003f46270 */
[----:B------:R1:W-:Y:S01]  /*3590*/  MUFU.TANH R67, R6 ;  /* 0x0000000600437308 */ /* 0x0003e20000002400 */
[----:B------:R-:W-:Y:S01]  /*35a0*/  ISETP.GE.AND P3, PT, R110, R8, PT ;  /* 0x000000086e00720c */ /* 0x000fe20003f66270 */
[----:B------:R-:W-:Y:S01]  /*35b0*/  FMUL.FTZ R38, R38, c[0x0][0x2ec] ;  /* 0x0000bb0026267a20 */ /* 0x000fe20000410000 */
[----:B------:R-:W-:Y:S01]  /*35c0*/  FSEL R58, R0, -INF , !P5 ;  /* 0xff800000003a7808 */ /* 0x000fe20006800000 */
[----:B------:R-:W-:Y:S01]  /*35d0*/  FFMA.FTZ R0, R114, R68, R125 ;  /* 0x0000004472007223 */ /* 0x000fe2000001007d */
[----:B------:R-:W-:Y:S01]  /*35e0*/  ISETP.GE.AND P0, PT, R107, R11, PT ;  /* 0x0000000b6b00720c */ /* 0x000fe20003f06270 */
[----:B------:R-:W-:Y:S01]  /*35f0*/  FMUL.FTZ R36, R36, c[0x0][0x2ec] ;  /* 0x0000bb0024247a20 */ /* 0x000fe20000410000 */
[----:B------:R-:W-:Y:S01]  /*3600*/  ISETP.GE.AND P4, PT, R109, R8, PT ;  /* 0x000000086d00720c */ /* 0x000fe20003f86270 */
[----:B------:R-:W-:Y:S01]  /*3610*/  MUFU.TANH R42, R42 ;  /* 0x0000002a002a7308 */ /* 0x000fe20000002400 */
[----:B------:R-:W-:Y:S01]  /*3620*/  FSEL R85, R0, -INF , !P1 ;  /* 0xff80000000557808 */ /* 0x000fe20004800000 */
[----:B------:R-:W-:Y:S01]  /*3630*/  FMUL.FTZ R0, R49, c[0x0][0x2ec] ;  /* 0x0000bb0031007a20 */ /* 0x000fe20000410000 */
[----:B------:R-:W-:Y:S01]  /*3640*/  FSEL R79, R2, -INF , !P0 ;  /* 0xff800000024f7808 */ /* 0x000fe20004000000 */
[-C--:B------:R-:W-:Y:S01]  /*3650*/  FFMA.FTZ R2, R116, R68.reuse, R141 ;  /* 0x0000004474027223 */ /* 0x080fe2000001008d */
[----:B------:R-:W-:Y:S01]  /*3660*/  ISETP.GE.AND P0, PT, R110, R9, PT ;  /* 0x000000096e00720c */ /* 0x000fe20003f06270 */
[----:B------:R-:W-:Y:S01]  /*3670*/  FMUL.FTZ R43, R43, c[0x0][0x2ec] ;  /* 0x0000bb002b2b7a20 */ /* 0x000fe20000410000 */
[----:B------:R-:W-:Y:S01]  /*3680*/  FSEL R57, R3, -INF , !P4 ;  /* 0xff80000003397808 */ /* 0x000fe20006000000 */
[----:B------:R2:W-:Y:S01]  /*3690*/  MUFU.TANH R53, R0 ;  /* 0x0000000000357308 */ /* 0x0005e20000002400 */
[----:B------:R-:W-:Y:S01]  /*36a0*/  FFMA.FTZ R3, R116, R68, R145 ;  /* 0x0000004474037223 */ /* 0x000fe20000010091 */
[C---:B------:R-:W-:Y:S01]  /*36b0*/  ISETP.GE.AND P6, PT, R109.reuse, R11, PT ;  /* 0x0000000b6d00720c */ /* 0x040fe20003fc6270 */
[----:B-1----:R-:W-:Y:S01]  /*36c0*/  FMUL.FTZ R6, R48, c[0x0][0x2ec] ;  /* 0x0000bb0030067a20 */ /* 0x002fe20000410000 */
[----:B------:R-:W-:Y:S01]  /*36d0*/  ISETP.GE.AND P5, PT, R109, R10, PT ;  /* 0x0000000a6d00720c */ /* 0x000fe20003fa6270 */
[----:B------:R-:W-:Y:S01]  /*36e0*/  FMUL.FTZ R37, R37, c[0x0][0x2ec] ;  /* 0x0000bb0025257a20 */ /* 0x000fe20000410000 */
[----:B------:R-:W-:Y:S01]  /*36f0*/  FSEL R78, R3, -INF , !P6 ;  /* 0xff800000034e7808 */ /* 0x000fe20007000000 */
[-C--:B------:R-:W-:Y:S01]  /*3700*/  FFMA.FTZ R3, R118, R68.reuse, R77 ;  /* 0x0000004476037223 */ /* 0x080fe2000001004d */
[----:B------:R-:W-:Y:S01]  /*3710*/  ISETP.GE.AND P6, PT, R112, R9, PT ;  /* 0x000000097000720c */ /* 0x000fe20003fc6270 */
[----:B------:R1:W3:Y:S01]  /*3720*/  MUFU.TANH R59, R6 ;  /* 0x00000006003b7308 */ /* 0x0002e20000002400 */
[-C--:B------:R-:W-:Y:S01]  /*3730*/  ISETP.GE.AND P1, PT, R110, R11.reuse, PT ;  /* 0x0000000b6e00720c */ /* 0x080fe20003f26270 */
[----:B------:R-:W-:Y:S01]  /*3740*/  FMUL.FTZ R39, R39, c[0x0][0x2ec] ;  /* 0x0000bb0027277a20 */ /* 0x000fe20000410000 */
[----:B------:R-:W-:Y:S01]  /*3750*/  FSEL R98, R2, -INF , !P5 ;  /* 0xff80000002627808 */ /* 0x000fe20006800000 */
[-C--:B------:R-:W-:Y:S01]  /*3760*/  FFMA.FTZ R2, R118, R68.reuse, R76 ;  /* 0x0000004476027223 */ /* 0x080fe2000001004c */
[----:B------:R-:W-:Y:S01]  /*3770*/  FSEL R77, R3, -INF , !P1 ;  /* 0xff800000034d7808 */ /* 0x000fe20004800000 */
[----:B------:R-:W-:Y:S01]  /*3780*/  FFMA.FTZ R3, R121, R68, R128 ;  /* 0x0000004479037223 */ /* 0x000fe20000010080 */
[----:B------:R-:W-:Y:S01]  /*3790*/  ISETP.GE.AND P4, PT, R110, R10, PT ;  /* 0x0000000a6e00720c */ /* 0x000fe20003f86270 */
[-C--:B--2---:R-:W-:Y:S01]  /*37a0*/  FFMA.FTZ R0, R116, R68.reuse, R149 ;  /* 0x0000004474007223 */ /* 0x084fe20000010095 */
[----:B------:R-:W-:Y:S01]  /*37b0*/  ISETP.GE.AND P5, PT, R112, R11, PT ;  /* 0x0000000b7000720c */ /* 0x000fe20003fa6270 */
[----:B------:R-:W2:Y:S01]  /*37c0*/  MUFU.TANH R48, R12 ;  /* 0x0000000c00307308 */ /* 0x000ea20000002400 */
[-C--:B------:R-:W-:Y:S01]  /*37d0*/  ISETP.GE.AND P1, PT, R115, R9.reuse, PT ;  /* 0x000000097300720c */ /* 0x080fe20003f26270 */
[----:B------:R-:W-:Y:S01]  /*37e0*/  FMUL.FTZ R22, R22, c[0x0][0x2ec] ;  /* 0x0000bb0016167a20 */ /* 0x000fe20000410000 */
[----:B------:R-:W-:Y:S01]  /*37f0*/  FSEL R130, R0, -INF , !P2 ;  /* 0xff80000000827808 */ /* 0x000fe20005000000 */
[----:B------:R-:W-:Y:S01]  /*3800*/  FFMA.FTZ R0, R118, R68, R135 ;  /* 0x0000004476007223 */ /* 0x000fe20000010087 */
[----:B------:R-:W-:Y:S01]  /*3810*/  ISETP.GE.AND P2, PT, R112, R8, PT ;  /* 0x000000087000720c */ /* 0x000fe20003f46270 */
[----:B-1----:R-:W-:Y:S01]  /*3820*/  FMUL.FTZ R6, R51, c[0x0][0x2ec] ;  /* 0x0000bb0033067a20 */ /* 0x002fe20000410000 */
[----:B------:R-:W-:Y:S01]  /*3830*/  FSEL R76, R3, -INF , !P5 ;  /* 0xff800000034c7808 */ /* 0x000fe20006800000 */
[-C--:B------:R-:W-:Y:S01]  /*3840*/  FFMA.FTZ R3, R122, R68.reuse, R95 ;  /* 0x000000447a037223 */ /* 0x080fe2000001005f */
[----:B------:R-:W-:Y:S01]  /*3850*/  FSEL R101, R0, -INF , !P3 ;  /* 0xff80000000657808 */ /* 0x000fe20005800000 */
[-C--:B------:R-:W-:Y:S01]  /*3860*/  FFMA.FTZ R0, R118, R68.reuse, R97 ;  /* 0x0000004476007223 */ /* 0x080fe20000010061 */
[----:B------:R-:W-:Y:S01]  /*3870*/  FSEL R97, R2, -INF , !P4 ;  /* 0xff80000002617808 */ /* 0x000fe20006000000 */
[----:B------:R-:W-:Y:S01]  /*3880*/  FMUL.FTZ R2, R41, c[0x0][0x2ec] ;  /* 0x0000bb0029027a20 */ /* 0x000fe20000410000 */
[----:B------:R-:W-:Y:S01]  /*3890*/  ISETP.GE.AND P5, PT, R117, R9, PT ;  /* 0x000000097500720c */ /* 0x000fe20003fa6270 */
[----:B------:R1:W-:Y:S01]  /*38a0*/  MUFU.TANH R49, R6 ;  /* 0x0000000600317308 */ /* 0x0003e20000002400 */
[----:B------:R-:W-:Y:S01]  /*38b0*/  FSEL R129, R0, -INF , !P0 ;  /* 0xff80000000817808 */ /* 0x000fe20004000000 */
[----:B------:R-:W-:Y:S01]  /*38c0*/  FFMA.FTZ R0, R121, R68, R142 ;  /* 0x0000004479007223 */ /* 0x000fe2000001008e */
[----:B------:R-:W-:Y:S01]  /*38d0*/  ISETP.GE.AND P0, PT, R115, R8, PT ;  /* 0x000000087300720c */ /* 0x000fe20003f06270 */
[----:B------:R-:W-:Y:S01]  /*38e0*/  FMUL.FTZ R20, R20, c[0x0][0x2ec] ;  /* 0x0000bb0014147a20 */ /* 0x000fe20000410000 */
[----:B------:R-:W-:Y:S01]  /*38f0*/  ISETP.GE.AND P3, PT, R112, R10, PT ;  /* 0x0000000a7000720c */ /* 0x000fe20003f66270 */
[----:B------:R-:W-:Y:S01]  /*3900*/  FMUL.FTZ R21, R21, c[0x0][0x2ec] ;  /* 0x0000bb0015157a20 */ /* 0x000fe20000410000 */
[----:B------:R-:W-:Y:S01]  /*3910*/  FSEL R100, R0, -INF , !P2 ;  /* 0xff80000000647808 */ /* 0x000fe20005000000 */
[----:B------:R-:W-:Y:S01]  /*3920*/  FFMA.FTZ R0, R121, R68, R137 ;  /* 0x0000004479007223 */ /* 0x000fe20000010089 */
[----:B------:R-:W-:Y:S01]  /*3930*/  ISETP.GE.AND P2, PT, R115, R10, PT ;  /* 0x0000000a7300720c */ /* 0x000fe20003f46270 */
[----:B------:R4:W-:Y:S01]  /*3940*/  MUFU.TANH R12, R2 ;  /* 0x00000002000c7308 */ /* 0x0009e20000002400 */
[----:B------:R-:W-:Y:S01]  /*3950*/  FSEL R149, R3, -INF , !P1 ;  /* 0xff80000003957808 */ /* 0x000fe20004800000 */
[-C--:B-----5:R-:W-:Y:S01]  /*3960*/  FFMA.FTZ R3, R123, R68.reuse, R124 ;  /* 0x000000447b037223 */ /* 0x0a0fe2000001007c */
[----:B------:R-:W-:Y:S01]  /*3970*/  FSEL R125, R0, -INF , !P6 ;  /* 0xff800000007d7808 */ /* 0x000fe20007000000 */
[----:B------:R-:W-:Y:S01]  /*3980*/  FFMA.FTZ R0, R122, R68, R96 ;  /* 0x000000447a007223 */ /* 0x000fe20000010060 */
[-C--:B------:R-:W-:Y:S01]  /*3990*/  ISETP.GE.AND P6, PT, R117, R8.reuse, PT ;  /* 0x000000087500720c */ /* 0x080fe20003fc6270 */
[----:B-1----:R-:W-:Y:S01]  /*39a0*/  FMUL.FTZ R6, R40, c[0x0][0x2ec] ;  /* 0x0000bb0028067a20 */ /* 0x002fe20000410000 */
[----:B------:R-:W-:Y:S01]  /*39b0*/  ISETP.GE.AND P1, PT, R119, R8, PT ;  /* 0x000000087700720c */ /* 0x000fe20003f26270 */
[----:B------:R-:W-:Y:S01]  /*39c0*/  MUFU.TANH R38, R38 ;  /* 0x0000002600267308 */ /* 0x000fe20000002400 */
[----:B------:R-:W-:Y:S01]  /*39d0*/  FSEL R108, R0, -INF , !P0 ;  /* 0xff800000006c7808 */ /* 0x000fe20004000000 */
[----:B------:R-:W-:Y:S01]  /*39e0*/  FFMA.FTZ R0, R122, R68, R86 ;  /* 0x000000447a007223 */ /* 0x000fe20000010056 */
[----:B------:R-:W-:Y:S01]  /*39f0*/  ISETP.GE.AND P4, PT, R115, R11, PT ;  /* 0x0000000b7300720c */ /* 0x000fe20003f86270 */
[----:B------:R-:W-:Y:S01]  /*3a00*/  FMUL.FTZ R23, R23, c[0x0][0x2ec] ;  /* 0x0000bb0017177a20 */ /* 0x000fe20000410000 */
[----:B------:R-:W-:-:S02]  /*3a10*/  ISETP.GE.AND P0, PT, R117, R10, PT ;  /* 0x0000000a7500720c */ /* 0x000fc40003f06270 */
[----:B------:R-:W-:Y:S01]  /*3a20*/  FSEL R128, R0, -INF , !P2 ;  /* 0xff80000000807808 */ /* 0x000fe20005000000 */
[-C--:B------:R-:W-:Y:S01]  /*3a30*/  FFMA.FTZ R0, R123, R68.reuse, R132 ;  /* 0x000000447b007223 */ /* 0x080fe20000010084 */
[-C--:B------:R-:W-:Y:S01]  /*3a40*/  ISETP.GE.AND P2, PT, R119, R11.reuse, PT ;  /* 0x0000000b7700720c */ /* 0x080fe20003f46270 */
[-C--:B----4-:R-:W-:Y:S01]  /*3a50*/  FFMA.FTZ R2, R121, R68.reuse, R99 ;  /* 0x0000004479027223 */ /* 0x090fe20000010063 */
[----:B------:R-:W-:Y:S01]  /*3a60*/  FSEL R99, R3, -INF , !P6 ;  /* 0xff80000003637808 */ /* 0x000fe20007000000 */
[-C--:B------:R-:W-:Y:S01]  /*3a70*/  FFMA.FTZ R3, R123, R68.reuse, R93 ;  /* 0x000000447b037223 */ /* 0x080fe2000001005d */
[----:B------:R-:W-:Y:S01]  /*3a80*/  FSEL R148, R0, -INF , !P5 ;  /* 0xff80000000947808 */ /* 0x000fe20006800000 */
[-C--:B------:R-:W-:Y:S01]  /*3a90*/  FFMA.FTZ R0, R127, R68.reuse, R70 ;  /* 0x000000447f007223 */ /* 0x080fe20000010046 */
[----:B------:R-:W-:Y:S01]  /*3aa0*/  FSEL R96, R2, -INF , !P3 ;  /* 0xff80000002607808 */ /* 0x000fe20005800000 */
[-C--:B------:R-:W-:Y:S01]  /*3ab0*/  FFMA.FTZ R2, R122, R68.reuse, R94 ;  /* 0x000000447a027223 */ /* 0x080fe2000001005e */
[----:B------:R-:W-:Y:S01]  /*3ac0*/  ISETP.GE.AND P3, PT, R117, R11, PT ;  /* 0x0000000b7500720c */ /* 0x000fe20003f66270 */
[----:B------:R1:W4:Y:S01]  /*3ad0*/  MUFU.TANH R13, R6 ;  /* 0x00000006000d7308 */ /* 0x0003220000002400 */
[----:B------:R-:W-:Y:S01]  /*3ae0*/  FSEL R121, R0, -INF , !P1 ;  /* 0xff80000000797808 */ /* 0x000fe20004800000 */
[-C--:B---3--:R-:W-:Y:S01]  /*3af0*/  FFMA.FTZ R0, R127, R68.reuse, R59 ;  /* 0x000000447f007223 */ /* 0x088fe2000001003b */
[----:B------:R-:W-:Y:S01]  /*3b00*/  FSEL R124, R2, -INF , !P4 ;  /* 0xff800000027c7808 */ /* 0x000fe20006000000 */
[-C--:B------:R-:W-:Y:S01]  /*3b10*/  FFMA.FTZ R2, R123, R68.reuse, R87 ;  /* 0x000000447b027223 */ /* 0x080fe20000010057 */
[----:B------:R-:W-:Y:S01]  /*3b20*/  FSEL R123, R3, -INF , !P3 ;  /* 0xff800000037b7808 */ /* 0x000fe20005800000 */
[----:B--2---:R-:W-:Y:S01]  /*3b30*/  FFMA.FTZ R3, R127, R68, R48 ;  /* 0x000000447f037223 */ /* 0x004fe20000010030 */
[----:B------:R-:W-:Y:S01]  /*3b40*/  ISETP.GE.AND P6, PT, R119, R10, PT ;  /* 0x0000000a7700720c */ /* 0x000fe20003fc6270 */
[----:B------:R-:W2:Y:S01]  /*3b50*/  MUFU.TANH R36, R36 ;  /* 0x0000002400247308 */ /* 0x000ea20000002400 */
[----:B------:R-:W-:Y:S01]  /*3b60*/  FSEL R122, R0, -INF , !P2 ;  /* 0xff800000007a7808 */ /* 0x000fe20005000000 */
[----:B------:R-:W-:Y:S01]  /*3b70*/  FFMA.FTZ R0, R134, R68, R92 ;  /* 0x0000004486007223 */ /* 0x000fe2000001005c */
[----:B------:R-:W-:-:S02]  /*3b80*/  ISETP.GE.AND P5, PT, R120, R8, PT ;  /* 0x000000087800720c */ /* 0x000fc40003fa6270 */
[----:B------:R-:W-:Y:S01]  /*3b90*/  FSEL R132, R3, -INF , !P6 ;  /* 0xff80000003847808 */ /* 0x000fe20007000000 */
[-C--:B------:R-:W-:Y:S01]  /*3ba0*/  FFMA.FTZ R3, R134, R68.reuse, R67 ;  /* 0x0000004486037223 */ /* 0x080fe20000010043 */
[----:B------:R-:W-:Y:S01]  /*3bb0*/  ISETP.GE.AND P3, PT, R120, R9, PT ;  /* 0x000000097800720c */ /* 0x000fe20003f66270 */
[----:B------:R-:W3:Y:S01]  /*3bc0*/  MUFU.TANH R43, R43 ;  /* 0x0000002b002b7308 */ /* 0x000ee20000002400 */
[----:B------:R-:W-:Y:S01]  /*3bd0*/  FSEL R137, R0, -INF , !P5 ;  /* 0xff80000000897808 */ /* 0x000fe20006800000 */
[-C--:B------:R-:W-:Y:S01]  /*3be0*/  FFMA.FTZ R0, R134, R68.reuse, R53 ;  /* 0x0000004486007223 */ /* 0x080fe20000010035 */
[----:B------:R-:W-:Y:S01]  /*3bf0*/  FSEL R135, R2, -INF , !P0 ;  /* 0xff80000002877808 */ /* 0x000fe20004000000 */
[----:B------:R-:W-:Y:S01]  /*3c00*/  FFMA.FTZ R2, R127, R68, R66 ;  /* 0x000000447f027223 */ /* 0x000fe20000010042 */
[----:B------:R-:W-:Y:S01]  /*3c10*/  ISETP.GE.AND P0, PT, R120, R11, PT ;  /* 0x0000000b7800720c */ /* 0x000fe20003f06270 */
[----:B-1----:R-:W-:Y:S01]  /*3c20*/  FMUL.FTZ R6, R24, c[0x0][0x2ec] ;  /* 0x0000bb0018067a20 */ /* 0x002fe20000410000 */
[----:B------:R-:W-:Y:S01]  /*3c30*/  FSEL R142, R3, -INF , !P3 ;  /* 0xff800000038e7808 */ /* 0x000fe20005800000 */
[----:B------:R-:W-:Y:S01]  /*3c40*/  FMUL.FTZ R3, R26, c[0x0][0x2ec] ;  /* 0x0000bb001a037a20 */ /* 0x000fe20000410000 */
[----:B------:R-:W-:Y:S01]  /*3c50*/  ISETP.GE.AND P4, PT, R119, R9, PT ;  /* 0x000000097700720c */ /* 0x000fe20003f86270 */
[----:B------:R-:W-:Y:S01]  /*3c60*/  MUFU.TANH R37, R37 ;  /* 0x0000002500257308 */ /* 0x000fe20000002400 */
[----:B------:R-:W-:-:S02]  /*3c70*/  ISETP.GE.AND P1, PT, R120, R10, PT ;  /* 0x0000000a7800720c */ /* 0x000fc40003f26270 */
[----:B------:R-:W-:Y:S01]  /*3c80*/  FSEL R120, R0, -INF , !P0 ;  /* 0xff80000000787808 */ /* 0x000fe20004000000 */
[CC--:B----4-:R-:W-:Y:S01]  /*3c90*/  FFMA.FTZ R0, R139.reuse, R68.reuse, R13 ;  /* 0x000000448b007223 */ /* 0x0d0fe2000001000d */
[----:B------:R-:W-:Y:S01]  /*3ca0*/  FSEL R144, R2, -INF , !P4 ;  /* 0xff80000002907808 */ /* 0x000fe20006000000 */
[----:B------:R-:W-:Y:S01]  /*3cb0*/  FFMA.FTZ R2, R134, R68, R49 ;  /* 0x0000004486027223 */ /* 0x000fe20000010031 */
[C---:B------:R-:W-:Y:S01]  /*3cc0*/  ISETP.GE.AND P4, PT, R126.reuse, R8, PT ;  /* 0x000000087e00720c */ /* 0x040fe20003f86270 */
[----:B------:R1:W-:Y:S01]  /*3cd0*/  MUFU.TANH R13, R3 ;  /* 0x00000003000d7308 */ /* 0x0003e20000002400 */
[----:B------:R-:W-:Y:S02]  /*3ce0*/  ISETP.GE.AND P2, PT, R126, R9, PT ;  /* 0x000000097e00720c */ /* 0x000fe40003f46270 */
[----:B------:R-:W-:Y:S01]  /*3cf0*/  FSEL R134, R0, -INF , !P4 ;  /* 0xff80000000867808 */ /* 0x000fe20006000000 */
[----:B------:R-:W-:Y:S01]  /*3d00*/  FFMA.FTZ R0, R139, R68, R38 ;  /* 0x000000448b007223 */ /* 0x000fe20000010026 */
[----:B------:R-:W-:-:S02]  /*3d10*/  ISETP.GE.AND P5, PT, R126, R10, PT ;  /* 0x0000000a7e00720c */ /* 0x000fc40003fa6270 */
[----:B------:R-:W-:Y:S01]  /*3d20*/  ISETP.GE.AND P3, PT, R133, R8, PT ;  /* 0x000000088500720c */ /* 0x000fe20003f66270 */
[----:B------:R-:W4:Y:S01]  /*3d30*/  MUFU.TANH R39, R39 ;  /* 0x0000002700277308 */ /* 0x000f220000002400 */
[----:B------:R-:W-:Y:S01]  /*3d40*/  FSEL R127, R2, -INF , !P1 ;  /* 0xff800000027f7808 */ /* 0x000fe20004800000 */
[----:B--2---:R-:W-:Y:S01]  /*3d50*/  FFMA.FTZ R2, R139, R68, R36 ;  /* 0x000000448b027223 */ /* 0x004fe20000010024 */
[C---:B------:R-:W-:Y:S02]  /*3d60*/  ISETP.GE.AND P0, PT, R133.reuse, R9, PT ;  /* 0x000000098500720c */ /* 0x040fe40003f06270 */
[CC--:B------:R-:W-:Y:S02]  /*3d70*/  ISETP.GE.AND P1, PT, R133.reuse, R11.reuse, PT ;  /* 0x0000000b8500720c */ /* 0x0c0fe40003f26270 */
[----:B------:R-:W-:Y:S01]  /*3d80*/  ISETP.GE.AND P4, PT, R133, R10, PT ;  /* 0x0000000a8500720c */ /* 0x000fe20003f86270 */
[-C--:B-1----:R-:W-:Y:S01]  /*3d90*/  FFMA.FTZ R3, R139, R68.reuse, R42 ;  /* 0x000000448b037223 */ /* 0x082fe2000001002a */
[----:B------:R1:W2:Y:S01]  /*3da0*/  MUFU.TANH R14, R6 ;  /* 0x00000006000e7308 */ /* 0x0002a20000002400 */
[----:B------:R-:W-:Y:S01]  /*3db0*/  FSEL R147, R0, -INF , !P5 ;  /* 0xff80000000937808 */ /* 0x000fe20006800000 */
[----:B---3--:R-:W-:Y:S01]  /*3dc0*/  FFMA.FTZ R0, R140, R68, R43 ;  /* 0x000000448c007223 */ /* 0x008fe2000001002b */
[----:B------:R-:W-:-:S02]  /*3dd0*/  ISETP.GE.AND P6, PT, R126, R11, PT ;  /* 0x0000000b7e00720c */ /* 0x000fc40003fc6270 */
[----:B------:R-:W-:Y:S01]  /*3de0*/  FSEL R153, R3, -INF , !P2 ;  /* 0xff80000003997808 */ /* 0x000fe20005000000 */
[-C--:B------:R-:W-:Y:S01]  /*3df0*/  FFMA.FTZ R3, R140, R68.reuse, R12 ;  /* 0x000000448c037223 */ /* 0x080fe2000001000c */
[----:B------:R-:W-:Y:S01]  /*3e00*/  FSEL R141, R2, -INF , !P6 ;  /* 0xff800000028d7808 */ /* 0x000fe20007000000 */
[----:B------:R-:W3:Y:S01]  /*3e10*/  MUFU.TANH R22, R22 ;  /* 0x0000001600167308 */ /* 0x000ee20000002400 */
[-C--:B----4-:R-:W-:Y:S01]  /*3e20*/  FFMA.FTZ R2, R140, R68.reuse, R39 ;  /* 0x000000448c027223 */ /* 0x090fe20000010027 */
[----:B------:R-:W-:Y:S02]  /*3e30*/  FSEL R152, R0, -INF , !P0 ;  /* 0xff80000000987808 */ /* 0x000fe40004000000 */
[----:B------:R-:W-:Y:S01]  /*3e40*/  FSEL R133, R3, -INF , !P3 ;  /* 0xff80000003857808 */ /* 0x000fe20005800000 */
[----:B------:R-:W-:Y:S01]  /*3e50*/  FFMA.FTZ R3, R140, R68, R37 ;  /* 0x000000448c037223 */ /* 0x000fe20000010025 */
[----:B------:R-:W-:Y:S01]  /*3e60*/  ISETP.GE.AND P2, PT, R136, R8, PT ;  /* 0x000000088800720c */ /* 0x000fe20003f46270 */
[----:B-1----:R-:W-:Y:S01]  /*3e70*/  FMUL.FTZ R6, R25, c[0x0][0x2ec] ;  /* 0x0000bb0019067a20 */ /* 0x002fe20000410000 */
[----:B------:R-:W1:Y:S01]  /*3e80*/  MUFU.TANH R20, R20 ;  /* 0x0000001400147308 */ /* 0x000e620000002400 */
[-C--:B--2---:R-:W-:Y:S01]  /*3e90*/  FFMA.FTZ R0, R143, R68.reuse, R14 ;  /* 0x000000448f007223 */ /* 0x084fe2000001000e */
[----:B------:R-:W-:Y:S01]  /*3ea0*/  FSEL R140, R3, -INF , !P1 ;  /* 0xff800000038c7808 */ /* 0x000fe20004800000 */
[-C--:B------:R-:W-:Y:S01]  /*3eb0*/  FFMA.FTZ R3, R143, R68.reuse, R13 ;  /* 0x000000448f037223 */ /* 0x080fe2000001000d */
[----:B------:R-:W-:Y:S01]  /*3ec0*/  ISETP.GE.AND P1, PT, R69, R9, PT ;  /* 0x000000094500720c */ /* 0x000fe20003f26270 */
[-C--:B------:R-:W-:Y:S01]  /*3ed0*/  FFMA.FTZ R13, R154, R68.reuse, R163 ;  /* 0x000000449a0d7223 */ /* 0x080fe200000100a3 */
[----:B------:R-:W-:Y:S01]  /*3ee0*/  FSEL R126, R0, -INF , !P2 ;  /* 0xff800000007e7808 */ /* 0x000fe20005000000 */
[----:B---3--:R-:W-:Y:S01]  /*3ef0*/  FFMA.FTZ R0, R143, R68, R22 ;  /* 0x000000448f007223 */ /* 0x008fe20000010016 */
[----:B------:R2:W3:Y:S01]  /*3f00*/  MUFU.TANH R15, R6 ;  /* 0x00000006000f7308 */ /* 0x0004e20000002400 */
[----:B------:R-:W-:-:S02]  /*3f10*/  ISETP.GE.AND P3, PT, R136, R10, PT ;  /* 0x0000000a8800720c */ /* 0x000fc40003f66270 */
[----:B------:R-:W-:Y:S02]  /*3f20*/  FSEL R32, R13, -INF , !P1 ;  /* 0xff8000000d207808 */ /* 0x000fe40004800000 */
[----:B------:R-:W-:Y:S02]  /*3f30*/  ISETP.GE.AND P1, PT, R246, 0x2, PT ;  /* 0x00000002f600780c */ /* 0x000fe40003f26270 */
[----:B------:R-:W-:Y:S01]  /*3f40*/  FSEL R146, R2, -INF , !P4 ;  /* 0xff80000002927808 */ /* 0x000fe20006000000 */
[----:B------:R-:W4:Y:S01]  /*3f50*/  MUFU.TANH R21, R21 ;  /* 0x0000001500157308 */ /* 0x000f220000002400 */
[----:B------:R-:W-:Y:S01]  /*3f60*/  FSEL R145, R0, -INF , !P3 ;  /* 0xff80000000917808 */ /* 0x000fe20005800000 */
[-C--:B-1----:R-:W-:Y:S01]  /*3f70*/  FFMA.FTZ R2, R143, R68.reuse, R20 ;  /* 0x000000448f027223 */ /* 0x082fe20000010014 */
[----:B------:R-:W-:Y:S01]  /*3f80*/  ISETP.GE.AND P6, PT, R136, R9, PT ;  /* 0x000000098800720c */ /* 0x000fe20003fc6270 */
[----:B------:R-:W-:Y:S01]  /*3f90*/  FFMA.FTZ R0, R154, R68, R164 ;  /* 0x000000449a007223 */ /* 0x000fe200000100a4 */
[----:B------:R-:W-:-:S02]  /*3fa0*/  ISETP.GE.AND P5, PT, R136, R11, PT ;  /* 0x0000000b8800720c */ /* 0x000fc40003fa6270 */
[----:B------:R-:W-:Y:S01]  /*3fb0*/  ISETP.GE.AND P0, PT, R69, R8, PT ;  /* 0x000000084500720c */ /* 0x000fe20003f06270 */
[----:B--2---:R-:W-:Y:S01]  /*3fc0*/  FMUL.FTZ R6, R27, c[0x0][0x2ec] ;  /* 0x0000bb001b067a20 */ /* 0x004fe20000410000 */
[----:B------:R-:W1:Y:S01]  /*3fd0*/  MUFU.TANH R23, R23 ;  /* 0x0000001700177308 */ /* 0x000e620000002400 */
[----:B------:R-:W-:Y:S01]  /*3fe0*/  FSEL R151, R3, -INF , !P6 ;  /* 0xff80000003977808 */ /* 0x000fe20007000000 */
[-C--:B---3--:R-:W-:Y:S01]  /*3ff0*/  FFMA.FTZ R14, R150, R68.reuse, R15 ;  /* 0x00000044960e7223 */ /* 0x088fe2000001000f */
[----:B------:R-:W-:Y:S01]  /*4000*/  FSEL R139, R2, -INF , !P5 ;  /* 0xff800000028b7808 */ /* 0x000fe20006800000 */
[-C--:B------:R-:W-:Y:S01]  /*4010*/  FFMA.FTZ R2, R154, R68.reuse, R161 ;  /* 0x000000449a027223 */ /* 0x080fe200000100a1 */
[----:B------:R-:W-:Y:S01]  /*4020*/  FSEL R20, R0, -INF , !P0 ;  /* 0xff80000000147808 */ /* 0x000fe20004000000 */
[----:B----4-:R-:W-:Y:S02]  /*4030*/  FFMA.FTZ R3, R150, R68, R21 ;  /* 0x0000004496037223 */ /* 0x010fe40000010015 */
[----:B------:R2:W3:Y:S01]  /*4040*/  MUFU.TANH R12, R6 ;  /* 0x00000006000c7308 */ /* 0x0004e20000002400 */
[----:B------:R-:W-:-:S02]  /*4050*/  ISETP.GE.AND P4, PT, R69, R11, PT ;  /* 0x0000000b4500720c */ /* 0x000fc40003f86270 */
[----:B------:R-:W-:Y:S02]  /*4060*/  ISETP.GE.AND P2, PT, R69, R10, PT ;  /* 0x0000000a4500720c */ /* 0x000fe40003f46270 */
[C---:B------:R-:W-:Y:S02]  /*4070*/  ISETP.GE.AND P6, PT, R138.reuse, R8, PT ;  /* 0x000000088a00720c */ /* 0x040fe40003fc6270 */
[----:B------:R-:W-:Y:S01]  /*4080*/  ISETP.GE.AND P5, PT, R138, R9, PT ;  /* 0x000000098a00720c */ /* 0x000fe20003fa6270 */
[----:B-1----:R-:W-:Y:S01]  /*4090*/  FFMA.FTZ R0, R150, R68, R23 ;  /* 0x0000004496007223 */ /* 0x002fe20000010017 */
[C---:B------:R-:W-:Y:S02]  /*40a0*/  ISETP.GE.AND P3, PT, R138.reuse, R11, PT ;  /* 0x0000000b8a00720c */ /* 0x040fe40003f66270 */
[----:B------:R-:W-:Y:S02]  /*40b0*/  ISETP.GE.AND P0, PT, R138, R10, PT ;  /* 0x0000000a8a00720c */ /* 0x000fe40003f06270 */
[----:B------:R-:W-:-:S02]  /*40c0*/  FSEL R22, R2, -INF , !P2 ;  /* 0xff80000002167808 */ /* 0x000fc40005000000 */
[----:B------:R-:W-:Y:S01]  /*40d0*/  FSEL R136, R14, -INF , !P6 ;  /* 0xff8000000e887808 */ /* 0x000fe20007000000 */
[-C--:B--2---:R-:W-:Y:S01]  /*40e0*/  FFMA.FTZ R6, R154, R68.reuse, R162 ;  /* 0x000000449a067223 */ /* 0x084fe200000100a2 */
[----:B------:R-:W-:Y:S01]  /*40f0*/  FSEL R138, R3, -INF , !P3 ;  /* 0xff800000038a7808 */ /* 0x000fe20005800000 */
[----:B---3--:R-:W-:Y:S01]  /*4100*/  FFMA.FTZ R12, R150, R68, R12 ;  /* 0x00000044960c7223 */ /* 0x008fe2000001000c */
        /* <DEDUP_REMOVED lines=51> */
.L_x_1084:
[----:B------:R-:W-:Y:S05]  /*4440*/  BSYNC B0 ;  /* 0x0000000000007941 */ /* 0x000fea0003800000 */
.L_x_1083:
[----:B------:R-:W0:Y:S02]  /*4450*/  LDGDEPBAR ;  /* 0x00000000000079af */ /* 0x000e240000000000 */
.L_x_1082:
        /* <DEDUP_REMOVED lines=10> */
[----:B--2---:R-:W-:Y:S02]  /*4500*/  FMNMX.FTZ R2, R57, R0, !PT ;  /* 0x0000000039027209 */ /* 0x004fe40007810000 */
        /* <DEDUP_REMOVED lines=39> */
[----:B-1----:R-:W1:Y:S01]  /*4780*/  SHFL.BFLY PT, R14, R0, 0x2, 0x1f ;  /* 0x0c401f00000e7f89 */ /* 0x002e6200000e0000 */
[----:B------:R-:W-:Y:S02]  /*4790*/  FMNMX.FTZ R2, R147, R2, !PT ;  /* 0x0000000293027209 */ /* 0x000fe40007810000 */
[----:B--2---:R-:W-:Y:S02]  /*47a0*/  FMNMX.FTZ R70, R70, R6, !PT ;  /* 0x0000000646467209 */ /* 0x004fe40007810000 */
[----:B------:R-:W-:Y:S02]  /*47b0*/  FMNMX.FTZ R6, R32, R84, !PT ;  /* 0x0000005420067209 */ /* 0x000fe40007810000 */
[----:B------:R-:W-:Y:S01]  /*47c0*/  FMNMX.FTZ R3, R146, R2, !PT ;  /* 0x0000000292037209 */ /* 0x000fe20007810000 */
[----:B------:R-:W2:Y:S01]  /*47d0*/  SHFL.BFLY PT, R12, R70, 0x1, 0x1f ;  /* 0x0c201f00460c7f89 */ /* 0x000ea200000e0000 */
[----:B------:R-:W-:Y:S02]  /*47e0*/  FMNMX.FTZ R6, R75, R6, !PT ;  /* 0x000000064b067209 */ /* 0x000fe40007810000 */
[----:B------:R-:W-:-:S02]  /*47f0*/  FMNMX.FTZ R3, R145, R3, !PT ;  /* 0x0000000391037209 */ /* 0x000fc40007810000 */
[----:B------:R-:W-:Y:S02]  /*4800*/  FMNMX.FTZ R6, R74, R6, !PT ;  /* 0x000000064a067209 */ /* 0x000fe40007810000 */
[----:B------:R-:W-:Y:S02]  /*4810*/  FMNMX.FTZ R3, R143, R3, !PT ;  /* 0x000000038f037209 */ /* 0x000fe40007810000 */
[----:B------:R-:W-:-:S03]  /*4820*/  FMNMX.FTZ R6, R131, R6, !PT ;  /* 0x0000000683067209 */ /* 0x000fc60007810000 */
[----:B------:R-:W3:Y:S01]  /*4830*/  SHFL.BFLY PT, R13, R3, 0x2, 0x1f ;  /* 0x0c401f00030d7f89 */ /* 0x000ee200000e0000 */
[----:B-1----:R-:W-:Y:S02]  /*4840*/  FMNMX.FTZ R2, R0, R14, !PT ;  /* 0x0000000e00027209 */ /* 0x002fe40007810000 */
[----:B------:R-:W-:-:S03]  /*4850*/  FMNMX.FTZ R0, R130, R6, !PT ;  /* 0x0000000682007209 */ /* 0x000fc60007810000 */
[----:B------:R-:W1:Y:S01]  /*4860*/  SHFL.BFLY PT, R14, R2, 0x1, 0x1f ;  /* 0x0c201f00020e7f89 */ /* 0x000e6200000e0000 */
[----:B------:R-:W-:Y:S02]  /*4870*/  FMNMX.FTZ R0, R129, R0, !PT ;  /* 0x0000000081007209 */ /* 0x000fe40007810000 */
[----:B--2---:R-:W-:Y:S02]  /*4880*/  FMNMX.FTZ R70, R70, R12, !PT ;  /* 0x0000000c46467209 */ /* 0x004fe40007810000 */
[----:B------:R-:W-:Y:S02]  /*4890*/  FMNMX.FTZ R0, R125, R0, !PT ;  /* 0x000000007d007209 */ /* 0x000fe40007810000 */
[C---:B------:R-:W-:Y:S02]  /*48a0*/  FSETP.NEU.FTZ.AND P0, PT, R70.reuse, -INF , PT ;  /* 0xff8000004600780b */ /* 0x040fe40003f1d000 */
[----:B------:R-:W-:Y:S01]  /*48b0*/  FMNMX.FTZ R6, R149, R0, !PT ;  /* 0x0000000095067209 */ /* 0x000fe20007810000 */
[----:B------:R-:W-:-:S03]  /*48c0*/  FMUL.FTZ R0, R70, c[0x0][0x23c] ;  /* 0x00008f0046007a20 */ /* 0x000fc60000410000 */
[----:B------:R-:W-:Y:S02]  /*48d0*/  FMNMX.FTZ R6, R148, R6, !PT ;  /* 0x0000000694067209 */ /* 0x000fe40007810000 */
[----:B------:R-:W-:Y:S02]  /*48e0*/  FSEL R0, R0, RZ, P0 ;  /* 0x000000ff00007208 */ /* 0x000fe40000000000 */
[----:B------:R-:W-:Y:S02]  /*48f0*/  FMNMX.FTZ R12, R144, R6, !PT ;  /* 0x00000006900c7209 */ /* 0x000fe40007810000 */
[----:B---3--:R-:W-:Y:S01]  /*4900*/  FMNMX.FTZ R3, R3, R13, !PT ;  /* 0x0000000d03037209 */ /* 0x008fe20007810000 */
[----:B------:R-:W-:Y:S01]  /*4910*/  FFMA.FTZ R6, R20, c[0x0][0x23c], -R0 ;  /* 0x00008f0014067a23 */ /* 0x000fe20000010800 */
[----:B------:R-:W-:Y:S02]  /*4920*/  FMNMX.FTZ R12, R142, R12, !PT ;  /* 0x0000000c8e0c7209 */ /* 0x000fe40007810000 */
[----:B-1----:R-:W-:Y:S01]  /*4930*/  FMNMX.FTZ R2, R2, R14, !PT ;  /* 0x0000000e02027209 */ /* 0x002fe20007810000 */
[----:B------:R1:W-:Y:S01]  /*4940*/  MUFU.EX2 R214, R6 ;  /* 0x0000000600d67308 */ /* 0x0003e20000000800 */
[----:B------:R-:W2:Y:S02]  /*4950*/  SHFL.BFLY PT, R16, R3, 0x1, 0x1f ;  /* 0x0c201f0003107f89 */ /* 0x000ea400000e0000 */
[C---:B------:R-:W-:Y:S01]  /*4960*/  FSETP.NEU.FTZ.AND P0, PT, R2.reuse, -INF , PT ;  /* 0xff8000000200780b */ /* 0x040fe20003f1d000 */
[----:B------:R-:W-:-:S05]  /*4970*/  FMUL.FTZ R13, R2, c[0x0][0x23c] ;  /* 0x00008f00020d7a20 */ /* 0x000fca0000410000 */
[----:B------:R-:W-:-:S05]  /*4980*/  FSEL R13, R13, RZ, P0 ;  /* 0x000000ff0d0d7208 */ /* 0x000fca0000000000 */
[----:B------:R-:W-:Y:S01]  /*4990*/  FFMA.FTZ R14, R54, c[0x0][0x23c], -R13 ;  /* 0x00008f00360e7a23 */ /* 0x000fe2000001080d */
[----:B-1----:R-:W-:Y:S01]  /*49a0*/  FMNMX.FTZ R6, R153, R12, !PT ;  /* 0x0000000c99067209 */ /* 0x002fe20007810000 */
[----:B------:R-:W-:Y:S02]  /*49b0*/  FFMA.FTZ R12, R72, c[0x0][0x23c], -R0 ;  /* 0x00008f00480c7a23 */ /* 0x000fe40000010800 */
[----:B------:R1:W-:Y:S01]  /*49c0*/  MUFU.EX2 R209, R14 ;  /* 0x0000000e00d17308 */ /* 0x0003e20000000800 */
[----:B------:R-:W-:Y:S02]  /*49d0*/  FMNMX.FTZ R6, R152, R6, !PT ;  /* 0x0000000698067209 */ /* 0x000fe40007810000 */
[----:B--2---:R-:W-:-:S05]  /*49e0*/  FMNMX.FTZ R3, R3, R16, !PT ;  /* 0x0000001003037209 */ /* 0x004fca0007810000 */
[----:B------:R2:W3:Y:S01]  /*49f0*/  MUFU.EX2 R211, R12 ;  /* 0x0000000c00d37308 */ /* 0x0004e20000000800 */
[----:B------:R-:W-:Y:S01]  /*4a00*/  FSETP.NEU.FTZ.AND P0, PT, R3, -INF , PT ;  /* 0xff8000000300780b */ /* 0x000fe20003f1d000 */
[----:B-1----:R-:W-:-:S06]  /*4a10*/  FFMA.FTZ R14, R52, c[0x0][0x23c], -R13 ;  /* 0x00008f00340e7a23 */ /* 0x002fcc000001080d */
[----:B------:R-:W-:Y:S01]  /*4a20*/  MUFU.EX2 R212, R14 ;  /* 0x0000000e00d47308 */ /* 0x000fe20000000800 */
[----:B--2---:R-:W-:Y:S01]  /*4a30*/  FMNMX.FTZ R12, R151, R6, !PT ;  /* 0x00000006970c7209 */ /* 0x004fe20007810000 */
[----:B------:R-:W-:Y:S01]  /*4a40*/  FFMA.FTZ R6, R55, c[0x0][0x23c], -R0 ;  /* 0x00008f0037067a23 */ /* 0x000fe20000010800 */
[----:B---3--:R-:W-:-:S05]  /*4a50*/  F2FP.BF16.PACK_AB R16, R211, R214 ;  /* 0x000000d6d310723e */ /* 0x008fca00000010ff */
[----:B------:R1:W-:Y:S02]  /*4a60*/  MUFU.EX2 R213, R6 ;  /* 0x0000000600d57308 */ /* 0x0003e40000000800 */
[----:B-1----:R-:W-:Y:S01]  /*4a70*/  FMNMX.FTZ R6, R150, R12, !PT ;  /* 0x0000000c96067209 */ /* 0x002fe20007810000 */
[----:B------:R-:W-:-:S04]  /*4a80*/  FFMA.FTZ R12, R21, c[0x0][0x23c], -R13 ;  /* 0x00008f00150c7a23 */ /* 0x000fc8000001080d */
[----:B------:R-:W1:Y:S01]  /*4a90*/  SHFL.BFLY PT, R15, R6, 0x2, 0x1f ;  /* 0x0c401f00060f7f89 */ /* 0x000e6200000e0000 */
[----:B------:R2:W-:Y:S02]  /*4aa0*/  MUFU.EX2 R210, R12 ;  /* 0x0000000c00d27308 */ /* 0x0005e40000000800 */
[----:B--2---:R-:W-:-:S06]  /*4ab0*/  FFMA.FTZ R12, R71, c[0x0][0x23c], -R13 ;  /* 0x00008f00470c7a23 */ /* 0x004fcc000001080d */
[----:B------:R2:W-:Y:S01]  /*4ac0*/  MUFU.EX2 R208, R12 ;  /* 0x0000000c00d07308 */ /* 0x0005e20000000800 */
[----:B-1----:R-:W-:Y:S01]  /*4ad0*/  FMNMX.FTZ R6, R6, R15, !PT ;  /* 0x0000000f06067209 */ /* 0x002fe20007810000 */
[----:B------:R-:W-:-:S06]  /*4ae0*/  FFMA.FTZ R15, R57, c[0x0][0x23c], -R0 ;  /* 0x00008f00390f7a23 */ /* 0x000fcc0000010800 */
[----:B------:R-:W-:Y:S01]  /*4af0*/  MUFU.EX2 R207, R15 ;  /* 0x0000000f00cf7308 */ /* 0x000fe20000000800 */
[----:B--2---:R-:W-:-:S05]  /*4b00*/  FMUL.FTZ R12, R3, c[0x0][0x23c] ;  /* 0x00008f00030c7a20 */ /* 0x004fca0000410000 */
[----:B------:R-:W-:-:S05]  /*4b10*/  FSEL R12, R12, RZ, P0 ;  /* 0x000000ff0c0c7208 */ /* 0x000fca0000000000 */
[--C-:B------:R-:W-:Y:S02]  /*4b20*/  FFMA.FTZ R14, R22, c[0x0][0x23c], -R12.reuse ;  /* 0x00008f00160e7a23 */ /* 0x100fe4000001080c */
[----:B------:R-:W-:Y:S01]  /*4b30*/  LDSM.16.MT88.4 R20, [R189+0x6000] ;  /* 0x00600000bd14783b */ /* 0x000fe20000004200 */
[--C-:B------:R-:W-:Y:S01]  /*4b40*/  FFMA.FTZ R7, R73, c[0x0][0x23c], -R12.reuse ;  /* 0x00008f0049077a23 */ /* 0x100fe2000001080c */
[----:B------:R1:W-:Y:S01]  /*4b50*/  MUFU.EX2 R205, R14 ;  /* 0x0000000e00cd7308 */ /* 0x0003e20000000800 */
[----:B------:R-:W-:-:S07]  /*4b60*/  FFMA.FTZ R4, R56, c[0x0][0x23c], -R12 ;  /* 0x00008f0038047a23 */ /* 0x000fce000001080c */
[----:B------:R2:W3:Y:S01]  /*4b70*/  MUFU.EX2 R202, R7 ;  /* 0x0000000700ca7308 */ /* 0x0004e20000000800 */
[----:B-1----:R-:W1:Y:S07]  /*4b80*/  SHFL.BFLY PT, R14, R6, 0x1, 0x1f ;  /* 0x0c201f00060e7f89 */ /* 0x002e6e00000e0000 */
[----:B------:R4:W-:Y:S01]  /*4b90*/  MUFU.EX2 R206, R4 ;  /* 0x0000000400ce7308 */ /* 0x0009e20000000800 */
[----:B--2---:R-:W-:Y:S01]  /*4ba0*/  FFMA.FTZ R7, R64, c[0x0][0x23c], -R12 ;  /* 0x00008f0040077a23 */ /* 0x004fe2000001080c */
[----:B---3--:R-:W-:-:S06]  /*4bb0*/  F2FP.BF16.PACK_AB R5, R202, R205 ;  /* 0x000000cdca05723e */ /* 0x008fcc00000010ff */
[----:B------:R-:W2:Y:S01]  /*4bc0*/  MUFU.EX2 R203, R7 ;  /* 0x0000000700cb7308 */ /* 0x000ea20000000800 */
[----:B----4-:R-:W-:-:S07]  /*4bd0*/  FFMA.FTZ R4, R65, c[0x0][0x23c], -R0 ;  /* 0x00008f0041047a23 */ /* 0x010fce0000010800 */
[----:B------:R3:W4:Y:S01]  /*4be0*/  MUFU.EX2 R201, R4 ;  /* 0x0000000400c97308 */ /* 0x0007220000000800 */
[----:B-1----:R-:W-:Y:S02]  /*4bf0*/  FMNMX.FTZ R69, R6, R14, !PT ;  /* 0x0000000e06457209 */ /* 0x002fe40007810000 */
[----:B------:R-:W-:Y:S02]  /*4c00*/  F2FP.BF16.PACK_AB R6, R212, R209 ;  /* 0x000000d1d406723e */ /* 0x000fe400000010ff */
[C---:B------:R-:W-:Y:S01]  /*4c10*/  FSETP.NEU.FTZ.AND P0, PT, R69.reuse, -INF , PT ;  /* 0xff8000004500780b */ /* 0x040fe20003f1d000 */
[----:B------:R-:W-:Y:S01]  /*4c20*/  FMUL.FTZ R14, R69, c[0x0][0x23c] ;  /* 0x00008f00450e7a20 */ /* 0x000fe20000410000 */
[----:B--2---:R-:W-:-:S04]  /*4c30*/  F2FP.BF16.PACK_AB R7, R206, R203 ;  /* 0x000000cbce07723e */ /* 0x004fc800000010ff */
[----:B------:R-:W-:Y:S01]  /*4c40*/  FSEL R14, R14, RZ, P0 ;  /* 0x000000ff0e0e7208 */ /* 0x000fe20000000000 */
[----:B---3--:R-:W-:Y:S01]  /*4c50*/  FFMA.FTZ R4, R58, c[0x0][0x23c], -R0 ;  /* 0x00008f003a047a23 */ /* 0x008fe20000010800 */
[----:B----4-:R-:W-:-:S03]  /*4c60*/  F2FP.BF16.PACK_AB R18, R201, R213 ;  /* 0x000000d5c912723e */ /* 0x010fc600000010ff */
[----:B------:R-:W-:Y:S01]  /*4c70*/  FFMA.FTZ R15, R32, c[0x0][0x23c], -R14 ;  /* 0x00008f00200f7a23 */ /* 0x000fe2000001080e */
[----:B------:R1:W-:Y:S01]  /*4c80*/  MUFU.EX2 R204, R4 ;  /* 0x0000000400cc7308 */ /* 0x0003e20000000800 */
[----:B------:R-:W-:Y:S07]  /*4c90*/  LDSM.16.MT88.4 R32, [R192+0x6800] ;  /* 0x00680000c020783b */ /* 0x000fee0000004200 */
[----:B------:R2:W-:Y:S01]  /*4ca0*/  MUFU.EX2 R181, R15 ;  /* 0x0000000f00b57308 */ /* 0x0005e20000000800 */
[----:B-1----:R-:W-:-:S07]  /*4cb0*/  F2FP.BF16.PACK_AB R4, R208, R210 ;  /* 0x000000d2d004723e */ /* 0x002fce00000010ff */
[----:B------:R-:W-:Y:S01]  /*4cc0*/  HMMA.16816.F32.BF16 R80, R4, R20, RZ ;  /* 0x000000140450723c */ /* 0x000fe200000418ff */
[----:B--2---:R-:W-:-:S04]  /*4cd0*/  FFMA.FTZ R15, R84, c[0x0][0x23c], -R14 ;  /* 0x00008f00540f7a23 */ /* 0x004fc8000001080e */
[----:B------:R1:W2:Y:S03]  /*4ce0*/  MUFU.EX2 R176, R15 ;  /* 0x0000000f00b07308 */ /* 0x0002a60000000800 */
[C---:B------:R-:W-:Y:S08]  /*4cf0*/  HMMA.16816.F32.BF16 R64, R4.reuse, R24, RZ ;  /* 0x000000180440723c */ /* 0x040ff000000418ff */
[----:B------:R-:W-:Y:S01]  /*4d00*/  HMMA.16816.F32.BF16 R56, R4, R28, RZ ;  /* 0x0000001c0438723c */ /* 0x000fe200000418ff */
[----:B-1----:R-:W-:Y:S01]  /*4d10*/  FFMA.FTZ R15, R75, c[0x0][0x23c], -R14 ;  /* 0x00008f004b0f7a23 */ /* 0x002fe2000001080e */
[----:B--2---:R-:W-:-:S06]  /*4d20*/  F2FP.BF16.PACK_AB R17, R176, R181 ;  /* 0x000000b5b011723e */ /* 0x004fcc00000010ff */
[C---:B------:R-:W-:Y:S01]  /*4d30*/  HMMA.16816.F32.BF16 R48, R4.reuse, R40, RZ ;  /* 0x000000280430723c */ /* 0x040fe200000418ff */
[----:B------:R1:W-:Y:S07]  /*4d40*/  MUFU.EX2 R182, R15 ;  /* 0x0000000f00b67308 */ /* 0x0003ee0000000800 */
[C---:B------:R-:W-:Y:S08]  /*4d50*/  HMMA.16816.F32.BF16 R60, R4.reuse, R26, RZ ;  /* 0x0000001a043c723c */ /* 0x040ff000000418ff */
[----:B------:R-:W-:Y:S01]  /*4d60*/  HMMA.16816.F32.BF16 R52, R4, R30, RZ ;  /* 0x0000001e0434723c */ /* 0x000fe200000418ff */
[----:B-1----:R-:W-:-:S04]  /*4d70*/  FFMA.FTZ R15, R74, c[0x0][0x23c], -R14 ;  /* 0x00008f004a0f7a23 */ /* 0x002fc8000001080e */
[----:B------:R1:W2:Y:S03]  /*4d80*/  MUFU.EX2 R183, R15 ;  /* 0x0000000f00b77308 */ /* 0x0002a60000000800 */
[C---:B------:R-:W-:Y:S08]  /*4d90*/  HMMA.16816.F32.BF16 R72, R4.reuse, R22, RZ ;  /* 0x000000160448723c */ /* 0x040ff000000418ff */
[----:B------:R-:W-:Y:S01]  /*4da0*/  HMMA.16816.F32.BF16 R44, R4, R42, RZ ;  /* 0x0000002a042c723c */ /* 0x000fe200000418ff */
[----:B-1----:R-:W-:Y:S01]  /*4db0*/  FFMA.FTZ R15, R79, c[0x0][0x23c], -R13 ;  /* 0x00008f004f0f7a23 */ /* 0x002fe2000001080d */
[----:B--2---:R-:W-:-:S05]  /*4dc0*/  F2FP.BF16.PACK_AB R19, R183, R182 ;  /* 0x000000b6b713723e */ /* 0x004fca00000010ff */
[--C-:B------:R-:W-:Y:S01]  /*4dd0*/  FFMA.FTZ R4, R77, c[0x0][0x23c], -R13.reuse ;  /* 0x00008f004d047a23 */ /* 0x100fe2000001080d */
[----:B------:R1:W-:Y:S01]  /*4de0*/  MUFU.EX2 R184, R15 ;  /* 0x0000000f00b87308 */ /* 0x0003e20000000800 */
[C---:B------:R-:W-:Y:S07]  /*4df0*/  HMMA.16816.F32.BF16 R88, R16.reuse, R20, RZ ;  /* 0x000000141058723c */ /* 0x040fee00000418ff */
[----:B------:R2:W-:Y:S01]  /*4e00*/  MUFU.EX2 R186, R4 ;  /* 0x0000000400ba7308 */ /* 0x0005e20000000800 */
[----:B------:R-:W-:Y:S01]  /*4e10*/  HMMA.16816.F32.BF16 R92, R16, R22, RZ ;  /* 0x00000016105c723c */ /* 0x000fe200000418ff */
[----:B------:R-:W3:Y:S01]  /*4e20*/  LDSM.16.MT88.4 R20, [R189+0x6800] ;  /* 0x00680000bd14783b */ /* 0x000ee20000004200 */
[----:B-1----:R-:W-:-:S05]  /*4e30*/  FFMA.FTZ R15, R78, c[0x0][0x23c], -R13 ;  /* 0x00008f004e0f7a23 */ /* 0x002fca000001080d */
[----:B------:R1:W-:Y:S01]  /*4e40*/  MUFU.EX2 R187, R15 ;  /* 0x0000000f00bb7308 */ /* 0x0003e20000000800 */
[----:B------:R-:W-:Y:S01]  /*4e50*/  HMMA.16816.F32.BF16 R104, R16, R26, RZ ;  /* 0x0000001a1068723c */ /* 0x000fe200000418ff */
[----:B--2---:R-:W-:-:S06]  /*4e60*/  FFMA.FTZ R4, R76, c[0x0][0x23c], -R13 ;  /* 0x00008f004c047a23 */ /* 0x004fcc000001080d */
[----:B------:R2:W4:Y:S01]  /*4e70*/  MUFU.EX2 R185, R4 ;  /* 0x0000000400b97308 */ /* 0x0005220000000800 */
[----:B------:R-:W-:Y:S01]  /*4e80*/  HMMA.16816.F32.BF16 R76, R16, R28, RZ ;  /* 0x0000001c104c723c */ /* 0x000fe200000418ff */
[----:B-1----:R-:W-:-:S07]  /*4e90*/  FFMA.FTZ R15, R108, c[0x0][0x23c], -R0 ;  /* 0x00008f006c0f7a23 */ /* 0x002fce0000010800 */
[----:B------:R-:W-:Y:S01]  /*4ea0*/  HMMA.16816.F32.BF16 R116, R16, R30, RZ ;  /* 0x0000001e1074723c */ /* 0x000fe200000418ff */
[----:B------:R1:W-:Y:S01]  /*4eb0*/  MUFU.EX2 R172, R15 ;  /* 0x0000000f00ac7308 */ /* 0x0003e20000000800 */
[----:B--2---:R-:W-:-:S06]  /*4ec0*/  FFMA.FTZ R4, R85, c[0x0][0x23c], -R12 ;  /* 0x00008f0055047a23 */ /* 0x004fcc000001080c */
[C---:B------:R-:W-:Y:S01]  /*4ed0*/  HMMA.16816.F32.BF16 R28, R16.reuse, R40, RZ ;  /* 0x00000028101c723c */ /* 0x040fe200000418ff */
[----:B----4-:R-:W-:Y:S01]  /*4ee0*/  F2FP.BF16.PACK_AB R6, R185, R186 ;  /* 0x000000bab906723e */ /* 0x010fe200000010ff */
[----:B------:R2:W-:Y:S06]  /*4ef0*/  MUFU.EX2 R175, R4 ;  /* 0x0000000400af7308 */ /* 0x0005ec0000000800 */
[----:B------:R-:W-:Y:S01]  /*4f00*/  HMMA.16816.F32.BF16 R84, R16, R24, RZ ;  /* 0x000000181054723c */ /* 0x000fe200000418ff */
[----:B------:R-:W4:Y:S01]  /*4f10*/  LDSM.16.MT88.4 R24, [R190+0x6800] ;  /* 0x00680000be18783b */ /* 0x000f220000004200 */
[----:B-1----:R-:W-:-:S04]  /*4f20*/  FFMA.FTZ R15, R99, c[0x0][0x23c], -R0 ;  /* 0x00008f00630f7a23 */ /* 0x002fc80000010800 */
[----:B------:R1:W-:Y:S01]  /*4f30*/  MUFU.EX2 R171, R15 ;  /* 0x0000000f00ab7308 */ /* 0x0003e20000000800 */
[----:B--2---:R-:W-:-:S07]  /*4f40*/  FFMA.FTZ R4, R98, c[0x0][0x23c], -R12 ;  /* 0x00008f0062047a23 */ /* 0x004fce000001080c */
[----:B------:R2:W5:Y:S01]  /*4f50*/  MUFU.EX2 R180, R4 ;  /* 0x0000000400b47308 */ /* 0x0005620000000800 */
[----:B-1----:R-:W-:-:S07]  /*4f60*/  FFMA.FTZ R15, R131, c[0x0][0x23c], -R14 ;  /* 0x00008f00830f7a23 */ /* 0x002fce000001080e */
[----:B------:R1:W-:Y:S01]  /*4f70*/  MUFU.EX2 R168, R15 ;  /* 0x0000000f00a87308 */ /* 0x0003e20000000800 */
[----:B--2---:R-:W-:Y:S01]  /*4f80*/  FFMA.FTZ R4, R97, c[0x0][0x23c], -R12 ;  /* 0x00008f0061047a23 */ /* 0x004fe2000001080c */
[----:B-----5:R-:W-:-:S06]  /*4f90*/  F2FP.BF16.PACK_AB R5, R180, R175 ;  /* 0x000000afb405723e */ /* 0x020fcc00000010ff */
[----:B------:R2:W-:Y:S01]  /*4fa0*/  MUFU.EX2 R179, R4 ;  /* 0x0000000400b37308 */ /* 0x0005e20000000800 */
[----:B-1----:R-:W-:-:S07]  /*4fb0*/  FFMA.FTZ R15, R130, c[0x0][0x23c], -R14 ;  /* 0x00008f00820f7a23 */ /* 0x002fce000001080e */
        /* <DEDUP_REMOVED lines=10> */
[--C-:B--2---:R-:W-:Y:S02]  /*5060*/  FFMA.FTZ R4, R100, c[0x0][0x23c], -R0.reuse ;  /* 0x00008f0064047a23 */ /* 0x104fe40000010800 */
[----:B------:R-:W-:Y:S01]  /*5070*/  HMMA.16816.F32.BF16 R100, R16, R42, RZ ;  /* 0x0000002a1064723c */ /* 0x000fe200000418ff */
[----:B------:R-:W-:Y:S04]  /*5080*/  LDSM.16.MT88.4 R16, [R192+0x7000] ;  /* 0x00700000c010783b */ /* 0x000fe80000004200 */
[----:B------:R2:W5:Y:S01]  /*5090*/  MUFU.EX2 R173, R4 ;  /* 0x0000000400ad7308 */ /* 0x0005620000000800 */
[----:B-1----:R-:W-:-:S07]  /*50a0*/  FFMA.FTZ R15, R121, c[0x0][0x23c], -R0 ;  /* 0x00008f00790f7a23 */ /* 0x002fce0000010800 */
[----:B------:R1:W-:Y:S01]  /*50b0*/  MUFU.EX2 R170, R15 ;  /* 0x0000000f00aa7308 */ /* 0x0003e20000000800 */
[----:B--2---:R-:W-:-:S07]  /*50c0*/  F2FP.BF16.PACK_AB R4, R187, R184 ;  /* 0x000000b8bb04723e */ /* 0x004fce00000010ff */
[----:B---3--:R-:W-:Y:S01]  /*50d0*/  HMMA.16816.F32.BF16 R112, R4, R20, R80 ;  /* 0x000000140470723c */ /* 0x008fe20000041850 */
[----:B-1----:R-:W-:-:S07]  /*50e0*/  FFMA.FTZ R15, R124, c[0x0][0x23c], -R13 ;  /* 0x00008f007c0f7a23 */ /* 0x002fce000001080d */
[C---:B------:R-:W-:Y:S01]  /*50f0*/  HMMA.16816.F32.BF16 R108, R4.reuse, R32, R64 ;  /* 0x00000020046c723c */ /* 0x040fe20000041840 */
[----:B------:R1:W-:Y:S07]  /*5100*/  MUFU.EX2 R164, R15 ;  /* 0x0000000f00a47308 */ /* 0x0003ee0000000800 */
[C---:B------:R-:W-:Y:S08]  /*5110*/  HMMA.16816.F32.BF16 R80, R4.reuse, R36, R48 ;  /* 0x000000240450723c */ /* 0x040ff00000041830 */
[----:B------:R-:W-:Y:S01]  /*5120*/  HMMA.16816.F32.BF16 R64, R4, R34, R60 ;  /* 0x000000220440723c */ /* 0x000fe2000004183c */
[----:B-1----:R-:W-:-:S04]  /*5130*/  FFMA.FTZ R15, R123, c[0x0][0x23c], -R13 ;  /* 0x00008f007b0f7a23 */ /* 0x002fc8000001080d */
[----:B------:R1:W2:Y:S03]  /*5140*/  MUFU.EX2 R165, R15 ;  /* 0x0000000f00a57308 */ /* 0x0002a60000000800 */
[C---:B----4-:R-:W-:Y:S08]  /*5150*/  HMMA.16816.F32.BF16 R96, R4.reuse, R24, R56 ;  /* 0x000000180460723c */ /* 0x050ff00000041838 */
[----:B------:R-:W-:Y:S01]  /*5160*/  HMMA.16816.F32.BF16 R72, R4, R22, R72 ;  /* 0x000000160448723c */ /* 0x000fe20000041848 */
[----:B-1----:R-:W-:-:S07]  /*5170*/  FFMA.FTZ R15, R122, c[0x0][0x23c], -R13 ;  /* 0x00008f007a0f7a23 */ /* 0x002fce000001080d */
[C---:B------:R-:W-:Y:S01]  /*5180*/  HMMA.16816.F32.BF16 R60, R4.reuse, R26, R52 ;  /* 0x0000001a043c723c */ /* 0x040fe20000041834 */
[----:B------:R1:W-:Y:S07]  /*5190*/  MUFU.EX2 R163, R15 ;  /* 0x0000000f00a37308 */ /* 0x0003ee0000000800 */
[----:B------:R-:W-:Y:S07]  /*51a0*/  HMMA.16816.F32.BF16 R48, R4, R38, R44 ;  /* 0x000000260430723c */ /* 0x000fee000004182c */
[----:B------:R-:W-:Y:S01]  /*51b0*/  F2FP.BF16.PACK_AB R4, R207, R204 ;  /* 0x000000cccf04723e */ /* 0x000fe200000010ff */
[----:B-1----:R-:W-:Y:S01]  /*51c0*/  FFMA.FTZ R15, R120, c[0x0][0x23c], -R13 ;  /* 0x00008f00780f7a23 */ /* 0x002fe2000001080d */
[----:B------:R-:W-:-:S02]  /*51d0*/  F2FP.BF16.PACK_AB R5, R169, R168 ;  /* 0x000000a8a905723e */ /* 0x000fc400000010ff */
[----:B-----5:R-:W-:Y:S01]  /*51e0*/  F2FP.BF16.PACK_AB R6, R173, R174 ;  /* 0x000000aead06723e */ /* 0x020fe200000010ff */
[----:B------:R1:W-:Y:S01]  /*51f0*/  MUFU.EX2 R162, R15 ;  /* 0x0000000f00a27308 */ /* 0x0003e20000000800 */
[----:B------:R-:W-:-:S07]  /*5200*/  F2FP.BF16.PACK_AB R7, R166, R167 ;  /* 0x000000a7a607723e */ /* 0x000fce00000010ff */
[----:B------:R-:W-:Y:S01]  /*5210*/  HMMA.16816.F32.BF16 R56, R4, R20, R88 ;  /* 0x000000140438723c */ /* 0x000fe20000041858 */
[----:B-1----:R-:W-:-:S07]  /*5220*/  FFMA.FTZ R15, R128, c[0x0][0x23c], -R12 ;  /* 0x00008f00800f7a23 */ /* 0x002fce000001080c */
[C---:B------:R-:W-:Y:S01]  /*5230*/  HMMA.16816.F32.BF16 R52, R4.reuse, R32, R84 ;  /* 0x000000200434723c */ /* 0x040fe20000041854 */
[----:B------:R1:W-:Y:S07]  /*5240*/  MUFU.EX2 R161, R15 ;  /* 0x0000000f00a17308 */ /* 0x0003ee0000000800 */
[C---:B------:R-:W-:Y:S01]  /*5250*/  HMMA.16816.F32.BF16 R128, R4.reuse, R36, R28 ;  /* 0x000000240480723c */ /* 0x040fe2000004181c */
[----:B------:R-:W3:Y:S07]  /*5260*/  LDSM.16.MT88.4 R28, [R189+0x7000] ;  /* 0x00700000bd1c783b */ /* 0x000eee0000004200 */
[----:B------:R-:W-:Y:S01]  /*5270*/  HMMA.16816.F32.BF16 R44, R4, R22, R92 ;  /* 0x00000016042c723c */ /* 0x000fe2000004185c */
[----:B------:R-:W4:Y:S01]  /*5280*/  LDSM.16.MT88.4 R20, [R190+0x7000] ;  /* 0x00700000be14783b */ /* 0x000f220000004200 */
[----:B-1----:R-:W-:-:S03]  /*5290*/  FFMA.FTZ R15, R135, c[0x0][0x23c], -R12 ;  /* 0x00008f00870f7a23 */ /* 0x002fc6000001080c */
[----:B------:R-:W-:Y:S01]  /*52a0*/  LDSM.16.MT88.4 R92, [R189+0x7800] ;  /* 0x00780000bd5c783b */ /* 0x000fe20000004200 */
[----:B------:R1:W5:Y:S02]  /*52b0*/  MUFU.EX2 R160, R15 ;  /* 0x0000000f00a07308 */ /* 0x0003640000000800 */
[C---:B------:R-:W-:Y:S01]  /*52c0*/  HMMA.16816.F32.BF16 R40, R4.reuse, R34, R104 ;  /* 0x000000220428723c */ /* 0x040fe20000041868 */
[----:B------:R-:W3:Y:S07]  /*52d0*/  LDSM.16.MT88.4 R32, [R191+0x7000] ;  /* 0x00700000bf20783b */ /* 0x000eee0000004200 */
[----:B------:R-:W-:Y:S01]  /*52e0*/  HMMA.16816.F32.BF16 R84, R4, R24, R76 ;  /* 0x000000180454723c */ /* 0x000fe2000004184c */
[----:B-1----:R-:W-:-:S07]  /*52f0*/  FFMA.FTZ R15, R132, c[0x0][0x23c], -R12 ;  /* 0x00008f00840f7a23 */ /* 0x002fce000001080c */
[C---:B------:R-:W-:Y:S01]  /*5300*/  HMMA.16816.F32.BF16 R24, R4.reuse, R26, R116 ;  /* 0x0000001a0418723c */ /* 0x040fe20000041874 */
[----:B------:R1:W-:Y:S07]  /*5310*/  MUFU.EX2 R159, R15 ;  /* 0x0000000f009f7308 */ /* 0x0003ee0000000800 */
[----:B------:R-:W-:Y:S07]  /*5320*/  HMMA.16816.F32.BF16 R36, R4, R38, R100 ;  /* 0x000000260424723c */ /* 0x000fee0000041864 */
[----:B--2---:R-:W-:-:S02]  /*5330*/  F2FP.BF16.PACK_AB R4, R165, R164 ;  /* 0x000000a4a504723e */ /* 0x004fc400000010ff */
[----:B-----5:R-:W-:Y:S01]  /*5340*/  F2FP.BF16.PACK_AB R5, R160, R161 ;  /* 0x000000a1a005723e */ /* 0x020fe200000010ff */
[----:B-1----:R-:W-:Y:S01]  /*5350*/  FFMA.FTZ R15, R127, c[0x0][0x23c], -R12 ;  /* 0x00008f007f0f7a23 */ /* 0x002fe2000001080c */
[----:B------:R-:W-:-:S03]  /*5360*/  F2FP.BF16.PACK_AB R6, R162, R163 ;  /* 0x000000a3a206723e */ /* 0x000fc600000010ff */
[----:B------:R1:W2:Y:S02]  /*5370*/  MUFU.EX2 R158, R15 ;  /* 0x0000000f009e7308 */ /* 0x0002a40000000800 */
[----:B-1----:R-:W-:Y:S01]  /*5380*/  FFMA.FTZ R15, R137, c[0x0][0x23c], -R0 ;  /* 0x00008f00890f7a23 */ /* 0x002fe20000010800 */
[----:B--2---:R-:W-:-:S05]  /*5390*/  F2FP.BF16.PACK_AB R7, R158, R159 ;  /* 0x0000009f9e07723e */ /* 0x004fca00000010ff */
[----:B------:R1:W2:Y:S02]  /*53a0*/  MUFU.EX2 R157, R15 ;  /* 0x0000000f009d7308 */ /* 0x0002a40000000800 */
[C---:B---3--:R-:W-:Y:S08]  /*53b0*/  HMMA.16816.F32.BF16 R88, R4.reuse, R30, R72 ;  /* 0x0000001e0458723c */ /* 0x048ff00000041848 */
[----:B------:R-:W-:Y:S01]  /*53c0*/  HMMA.16816.F32.BF16 R76, R4, R28, R112 ;  /* 0x0000001c044c723c */ /* 0x000fe20000041870 */
[----:B-1----:R-:W-:-:S04]  /*53d0*/  FFMA.FTZ R15, R134, c[0x0][0x23c], -R0 ;  /* 0x00008f00860f7a23 */ /* 0x002fc80000010800 */
[----:B------:R1:W-:Y:S03]  /*53e0*/  MUFU.EX2 R156, R15 ;  /* 0x0000000f009c7308 */ /* 0x0003e60000000800 */
[C---:B------:R-:W-:Y:S01]  /*53f0*/  HMMA.16816.F32.BF16 R100, R4.reuse, R16, R108 ;  /* 0x000000100464723c */ /* 0x040fe2000004186c */
[----:B------:R-:W-:Y:S07]  /*5400*/  LDSM.16.MT88.4 R108, [R192+0x7800] ;  /* 0x00780000c06c783b */ /* 0x000fee0000004200 */
[----:B----4-:R-:W-:Y:S01]  /*5410*/  HMMA.16816.F32.BF16 R96, R4, R20, R96 ;  /* 0x000000140460723c */ /* 0x010fe20000041860 */
[----:B-1----:R-:W-:-:S07]  /*5420*/  FFMA.FTZ R15, R133, c[0x0][0x23c], -R0 ;  /* 0x00008f00850f7a23 */ /* 0x002fce0000010800 */
[C---:B------:R-:W-:Y:S01]  /*5430*/  HMMA.16816.F32.BF16 R64, R4.reuse, R18, R64 ;  /* 0x000000120440723c */ /* 0x040fe20000041840 */
[----:B------:R1:W3:Y:S07]  /*5440*/  MUFU.EX2 R155, R15 ;  /* 0x0000000f009b7308 */ /* 0x0002ee0000000800 */
[C---:B------:R-:W-:Y:S08]  /*5450*/  HMMA.16816.F32.BF16 R132, R4.reuse, R32, R80 ;  /* 0x000000200484723c */ /* 0x040ff00000041850 */
[----:B------:R-:W-:Y:S01]  /*5460*/  HMMA.16816.F32.BF16 R60, R4, R22, R60 ;  /* 0x00000016043c723c */ /* 0x000fe2000004183c */
[----:B-1----:R-:W-:-:S02]  /*5470*/  FFMA.FTZ R15, R126, c[0x0][0x23c], -R0 ;  /* 0x00008f007e0f7a23 */ /* 0x002fc40000010800 */
[----:B------:R-:W-:Y:S01]  /*5480*/  FFMA.FTZ R0, R136, c[0x0][0x23c], -R0 ;  /* 0x00008f0088007a23 */ /* 0x000fe20000010800 */
[----:B------:R-:W1:Y:S01]  /*5490*/  LDSM.16.MT88.4 R124, [R190+0x7800] ;  /* 0x00780000be7c783b */ /* 0x000e620000004200 */
[----:B------:R4:W-:Y:S03]  /*54a0*/  MUFU.EX2 R154, R15 ;  /* 0x0000000f009a7308 */ /* 0x0009e60000000800 */
[----:B------:R-:W-:Y:S05]  /*54b0*/  HMMA.16816.F32.BF16 R48, R4, R34, R48 ;  /* 0x000000220430723c */ /* 0x000fea0000041830 */
[----:B------:R5:W-:Y:S02]  /*54c0*/  MUFU.EX2 R228, R0 ;  /* 0x0000000000e47308 */ /* 0x000be40000000800 */
[----:B------:R-:W-:-:S02]  /*54d0*/  F2FP.BF16.PACK_AB R4, R171, R172 ;  /* 0x000000acab04723e */ /* 0x000fc400000010ff */
[----:B--2---:R-:W-:Y:S01]  /*54e0*/  F2FP.BF16.PACK_AB R6, R157, R170 ;  /* 0x000000aa9d06723e */ /* 0x004fe200000010ff */
[----:B----4-:R-:W-:-:S04]  /*54f0*/  FFMA.FTZ R15, R149, c[0x0][0x23c], -R14 ;  /* 0x00008f00950f7a23 */ /* 0x010fc8000001080e */
[----:B------:R2:W-:Y:S01]  /*5500*/  MUFU.EX2 R149, R15 ;  /* 0x0000000f00957308 */ /* 0x0005e20000000800 */
[----:B-----5:R-:W-:-:S07]  /*5510*/  FFMA.FTZ R0, R141, c[0x0][0x23c], -R13 ;  /* 0x00008f008d007a23 */ /* 0x020fce000001080d */
[----:B------:R4:W-:Y:S01]  /*5520*/  MUFU.EX2 R72, R0 ;  /* 0x0000000000487308 */ /* 0x0009e20000000800 */
[----:B--2---:R-:W-:-:S07]  /*5530*/  FFMA.FTZ R15, R148, c[0x0][0x23c], -R14 ;  /* 0x00008f00940f7a23 */ /* 0x004fce000001080e */
[----:B------:R2:W5:Y:S01]  /*5540*/  MUFU.EX2 R148, R15 ;  /* 0x0000000f00947308 */ /* 0x0005620000000800 */
[----:B----4-:R-:W-:Y:S01]  /*5550*/  FFMA.FTZ R0, R140, c[0x0][0x23c], -R13 ;  /* 0x00008f008c007a23 */ /* 0x010fe2000001080d */
[----:B---3--:R-:W-:-:S06]  /*5560*/  F2FP.BF16.PACK_AB R140, R155, R156 ;  /* 0x0000009c9b8c723e */ /* 0x008fcc00000010ff */
[----:B------:R3:W4:Y:S01]  /*5570*/  MUFU.EX2 R73, R0 ;  /* 0x0000000000497308 */ /* 0x0007220000000800 */
[----:B--2---:R-:W-:Y:S01]  /*5580*/  FFMA.FTZ R15, R144, c[0x0][0x23c], -R14 ;  /* 0x00008f00900f7a23 */ /* 0x004fe2000001080e */
[----:B-----5:R-:W-:-:S06]  /*5590*/  F2FP.BF16.PACK_AB R5, R148, R149 ;  /* 0x000000959405723e */ /* 0x020fcc00000010ff */
[----:B------:R2:W-:Y:S01]  /*55a0*/  MUFU.EX2 R75, R15 ;  /* 0x0000000f004b7308 */ /* 0x0005e20000000800 */
[----:B---3--:R-:W-:Y:S01]  /*55b0*/  FFMA.FTZ R0, R139, c[0x0][0x23c], -R13 ;  /* 0x00008f008b007a23 */ /* 0x008fe2000001080d */
[----:B----4-:R-:W-:-:S06]  /*55c0*/  F2FP.BF16.PACK_AB R136, R73, R72 ;  /* 0x000000484988723e */ /* 0x010fcc00000010ff */
[----:B------:R3:W-:Y:S01]  /*55d0*/  MUFU.EX2 R71, R0 ;  /* 0x0000000000477308 */ /* 0x0007e20000000800 */
[----:B--2---:R-:W-:Y:S01]  /*55e0*/  FFMA.FTZ R15, R142, c[0x0][0x23c], -R14 ;  /* 0x00008f008e0f7a23 */ /* 0x004fe2000001080e */
[----:B------:R-:W-:-:S06]  /*55f0*/  F2FP.BF16.PACK_AB R142, R228, R154 ;  /* 0x0000009ae48e723e */ /* 0x000fcc00000010ff */
[----:B------:R-:W2:Y:S01]  /*5600*/  MUFU.EX2 R74, R15 ;  /* 0x0000000f004a7308 */ /* 0x000ea20000000800 */
[----:B---3--:R-:W-:-:S07]  /*5610*/  FFMA.FTZ R0, R138, c[0x0][0x23c], -R13 ;  /* 0x00008f008a007a23 */ /* 0x008fce000001080d */
[----:B------:R3:W4:Y:S01]  /*5620*/  MUFU.EX2 R230, R0 ;  /* 0x0000000000e67308 */ /* 0x0007220000000800 */
[----:B--2---:R-:W-:-:S07]  /*5630*/  F2FP.BF16.PACK_AB R7, R74, R75 ;  /* 0x0000004b4a07723e */ /* 0x004fce00000010ff */
[----:B------:R-:W-:Y:S01]  /*5640*/  HMMA.16816.F32.BF16 R56, R4, R28, R56 ;  /* 0x0000001c0438723c */ /* 0x000fe20000041838 */
[----:B---3--:R-:W-:Y:S01]  /*5650*/  FFMA.FTZ R0, R147, c[0x0][0x23c], -R12 ;  /* 0x00008f0093007a23 */ /* 0x008fe2000001080c */
[----:B----4-:R-:W-:-:S03]  /*5660*/  F2FP.BF16.PACK_AB R138, R230, R71 ;  /* 0x00000047e68a723e */ /* 0x010fc600000010ff */
[----:B------:R2:W-:Y:S03]  /*5670*/  MUFU.EX2 R29, R0 ;  /* 0x00000000001d7308 */ /* 0x0005e60000000800 */
[C---:B------:R-:W-:Y:S08]  /*5680*/  HMMA.16816.F32.BF16 R112, R4.reuse, R20, R84 ;  /* 0x000000140470723c */ /* 0x040ff00000041854 */
[----:B------:R-:W-:Y:S01]  /*5690*/  HMMA.16816.F32.BF16 R44, R4, R30, R44 ;  /* 0x0000001e042c723c */ /* 0x000fe2000004182c */
[----:B--2---:R-:W-:-:S07]  /*56a0*/  FFMA.FTZ R0, R146, c[0x0][0x23c], -R12 ;  /* 0x00008f0092007a23 */ /* 0x004fce000001080c */
[C---:B------:R-:W-:Y:S01]  /*56b0*/  HMMA.16816.F32.BF16 R52, R4.reuse, R16, R52 ;  /* 0x000000100434723c */ /* 0x040fe20000041834 */
[----:B------:R2:W3:Y:S07]  /*56c0*/  MUFU.EX2 R28, R0 ;  /* 0x00000000001c7308 */ /* 0x0004ee0000000800 */
[C---:B------:R-:W-:Y:S01]  /*56d0*/  HMMA.16816.F32.BF16 R40, R4.reuse, R18, R40 ;  /* 0x000000120428723c */ /* 0x040fe20000041828 */
[----:B------:R-:W4:Y:S07]  /*56e0*/  LDSM.16.MT88.4 R16, [R191+0x7800] ;  /* 0x00780000bf10783b */ /* 0x000f2e0000004200 */
[----:B------:R-:W-:Y:S01]  /*56f0*/  HMMA.16816.F32.BF16 R24, R4, R22, R24 ;  /* 0x000000160418723c */ /* 0x000fe20000041818 */
[----:B--2---:R-:W-:Y:S01]  /*5700*/  FFMA.FTZ R0, R145, c[0x0][0x23c], -R12 ;  /* 0x00008f0091007a23 */ /* 0x004fe2000001080c */
[----:B---3--:R-:W-:-:S03]  /*5710*/  F2FP.BF16.PACK_AB R137, R28, R29 ;  /* 0x0000001d1c89723e */ /* 0x008fc600000010ff */
[----:B------:R2:W-:Y:S03]  /*5720*/  MUFU.EX2 R20, R0 ;  /* 0x0000000000147308 */ /* 0x0005e60000000800 */
[C---:B------:R-:W-:Y:S08]  /*5730*/  HMMA.16816.F32.BF16 R128, R4.reuse, R32, R128 ;  /* 0x000000200480723c */ /* 0x040ff00000041880 */
[----:B------:R-:W-:Y:S01]  /*5740*/  HMMA.16816.F32.BF16 R36, R4, R34, R36 ;  /* 0x000000220424723c */ /* 0x000fe20000041824 */
[----:B--2---:R-:W-:-:S06]  /*5750*/  FFMA.FTZ R0, R143, c[0x0][0x23c], -R12 ;  /* 0x00008f008f007a23 */ /* 0x004fcc000001080c */
[----:B------:R-:W-:Y:S01]  /*5760*/  FADD.FTZ R4, R181, R176 ;  /* 0x000000b0b5047221 */ /* 0x000fe20000010000 */
[----:B------:R-:W2:Y:S01]  /*5770*/  MUFU.EX2 R231, R0 ;  /* 0x0000000000e77308 */ /* 0x000ea20000000800 */
        /* <DEDUP_REMOVED lines=8> */
[----:B--2---:R-:W-:Y:S01]  /*5800*/  F2FP.BF16.PACK_AB R139, R231, R20 ;  /* 0x00000014e78b723e */ /* 0x004fe200000010ff */
[----:B------:R-:W-:Y:S02]  /*5810*/  FFMA.FTZ R0, R153, c[0x0][0x23c], -R14 ;  /* 0x00008f0099007a23 */ /* 0x000fe4000001080e */
[----:B------:R-:W-:Y:S02]  /*5820*/  FADD.FTZ R4, R168, R4 ;  /* 0x00000004a8047221 */ /* 0x000fe40000010000 */
[----:B------:R2:W-:Y:S01]  /*5830*/  MUFU.EX2 R15, R0 ;  /* 0x00000000000f7308 */ /* 0x0005e20000000800 */
[----:B------:R-:W-:Y:S01]  /*5840*/  FADD.FTZ R6, R184, R6 ;  /* 0x00000006b8067221 */ /* 0x000fe20000010000 */
[----:B-1----:R-:W-:Y:S01]  /*5850*/  HMMA.16816.F32.BF16 R116, R136, R124, R96 ;  /* 0x0000007c8874723c */ /* 0x002fe20000041860 */
[----:B------:R-:W-:-:S02]  /*5860*/  FADD.FTZ R7, R175, R7 ;  /* 0x00000007af077221 */ /* 0x000fc40000010000 */
[----:B------:R-:W-:-:S05]  /*5870*/  FADD.FTZ R4, R169, R4 ;  /* 0x00000004a9047221 */ /* 0x000fca0000010000 */
[----:B------:R-:W-:Y:S01]  /*5880*/  HMMA.16816.F32.BF16 R80, R136, R92, R76 ;  /* 0x0000005c8850723c */ /* 0x000fe2000004184c */
[----:B--2---:R-:W-:-:S07]  /*5890*/  FFMA.FTZ R0, R152, c[0x0][0x23c], -R14 ;  /* 0x00008f0098007a23 */ /* 0x004fce000001080e */
[C---:B------:R-:W-:Y:S01]  /*58a0*/  HMMA.16816.F32.BF16 R88, R136.reuse, R94, R88 ;  /* 0x0000005e8858723c */ /* 0x040fe20000041858 */
[----:B------:R1:W2:Y:S07]  /*58b0*/  MUFU.EX2 R13, R0 ;  /* 0x00000000000d7308 */ /* 0x0002ae0000000800 */
[C---:B------:R-:W-:Y:S08]  /*58c0*/  HMMA.16816.F32.BF16 R100, R136.reuse, R108, R100 ;  /* 0x0000006c8864723c */ /* 0x040ff00000041864 */
[----:B------:R-:W-:Y:S01]  /*58d0*/  HMMA.16816.F32.BF16 R104, R136, R110, R64 ;  /* 0x0000006e8868723c */ /* 0x000fe20000041840 */
[----:B-1----:R-:W-:Y:S01]  /*58e0*/  FFMA.FTZ R0, R151, c[0x0][0x23c], -R14 ;  /* 0x00008f0097007a23 */ /* 0x002fe2000001080e */
[----:B--2---:R-:W-:-:S03]  /*58f0*/  F2FP.BF16.PACK_AB R141, R13, R15 ;  /* 0x0000000f0d8d723e */ /* 0x004fc600000010ff */
[----:B------:R1:W-:Y:S03]  /*5900*/  MUFU.EX2 R12, R0 ;  /* 0x00000000000c7308 */ /* 0x0003e60000000800 */
[C---:B------:R-:W-:Y:S08]  /*5910*/  HMMA.16816.F32.BF16 R120, R136.reuse, R126, R60 ;  /* 0x0000007e8878723c */ /* 0x040ff0000004183c */
[----:B----4-:R-:W-:Y:S01]  /*5920*/  HMMA.16816.F32.BF16 R132, R136, R16, R132 ;  /* 0x000000108884723c */ /* 0x010fe20000041884 */
[----:B-1----:R-:W-:-:S07]  /*5930*/  FFMA.FTZ R0, R150, c[0x0][0x23c], -R14 ;  /* 0x00008f0096007a23 */ /* 0x002fce000001080e */
[----:B------:R-:W-:Y:S01]  /*5940*/  HMMA.16816.F32.BF16 R136, R136, R18, R48 ;  /* 0x000000128888723c */ /* 0x000fe20000041830 */
[----:B------:R1:W2:Y:S02]  /*5950*/  MUFU.EX2 R229, R0 ;  /* 0x0000000000e57308 */ /* 0x0002a40000000800 */
[----:B-1----:R-:W-:Y:S01]  /*5960*/  FADD.FTZ R0, R214, R211 ;  /* 0x000000d3d6007221 */ /* 0x002fe20000010000 */
[----:B--2---:R-:W-:-:S03]  /*5970*/  F2FP.BF16.PACK_AB R143, R229, R12 ;  /* 0x0000000ce58f723e */ /* 0x004fc600000010ff */
[----:B------:R-:W-:-:S04]  /*5980*/  FADD.FTZ R0, R213, R0 ;  /* 0x00000000d5007221 */ /* 0x000fc80000010000 */
[----:B------:R-:W-:Y:S01]  /*5990*/  FADD.FTZ R0, R201, R0 ;  /* 0x00000000c9007221 */ /* 0x000fe20000010000 */
[----:B------:R-:W-:Y:S03]  /*59a0*/  HMMA.16816.F32.BF16 R84, R140, R92, R56 ;  /* 0x0000005c8c54723c */ /* 0x000fe60000041838 */
[----:B------:R-:W-:-:S04]  /*59b0*/  FADD.FTZ R0, R204, R0 ;  /* 0x00000000cc007221 */ /* 0x000fc80000010000 */
        /* <DEDUP_REMOVED lines=89> */
[----:B------:R-:W-:Y:S01]  /*5f50*/  @P0 STS.128 [R200+0x7000], RZ ;  /* 0x007000ffc8000388 */ /* 0x000fe20000000c00 */
[----:B------:R-:W-:Y:S01]  /*5f60*/  I2F R201, R0 ;  /* 0x0000000000c97306 */ /* 0x000fe20000201400 */
[----:B------:R-:W-:Y:S02]  /*5f70*/  IADD3 R176, R0, 0x1, RZ ;  /* 0x0000000100b07810 */ /* 0x000fe40007ffe0ff */
[----:B------:R-:W-:Y:S01]  /*5f80*/  @!PT LDS RZ, [RZ] ;  /* 0x00000000fffff984 */ /* 0x000fe20000000800 */
[----:B------:R-:W-:Y:S01]  /*5f90*/  @!PT LDS RZ, [RZ] ;  /* 0x00000000fffff984 */ /* 0x000fe20000000800 */
[----:B------:R-:W-:Y:S01]  /*5fa0*/  @!PT LDS RZ, [RZ] ;  /* 0x00000000fffff984 */ /* 0x000fe20000000800 */
[----:B------:R2:W-:Y:S02]  /*5fb0*/  @!P0 LDGSTS.E.BYPASS.LTC128B.128 [R200+0x7000], [R12.64] ;  /* 0x070000000cc88fae */ /* 0x0005e4000b901d46 */
[C---:B------:R-:W-:Y:S02]  /*5fc0*/  ISETP.GE.AND P1, PT, R176.reuse, R8, PT ;  /* 0x00000008b000720c */ /* 0x040fe40003f26270 */
[----:B------:R-:W-:Y:S01]  /*5fd0*/  @P0 STS.128 [R200+0x7800], RZ ;  /* 0x007800ffc8000388 */ /* 0x000fe20000000c00 */
[----:B------:R-:W-:Y:S01]  /*5fe0*/  I2F R177, R176 ;  /* 0x000000b000b17306 */ /* 0x000fe20000201400 */
[----:B------:R-:W-:-:S02]  /*5ff0*/  ISETP.GE.AND P5, PT, R176, R10, PT ;  /* 0x0000000ab000720c */ /* 0x000fc40003fa6270 */
[----:B------:R-:W-:Y:S01]  /*6000*/  @!PT LDS RZ, [RZ] ;  /* 0x00000000fffff984 */ /* 0x000fe20000000800 */
[----:B------:R-:W-:Y:S01]  /*6010*/  @!PT LDS RZ, [RZ] ;  /* 0x00000000fffff984 */ /* 0x000fe20000000800 */
[----:B------:R-:W-:Y:S01]  /*6020*/  @!PT LDS RZ, [RZ] ;  /* 0x00000000fffff984 */ /* 0x000fe20000000800 */
[----:B------:R3:W-:Y:S01]  /*6030*/  @!P0 LDGSTS.E.BYPASS.LTC128B.128 [R200+0x7800], [R6.64] ;  /* 0x0780000006c88fae */ /* 0x0007e2000b901d46 */
[C---:B------:R-:W-:Y:S02]  /*6040*/  ISETP.GE.AND P6, PT, R176.reuse, R11, PT ;  /* 0x0000000bb000720c */ /* 0x040fe40003fc6270 */
[-C--:B------:R-:W-:Y:S01]  /*6050*/  ISETP.GE.AND P3, PT, R176, R9.reuse, PT ;  /* 0x00000009b000720c */ /* 0x080fe20003f66270 */
[----:B------:R-:W-:Y:S04]  /*6060*/  LDSM.16.M88.4 R32, [R196+0x2000] ;  /* 0x00200000c420783b */ /* 0x000fe80000000200 */
[----:B------:R-:W-:Y:S04]  /*6070*/  LDSM.16.M88.4 R36, [R196] ;  /* 0x00000000c424783b */ /* 0x000fe80000000200 */
[----:B------:R-:W-:Y:S04]  /*6080*/  LDSM.16.M88.4 R40, [R194+0x4000] ;  /* 0x00400000c228783b */ /* 0x000fe80000000200 */
[----:B------:R-:W-:Y:S04]  /*6090*/  LDSM.16.M88.4 R24, [R199+0x2000] ;  /* 0x00200000c718783b */ /* 0x000fe80000000200 */
[----:B------:R-:W-:Y:S04]  /*60a0*/  LDSM.16.M88.4 R28, [R199] ;  /* 0x00000000c71c783b */ /* 0x000fe80000000200 */
[----:B-1----:R-:W-:Y:S04]  /*60b0*/  LDSM.16.M88.4 R16, [R197+0x2000] ;  /* 0x00200000c510783b */ /* 0x002fe80000000200 */
[----:B---3--:R-:W1:Y:S04]  /*60c0*/  LDSM.16.M88.4 R4, [R188+0x4000] ;  /* 0x00400000bc04783b */ /* 0x008e680000000200 */
[----:B------:R-:W3:Y:S04]  /*60d0*/  LDSM.16.M88.4 R44, [R195] ;  /* 0x00000000c32c783b */ /* 0x000ee80000000200 */
[----:B------:R-:W4:Y:S04]  /*60e0*/  LDSM.16.M88.4 R20, [R197] ;  /* 0x00000000c514783b */ /* 0x000f280000000200 */
[----:B------:R-:W-:Y:S04]  /*60f0*/  LDSM.16.M88.4 R64, [R188+0x5800] ;  /* 0x00580000bc40783b */ /* 0x000fe80000000200 */
[----:B------:R-:W0:Y:S01]  /*6100*/  LDGDEPBAR ;  /* 0x00000000000079af */ /* 0x000e220000000000 */
[C---:B-1----:R-:W-:Y:S08]  /*6110*/  HMMA.16816.F32.BF16 R48, R32.reuse, R4, RZ ;  /* 0x000000042030723c */ /* 0x042ff000000418ff */
[-C--:B------:R-:W-:Y:S08]  /*6120*/  HMMA.16816.F32.BF16 R52, R32, R6.reuse, RZ ;  /* 0x000000062034723c */ /* 0x080ff000000418ff */
[C---:B------:R-:W-:Y:S08]  /*6130*/  HMMA.16816.F32.BF16 R56, R36.reuse, R6, RZ ;  /* 0x000000062438723c */ /* 0x040ff000000418ff */
[----:B--2---:R-:W-:Y:S01]  /*6140*/  HMMA.16816.F32.BF16 R12, R36, R4, RZ ;  /* 0x00000004240c723c */ /* 0x004fe200000418ff */
[----:B------:R-:W-:Y:S07]  /*6150*/  LDSM.16.M88.4 R4, [R198+0x2000] ;  /* 0x00200000c604783b */ /* 0x000fee0000000200 */
[C---:B------:R-:W-:Y:S01]  /*6160*/  HMMA.16816.F32.BF16 R60, R24.reuse, R40, R48 ;  /* 0x00000028183c723c */ /* 0x040fe20000041830 */
[----:B------:R-:W1:Y:S07]  /*6170*/  LDSM.16.M88.4 R48, [R193] ;  /* 0x00000000c130783b */ /* 0x000e6e0000000200 */
[-C--:B------:R-:W-:Y:S08]  /*6180*/  HMMA.16816.F32.BF16 R76, R24, R42.reuse, R52 ;  /* 0x0000002a184c723c */ /* 0x080ff00000041834 */
[C---:B------:R-:W-:Y:S08]  /*6190*/  HMMA.16816.F32.BF16 R52, R28.reuse, R42, R56 ;  /* 0x0000002a1c34723c */ /* 0x040ff00000041838 */
[----:B------:R-:W-:Y:S01]  /*61a0*/  HMMA.16816.F32.BF16 R72, R28, R40, R12 ;  /* 0x000000281c48723c */ /* 0x000fe2000004180c */
[----:B------:R-:W2:Y:S04]  /*61b0*/  LDSM.16.M88.4 R40, [R188+0x4800] ;  /* 0x00480000bc28783b */ /* 0x000ea80000000200 */
[----:B------:R-:W-:Y:S03]  /*61c0*/  LDSM.16.M88.4 R12, [R198] ;  /* 0x00000000c60c783b */ /* 0x000fe60000000200 */
[C---:B---3--:R-:W-:Y:S01]  /*61d0*/  HMMA.16816.F32.BF16 R56, R16.reuse, R44, R60 ;  /* 0x0000002c1038723c */ /* 0x048fe2000004183c */
[----:B------:R-:W3:Y:S07]  /*61e0*/  LDSM.16.M88.4 R60, [R188+0x5000] ;  /* 0x00500000bc3c783b */ /* 0x000eee0000000200 */
[----:B------:R-:W-:Y:S08]  /*61f0*/  HMMA.16816.F32.BF16 R172, R16, R46, R76 ;  /* 0x0000002e10ac723c */ /* 0x000ff0000004184c */
[----:B----4-:R-:W-:Y:S08]  /*6200*/  HMMA.16816.F32.BF16 R72, R20, R44, R72 ;  /* 0x0000002c1448723c */ /* 0x010ff00000041848 */
[----:B-1----:R-:W-:Y:S01]  /*6210*/  HMMA.16816.F32.BF16 R168, R4, R48, R56 ;  /* 0x0000003004a8723c */ /* 0x002fe20000041838 */
[----:B------:R-:W1:Y:S07]  /*6220*/  LDSM.16.M88.4 R56, [R194+0x5000] ;  /* 0x00500000c238783b */ /* 0x000e6e0000000200 */
[----:B------:R-:W-:Y:S01]  /*6230*/  HMMA.16816.F32.BF16 R164, R20, R46, R52 ;  /* 0x0000002e14a4723c */ /* 0x000fe20000041834 */
[----:B------:R-:W4:Y:S04]  /*6240*/  LDSM.16.M88.4 R44, [R194+0x4800] ;  /* 0x00480000c22c783b */ /* 0x000f280000000200 */
[----:B------:R-:W5:Y:S03]  /*6250*/  LDSM.16.M88.4 R52, [R194+0x5800] ;  /* 0x00580000c234783b */ /* 0x000f660000000200 */
[C---:B--2---:R-:W-:Y:S08]  /*6260*/  HMMA.16816.F32.BF16 R156, R32.reuse, R40, RZ ;  /* 0x00000028209c723c */ /* 0x044ff000000418ff */
[C---:B---3--:R-:W-:Y:S08]  /*6270*/  HMMA.16816.F32.BF16 R144, R32.reuse, R62, RZ ;  /* 0x0000003e2090723c */ /* 0x048ff000000418ff */
[C---:B------:R-:W-:Y:S08]  /*6280*/  HMMA.16816.F32.BF16 R148, R32.reuse, R60, RZ ;  /* 0x0000003c2094723c */ /* 0x040ff000000418ff */
[C---:B------:R-:W-:Y:S08]  /*6290*/  HMMA.16816.F32.BF16 R76, R32.reuse, R64, RZ ;  /* 0x00000040204c723c */ /* 0x040ff000000418ff */
[C---:B------:R-:W-:Y:S08]  /*62a0*/  HMMA.16816.F32.BF16 R152, R32.reuse, R42, RZ ;  /* 0x0000002a2098723c */ /* 0x040ff000000418ff */
[----:B------:R-:W-:Y:S08]  /*62b0*/  HMMA.16816.F32.BF16 R32, R32, R66, RZ ;  /* 0x000000422020723c */ /* 0x000ff000000418ff */
[----:B------:R-:W-:Y:S08]  /*62c0*/  HMMA.16816.F32.BF16 R72, R12, R48, R72 ;  /* 0x000000300c48723c */ /* 0x000ff00000041848 */
[----:B------:R-:W-:Y:S07]  /*62d0*/  HMMA.16816.F32.BF16 R160, R36, R40, RZ ;  /* 0x0000002824a0723c */ /* 0x000fee00000418ff */
[----:B------:R-:W-:Y:S01]  /*62e0*/  IADD3 R41, R0, 0x8, RZ ;  /* 0x0000000800297810 */ /* 0x000fe20007ffe0ff */
[----:B-1----:R-:W-:Y:S03]  /*62f0*/  HMMA.16816.F32.BF16 R208, R24, R58, R144 ;  /* 0x0000003a18d0723c */ /* 0x002fe60000041890 */
[----:B------:R-:W-:-:S02]  /*6300*/  ISETP.GE.AND P2, PT, R41, R9, PT ;  /* 0x000000092900720c */ /* 0x000fc40003f46270 */
[----:B------:R-:W-:-:S03]  /*6310*/  ISETP.GE.AND P4, PT, R41, R8, PT ;  /* 0x000000082900720c */ /* 0x000fc60003f86270 */
[----:B------:R-:W-:Y:S01]  /*6320*/  HMMA.16816.F32.BF16 R144, R12, R50, R164 ;  /* 0x000000320c90723c */ /* 0x000fe200000418a4 */
[----:B------:R-:W-:-:S04]  /*6330*/  FMUL.FTZ R40, R72, c[0x0][0x2ec] ;  /* 0x0000bb0048287a20 */ /* 0x000fc80000410000 */
[----:B------:R1:W-:Y:S03]  /*6340*/  MUFU.TANH R248, R40 ;  /* 0x0000002800f87308 */ /* 0x0003e60000002400 */
[C---:B----4-:R-:W-:Y:S08]  /*6350*/  HMMA.16816.F32.BF16 R180, R24.reuse, R44, R156 ;  /* 0x0000002c18b4723c */ /* 0x050ff0000004189c */
[----:B------:R-:W-:Y:S01]  /*6360*/  HMMA.16816.F32.BF16 R204, R24, R56, R148 ;  /* 0x0000003818cc723c */ /* 0x000fe20000041894 */
[----:B-1----:R-:W-:-:S07]  /*6370*/  FMUL.FTZ R40, R73, c[0x0][0x2ec] ;  /* 0x0000bb0049287a20 */ /* 0x002fce0000410000 */
[C---:B-----5:R-:W-:Y:S01]  /*6380*/  HMMA.16816.F32.BF16 R212, R24.reuse, R52, R76 ;  /* 0x0000003418d4723c */ /* 0x060fe2000004184c */
[----:B------:R1:W-:Y:S07]  /*6390*/  MUFU.TANH R227, R40 ;  /* 0x0000002800e37308 */ /* 0x0003ee0000002400 */
[C---:B------:R-:W-:Y:S08]  /*63a0*/  HMMA.16816.F32.BF16 R184, R24.reuse, R46, R152 ;  /* 0x0000002e18b8723c */ /* 0x040ff00000041898 */
[----:B------:R-:W-:Y:S01]  /*63b0*/  HMMA.16816.F32.BF16 R216, R24, R54, R32 ;  /* 0x0000003618d8723c */ /* 0x000fe20000041820 */
[----:B------:R-:W2:Y:S01]  /*63c0*/  LDSM.16.M88.4 R24, [R195+0x800] ;  /* 0x00080000c318783b */ /* 0x000ea20000000200 */
[----:B-1----:R-:W-:-:S04]  /*63d0*/  FMUL.FTZ R40, R74, c[0x0][0x2ec] ;  /* 0x0000bb004a287a20 */ /* 0x002fc80000410000 */
[----:B------:R1:W-:Y:S01]  /*63e0*/  MUFU.TANH R247, R40 ;  /* 0x0000002800f77308 */ /* 0x0003e20000002400 */
[----:B------:R-:W-:Y:S01]  /*63f0*/  FMUL.FTZ R32, R169, c[0x0][0x2ec] ;  /* 0x0000bb00a9207a20 */ /* 0x000fe20000410000 */
[----:B------:R-:W-:Y:S06]  /*6400*/  HMMA.16816.F32.BF16 R148, R4, R50, R172 ;  /* 0x000000320494723c */ /* 0x000fec00000418ac */
[----:B------:R3:W-:Y:S02]  /*6410*/  MUFU.TANH R225, R32 ;  /* 0x0000002000e17308 */ /* 0x0007e40000002400 */
[----:B------:R-:W-:Y:S01]  /*6420*/  HMMA.16816.F32.BF16 R152, R36, R60, RZ ;  /* 0x0000003c2498723c */ /* 0x000fe200000418ff */
[----:B-1----:R-:W-:-:S07]  /*6430*/  FMUL.FTZ R40, R75, c[0x0][0x2ec] ;  /* 0x0000bb004b287a20 */ /* 0x002fce0000410000 */
[----:B------:R-:W-:Y:S01]  /*6440*/  HMMA.16816.F32.BF16 R72, R28, R44, R160 ;  /* 0x0000002c1c48723c */ /* 0x000fe200000418a0 */
[----:B------:R1:W-:Y:S01]  /*6450*/  MUFU.TANH R226, R40 ;  /* 0x0000002800e27308 */ /* 0x0003e20000002400 */
[----:B---3--:R-:W-:-:S06]  /*6460*/  FMUL.FTZ R32, R170, c[0x0][0x2ec] ;  /* 0x0000bb00aa207a20 */ /* 0x008fcc0000410000 */
[C---:B------:R-:W-:Y:S01]  /*6470*/  HMMA.16816.F32.BF16 R156, R36.reuse, R62, RZ ;  /* 0x0000003e249c723c */ /* 0x040fe200000418ff */
[----:B------:R3:W-:Y:S07]  /*6480*/  MUFU.TANH R232, R32 ;  /* 0x0000002000e87308 */ /* 0x0007ee0000002400 */
[----:B------:R-:W-:Y:S01]  /*6490*/  HMMA.16816.F32.BF16 R76, R36, R42, RZ ;  /* 0x0000002a244c723c */ /* 0x000fe200000418ff */
[----:B-1----:R-:W-:-:S04]  /*64a0*/  FMUL.FTZ R40, R168, c[0x0][0x2ec] ;  /* 0x0000bb00a8287a20 */ /* 0x002fc80000410000 */
[----:B------:R1:W-:Y:S02]  /*64b0*/  MUFU.TANH R233, R40 ;  /* 0x0000002800e97308 */ /* 0x0003e40000002400 */
[----:B------:R-:W-:Y:S01]  /*64c0*/  FMUL.FTZ R43, R150, c[0x0][0x2ec] ;  /* 0x0000bb00962b7a20 */ /* 0x000fe20000410000 */
[----:B--2---:R-:W-:Y:S01]  /*64d0*/  HMMA.16816.F32.BF16 R48, R20, R24, R72 ;  /* 0x000000181430723c */ /* 0x004fe20000041848 */
[----:B------:R-:W-:Y:S01]  /*64e0*/  IADD3 R42, R0, 0x10, RZ ;  /* 0x00000010002a7810 */ /* 0x000fe20007ffe0ff */
[----:B---3--:R-:W-:-:S04]  /*64f0*/  FMUL.FTZ R32, R171, c[0x0][0x2ec] ;  /* 0x0000bb00ab207a20 */ /* 0x008fc80000410000 */
[----:B------:R2:W-:Y:S02]  /*6500*/  MUFU.TANH R173, R32 ;  /* 0x0000002000ad7308 */ /* 0x0005e40000002400 */
[----:B------:R-:W-:Y:S01]  /*6510*/  HMMA.16816.F32.BF16 R60, R36, R64, RZ ;  /* 0x00000040243c723c */ /* 0x000fe200000418ff */
[----:B-1----:R-:W-:-:S05]  /*6520*/  FMUL.FTZ R40, R145, c[0x0][0x2ec] ;  /* 0x0000bb0091287a20 */ /* 0x002fca0000410000 */
[----:B------:R-:W-:Y:S02]  /*6530*/  I2F R75, R41 ;  /* 0x00000029004b7306 */ /* 0x000fe40000201400 */
[----:B------:R-:W-:Y:S01]  /*6540*/  HMMA.16816.F32.BF16 R160, R36, R66, RZ ;  /* 0x0000004224a0723c */ /* 0x000fe200000418ff */
[C---:B------:R-:W-:Y:S02]  /*6550*/  IADD3 R64, R0.reuse, 0x19, RZ ;  /* 0x0000001900407810 */ /* 0x040fe40007ffe0ff */
[----:B------:R-:W-:Y:S01]  /*6560*/  IADD3 R65, R0, 0x21, RZ ;  /* 0x0000002100417810 */ /* 0x000fe20007ffe0ff */
[----:B--2---:R-:W-:Y:S02]  /*6570*/  FMUL.FTZ R32, R144, c[0x0][0x2ec] ;  /* 0x0000bb0090207a20 */ /* 0x004fe40000410000 */
[----:B------:R1:W-:Y:S01]  /*6580*/  MUFU.TANH R224, R40 ;  /* 0x0000002800e07308 */ /* 0x0003e20000002400 */
[----:B------:R-:W-:Y:S01]  /*6590*/  FMUL.FTZ R36, R148, c[0x0][0x2ec] ;  /* 0x0000bb0094247a20 */ /* 0x000fe20000410000 */
[----:B------:R-:W-:Y:S01]  /*65a0*/  HMMA.16816.F32.BF16 R44, R28, R46, R76 ;  /* 0x0000002e1c2c723c */ /* 0x000fe2000004184c */
[----:B------:R-:W-:-:S05]  /*65b0*/  IADD3 R66, R0, 0x11, RZ ;  /* 0x0000001100427810 */ /* 0x000fca0007ffe0ff */
[----:B------:R2:W-:Y:S02]  /*65c0*/  MUFU.TANH R222, R32 ;  /* 0x0000002000de7308 */ /* 0x0005e40000002400 */
[C---:B------:R-:W-:Y:S06]  /*65d0*/  HMMA.16816.F32.BF16 R152, R28.reuse, R56, R152 ;  /* 0x000000381c98723c */ /* 0x040fec0000041898 */
[----:B------:R3:W-:Y:S01]  /*65e0*/  MUFU.TANH R174, R36 ;  /* 0x0000002400ae7308 */ /* 0x0007e20000002400 */
[----:B-1----:R-:W-:Y:S01]  /*65f0*/  FMUL.FTZ R40, R146, c[0x0][0x2ec] ;  /* 0x0000bb0092287a20 */ /* 0x002fe20000410000 */
[----:B------:R-:W-:Y:S01]  /*6600*/  HMMA.16816.F32.BF16 R76, R28, R58, R156 ;  /* 0x0000003a1c4c723c */ /* 0x000fe2000004189c */
[----:B------:R-:W-:Y:S01]  /*6610*/  IADD3 R56, R0, 0x18, RZ ;  /* 0x0000001800387810 */ /* 0x000fe20007ffe0ff */
[----:B--2---:R-:W1:Y:S04]  /*6620*/  LDSM.16.M88.4 R32, [R193+0x800] ;  /* 0x00080000c120783b */ /* 0x004e680000000200 */
[----:B------:R2:W-:Y:S02]  /*6630*/  MUFU.TANH R170, R40 ;  /* 0x0000002800aa7308 */ /* 0x0005e40000002400 */
[----:B------:R-:W-:Y:S01]  /*6640*/  HMMA.16816.F32.BF16 R44, R20, R26, R44 ;  /* 0x0000001a142c723c */ /* 0x000fe2000004182c */
[----:B---3--:R-:W-:-:S05]  /*6650*/  FMUL.FTZ R36, R149, c[0x0][0x2ec] ;  /* 0x0000bb0095247a20 */ /* 0x008fca0000410000 */
[----:B------:R3:W-:Y:S02]  /*6660*/  MUFU.TANH R167, R43 ;  /* 0x0000002b00a77308 */ /* 0x0007e40000002400 */
[----:B------:R-:W-:Y:S06]  /*6670*/  HMMA.16816.F32.BF16 R160, R28, R54, R160 ;  /* 0x000000361ca0723c */ /* 0x000fec00000418a0 */
[----:B------:R4:W-:Y:S01]  /*6680*/  MUFU.TANH R221, R36 ;  /* 0x0000002400dd7308 */ /* 0x0009e20000002400 */
[----:B--2---:R-:W-:-:S07]  /*6690*/  FMUL.FTZ R40, R147, c[0x0][0x2ec] ;  /* 0x0000bb0093287a20 */ /* 0x004fce0000410000 */
[----:B------:R2:W-:Y:S01]  /*66a0*/  MUFU.TANH R223, R40 ;  /* 0x0000002800df7308 */ /* 0x0005e20000002400 */
[C---:B---3--:R-:W-:Y:S01]  /*66b0*/  IADD3 R43, R0.reuse, 0x20, RZ ;  /* 0x00000020002b7810 */ /* 0x048fe20007ffe0ff */
[----:B----4-:R-:W-:Y:S06]  /*66c0*/  HMMA.16816.F32.BF16 R36, R16, R24, R180 ;  /* 0x000000181024723c */ /* 0x010fec00000418b4 */
[----:B------:R-:W-:Y:S01]  /*66d0*/  I2F R67, R42 ;  /* 0x0000002a00437306 */ /* 0x000fe20000201400 */
[----:B------:R-:W-:Y:S01]  /*66e0*/  FMUL.FTZ R24, R151, c[0x0][0x2ec] ;  /* 0x0000bb0097187a20 */ /* 0x000fe20000410000 */
[----:B-1----:R-:W-:Y:S01]  /*66f0*/  HMMA.16816.F32.BF16 R48, R12, R32, R48 ;  /* 0x000000200c30723c */ /* 0x002fe20000041830 */
[----:B--2---:R-:W-:-:S05]  /*6700*/  IADD3 R40, R0, 0x9, RZ ;  /* 0x0000000900287810 */ /* 0x004fca0007ffe0ff */
[----:B------:R-:W-:Y:S02]  /*6710*/  I2F R74, R66 ;  /* 0x00000042004a7306 */ /* 0x000fe40000201400 */
[----:B------:R-:W-:Y:S06]  /*6720*/  HMMA.16816.F32.BF16 R148, R28, R52, R60 ;  /* 0x000000341c94723c */ /* 0x000fec000004183c */
[----:B------:R1:W-:Y:S02]  /*6730*/  MUFU.TANH R169, R24 ;  /* 0x0000001800a97308 */ /* 0x0003e40000002400 */
[----:B------:R-:W-:Y:S01]  /*6740*/  HMMA.16816.F32.BF16 R60, R4, R32, R36 ;  /* 0x00000020043c723c */ /* 0x000fe20000041824 */
[----:B------:R-:W2:Y:S05]  /*6750*/  LDSM.16.M88.4 R36, [R195+0x1000] ;  /* 0x00100000c324783b */ /* 0x000eaa0000000200 */
[----:B------:R-:W3:Y:S02]  /*6760*/  I2F R144, R40 ;  /* 0x0000002800907306 */ /* 0x000ee40000201400 */
[----:B------:R-:W-:Y:S01]  /*6770*/  HMMA.16816.F32.BF16 R44, R12, R34, R44 ;  /* 0x000000220c2c723c */ /* 0x000fe2000004182c */
[----:B-1----:R-:W-:-:S05]  /*6780*/  FMUL.FTZ R24, R48, c[0x0][0x2ec] ;  /* 0x0000bb0030187a20 */ /* 0x002fca0000410000 */
[----:B------:R-:W-:Y:S08]  /*6790*/  I2F R145, R56 ;  /* 0x0000003800917306 */ /* 0x000ff00000201400 */
[----:B------:R1:W-:Y:S02]  /*67a0*/  MUFU.TANH R171, R24 ;  /* 0x0000001800ab7308 */ /* 0x0003e40000002400 */
[----:B------:R-:W-:-:S06]  /*67b0*/  FMUL.FTZ R28, R61, c[0x0][0x2ec] ;  /* 0x0000bb003d1c7a20 */ /* 0x000fcc0000410000 */
[----:B------:R-:W-:Y:S02]  /*67c0*/  I2F R72, R64 ;  /* 0x0000004000487306 */ /* 0x000fe40000201400 */
[----:B------:R-:W-:Y:S02]  /*67d0*/  FMUL.FTZ R44, R44, c[0x0][0x2ec] ;  /* 0x0000bb002c2c7a20 */ /* 0x000fe40000410000 */
[----:B------:R-:W-:-:S04]  /*67e0*/  FMUL.FTZ R45, R45, c[0x0][0x2ec] ;  /* 0x0000bb002d2d7a20 */ /* 0x000fc80000410000 */
[----:B------:R4:W-:Y:S01]  /*67f0*/  MUFU.TANH R181, R28 ;  /* 0x0000001c00b57308 */ /* 0x0009e20000002400 */
[----:B-1----:R-:W-:Y:S02]  /*6800*/  FMUL.FTZ R24, R49, c[0x0][0x2ec] ;  /* 0x0000bb0031187a20 */ /* 0x002fe40000410000 */
[----:B------:R-:W-:Y:S02]  /*6810*/  FMUL.FTZ R46, R46, c[0x0][0x2ec] ;  /* 0x0000bb002e2e7a20 */ /* 0x000fe40000410000 */
[----:B------:R-:W-:Y:S01]  /*6820*/  FMUL.FTZ R47, R47, c[0x0][0x2ec] ;  /* 0x0000bb002f2f7a20 */ /* 0x000fe20000410000 */
[----:B--2---:R-:W-:Y:S02]  /*6830*/  HMMA.16816.F32.BF16 R52, R16, R38, R208 ;  /* 0x000000261034723c */ /* 0x004fe400000418d0 */
[----:B------:R1:W-:Y:S01]  /*6840*/  MUFU.TANH R183, R24 ;  /* 0x0000001800b77308 */ /* 0x0003e20000002400 */
[----:B----4-:R-:W-:-:S07]  /*6850*/  FMUL.FTZ R28, R62, c[0x0][0x2ec] ;  /* 0x0000bb003e1c7a20 */ /* 0x010fce0000410000 */
[----:B------:R-:W-:Y:S01]  /*6860*/  MUFU.TANH R159, R44 ;  /* 0x0000002c009f7308 */ /* 0x000fe20000002400 */
[----:B-1----:R-:W-:-:S07]  /*6870*/  FMUL.FTZ R24, R50, c[0x0][0x2ec] ;  /* 0x0000bb0032187a20 */ /* 0x002fce0000410000 */
[----:B------:R1:W-:Y:S08]  /*6880*/  MUFU.TANH R57, R28 ;  /* 0x0000001c00397308 */ /* 0x0003f00000002400 */
[----:B------:R2:W4:Y:S01]  /*6890*/  MUFU.TANH R164, R24 ;  /* 0x0000001800a47308 */ /* 0x0005220000002400 */
[----:B-1----:R-:W-:Y:S07]  /*68a0*/  HMMA.16816.F32.BF16 R28, R20, R36, R152 ;  /* 0x00000024141c723c */ /* 0x002fee0000041898 */
[----:B------:R-:W-:Y:S01]  /*68b0*/  MUFU.TANH R220, R45 ;  /* 0x0000002d00dc7308 */ /* 0x000fe20000002400 */
[----:B--2---:R-:W-:-:S07]  /*68c0*/  FMUL.FTZ R24, R51, c[0x0][0x2ec] ;  /* 0x0000bb0033187a20 */ /* 0x004fce0000410000 */
[----:B------:R-:W-:Y:S01]  /*68d0*/  MUFU.TANH R168, R46 ;  /* 0x0000002e00a87308 */ /* 0x000fe20000002400 */
[----:B------:R-:W-:Y:S07]  /*68e0*/  HMMA.16816.F32.BF16 R48, R16, R26, R184 ;  /* 0x0000001a1030723c */ /* 0x000fee00000418b8 */
[----:B------:R1:W-:Y:S08]  /*68f0*/  MUFU.TANH R166, R24 ;  /* 0x0000001800a67308 */ /* 0x0003f00000002400 */
[----:B------:R-:W-:Y:S01]  /*6900*/  MUFU.TANH R202, R47 ;  /* 0x0000002f00ca7308 */ /* 0x000fe20000002400 */
[----:B-1----:R-:W-:-:S08]  /*6910*/  FMUL.FTZ R24, R60, c[0x0][0x2ec] ;  /* 0x0000bb003c187a20 */ /* 0x002fd00000410000 */
[----:B------:R-:W-:Y:S01]  /*6920*/  HMMA.16816.F32.BF16 R32, R4, R34, R48 ;  /* 0x000000220420723c */ /* 0x000fe20000041830 */
[----:B------:R-:W-:Y:S06]  /*6930*/  I2F R71, R43 ;  /* 0x0000002b00477306 */ /* 0x000fec0000201400 */
[----:B------:R-:W-:Y:S02]  /*6940*/  FMUL.FTZ R48, R63, c[0x0][0x2ec] ;  /* 0x0000bb003f307a20 */ /* 0x000fe40000410000 */
[----:B------:R1:W2:Y:S08]  /*6950*/  MUFU.TANH R158, R24 ;  /* 0x00000018009e7308 */ /* 0x0002b00000002400 */
[----:B------:R5:W2:Y:S07]  /*6960*/  MUFU.TANH R59, R48 ;  /* 0x00000030003b7308 */ /* 0x000aae0000002400 */
[----:B------:R-:W-:Y:S01]  /*6970*/  FMUL.FTZ R33, R33, c[0x0][0x2ec] ;  /* 0x0000bb0021217a20 */ /* 0x000fe20000410000 */
[----:B-1----:R-:W5:Y:S01]  /*6980*/  LDSM.16.M88.4 R24, [R193+0x1000] ;  /* 0x00100000c118783b */ /* 0x002f620000000200 */
[----:B------:R-:W-:Y:S01]  /*6990*/  FMUL.FTZ R34, R34, c[0x0][0x2ec] ;  /* 0x0000bb0022227a20 */ /* 0x000fe20000410000 */
[----:B------:R-:W-:Y:S01]  /*69a0*/  I2F R73, R65 ;  /* 0x0000004100497306 */ /* 0x000fe20000201400 */
[----:B------:R-:W-:-:S07]  /*69b0*/  FMUL.FTZ R35, R35, c[0x0][0x2ec] ;  /* 0x0000bb0023237a20 */ /* 0x000fce0000410000 */
[----:B------:R-:W-:Y:S08]  /*69c0*/  MUFU.TANH R184, R33 ;  /* 0x0000002100b87308 */ /* 0x000ff00000002400 */
[----:B------:R-:W-:Y:S08]  /*69d0*/  MUFU.TANH R175, R34 ;  /* 0x0000002200af7308 */ /* 0x000ff00000002400 */
[----:B------:R1:W-:Y:S01]  /*69e0*/  MUFU.TANH R186, R35 ;  /* 0x0000002300ba7308 */ /* 0x0003e20000002400 */
[----:B-----5:R-:W-:Y:S07]  /*69f0*/  HMMA.16816.F32.BF16 R48, R12, R24, R28 ;  /* 0x000000180c30723c */ /* 0x020fee000004181c */
[----:B------:R-:W-:Y:S01]  /*6a00*/  FMUL.FTZ R28, R32, c[0x0][0x2ec] ;  /* 0x0000bb00201c7a20 */ /* 0x000fe20000410000 */
[----:B------:R-:W-:Y:S01]  /*6a10*/  HMMA.16816.F32.BF16 R52, R4, R26, R52 ;  /* 0x0000001a0434723c */ /* 0x000fe20000041834 */
[----:B-1----:R-:W1:Y:S02]  /*6a20*/  LDSM.16.M88.4 R32, [R195+0x1800] ;  /* 0x00180000c320783b */ /* 0x002e640000000200 */
[----:B------:R5:W1:Y:S05]  /*6a30*/  MUFU.TANH R58, R28 ;  /* 0x0000001c003a7308 */ /* 0x000a6a0000002400 */
[----:B-----5:R-:W-:Y:S08]  /*6a40*/  HMMA.16816.F32.BF16 R28, R16, R36, R204 ;  /* 0x00000024101c723c */ /* 0x020ff000000418cc */
[----:B------:R-:W-:Y:S01]  /*6a50*/  FMUL.FTZ R36, R48, c[0x0][0x2ec] ;  /* 0x0000bb0030247a20 */ /* 0x000fe20000410000 */
[----:B------:R-:W-:-:S03]  /*6a60*/  IADD3 R37, R0, 0x28, RZ ;  /* 0x0000002800257810 */ /* 0x000fc60007ffe0ff */
[----:B------:R5:W-:Y:S08]  /*6a70*/  MUFU.TANH R180, R36 ;  /* 0x0000002400b47308 */ /* 0x000bf00000002400 */
[----:B------:R-:W-:Y:S04]  /*6a80*/  I2F R61, R37 ;  /* 0x00000025003d7306 */ /* 0x000fe80000201400 */
[----:B------:R-:W-:Y:S01]  /*6a90*/  HMMA.16816.F32.BF16 R44, R4, R24, R28 ;  /* 0x00000018042c723c */ /* 0x000fe2000004181c */
[----:B-----5:R-:W-:-:S06]  /*6aa0*/  IADD3 R36, R0, 0x29, RZ ;  /* 0x0000002900247810 */ /* 0x020fcc0007ffe0ff */
[----:B------:R-:W-:Y:S01]  /*6ab0*/  FMUL.FTZ R24, R49, c[0x0][0x2ec] ;  /* 0x0000bb0031187a20 */ /* 0x000fe20000410000 */
[C---:B------:R-:W-:Y:S01]  /*6ac0*/  HMMA.16816.F32.BF16 R28, R20.reuse, R38, R76 ;  /* 0x00000026141c723c */ /* 0x040fe2000004184c */
[----:B------:R-:W-:Y:S06]  /*6ad0*/  I2F R60, R36 ;  /* 0x00000024003c7306 */ /* 0x000fec0000201400 */
[-C--:B---3--:R-:W-:Y:S01]  /*6ae0*/  FFMA.FTZ R38, R144, R68.reuse, R221 ;  /* 0x0000004490267223 */ /* 0x088fe200000100dd */
[----:B-1----:R-:W-:Y:S01]  /*6af0*/  HMMA.16816.F32.BF16 R76, R20, R32, R148 ;  /* 0x00000020144c723c */ /* 0x002fe20000041894 */
[----:B------:R1:W-:Y:S01]  /*6b00*/  MUFU.TANH R203, R24 ;  /* 0x0000001800cb7308 */ /* 0x0003e20000002400 */
[----:B----4-:R-:W-:-:S06]  /*6b10*/  FFMA.FTZ R39, R67, R68, R164 ;  /* 0x0000004443277223 */ /* 0x010fcc00000100a4 */
[----:B------:R-:W-:Y:S01]  /*6b20*/  FMUL.FTZ R25, R46, c[0x0][0x2ec] ;  /* 0x0000bb002e197a20 */ /* 0x000fe20000410000 */
[----:B------:R-:W-:Y:S03]  /*6b30*/  HMMA.16816.F32.BF16 R148, R16, R32, R212 ;  /* 0x000000201094723c */ /* 0x000fe600000418d4 */
[----:B------:R3:W-:Y:S04]  /*6b40*/  MUFU.TANH R165, R25 ;  /* 0x0000001900a57308 */ /* 0x0007e80000002400 */
[----:B--2---:R-:W-:Y:S01]  /*6b50*/  FFMA.FTZ R33, R67, R68, R158 ;  /* 0x0000004443217223 */ /* 0x004fe2000001009e */
[----:B------:R-:W-:Y:S01]  /*6b60*/  IADD3 R32, R0, 0x31, RZ ;  /* 0x0000003100207810 */ /* 0x000fe20007ffe0ff */
[----:B-1----:R-:W-:-:S04]  /*6b70*/  FMUL.FTZ R24, R50, c[0x0][0x2ec] ;  /* 0x0000bb0032187a20 */ /* 0x002fc80000410000 */
[----:B------:R1:W2:Y:S01]  /*6b80*/  MUFU.TANH R179, R24 ;  /* 0x0000001800b37308 */ /* 0x0002a20000002400 */
[----:B---3--:R-:W-:-:S05]  /*6b90*/  FFMA.FTZ R25, R177, R68, R226 ;  /* 0x00000044b1197223 */ /* 0x008fca00000100e2 */
[----:B------:R-:W-:Y:S01]  /*6ba0*/  FSEL R156, R25, -INF , !P3 ;  /* 0xff800000199c7808 */ /* 0x000fe20005800000 */
[----:B------:R-:W-:Y:S01]  /*6bb0*/  FMUL.FTZ R25, R47, c[0x0][0x2ec] ;  /* 0x0000bb002f197a20 */ /* 0x000fe20000410000 */
[----:B------:R-:W-:Y:S01]  /*6bc0*/  ISETP.GE.AND P3, PT, R41, R10, PT ;  /* 0x0000000a2900720c */ /* 0x000fe20003f66270 */
[----:B-1----:R-:W-:Y:S02]  /*6bd0*/  FMUL.FTZ R24, R51, c[0x0][0x2ec] ;  /* 0x0000bb0033187a20 */ /* 0x002fe40000410000 */
[----:B------:R-:W-:Y:S02]  /*6be0*/  HMMA.16816.F32.BF16 R48, R12, R26, R28 ;  /* 0x0000001a0c30723c */ /* 0x000fe4000004181c */
[----:B------:R1:W3:Y:S05]  /*6bf0*/  MUFU.TANH R187, R24 ;  /* 0x0000001800bb7308 */ /* 0x0002ea0000002400 */
[----:B------:R-:W-:-:S02]  /*6c00*/  FFMA.FTZ R28, R177, R68, R173 ;  /* 0x00000044b11c7223 */ /* 0x000fc400000100ad */
[----:B------:R-:W-:Y:S01]  /*6c10*/  FFMA.FTZ R26, R144, R68, R224 ;  /* 0x00000044901a7223 */ /* 0x000fe200000100e0 */
[----:B------:R4:W5:Y:S02]  /*6c20*/  MUFU.TANH R173, R25 ;  /* 0x0000001900ad7308 */ /* 0x0009640000002400 */
[----:B------:R-:W-:Y:S02]  /*6c30*/  FSEL R147, R28, -INF , !P5 ;  /* 0xff8000001c937808 */ /* 0x000fe40006800000 */
[----:B------:R-:W-:Y:S01]  /*6c40*/  ISETP.GE.AND P5, PT, R40, R9, PT ;  /* 0x000000092800720c */ /* 0x000fe20003fa6270 */
[----:B-1----:R-:W-:Y:S01]  /*6c50*/  FMUL.FTZ R24, R44, c[0x0][0x2ec] ;  /* 0x0000bb002c187a20 */ /* 0x002fe20000410000 */
[----:B------:R-:W-:-:S03]  /*6c60*/  IADD3 R44, R0, 0x30, RZ ;  /* 0x00000030002c7810 */ /* 0x000fc60007ffe0ff */
[----:B------:R1:W1:Y:S05]  /*6c70*/  MUFU.TANH R172, R24 ;  /* 0x0000001800ac7308 */ /* 0x00026a0000002400 */
[----:B------:R-:W-:Y:S02]  /*6c80*/  FMUL.FTZ R28, R48, c[0x0][0x2ec] ;  /* 0x0000bb00301c7a20 */ /* 0x000fe40000410000 */
[----:B------:R-:W-:Y:S02]  /*6c90*/  FMUL.FTZ R27, R49, c[0x0][0x2ec] ;  /* 0x0000bb00311b7a20 */ /* 0x000fe40000410000 */
[----:B----4-:R-:W-:Y:S01]  /*6ca0*/  FFMA.FTZ R25, R75, R68, R222 ;  /* 0x000000444b197223 */ /* 0x010fe200000100de */
[----:B------:R-:W-:Y:S04]  /*6cb0*/  I2F R62, R44 ;  /* 0x0000002c003e7306 */ /* 0x000fe80000201400 */
[----:B------:R-:W-:-:S02]  /*6cc0*/  FSEL R153, R25, -INF , !P4 ;  /* 0xff80000019997808 */ /* 0x000fc40006000000 */
[----:B------:R-:W-:Y:S02]  /*6cd0*/  ISETP.GE.AND P4, PT, R40, R11, PT ;  /* 0x0000000b2800720c */ /* 0x000fe40003f86270 */
[----:B------:R-:W-:Y:S01]  /*6ce0*/  IADD3 R25, R0, 0x38, RZ ;  /* 0x0000003800197810 */ /* 0x000fe20007ffe0ff */
[----:B-1----:R-:W-:Y:S01]  /*6cf0*/  FMUL.FTZ R24, R45, c[0x0][0x2ec] ;  /* 0x0000bb002d187a20 */ /* 0x002fe20000410000 */
[----:B------:R-:W-:Y:S01]  /*6d00*/  FSEL R46, R38, -INF , !P4 ;  /* 0xff800000262e7808 */ /* 0x000fe20006000000 */
[----:B------:R-:W-:Y:S01]  /*6d10*/  I2F R45, R32 ;  /* 0x00000020002d7306 */ /* 0x000fe20000201400 */
[----:B------:R-:W-:-:S07]  /*6d20*/  ISETP.GE.AND P4, PT, R0, R8, PT ;  /* 0x000000080000720c */ /* 0x000fce0003f86270 */
[----:B------:R1:W-:Y:S02]  /*6d30*/  MUFU.TANH R182, R24 ;  /* 0x0000001800b67308 */ /* 0x0003e40000002400 */
[----:B-1----:R-:W-:-:S05]  /*6d40*/  FFMA.FTZ R24, R177, R68, R227 ;  /* 0x00000044b1187223 */ /* 0x002fca00000100e3 */
[----:B------:R-:W-:Y:S01]  /*6d50*/  FSEL R154, R24, -INF , !P1 ;  /* 0xff800000189a7808 */ /* 0x000fe20004800000 */
[-C--:B------:R-:W-:Y:S01]  /*6d60*/  FFMA.FTZ R24, R177, R68.reuse, R225 ;  /* 0x00000044b1187223 */ /* 0x080fe200000100e1 */
[----:B------:R-:W-:Y:S01]  /*6d70*/  ISETP.GE.AND P1, PT, R41, R11, PT ;  /* 0x0000000b2900720c */ /* 0x000fe20003f26270 */
[----:B------:R-:W-:-:S03]  /*6d80*/  FFMA.FTZ R41, R67, R68, R57 ;  /* 0x0000004443297223 */ /* 0x000fc60000010039 */
[----:B------:R-:W-:Y:S01]  /*6d90*/  FSEL R146, R24, -INF , !P6 ;  /* 0xff80000018927808 */ /* 0x000fe20007000000 */
[C---:B------:R-:W-:Y:S01]  /*6da0*/  FFMA.FTZ R24, R75.reuse, R68, R170 ;  /* 0x000000444b187223 */ /* 0x040fe200000100aa */
[----:B------:R-:W-:Y:S01]  /*6db0*/  ISETP.GE.AND P6, PT, R40, R8, PT ;  /* 0x000000082800720c */ /* 0x000fe20003fc6270 */
[----:B------:R1:W-:Y:S03]  /*6dc0*/  MUFU.TANH R170, R28 ;  /* 0x0000001c00aa7308 */ /* 0x0003e60000002400 */
[----:B------:R-:W-:Y:S01]  /*6dd0*/  FSEL R157, R24, -INF , !P2 ;  /* 0xff800000189d7808 */ /* 0x000fe20005000000 */
[----:B------:R-:W-:Y:S01]  /*6de0*/  FFMA.FTZ R24, R75, R68, R167 ;  /* 0x000000444b187223 */ /* 0x000fe200000100a7 */
[----:B------:R-:W-:Y:S01]  /*6df0*/  ISETP.GE.AND P2, PT, R40, R10, PT ;  /* 0x0000000a2800720c */ /* 0x000fe20003f46270 */
[----:B------:R-:W-:Y:S01]  /*6e00*/  FFMA.FTZ R40, R67, R68, R171 ;  /* 0x0000004443287223 */ /* 0x000fe200000100ab */
[----:B------:R-:W-:-:S02]  /*6e10*/  FSEL R152, R26, -INF , !P6 ;  /* 0xff8000001a987808 */ /* 0x000fc40007000000 */
[----:B------:R-:W-:Y:S01]  /*6e20*/  ISETP.GE.AND P6, PT, R42, R11, PT ;  /* 0x0000000b2a00720c */ /* 0x000fe20003fc6270 */
[----:B------:R-:W-:Y:S03]  /*6e30*/  I2F R26, R25 ;  /* 0x00000019001a7306 */ /* 0x000fe60000201400 */
[----:B------:R-:W-:Y:S01]  /*6e40*/  FSEL R158, R33, -INF , !P6 ;  /* 0xff800000219e7808 */ /* 0x000fe20007000000 */
[----:B------:R-:W-:Y:S01]  /*6e50*/  FFMA.FTZ R33, R74, R68, R166 ;  /* 0x000000444a217223 */ /* 0x000fe200000100a6 */
[----:B------:R-:W-:Y:S01]  /*6e60*/  ISETP.GE.AND P6, PT, R66, R8, PT ;  /* 0x000000084200720c */ /* 0x000fe20003fc6270 */
[----:B-1----:R-:W-:Y:S01]  /*6e70*/  FFMA.FTZ R28, R75, R68, R174 ;  /* 0x000000444b1c7223 */ /* 0x002fe200000100ae */
[----:B------:R-:W-:Y:S01]  /*6e80*/  FSEL R75, R24, -INF , !P3 ;  /* 0xff800000184b7808 */ /* 0x000fe20005800000 */
[----:B------:R1:W-:Y:S01]  /*6e90*/  MUFU.TANH R174, R27 ;  /* 0x0000001b00ae7308 */ /* 0x0003e20000002400 */
[----:B------:R-:W-:Y:S01]  /*6ea0*/  ISETP.GE.AND P3, PT, R42, R9, PT ;  /* 0x000000092a00720c */ /* 0x000fe20003f66270 */
[----:B------:R-:W-:Y:S01]  /*6eb0*/  FMUL.FTZ R24, R50, c[0x0][0x2ec] ;  /* 0x0000bb0032187a20 */ /* 0x000fe20000410000 */
[----:B------:R-:W-:-:S02]  /*6ec0*/  FSEL R63, R28, -INF , !P1 ;  /* 0xff8000001c3f7808 */ /* 0x000fc40004800000 */
[----:B------:R-:W4:Y:S01]  /*6ed0*/  LDSM.16.M88.4 R28, [R193+0x1800] ;  /* 0x00180000c11c783b */ /* 0x000f220000000200 */
[----:B------:R-:W-:Y:S01]  /*6ee0*/  ISETP.GE.AND P1, PT, R42, R8, PT ;  /* 0x000000082a00720c */ /* 0x000fe20003f26270 */
[----:B------:R-:W-:-:S04]  /*6ef0*/  DEPBAR.LE SB0, 0x0 ;  /* 0x000080000000791a */ /* 0x000fc80000000000 */
[----:B------:R2:W2:Y:S01]  /*6f00*/  MUFU.TANH R167, R24 ;  /* 0x0000001800a77308 */ /* 0x0004a20000002400 */
[----:B------:R-:W-:Y:S01]  /*6f10*/  FSEL R185, R39, -INF , !P3 ;  /* 0xff80000027b97808 */ /* 0x000fe20005800000 */
[----:B------:R-:W-:Y:S01]  /*6f20*/  BAR.SYNC.DEFER_BLOCKING 0x0 ;  /* 0x0000000000007b1d */ /* 0x000fe20000010000 */
[----:B------:R-:W-:Y:S01]  /*6f30*/  ISETP.GE.AND P3, PT, R0, R10, PT ;  /* 0x0000000a0000720c */ /* 0x000fe20003f66270 */
[----:B-1----:R-:W-:-:S05]  /*6f40*/  FFMA.FTZ R27, R144, R68, R223 ;  /* 0x00000044901b7223 */ /* 0x002fca00000100df */
[----:B------:R-:W-:Y:S01]  /*6f50*/  FSEL R155, R27, -INF , !P5 ;  /* 0xff8000001b9b7808 */ /* 0x000fe20006800000 */
[----:B------:R-:W-:Y:S01]  /*6f60*/  FFMA.FTZ R27, R144, R68, R169 ;  /* 0x00000044901b7223 */ /* 0x000fe200000100a9 */
[----:B------:R-:W-:Y:S01]  /*6f70*/  ISETP.GE.AND P5, PT, R42, R10, PT ;  /* 0x0000000a2a00720c */ /* 0x000fe20003fa6270 */
[----:B------:R-:W-:Y:S01]  /*6f80*/  FMUL.FTZ R42, R51, c[0x0][0x2ec] ;  /* 0x0000bb00332a7a20 */ /* 0x000fe20000410000 */
[----:B------:R-:W-:Y:S02]  /*6f90*/  FSEL R144, R40, -INF , !P1 ;  /* 0xff80000028907808 */ /* 0x000fe40004800000 */
[----:B------:R-:W-:Y:S01]  /*6fa0*/  FSEL R47, R27, -INF , !P2 ;  /* 0xff8000001b2f7808 */ /* 0x000fe20005000000 */
[----:B------:R-:W-:Y:S01]  /*6fb0*/  FMUL.FTZ R27, R52, c[0x0][0x2ec] ;  /* 0x0000bb00341b7a20 */ /* 0x000fe20000410000 */
[C---:B--2---:R-:W-:Y:S01]  /*6fc0*/  IADD3 R24, R0.reuse, 0x39, RZ ;  /* 0x0000003900187810 */ /* 0x044fe20007ffe0ff */
[----:B------:R-:W-:Y:S01]  /*6fd0*/  MUFU.TANH R169, R42 ;  /* 0x0000002a00a97308 */ /* 0x000fe20000002400 */
[----:B------:R-:W-:-:S02]  /*6fe0*/  ISETP.GE.AND P2, PT, R0, R9, PT ;  /* 0x000000090000720c */ /* 0x000fc40003f46270 */
[----:B------:R-:W-:Y:S01]  /*6ff0*/  ISETP.GE.AND P1, PT, R0, R11, PT ;  /* 0x0000000b0000720c */ /* 0x000fe20003f26270 */
[-C--:B------:R-:W-:Y:S01]  /*7000*/  FFMA.FTZ R0, R74, R68.reuse, R183 ;  /* 0x000000444a007223 */ /* 0x080fe200000100b7 */
[----:B------:R-:W-:Y:S02]  /*7010*/  FSEL R164, R41, -INF , !P5 ;  /* 0xff80000029a47808 */ /* 0x000fe40006800000 */
[----:B------:R-:W-:Y:S01]  /*7020*/  ISETP.GE.AND P5, PT, R66, R9, PT ;  /* 0x000000094200720c */ /* 0x000fe20003fa6270 */
[----:B------:R1:W-:Y:S01]  /*7030*/  MUFU.TANH R166, R27 ;  /* 0x0000001b00a67308 */ /* 0x0003e20000002400 */
[----:B------:R-:W-:Y:S01]  /*7040*/  FSEL R171, R0, -INF , !P6 ;  /* 0xff80000000ab7808 */ /* 0x000fe20007000000 */
[----:B------:R-:W-:Y:S01]  /*7050*/  FFMA.FTZ R0, R74, R68, R59 ;  /* 0x000000444a007223 */ /* 0x000fe2000001003b */
[C---:B------:R-:W-:Y:S02]  /*7060*/  ISETP.GE.AND P6, PT, R66.reuse, R11, PT ;  /* 0x0000000b4200720c */ /* 0x040fe40003fc6270 */
[----:B------:R-:W-:Y:S01]  /*7070*/  FSEL R183, R33, -INF , !P5 ;  /* 0xff80000021b77808 */ /* 0x000fe20006800000 */
[----:B------:R-:W-:Y:S01]  /*7080*/  FMUL.FTZ R33, R53, c[0x0][0x2ec] ;  /* 0x0000bb0035217a20 */ /* 0x000fe20000410000 */
[----:B------:R-:W-:Y:S01]  /*7090*/  ISETP.GE.AND P5, PT, R66, R10, PT ;  /* 0x0000000a4200720c */ /* 0x000fe20003fa6270 */
[----:B----4-:R-:W-:Y:S01]  /*70a0*/  HMMA.16816.F32.BF16 R48, R12, R28, R76 ;  /* 0x0000001c0c30723c */ /* 0x010fe2000004184c */
[----:B------:R-:W-:Y:S01]  /*70b0*/  I2F R38, R24 ;  /* 0x0000001800267306 */ /* 0x000fe20000201400 */
[----:B-1----:R-:W-:-:S07]  /*70c0*/  FFMA.FTZ R27, R74, R68, R181 ;  /* 0x000000444a1b7223 */ /* 0x002fce00000100b5 */
[----:B------:R1:W-:Y:S01]  /*70d0*/  MUFU.TANH R76, R33 ;  /* 0x00000021004c7308 */ /* 0x0003e20000002400 */
[----:B------:R-:W-:Y:S01]  /*70e0*/  FSEL R74, R27, -INF , !P6 ;  /* 0xff8000001b4a7808 */ /* 0x000fe20007000000 */
[CC--:B------:R-:W-:Y:S01]  /*70f0*/  FFMA.FTZ R27, R145.reuse, R68.reuse, R159 ;  /* 0x00000044911b7223 */ /* 0x0c0fe2000001009f */
[----:B------:R-:W-:Y:S01]  /*7100*/  FSEL R159, R0, -INF , !P5 ;  /* 0xff800000009f7808 */ /* 0x000fe20006800000 */
[----:B------:R-:W-:Y:S01]  /*7110*/  FFMA.FTZ R0, R145, R68, R168 ;  /* 0x0000004491007223 */ /* 0x000fe200000100a8 */
[C---:B------:R-:W-:Y:S02]  /*7120*/  ISETP.GE.AND P6, PT, R56.reuse, R8, PT ;  /* 0x000000083800720c */ /* 0x040fe40003fc6270 */
[----:B------:R-:W-:Y:S02]  /*7130*/  ISETP.GE.AND P5, PT, R56, R9, PT ;  /* 0x000000093800720c */ /* 0x000fe40003fa6270 */
[----:B------:R-:W-:Y:S01]  /*7140*/  FSEL R168, R27, -INF , !P6 ;  /* 0xff8000001ba87808 */ /* 0x000fe20007000000 */
[CC--:B------:R-:W-:Y:S01]  /*7150*/  FFMA.FTZ R27, R145.reuse, R68.reuse, R58 ;  /* 0x00000044911b7223 */ /* 0x0c0fe2000001003a */
[----:B------:R-:W-:Y:S01]  /*7160*/  FSEL R181, R0, -INF , !P5 ;  /* 0xff80000000b57808 */ /* 0x000fe20006800000 */
[----:B------:R-:W-:Y:S01]  /*7170*/  FFMA.FTZ R0, R145, R68, R175 ;  /* 0x0000004491007223 */ /* 0x000fe200000100af */
[----:B------:R-:W-:Y:S01]  /*7180*/  ISETP.GE.AND P6, PT, R56, R11, PT ;  /* 0x0000000b3800720c */ /* 0x000fe20003fc6270 */
[----:B-1----:R-:W-:Y:S01]  /*7190*/  FMUL.FTZ R33, R54, c[0x0][0x2ec] ;  /* 0x0000bb0036217a20 */ /* 0x002fe20000410000 */
[----:B------:R-:W-:Y:S01]  /*71a0*/  ISETP.GE.AND P5, PT, R56, R10, PT ;  /* 0x0000000a3800720c */ /* 0x000fe20003fa6270 */
[----:B------:R-:W-:Y:S01]  /*71b0*/  FMUL.FTZ R51, R51, c[0x0][0x2ec] ;  /* 0x0000bb0033337a20 */ /* 0x000fe20000410000 */
[----:B------:R-:W-:Y:S01]  /*71c0*/  HMMA.16816.F32.BF16 R56, R20, R34, R160 ;  /* 0x000000221438723c */ /* 0x000fe200000418a0 */
[----:B------:R-:W-:Y:S01]  /*71d0*/  FSEL R78, R27, -INF , !P6 ;  /* 0xff8000001b4e7808 */ /* 0x000fe20007000000 */
[----:B------:R-:W1:Y:S01]  /*71e0*/  MUFU.TANH R67, R33 ;  /* 0x0000002100437308 */ /* 0x000e620000002400 */
[----:B------:R-:W-:Y:S01]  /*71f0*/  FSEL R145, R0, -INF , !P5 ;  /* 0xff80000000917808 */ /* 0x000fe20006800000 */
[----:B------:R-:W-:Y:S01]  /*7200*/  FFMA.FTZ R0, R72, R68, R202 ;  /* 0x0000004448007223 */ /* 0x000fe200000100ca */
[----:B------:R-:W-:-:S02]  /*7210*/  ISETP.GE.AND P6, PT, R64, R8, PT ;  /* 0x000000084000720c */ /* 0x000fc40003fc6270 */
[----:B------:R-:W-:Y:S01]  /*7220*/  FMUL.FTZ R20, R55, c[0x0][0x2ec] ;  /* 0x0000bb0037147a20 */ /* 0x000fe20000410000 */
[----:B------:R-:W-:Y:S01]  /*7230*/  ISETP.GE.AND P5, PT, R64, R9, PT ;  /* 0x000000094000720c */ /* 0x000fe20003fa6270 */
[----:B------:R-:W-:Y:S01]  /*7240*/  HMMA.16816.F32.BF16 R52, R4, R28, R148 ;  /* 0x0000001c0434723c */ /* 0x000fe20000041894 */
[----:B------:R-:W-:Y:S01]  /*7250*/  FMUL.FTZ R21, R48, c[0x0][0x2ec] ;  /* 0x0000bb0030157a20 */ /* 0x000fe20000410000 */
[----:B------:R2:W4:Y:S01]  /*7260*/  MUFU.TANH R66, R20 ;  /* 0x0000001400427308 */ /* 0x0005220000002400 */
[----:B------:R-:W-:Y:S01]  /*7270*/  FSEL R175, R0, -INF , !P5 ;  /* 0xff80000000af7808 */ /* 0x000fe20006800000 */
[----:B------:R-:W-:Y:S01]  /*7280*/  FFMA.FTZ R0, R72, R68, R186 ;  /* 0x0000004448007223 */ /* 0x000fe200000100ba */
[----:B------:R-:W-:-:S04]  /*7290*/  ISETP.GE.AND P5, PT, R64, R10, PT ;  /* 0x0000000a4000720c */ /* 0x000fc80003fa6270 */
[----:B------:R-:W-:Y:S01]  /*72a0*/  FSEL R79, R0, -INF , !P5 ;  /* 0xff800000004f7808 */ /* 0x000fe20006800000 */
[-C--:B------:R-:W-:Y:S01]  /*72b0*/  FFMA.FTZ R0, R71, R68.reuse, R179 ;  /* 0x0000004447007223 */ /* 0x080fe200000100b3 */
[----:B------:R-:W-:Y:S01]  /*72c0*/  ISETP.GE.AND P5, PT, R43, R9, PT ;  /* 0x000000092b00720c */ /* 0x000fe20003fa6270 */
[----:B------:R1:W-:Y:S03]  /*72d0*/  MUFU.TANH R39, R21 ;  /* 0x0000001500277308 */ /* 0x0003e60000002400 */
[----:B------:R-:W-:Y:S01]  /*72e0*/  FSEL R209, R0, -INF , !P5 ;  /* 0xff80000000d17808 */ /* 0x000fe20006800000 */
[----:B------:R-:W-:Y:S01]  /*72f0*/  FFMA.FTZ R0, R71, R68, R165 ;  /* 0x0000004447007223 */ /* 0x000fe200000100a5 */
[----:B------:R-:W-:Y:S01]  /*7300*/  ISETP.GE.AND P5, PT, R43, R10, PT ;  /* 0x0000000a2b00720c */ /* 0x000fe20003fa6270 */
[-C--:B--2---:R-:W-:Y:S02]  /*7310*/  FFMA.FTZ R20, R72, R68.reuse, R220 ;  /* 0x0000004448147223 */ /* 0x084fe400000100dc */
[----:B------:R-:W-:Y:S01]  /*7320*/  MUFU.TANH R51, R51 ;  /* 0x0000003300337308 */ /* 0x000fe20000002400 */
[----:B------:R-:W-:Y:S01]  /*7330*/  FSEL R179, R0, -INF , !P5 ;  /* 0xff80000000b37808 */ /* 0x000fe20006800000 */
[-C--:B---3--:R-:W-:Y:S01]  /*7340*/  FFMA.FTZ R0, R73, R68.reuse, R187 ;  /* 0x0000004449007223 */ /* 0x088fe200000100bb */
[----:B------:R-:W-:Y:S01]  /*7350*/  FSEL R162, R20, -INF , !P6 ;  /* 0xff80000014a27808 */ /* 0x000fe20007000000 */
[-C--:B------:R-:W-:Y:S01]  /*7360*/  FFMA.FTZ R20, R72, R68.reuse, R184 ;  /* 0x0000004448147223 */ /* 0x080fe200000100b8 */
[----:B------:R-:W-:Y:S01]  /*7370*/  ISETP.GE.AND P6, PT, R64, R11, PT ;  /* 0x0000000b4000720c */ /* 0x000fe20003fc6270 */
[----:B------:R-:W-:Y:S01]  /*7380*/  FMUL.FTZ R52, R52, c[0x0][0x2ec] ;  /* 0x0000bb0034347a20 */ /* 0x000fe20000410000 */
[----:B------:R-:W-:Y:S01]  /*7390*/  ISETP.GE.AND P5, PT, R65, R9, PT ;  /* 0x000000094100720c */ /* 0x000fe20003fa6270 */
[----:B-1----:R-:W-:Y:S01]  /*73a0*/  FMUL.FTZ R21, R49, c[0x0][0x2ec] ;  /* 0x0000bb0031157a20 */ /* 0x002fe20000410000 */
        /* <DEDUP_REMOVED lines=8> */
[----:B------:R-:W-:Y:S01]  /*7430*/  ISETP.GE.AND P6, PT, R43, R11, PT ;  /* 0x0000000b2b00720c */ /* 0x000fe20003fc6270 */
[----:B------:R-:W-:Y:S01]  /*7440*/  FMUL.FTZ R54, R54, c[0x0][0x2ec] ;  /* 0x0000bb0036367a20 */ /* 0x000fe20000410000 */
[----:B------:R-:W-:Y:S01]  /*7450*/  HMMA.16816.F32.BF16 R40, R16, R34, R216 ;  /* 0x000000221028723c */ /* 0x000fe200000418d8 */
[----:B------:R-:W-:Y:S01]  /*7460*/  ISETP.GE.AND P5, PT, R65, R10, PT ;  /* 0x0000000a4100720c */ /* 0x000fe20003fa6270 */
[----:B------:R-:W2:Y:S01]  /*7470*/  MUFU.TANH R52, R52 ;  /* 0x0000003400347308 */ /* 0x000ea20000002400 */
[----:B------:R-:W-:Y:S01]  /*7480*/  FSEL R172, R20, -INF , !P6 ;  /* 0xff80000014ac7808 */ /* 0x000fe20007000000 */
[----:B------:R-:W-:Y:S01]  /*7490*/  FMUL.FTZ R53, R53, c[0x0][0x2ec] ;  /* 0x0000bb0035357a20 */ /* 0x000fe20000410000 */
[----:B------:R-:W-:Y:S01]  /*74a0*/  ISETP.GE.AND P6, PT, R65, R8, PT ;  /* 0x000000084100720c */ /* 0x000fe20003fc6270 */
[----:B------:R-:W-:Y:S01]  /*74b0*/  FMUL.FTZ R55, R55, c[0x0][0x2ec] ;  /* 0x0000bb0037377a20 */ /* 0x000fe20000410000 */
[----:B------:R-:W-:Y:S01]  /*74c0*/  FSEL R176, R0, -INF , !P5 ;  /* 0xff80000000b07808 */ /* 0x000fe20006800000 */
[-C--:B------:R-:W-:Y:S01]  /*74d0*/  FFMA.FTZ R16, R73, R68.reuse, R203 ;  /* 0x0000004449107223 */ /* 0x080fe200000100cb */
[----:B------:R-:W-:Y:S01]  /*74e0*/  ISETP.GE.AND P5, PT, R37, R9, PT ;  /* 0x000000092500720c */ /* 0x000fe20003fa6270 */
[----:B-1----:R-:W-:Y:S01]  /*74f0*/  FMUL.FTZ R21, R50, c[0x0][0x2ec] ;  /* 0x0000bb0032157a20 */ /* 0x002fe20000410000 */
[----:B------:R-:W-:Y:S01]  /*7500*/  MUFU.TANH R54, R54 ;  /* 0x0000003600367308 */ /* 0x000fe20000002400 */
[-C--:B------:R-:W-:Y:S01]  /*7510*/  FFMA.FTZ R0, R61, R68.reuse, R167 ;  /* 0x000000443d007223 */ /* 0x080fe200000100a7 */
[----:B------:R-:W-:Y:S01]  /*7520*/  FSEL R161, R16, -INF , !P6 ;  /* 0xff80000010a17808 */ /* 0x000fe20007000000 */
[----:B------:R-:W-:Y:S01]  /*7530*/  FFMA.FTZ R16, R73, R68, R182 ;  /* 0x0000004449107223 */ /* 0x000fe200000100b6 */
[----:B------:R-:W-:-:S02]  /*7540*/  ISETP.GE.AND P6, PT, R65, R11, PT ;  /* 0x0000000b4100720c */ /* 0x000fc40003fc6270 */
[----:B------:R-:W-:Y:S01]  /*7550*/  FSEL R205, R0, -INF , !P5 ;  /* 0xff80000000cd7808 */ /* 0x000fe20006800000 */
[----:B------:R-:W-:Y:S01]  /*7560*/  FFMA.FTZ R0, R61, R68, R67 ;  /* 0x000000443d007223 */ /* 0x000fe20000010043 */
[----:B------:R1:W3:Y:S01]  /*7570*/  MUFU.TANH R27, R21 ;  /* 0x00000015001b7308 */ /* 0x0002e20000002400 */
[----:B------:R-:W-:Y:S02]  /*7580*/  FSEL R165, R16, -INF , !P6 ;  /* 0xff80000010a57808 */ /* 0x000fe40007000000 */
[C---:B------:R-:W-:Y:S02]  /*7590*/  ISETP.GE.AND P6, PT, R37.reuse, R8, PT ;  /* 0x000000082500720c */ /* 0x040fe40003fc6270 */
[----:B------:R-:W-:-:S03]  /*75a0*/  ISETP.GE.AND P5, PT, R37, R10, PT ;  /* 0x0000000a2500720c */ /* 0x000fc60003fa6270 */
[----:B------:R-:W5:Y:S01]  /*75b0*/  MUFU.TANH R53, R53 ;  /* 0x0000003500357308 */ /* 0x000f620000002400 */
[----:B------:R-:W-:Y:S01]  /*75c0*/  FSEL R167, R0, -INF , !P5 ;  /* 0xff80000000a77808 */ /* 0x000fe20006800000 */
[----:B------:R-:W-:Y:S01]  /*75d0*/  FFMA.FTZ R0, R60, R68, R169 ;  /* 0x000000443c007223 */ /* 0x000fe200000100a9 */
[----:B------:R-:W-:-:S04]  /*75e0*/  ISETP.GE.AND P5, PT, R36, R9, PT ;  /* 0x000000092400720c */ /* 0x000fc80003fa6270 */
[----:B------:R-:W-:Y:S01]  /*75f0*/  FSEL R187, R0, -INF , !P5 ;  /* 0xff80000000bb7808 */ /* 0x000fe20006800000 */
[-C--:B-1----:R-:W-:Y:S01]  /*7600*/  HMMA.16816.F32.BF16 R20, R12, R30.reuse, R56 ;  /* 0x0000001e0c14723c */ /* 0x082fe20000041838 */
[----:B----4-:R-:W-:Y:S01]  /*7610*/  FFMA.FTZ R0, R60, R68, R66 ;  /* 0x000000443c007223 */ /* 0x010fe20000010042 */
[----:B------:R-:W-:Y:S01]  /*7620*/  ISETP.GE.AND P5, PT, R36, R10, PT ;  /* 0x0000000a2400720c */ /* 0x000fe20003fa6270 */
[----:B------:R-:W1:Y:S03]  /*7630*/  MUFU.TANH R55, R55 ;  /* 0x0000003700377308 */ /* 0x000e660000002400 */
[----:B------:R-:W-:Y:S01]  /*7640*/  FSEL R163, R0, -INF , !P5 ;  /* 0xff80000000a37808 */ /* 0x000fe20006800000 */
[-C--:B------:R-:W-:Y:S01]  /*7650*/  FFMA.FTZ R12, R61, R68.reuse, R170 ;  /* 0x000000443d0c7223 */ /* 0x080fe200000100aa */
[----:B------:R-:W-:Y:S01]  /*7660*/  HMMA.16816.F32.BF16 R28, R4, R30, R40 ;  /* 0x0000001e041c723c */ /* 0x000fe20000041828 */
[----:B------:R-:W-:Y:S01]  /*7670*/  ISETP.GE.AND P5, PT, R44, R9, PT ;  /* 0x000000092c00720c */ /* 0x000fe20003fa6270 */
[----:B--2---:R-:W-:-:S02]  /*7680*/  FFMA.FTZ R0, R62, R68, R52 ;  /* 0x000000443e007223 */ /* 0x004fc40000010034 */
[----:B------:R-:W-:Y:S01]  /*7690*/  FSEL R149, R12, -INF , !P6 ;  /* 0xff8000000c957808 */ /* 0x000fe20007000000 */
[-C--:B------:R-:W-:Y:S01]  /*76a0*/  FFMA.FTZ R12, R61, R68.reuse, R166 ;  /* 0x000000443d0c7223 */ /* 0x080fe200000100a6 */
[----:B------:R-:W-:Y:S01]  /*76b0*/  ISETP.GE.AND P6, PT, R37, R11, PT ;  /* 0x0000000b2500720c */ /* 0x000fe20003fc6270 */
[-C--:B------:R-:W-:Y:S02]  /*76c0*/  FFMA.FTZ R4, R60, R68.reuse, R174 ;  /* 0x000000443c047223 */ /* 0x080fe400000100ae */
[----:B------:R-:W-:Y:S01]  /*76d0*/  FFMA.FTZ R5, R62, R68, R39 ;  /* 0x000000443e057223 */ /* 0x000fe20000010027 */
[----:B------:R-:W-:Y:S02]  /*76e0*/  FSEL R150, R12, -INF , !P6 ;  /* 0xff8000000c967808 */ /* 0x000fe40007000000 */
[----:B------:R-:W-:-:S04]  /*76f0*/  ISETP.GE.AND P6, PT, R36, R8, PT ;  /* 0x000000082400720c */ /* 0x000fc80003fc6270 */
[----:B------:R-:W-:Y:S01]  /*7700*/  FSEL R173, R4, -INF , !P6 ;  /* 0xff80000004ad7808 */ /* 0x000fe20007000000 */
[-C--:B------:R-:W-:Y:S01]  /*7710*/  FFMA.FTZ R4, R60, R68.reuse, R76 ;  /* 0x000000443c047223 */ /* 0x080fe2000001004c */
[-C--:B------:R-:W-:Y:S01]  /*7720*/  ISETP.GE.AND P6, PT, R36, R11.reuse, PT ;  /* 0x0000000b2400720c */ /* 0x080fe20003fc6270 */
[----:B------:R-:W-:Y:S02]  /*7730*/  FMUL.FTZ R20, R20, c[0x0][0x2ec] ;  /* 0x0000bb0014147a20 */ /* 0x000fe40000410000 */
[----:B------:R-:W-:Y:S01]  /*7740*/  FMUL.FTZ R22, R22, c[0x0][0x2ec] ;  /* 0x0000bb0016167a20 */ /* 0x000fe20000410000 */
[----:B------:R-:W-:Y:S01]  /*7750*/  FSEL R148, R4, -INF , !P6 ;  /* 0xff80000004947808 */ /* 0x000fe20007000000 */
[----:B---3--:R-:W-:Y:S01]  /*7760*/  FFMA.FTZ R4, R62, R68, R27 ;  /* 0x000000443e047223 */ /* 0x008fe2000001001b */
[----:B------:R-:W-:Y:S01]  /*7770*/  ISETP.GE.AND P6, PT, R44, R8, PT ;  /* 0x000000082c00720c */ /* 0x000fe20003fc6270 */
[----:B------:R-:W-:Y:S01]  /*7780*/  FMUL.FTZ R28, R28, c[0x0][0x2ec] ;  /* 0x0000bb001c1c7a20 */ /* 0x000fe20000410000 */
[----:B------:R-:W2:Y:S01]  /*7790*/  MUFU.TANH R7, R20 ;  /* 0x0000001400077308 */ /* 0x000ea20000002400 */
[----:B------:R-:W-:Y:S01]  /*77a0*/  FMUL.FTZ R12, R30, c[0x0][0x2ec] ;  /* 0x0000bb001e0c7a20 */ /* 0x000fe20000410000 */
[----:B------:R-:W-:Y:S01]  /*77b0*/  FSEL R170, R5, -INF , !P6 ;  /* 0xff80000005aa7808 */ /* 0x000fe20007000000 */
[-C--:B------:R-:W-:Y:S01]  /*77c0*/  FFMA.FTZ R5, R62, R68.reuse, R54 ;  /* 0x000000443e057223 */ /* 0x080fe20000010036 */
[----:B------:R-:W-:Y:S01]  /*77d0*/  ISETP.GE.AND P6, PT, R44, R11, PT ;  /* 0x0000000b2c00720c */ /* 0x000fe20003fc6270 */
[----:B------:R-:W-:Y:S01]  /*77e0*/  FMUL.FTZ R21, R21, c[0x0][0x2ec] ;  /* 0x0000bb0015157a20 */ /* 0x000fe20000410000 */
[----:B------:R-:W-:Y:S01]  /*77f0*/  FSEL R211, R4, -INF , !P5 ;  /* 0xff80000004d37808 */ /* 0x000fe20006800000 */
[C---:B------:R-:W-:Y:S01]  /*7800*/  FFMA.FTZ R4, R45.reuse, R68, R33 ;  /* 0x000000442d047223 */ /* 0x040fe20000010021 */
[----:B------:R-:W-:Y:S01]  /*7810*/  ISETP.GE.AND P5, PT, R44, R10, PT ;  /* 0x0000000a2c00720c */ /* 0x000fe20003fa6270 */
[----:B------:R-:W3:Y:S01]  /*7820*/  MUFU.TANH R28, R28 ;  /* 0x0000001c001c7308 */ /* 0x000ee20000002400 */
[----:B------:R-:W-:Y:S01]  /*7830*/  FSEL R184, R0, -INF , !P6 ;  /* 0xff80000000b87808 */ /* 0x000fe20007000000 */
[-C--:B------:R-:W-:Y:S01]  /*7840*/  FFMA.FTZ R0, R45, R68.reuse, R51 ;  /* 0x000000442d007223 */ /* 0x080fe20000010033 */
[----:B------:R-:W-:Y:S01]  /*7850*/  FSEL R204, R5, -INF , !P5 ;  /* 0xff80000005cc7808 */ /* 0x000fe20006800000 */
[----:B------:R-:W-:Y:S01]  /*7860*/  FMUL.FTZ R23, R23, c[0x0][0x2ec] ;  /* 0x0000bb0017177a20 */ /* 0x000fe20000410000 */
[C---:B------:R-:W-:Y:S01]  /*7870*/  ISETP.GE.AND P5, PT, R32.reuse, R9, PT ;  /* 0x000000092000720c */ /* 0x040fe20003fa6270 */
[C---:B-----5:R-:W-:Y:S01]  /*7880*/  FFMA.FTZ R5, R45.reuse, R68, R53 ;  /* 0x000000442d057223 */ /* 0x060fe20000010035 */
[----:B------:R-:W-:Y:S01]  /*7890*/  ISETP.GE.AND P6, PT, R32, R8, PT ;  /* 0x000000082000720c */ /* 0x000fe20003fc6270 */
[----:B------:R-:W4:Y:S01]  /*78a0*/  MUFU.TANH R6, R22 ;  /* 0x0000001600067308 */ /* 0x000f220000002400 */
[----:B------:R-:W-:Y:S01]  /*78b0*/  FSEL R210, R0, -INF , !P5 ;  /* 0xff80000000d27808 */ /* 0x000fe20006800000 */
[----:B-1----:R-:W-:Y:S01]  /*78c0*/  FFMA.FTZ R0, R45, R68, R55 ;  /* 0x000000442d007223 */ /* 0x002fe20000010037 */
[----:B------:R-:W-:Y:S01]  /*78d0*/  FSEL R169, R4, -INF , !P6 ;  /* 0xff80000004a97808 */ /* 0x000fe20007000000 */
[----:B------:R-:W-:Y:S01]  /*78e0*/  FMUL.FTZ R29, R29, c[0x0][0x2ec] ;  /* 0x0000bb001d1d7a20 */ /* 0x000fe20000410000 */
[CC--:B------:R-:W-:Y:S01]  /*78f0*/  ISETP.GE.AND P6, PT, R32.reuse, R11.reuse, PT ;  /* 0x0000000b2000720c */ /* 0x0c0fe20003fc6270 */
[----:B------:R-:W-:Y:S01]  /*7900*/  FMUL.FTZ R31, R31, c[0x0][0x2ec] ;  /* 0x0000bb001f1f7a20 */ /* 0x000fe20000410000 */
[----:B------:R-:W-:Y:S01]  /*7910*/  ISETP.GE.AND P5, PT, R32, R10, PT ;  /* 0x0000000a2000720c */ /* 0x000fe20003fa6270 */
[----:B------:R-:W1:Y:S01]  /*7920*/  MUFU.TANH R12, R12 ;  /* 0x0000000c000c7308 */ /* 0x000e620000002400 */
[CC--:B--2---:R-:W-:Y:S01]  /*7930*/  FFMA.FTZ R7, R26.reuse, R68.reuse, R7 ;  /* 0x000000441a077223 */ /* 0x0c4fe20000010007 */
[----:B------:R-:W-:Y:S01]  /*7940*/  FSEL R180, R5, -INF , !P6 ;  /* 0xff80000005b47808 */ /* 0x000fe20007000000 */
[-C--:B---3--:R-:W-:Y:S01]  /*7950*/  FFMA.FTZ R4, R26, R68.reuse, R28 ;  /* 0x000000441a047223 */ /* 0x088fe2000001001c */
[----:B------:R-:W-:Y:S01]  /*7960*/  FSEL R203, R0, -INF , !P5 ;  /* 0xff80000000cb7808 */ /* 0x000fe20006800000 */
[----:B------:R-:W-:Y:S01]  /*7970*/  FFMA.FTZ R0, R201, R68, R233 ;  /* 0x00000044c9007223 */ /* 0x000fe200000100e9 */
[----:B------:R-:W-:Y:S01]  /*7980*/  ISETP.GE.AND P6, PT, R25, R8, PT ;  /* 0x000000081900720c */ /* 0x000fe20003fc6270 */
[-C--:B------:R-:W-:Y:S01]  /*7990*/  FFMA.FTZ R5, R201, R68.reuse, R248 ;  /* 0x00000044c9057223 */ /* 0x080fe200000100f8 */
[----:B------:R-:W2:Y:S01]  /*79a0*/  MUFU.TANH R21, R21 ;  /* 0x0000001500157308 */ /* 0x000ea20000002400 */
[-C--:B----4-:R-:W-:Y:S01]  /*79b0*/  FFMA.FTZ R6, R26, R68.reuse, R6 ;  /* 0x000000441a067223 */ /* 0x090fe20000010006 */
[----:B------:R-:W-:Y:S01]  /*79c0*/  FSEL R160, R7, -INF , !P6 ;  /* 0xff80000007a07808 */ /* 0x000fe20007000000 */
[----:B------:R-:W-:Y:S01]  /*79d0*/  FFMA.FTZ R7, R201, R68, R232 ;  /* 0x00000044c9077223 */ /* 0x000fe200000100e8 */
[----:B------:R-:W-:-:S02]  /*79e0*/  ISETP.GE.AND P6, PT, R25, R11, PT ;  /* 0x0000000b1900720c */ /* 0x000fc40003fc6270 */
[----:B------:R-:W-:Y:S02]  /*79f0*/  FSEL R19, R0, -INF , !P1 ;  /* 0xff80000000137808 */ /* 0x000fe40004800000 */
[----:B------:R-:W3:Y:S01]  /*7a00*/  MUFU.TANH R23, R23 ;  /* 0x0000001700177308 */ /* 0x000ee20000002400 */
[----:B------:R-:W-:Y:S01]  /*7a10*/  ISETP.GE.AND P1, PT, R246, 0x3, PT ;  /* 0x00000003f600780c */ /* 0x000fe20003f26270 */
[-C--:B-1----:R-:W-:Y:S01]  /*7a20*/  FFMA.FTZ R26, R26, R68.reuse, R12 ;  /* 0x000000441a1a7223 */ /* 0x082fe2000001000c */
[----:B------:R-:W-:Y:S02]  /*7a30*/  ISETP.GE.AND P5, PT, R25, R9, PT ;  /* 0x000000091900720c */ /* 0x000fe40003fa6270 */
[----:B------:R-:W-:Y:S01]  /*7a40*/  FSEL R177, R4, -INF , !P6 ;  /* 0xff80000004b17808 */ /* 0x000fe20007000000 */
[----:B------:R-:W-:Y:S01]  /*7a50*/  FFMA.FTZ R4, R201, R68, R247 ;  /* 0x00000044c9047223 */ /* 0x000fe200000100f7 */
[----:B------:R-:W-:Y:S01]  /*7a60*/  FSEL R208, R6, -INF , !P5 ;  /* 0xff80000006d07808 */ /* 0x000fe20006800000 */
[----:B------:R-:W1:Y:S01]  /*7a70*/  MUFU.TANH R29, R29 ;  /* 0x0000001d001d7308 */ /* 0x000e620000002400 */
[----:B------:R-:W-:Y:S01]  /*7a80*/  ISETP.GE.AND P5, PT, R25, R10, PT ;  /* 0x0000000a1900720c */ /* 0x000fe20003fa6270 */
[----:B--2---:R-:W-:Y:S01]  /*7a90*/  FFMA.FTZ R6, R38, R68, R21 ;  /* 0x0000004426067223 */ /* 0x004fe20000010015 */
[----:B------:R-:W-:-:S02]  /*7aa0*/  FSEL R18, R5, -INF , !P4 ;  /* 0xff80000005127808 */ /* 0x000fc40006000000 */
[----:B------:R-:W-:Y:S02]  /*7ab0*/  FSEL R36, R4, -INF , !P2 ;  /* 0xff80000004247808 */ /* 0x000fe40005000000 */
[----:B------:R-:W-:Y:S01]  /*7ac0*/  FSEL R186, R26, -INF , !P5 ;  /* 0xff8000001aba7808 */ /* 0x000fe20006800000 */
[----:B------:R-:W2:Y:S01]  /*7ad0*/  MUFU.TANH R31, R31 ;  /* 0x0000001f001f7308 */ /* 0x000ea20000002400 */
[----:B---3--:R-:W-:Y:S01]  /*7ae0*/  FFMA.FTZ R5, R38, R68, R23 ;  /* 0x0000004426057223 */ /* 0x008fe20000010017 */
[C---:B------:R-:W-:Y:S02]  /*7af0*/  ISETP.GE.AND P6, PT, R24.reuse, R8, PT ;  /* 0x000000081800720c */ /* 0x040fe40003fc6270 */
[C---:B------:R-:W-:Y:S02]  /*7b00*/  ISETP.GE.AND P5, PT, R24.reuse, R9, PT ;  /* 0x000000091800720c */ /* 0x040fe40003fa6270 */
[----:B------:R-:W-:Y:S01]  /*7b10*/  ISETP.GE.AND P4, PT, R24, R11, PT ;  /* 0x0000000b1800720c */ /* 0x000fe20003f86270 */
[----:B-1----:R-:W-:Y:S01]  /*7b20*/  FFMA.FTZ R4, R38, R68, R29 ;  /* 0x0000004426047223 */ /* 0x002fe2000001001d */
[----:B------:R-:W-:-:S02]  /*7b30*/  ISETP.GE.AND P2, PT, R24, R10, PT ;  /* 0x0000000a1800720c */ /* 0x000fc40003f46270 */
[----:B------:R-:W-:Y:S02]  /*7b40*/  FSEL R20, R7, -INF , !P3 ;  /* 0xff80000007147808 */ /* 0x000fe40005800000 */
[----:B------:R-:W-:Y:S02]  /*7b50*/  FSEL R166, R6, -INF , !P6 ;  /* 0xff80000006a67808 */ /* 0x000fe40007000000 */
[----:B------:R-:W-:Y:S01]  /*7b60*/  FSEL R206, R5, -INF , !P5 ;  /* 0xff80000005ce7808 */ /* 0x000fe20006800000 */
[----:B--2---:R-:W-:Y:S01]  /*7b70*/  FFMA.FTZ R0, R38, R68, R31 ;  /* 0x0000004426007223 */ /* 0x004fe2000001001f */
[----:B------:R-:W-:-:S04]  /*7b80*/  FSEL R174, R4, -INF , !P4 ;  /* 0xff80000004ae7808 */ /* 0x000fc80006000000 */
[----:B------:R-:W-:Y:S01]  /*7b90*/  FSEL R182, R0, -INF , !P2 ;  /* 0xff80000000b67808 */ /* 0x000fe20005000000 */
[----:B------:R-:W-:Y:S05]  /*7ba0*/  @!P1 BRA `(.L_x_1086) ;  /* 0x0000031000009947 */ /* 0x000fea0003800000 */
[----:B------:R-:W-:Y:S01]  /*7bb0*/  IADD3 R0, R246, -0x3, RZ ;  /* 0xfffffffdf6007810 */ /* 0x000fe20007ffe0ff */
[----:B------:R-:W-:Y:S01]  /*7bc0*/  @!P0 IMAD.MOV.U32 R13, RZ, RZ, c[0x0][0x19c] ;  /* 0x00006700ff0d8624 */ /* 0x000fe200078e00ff */
[----:B------:R1:W-:Y:S01]  /*7bd0*/  @P0 STS.128 [R200+0x4000], RZ ;  /* 0x004000ffc8000388 */ /* 0x0003e20000000c00 */
[----:B------:R-:W-:Y:S01]  /*7be0*/  BSSY B0, `(.L_x_1087) ;  /* 0x000002c000007945 */ /* 0x000fe20003800000 */
[----:B------:R-:W-:Y:S01]  /*7bf0*/  SHF.R.S32.HI R4, RZ, 0x1f, R0 ;  /* 0x0000001fff047819 */ /* 0x000fe20000011400 */
[----:B------:R-:W-:-:S04]  /*7c00*/  IMAD.WIDE.U32 R6, R0, c[0x0][0x198], RZ ;  /* 0x0000660000067a25 */ /* 0x000fc800078e00ff */
[----:B------:R-:W-:-:S04]  /*7c10*/  IMAD R4, R4, c[0x0][0x198], RZ ;  /* 0x0000660004047a24 */ /* 0x000fc800078e02ff */
[----:B------:R-:W-:Y:S01]  /*7c20*/  IMAD R0, R0, c[0x0][0x19c], R4 ;  /* 0x0000670000007a24 */ /* 0x000fe200078e0204 */
[----:B------:R-:W-:-:S03]  /*7c30*/  LEA R4, P2, R6, R242, 0x6 ;  /* 0x000000f206047211 */ /* 0x000fc600078430ff */
[----:B------:R-:W-:Y:S01]  /*7c40*/  IMAD.IADD R5, R7, 0x1, R0 ;  /* 0x0000000107057824 */ /* 0x000fe200078e0200 */
[-C--:B------:R-:W-:Y:S02]  /*7c50*/  @!P0 IADD3 R0, P5, R251, R4.reuse, RZ ;  /* 0x00000004fb008210 */ /* 0x080fe40007fbe0ff */
[----:B------:R-:W-:Y:S02]  /*7c60*/  @!P0 LEA R7, P3, R249, R4, 0x5 ;  /* 0x00000004f9078211 */ /* 0x000fe400078628ff */
[----:B------:R-:W-:Y:S02]  /*7c70*/  LEA.HI.X R5, R6, R239, R5, 0x6, P2 ;  /* 0x000000ef06057211 */ /* 0x000fe400010f3405 */
[----:B------:R-:W-:Y:S02]  /*7c80*/  @!P0 LEA R14, P6, R4, c[0x0][0x168], 0x1 ;  /* 0x00005a00040e8a11 */ /* 0x000fe400078c08ff */
[----:B------:R-:W-:Y:S01]  /*7c90*/  @!P0 LEA R12, P4, R0, c[0x0][0x168], 0x1 ;  /* 0x00005a00000c8a11 */ /* 0x000fe200078808ff */
[----:B------:R-:W-:Y:S01]  /*7ca0*/  @!P0 IMAD.X R17, R250, 0x1, R5, P5 ;  /* 0x00000001fa118824 */ /* 0x000fe200028e0605 */
        /* <DEDUP_REMOVED lines=31> */
.L_x_1088:
[----:B------:R-:W-:Y:S05]  /*7ea0*/  BSYNC B0 ;  /* 0x0000000000007941 */ /* 0x000fea0003800000 */
.L_x_1087:
[----:B------:R-:W0:Y:S02]  /*7eb0*/  LDGDEPBAR ;  /* 0x00000000000079af */ /* 0x000e240000000000 */
.L_x_1086:
        /* <DEDUP_REMOVED lines=76> */
[----:B------:R-:W-:Y:S02]  /*8380*/  FMNMX.FTZ R4, R211, R4, !PT ;  /* 0x00000004d3047209 */ /* 0x000fe40007810000 */
[----:B------:R-:W-:Y:S01]  /*8390*/  FSEL R0, R5, RZ, P4 ;  /* 0x000000ff05007208 */ /* 0x000fe20002000000 */
[----:B------:R-:W-:Y:S01]  /*83a0*/  FMUL.FTZ R13, R202, c[0x0][0x23c] ;  /* 0x00008f00ca0d7a20 */ /* 0x000fe20000410000 */
[----:B------:R-:W-:Y:S02]  /*83b0*/  FMNMX.FTZ R4, R210, R4, !PT ;  /* 0x00000004d2047209 */ /* 0x000fe40007810000 */
[----:B------:R-:W-:Y:S01]  /*83c0*/  FSETP.NEU.FTZ.AND P3, PT, R202, -INF , PT ;  /* 0xff800000ca00780b */ /* 0x000fe20003f7d000 */
[----:B------:R-:W-:Y:S01]  /*83d0*/  FFMA.FTZ R5, R18, c[0x0][0x23c], -R0 ;  /* 0x00008f0012057a23 */ /* 0x000fe20000010800 */
[----:B------:R-:W-:-:S02]  /*83e0*/  FMNMX.FTZ R4, R208, R4, !PT ;  /* 0x00000004d0047209 */ /* 0x000fc40007810000 */
[----:B------:R-:W-:Y:S01]  /*83f0*/  FSEL R13, R13, RZ, P3 ;  /* 0x000000ff0d0d7208 */ /* 0x000fe20001800000 */
[----:B------:R2:W3:Y:S01]  /*8400*/  MUFU.EX2 R16, R5 ;  /* 0x0000000500107308 */ /* 0x0004e20000000800 */
[----:B------:R-:W-:Y:S02]  /*8410*/  FMNMX.FTZ R4, R206, R4, !PT ;  /* 0x00000004ce047209 */ /* 0x000fe40007810000 */
[----:B-1----:R-:W-:-:S03]  /*8420*/  FMNMX.FTZ R201, R6, R12, !PT ;  /* 0x0000000c06c97209 */ /* 0x002fc60007810000 */
[----:B------:R-:W1:Y:S01]  /*8430*/  SHFL.BFLY PT, R6, R4, 0x2, 0x1f ;  /* 0x0c401f0004067f89 */ /* 0x000e6200000e0000 */
[C---:B------:R-:W-:Y:S01]  /*8440*/  FSETP.NEU.FTZ.AND P2, PT, R201.reuse, -INF , PT ;  /* 0xff800000c900780b */ /* 0x040fe20003f5d000 */
[----:B------:R-:W-:-:S05]  /*8450*/  FMUL.FTZ R12, R201, c[0x0][0x23c] ;  /* 0x00008f00c90c7a20 */ /* 0x000fca0000410000 */
[----:B------:R-:W-:Y:S01]  /*8460*/  FSEL R12, R12, RZ, P2 ;  /* 0x000000ff0c0c7208 */ /* 0x000fe20001000000 */
[----:B--2---:R-:W-:-:S04]  /*8470*/  FFMA.FTZ R5, R19, c[0x0][0x23c], -R13 ;  /* 0x00008f0013057a23 */ /* 0x004fc8000001080d */
[----:B------:R2:W4:Y:S01]  /*8480*/  MUFU.EX2 R15, R5 ;  /* 0x00000005000f7308 */ /* 0x0005220000000800 */
[----:B-1----:R-:W-:Y:S01]  /*8490*/  FMNMX.FTZ R4, R4, R6, !PT ;  /* 0x0000000604047209 */ /* 0x002fe20007810000 */
[----:B------:R-:W-:-:S04]  /*84a0*/  FFMA.FTZ R6, R47, c[0x0][0x23c], -R12 ;  /* 0x00008f002f067a23 */ /* 0x000fc8000001080c */
[----:B------:R-:W1:Y:S01]  /*84b0*/  SHFL.BFLY PT, R7, R4, 0x1, 0x1f ;  /* 0x0c201f0004077f89 */ /* 0x000e6200000e0000 */
[----:B--2---:R-:W-:Y:S01]  /*84c0*/  FFMA.FTZ R5, R146, c[0x0][0x23c], -R13 ;  /* 0x00008f0092057a23 */ /* 0x004fe2000001080d */
[----:B---3--:R-:W-:-:S03]  /*84d0*/  MOV R146, R16 ;  /* 0x0000001000927202 */ /* 0x008fc60000000f00 */
[----:B------:R2:W-:Y:S02]  /*84e0*/  MUFU.EX2 R18, R5 ;  /* 0x0000000500127308 */ /* 0x0005e40000000800 */
[----:B--2---:R-:W-:Y:S01]  /*84f0*/  FFMA.FTZ R5, R63, c[0x0][0x23c], -R13 ;  /* 0x00008f003f057a23 */ /* 0x004fe2000001080d */
[----:B-1----:R-:W-:-:S05]  /*8500*/  FMNMX.FTZ R232, R4, R7, !PT ;  /* 0x0000000704e87209 */ /* 0x002fca0007810000 */
[----:B------:R1:W2:Y:S02]  /*8510*/  MUFU.EX2 R14, R5 ;  /* 0x00000005000e7308 */ /* 0x0002a40000000800 */
[----:B-1----:R-:W-:-:S06]  /*8520*/  FFMA.FTZ R5, R46, c[0x0][0x23c], -R13 ;  /* 0x00008f002e057a23 */ /* 0x002fcc000001080d */
[----:B------:R1:W-:Y:S02]  /*8530*/  MUFU.EX2 R17, R5 ;  /* 0x0000000500117308 */ /* 0x0003e40000000800 */
[--C-:B-1----:R-:W-:Y:S02]  /*8540*/  FFMA.FTZ R5, R20, c[0x0][0x23c], -R12.reuse ;  /* 0x00008f0014057a23 */ /* 0x102fe4000001080c */
[----:B------:R-:W1:Y:S04]  /*8550*/  LDSM.16.MT88.4 R20, [R189+0x6000] ;  /* 0x00600000bd14783b */ /* 0x000e680000004200 */
[----:B------:R3:W-:Y:S02]  /*8560*/  MUFU.EX2 R252, R5 ;  /* 0x0000000500fc7308 */ /* 0x0007e40000000800 */
[----:B---3--:R-:W-:Y:S01]  /*8570*/  FFMA.FTZ R5, R147, c[0x0][0x23c], -R12 ;  /* 0x00008f0093057a23 */ /* 0x008fe2000001080c */
[----:B----4-:R-:W-:-:S05]  /*8580*/  MOV R147, R15 ;  /* 0x0000000f00937202 */ /* 0x010fca0000000f00 */
[----:B------:R-:W-:Y:S08]  /*8590*/  MUFU.EX2 R15, R6 ;  /* 0x00000006000f7308 */ /* 0x000ff00000000800 */
[----:B------:R3:W-:Y:S02]  /*85a0*/  MUFU.EX2 R251, R5 ;  /* 0x0000000500fb7308 */ /* 0x0007e40000000800 */
[----:B---3--:R-:W-:-:S06]  /*85b0*/  FFMA.FTZ R5, R75, c[0x0][0x23c], -R12 ;  /* 0x00008f004b057a23 */ /* 0x008fcc000001080c */
[----:B------:R3:W4:Y:S02]  /*85c0*/  MUFU.EX2 R16, R5 ;  /* 0x0000000500107308 */ /* 0x0007240000000800 */
[----:B---3--:R-:W-:-:S05]  /*85d0*/  FSEL R5, R202, RZ, P3 ;  /* 0x000000ffca057208 */ /* 0x008fca0001800000 */
[----:B------:R-:W-:Y:S01]  /*85e0*/  FADD.FTZ R5, R2, -R5 ;  /* 0x8000000502057221 */ /* 0x000fe20000010000 */
[----:B------:R-:W-:Y:S02]  /*85f0*/  FSEL R2, R201, RZ, P2 ;  /* 0x000000ffc9027208 */ /* 0x000fe40001000000 */
[----:B------:R-:W-:Y:S01]  /*8600*/  FSETP.NEU.FTZ.AND P2, PT, R232, -INF , PT ;  /* 0xff800000e800780b */ /* 0x000fe20003f5d000 */
[----:B------:R-:W-:Y:S02]  /*8610*/  FMUL.FTZ R5, R5, c[0x0][0x23c] ;  /* 0x00008f0005057a20 */ /* 0x000fe40000410000 */
[----:B------:R-:W-:Y:S02]  /*8620*/  FADD.FTZ R2, R3, -R2 ;  /* 0x8000000203027221 */ /* 0x000fe40000010000 */
[--C-:B------:R-:W-:Y:S01]  /*8630*/  FFMA.FTZ R3, R153, c[0x0][0x23c], -R0.reuse ;  /* 0x00008f0099037a23 */ /* 0x100fe20000010800 */
[----:B--2---:R-:W-:Y:S01]  /*8640*/  MOV R153, R14 ;  /* 0x0000000e00997202 */ /* 0x004fe20000000f00 */
[----:B------:R-:W-:Y:S01]  /*8650*/  FMUL.FTZ R2, R2, c[0x0][0x23c] ;  /* 0x00008f0002027a20 */ /* 0x000fe20000410000 */
[----:B------:R2:W3:Y:S01]  /*8660*/  MUFU.EX2 R76, R5 ;  /* 0x00000005004c7308 */ /* 0x0004e20000000800 */
[----:B------:R-:W-:Y:S01]  /*8670*/  FFMA.FTZ R14, R152, c[0x0][0x23c], -R0 ;  /* 0x00008f00980e7a23 */ /* 0x000fe20000010800 */
[----:B----4-:R-:W-:-:S02]  /*8680*/  MOV R152, R16 ;  /* 0x0000001000987202 */ /* 0x010fc40000000f00 */
[----:B------:R-:W-:Y:S02]  /*8690*/  F2FP.BF16.PACK_AB R6, R17, R153 ;  /* 0x000000991106723e */ /* 0x000fe400000010ff */
[----:B------:R-:W-:Y:S02]  /*86a0*/  F2FP.BF16.PACK_AB R7, R15, R152 ;  /* 0x000000980f07723e */ /* 0x000fe400000010ff */
[----:B------:R4:W5:Y:S08]  /*86b0*/  MUFU.EX2 R71, R2 ;  /* 0x0000000200477308 */ /* 0x0009700000000800 */
[----:B------:R1:W-:Y:S01]  /*86c0*/  MUFU.EX2 R248, R3 ;  /* 0x0000000300f87308 */ /* 0x0003e20000000800 */
[----:B--2---:R-:W-:Y:S01]  /*86d0*/  F2FP.BF16.PACK_AB R5, R251, R252 ;  /* 0x000000fcfb05723e */ /* 0x004fe200000010ff */
[----:B---3--:R-:W-:-:S02]  /*86e0*/  FMUL.FTZ R80, R80, R76 ;  /* 0x0000004c50507220 */ /* 0x008fc40000410000 */
[-C--:B------:R-:W-:Y:S02]  /*86f0*/  FMUL.FTZ R81, R81, R76.reuse ;  /* 0x0000004c51517220 */ /* 0x080fe40000410000 */
[----:B------:R-:W-:Y:S02]  /*8700*/  FMUL.FTZ R88, R88, R76 ;  /* 0x0000004c58587220 */ /* 0x000fe40000410000 */
[----:B----4-:R-:W-:Y:S01]  /*8710*/  FFMA.FTZ R2, R154, c[0x0][0x23c], -R0 ;  /* 0x00008f009a027a23 */ /* 0x010fe20000010800 */
[----:B------:R-:W-:Y:S01]  /*8720*/  MOV R154, R18 ;  /* 0x00000012009a7202 */ /* 0x000fe20000000f00 */
[----:B------:R-:W-:Y:S01]  /*8730*/  MUFU.EX2 R250, R14 ;  /* 0x0000000e00fa7308 */ /* 0x000fe20000000800 */
[----:B-----5:R-:W-:Y:S02]  /*8740*/  FMUL.FTZ R82, R82, R71 ;  /* 0x0000004752527220 */ /* 0x020fe40000410000 */
[----:B------:R-:W-:Y:S01]  /*8750*/  F2FP.BF16.PACK_AB R4, R154, R147 ;  /* 0x000000939a04723e */ /* 0x000fe200000010ff */
[----:B------:R-:W-:Y:S01]  /*8760*/  FMUL.FTZ R83, R83, R71 ;  /* 0x0000004753537220 */ /* 0x000fe20000410000 */
[----:B-1----:R-:W-:Y:S01]  /*8770*/  FSEL R3, R233, RZ, P4 ;  /* 0x000000ffe9037208 */ /* 0x002fe20002000000 */
[----:B------:R-:W-:-:S02]  /*8780*/  FMUL.FTZ R89, R89, R76 ;  /* 0x0000004c59597220 */ /* 0x000fc40000410000 */
[----:B------:R1:W-:Y:S01]  /*8790*/  MUFU.EX2 R249, R2 ;  /* 0x0000000200f97308 */ /* 0x0003e20000000800 */
[-C--:B------:R-:W-:Y:S02]  /*87a0*/  FMUL.FTZ R90, R90, R71.reuse ;  /* 0x000000475a5a7220 */ /* 0x080fe40000410000 */
[C---:B------:R-:W-:Y:S01]  /*87b0*/  HMMA.16816.F32.BF16 R60, R4.reuse, R20, R80 ;  /* 0x00000014043c723c */ /* 0x040fe20000041850 */
[----:B------:R-:W-:Y:S02]  /*87c0*/  FMUL.FTZ R91, R91, R71 ;  /* 0x000000475b5b7220 */ /* 0x000fe40000410000 */
[-C--:B------:R-:W-:Y:S02]  /*87d0*/  FMUL.FTZ R100, R100, R76.reuse ;  /* 0x0000004c64647220 */ /* 0x080fe40000410000 */
[-C--:B------:R-:W-:Y:S02]  /*87e0*/  FMUL.FTZ R101, R101, R76.reuse ;  /* 0x0000004c65657220 */ /* 0x080fe40000410000 */
[----:B------:R-:W-:Y:S01]  /*87f0*/  MOV R82, R15 ;  /* 0x0000000f00527202 */ /* 0x000fe20000000f00 */
[-C--:B------:R-:W-:Y:S01]  /*8800*/  FMUL.FTZ R102, R102, R71.reuse ;  /* 0x0000004766667220 */ /* 0x080fe20000410000 */
[----:B------:R-:W-:Y:S01]  /*8810*/  HMMA.16816.F32.BF16 R56, R4, R22, R88 ;  /* 0x000000160438723c */ /* 0x000fe20000041858 */
[----:B------:R-:W-:Y:S01]  /*8820*/  FMUL.FTZ R103, R103, R71 ;  /* 0x0000004767677220 */ /* 0x000fe20000410000 */
[----:B------:R-:W-:Y:S01]  /*8830*/  MOV R83, R17 ;  /* 0x0000001100537202 */ /* 0x000fe20000000f00 */
[----:B------:R-:W-:-:S02]  /*8840*/  FMUL.FTZ R104, R104, R76 ;  /* 0x0000004c68687220 */ /* 0x000fc40000410000 */
[----:B-1----:R-:W-:Y:S02]  /*8850*/  FMUL.FTZ R2, R232, c[0x0][0x23c] ;  /* 0x00008f00e8027a20 */ /* 0x002fe40000410000 */
[-C--:B------:R-:W-:Y:S01]  /*8860*/  FMUL.FTZ R105, R105, R76.reuse ;  /* 0x0000004c69697220 */ /* 0x080fe20000410000 */
[----:B------:R-:W-:Y:S01]  /*8870*/  HMMA.16816.F32.BF16 R52, R4, R24, R100 ;  /* 0x000000180434723c */ /* 0x000fe20000041864 */
[-C--:B------:R-:W-:Y:S01]  /*8880*/  FMUL.FTZ R106, R106, R71.reuse ;  /* 0x000000476a6a7220 */ /* 0x080fe20000410000 */
[----:B------:R-:W-:Y:S01]  /*8890*/  FSEL R2, R2, RZ, P2 ;  /* 0x000000ff02027208 */ /* 0x000fe20001000000 */
[----:B------:R-:W-:Y:S02]  /*88a0*/  FMUL.FTZ R107, R107, R71 ;  /* 0x000000476b6b7220 */ /* 0x000fe40000410000 */
[----:B------:R-:W-:Y:S02]  /*88b0*/  FMUL.FTZ R116, R116, R76 ;  /* 0x0000004c74747220 */ /* 0x000fe40000410000 */
[----:B------:R-:W-:-:S02]  /*88c0*/  FFMA.FTZ R16, R36, c[0x0][0x23c], -R2 ;  /* 0x00008f0024107a23 */ /* 0x000fc40000010802 */
[--C-:B------:R-:W-:Y:S01]  /*88d0*/  FFMA.FTZ R14, R157, c[0x0][0x23c], -R2.reuse ;  /* 0x00008f009d0e7a23 */ /* 0x100fe20000010802 */
[----:B------:R-:W-:Y:S01]  /*88e0*/  HMMA.16816.F32.BF16 R48, R4, R26, R104 ;  /* 0x0000001a0430723c */ /* 0x000fe20000041868 */
[----:B------:R1:W-:Y:S01]  /*88f0*/  MUFU.EX2 R247, R16 ;  /* 0x0000001000f77308 */ /* 0x0003e20000000800 */
[----:B------:R-:W-:Y:S02]  /*8900*/  FFMA.FTZ R15, R156, c[0x0][0x23c], -R2 ;  /* 0x00008f009c0f7a23 */ /* 0x000fe40000010802 */
[-C--:B------:R-:W-:Y:S02]  /*8910*/  FMUL.FTZ R117, R117, R76.reuse ;  /* 0x0000004c75757220 */ /* 0x080fe40000410000 */
[-C--:B------:R-:W-:Y:S02]  /*8920*/  FMUL.FTZ R118, R118, R71.reuse ;  /* 0x0000004776767220 */ /* 0x080fe40000410000 */
[----:B------:R-:W-:Y:S01]  /*8930*/  FMUL.FTZ R119, R119, R71 ;  /* 0x0000004777777220 */ /* 0x000fe20000410000 */
[----:B------:R2:W-:Y:S01]  /*8940*/  MUFU.EX2 R226, R14 ;  /* 0x0000000e00e27308 */ /* 0x0005e20000000800 */
[----:B------:R-:W-:-:S02]  /*8950*/  FMUL.FTZ R120, R120, R76 ;  /* 0x0000004c78787220 */ /* 0x000fc40000410000 */
[-C--:B------:R-:W-:Y:S02]  /*8960*/  FMUL.FTZ R121, R121, R76.reuse ;  /* 0x0000004c79797220 */ /* 0x080fe40000410000 */
[-C--:B------:R-:W-:Y:S01]  /*8970*/  FMUL.FTZ R122, R122, R71.reuse ;  /* 0x000000477a7a7220 */ /* 0x080fe20000410000 */
[C---:B------:R-:W-:Y:S01]  /*8980*/  HMMA.16816.F32.BF16 R44, R4.reuse, R28, R116 ;  /* 0x0000001c042c723c */ /* 0x040fe20000041874 */
[----:B------:R-:W-:Y:S01]  /*8990*/  FMUL.FTZ R123, R123, R71 ;  /* 0x000000477b7b7220 */ /* 0x000fe20000410000 */
[----:B------:R3:W-:Y:S01]  /*89a0*/  MUFU.EX2 R227, R15 ;  /* 0x0000000f00e37308 */ /* 0x0007e20000000800 */
[----:B-1----:R-:W-:Y:S01]  /*89b0*/  FADD.FTZ R16, R70, -R3 ;  /* 0x8000000346107221 */ /* 0x002fe20000010000 */
[----:B------:R-:W-:Y:S01]  /*89c0*/  FSEL R3, R232, RZ, P2 ;  /* 0x000000ffe8037208 */ /* 0x000fe20001000000 */
[-C--:B------:R-:W-:Y:S02]  /*89d0*/  FMUL.FTZ R132, R132, R76.reuse ;  /* 0x0000004c84847220 */ /* 0x080fe40000410000 */
[----:B------:R-:W-:Y:S01]  /*89e0*/  FMUL.FTZ R133, R133, R76 ;  /* 0x0000004c85857220 */ /* 0x000fe20000410000 */
[----:B------:R-:W-:Y:S01]  /*89f0*/  HMMA.16816.F32.BF16 R40, R4, R30, R120 ;  /* 0x0000001e0428723c */ /* 0x000fe20000041878 */
[----:B------:R-:W-:-:S02]  /*8a00*/  FADD.FTZ R3, R69, -R3 ;  /* 0x8000000345037221 */ /* 0x000fc40000010000 */
[----:B--2---:R-:W-:Y:S02]  /*8a10*/  FMUL.FTZ R14, R16, c[0x0][0x23c] ;  /* 0x00008f00100e7a20 */ /* 0x004fe40000410000 */
[----:B------:R-:W-:Y:S01]  /*8a20*/  FMUL.FTZ R3, R3, c[0x0][0x23c] ;  /* 0x00008f0003037a20 */ /* 0x000fe20000410000 */
[----:B------:R-:W-:Y:S01]  /*8a30*/  LDSM.16.MT88.4 R16, [R191+0x6800] ;  /* 0x00680000bf10783b */ /* 0x000fe20000004200 */
[----:B------:R1:W2:Y:S01]  /*8a40*/  MUFU.EX2 R70, R14 ;  /* 0x0000000e00467308 */ /* 0x0002a20000000800 */
[-C--:B------:R-:W-:Y:S02]  /*8a50*/  FMUL.FTZ R134, R134, R71.reuse ;  /* 0x0000004786867220 */ /* 0x080fe40000410000 */
[----:B---3--:R-:W-:Y:S02]  /*8a60*/  FFMA.FTZ R15, R155, c[0x0][0x23c], -R2 ;  /* 0x00008f009b0f7a23 */ /* 0x008fe40000010802 */
[----:B------:R-:W-:Y:S02]  /*8a70*/  FMUL.FTZ R135, R135, R71 ;  /* 0x0000004787877220 */ /* 0x000fe40000410000 */
[-C--:B------:R-:W-:Y:S01]  /*8a80*/  FMUL.FTZ R136, R136, R76.reuse ;  /* 0x0000004c88887220 */ /* 0x080fe20000410000 */
[----:B------:R3:W4:Y:S01]  /*8a90*/  MUFU.EX2 R69, R3 ;  /* 0x0000000300457308 */ /* 0x0007220000000800 */
[----:B------:R-:W-:-:S02]  /*8aa0*/  FMUL.FTZ R137, R137, R76 ;  /* 0x0000004c89897220 */ /* 0x000fc40000410000 */
[-C--:B------:R-:W-:Y:S01]  /*8ab0*/  FMUL.FTZ R138, R138, R71.reuse ;  /* 0x000000478a8a7220 */ /* 0x080fe20000410000 */
[----:B------:R-:W-:Y:S01]  /*8ac0*/  HMMA.16816.F32.BF16 R36, R4, R32, R132 ;  /* 0x000000200424723c */ /* 0x000fe20000041884 */
[----:B------:R-:W-:Y:S02]  /*8ad0*/  FMUL.FTZ R139, R139, R71 ;  /* 0x000000478b8b7220 */ /* 0x000fe40000410000 */
[----:B-1----:R-:W-:Y:S01]  /*8ae0*/  FFMA.FTZ R14, R158, c[0x0][0x23c], -R13 ;  /* 0x00008f009e0e7a23 */ /* 0x002fe2000001080d */
[----:B------:R-:W1:Y:S01]  /*8af0*/  MUFU.EX2 R225, R15 ;  /* 0x0000000f00e17308 */ /* 0x000e620000000800 */
[----:B--2---:R-:W-:-:S03]  /*8b00*/  FMUL.FTZ R84, R84, R70 ;  /* 0x0000004654547220 */ /* 0x004fc60000410000 */
[----:B------:R-:W-:Y:S01]  /*8b10*/  HMMA.16816.F32.BF16 R136, R4, R34, R136 ;  /* 0x000000220488723c */ /* 0x000fe20000041888 */
[-C--:B------:R-:W-:Y:S02]  /*8b20*/  FMUL.FTZ R85, R85, R70.reuse ;  /* 0x0000004655557220 */ /* 0x080fe40000410000 */
[----:B------:R-:W-:Y:S02]  /*8b30*/  FMUL.FTZ R92, R92, R70 ;  /* 0x000000465c5c7220 */ /* 0x000fe40000410000 */
[----:B---3--:R-:W-:Y:S01]  /*8b40*/  FFMA.FTZ R3, R144, c[0x0][0x23c], -R0 ;  /* 0x00008f0090037a23 */ /* 0x008fe20000010800 */
[----:B------:R2:W-:Y:S01]  /*8b50*/  MUFU.EX2 R224, R14 ;  /* 0x0000000e00e07308 */ /* 0x0005e20000000800 */
[----:B------:R-:W-:Y:S01]  /*8b60*/  F2FP.BF16.PACK_AB R4, R249, R146 ;  /* 0x00000092f904723e */ /* 0x000fe200000010ff */
[----:B----4-:R-:W-:Y:S01]  /*8b70*/  FMUL.FTZ R86, R86, R69 ;  /* 0x0000004556567220 */ /* 0x010fe20000410000 */
[----:B------:R-:W-:Y:S01]  /*8b80*/  F2FP.BF16.PACK_AB R5, R227, R247 ;  /* 0x000000f7e305723e */ /* 0x000fe200000010ff */
[-C--:B------:R-:W-:Y:S01]  /*8b90*/  FMUL.FTZ R87, R87, R69.reuse ;  /* 0x0000004557577220 */ /* 0x080fe20000410000 */
[----:B------:R-:W-:Y:S01]  /*8ba0*/  F2FP.BF16.PACK_AB R6, R250, R248 ;  /* 0x000000f8fa06723e */ /* 0x000fe200000010ff */
[----:B------:R-:W-:Y:S01]  /*8bb0*/  FMUL.FTZ R93, R93, R70 ;  /* 0x000000465d5d7220 */ /* 0x000fe20000410000 */
[----:B-1----:R-:W-:Y:S01]  /*8bc0*/  F2FP.BF16.PACK_AB R7, R225, R226 ;  /* 0x000000e2e107723e */ /* 0x002fe200000010ff */
[----:B------:R1:W-:Y:S01]  /*8bd0*/  MUFU.EX2 R223, R3 ;  /* 0x0000000300df7308 */ /* 0x0003e20000000800 */
[----:B------:R-:W-:-:S02]  /*8be0*/  FMUL.FTZ R94, R94, R69 ;  /* 0x000000455e5e7220 */ /* 0x000fc40000410000 */
[-C--:B------:R-:W-:Y:S02]  /*8bf0*/  FMUL.FTZ R95, R95, R69.reuse ;  /* 0x000000455f5f7220 */ /* 0x080fe40000410000 */
[-C--:B------:R-:W-:Y:S01]  /*8c00*/  FMUL.FTZ R96, R96, R70.reuse ;  /* 0x0000004660607220 */ /* 0x080fe20000410000 */
[C---:B------:R-:W-:Y:S01]  /*8c10*/  HMMA.16816.F32.BF16 R84, R4.reuse, R20, R84 ;  /* 0x000000140454723c */ /* 0x040fe20000041854 */
[-C--:B------:R-:W-:Y:S02]  /*8c20*/  FMUL.FTZ R97, R97, R70.reuse ;  /* 0x0000004661617220 */ /* 0x080fe40000410000 */
[--C-:B--2---:R-:W-:Y:S02]  /*8c30*/  FFMA.FTZ R14, R78, c[0x0][0x23c], -R13.reuse ;  /* 0x00008f004e0e7a23 */ /* 0x104fe4000001080d */
[-C--:B------:R-:W-:Y:S02]  /*8c40*/  FMUL.FTZ R98, R98, R69.reuse ;  /* 0x0000004562627220 */ /* 0x080fe40000410000 */
[----:B------:R2:W-:Y:S01]  /*8c50*/  MUFU.EX2 R222, R14 ;  /* 0x0000000e00de7308 */ /* 0x0005e20000000800 */
[----:B------:R-:W-:Y:S01]  /*8c60*/  FMUL.FTZ R99, R99, R69 ;  /* 0x0000004563637220 */ /* 0x000fe20000410000 */
[----:B------:R-:W-:Y:S01]  /*8c70*/  HMMA.16816.F32.BF16 R64, R4, R22, R92 ;  /* 0x000000160440723c */ /* 0x000fe2000004185c */
[----:B-1----:R-:W-:Y:S01]  /*8c80*/  FFMA.FTZ R3, R74, c[0x0][0x23c], -R13 ;  /* 0x00008f004a037a23 */ /* 0x002fe2000001080d */
[----:B------:R-:W-:Y:S01]  /*8c90*/  LDSM.16.MT88.4 R20, [R192+0x6800] ;  /* 0x00680000c014783b */ /* 0x000fe20000004200 */
[----:B------:R-:W-:-:S02]  /*8ca0*/  FMUL.FTZ R108, R108, R70 ;  /* 0x000000466c6c7220 */ /* 0x000fc40000410000 */
[-C--:B------:R-:W-:Y:S01]  /*8cb0*/  FMUL.FTZ R109, R109, R70.reuse ;  /* 0x000000466d6d7220 */ /* 0x080fe20000410000 */
[----:B------:R1:W3:Y:S01]  /*8cc0*/  MUFU.EX2 R221, R3 ;  /* 0x0000000300dd7308 */ /* 0x0002e20000000800 */
[-C--:B------:R-:W-:Y:S01]  /*8cd0*/  FMUL.FTZ R110, R110, R69.reuse ;  /* 0x000000456e6e7220 */ /* 0x080fe20000410000 */
[C---:B------:R-:W-:Y:S01]  /*8ce0*/  HMMA.16816.F32.BF16 R96, R4.reuse, R24, R96 ;  /* 0x000000180460723c */ /* 0x040fe20000041860 */
[-C--:B------:R-:W-:Y:S01]  /*8cf0*/  FMUL.FTZ R111, R111, R69.reuse ;  /* 0x000000456f6f7220 */ /* 0x080fe20000410000 */
[----:B------:R-:W-:Y:S01]  /*8d00*/  LDSM.16.MT88.4 R92, [R189+0x7800] ;  /* 0x00780000bd5c783b */ /* 0x000fe20000004200 */
[-C--:B------:R-:W-:Y:S02]  /*8d10*/  FMUL.FTZ R112, R112, R70.reuse ;  /* 0x0000004670707220 */ /* 0x080fe40000410000 */
[----:B------:R-:W-:Y:S02]  /*8d20*/  FMUL.FTZ R113, R113, R70 ;  /* 0x0000004671717220 */ /* 0x000fe40000410000 */
[----:B--2---:R-:W-:Y:S01]  /*8d30*/  FFMA.FTZ R14, R164, c[0x0][0x23c], -R12 ;  /* 0x00008f00a40e7a23 */ /* 0x004fe2000001080c */
[----:B------:R-:W-:Y:S01]  /*8d40*/  HMMA.16816.F32.BF16 R72, R4, R26, R108 ;  /* 0x0000001a0448723c */ /* 0x000fe2000004186c */
[-C--:B------:R-:W-:Y:S01]  /*8d50*/  FMUL.FTZ R114, R114, R69.reuse ;  /* 0x0000004572727220 */ /* 0x080fe20000410000 */
[----:B------:R-:W-:Y:S01]  /*8d60*/  LDSM.16.MT88.4 R24, [R190+0x6800] ;  /* 0x00680000be18783b */ /* 0x000fe20000004200 */
[----:B------:R2:W-:Y:S01]  /*8d70*/  MUFU.EX2 R219, R14 ;  /* 0x0000000e00db7308 */ /* 0x0005e20000000800 */
[----:B------:R-:W-:-:S02]  /*8d80*/  FMUL.FTZ R115, R115, R69 ;  /* 0x0000004573737220 */ /* 0x000fc40000410000 */
[----:B-1----:R-:W-:Y:S01]  /*8d90*/  FFMA.FTZ R3, R77, c[0x0][0x23c], -R13 ;  /* 0x00008f004d037a23 */ /* 0x002fe2000001080d */
[----:B------:R-:W-:Y:S01]  /*8da0*/  LDSM.16.MT88.4 R108, [R192+0x7800] ;  /* 0x00780000c06c783b */ /* 0x000fe20000004200 */
[-C--:B------:R-:W-:Y:S02]  /*8db0*/  FMUL.FTZ R124, R124, R70.reuse ;  /* 0x000000467c7c7220 */ /* 0x080fe40000410000 */
[-C--:B------:R-:W-:Y:S01]  /*8dc0*/  FMUL.FTZ R125, R125, R70.reuse ;  /* 0x000000467d7d7220 */ /* 0x080fe20000410000 */
[----:B------:R1:W-:Y:S01]  /*8dd0*/  MUFU.EX2 R220, R3 ;  /* 0x0000000300dc7308 */ /* 0x0003e20000000800 */
[-C--:B------:R-:W-:Y:S01]  /*8de0*/  FMUL.FTZ R126, R126, R69.reuse ;  /* 0x000000457e7e7220 */ /* 0x080fe20000410000 */
[----:B------:R-:W-:Y:S01]  /*8df0*/  HMMA.16816.F32.BF16 R112, R4, R28, R112 ;  /* 0x0000001c0470723c */ /* 0x000fe20000041870 */
[----:B------:R-:W-:Y:S02]  /*8e00*/  FMUL.FTZ R127, R127, R69 ;  /* 0x000000457f7f7220 */ /* 0x000fe40000410000 */
[----:B------:R-:W-:-:S02]  /*8e10*/  FMUL.FTZ R128, R128, R70 ;  /* 0x0000004680807220 */ /* 0x000fc40000410000 */
[-C--:B------:R-:W-:Y:S02]  /*8e20*/  FMUL.FTZ R129, R129, R70.reuse ;  /* 0x0000004681817220 */ /* 0x080fe40000410000 */
[----:B--2---:R-:W-:Y:S01]  /*8e30*/  FFMA.FTZ R14, R171, c[0x0][0x23c], -R0 ;  /* 0x00008f00ab0e7a23 */ /* 0x004fe20000010800 */
[----:B------:R-:W-:Y:S01]  /*8e40*/  HMMA.16816.F32.BF16 R124, R4, R30, R124 ;  /* 0x0000001e047c723c */ /* 0x000fe2000004187c */
[----:B------:R-:W2:Y:S01]  /*8e50*/  LDSM.16.MT88.4 R28, [R189+0x6800] ;  /* 0x00680000bd1c783b */ /* 0x000ea20000004200 */
[-C--:B------:R-:W-:Y:S01]  /*8e60*/  FMUL.FTZ R130, R130, R69.reuse ;  /* 0x0000004582827220 */ /* 0x080fe20000410000 */
[----:B------:R-:W-:Y:S01]  /*8e70*/  MUFU.EX2 R215, R14 ;  /* 0x0000000e00d77308 */ /* 0x000fe20000000800 */
[----:B------:R-:W-:Y:S02]  /*8e80*/  FMUL.FTZ R131, R131, R69 ;  /* 0x0000004583837220 */ /* 0x000fe40000410000 */
[----:B-1----:R-:W-:Y:S02]  /*8e90*/  FFMA.FTZ R3, R159, c[0x0][0x23c], -R12 ;  /* 0x00008f009f037a23 */ /* 0x002fe4000001080c */
[----:B------:R-:W-:-:S02]  /*8ea0*/  FMUL.FTZ R140, R140, R70 ;  /* 0x000000468c8c7220 */ /* 0x000fc40000410000 */
[----:B------:R-:W-:Y:S01]  /*8eb0*/  FMUL.FTZ R141, R141, R70 ;  /* 0x000000468d8d7220 */ /* 0x000fe20000410000 */
[----:B------:R1:W4:Y:S01]  /*8ec0*/  MUFU.EX2 R217, R3 ;  /* 0x0000000300d97308 */ /* 0x0003220000000800 */
[-C--:B------:R-:W-:Y:S01]  /*8ed0*/  FMUL.FTZ R142, R142, R69.reuse ;  /* 0x000000458e8e7220 */ /* 0x080fe20000410000 */
[----:B------:R-:W-:Y:S01]  /*8ee0*/  HMMA.16816.F32.BF16 R128, R4, R32, R128 ;  /* 0x000000200480723c */ /* 0x000fe20000041880 */
[----:B------:R-:W-:-:S07]  /*8ef0*/  FMUL.FTZ R143, R143, R69 ;  /* 0x000000458f8f7220 */ /* 0x000fce0000410000 */
[----:B------:R-:W-:Y:S01]  /*8f00*/  HMMA.16816.F32.BF16 R140, R4, R34, R140 ;  /* 0x00000022048c723c */ /* 0x000fe2000004188c */
[----:B-1----:R-:W-:-:S06]  /*8f10*/  FFMA.FTZ R3, R145, c[0x0][0x23c], -R12 ;  /* 0x00008f0091037a23 */ /* 0x002fcc000001080c */
[----:B---3--:R-:W-:Y:S02]  /*8f20*/  F2FP.BF16.PACK_AB R4, R221, R224 ;  /* 0x000000e0dd04723e */ /* 0x008fe400000010ff */
[----:B----4-:R-:W-:Y:S01]  /*8f30*/  F2FP.BF16.PACK_AB R5, R217, R219 ;  /* 0x000000dbd905723e */ /* 0x010fe200000010ff */
[----:B------:R1:W-:Y:S01]  /*8f40*/  MUFU.EX2 R218, R3 ;  /* 0x0000000300da7308 */ /* 0x0003e20000000800 */
[----:B------:R-:W-:Y:S01]  /*8f50*/  F2FP.BF16.PACK_AB R6, R220, R222 ;  /* 0x000000dedc06723e */ /* 0x000fe200000010ff */
[----:B-1----:R-:W-:-:S06]  /*8f60*/  FFMA.FTZ R3, R79, c[0x0][0x23c], -R12 ;  /* 0x00008f004f037a23 */ /* 0x002fcc000001080c */
[----:B------:R1:W3:Y:S02]  /*8f70*/  MUFU.EX2 R216, R3 ;  /* 0x0000000300d87308 */ /* 0x0002e40000000800 */
[----:B-1----:R-:W-:Y:S01]  /*8f80*/  FFMA.FTZ R3, R168, c[0x0][0x23c], -R0 ;  /* 0x00008f00a8037a23 */ /* 0x002fe20000010800 */
[----:B---3--:R-:W-:-:S05]  /*8f90*/  F2FP.BF16.PACK_AB R7, R216, R218 ;  /* 0x000000dad807723e */ /* 0x008fca00000010ff */
[----:B------:R1:W-:Y:S02]  /*8fa0*/  MUFU.EX2 R214, R3 ;  /* 0x0000000300d67308 */ /* 0x0003e40000000800 */
[C---:B--2---:R-:W-:Y:S08]  /*8fb0*/  HMMA.16816.F32.BF16 R60, R4.reuse, R28, R60 ;  /* 0x0000001c043c723c */ /* 0x044ff0000004183c */
        /* <DEDUP_REMOVED lines=13> */
[----:B------:R-:W-:-:S02]  /*9090*/  F2FP.BF16.PACK_AB R4, R215, R223 ;  /* 0x000000dfd704723e */ /* 0x000fc400000010ff */
[----:B--2---:R-:W-:Y:S01]  /*90a0*/  F2FP.BF16.PACK_AB R6, R213, R214 ;  /* 0x000000d6d506723e */ /* 0x004fe200000010ff */
[----:B-1----:R-:W-:-:S04]  /*90b0*/  FFMA.FTZ R3, R183, c[0x0][0x23c], -R2 ;  /* 0x00008f00b7037a23 */ /* 0x002fc80000010802 */
        /* <DEDUP_REMOVED lines=16> */
[----:B------:R-:W-:Y:S01]  /*91c0*/  LDSM.16.MT88.4 R20, [R190+0x7000] ;  /* 0x00700000be14783b */ /* 0x000fe20000004200 */
[----:B-1----:R-:W-:-:S06]  /*91d0*/  FFMA.FTZ R3, R172, c[0x0][0x23c], -R13 ;  /* 0x00008f00ac037a23 */ /* 0x002fcc000001080d */
[C---:B------:R-:W-:Y:S01]  /*91e0*/  HMMA.16816.F32.BF16 R112, R4.reuse, R24, R112 ;  /* 0x000000180470723c */ /* 0x040fe20000041870 */
[----:B------:R-:W-:Y:S01]  /*91f0*/  MOV R172, R82 ;  /* 0x0000005200ac7202 */ /* 0x000fe20000000f00 */
[----:B------:R1:W-:Y:S06]  /*9200*/  MUFU.EX2 R164, R3 ;  /* 0x0000000300a47308 */ /* 0x0003ec0000000800 */
[C---:B------:R-:W-:Y:S01]  /*9210*/  HMMA.16816.F32.BF16 R124, R4.reuse, R26, R124 ;  /* 0x0000001a047c723c */ /* 0x040fe2000004187c */
[----:B------:R-:W3:Y:S07]  /*9220*/  LDSM.16.MT88.4 R24, [R192+0x7000] ;  /* 0x00700000c018783b */ /* 0x000eee0000004200 */
[----:B------:R-:W-:Y:S01]  /*9230*/  HMMA.16816.F32.BF16 R128, R4, R16, R128 ;  /* 0x000000100480723c */ /* 0x000fe20000041880 */
[----:B-1----:R-:W-:Y:S01]  /*9240*/  FFMA.FTZ R3, R165, c[0x0][0x23c], -R13 ;  /* 0x00008f00a5037a23 */ /* 0x002fe2000001080d */
[----:B------:R-:W-:-:S03]  /*9250*/  MOV R165, R83 ;  /* 0x0000005300a57202 */ /* 0x000fc60000000f00 */
        /* <DEDUP_REMOVED lines=25> */
[----:B------:R1:W4:Y:S04]  /*93f0*/  MUFU.EX2 R154, R3 ;  /* 0x00000003009a7308 */ /* 0x0003280000000800 */
        /* <DEDUP_REMOVED lines=37> */
[----:B------:R-:W-:Y:S01]  /*9650*/  FFMA.FTZ R3, R229, R69, R247 ;  /* 0x00000045e5037223 */ /* 0x000fe200000100f7 */
[----:B------:R-:W-:-:S05]  /*9660*/  MOV R69, R232 ;  /* 0x000000e800457202 */ /* 0x000fca0000000f00 */
        /* <DEDUP_REMOVED lines=11> */
[----:B-1----:R-:W-:Y:S01]  /*9720*/  FFMA.FTZ R0, R186, c[0x0][0x23c], -R12 ;  /* 0x00008f00ba007a23 */ /* 0x002fe2000001080c */
[----:B--2---:R-:W-:-:S03]  /*9730*/  F2FP.BF16.PACK_AB R137, R72, R77 ;  /* 0x0000004d4889723e */ /* 0x004fc600000010ff */
[----:B------:R1:W-:Y:S03]  /*9740*/  MUFU.EX2 R67, R0 ;  /* 0x0000000000437308 */ /* 0x0003e60000000800 */
[C---:B------:R-:W-:Y:S01]  /*9750*/  HMMA.16816.F32.BF16 R20, R4.reuse, R22, R124 ;  /* 0x000000160414723c */ /* 0x040fe2000004187c */
[----:B------:R-:W2:Y:S07]  /*9760*/  LDSM.16.MT88.4 R124, [R190+0x7800] ;  /* 0x00780000be7c783b */ /* 0x000eae0000004200 */
[----:B------:R-:W-:Y:S01]  /*9770*/  HMMA.16816.F32.BF16 R16, R4, R18, R140 ;  /* 0x000000120410723c */ /* 0x000fe2000004188c */
[----:B-1----:R-:W-:-:S06]  /*9780*/  FFMA.FTZ R0, R182, c[0x0][0x23c], -R12 ;  /* 0x00008f00b6007a23 */ /* 0x002fcc000001080c */
[----:B------:R-:W-:Y:S01]  /*9790*/  FFMA.FTZ R4, R228, R70, R173 ;  /* 0x00000046e4047223 */ /* 0x000fe200000100ad */
[----:B------:R-:W1:Y:S01]  /*97a0*/  LDSM.16.MT88.4 R12, [R191+0x7800] ;  /* 0x00780000bf0c783b */ /* 0x000e620000004200 */
[----:B------:R-:W3:Y:S01]  /*97b0*/  MUFU.EX2 R66, R0 ;  /* 0x0000000000427308 */ /* 0x000ee20000000800 */
[----:B------:R-:W-:Y:S01]  /*97c0*/  FADD.FTZ R7, R227, R3 ;  /* 0x00000003e3077221 */ /* 0x000fe20000010000 */
[----:B------:R-:W-:Y:S01]  /*97d0*/  F2FP.BF16.PACK_AB R140, R152, R153 ;  /* 0x00000099988c723e */ /* 0x000fe200000010ff */
[----:B------:R-:W-:Y:S01]  /*97e0*/  FADD.FTZ R4, R249, R4 ;  /* 0x00000004f9047221 */ /* 0x000fe20000010000 */
[----:B------:R-:W-:Y:S02]  /*97f0*/  F2FP.BF16.PACK_AB R142, R150, R151 ;  /* 0x00000097968e723e */ /* 0x000fe400000010ff */
[----:B------:R-:W-:Y:S01]  /*9800*/  MOV R70, R233 ;  /* 0x000000e900467202 */ /* 0x000fe20000000f00 */
[----:B------:R-:W-:-:S04]  /*9810*/  FADD.FTZ R3, R248, R4 ;  /* 0x00000004f8037221 */ /* 0x000fc80000010000 */
[----:B------:R-:W-:-:S04]  /*9820*/  FADD.FTZ R3, R250, R3 ;  /* 0x00000003fa037221 */ /* 0x000fc80000010000 */
[----:B------:R-:W-:Y:S01]  /*9830*/  FADD.FTZ R3, R223, R3 ;  /* 0x00000003df037221 */ /* 0x000fe20000010000 */
[----:B---3--:R-:W-:Y:S01]  /*9840*/  F2FP.BF16.PACK_AB R139, R66, R67 ;  /* 0x00000043428b723e */ /* 0x008fe200000010ff */
[--C-:B------:R-:W-:Y:S02]  /*9850*/  FFMA.FTZ R0, R211, c[0x0][0x23c], -R2.reuse ;  /* 0x00008f00d3007a23 */ /* 0x100fe40000010802 */
[----:B------:R-:W-:Y:S02]  /*9860*/  FADD.FTZ R3, R215, R3 ;  /* 0x00000003d7037221 */ /* 0x000fe40000010000 */
[----:B------:R3:W-:Y:S02]  /*9870*/  MUFU.EX2 R65, R0 ;  /* 0x0000000000417308 */ /* 0x0007e40000000800 */
[C---:B------:R-:W-:Y:S08]  /*9880*/  HMMA.16816.F32.BF16 R88, R136.reuse, R94, R56 ;  /* 0x0000005e8858723c */ /* 0x040ff00000041838 */
[----:B------:R-:W-:Y:S01]  /*9890*/  HMMA.16816.F32.BF16 R80, R136, R92, R60 ;  /* 0x0000005c8850723c */ /* 0x000fe2000004183c */
[----:B---3--:R-:W-:-:S07]  /*98a0*/  FFMA.FTZ R0, R210, c[0x0][0x23c], -R2 ;  /* 0x00008f00d2007a23 */ /* 0x008fce0000010802 */
[C---:B------:R-:W-:Y:S01]  /*98b0*/  HMMA.16816.F32.BF16 R100, R136.reuse, R108, R52 ;  /* 0x0000006c8864723c */ /* 0x040fe20000041834 */
[----:B------:R3:W4:Y:S07]  /*98c0*/  MUFU.EX2 R64, R0 ;  /* 0x0000000000407308 */ /* 0x00072e0000000800 */
[C---:B------:R-:W-:Y:S08]  /*98d0*/  HMMA.16816.F32.BF16 R104, R136.reuse, R110, R48 ;  /* 0x0000006e8868723c */ /* 0x040ff00000041830 */
[----:B--2---:R-:W-:Y:S01]  /*98e0*/  HMMA.16816.F32.BF16 R116, R136, R124, R44 ;  /* 0x0000007c8874723c */ /* 0x004fe2000004182c */
[--C-:B---3--:R-:W-:Y:S01]  /*98f0*/  FFMA.FTZ R0, R208, c[0x0][0x23c], -R2.reuse ;  /* 0x00008f00d0007a23 */ /* 0x108fe20000010802 */
[----:B----4-:R-:W-:Y:S01]  /*9900*/  F2FP.BF16.PACK_AB R141, R64, R65 ;  /* 0x00000041408d723e */ /* 0x010fe200000010ff */
[----:B------:R-:W-:-:S02]  /*9910*/  FFMA.FTZ R2, R206, c[0x0][0x23c], -R2 ;  /* 0x00008f00ce027a23 */ /* 0x000fc40000010802 */
[----:B------:R2:W-:Y:S03]  /*9920*/  MUFU.EX2 R60, R0 ;  /* 0x00000000003c7308 */ /* 0x0005e60000000800 */
[C---:B------:R-:W-:Y:S05]  /*9930*/  HMMA.16816.F32.BF16 R120, R136.reuse, R126, R40 ;  /* 0x0000007e8878723c */ /* 0x040fea0000041828 */
[----:B------:R3:W4:Y:S03]  /*9940*/  MUFU.EX2 R56, R2 ;  /* 0x0000000200387308 */ /* 0x0007260000000800 */
[----:B-1----:R-:W-:Y:S01]  /*9950*/  HMMA.16816.F32.BF16 R132, R136, R12, R36 ;  /* 0x0000000c8884723c */ /* 0x002fe20000041824 */
[----:B--2---:R-:W-:-:S07]  /*9960*/  FFMA.FTZ R0, R231, R71, R252 ;  /* 0x00000047e7007223 */ /* 0x004fce00000100fc */
[----:B------:R-:W-:Y:S01]  /*9970*/  HMMA.16816.F32.BF16 R136, R136, R14, R32 ;  /* 0x0000000e8888723c */ /* 0x000fe20000041820 */
[----:B------:R-:W-:Y:S02]  /*9980*/  FADD.FTZ R5, R251, R0 ;  /* 0x00000000fb057221 */ /* 0x000fe40000010000 */
[----:B---3--:R-:W-:Y:S01]  /*9990*/  FFMA.FTZ R2, R230, R76, R163 ;  /* 0x0000004ce6027223 */ /* 0x008fe200000100a3 */
[----:B----4-:R-:W-:Y:S01]  /*99a0*/  F2FP.BF16.PACK_AB R143, R56, R60 ;  /* 0x0000003c388f723e */ /* 0x010fe200000010ff */
        /* <DEDUP_REMOVED lines=61> */
[----:B------:R-:W-:Y:S02]  /*9d80*/  FADD.FTZ R228, R150, R4 ;  /* 0x0000000496e47221 */ /* 0x000fe40000010000 */
[----:B------:R-:W-:Y:S01]  /*9d90*/  FADD.FTZ R231, R66, R0 ;  /* 0x0000000042e77221 */ /* 0x000fe20000010000 */
[----:B------:R-:W-:Y:S05]  /*9da0*/  @!P1 BRA `(.L_x_1085) ;  /* 0x0000412000009947 */ /* 0x000fea0003800000 */
[----:B------:R-:W2:Y:S04]  /*9db0*/  LDL.64 R176, [R1+0x10] ;  /* 0x0000100001b07983 */ /* 0x000ea80000100a00 */
[----:B------:R-:W3:Y:S01]  /*9dc0*/  LDL.64 R166, [R1+0x8] ;  /* 0x0000080001a67983 */ /* 0x000ee20000100a00 */
[----:B------:R-:W-:Y:S01]  /*9dd0*/  IADD3 R203, R246, -0x3, RZ ;  /* 0xfffffffdf6cb7810 */ /* 0x000fe20007ffe0ff */
[----:B------:R-:W-:Y:S01]  /*9de0*/  IMAD.MOV.U32 R172, RZ, RZ, c[0x0][0x1a0] ;  /* 0x00006800ffac7624 */ /* 0x000fe200078e00ff */
[----:B------:R-:W-:-:S04]  /*9df0*/  DEPBAR.LE SB0, 0x0 ;  /* 0x000080000000791a */ /* 0x000fc80000000000 */
[----:B------:R-:W-:Y:S01]  /*9e00*/  SHF.R.S32.HI R0, RZ, 0x1f, R203 ;  /* 0x0000001fff007819 */ /* 0x000fe200000114cb */
[C---:B------:R-:W-:Y:S01]  /*9e10*/  IMAD.WIDE.U32 R6, R203.reuse, c[0x0][0x1a0], RZ ;  /* 0x00006800cb067a25 */ /* 0x040fe200078e00ff */
        /* <DEDUP_REMOVED lines=13> */
[----:B---3--:R-:W-:Y:S02]  /*9ef0*/  LEA.HI.X R3, R6, R167, R3, 0x6, P1 ;  /* 0x000000a706037211 */ /* 0x008fe400008f3403 */
        /* <DEDUP_REMOVED lines=26> */
[C---:B------:R-:W-:Y:S02]  /*a0a0*/  ISETP.GE.AND P5, PT, R0.reuse, R8, PT ;  /* 0x000000080000720c */ /* 0x040fe40003fa6270 */
[----:B------:R-:W-:Y:S01]  /*a0b0*/  @P0 STS.128 [R200+0x7000], RZ ;  /* 0x007000ffc8000388 */ /* 0x000fe20000000c00 */
[C---:B------:R-:W-:Y:S02]  /*a0c0*/  ISETP.GE.AND P1, PT, R0.reuse, R9, PT ;  /* 0x000000090000720c */ /* 0x040fe40003f26270 */
        /* <DEDUP_REMOVED lines=11> */
[----:B------:R-:W-:Y:S04]  /*a180*/  LDSM.16.M88.4 R20, [R188+0x4000] ;  /* 0x00400000bc14783b */ /* 0x000fe80000000200 */
        /* <DEDUP_REMOVED lines=8> */
[----:B------:R-:W5:Y:S04]  /*a210*/  LDSM.16.M88.4 R48, [R194+0x4000] ;  /* 0x00400000c230783b */ /* 0x000f680000000200 */
[----:B------:R-:W-:Y:S04]  /*a220*/  LDSM.16.M88.4 R44, [R194+0x4800] ;  /* 0x00480000c22c783b */ /* 0x000fe80000000200 */
[----:B------:R-:W0:Y:S01]  /*a230*/  LDGDEPBAR ;  /* 0x00000000000079af */ /* 0x000e220000000000 */
[C---:B-1----:R-:W-:Y:S08]  /*a240*/  HMMA.16816.F32.BF16 R156, R12.reuse, R20, RZ ;  /* 0x000000140c9c723c */ /* 0x042ff000000418ff */
[----:B------:R-:W-:Y:S08]  /*a250*/  HMMA.16816.F32.BF16 R168, R12, R22, RZ ;  /* 0x000000160ca8723c */ /* 0x000ff000000418ff */
[C---:B--2---:R-:W-:Y:S08]  /*a260*/  HMMA.16816.F32.BF16 R76, R4.reuse, R20, RZ ;  /* 0x00000014044c723c */ /* 0x044ff000000418ff */
[C---:B------:R-:W-:Y:S01]  /*a270*/  HMMA.16816.F32.BF16 R72, R4.reuse, R22, RZ ;  /* 0x000000160448723c */ /* 0x040fe200000418ff */
[----:B------:R-:W1:Y:S07]  /*a280*/  LDSM.16.M88.4 R20, [R199] ;  /* 0x00000000c714783b */ /* 0x000e6e0000000200 */
        /* <DEDUP_REMOVED lines=10> */
[C---:B------:R-:W-:Y:S01]  /*a330*/  HMMA.16816.F32.BF16 R164, R12.reuse, R34, RZ ;  /* 0x000000220ca4723c */ /* 0x040fe200000418ff */
[----:B------:R-:W-:Y:S07]  /*a340*/  LDSM.16.M88.4 R32, [R195+0x1000] ;  /* 0x00100000c320783b */ /* 0x000fee0000000200 */
[----:B------:R-:W-:Y:S01]  /*a350*/  HMMA.16816.F32.BF16 R24, R12, R26, RZ ;  /* 0x0000001a0c18723c */ /* 0x000fe200000418ff */
[----:B------:R-:W-:Y:S07]  /*a360*/  LDSM.16.M88.4 R12, [R197] ;  /* 0x00000000c50c783b */ /* 0x000fee0000000200 */
[C---:B---3--:R-:W-:Y:S01]  /*a370*/  HMMA.16816.F32.BF16 R224, R16.reuse, R40, R56 ;  /* 0x0000002810e0723c */ /* 0x048fe20000041838 */
[----:B------:R-:W2:Y:S07]  /*a380*/  LDSM.16.M88.4 R56, [R195] ;  /* 0x00000000c338783b */ /* 0x000eae0000000200 */
[C---:B----4-:R-:W-:Y:S08]  /*a390*/  HMMA.16816.F32.BF16 R172, R16.reuse, R38, R4 ;  /* 0x0000002610ac723c */ /* 0x050ff00000041804 */
[C---:B-----5:R-:W-:Y:S08]  /*a3a0*/  HMMA.16816.F32.BF16 R212, R16.reuse, R48, R76 ;  /* 0x0000003010d4723c */ /* 0x060ff0000004184c */
[C---:B------:R-:W-:Y:S01]  /*a3b0*/  HMMA.16816.F32.BF16 R248, R16.reuse, R36, R52 ;  /* 0x0000002410f8723c */ /* 0x040fe20000041834 */
[----:B------:R-:W3:Y:S07]  /*a3c0*/  LDSM.16.M88.4 R52, [R195+0x800] ;  /* 0x00080000c334783b */ /* 0x000eee0000000200 */
[----:B------:R-:W-:Y:S01]  /*a3d0*/  HMMA.16816.F32.BF16 R204, R16, R50, R72 ;  /* 0x0000003210cc723c */ /* 0x000fe20000041848 */
[----:B------:R-:W-:-:S02]  /*a3e0*/  IMAD.MOV.U32 R71, RZ, RZ, R172 ;  /* 0x000000ffff477224 */ /* 0x000fc400078e00ac */
[----:B------:R-:W-:Y:S02]  /*a3f0*/  IMAD.MOV.U32 R70, RZ, RZ, R173 ;  /* 0x000000ffff467224 */ /* 0x000fe400078e00ad */
[----:B------:R-:W-:Y:S02]  /*a400*/  IMAD.MOV.U32 R3, RZ, RZ, R174 ;  /* 0x000000ffff037224 */ /* 0x000fe400078e00ae */
[----:B------:R-:W-:Y:S01]  /*a410*/  IMAD.MOV.U32 R2, RZ, RZ, R175 ;  /* 0x000000ffff027224 */ /* 0x000fe200078e00af */
[C---:B-1----:R-:W-:Y:S08]  /*a420*/  HMMA.16816.F32.BF16 R4, R20.reuse, R48, R156 ;  /* 0x000000301404723c */ /* 0x042ff0000004189c */
[----:B------:R-:W-:Y:S01]  /*a430*/  HMMA.16816.F32.BF16 R48, R20, R50, R168 ;  /* 0x000000321430723c */ /* 0x000fe200000418a8 */
[----:B------:R-:W1:Y:S07]  /*a440*/  LDSM.16.M88.4 R168, [R195+0x1800] ;  /* 0x00180000c3a8783b */ /* 0x000e6e0000000200 */
[C---:B------:R-:W-:Y:S08]  /*a450*/  HMMA.16816.F32.BF16 R220, R16.reuse, R44, R64 ;  /* 0x0000002c10dc723c */ /* 0x040ff00000041840 */
[C---:B------:R-:W-:Y:S08]  /*a460*/  HMMA.16816.F32.BF16 R208, R16.reuse, R46, R60 ;  /* 0x0000002e10d0723c */ /* 0x040ff0000004183c */
[----:B------:R-:W-:Y:S08]  /*a470*/  HMMA.16816.F32.BF16 R216, R16, R42, R144 ;  /* 0x0000002a10d8723c */ /* 0x000ff00000041890 */
[C---:B------:R-:W-:Y:S01]  /*a480*/  HMMA.16816.F32.BF16 R16, R20.reuse, R44, R152 ;  /* 0x0000002c1410723c */ /* 0x040fe20000041898 */
[----:B------:R-:W-:Y:S07]  /*a490*/  LDSM.16.M88.4 R152, [R193+0x1800] ;  /* 0x00180000c198783b */ /* 0x000fee0000000200 */
[C---:B------:R-:W-:Y:S08]  /*a4a0*/  HMMA.16816.F32.BF16 R60, R20.reuse, R40, R148 ;  /* 0x00000028143c723c */ /* 0x040ff00000041894 */
[C---:B------:R-:W-:Y:S08]  /*a4b0*/  HMMA.16816.F32.BF16 R44, R20.reuse, R46, R164 ;  /* 0x0000002e142c723c */ /* 0x040ff000000418a4 */
[C---:B------:R-:W-:Y:S01]  /*a4c0*/  HMMA.16816.F32.BF16 R148, R20.reuse, R36, R28 ;  /* 0x000000241494723c */ /* 0x040fe2000004181c */
[----:B------:R-:W-:Y:S07]  /*a4d0*/  LDSM.16.M88.4 R28, [R193] ;  /* 0x00000000c11c783b */ /* 0x000fee0000000200 */
[C---:B------:R-:W-:Y:S08]  /*a4e0*/  HMMA.16816.F32.BF16 R64, R20.reuse, R42, R160 ;  /* 0x0000002a1440723c */ /* 0x040ff000000418a0 */
[----:B------:R-:W-:Y:S01]  /*a4f0*/  HMMA.16816.F32.BF16 R144, R20, R38, R24 ;  /* 0x000000261490723c */ /* 0x000fe20000041818 */
[----:B------:R-:W-:Y:S04]  /*a500*/  LDSM.16.M88.4 R24, [R193+0x800] ;  /* 0x00080000c118783b */ /* 0x000fe80000000200 */
[----:B------:R-:W-:Y:S03]  /*a510*/  LDSM.16.M88.4 R20, [R193+0x1000] ;  /* 0x00100000c114783b */ /* 0x000fe60000000200 */
[C---:B--2---:R-:W-:Y:S01]  /*a520*/  HMMA.16816.F32.BF16 R76, R12.reuse, R56, R4 ;  /* 0x000000380c4c723c */ /* 0x044fe20000041804 */
[----:B------:R-:W2:Y:S07]  /*a530*/  LDSM.16.M88.4 R4, [R198] ;  /* 0x00000000c604783b */ /* 0x000eae0000000200 */
[C---:B---3--:R-:W-:Y:S08]  /*a540*/  HMMA.16816.F32.BF16 R40, R12.reuse, R54, R44 ;  /* 0x000000360c28723c */ /* 0x048ff0000004182c */
[C---:B------:R-:W-:Y:S01]  /*a550*/  HMMA.16816.F32.BF16 R72, R12.reuse, R52, R16 ;  /* 0x000000340c48723c */ /* 0x040fe20000041810 */
[----:B------:R-:W3:Y:S07]  /*a560*/  LDSM.16.M88.4 R16, [R197+0x2000] ;  /* 0x00200000c510783b */ /* 0x000eee0000000200 */
[C---:B------:R-:W-:Y:S08]  /*a570*/  HMMA.16816.F32.BF16 R60, R12.reuse, R32, R60 ;  /* 0x000000200c3c723c */ /* 0x040ff0000004183c */
[C---:B------:R-:W-:Y:S08]  /*a580*/  HMMA.16816.F32.BF16 R48, R12.reuse, R58, R48 ;  /* 0x0000003a0c30723c */ /* 0x040ff00000041830 */
[C---:B------:R-:W-:Y:S08]  /*a590*/  HMMA.16816.F32.BF16 R36, R12.reuse, R34, R64 ;  /* 0x000000220c24723c */ /* 0x040ff00000041840 */
[C---:B-1----:R-:W-:Y:S08]  /*a5a0*/  HMMA.16816.F32.BF16 R44, R12.reuse, R168, R148 ;  /* 0x000000a80c2c723c */ /* 0x042ff00000041894 */
[----:B------:R-:W-:Y:S08]  /*a5b0*/  HMMA.16816.F32.BF16 R12, R12, R170, R144 ;  /* 0x000000aa0c0c723c */ /* 0x000ff00000041890 */
[C---:B--2---:R-:W-:Y:S08]  /*a5c0*/  HMMA.16816.F32.BF16 R184, R4.reuse, R28, R76 ;  /* 0x0000001c04b8723c */ /* 0x044ff0000004184c */
[C---:B------:R-:W-:Y:S08]  /*a5d0*/  HMMA.16816.F32.BF16 R180, R4.reuse, R30, R48 ;  /* 0x0000001e04b4723c */ /* 0x040ff00000041830 */
[C---:B------:R-:W-:Y:S01]  /*a5e0*/  HMMA.16816.F32.BF16 R176, R4.reuse, R24, R72 ;  /* 0x0000001804b0723c */ /* 0x040fe20000041848 */
[----:B------:R-:W-:Y:S07]  /*a5f0*/  I2F R74, R0 ;  /* 0x00000000004a7306 */ /* 0x000fee0000201400 */
[C---:B------:R-:W-:Y:S07]  /*a600*/  HMMA.16816.F32.BF16 R164, R4.reuse, R26, R40 ;  /* 0x0000001a04a4723c */ /* 0x040fee0000041828 */
[C---:B------:R-:W-:Y:S01]  /*a610*/  IADD3 R43, R0.reuse, 0x18, RZ ;  /* 0x00000018002b7810 */ /* 0x040fe20007ffe0ff */
[----:B------:R-:W-:Y:S01]  /*a620*/  HMMA.16816.F32.BF16 R156, R4, R20, R60 ;  /* 0x00000014049c723c */ /* 0x000fe2000004183c */
[----:B------:R-:W-:-:S02]  /*a630*/  IADD3 R42, R0, 0x19, RZ ;  /* 0x00000019002a7810 */ /* 0x000fc40007ffe0ff */
[C---:B------:R-:W-:Y:S01]  /*a640*/  IADD3 R41, R0.reuse, 0x21, RZ ;  /* 0x0000002100297810 */ /* 0x040fe20007ffe0ff */
[----:B------:R-:W-:Y:S01]  /*a650*/  I2F R72, R43 ;  /* 0x0000002b00487306 */ /* 0x000fe20000201400 */
[----:B------:R-:W-:-:S03]  /*a660*/  IADD3 R40, R0, 0x38, RZ ;  /* 0x0000003800287810 */ /* 0x000fc60007ffe0ff */
[C---:B------:R-:W-:Y:S04]  /*a670*/  HMMA.16816.F32.BF16 R172, R4.reuse, R22, R36 ;  /* 0x0000001604ac723c */ /* 0x040fe80000041824 */
[----:B------:R-:W-:Y:S03]  /*a680*/  I2F R64, R41 ;  /* 0x0000002900407306 */ /* 0x000fe60000201400 */
[C---:B------:R-:W-:Y:S01]  /*a690*/  IADD3 R39, R0.reuse, 0x1, RZ ;  /* 0x0000000100277810 */ /* 0x040fe20007ffe0ff */
[----:B------:R-:W-:Y:S01]  /*a6a0*/  HMMA.16816.F32.BF16 R160, R4, R152, R44 ;  /* 0x0000009804a0723c */ /* 0x000fe2000004182c */
[C---:B------:R-:W-:Y:S02]  /*a6b0*/  IADD3 R37, R0.reuse, 0x8, RZ ;  /* 0x0000000800257810 */ /* 0x040fe40007ffe0ff */
[C---:B------:R-:W-:Y:S01]  /*a6c0*/  IADD3 R36, R0.reuse, 0x9, RZ ;  /* 0x0000000900247810 */ /* 0x040fe20007ffe0ff */
[----:B------:R-:W-:Y:S01]  /*a6d0*/  I2F R69, R39 ;  /* 0x0000002700457306 */ /* 0x000fe20000201400 */
[----:B------:R-:W-:-:S02]  /*a6e0*/  IADD3 R38, R0, 0x10, RZ ;  /* 0x0000001000267810 */ /* 0x000fc40007ffe0ff */
[C---:B------:R-:W-:Y:S01]  /*a6f0*/  IADD3 R44, R0.reuse, 0x11, RZ ;  /* 0x00000011002c7810 */ /* 0x040fe20007ffe0ff */
[----:B------:R-:W-:Y:S01]  /*a700*/  HMMA.16816.F32.BF16 R148, R4, R154, R12 ;  /* 0x0000009a0494723c */ /* 0x000fe2000004180c */
[----:B------:R-:W1:Y:S01]  /*a710*/  LDSM.16.M88.4 R4, [R198+0x2000] ;  /* 0x00200000c604783b */ /* 0x000e620000000200 */
[----:B------:R-:W-:Y:S01]  /*a720*/  IADD3 R45, R0, 0x20, RZ ;  /* 0x00000020002d7810 */ /* 0x000fe20007ffe0ff */
[----:B------:R-:W-:-:S04]  /*a730*/  DEPBAR.LE SB0, 0x0 ;  /* 0x000080000000791a */ /* 0x000fc80000000000 */
[----:B------:R-:W-:Y:S01]  /*a740*/  I2F R67, R37 ;  /* 0x0000002500437306 */ /* 0x000fe20000201400 */
[----:B---3--:R-:W-:Y:S01]  /*a750*/  HMMA.16816.F32.BF16 R12, R16, R56, R212 ;  /* 0x00000038100c723c */ /* 0x008fe200000418d4 */
[-C--:B------:R-:W-:Y:S02]  /*a760*/  ISETP.GE.AND P4, PT, R39, R8.reuse, PT ;  /* 0x000000082700720c */ /* 0x080fe40003f86270 */
[----:B------:R-:W-:-:S04]  /*a770*/  ISETP.GE.AND P6, PT, R37, R8, PT ;  /* 0x000000082500720c */ /* 0x000fc80003fc6270 */
[----:B------:R-:W-:Y:S01]  /*a780*/  I2F R66, R36 ;  /* 0x0000002400427306 */ /* 0x000fe20000201400 */
[C---:B------:R-:W-:Y:S07]  /*a790*/  HMMA.16816.F32.BF16 R144, R16.reuse, R34, R216 ;  /* 0x000000221090723c */ /* 0x040fee00000418d8 */
[----:B------:R-:W-:Y:S01]  /*a7a0*/  I2F R65, R38 ;  /* 0x0000002600417306 */ /* 0x000fe20000201400 */
[----:B------:R-:W-:Y:S01]  /*a7b0*/  HMMA.16816.F32.BF16 R48, R16, R52, R220 ;  /* 0x000000341030723c */ /* 0x000fe200000418dc */
[----:B------:R-:W-:-:S02]  /*a7c0*/  IADD3 R35, R0, 0x28, RZ ;  /* 0x0000002800237810 */ /* 0x000fc40007ffe0ff */
[----:B------:R-:W-:-:S04]  /*a7d0*/  IADD3 R34, R0, 0x29, RZ ;  /* 0x0000002900227810 */ /* 0x000fc80007ffe0ff */
[----:B------:R-:W-:Y:S01]  /*a7e0*/  IMAD.MOV.U32 R223, RZ, RZ, R2 ;  /* 0x000000ffffdf7224 */ /* 0x000fe200078e0002 */
[C---:B------:R-:W-:Y:S01]  /*a7f0*/  HMMA.16816.F32.BF16 R60, R16.reuse, R54, R208 ;  /* 0x00000036103c723c */ /* 0x040fe200000418d0 */
[----:B------:R-:W-:Y:S01]  /*a800*/  FMUL.FTZ R2, R184, c[0x0][0x2ec] ;  /* 0x0000bb00b8027a20 */ /* 0x000fe20000410000 */
[----:B------:R-:W-:Y:S01]  /*a810*/  I2F R73, R44 ;  /* 0x0000002c00497306 */ /* 0x000fe20000201400 */
[----:B------:R-:W-:Y:S02]  /*a820*/  IMAD.MOV.U32 R222, RZ, RZ, R3 ;  /* 0x000000ffffde7224 */ /* 0x000fe400078e0003 */
[----:B------:R-:W-:Y:S02]  /*a830*/  IMAD.MOV.U32 R220, RZ, RZ, R71 ;  /* 0x000000ffffdc7224 */ /* 0x000fe400078e0047 */
[----:B------:R-:W-:Y:S01]  /*a840*/  IMAD.MOV.U32 R221, RZ, RZ, R70 ;  /* 0x000000ffffdd7224 */ /* 0x000fe200078e0046 */
[----:B------:R-:W-:Y:S02]  /*a850*/  HMMA.16816.F32.BF16 R56, R16, R58, R204 ;  /* 0x0000003a1038723c */ /* 0x000fe400000418cc */
[----:B------:R2:W3:Y:S06]  /*a860*/  MUFU.TANH R3, R2 ;  /* 0x0000000200037308 */ /* 0x0004ec0000002400 */
[C---:B-1----:R-:W-:Y:S02]  /*a870*/  HMMA.16816.F32.BF16 R52, R4.reuse, R28, R12 ;  /* 0x0000001c0434723c */ /* 0x042fe4000004180c */
[----:B------:R-:W-:Y:S06]  /*a880*/  I2F R71, R42 ;  /* 0x0000002a00477306 */ /* 0x000fec0000201400 */
[C---:B------:R-:W-:Y:S01]  /*a890*/  HMMA.16816.F32.BF16 R144, R4.reuse, R22, R144 ;  /* 0x000000160490723c */ /* 0x040fe20000041890 */
[----:B--2---:R-:W-:Y:S01]  /*a8a0*/  FMUL.FTZ R2, R185, c[0x0][0x2ec] ;  /* 0x0000bb00b9027a20 */ /* 0x004fe20000410000 */
[----:B------:R-:W-:Y:S06]  /*a8b0*/  I2F R70, R45 ;  /* 0x0000002d00467306 */ /* 0x000fec0000201400 */
[C---:B------:R-:W-:Y:S02]  /*a8c0*/  HMMA.16816.F32.BF16 R12, R4.reuse, R24, R48 ;  /* 0x00000018040c723c */ /* 0x040fe40000041830 */
[----:B------:R1:W-:Y:S06]  /*a8d0*/  MUFU.TANH R23, R2 ;  /* 0x0000000200177308 */ /* 0x0003ec0000002400 */
[----:B------:R-:W-:Y:S02]  /*a8e0*/  HMMA.16816.F32.BF16 R24, R4, R26, R60 ;  /* 0x0000001a0418723c */ /* 0x000fe4000004183c */
[----:B------:R-:W-:Y:S06]  /*a8f0*/  I2F R48, R34 ;  /* 0x0000002200307306 */ /* 0x000fec0000201400 */
[----:B------:R-:W-:Y:S01]  /*a900*/  HMMA.16816.F32.BF16 R76, R16, R32, R224 ;  /* 0x00000020104c723c */ /* 0x000fe200000418e0 */
[----:B------:R-:W-:-:S02]  /*a910*/  FMUL.FTZ R146, R146, c[0x0][0x2ec] ;  /* 0x0000bb0092927a20 */ /* 0x000fc40000410000 */
[----:B-1----:R-:W-:Y:S01]  /*a920*/  FMUL.FTZ R2, R186, c[0x0][0x2ec] ;  /* 0x0000bb00ba027a20 */ /* 0x002fe20000410000 */
[----:B------:R-:W-:Y:S01]  /*a930*/  I2F R22, R40 ;  /* 0x0000002800167306 */ /* 0x000fe20000201400 */
[----:B------:R-:W-:Y:S02]  /*a940*/  FMUL.FTZ R147, R147, c[0x0][0x2ec] ;  /* 0x0000bb0093937a20 */ /* 0x000fe40000410000 */
[C---:B------:R-:W-:Y:S01]  /*a950*/  IADD3 R33, R0.reuse, 0x30, RZ ;  /* 0x0000003000217810 */ /* 0x040fe20007ffe0ff */
[----:B------:R-:W-:Y:S01]  /*a960*/  HMMA.16816.F32.BF16 R28, R4, R30, R56 ;  /* 0x0000001e041c723c */ /* 0x000fe20000041838 */
[----:B------:R-:W-:-:S03]  /*a970*/  IADD3 R32, R0, 0x31, RZ ;  /* 0x0000003100207810 */ /* 0x000fc60007ffe0ff */
[----:B------:R1:W-:Y:S08]  /*a980*/  MUFU.TANH R62, R2 ;  /* 0x00000002003e7308 */ /* 0x0003f00000002400 */
[----:B------:R-:W-:Y:S04]  /*a990*/  I2F R47, R33 ;  /* 0x00000021002f7306 */ /* 0x000fe80000201400 */
[----:B------:R-:W-:Y:S01]  /*a9a0*/  HMMA.16816.F32.BF16 R76, R4, R20, R76 ;  /* 0x00000014044c723c */ /* 0x000fe2000004184c */
[----:B-1----:R-:W-:-:S03]  /*a9b0*/  FMUL.FTZ R2, R187, c[0x0][0x2ec] ;  /* 0x0000bb00bb027a20 */ /* 0x002fc60000410000 */
[----:B------:R-:W-:Y:S03]  /*a9c0*/  I2F R56, R35 ;  /* 0x0000002300387306 */ /* 0x000fe60000201400 */
[----:B------:R-:W-:Y:S01]  /*a9d0*/  IADD3 R20, R0, 0x39, RZ ;  /* 0x0000003900147810 */ /* 0x000fe20007ffe0ff */
[----:B---3--:R-:W-:Y:S02]  /*a9e0*/  FFMA.FTZ R0, R74, R68, R3 ;  /* 0x000000444a007223 */ /* 0x008fe40000010003 */
[----:B------:R-:W-:Y:S02]  /*a9f0*/  FMUL.FTZ R3, R173, c[0x0][0x2ec] ;  /* 0x0000bb00ad037a20 */ /* 0x000fe40000410000 */
[----:B------:R1:W-:Y:S08]  /*aa00*/  MUFU.TANH R61, R2 ;  /* 0x00000002003d7308 */ /* 0x0003f00000002400 */
[----:B------:R-:W-:Y:S01]  /*aa10*/  I2F R46, R32 ;  /* 0x00000020002e7306 */ /* 0x000fe20000201400 */
[----:B-1----:R-:W-:-:S07]  /*aa20*/  FMUL.FTZ R2, R52, c[0x0][0x2ec] ;  /* 0x0000bb0034027a20 */ /* 0x002fce0000410000 */
[----:B------:R-:W-:Y:S08]  /*aa30*/  MUFU.TANH R146, R146 ;  /* 0x0000009200927308 */ /* 0x000ff00000002400 */
[----:B------:R1:W-:Y:S08]  /*aa40*/  MUFU.TANH R186, R2 ;  /* 0x0000000200ba7308 */ /* 0x0003f00000002400 */
[----:B------:R-:W-:Y:S01]  /*aa50*/  MUFU.TANH R147, R147 ;  /* 0x0000009300937308 */ /* 0x000fe20000002400 */
[----:B-1----:R-:W-:-:S07]  /*aa60*/  FMUL.FTZ R2, R53, c[0x0][0x2ec] ;  /* 0x0000bb0035027a20 */ /* 0x002fce0000410000 */
        /* <DEDUP_REMOVED lines=19> */
[----:B-1----:R-:W-:Y:S01]  /*aba0*/  FMUL.FTZ R2, R31, c[0x0][0x2ec] ;  /* 0x0000bb001f027a20 */ /* 0x002fe20000410000 */
[----:B------:R-:W-:Y:S01]  /*abb0*/  FSEL R31, R0, -INF , !P5 ;  /* 0xff800000001f7808 */ /* 0x000fe20006800000 */
[----:B--2---:R-:W-:Y:S01]  /*abc0*/  FFMA.FTZ R0, R67, R68, R21 ;  /* 0x0000004443007223 */ /* 0x004fe20000010015 */
[----:B------:R-:W-:Y:S01]  /*abd0*/  BAR.SYNC.DEFER_BLOCKING 0x0 ;  /* 0x0000000000007b1d */ /* 0x000fe20000010000 */
[----:B------:R-:W-:-:S03]  /*abe0*/  ISETP.GE.AND P5, PT, R36, R8, PT ;  /* 0x000000082400720c */ /* 0x000fc60003fa6270 */
[----:B------:R-:W-:Y:S02]  /*abf0*/  FSEL R52, R0, -INF , !P6 ;  /* 0xff80000000347808 */ /* 0x000fe40007000000 */
[----:B------:R1:W-:Y:S01]  /*ac00*/  MUFU.TANH R212, R2 ;  /* 0x0000000200d47308 */ /* 0x0003e20000002400 */
[----:B------:R-:W-:Y:S01]  /*ac10*/  ISETP.GE.AND P6, PT, R44, R8, PT ;  /* 0x000000082c00720c */ /* 0x000fe20003fc6270 */
[----:B-1----:R-:W-:-:S06]  /*ac20*/  FMUL.FTZ R2, R176, c[0x0][0x2ec] ;  /* 0x0000bb00b0027a20 */ /* 0x002fcc0000410000 */
[----:B------:R1:W2:Y:S02]  /*ac30*/  MUFU.TANH R29, R2 ;  /* 0x00000002001d7308 */ /* 0x0002a40000002400 */
[----:B-1----:R-:W-:Y:S02]  /*ac40*/  FMUL.FTZ R2, R177, c[0x0][0x2ec] ;  /* 0x0000bb00b1027a20 */ /* 0x002fe40000410000 */
[----:B--2---:R-:W-:-:S04]  /*ac50*/  FFMA.FTZ R0, R65, R68, R29 ;  /* 0x0000004441007223 */ /* 0x004fc8000001001d */
        /* <DEDUP_REMOVED lines=26> */
[----:B------:R-:W-:-:S04]  /*ae00*/  FMUL.FTZ R26, R151, c[0x0][0x2ec] ;  /* 0x0000bb00971a7a20 */ /* 0x000fc80000410000 */
[----:B------:R1:W-:Y:S02]  /*ae10*/  MUFU.TANH R75, R2 ;  /* 0x00000002004b7308 */ /* 0x0003e40000002400 */
[----:B-1----:R-:W-:-:S06]  /*ae20*/  FMUL.FTZ R2, R27, c[0x0][0x2ec] ;  /* 0x0000bb001b027a20 */ /* 0x002fcc0000410000 */
[----:B------:R1:W-:Y:S02]  /*ae30*/  MUFU.TANH R167, R2 ;  /* 0x0000000200a77308 */ /* 0x0003e40000002400 */
[----:B-1----:R-:W-:-:S06]  /*ae40*/  FMUL.FTZ R2, R156, c[0x0][0x2ec] ;  /* 0x0000bb009c027a20 */ /* 0x002fcc0000410000 */
[----:B------:R1:W-:Y:S02]  /*ae50*/  MUFU.TANH R13, R2 ;  /* 0x00000002000d7308 */ /* 0x0003e40000002400 */
        /* <DEDUP_REMOVED lines=11> */
[----:B-1----:R-:W-:-:S06]  /*af10*/  FFMA.FTZ R2, R69, R68, R23 ;  /* 0x0000004445027223 */ /* 0x002fcc0000010017 */
[----:B------:R1:W-:Y:S01]  /*af20*/  MUFU.TANH R23, R3 ;  /* 0x0000000300177308 */ /* 0x0003e20000002400 */
[----:B------:R-:W-:Y:S01]  /*af30*/  FSEL R51, R2, -INF , !P4 ;  /* 0xff80000002337808 */ /* 0x000fe20006000000 */
[----:B------:R-:W-:Y:S01]  /*af40*/  FFMA.FTZ R2, R66, R68, R49 ;  /* 0x0000004442027223 */ /* 0x000fe20000010031 */
[----:B------:R-:W-:-:S04]  /*af50*/  ISETP.GE.AND P4, PT, R38, R8, PT ;  /* 0x000000082600720c */ /* 0x000fc80003f86270 */
[----:B------:R-:W-:Y:S01]  /*af60*/  FSEL R53, R2, -INF , !P5 ;  /* 0xff80000002357808 */ /* 0x000fe20006800000 */
[-C--:B------:R-:W-:Y:S01]  /*af70*/  FFMA.FTZ R2, R73, R68.reuse, R30 ;  /* 0x0000004449027223 */ /* 0x080fe2000001001e */
[----:B------:R-:W-:Y:S01]  /*af80*/  FSEL R156, R0, -INF , !P4 ;  /* 0xff800000009c7808 */ /* 0x000fe20006000000 */
[----:B------:R-:W-:Y:S01]  /*af90*/  FFMA.FTZ R0, R72, R68, R28 ;  /* 0x0000004448007223 */ /* 0x000fe2000001001c */
[-C--:B------:R-:W-:Y:S02]  /*afa0*/  ISETP.GE.AND P5, PT, R43, R8.reuse, PT ;  /* 0x000000082b00720c */ /* 0x080fe40003fa6270 */
[----:B------:R-:W-:Y:S01]  /*afb0*/  FSEL R164, R2, -INF , !P6 ;  /* 0xff80000002a47808 */ /* 0x000fe20007000000 */
[----:B-1----:R-:W-:Y:S01]  /*afc0*/  FMUL.FTZ R3, R160, c[0x0][0x2ec] ;  /* 0x0000bb00a0037a20 */ /* 0x002fe20000410000 */
[----:B------:R-:W-:Y:S01]  /*afd0*/  ISETP.GE.AND P4, PT, R42, R8, PT ;  /* 0x000000082a00720c */ /* 0x000fe20003f86270 */
[-C--:B------:R-:W-:Y:S01]  /*afe0*/  FFMA.FTZ R2, R71, R68.reuse, R14 ;  /* 0x0000004447027223 */ /* 0x080fe2000001000e */
[----:B------:R-:W-:Y:S01]  /*aff0*/  FSEL R165, R0, -INF , !P5 ;  /* 0xff80000000a57808 */ /* 0x000fe20006800000 */
[----:B------:R1:W2:Y:S01]  /*b000*/  MUFU.TANH R21, R3 ;  /* 0x0000000300157308 */ /* 0x0002a20000002400 */
[----:B------:R-:W-:Y:S01]  /*b010*/  FFMA.FTZ R0, R70, R68, R13 ;  /* 0x0000004446007223 */ /* 0x000fe2000001000d */
[----:B------:R-:W-:-:S02]  /*b020*/  ISETP.GE.AND P6, PT, R45, R8, PT ;  /* 0x000000082d00720c */ /* 0x000fc40003fc6270 */
[-C--:B------:R-:W-:Y:S02]  /*b030*/  ISETP.GE.AND P5, PT, R41, R8.reuse, PT ;  /* 0x000000082900720c */ /* 0x080fe40003fa6270 */
[----:B------:R-:W-:Y:S01]  /*b040*/  FSEL R172, R2, -INF , !P4 ;  /* 0xff80000002ac7808 */ /* 0x000fe20006000000 */
[----:B------:R-:W-:Y:S01]  /*b050*/  FMUL.FTZ R2, R149, c[0x0][0x2ec] ;  /* 0x0000bb0095027a20 */ /* 0x000fe20000410000 */
[----:B------:R-:W-:Y:S02]  /*b060*/  FSEL R173, R0, -INF , !P6 ;  /* 0xff80000000ad7808 */ /* 0x000fe40007000000 */
[----:B------:R-:W-:Y:S01]  /*b070*/  FSEL R176, R12, -INF , !P5 ;  /* 0xff8000000cb07808 */ /* 0x000fe20006800000 */
[----:B------:R3:W-:Y:S01]  /*b080*/  MUFU.TANH R13, R2 ;  /* 0x00000002000d7308 */ /* 0x0007e20000002400 */
[-C--:B------:R-:W-:Y:S01]  /*b090*/  ISETP.GE.AND P5, PT, R33, R8.reuse, PT ;  /* 0x000000082100720c */ /* 0x080fe20003fa6270 */
[----:B------:R-:W-:Y:S01]  /*b0a0*/  FMUL.FTZ R12, R162, c[0x0][0x2ec] ;  /* 0x0000bb00a20c7a20 */ /* 0x000fe20000410000 */
[-C--:B------:R-:W-:Y:S01]  /*b0b0*/  ISETP.GE.AND P4, PT, R35, R8.reuse, PT ;  /* 0x000000082300720c */ /* 0x080fe20003f86270 */
[----:B-1----:R-:W-:Y:S01]  /*b0c0*/  FMUL.FTZ R3, R161, c[0x0][0x2ec] ;  /* 0x0000bb00a1037a20 */ /* 0x002fe20000410000 */
[----:B------:R-:W-:Y:S01]  /*b0d0*/  ISETP.GE.AND P6, PT, R34, R8, PT ;  /* 0x000000082200720c */ /* 0x000fe20003fc6270 */
[----:B--2---:R-:W-:-:S02]  /*b0e0*/  FFMA.FTZ R0, R47, R68, R21 ;  /* 0x000000442f007223 */ /* 0x004fc40000010015 */
[----:B------:R-:W-:Y:S03]  /*b0f0*/  MUFU.TANH R12, R12 ;  /* 0x0000000c000c7308 */ /* 0x000fe60000002400 */
[----:B------:R-:W-:Y:S01]  /*b100*/  FSEL R180, R0, -INF , !P5 ;  /* 0xff80000000b47808 */ /* 0x000fe20006800000 */
[----:B------:R-:W-:Y:S01]  /*b110*/  FMUL.FTZ R0, R174, c[0x0][0x2ec] ;  /* 0x0000bb00ae007a20 */ /* 0x000fe20000410000 */
[----:B------:R-:W-:-:S03]  /*b120*/  ISETP.GE.AND P5, PT, R20, R8, PT ;  /* 0x000000081400720c */ /* 0x000fc60003fa6270 */
[----:B------:R1:W-:Y:S01]  /*b130*/  MUFU.TANH R15, R3 ;  /* 0x00000003000f7308 */ /* 0x0003e20000002400 */
[----:B---3--:R-:W-:Y:S02]  /*b140*/  FFMA.FTZ R2, R48, R68, R23 ;  /* 0x0000004430027223 */ /* 0x008fe40000010017 */
[----:B------:R-:W-:-:S03]  /*b150*/  FMUL.FTZ R23, R150, c[0x0][0x2ec] ;  /* 0x0000bb0096177a20 */ /* 0x000fc60000410000 */
[----:B------:R-:W-:Y:S02]  /*b160*/  FSEL R181, R2, -INF , !P6 ;  /* 0xff80000002b57808 */ /* 0x000fe40007000000 */
[----:B------:R-:W2:Y:S01]  /*b170*/  I2F R21, R20 ;  /* 0x0000001400157306 */ /* 0x000ea20000201400 */
[----:B------:R-:W-:Y:S01]  /*b180*/  ISETP.GE.AND P6, PT, R40, R8, PT ;  /* 0x000000082800720c */ /* 0x000fe20003fc6270 */
[----:B-1----:R-:W-:-:S06]  /*b190*/  FMUL.FTZ R3, R148, c[0x0][0x2ec] ;  /* 0x0000bb0094037a20 */ /* 0x002fcc0000410000 */
[----:B------:R1:W-:Y:S01]  /*b1a0*/  MUFU.TANH R25, R0 ;  /* 0x0000000000197308 */ /* 0x0003e20000002400 */
[----:B--2---:R-:W-:-:S07]  /*b1b0*/  FFMA.FTZ R2, R21, R68, R13 ;  /* 0x0000004415027223 */ /* 0x004fce000001000d */
[----:B------:R2:W3:Y:S01]  /*b1c0*/  MUFU.TANH R14, R3 ;  /* 0x00000003000e7308 */ /* 0x0004e20000002400 */
[----:B------:R-:W-:Y:S01]  /*b1d0*/  FSEL R184, R2, -INF , !P5 ;  /* 0xff80000002b87808 */ /* 0x000fe20006800000 */
[-C--:B------:R-:W-:Y:S01]  /*b1e0*/  FFMA.FTZ R2, R67, R68.reuse, R60 ;  /* 0x0000004443027223 */ /* 0x080fe2000001003c */
[----:B------:R-:W-:Y:S01]  /*b1f0*/  ISETP.GE.AND P5, PT, R36, R9, PT ;  /* 0x000000092400720c */ /* 0x000fe20003fa6270 */
[----:B-1----:R-:W-:-:S04]  /*b200*/  FFMA.FTZ R0, R46, R68, R15 ;  /* 0x000000442e007223 */ /* 0x002fc8000001000f */
[----:B------:R-:W-:Y:S01]  /*b210*/  MUFU.TANH R23, R23 ;  /* 0x0000001700177308 */ /* 0x000fe20000002400 */
[----:B------:R-:W-:Y:S02]  /*b220*/  FMUL.FTZ R15, R163, c[0x0][0x2ec] ;  /* 0x0000bb00a30f7a20 */ /* 0x000fe40000410000 */
[----:B--2---:R-:W-:-:S05]  /*b230*/  FFMA.FTZ R3, R56, R68, R24 ;  /* 0x0000004438037223 */ /* 0x004fca0000010018 */
[----:B------:R-:W-:Y:S01]  /*b240*/  MUFU.TANH R24, R15 ;  /* 0x0000000f00187308 */ /* 0x000fe20000002400 */
[----:B------:R-:W-:Y:S01]  /*b250*/  FSEL R177, R3, -INF , !P4 ;  /* 0xff80000003b17808 */ /* 0x000fe20006000000 */
[----:B---3--:R-:W-:Y:S01]  /*b260*/  FFMA.FTZ R3, R22, R68, R14 ;  /* 0x0000004416037223 */ /* 0x008fe2000001000e */
[----:B------:R-:W-:Y:S01]  /*b270*/  ISETP.GE.AND P4, PT, R32, R8, PT ;  /* 0x000000082000720c */ /* 0x000fe20003f86270 */
[----:B------:R-:W-:-:S03]  /*b280*/  FMUL.FTZ R8, R175, c[0x0][0x2ec] ;  /* 0x0000bb00af087a20 */ /* 0x000fc60000410000 */
[----:B------:R-:W-:Y:S01]  /*b290*/  FSEL R182, R0, -INF , !P4 ;  /* 0xff80000000b67808 */ /* 0x000fe20006000000 */
[-C--:B------:R-:W-:Y:S01]  /*b2a0*/  FFMA.FTZ R0, R74, R68.reuse, R62 ;  /* 0x000000444a007223 */ /* 0x080fe2000001003e */
[----:B------:R-:W-:Y:S01]  /*b2b0*/  FSEL R183, R3, -INF , !P6 ;  /* 0xff80000003b77808 */ /* 0x000fe20007000000 */
[-C--:B------:R-:W-:Y:S01]  /*b2c0*/  FFMA.FTZ R3, R69, R68.reuse, R61 ;  /* 0x0000004445037223 */ /* 0x080fe2000001003d */
[-C--:B------:R-:W-:Y:S01]  /*b2d0*/  ISETP.GE.AND P4, PT, R39, R9.reuse, PT ;  /* 0x000000092700720c */ /* 0x080fe20003f86270 */
[----:B------:R-:W1:Y:S01]  /*b2e0*/  MUFU.TANH R13, R8 ;  /* 0x00000008000d7308 */ /* 0x000e620000002400 */
[----:B------:R-:W-:Y:S01]  /*b2f0*/  FSEL R49, R0, -INF , !P1 ;  /* 0xff80000000317808 */ /* 0x000fe20004800000 */
[-C--:B------:R-:W-:Y:S01]  /*b300*/  FFMA.FTZ R0, R66, R68.reuse, R50 ;  /* 0x0000004442007223 */ /* 0x080fe20000010032 */
[-C--:B------:R-:W-:Y:S02]  /*b310*/  ISETP.GE.AND P6, PT, R37, R9.reuse, PT ;  /* 0x000000092500720c */ /* 0x080fe40003fc6270 */
[----:B------:R-:W-:Y:S01]  /*b320*/  FSEL R50, R3, -INF , !P4 ;  /* 0xff80000003327808 */ /* 0x000fe20006000000 */
[-C--:B------:R-:W-:Y:S01]  /*b330*/  FFMA.FTZ R3, R65, R68.reuse, R59 ;  /* 0x0000004441037223 */ /* 0x080fe2000001003b */
[----:B------:R-:W-:Y:S01]  /*b340*/  FSEL R61, R0, -INF , !P5 ;  /* 0xff800000003d7808 */ /* 0x000fe20006800000 */
[-C--:B------:R-:W-:Y:S01]  /*b350*/  FFMA.FTZ R0, R72, R68.reuse, R57 ;  /* 0x0000004448007223 */ /* 0x080fe20000010039 */
[----:B------:R-:W-:Y:S01]  /*b360*/  FSEL R60, R2, -INF , !P6 ;  /* 0xff800000023c7808 */ /* 0x000fe20007000000 */
[----:B------:R-:W-:Y:S01]  /*b370*/  FFMA.FTZ R2, R73, R68, R58 ;  /* 0x0000004449027223 */ /* 0x000fe2000001003a */
[-C--:B------:R-:W-:Y:S01]  /*b380*/  ISETP.GE.AND P6, PT, R43, R9.reuse, PT ;  /* 0x000000092b00720c */ /* 0x080fe20003fc6270 */
[----:B------:R-:W2:Y:S01]  /*b390*/  MUFU.TANH R8, R26 ;  /* 0x0000001a00087308 */ /* 0x000ea20000002400 */
[----:B------:R-:W-:-:S02]  /*b3a0*/  ISETP.GE.AND P1, PT, R38, R9, PT ;  /* 0x000000092600720c */ /* 0x000fc40003f26270 */
[----:B------:R-:W-:Y:S01]  /*b3b0*/  FSEL R160, R0, -INF , !P6 ;  /* 0xff80000000a07808 */ /* 0x000fe20007000000 */
[-C--:B------:R-:W-:Y:S01]  /*b3c0*/  FFMA.FTZ R0, R70, R68.reuse, R54 ;  /* 0x0000004446007223 */ /* 0x080fe20000010036 */
[----:B------:R-:W-:Y:S01]  /*b3d0*/  FSEL R158, R3, -INF , !P1 ;  /* 0xff800000039e7808 */ /* 0x000fe20004800000 */
[-C--:B------:R-:W-:Y:S01]  /*b3e0*/  FFMA.FTZ R3, R71, R68.reuse, R55 ;  /* 0x0000004447037223 */ /* 0x080fe20000010037 */
[-C--:B------:R-:W-:Y:S02]  /*b3f0*/  ISETP.GE.AND P1, PT, R45, R9.reuse, PT ;  /* 0x000000092d00720c */ /* 0x080fe40003f26270 */
[-C--:B------:R-:W-:Y:S02]  /*b400*/  ISETP.GE.AND P4, PT, R44, R9.reuse, PT ;  /* 0x000000092c00720c */ /* 0x080fe40003f86270 */
[----:B------:R-:W-:Y:S01]  /*b410*/  FSEL R174, R0, -INF , !P1 ;  /* 0xff80000000ae7808 */ /* 0x000fe20004800000 */
[----:B------:R-:W-:Y:S01]  /*b420*/  FFMA.FTZ R0, R56, R68, R25 ;  /* 0x0000004438007223 */ /* 0x000fe20000010019 */
[----:B------:R-:W-:-:S02]  /*b430*/  ISETP.GE.AND P6, PT, R35, R9, PT ;  /* 0x000000092300720c */ /* 0x000fc40003fc6270 */
[----:B------:R-:W-:Y:S01]  /*b440*/  FSEL R159, R2, -INF , !P4 ;  /* 0xff800000029f7808 */ /* 0x000fe20006000000 */
[-C--:B------:R-:W-:Y:S01]  /*b450*/  FFMA.FTZ R2, R64, R68.reuse, R27 ;  /* 0x0000004440027223 */ /* 0x080fe2000001001b */
[-C--:B------:R-:W-:Y:S02]  /*b460*/  ISETP.GE.AND P4, PT, R41, R9.reuse, PT ;  /* 0x000000092900720c */ /* 0x080fe40003f86270 */
[----:B------:R-:W-:Y:S01]  /*b470*/  FSEL R178, R0, -INF , !P6 ;  /* 0xff80000000b27808 */ /* 0x000fe20007000000 */
[----:B------:R-:W-:Y:S01]  /*b480*/  FMUL.FTZ R0, R77, c[0x0][0x2ec] ;  /* 0x0000bb004d007a20 */ /* 0x000fe20000410000 */
[-C--:B------:R-:W-:Y:S02]  /*b490*/  ISETP.GE.AND P5, PT, R42, R9.reuse, PT ;  /* 0x000000092a00720c */ /* 0x080fe40003fa6270 */
[----:B------:R-:W-:Y:S01]  /*b4a0*/  FSEL R175, R2, -INF , !P4 ;  /* 0xff80000002af7808 */ /* 0x000fe20006000000 */
[-C--:B------:R-:W-:Y:S01]  /*b4b0*/  FFMA.FTZ R2, R47, R68.reuse, R12 ;  /* 0x000000442f027223 */ /* 0x080fe2000001000c */
[-C--:B------:R-:W-:Y:S01]  /*b4c0*/  ISETP.GE.AND P1, PT, R33, R9.reuse, PT ;  /* 0x000000092100720c */ /* 0x080fe20003f26270 */
[----:B------:R3:W-:Y:S01]  /*b4d0*/  MUFU.TANH R54, R0 ;  /* 0x0000000000367308 */ /* 0x0007e20000002400 */
[----:B------:R-:W-:Y:S01]  /*b4e0*/  FSEL R161, R3, -INF , !P5 ;  /* 0xff80000003a17808 */ /* 0x000fe20006800000 */
[----:B-1----:R-:W-:Y:S01]  /*b4f0*/  FFMA.FTZ R3, R48, R68, R13 ;  /* 0x0000004430037223 */ /* 0x002fe2000001000d */
[-C--:B------:R-:W-:Y:S01]  /*b500*/  ISETP.GE.AND P4, PT, R32, R9.reuse, PT ;  /* 0x000000092000720c */ /* 0x080fe20003f86270 */
[----:B------:R-:W-:Y:S01]  /*b510*/  HMMA.16816.F32.BF16 R12, R16, R168, R248 ;  /* 0x000000a8100c723c */ /* 0x000fe200000418f8 */
[----:B------:R-:W-:-:S02]  /*b520*/  ISETP.GE.AND P5, PT, R34, R9, PT ;  /* 0x000000092200720c */ /* 0x000fc40003fa6270 */
[-C--:B------:R-:W-:Y:S02]  /*b530*/  ISETP.GE.AND P6, PT, R40, R9.reuse, PT ;  /* 0x000000092800720c */ /* 0x080fe40003fc6270 */
[----:B------:R-:W-:Y:S01]  /*b540*/  FSEL R179, R3, -INF , !P5 ;  /* 0xff80000003b37808 */ /* 0x000fe20006800000 */
[----:B------:R-:W-:Y:S01]  /*b550*/  FMUL.FTZ R3, R78, c[0x0][0x2ec] ;  /* 0x0000bb004e037a20 */ /* 0x000fe20000410000 */
[----:B------:R-:W-:Y:S01]  /*b560*/  FSEL R169, R2, -INF , !P1 ;  /* 0xff80000002a97808 */ /* 0x000fe20004800000 */
[-C--:B------:R-:W-:Y:S01]  /*b570*/  FFMA.FTZ R2, R22, R68.reuse, R23 ;  /* 0x0000004416027223 */ /* 0x080fe20000010017 */
[----:B------:R-:W-:Y:S01]  /*b580*/  ISETP.GE.AND P5, PT, R20, R9, PT ;  /* 0x000000091400720c */ /* 0x000fe20003fa6270 */
[----:B------:R-:W-:Y:S01]  /*b590*/  HMMA.16816.F32.BF16 R16, R16, R170, R220 ;  /* 0x000000aa1010723c */ /* 0x000fe200000418dc */
[-C--:B------:R-:W-:Y:S01]  /*b5a0*/  ISETP.GE.AND P1, PT, R39, R11.reuse, PT ;  /* 0x0000000b2700720c */ /* 0x080fe20003f26270 */
[-C--:B---3--:R-:W-:Y:S01]  /*b5b0*/  FFMA.FTZ R0, R46, R68.reuse, R24 ;  /* 0x000000442e007223 */ /* 0x088fe20000010018 */
[----:B------:R-:W-:Y:S01]  /*b5c0*/  FSEL R185, R2, -INF , !P6 ;  /* 0xff80000002b97808 */ /* 0x000fe20007000000 */
[----:B------:R-:W-:Y:S01]  /*b5d0*/  FFMA.FTZ R2, R74, R68, R186 ;  /* 0x000000444a027223 */ /* 0x000fe200000100ba */
[----:B------:R-:W-:-:S02]  /*b5e0*/  ISETP.GE.AND P6, PT, R37, R11, PT ;  /* 0x0000000b2500720c */ /* 0x000fc40003fc6270 */
[----:B------:R-:W-:Y:S01]  /*b5f0*/  FSEL R168, R0, -INF , !P4 ;  /* 0xff80000000a87808 */ /* 0x000fe20006000000 */
[----:B--2---:R-:W-:Y:S01]  /*b600*/  FFMA.FTZ R0, R21, R68, R8 ;  /* 0x0000004415007223 */ /* 0x004fe20000010008 */
[----:B------:R-:W-:Y:S02]  /*b610*/  ISETP.GE.AND P4, PT, R39, R10, PT ;  /* 0x0000000a2700720c */ /* 0x000fe40003f86270 */
[----:B------:R-:W-:Y:S01]  /*b620*/  FSEL R25, R2, -INF , !P3 ;  /* 0xff80000002197808 */ /* 0x000fe20005800000 */
[-C--:B------:R-:W-:Y:S01]  /*b630*/  FFMA.FTZ R2, R69, R68.reuse, R210 ;  /* 0x0000004445027223 */ /* 0x080fe200000100d2 */
[----:B------:R-:W-:Y:S01]  /*b640*/  FSEL R186, R0, -INF , !P5 ;  /* 0xff80000000ba7808 */ /* 0x000fe20006800000 */
[----:B------:R-:W-:Y:S01]  /*b650*/  FFMA.FTZ R0, R74, R68, R204 ;  /* 0x000000444a007223 */ /* 0x000fe200000100cc */
[----:B------:R-:W-:Y:S01]  /*b660*/  ISETP.GE.AND P5, PT, R37, R10, PT ;  /* 0x0000000a2500720c */ /* 0x000fe20003fa6270 */
[----:B------:R1:W2:Y:S01]  /*b670*/  MUFU.TANH R39, R3 ;  /* 0x0000000300277308 */ /* 0x0002a20000002400 */
        /* <DEDUP_REMOVED lines=10> */
[----:B------:R-:W-:-:S02]  /*b720*/  ISETP.GE.AND P4, PT, R38, R10, PT ;  /* 0x0000000a2600720c */ /* 0x000fc40003f86270 */
[----:B------:R-:W-:Y:S01]  /*b730*/  ISETP.GE.AND P3, PT, R36, R11, PT ;  /* 0x0000000b2400720c */ /* 0x000fe20003f66270 */
[----:B------:R-:W-:Y:S01]  /*b740*/  HMMA.16816.F32.BF16 R4, R4, R154, R16 ;  /* 0x0000009a0404723c */ /* 0x000fe20000041810 */
[----:B------:R-:W-:Y:S01]  /*b750*/  FSEL R27, R0, -INF , !P5 ;  /* 0xff800000001b7808 */ /* 0x000fe20006800000 */
[----:B------:R-:W-:Y:S01]  /*b760*/  FFMA.FTZ R0, R66, R68, R212 ;  /* 0x0000004442007223 */ /* 0x000fe200000100d4 */
[----:B------:R-:W-:Y:S01]  /*b770*/  ISETP.GE.AND P5, PT, R44, R10, PT ;  /* 0x0000000a2c00720c */ /* 0x000fe20003fa6270 */
[----:B-1----:R-:W-:Y:S01]  /*b780*/  FMUL.FTZ R3, R79, c[0x0][0x2ec] ;  /* 0x0000bb004f037a20 */ /* 0x002fe20000410000 */
[----:B------:R-:W-:Y:S01]  /*b790*/  FSEL R23, R2, -INF , !P3 ;  /* 0xff80000002177808 */ /* 0x000fe20005800000 */
[CC--:B------:R-:W-:Y:S01]  /*b7a0*/  FFMA.FTZ R2, R65.reuse, R68.reuse, R205 ;  /* 0x0000004441027223 */ /* 0x0c0fe200000100cd */
[----:B------:R-:W-:Y:S01]  /*b7b0*/  FSEL R26, R0, -INF , !P2 ;  /* 0xff800000001a7808 */ /* 0x000fe20005000000 */
[----:B------:R-:W-:Y:S01]  /*b7c0*/  FFMA.FTZ R0, R65, R68, R187 ;  /* 0x0000004441007223 */ /* 0x000fe200000100bb */
[----:B------:R1:W3:Y:S01]  /*b7d0*/  MUFU.TANH R9, R3 ;  /* 0x0000000300097308 */ /* 0x0002e20000002400 */
[----:B------:R-:W-:-:S02]  /*b7e0*/  ISETP.GE.AND P2, PT, R43, R10, PT ;  /* 0x0000000a2b00720c */ /* 0x000fc40003f46270 */
[-C--:B------:R-:W-:Y:S02]  /*b7f0*/  ISETP.GE.AND P1, PT, R38, R11.reuse, PT ;  /* 0x0000000b2600720c */ /* 0x080fe40003f26270 */
[-C--:B------:R-:W-:Y:S02]  /*b800*/  ISETP.GE.AND P6, PT, R44, R11.reuse, PT ;  /* 0x0000000b2c00720c */ /* 0x080fe40003fc6270 */
[----:B------:R-:W-:Y:S01]  /*b810*/  FSEL R66, R2, -INF , !P1 ;  /* 0xff80000002427808 */ /* 0x000fe20004800000 */
[-C--:B------:R-:W-:Y:S01]  /*b820*/  FFMA.FTZ R2, R73, R68.reuse, R209 ;  /* 0x0000004449027223 */ /* 0x080fe200000100d1 */
[-C--:B------:R-:W-:Y:S01]  /*b830*/  ISETP.GE.AND P3, PT, R43, R11.reuse, PT ;  /* 0x0000000b2b00720c */ /* 0x080fe20003f66270 */
[----:B------:R-:W-:Y:S01]  /*b840*/  FMUL.FTZ R14, R14, c[0x0][0x2ec] ;  /* 0x0000bb000e0e7a20 */ /* 0x000fe20000410000 */
[-C--:B------:R-:W-:Y:S01]  /*b850*/  ISETP.GE.AND P1, PT, R42, R11.reuse, PT ;  /* 0x0000000b2a00720c */ /* 0x080fe20003f26270 */
[----:B------:R-:W-:Y:S01]  /*b860*/  FMUL.FTZ R13, R13, c[0x0][0x2ec] ;  /* 0x0000bb000d0d7a20 */ /* 0x000fe20000410000 */
[----:B------:R-:W-:Y:S01]  /*b870*/  FSEL R65, R2, -INF , !P6 ;  /* 0xff80000002417808 */ /* 0x000fe20007000000 */
[-C--:B------:R-:W-:Y:S01]  /*b880*/  FFMA.FTZ R2, R72, R68.reuse, R166 ;  /* 0x0000004448027223 */ /* 0x080fe200000100a6 */
[-C--:B------:R-:W-:Y:S01]  /*b890*/  ISETP.GE.AND P6, PT, R45, R11.reuse, PT ;  /* 0x0000000b2d00720c */ /* 0x080fe20003fc6270 */
[----:B-1----:R-:W-:Y:S01]  /*b8a0*/  FMUL.FTZ R3, R144, c[0x0][0x2ec] ;  /* 0x0000bb0090037a20 */ /* 0x002fe20000410000 */
[----:B------:R-:W-:Y:S01]  /*b8b0*/  FSEL R144, R0, -INF , !P4 ;  /* 0xff80000000907808 */ /* 0x000fe20006000000 */
[----:B------:R-:W-:Y:S01]  /*b8c0*/  FFMA.FTZ R0, R73, R68, R211 ;  /* 0x0000004449007223 */ /* 0x000fe200000100d3 */
[----:B------:R-:W-:Y:S01]  /*b8d0*/  ISETP.GE.AND P4, PT, R42, R10, PT ;  /* 0x0000000a2a00720c */ /* 0x000fe20003f86270 */
[----:B------:R-:W-:Y:S01]  /*b8e0*/  MUFU.TANH R14, R14 ;  /* 0x0000000e000e7308 */ /* 0x000fe20000002400 */
[----:B------:R-:W-:Y:S01]  /*b8f0*/  FSEL R76, R2, -INF , !P3 ;  /* 0xff800000024c7808 */ /* 0x000fe20005800000 */
[-C--:B------:R-:W-:Y:S01]  /*b900*/  FFMA.FTZ R2, R71, R68.reuse, R208 ;  /* 0x0000004447027223 */ /* 0x080fe200000100d0 */
[----:B------:R-:W-:Y:S01]  /*b910*/  FSEL R77, R0, -INF , !P5 ;  /* 0xff800000004d7808 */ /* 0x000fe20006800000 */
[----:B------:R-:W-:Y:S01]  /*b920*/  FFMA.FTZ R0, R72, R68, R75 ;  /* 0x0000004448007223 */ /* 0x000fe2000001004b */
[----:B------:R-:W-:Y:S01]  /*b930*/  ISETP.GE.AND P5, PT, R45, R10, PT ;  /* 0x0000000a2d00720c */ /* 0x000fe20003fa6270 */
[----:B------:R-:W-:Y:S01]  /*b940*/  FMUL.FTZ R12, R12, c[0x0][0x2ec] ;  /* 0x0000bb000c0c7a20 */ /* 0x000fe20000410000 */
[----:B------:R-:W-:Y:S01]  /*b950*/  FSEL R75, R2, -INF , !P1 ;  /* 0xff800000024b7808 */ /* 0x000fe20004800000 */
[----:B------:R1:W4:Y:S01]  /*b960*/  MUFU.TANH R8, R3 ;  /* 0x0000000300087308 */ /* 0x0003220000002400 */
[----:B------:R-:W-:Y:S01]  /*b970*/  FSEL R78, R0, -INF , !P2 ;  /* 0xff800000004e7808 */ /* 0x000fe20005000000 */
[----:B------:R-:W-:Y:S01]  /*b980*/  FFMA.FTZ R0, R71, R68, R167 ;  /* 0x0000004447007223 */ /* 0x000fe200000100a7 */
[C---:B------:R-:W-:Y:S01]  /*b990*/  ISETP.GE.AND P2, PT, R41.reuse, R10, PT ;  /* 0x0000000a2900720c */ /* 0x040fe20003f46270 */
[-C--:B------:R-:W-:Y:S01]  /*b9a0*/  FFMA.FTZ R2, R70, R68.reuse, R63 ;  /* 0x0000004446027223 */ /* 0x080fe2000001003f */
[-C--:B------:R-:W-:Y:S01]  /*b9b0*/  ISETP.GE.AND P3, PT, R41, R11.reuse, PT ;  /* 0x0000000b2900720c */ /* 0x080fe20003f66270 */
[----:B------:R-:W-:Y:S01]  /*b9c0*/  FMUL.FTZ R4, R4, c[0x0][0x2ec] ;  /* 0x0000bb0004047a20 */ /* 0x000fe20000410000 */
[----:B------:R-:W-:Y:S01]  /*b9d0*/  FSEL R79, R0, -INF , !P4 ;  /* 0xff800000004f7808 */ /* 0x000fe20006000000 */
[----:B--2---:R-:W-:Y:S01]  /*b9e0*/  FFMA.FTZ R0, R70, R68, R39 ;  /* 0x0000004446007223 */ /* 0x004fe20000010027 */
[----:B------:R-:W-:Y:S01]  /*b9f0*/  ISETP.GE.AND P4, PT, R35, R10, PT ;  /* 0x0000000a2300720c */ /* 0x000fe20003f86270 */
[----:B------:R-:W2:Y:S01]  /*ba00*/  MUFU.TANH R13, R13 ;  /* 0x0000000d000d7308 */ /* 0x000ea20000002400 */
[----:B------:R-:W-:Y:S01]  /*ba10*/  FSEL R149, R2, -INF , !P6 ;  /* 0xff80000002957808 */ /* 0x000fe20007000000 */
[-C--:B------:R-:W-:Y:S01]  /*ba20*/  FFMA.FTZ R2, R64, R68.reuse, R54 ;  /* 0x0000004440027223 */ /* 0x080fe20000010036 */
[----:B------:R-:W-:Y:S01]  /*ba30*/  FSEL R151, R0, -INF , !P5 ;  /* 0xff80000000977808 */ /* 0x000fe20006800000 */
[----:B---3--:R-:W-:Y:S01]  /*ba40*/  FFMA.FTZ R0, R64, R68, R9 ;  /* 0x0000004440007223 */ /* 0x008fe20000010009 */
[----:B------:R-:W-:Y:S01]  /*ba50*/  ISETP.GE.AND P5, PT, R34, R10, PT ;  /* 0x0000000a2200720c */ /* 0x000fe20003fa6270 */
[----:B-1----:R-:W-:Y:S01]  /*ba60*/  FMUL.FTZ R3, R145, c[0x0][0x2ec] ;  /* 0x0000bb0091037a20 */ /* 0x002fe20000410000 */
[----:B------:R-:W-:Y:S01]  /*ba70*/  FSEL R148, R2, -INF , !P3 ;  /* 0xff80000002947808 */ /* 0x000fe20005800000 */
[----:B------:R1:W-:Y:S01]  /*ba80*/  MUFU.TANH R9, R4 ;  /* 0x0000000400097308 */ /* 0x0003e20000002400 */
[----:B------:R-:W-:Y:S01]  /*ba90*/  FSEL R152, R0, -INF , !P2 ;  /* 0xff80000000987808 */ /* 0x000fe20005000000 */
[C---:B------:R-:W-:Y:S01]  /*baa0*/  FFMA.FTZ R0, R56.reuse, R68, R146 ;  /* 0x0000004438007223 */ /* 0x040fe20000010092 */
[----:B------:R-:W-:Y:S01]  /*bab0*/  ISETP.GE.AND P2, PT, R33, R10, PT ;  /* 0x0000000a2100720c */ /* 0x000fe20003f46270 */
[-C--:B----4-:R-:W-:Y:S01]  /*bac0*/  FFMA.FTZ R2, R56, R68.reuse, R8 ;  /* 0x0000004438027223 */ /* 0x090fe20000010008 */
[-C--:B------:R-:W-:Y:S01]  /*bad0*/  ISETP.GE.AND P1, PT, R35, R11.reuse, PT ;  /* 0x0000000b2300720c */ /* 0x080fe20003f26270 */
[----:B------:R-:W-:Y:S01]  /*bae0*/  FMUL.FTZ R15, R15, c[0x0][0x2ec] ;  /* 0x0000bb000f0f7a20 */ /* 0x000fe20000410000 */
[----:B------:R-:W-:Y:S01]  /*baf0*/  FSEL R150, R0, -INF , !P4 ;  /* 0xff80000000967808 */ /* 0x000fe20006000000 */
[----:B------:R-:W3:Y:S01]  /*bb00*/  MUFU.TANH R36, R3 ;  /* 0x0000000300247308 */ /* 0x000ee20000002400 */
[----:B------:R-:W-:Y:S01]  /*bb10*/  FFMA.FTZ R0, R48, R68, R147 ;  /* 0x0000004430007223 */ /* 0x000fe20000010093 */
[----:B------:R-:W-:Y:S01]  /*bb20*/  FSEL R146, R2, -INF , !P1 ;  /* 0xff80000002927808 */ /* 0x000fe20004800000 */
[----:B------:R-:W-:Y:S01]  /*bb30*/  FMUL.FTZ R5, R5, c[0x0][0x2ec] ;  /* 0x0000bb0005057a20 */ /* 0x000fe20000410000 */
[----:B------:R-:W-:-:S02]  /*bb40*/  ISETP.GE.AND P1, PT, R32, R11, PT ;  /* 0x0000000b2000720c */ /* 0x000fc40003f26270 */
[----:B------:R-:W-:Y:S01]  /*bb50*/  FSEL R147, R0, -INF , !P5 ;  /* 0xff80000000937808 */ /* 0x000fe20006800000 */
[-C--:B------:R-:W-:Y:S01]  /*bb60*/  FFMA.FTZ R0, R47, R68.reuse, R14 ;  /* 0x000000442f007223 */ /* 0x080fe2000001000e */
[----:B------:R-:W4:Y:S01]  /*bb70*/  MUFU.TANH R12, R12 ;  /* 0x0000000c000c7308 */ /* 0x000f220000002400 */
[----:B-1----:R-:W-:Y:S01]  /*bb80*/  FMUL.FTZ R4, R6, c[0x0][0x2ec] ;  /* 0x0000bb0006047a20 */ /* 0x002fe20000410000 */
[-C--:B------:R-:W-:Y:S01]  /*bb90*/  ISETP.GE.AND P6, PT, R34, R11.reuse, PT ;  /* 0x0000000b2200720c */ /* 0x080fe20003fc6270 */
[----:B------:R-:W-:Y:S01]  /*bba0*/  FMUL.FTZ R6, R7, c[0x0][0x2ec] ;  /* 0x0000bb0007067a20 */ /* 0x000fe20000410000 */
[----:B------:R-:W-:Y:S01]  /*bbb0*/  FSEL R166, R0, -INF , !P2 ;  /* 0xff80000000a67808 */ /* 0x000fe20005000000 */
[-C--:B--2---:R-:W-:Y:S01]  /*bbc0*/  FFMA.FTZ R0, R46, R68.reuse, R13 ;  /* 0x000000442e007223 */ /* 0x084fe2000001000d */
[----:B------:R-:W-:Y:S02]  /*bbd0*/  ISETP.GE.AND P3, PT, R33, R11, PT ;  /* 0x0000000b2100720c */ /* 0x000fe40003f66270 */
[----:B------:R-:W1:Y:S01]  /*bbe0*/  MUFU.TANH R4, R4 ;  /* 0x0000000400047308 */ /* 0x000e620000002400 */
[----:B---3--:R-:W-:Y:S01]  /*bbf0*/  FFMA.FTZ R2, R48, R68, R36 ;  /* 0x0000004430027223 */ /* 0x008fe20000010024 */
[----:B------:R-:W-:-:S02]  /*bc00*/  FSEL R153, R0, -INF , !P1 ;  /* 0xff80000000997808 */ /* 0x000fc40004800000 */
[----:B------:R-:W-:Y:S02]  /*bc10*/  ISETP.GE.AND P1, PT, R246, 0x4, PT ;  /* 0x00000004f600780c */ /* 0x000fe40003f26270 */
[----:B------:R-:W-:Y:S02]  /*bc20*/  FSEL R145, R2, -INF , !P6 ;  /* 0xff80000002917808 */ /* 0x000fe40007000000 */
[----:B------:R-:W2:Y:S01]  /*bc30*/  MUFU.TANH R3, R15 ;  /* 0x0000000f00037308 */ /* 0x000ea20000002400 */
[----:B----4-:R-:W-:Y:S01]  /*bc40*/  FFMA.FTZ R2, R47, R68, R12 ;  /* 0x000000442f027223 */ /* 0x010fe2000001000c */
[----:B------:R-:W-:Y:S02]  /*bc50*/  ISETP.GE.AND P4, PT, R32, R10, PT ;  /* 0x0000000a2000720c */ /* 0x000fe40003f86270 */
[----:B------:R-:W-:Y:S02]  /*bc60*/  ISETP.GE.AND P6, PT, R40, R11, PT ;  /* 0x0000000b2800720c */ /* 0x000fe40003fc6270 */
[----:B------:R-:W-:-:S02]  /*bc70*/  FSEL R155, R2, -INF , !P3 ;  /* 0xff800000029b7808 */ /* 0x000fc40005800000 */
[----:B------:R3:W4:Y:S01]  /*bc80*/  MUFU.TANH R8, R5 ;  /* 0x0000000500087308 */ /* 0x0007220000002400 */
[----:B-1----:R-:W-:Y:S01]  /*bc90*/  FFMA.FTZ R2, R22, R68, R4 ;  /* 0x0000004416027223 */ /* 0x002fe20000010004 */
[----:B------:R-:W-:Y:S02]  /*bca0*/  ISETP.GE.AND P5, PT, R20, R11, PT ;  /* 0x0000000b1400720c */ /* 0x000fe40003fa6270 */
[-C--:B------:R-:W-:Y:S02]  /*bcb0*/  ISETP.GE.AND P3, PT, R40, R10.reuse, PT ;  /* 0x0000000a2800720c */ /* 0x080fe40003f66270 */
[----:B------:R-:W-:Y:S02]  /*bcc0*/  ISETP.GE.AND P2, PT, R20, R10, PT ;  /* 0x0000000a1400720c */ /* 0x000fe40003f46270 */
[----:B------:R-:W1:Y:S01]  /*bcd0*/  MUFU.TANH R6, R6 ;  /* 0x0000000600067308 */ /* 0x000e620000002400 */
[----:B--2---:R-:W-:Y:S01]  /*bce0*/  FFMA.FTZ R3, R46, R68, R3 ;  /* 0x000000442e037223 */ /* 0x004fe20000010003 */
[----:B------:R-:W-:-:S04]  /*bcf0*/  FSEL R163, R2, -INF , !P3 ;  /* 0xff80000002a37808 */ /* 0x000fc80005800000 */
[----:B------:R-:W-:Y:S01]  /*bd00*/  FSEL R162, R3, -INF , !P4 ;  /* 0xff80000003a27808 */ /* 0x000fe20006000000 */
[-C--:B---3--:R-:W-:Y:S02]  /*bd10*/  FFMA.FTZ R5, R22, R68.reuse, R9 ;  /* 0x0000004416057223 */ /* 0x088fe40000010009 */
[----:B----4-:R-:W-:-:S03]  /*bd20*/  FFMA.FTZ R4, R21, R68, R8 ;  /* 0x0000004415047223 */ /* 0x010fc60000010008 */
[----:B------:R-:W-:Y:S02]  /*bd30*/  FSEL R154, R5, -INF , !P6 ;  /* 0xff800000059a7808 */ /* 0x000fe40007000000 */
[----:B------:R-:W-:Y:S01]  /*bd40*/  FSEL R157, R4, -INF , !P5 ;  /* 0xff800000049d7808 */ /* 0x000fe20006800000 */
[----:B-1----:R-:W-:-:S05]  /*bd50*/  FFMA.FTZ R0, R21, R68, R6 ;  /* 0x0000004415007223 */ /* 0x002fca0000010006 */
[----:B------:R-:W-:Y:S01]  /*bd60*/  FSEL R167, R0, -INF , !P2 ;  /* 0xff80000000a77808 */ /* 0x000fe20005000000 */
[----:B------:R-:W-:Y:S05]  /*bd70*/  @!P1 BRA `(.L_x_1089) ;  /* 0x0000036000009947 */ /* 0x000fea0003800000 */
[----:B------:R-:W-:Y:S01]  /*bd80*/  IADD3 R0, R246, -0x4, RZ ;  /* 0xfffffffcf6007810 */ /* 0x000fe20007ffe0ff */
[----:B------:R-:W-:Y:S01]  /*bd90*/  IMAD.MOV.U32 R247, RZ, RZ, c[0x0][0x198] ;  /* 0x00006600fff77624 */ /* 0x000fe200078e00ff */
[----:B------:R1:W-:Y:S01]  /*bda0*/  @P0 STS.128 [R200+0x4000], RZ ;  /* 0x004000ffc8000388 */ /* 0x0003e20000000c00 */
[----:B------:R-:W-:Y:S01]  /*bdb0*/  IMAD.MOV.U32 R215, RZ, RZ, c[0x0][0x198] ;  /* 0x00006600ffd77624 */ /* 0x000fe200078e00ff */
[----:B------:R-:W-:Y:S01]  /*bdc0*/  SHF.R.S32.HI R2, RZ, 0x1f, R0 ;  /* 0x0000001fff027819 */ /* 0x000fe20000011400 */
[----:B------:R-:W-:Y:S01]  /*bdd0*/  IMAD.WIDE.U32 R4, R0, c[0x0][0x198], RZ ;  /* 0x0000660000047a25 */ /* 0x000fe200078e00ff */
[----:B------:R-:W-:Y:S03]  /*bde0*/  BSSY B0, `(.L_x_1090) ;  /* 0x000002e000007945 */ /* 0x000fe60003800000 */
[----:B------:R-:W-:-:S02]  /*bdf0*/  IMAD R2, R2, c[0x0][0x198], RZ ;  /* 0x0000660002027a24 */ /* 0x000fc400078e02ff */
[----:B------:R-:W-:Y:S02]  /*be00*/  IMAD.SHL.U32 R252, R247, 0x10, RZ ;  /* 0x00000010f7fc7824 */ /* 0x000fe400078e00ff */
[----:B------:R-:W-:Y:S01]  /*be10*/  IMAD R0, R0, c[0x0][0x19c], R2 ;  /* 0x0000670000007a24 */ /* 0x000fe200078e0202 */
[----:B------:R-:W-:Y:S01]  /*be20*/  LEA R2, P2, R4, R242, 0x6 ;  /* 0x000000f204027211 */ /* 0x000fe200078430ff */
[----:B------:R-:W-:Y:S02]  /*be30*/  @!P0 IMAD.MOV.U32 R7, RZ, RZ, c[0x0][0x19c] ;  /* 0x00006700ff078624 */ /* 0x000fe400078e00ff */
[----:B------:R-:W-:Y:S01]  /*be40*/  IMAD.IADD R3, R5, 0x1, R0 ;  /* 0x0000000105037824 */ /* 0x000fe200078e0200 */
[-C--:B------:R-:W-:Y:S01]  /*be50*/  @!P0 IADD3 R0, P5, R252, R2.reuse, RZ ;  /* 0x00000002fc008210 */ /* 0x080fe20007fbe0ff */
[----:B------:R-:W-:Y:S01]  /*be60*/  IMAD.MOV.U32 R252, RZ, RZ, 0x4 ;  /* 0x00000004fffc7424 */ /* 0x000fe200078e00ff */
[----:B------:R-:W-:Y:S02]  /*be70*/  @!P0 LEA R5, P3, R247, R2, 0x5 ;  /* 0x00000002f7058211 */ /* 0x000fe400078628ff */
[----:B------:R-:W-:-:S02]  /*be80*/  LEA.HI.X R3, R4, R239, R3, 0x6, P2 ;  /* 0x000000ef04037211 */ /* 0x000fc400010f3403 */
[----:B------:R-:W-:Y:S02]  /*be90*/  SHF.L.U64.HI R252, R215, R252, c[0x0][0x19c] ;  /* 0x00006700d7fc7619 */ /* 0x000fe400000102fc */
[----:B------:R-:W-:Y:S02]  /*bea0*/  @!P0 LEA R8, P6, R2, c[0x0][0x168], 0x1 ;  /* 0x00005a0002088a11 */ /* 0x000fe400078c08ff */
[----:B------:R-:W-:Y:S01]  /*beb0*/  @!P0 LEA R6, P4, R0, c[0x0][0x168], 0x1 ;  /* 0x00005a0000068a11 */ /* 0x000fe200078808ff */
[----:B------:R-:W-:Y:S01]  /*bec0*/  @!P0 IMAD.X R11, R252, 0x1, R3, P5 ;  /* 0x00000001fc0b8824 */ /* 0x000fe200028e0603 */
[----:B------:R-:W-:Y:S02]  /*bed0*/  @!P0 LEA R4, P2, R5, c[0x0][0x168], 0x1 ;  /* 0x00005a0005048a11 */ /* 0x000fe400078408ff */
[----:B------:R-:W-:Y:S02]  /*bee0*/  @!P0 LEA.HI.X R10, R247, R3, R7, 0x5, P3 ;  /* 0x00000003f70a8211 */ /* 0x000fe400018f2c07 */
[----:B------:R-:W-:-:S02]  /*bef0*/  @!P0 LEA.HI.X R9, R2, c[0x0][0x16c], R3, 0x1, P6 ;  /* 0x00005b0002098a11 */ /* 0x000fc400030f0c03 */
        /* <DEDUP_REMOVED lines=28> */
.L_x_1091:
[----:B------:R-:W-:Y:S05]  /*c0c0*/  BSYNC B0 ;  /* 0x0000000000007941 */ /* 0x000fea0003800000 */
.L_x_1090:
[----:B------:R-:W0:Y:S02]  /*c0d0*/  LDGDEPBAR ;  /* 0x00000000000079af */ /* 0x000e240000000000 */
.L_x_1089:
[----:B------:R-:W-:Y:S01]  /*c0e0*/  FMNMX.FTZ R0, R233, R31, !PT ;  /* 0x0000001fe9007209 */ /* 0x000fe20007810000 */
[----:B------:R-:W-:Y:S03]  /*c0f0*/  LDSM.16.MT88.4 R16, [R189+0x6000] ;  /* 0x00600000bd10783b */ /* 0x000fe60000004200 */
[----:B-1----:R-:W-:Y:S02]  /*c100*/  FMNMX.FTZ R2, R51, R0, !PT ;  /* 0x0000000033027209 */ /* 0x002fe40007810000 */
        /* <DEDUP_REMOVED lines=57> */
[----:B------:R-:W-:Y:S01]  /*c4a0*/  FMNMX.FTZ R4, R174, R3, !PT ;  /* 0x00000003ae047209 */ /* 0x000fe20007810000 */
[----:B------:R-:W1:Y:S01]  /*c4b0*/  SHFL.BFLY PT, R5, R0, 0x2, 0x1f ;  /* 0x0c401f0000057f89 */ /* 0x000e6200000e0000 */
[----:B--2---:R-:W-:-:S02]  /*c4c0*/  FMNMX.FTZ R2, R2, R6, !PT ;  /* 0x0000000602027209 */ /* 0x004fc40007810000 */
[----:B------:R-:W-:Y:S01]  /*c4d0*/  FMNMX.FTZ R4, R175, R4, !PT ;  /* 0x00000004af047209 */ /* 0x000fe20007810000 */
[----:B------:R-:W2:Y:S03]  /*c4e0*/  SHFL.BFLY PT, R7, R70, 0x1, 0x1f ;  /* 0x0c201f0046077f89 */ /* 0x000ea600000e0000 */
[----:B------:R-:W-:Y:S01]  /*c4f0*/  FMNMX.FTZ R4, R178, R4, !PT ;  /* 0x00000004b2047209 */ /* 0x000fe20007810000 */
[----:B------:R-:W3:Y:S03]  /*c500*/  SHFL.BFLY PT, R6, R2, 0x1, 0x1f ;  /* 0x0c201f0002067f89 */ /* 0x000ee600000e0000 */
[----:B------:R-:W-:-:S04]  /*c510*/  FMNMX.FTZ R4, R179, R4, !PT ;  /* 0x00000004b3047209 */ /* 0x000fc80007810000 */
[----:B------:R-:W-:-:S04]  /*c520*/  FMNMX.FTZ R4, R169, R4, !PT ;  /* 0x00000004a9047209 */ /* 0x000fc80007810000 */
[----:B------:R-:W-:-:S04]  /*c530*/  FMNMX.FTZ R4, R168, R4, !PT ;  /* 0x00000004a8047209 */ /* 0x000fc80007810000 */
[----:B------:R-:W-:Y:S02]  /*c540*/  FMNMX.FTZ R4, R185, R4, !PT ;  /* 0x00000004b9047209 */ /* 0x000fe40007810000 */
[----:B-1----:R-:W-:Y:S02]  /*c550*/  FMNMX.FTZ R3, R0, R5, !PT ;  /* 0x0000000500037209 */ /* 0x002fe40007810000 */
[----:B------:R-:W-:Y:S02]  /*c560*/  FMNMX.FTZ R4, R186, R4, !PT ;  /* 0x00000004ba047209 */ /* 0x000fe40007810000 */
[----:B--2---:R-:W-:Y:S02]  /*c570*/  FMNMX.FTZ R70, R70, R7, !PT ;  /* 0x0000000746467209 */ /* 0x004fe40007810000 */
[----:B------:R-:W1:Y:S01]  /*c580*/  SHFL.BFLY PT, R7, R3, 0x1, 0x1f ;  /* 0x0c201f0003077f89 */ /* 0x000e6200000e0000 */
[----:B---3--:R-:W-:Y:S02]  /*c590*/  FMNMX.FTZ R2, R2, R6, !PT ;  /* 0x0000000602027209 */ /* 0x008fe40007810000 */
[C---:B------:R-:W-:Y:S01]  /*c5a0*/  FMUL.FTZ R0, R70.reuse, c[0x0][0x23c] ;  /* 0x00008f0046007a20 */ /* 0x040fe20000410000 */
[----:B------:R-:W2:Y:S01]  /*c5b0*/  SHFL.BFLY PT, R6, R4, 0x2, 0x1f ;  /* 0x0c401f0004067f89 */ /* 0x000ea200000e0000 */
[----:B------:R-:W-:Y:S01]  /*c5c0*/  FSETP.NEU.FTZ.AND P3, PT, R70, -INF , PT ;  /* 0xff8000004600780b */ /* 0x000fe20003f7d000 */
[C---:B------:R-:W-:Y:S01]  /*c5d0*/  FMUL.FTZ R9, R2.reuse, c[0x0][0x23c] ;  /* 0x00008f0002097a20 */ /* 0x040fe20000410000 */
[----:B------:R-:W-:-:S02]  /*c5e0*/  FSETP.NEU.FTZ.AND P2, PT, R2, -INF , PT ;  /* 0xff8000000200780b */ /* 0x000fc40003f5d000 */
[----:B------:R-:W-:Y:S02]  /*c5f0*/  FSEL R0, R0, RZ, P3 ;  /* 0x000000ff00007208 */ /* 0x000fe40001800000 */
[----:B------:R-:W-:Y:S02]  /*c600*/  FSEL R9, R9, RZ, P2 ;  /* 0x000000ff09097208 */ /* 0x000fe40001000000 */
[----:B------:R-:W-:Y:S01]  /*c610*/  FSEL R12, R70, RZ, P3 ;  /* 0x000000ff460c7208 */ /* 0x000fe20001800000 */
[--C-:B------:R-:W-:Y:S02]  /*c620*/  FFMA.FTZ R5, R31, c[0x0][0x23c], -R0.reuse ;  /* 0x00008f001f057a23 */ /* 0x100fe40000010800 */
[----:B------:R-:W-:Y:S02]  /*c630*/  FFMA.FTZ R11, R53, c[0x0][0x23c], -R0 ;  /* 0x00008f00350b7a23 */ /* 0x000fe40000010800 */
[----:B------:R3:W-:Y:S01]  /*c640*/  MUFU.EX2 R250, R5 ;  /* 0x0000000500fa7308 */ /* 0x0007e20000000800 */
[----:B------:R-:W-:-:S04]  /*c650*/  FADD.FTZ R14, R233, -R12 ;  /* 0x8000000ce90e7221 */ /* 0x000fc80000010000 */
[----:B------:R-:W-:Y:S01]  /*c660*/  FMUL.FTZ R14, R14, c[0x0][0x23c] ;  /* 0x00008f000e0e7a20 */ /* 0x000fe20000410000 */
[----:B-1----:R-:W-:Y:S02]  /*c670*/  FMNMX.FTZ R3, R3, R7, !PT ;  /* 0x0000000703037209 */ /* 0x002fe40007810000 */
[----:B------:R-:W-:Y:S01]  /*c680*/  MUFU.EX2 R223, R11 ;  /* 0x0000000b00df7308 */ /* 0x000fe20000000800 */
[----:B--2---:R-:W-:Y:S02]  /*c690*/  FMNMX.FTZ R4, R4, R6, !PT ;  /* 0x0000000604047209 */ /* 0x004fe40007810000 */
[C---:B------:R-:W-:Y:S01]  /*c6a0*/  FMUL.FTZ R8, R3.reuse, c[0x0][0x23c] ;  /* 0x00008f0003087a20 */ /* 0x040fe20000410000 */
[----:B------:R-:W-:Y:S02]  /*c6b0*/  FSETP.NEU.FTZ.AND P0, PT, R3, -INF , PT ;  /* 0xff8000000300780b */ /* 0x000fe40003f1d000 */
[----:B------:R-:W1:Y:S01]  /*c6c0*/  SHFL.BFLY PT, R10, R4, 0x1, 0x1f ;  /* 0x0c201f00040a7f89 */ /* 0x000e6200000e0000 */
[----:B---3--:R-:W-:Y:S01]  /*c6d0*/  FFMA.FTZ R5, R25, c[0x0][0x23c], -R9 ;  /* 0x00008f0019057a23 */ /* 0x008fe20000010809 */
[----:B------:R-:W-:Y:S01]  /*c6e0*/  FSEL R8, R8, RZ, P0 ;  /* 0x000000ff08087208 */ /* 0x000fe20000000000 */
[----:B------:R-:W2:Y:S04]  /*c6f0*/  MUFU.EX2 R72, R14 ;  /* 0x0000000e00487308 */ /* 0x000ea80000000800 */
[----:B------:R-:W-:-:S04]  /*c700*/  FFMA.FTZ R7, R26, c[0x0][0x23c], -R8 ;  /* 0x00008f001a077a23 */ /* 0x000fc80000010808 */
[----:B------:R3:W-:Y:S08]  /*c710*/  MUFU.EX2 R248, R5 ;  /* 0x0000000500f87308 */ /* 0x0007f00000000800 */
[----:B------:R-:W-:Y:S01]  /*c720*/  MUFU.EX2 R226, R7 ;  /* 0x0000000700e27308 */ /* 0x000fe20000000800 */
[-C--:B--2---:R-:W-:Y:S02]  /*c730*/  FMUL.FTZ R84, R84, R72.reuse ;  /* 0x0000004854547220 */ /* 0x084fe40000410000 */
[----:B------:R-:W-:Y:S01]  /*c740*/  FMUL.FTZ R85, R85, R72 ;  /* 0x0000004855557220 */ /* 0x000fe20000410000 */
[----:B-1----:R-:W-:Y:S01]  /*c750*/  FMNMX.FTZ R69, R4, R10, !PT ;  /* 0x0000000a04457209 */ /* 0x002fe20007810000 */
[----:B------:R-:W-:-:S02]  /*c760*/  FFMA.FTZ R4, R51, c[0x0][0x23c], -R0 ;  /* 0x00008f0033047a23 */ /* 0x000fc40000010800 */
[----:B---3--:R-:W-:Y:S02]  /*c770*/  FFMA.FTZ R5, R28, c[0x0][0x23c], -R9 ;  /* 0x00008f001c057a23 */ /* 0x008fe40000010809 */
[----:B------:R1:W-:Y:S01]  /*c780*/  MUFU.EX2 R222, R4 ;  /* 0x0000000400de7308 */ /* 0x0003e20000000800 */
[-C--:B------:R-:W-:Y:S02]  /*c790*/  FMUL.FTZ R92, R92, R72.reuse ;  /* 0x000000485c5c7220 */ /* 0x080fe40000410000 */
[-C--:B------:R-:W-:Y:S02]  /*c7a0*/  FMUL.FTZ R93, R93, R72.reuse ;  /* 0x000000485d5d7220 */ /* 0x080fe40000410000 */
[-C--:B------:R-:W-:Y:S02]  /*c7b0*/  FMUL.FTZ R96, R96, R72.reuse ;  /* 0x0000004860607220 */ /* 0x080fe40000410000 */
[-C--:B------:R-:W-:Y:S01]  /*c7c0*/  FMUL.FTZ R97, R97, R72.reuse ;  /* 0x0000004861617220 */ /* 0x080fe20000410000 */
[----:B------:R2:W-:Y:S01]  /*c7d0*/  MUFU.EX2 R247, R5 ;  /* 0x0000000500f77308 */ /* 0x0005e20000000800 */
[----:B------:R-:W-:-:S02]  /*c7e0*/  FMUL.FTZ R108, R108, R72 ;  /* 0x000000486c6c7220 */ /* 0x000fc40000410000 */
[-C--:B------:R-:W-:Y:S02]  /*c7f0*/  FMUL.FTZ R109, R109, R72.reuse ;  /* 0x000000486d6d7220 */ /* 0x080fe40000410000 */
[-C--:B------:R-:W-:Y:S02]  /*c800*/  FMUL.FTZ R112, R112, R72.reuse ;  /* 0x0000004870707220 */ /* 0x080fe40000410000 */
[-C--:B------:R-:W-:Y:S02]  /*c810*/  FMUL.FTZ R113, R113, R72.reuse ;  /* 0x0000004871717220 */ /* 0x080fe40000410000 */
[----:B-1----:R-:W-:Y:S02]  /*c820*/  FMUL.FTZ R4, R69, c[0x0][0x23c] ;  /* 0x00008f0045047a20 */ /* 0x002fe40000410000 */
[-C--:B------:R-:W-:Y:S02]  /*c830*/  FMUL.FTZ R124, R124, R72.reuse ;  /* 0x000000487c7c7220 */ /* 0x080fe40000410000 */
[----:B------:R-:W-:-:S02]  /*c840*/  FMUL.FTZ R125, R125, R72 ;  /* 0x000000487d7d7220 */ /* 0x000fc40000410000 */
[-C--:B------:R-:W-:Y:S02]  /*c850*/  FMUL.FTZ R128, R128, R72.reuse ;  /* 0x0000004880807220 */ /* 0x080fe40000410000 */
[--C-:B--2---:R-:W-:Y:S02]  /*c860*/  FFMA.FTZ R5, R24, c[0x0][0x23c], -R9.reuse ;  /* 0x00008f0018057a23 */ /* 0x104fe40000010809 */
[-C--:B------:R-:W-:Y:S02]  /*c870*/  FMUL.FTZ R129, R129, R72.reuse ;  /* 0x0000004881817220 */ /* 0x080fe40000410000 */
[----:B------:R1:W-:Y:S01]  /*c880*/  MUFU.EX2 R249, R5 ;  /* 0x0000000500f97308 */ /* 0x0003e20000000800 */
[-C--:B------:R-:W-:Y:S02]  /*c890*/  FMUL.FTZ R140, R140, R72.reuse ;  /* 0x000000488c8c7220 */ /* 0x080fe40000410000 */
[----:B------:R-:W-:Y:S02]  /*c8a0*/  FMUL.FTZ R141, R141, R72 ;  /* 0x000000488d8d7220 */ /* 0x000fe40000410000 */
[----:B-1----:R-:W-:-:S02]  /*c8b0*/  FFMA.FTZ R5, R23, c[0x0][0x23c], -R9 ;  /* 0x00008f0017057a23 */ /* 0x002fc40000010809 */
[----:B------:R-:W1:Y:S02]  /*c8c0*/  LDSM.16.MT88.4 R20, [R192+0x6000] ;  /* 0x00600000c014783b */ /* 0x000e640000004200 */
[----:B------:R2:W-:Y:S02]  /*c8d0*/  MUFU.EX2 R251, R5 ;  /* 0x0000000500fb7308 */ /* 0x0005e40000000800 */
[----:B--2---:R-:W-:-:S06]  /*c8e0*/  FFMA.FTZ R5, R30, c[0x0][0x23c], -R8 ;  /* 0x00008f001e057a23 */ /* 0x004fcc0000010808 */
[----:B------:R2:W-:Y:S02]  /*c8f0*/  MUFU.EX2 R225, R5 ;  /* 0x0000000500e17308 */ /* 0x0005e40000000800 */
[--C-:B--2---:R-:W-:Y:S02]  /*c900*/  FFMA.FTZ R5, R29, c[0x0][0x23c], -R8.reuse ;  /* 0x00008f001d057a23 */ /* 0x104fe40000010808 */
[----:B------:R-:W-:Y:S04]  /*c910*/  LDSM.16.MT88.4 R28, [R191+0x6000] ;  /* 0x00600000bf1c783b */ /* 0x000fe80000004200 */
[----:B------:R2:W-:Y:S02]  /*c920*/  MUFU.EX2 R224, R5 ;  /* 0x0000000500e07308 */ /* 0x0005e40000000800 */
[----:B--2---:R-:W-:-:S02]  /*c930*/  FFMA.FTZ R5, R27, c[0x0][0x23c], -R8 ;  /* 0x00008f001b057a23 */ /* 0x004fc40000010808 */
[----:B------:R-:W2:Y:S04]  /*c940*/  LDSM.16.MT88.4 R24, [R190+0x6000] ;  /* 0x00600000be18783b */ /* 0x000ea80000004200 */
[----:B------:R3:W4:Y:S02]  /*c950*/  MUFU.EX2 R227, R5 ;  /* 0x0000000500e37308 */ /* 0x0007240000000800 */
[----:B---3--:R-:W-:Y:S02]  /*c960*/  FSEL R5, R2, RZ, P2 ;  /* 0x000000ff02057208 */ /* 0x008fe40001000000 */
[----:B----4-:R-:W-:-:S03]  /*c970*/  F2FP.BF16.PACK_AB R7, R226, R227 ;  /* 0x000000e3e207723e */ /* 0x010fc600000010ff */
[----:B------:R-:W-:Y:S01]  /*c980*/  FADD.FTZ R6, R202, -R5 ;  /* 0x80000005ca067221 */ /* 0x000fe20000010000 */
[----:B------:R-:W-:Y:S02]  /*c990*/  FSEL R5, R3, RZ, P0 ;  /* 0x000000ff03057208 */ /* 0x000fe40000000000 */
[----:B------:R-:W-:Y:S01]  /*c9a0*/  FSETP.NEU.FTZ.AND P0, PT, R69, -INF , PT ;  /* 0xff8000004500780b */ /* 0x000fe20003f1d000 */
[----:B------:R-:W-:Y:S02]  /*c9b0*/  FMUL.FTZ R6, R6, c[0x0][0x23c] ;  /* 0x00008f0006067a20 */ /* 0x000fe40000410000 */
[----:B------:R-:W-:Y:S01]  /*c9c0*/  FADD.FTZ R5, R201, -R5 ;  /* 0x80000005c9057221 */ /* 0x000fe20000010000 */
[----:B------:R-:W-:Y:S01]  /*c9d0*/  FSEL R10, R4, RZ, P0 ;  /* 0x000000ff040a7208 */ /* 0x000fe20000000000 */
[----:B------:R3:W4:Y:S01]  /*c9e0*/  MUFU.EX2 R74, R6 ;  /* 0x00000006004a7308 */ /* 0x0007220000000800 */
[----:B------:R-:W-:Y:S01]  /*c9f0*/  F2FP.BF16.PACK_AB R4, R247, R248 ;  /* 0x000000f8f704723e */ /* 0x000fe200000010ff */
[----:B------:R-:W-:-:S02]  /*ca00*/  FMUL.FTZ R5, R5, c[0x0][0x23c] ;  /* 0x00008f0005057a20 */ /* 0x000fc40000410000 */
[--C-:B------:R-:W-:Y:S02]  /*ca10*/  FFMA.FTZ R11, R50, c[0x0][0x23c], -R10.reuse ;  /* 0x00008f00320b7a23 */ /* 0x100fe4000001080a */
[--C-:B------:R-:W-:Y:S02]  /*ca20*/  FFMA.FTZ R13, R49, c[0x0][0x23c], -R10.reuse ;  /* 0x00008f00310d7a23 */ /* 0x100fe4000001080a */
[----:B------:R5:W-:Y:S01]  /*ca30*/  MUFU.EX2 R219, R11 ;  /* 0x0000000b00db7308 */ /* 0x000be20000000800 */
[----:B------:R-:W-:-:S07]  /*ca40*/  FFMA.FTZ R12, R61, c[0x0][0x23c], -R10 ;  /* 0x00008f003d0c7a23 */ /* 0x000fce000001080a */
[----:B------:R1:W1:Y:S01]  /*ca50*/  MUFU.EX2 R73, R5 ;  /* 0x0000000500497308 */ /* 0x0002620000000800 */
[----:B---3--:R-:W-:Y:S01]  /*ca60*/  F2FP.BF16.PACK_AB R6, R251, R249 ;  /* 0x000000f9fb06723e */ /* 0x008fe200000010ff */
[-C--:B----4-:R-:W-:Y:S02]  /*ca70*/  FMUL.FTZ R80, R80, R74.reuse ;  /* 0x0000004a50507220 */ /* 0x090fe40000410000 */
[-C--:B------:R-:W-:Y:S02]  /*ca80*/  FMUL.FTZ R81, R81, R74.reuse ;  /* 0x0000004a51517220 */ /* 0x080fe40000410000 */
[-C--:B------:R-:W-:Y:S01]  /*ca90*/  FMUL.FTZ R88, R88, R74.reuse ;  /* 0x0000004a58587220 */ /* 0x080fe20000410000 */
[----:B-----5:R-:W-:Y:S01]  /*caa0*/  FSEL R11, R69, RZ, P0 ;  /* 0x000000ff450b7208 */ /* 0x020fe20000000000 */
[----:B------:R3:W-:Y:S01]  /*cab0*/  MUFU.EX2 R220, R13 ;  /* 0x0000000d00dc7308 */ /* 0x0007e20000000800 */
[-C--:B------:R-:W-:Y:S02]  /*cac0*/  FMUL.FTZ R89, R89, R74.reuse ;  /* 0x0000004a59597220 */ /* 0x080fe40000410000 */
[----:B------:R-:W-:-:S02]  /*cad0*/  FMUL.FTZ R100, R100, R74 ;  /* 0x0000004a64647220 */ /* 0x000fc40000410000 */
[----:B------:R-:W-:Y:S02]  /*cae0*/  FADD.FTZ R11, R232, -R11 ;  /* 0x8000000be80b7221 */ /* 0x000fe40000010000 */
[----:B-1----:R-:W-:Y:S01]  /*caf0*/  FFMA.FTZ R5, R52, c[0x0][0x23c], -R0 ;  /* 0x00008f0034057a23 */ /* 0x002fe20000010800 */
[----:B------:R1:W-:Y:S01]  /*cb00*/  MUFU.EX2 R217, R12 ;  /* 0x0000000c00d97308 */ /* 0x0003e20000000800 */
[----:B------:R-:W-:Y:S02]  /*cb10*/  FMUL.FTZ R11, R11, c[0x0][0x23c] ;  /* 0x00008f000b0b7a20 */ /* 0x000fe40000410000 */
[-C--:B------:R-:W-:Y:S02]  /*cb20*/  FMUL.FTZ R82, R82, R73.reuse ;  /* 0x0000004952527220 */ /* 0x080fe40000410000 */
[-C--:B------:R-:W-:Y:S02]  /*cb30*/  FMUL.FTZ R83, R83, R73.reuse ;  /* 0x0000004953537220 */ /* 0x080fe40000410000 */
[----:B------:R-:W-:Y:S01]  /*cb40*/  FMUL.FTZ R90, R90, R73 ;  /* 0x000000495a5a7220 */ /* 0x000fe20000410000 */
[----:B------:R4:W5:Y:S01]  /*cb50*/  MUFU.EX2 R71, R11 ;  /* 0x0000000b00477308 */ /* 0x0009620000000800 */
[----:B---3--:R-:W-:-:S02]  /*cb60*/  FFMA.FTZ R13, R60, c[0x0][0x23c], -R10 ;  /* 0x00008f003c0d7a23 */ /* 0x008fc4000001080a */
[-C--:B------:R-:W-:Y:S02]  /*cb70*/  FMUL.FTZ R91, R91, R73.reuse ;  /* 0x000000495b5b7220 */ /* 0x080fe40000410000 */
[-C--:B------:R-:W-:Y:S02]  /*cb80*/  FMUL.FTZ R101, R101, R74.reuse ;  /* 0x0000004a65657220 */ /* 0x080fe40000410000 */
[-C--:B------:R-:W-:Y:S01]  /*cb90*/  FMUL.FTZ R102, R102, R73.reuse ;  /* 0x0000004966667220 */ /* 0x080fe20000410000 */
[----:B------:R3:W2:Y:S01]  /*cba0*/  MUFU.EX2 R221, R5 ;  /* 0x0000000500dd7308 */ /* 0x0006a20000000800 */
[----:B-1----:R-:W-:Y:S02]  /*cbb0*/  FFMA.FTZ R12, R66, c[0x0][0x23c], -R9 ;  /* 0x00008f00420c7a23 */ /* 0x002fe40000010809 */
[----:B------:R-:W-:Y:S02]  /*cbc0*/  FMUL.FTZ R103, R103, R73 ;  /* 0x0000004967677220 */ /* 0x000fe40000410000 */
[----:B------:R-:W-:-:S02]  /*cbd0*/  FMUL.FTZ R104, R104, R74 ;  /* 0x0000004a68687220 */ /* 0x000fc40000410000 */
[-C--:B------:R-:W-:Y:S01]  /*cbe0*/  FMUL.FTZ R105, R105, R74.reuse ;  /* 0x0000004a69697220 */ /* 0x080fe20000410000 */
[----:B------:R-:W1:Y:S01]  /*cbf0*/  MUFU.EX2 R218, R13 ;  /* 0x0000000d00da7308 */ /* 0x000e620000000800 */
[----:B----4-:R-:W-:Y:S02]  /*cc00*/  FFMA.FTZ R11, R156, c[0x0][0x23c], -R0 ;  /* 0x00008f009c0b7a23 */ /* 0x010fe40000010800 */
[-C--:B------:R-:W-:Y:S02]  /*cc10*/  FMUL.FTZ R106, R106, R73.reuse ;  /* 0x000000496a6a7220 */ /* 0x080fe40000410000 */
[----:B------:R-:W-:Y:S02]  /*cc20*/  FMUL.FTZ R107, R107, R73 ;  /* 0x000000496b6b7220 */ /* 0x000fe40000410000 */
[-C--:B------:R-:W-:Y:S01]  /*cc30*/  FMUL.FTZ R116, R116, R74.reuse ;  /* 0x0000004a74747220 */ /* 0x080fe20000410000 */
[----:B------:R4:W-:Y:S01]  /*cc40*/  MUFU.EX2 R215, R11 ;  /* 0x0000000b00d77308 */ /* 0x0009e20000000800 */
[----:B---3--:R-:W-:Y:S01]  /*cc50*/  F2FP.BF16.PACK_AB R5, R224, R225 ;  /* 0x000000e1e005723e */ /* 0x008fe200000010ff */
[----:B------:R-:W-:-:S02]  /*cc60*/  FMUL.FTZ R117, R117, R74 ;  /* 0x0000004a75757220 */ /* 0x000fc40000410000 */
[-C--:B------:R-:W-:Y:S02]  /*cc70*/  FMUL.FTZ R118, R118, R73.reuse ;  /* 0x0000004976767220 */ /* 0x080fe40000410000 */
[-C--:B------:R-:W-:Y:S02]  /*cc80*/  FMUL.FTZ R119, R119, R73.reuse ;  /* 0x0000004977777220 */ /* 0x080fe40000410000 */
[----:B------:R3:W-:Y:S01]  /*cc90*/  MUFU.EX2 R216, R12 ;  /* 0x0000000c00d87308 */ /* 0x0007e20000000800 */
[-C--:B------:R-:W-:Y:S01]  /*cca0*/  FMUL.FTZ R120, R120, R74.reuse ;  /* 0x0000004a78787220 */ /* 0x080fe20000410000 */
[----:B------:R-:W-:Y:S01]  /*ccb0*/  HMMA.16816.F32.BF16 R56, R4, R16, R80 ;  /* 0x000000100438723c */ /* 0x000fe20000041850 */
[----:B------:R-:W-:Y:S02]  /*ccc0*/  FMUL.FTZ R121, R121, R74 ;  /* 0x0000004a79797220 */ /* 0x000fe40000410000 */
[-C--:B------:R-:W-:Y:S02]  /*ccd0*/  FMUL.FTZ R122, R122, R73.reuse ;  /* 0x000000497a7a7220 */ /* 0x080fe40000410000 */
[----:B------:R-:W-:-:S02]  /*cce0*/  FMUL.FTZ R123, R123, R73 ;  /* 0x000000497b7b7220 */ /* 0x000fc40000410000 */
[----:B----4-:R-:W-:Y:S01]  /*ccf0*/  FFMA.FTZ R11, R65, c[0x0][0x23c], -R9 ;  /* 0x00008f00410b7a23 */ /* 0x010fe20000010809 */
[C---:B------:R-:W-:Y:S01]  /*cd00*/  HMMA.16816.F32.BF16 R52, R4.reuse, R18, R88 ;  /* 0x000000120434723c */ /* 0x040fe20000041858 */
[-C--:B------:R-:W-:Y:S02]  /*cd10*/  FMUL.FTZ R132, R132, R74.reuse ;  /* 0x0000004a84847220 */ /* 0x080fe40000410000 */
[----:B------:R4:W1:Y:S01]  /*cd20*/  MUFU.EX2 R213, R11 ;  /* 0x0000000b00d57308 */ /* 0x0008620000000800 */
[-C--:B------:R-:W-:Y:S02]  /*cd30*/  FMUL.FTZ R133, R133, R74.reuse ;  /* 0x0000004a85857220 */ /* 0x080fe40000410000 */
[-C--:B------:R-:W-:Y:S02]  /*cd40*/  FMUL.FTZ R134, R134, R73.reuse ;  /* 0x0000004986867220 */ /* 0x080fe40000410000 */
[----:B------:R-:W-:Y:S01]  /*cd50*/  FMUL.FTZ R135, R135, R73 ;  /* 0x0000004987877220 */ /* 0x000fe20000410000 */
[----:B------:R-:W-:Y:S01]  /*cd60*/  HMMA.16816.F32.BF16 R48, R4, R20, R100 ;  /* 0x000000140430723c */ /* 0x000fe20000041864 */
[----:B------:R-:W-:-:S02]  /*cd70*/  FMUL.FTZ R136, R136, R74 ;  /* 0x0000004a88887220 */ /* 0x000fc40000410000 */
[----:B------:R-:W-:Y:S02]  /*cd80*/  FMUL.FTZ R137, R137, R74 ;  /* 0x0000004a89897220 */ /* 0x000fe40000410000 */
[-C--:B------:R-:W-:Y:S02]  /*cd90*/  FMUL.FTZ R138, R138, R73.reuse ;  /* 0x000000498a8a7220 */ /* 0x080fe40000410000 */
[----:B------:R-:W-:Y:S01]  /*cda0*/  FMUL.FTZ R139, R139, R73 ;  /* 0x000000498b8b7220 */ /* 0x000fe20000410000 */
[----:B------:R-:W-:Y:S01]  /*cdb0*/  HMMA.16816.F32.BF16 R44, R4, R22, R104 ;  /* 0x00000016042c723c */ /* 0x000fe20000041868 */
[--C-:B---3--:R-:W-:Y:S02]  /*cdc0*/  FFMA.FTZ R12, R76, c[0x0][0x23c], -R9.reuse ;  /* 0x00008f004c0c7a23 */ /* 0x108fe40000010809 */
[----:B----4-:R-:W-:Y:S02]  /*cdd0*/  FFMA.FTZ R11, R75, c[0x0][0x23c], -R9 ;  /* 0x00008f004b0b7a23 */ /* 0x010fe40000010809 */
[----:B------:R3:W-:Y:S01]  /*cde0*/  MUFU.EX2 R214, R12 ;  /* 0x0000000c00d67308 */ /* 0x0007e20000000800 */
[----:B-----5:R-:W-:-:S02]  /*cdf0*/  FMUL.FTZ R86, R86, R71 ;  /* 0x0000004756567220 */ /* 0x020fc40000410000 */
[C---:B--2---:R-:W-:Y:S01]  /*ce00*/  HMMA.16816.F32.BF16 R40, R4.reuse, R24, R116 ;  /* 0x000000180428723c */ /* 0x044fe20000041874 */
[-C--:B------:R-:W-:Y:S02]  /*ce10*/  FMUL.FTZ R87, R87, R71.reuse ;  /* 0x0000004757577220 */ /* 0x080fe40000410000 */
[-C--:B------:R-:W-:Y:S02]  /*ce20*/  FMUL.FTZ R94, R94, R71.reuse ;  /* 0x000000475e5e7220 */ /* 0x080fe40000410000 */
[----:B------:R2:W-:Y:S01]  /*ce30*/  MUFU.EX2 R212, R11 ;  /* 0x0000000b00d47308 */ /* 0x0005e20000000800 */
[-C--:B------:R-:W-:Y:S02]  /*ce40*/  FMUL.FTZ R95, R95, R71.reuse ;  /* 0x000000475f5f7220 */ /* 0x080fe40000410000 */
[----:B------:R-:W-:Y:S01]  /*ce50*/  HMMA.16816.F32.BF16 R36, R4, R26, R120 ;  /* 0x0000001a0424723c */ /* 0x000fe20000041878 */
[-C--:B------:R-:W-:Y:S02]  /*ce60*/  FMUL.FTZ R98, R98, R71.reuse ;  /* 0x0000004762627220 */ /* 0x080fe40000410000 */
[----:B------:R-:W-:-:S02]  /*ce70*/  FMUL.FTZ R99, R99, R71 ;  /* 0x0000004763637220 */ /* 0x000fc40000410000 */
[--C-:B---3--:R-:W-:Y:S02]  /*ce80*/  FFMA.FTZ R12, R144, c[0x0][0x23c], -R8.reuse ;  /* 0x00008f00900c7a23 */ /* 0x108fe40000010808 */
[-C--:B------:R-:W-:Y:S01]  /*ce90*/  FMUL.FTZ R110, R110, R71.reuse ;  /* 0x000000476e6e7220 */ /* 0x080fe20000410000 */
[C---:B------:R-:W-:Y:S01]  /*cea0*/  HMMA.16816.F32.BF16 R32, R4.reuse, R28, R132 ;  /* 0x0000001c0420723c */ /* 0x040fe20000041884 */
[-C--:B------:R-:W-:Y:S01]  /*ceb0*/  FMUL.FTZ R111, R111, R71.reuse ;  /* 0x000000476f6f7220 */ /* 0x080fe20000410000 */
[----:B------:R3:W-:Y:S01]  /*cec0*/  MUFU.EX2 R211, R12 ;  /* 0x0000000c00d37308 */ /* 0x0007e20000000800 */
[-C--:B------:R-:W-:Y:S02]  /*ced0*/  FMUL.FTZ R114, R114, R71.reuse ;  /* 0x0000004772727220 */ /* 0x080fe40000410000 */
[----:B--2---:R-:W-:Y:S02]  /*cee0*/  FFMA.FTZ R11, R77, c[0x0][0x23c], -R8 ;  /* 0x00008f004d0b7a23 */ /* 0x004fe40000010808 */
[-C--:B------:R-:W-:Y:S01]  /*cef0*/  FMUL.FTZ R115, R115, R71.reuse ;  /* 0x0000004773737220 */ /* 0x080fe20000410000 */
[----:B------:R-:W-:Y:S01]  /*cf00*/  HMMA.16816.F32.BF16 R136, R4, R30, R136 ;  /* 0x0000001e0488723c */ /* 0x000fe20000041888 */
[-C--:B------:R-:W-:Y:S01]  /*cf10*/  FMUL.FTZ R126, R126, R71.reuse ;  /* 0x000000477e7e7220 */ /* 0x080fe20000410000 */
[----:B------:R2:W4:Y:S01]  /*cf20*/  MUFU.EX2 R209, R11 ;  /* 0x0000000b00d17308 */ /* 0x0005220000000800 */
[----:B------:R-:W-:-:S02]  /*cf30*/  FMUL.FTZ R127, R127, R71 ;  /* 0x000000477f7f7220 */ /* 0x000fc40000410000 */
[-C--:B------:R-:W-:Y:S02]  /*cf40*/  FMUL.FTZ R130, R130, R71.reuse ;  /* 0x0000004782827220 */ /* 0x080fe40000410000 */
[----:B------:R-:W-:Y:S01]  /*cf50*/  F2FP.BF16.PACK_AB R4, R222, R250 ;  /* 0x000000fade04723e */ /* 0x000fe200000010ff */
[----:B------:R-:W-:Y:S01]  /*cf60*/  FMUL.FTZ R131, R131, R71 ;  /* 0x0000004783837220 */ /* 0x000fe20000410000 */
[----:B------:R-:W-:Y:S01]  /*cf70*/  F2FP.BF16.PACK_AB R5, R219, R220 ;  /* 0x000000dcdb05723e */ /* 0x000fe200000010ff */
[----:B---3--:R-:W-:Y:S01]  /*cf80*/  FFMA.FTZ R12, R164, c[0x0][0x23c], -R0 ;  /* 0x00008f00a40c7a23 */ /* 0x008fe20000010800 */
[----:B------:R-:W-:Y:S01]  /*cf90*/  F2FP.BF16.PACK_AB R6, R223, R221 ;  /* 0x000000dddf06723e */ /* 0x000fe200000010ff */
[-C--:B------:R-:W-:Y:S01]  /*cfa0*/  FMUL.FTZ R142, R142, R71.reuse ;  /* 0x000000478e8e7220 */ /* 0x080fe20000410000 */
[----:B-1----:R-:W-:Y:S01]  /*cfb0*/  F2FP.BF16.PACK_AB R7, R217, R218 ;  /* 0x000000dad907723e */ /* 0x002fe200000010ff */
[----:B------:R1:W-:Y:S01]  /*cfc0*/  MUFU.EX2 R207, R12 ;  /* 0x0000000c00cf7308 */ /* 0x0003e20000000800 */
[----:B------:R-:W-:-:S02]  /*cfd0*/  FMUL.FTZ R143, R143, R71 ;  /* 0x000000478f8f7220 */ /* 0x000fc40000410000 */
[----:B--2---:R-:W-:-:S03]  /*cfe0*/  FFMA.FTZ R11, R78, c[0x0][0x23c], -R8 ;  /* 0x00008f004e0b7a23 */ /* 0x004fc60000010808 */
[C---:B------:R-:W-:Y:S02]  /*cff0*/  HMMA.16816.F32.BF16 R84, R4.reuse, R16, R84 ;  /* 0x000000100454723c */ /* 0x040fe40000041854 */
[----:B------:R2:W-:Y:S06]  /*d000*/  MUFU.EX2 R210, R11 ;  /* 0x0000000b00d27308 */ /* 0x0005ec0000000800 */
[C---:B------:R-:W-:Y:S01]  /*d010*/  HMMA.16816.F32.BF16 R60, R4.reuse, R18, R92 ;  /* 0x00000012043c723c */ /* 0x040fe2000004185c */
[----:B------:R-:W3:Y:S04]  /*d020*/  LDSM.16.MT88.4 R16, [R192+0x6800] ;  /* 0x00680000c010783b */ /* 0x000ee80000004200 */
[----:B-1----:R-:W-:Y:S03]  /*d030*/  LDSM.16.MT88.4 R12, [R191+0x6800] ;  /* 0x00680000bf0c783b */ /* 0x002fe60000004200 */
[----:B------:R-:W-:Y:S01]  /*d040*/  HMMA.16816.F32.BF16 R96, R4, R20, R96 ;  /* 0x000000140460723c */ /* 0x000fe20000041860 */
[----:B------:R-:W-:Y:S01]  /*d050*/  LDSM.16.MT88.4 R92, [R189+0x7800] ;  /* 0x00780000bd5c783b */ /* 0x000fe20000004200 */
[----:B--2---:R-:W-:-:S04]  /*d060*/  FFMA.FTZ R11, R79, c[0x0][0x23c], -R8 ;  /* 0x00008f004f0b7a23 */ /* 0x004fc80000010808 */
[----:B------:R1:W2:Y:S02]  /*d070*/  MUFU.EX2 R208, R11 ;  /* 0x0000000b00d07308 */ /* 0x0002a40000000800 */
[C---:B------:R-:W-:Y:S01]  /*d080*/  HMMA.16816.F32.BF16 R64, R4.reuse, R22, R108 ;  /* 0x000000160440723c */ /* 0x040fe2000004186c */
[----:B------:R-:W-:Y:S04]  /*d090*/  LDSM.16.MT88.4 R20, [R190+0x6800] ;  /* 0x00680000be14783b */ /* 0x000fe80000004200 */
[----:B------:R-:W-:Y:S03]  /*d0a0*/  LDSM.16.MT88.4 R108, [R192+0x7800] ;  /* 0x00780000c06c783b */ /* 0x000fe60000004200 */
[----:B------:R-:W-:Y:S01]  /*d0b0*/  HMMA.16816.F32.BF16 R112, R4, R24, R112 ;  /* 0x000000180470723c */ /* 0x000fe20000041870 */
[----:B-1----:R-:W-:-:S07]  /*d0c0*/  FFMA.FTZ R11, R165, c[0x0][0x23c], -R0 ;  /* 0x00008f00a50b7a23 */ /* 0x002fce0000010800 */
[C---:B------:R-:W-:Y:S01]  /*d0d0*/  HMMA.16816.F32.BF16 R124, R4.reuse, R26, R124 ;  /* 0x0000001a047c723c */ /* 0x040fe2000004187c */
[----:B------:R-:W1:Y:S01]  /*d0e0*/  LDSM.16.MT88.4 R24, [R189+0x6800] ;  /* 0x00680000bd18783b */ /* 0x000e620000004200 */
[----:B------:R5:W-:Y:S06]  /*d0f0*/  MUFU.EX2 R206, R11 ;  /* 0x0000000b00ce7308 */ /* 0x000bec0000000800 */
[C---:B------:R-:W-:Y:S08]  /*d100*/  HMMA.16816.F32.BF16 R128, R4.reuse, R28, R128 ;  /* 0x0000001c0480723c */ /* 0x040ff00000041880 */
[----:B------:R-:W-:Y:S01]  /*d110*/  HMMA.16816.F32.BF16 R140, R4, R30, R140 ;  /* 0x0000001e048c723c */ /* 0x000fe2000004188c */
[----:B-----5:R-:W-:-:S04]  /*d120*/  FFMA.FTZ R11, R172, c[0x0][0x23c], -R0 ;  /* 0x00008f00ac0b7a23 */ /* 0x020fc80000010800 */
[----:B------:R5:W-:Y:S02]  /*d130*/  MUFU.EX2 R205, R11 ;  /* 0x0000000b00cd7308 */ /* 0x000be40000000800 */
[----:B------:R-:W-:Y:S02]  /*d140*/  F2FP.BF16.PACK_AB R4, R213, R216 ;  /* 0x000000d8d504723e */ /* 0x000fe400000010ff */
[----:B----4-:R-:W-:Y:S02]  /*d150*/  F2FP.BF16.PACK_AB R5, R209, R211 ;  /* 0x000000d3d105723e */ /* 0x010fe400000010ff */
[----:B------:R-:W-:Y:S02]  /*d160*/  F2FP.BF16.PACK_AB R6, R212, R214 ;  /* 0x000000d6d406723e */ /* 0x000fe400000010ff */
[----:B--2---:R-:W-:-:S07]  /*d170*/  F2FP.BF16.PACK_AB R7, R208, R210 ;  /* 0x000000d2d007723e */ /* 0x004fce00000010ff */
[----:B---3--:R-:W-:Y:S01]  /*d180*/  HMMA.16816.F32.BF16 R48, R4, R16, R48 ;  /* 0x000000100430723c */ /* 0x008fe20000041830 */
[----:B-----5:R-:W-:-:S04]  /*d190*/  FFMA.FTZ R11, R173, c[0x0][0x23c], -R0 ;  /* 0x00008f00ad0b7a23 */ /* 0x020fc80000010800 */
[----:B------:R2:W-:Y:S03]  /*d1a0*/  MUFU.EX2 R204, R11 ;  /* 0x0000000b00cc7308 */ /* 0x0005e60000000800 */
[C---:B-1----:R-:W-:Y:S08]  /*d1b0*/  HMMA.16816.F32.BF16 R56, R4.reuse, R24, R56 ;  /* 0x000000180438723c */ /* 0x042ff00000041838 */
[----:B------:R-:W-:Y:S01]  /*d1c0*/  HMMA.16816.F32.BF16 R52, R4, R26, R52 ;  /* 0x0000001a0434723c */ /* 0x000fe20000041834 */
[----:B--2---:R-:W-:-:S07]  /*d1d0*/  FFMA.FTZ R11, R158, c[0x0][0x23c], -R10 ;  /* 0x00008f009e0b7a23 */ /* 0x004fce000001080a */
[C---:B------:R-:W-:Y:S01]  /*d1e0*/  HMMA.16816.F32.BF16 R44, R4.reuse, R18, R44 ;  /* 0x00000012042c723c */ /* 0x040fe2000004182c */
[----:B------:R1:W-:Y:S07]  /*d1f0*/  MUFU.EX2 R202, R11 ;  /* 0x0000000b00ca7308 */ /* 0x0003ee0000000800 */
[C---:B------:R-:W-:Y:S08]  /*d200*/  HMMA.16816.F32.BF16 R40, R4.reuse, R20, R40 ;  /* 0x000000140428723c */ /* 0x040ff00000041828 */
[----:B------:R-:W-:Y:S01]  /*d210*/  HMMA.16816.F32.BF16 R36, R4, R22, R36 ;  /* 0x000000160424723c */ /* 0x000fe20000041824 */
[----:B-1----:R-:W-:-:S04]  /*d220*/  FFMA.FTZ R11, R159, c[0x0][0x23c], -R10 ;  /* 0x00008f009f0b7a23 */ /* 0x002fc8000001080a */
[----:B------:R1:W2:Y:S03]  /*d230*/  MUFU.EX2 R201, R11 ;  /* 0x0000000b00c97308 */ /* 0x0002a60000000800 */
[C---:B------:R-:W-:Y:S08]  /*d240*/  HMMA.16816.F32.BF16 R32, R4.reuse, R12, R32 ;  /* 0x0000000c0420723c */ /* 0x040ff00000041820 */
[----:B------:R-:W-:Y:S01]  /*d250*/  HMMA.16816.F32.BF16 R28, R4, R14, R136 ;  /* 0x0000000e041c723c */ /* 0x000fe20000041888 */
[----:B-1----:R-:W-:-:S06]  /*d260*/  FFMA.FTZ R11, R160, c[0x0][0x23c], -R10 ;  /* 0x00008f00a00b7a23 */ /* 0x002fcc000001080a */
[----:B------:R-:W-:Y:S02]  /*d270*/  F2FP.BF16.PACK_AB R4, R207, R215 ;  /* 0x000000d7cf04723e */ /* 0x000fe400000010ff */
[----:B--2---:R-:W-:Y:S01]  /*d280*/  F2FP.BF16.PACK_AB R5, R201, R202 ;  /* 0x000000cac905723e */ /* 0x004fe200000010ff */
[----:B------:R1:W-:Y:S01]  /*d290*/  MUFU.EX2 R187, R11 ;  /* 0x0000000b00bb7308 */ /* 0x0003e20000000800 */
[----:B------:R-:W-:Y:S01]  /*d2a0*/  F2FP.BF16.PACK_AB R6, R205, R206 ;  /* 0x000000cecd06723e */ /* 0x000fe200000010ff */
        /* <DEDUP_REMOVED lines=15> */
[----:B------:R1:W-:Y:S07]  /*d3a0*/  MUFU.EX2 R170, R11 ;  /* 0x0000000b00aa7308 */ /* 0x0003ee0000000800 */
        /* <DEDUP_REMOVED lines=13> */
[----:B----4-:R-:W-:-:S05]  /*d480*/  F2FP.BF16.PACK_AB R6, R161, R164 ;  /* 0x000000a4a106723e */ /* 0x010fca00000010ff */
        /* <DEDUP_REMOVED lines=38> */
[----:B---3--:R-:W-:Y:S02]  /*d6f0*/  F2FP.BF16.PACK_AB R5, R146, R147 ;  /* 0x000000939205723e */ /* 0x008fe400000010ff */
[----:B------:R-:W-:-:S04]  /*d700*/  MOV R178, R203 ;  /* 0x000000cb00b27202 */ /* 0x000fc80000000f00 */
        /* <DEDUP_REMOVED lines=24> */
[----:B------:R-:W2:Y:S04]  /*d890*/  LDSM.16.MT88.4 R124, [R190+0x7800] ;  /* 0x00780000be7c783b */ /* 0x000ea80000004200 */
[----:B------:R-:W3:Y:S03]  /*d8a0*/  LDSM.16.MT88.4 R16, [R191+0x7800] ;  /* 0x00780000bf10783b */ /* 0x000ee60000004200 */
[----:B------:R-:W-:Y:S01]  /*d8b0*/  HMMA.16816.F32.BF16 R12, R4, R14, R140 ;  /* 0x0000000e040c723c */ /* 0x000fe2000004188c */
[----:B-1----:R-:W-:-:S06]  /*d8c0*/  FFMA.FTZ R0, R167, c[0x0][0x23c], -R8 ;  /* 0x00008f00a7007a23 */ /* 0x002fcc0000010808 */
[----:B------:R-:W-:Y:S01]  /*d8d0*/  FFMA.FTZ R6, R228, R72, R250 ;  /* 0x00000048e4067223 */ /* 0x000fe200000100fa */
[----:B------:R-:W-:Y:S01]  /*d8e0*/  F2FP.BF16.PACK_AB R140, R150, R151 ;  /* 0x00000097968c723e */ /* 0x000fe200000010ff */
[----:B------:R-:W1:Y:S01]  /*d8f0*/  MUFU.EX2 R62, R0 ;  /* 0x00000000003e7308 */ /* 0x000e620000000800 */
[----:B------:R-:W-:Y:S01]  /*d900*/  FFMA.FTZ R5, R229, R71, R220 ;  /* 0x00000047e5057223 */ /* 0x000fe200000100dc */
[----:B------:R-:W-:Y:S01]  /*d910*/  F2FP.BF16.PACK_AB R142, R148, R149 ;  /* 0x00000095948e723e */ /* 0x000fe200000010ff */
[----:B------:R-:W-:Y:S02]  /*d920*/  FFMA.FTZ R4, R230, R74, R248 ;  /* 0x0000004ae6047223 */ /* 0x000fe400000100f8 */
[----:B------:R-:W-:Y:S02]  /*d930*/  FADD.FTZ R6, R222, R6 ;  /* 0x00000006de067221 */ /* 0x000fe40000010000 */
[----:B------:R-:W-:Y:S02]  /*d940*/  FADD.FTZ R8, R219, R5 ;  /* 0x00000005db087221 */ /* 0x000fe40000010000 */
[----:B------:R-:W-:-:S02]  /*d950*/  FADD.FTZ R5, R247, R4 ;  /* 0x00000004f7057221 */ /* 0x000fc40000010000 */
[----:B------:R-:W-:-:S04]  /*d960*/  FADD.FTZ R4, R218, R8 ;  /* 0x00000008da047221 */ /* 0x000fc80000010000 */
[----:B------:R-:W-:Y:S01]  /*d970*/  FADD.FTZ R4, R217, R4 ;  /* 0x00000004d9047221 */ /* 0x000fe20000010000 */
[----:B-1----:R-:W-:Y:S01]  /*d980*/  F2FP.BF16.PACK_AB R139, R62, R63 ;  /* 0x0000003f3e8b723e */ /* 0x002fe200000010ff */
[----:B------:R-:W-:Y:S02]  /*d990*/  FFMA.FTZ R0, R169, c[0x0][0x23c], -R10 ;  /* 0x00008f00a9007a23 */ /* 0x000fe4000001080a */
[----:B------:R-:W-:Y:S02]  /*d9a0*/  FADD.FTZ R4, R202, R4 ;  /* 0x00000004ca047221 */ /* 0x000fe40000010000 */
[----:B------:R1:W-:Y:S02]  /*d9b0*/  MUFU.EX2 R61, R0 ;  /* 0x00000000003d7308 */ /* 0x0003e40000000800 */
[----:B------:R-:W-:Y:S01]  /*d9c0*/  FADD.FTZ R4, R201, R4 ;  /* 0x00000004c9047221 */ /* 0x000fe20000010000 */
[----:B------:R-:W-:Y:S01]  /*d9d0*/  HMMA.16816.F32.BF16 R80, R136, R92, R56 ;  /* 0x0000005c8850723c */ /* 0x000fe20000041838 */
[----:B------:R-:W-:-:S07]  /*d9e0*/  @P1 IADD3 R201, R246, -0x4, RZ ;  /* 0xfffffffcf6c91810 */ /* 0x000fce0007ffe0ff */
[----:B------:R-:W-:Y:S01]  /*d9f0*/  HMMA.16816.F32.BF16 R88, R136, R94, R52 ;  /* 0x0000005e8858723c */ /* 0x000fe20000041834 */
[----:B-1----:R-:W-:-:S07]  /*da00*/  FFMA.FTZ R0, R168, c[0x0][0x23c], -R10 ;  /* 0x00008f00a8007a23 */ /* 0x002fce000001080a */
[C---:B------:R-:W-:Y:S01]  /*da10*/  HMMA.16816.F32.BF16 R100, R136.reuse, R108, R48 ;  /* 0x0000006c8864723c */ /* 0x040fe20000041830 */
[----:B------:R1:W4:Y:S07]  /*da20*/  MUFU.EX2 R60, R0 ;  /* 0x00000000003c7308 */ /* 0x00032e0000000800 */
[C---:B------:R-:W-:Y:S08]  /*da30*/  HMMA.16816.F32.BF16 R104, R136.reuse, R110, R44 ;  /* 0x0000006e8868723c */ /* 0x040ff0000004182c */
[----:B--2---:R-:W-:Y:S01]  /*da40*/  HMMA.16816.F32.BF16 R116, R136, R124, R40 ;  /* 0x0000007c8874723c */ /* 0x004fe20000041828 */
[----:B-1----:R-:W-:Y:S01]  /*da50*/  FFMA.FTZ R0, R185, c[0x0][0x23c], -R10 ;  /* 0x00008f00b9007a23 */ /* 0x002fe2000001080a */
[----:B----4-:R-:W-:-:S03]  /*da60*/  F2FP.BF16.PACK_AB R141, R60, R61 ;  /* 0x0000003d3c8d723e */ /* 0x010fc600000010ff */
[----:B------:R1:W-:Y:S03]  /*da70*/  MUFU.EX2 R11, R0 ;  /* 0x00000000000b7308 */ /* 0x0003e60000000800 */
[C---:B------:R-:W-:Y:S08]  /*da80*/  HMMA.16816.F32.BF16 R120, R136.reuse, R126, R36 ;  /* 0x0000007e8878723c */ /* 0x040ff00000041824 */
[----:B---3--:R-:W-:Y:S01]  /*da90*/  HMMA.16816.F32.BF16 R132, R136, R16, R132 ;  /* 0x000000108884723c */ /* 0x008fe20000041884 */
[----:B-1----:R-:W-:-:S07]  /*daa0*/  FFMA.FTZ R0, R186, c[0x0][0x23c], -R10 ;  /* 0x00008f00ba007a23 */ /* 0x002fce000001080a */
[----:B------:R-:W-:Y:S01]  /*dab0*/  HMMA.16816.F32.BF16 R136, R136, R18, R28 ;  /* 0x000000128888723c */ /* 0x000fe2000004181c */
[----:B------:R1:W2:Y:S02]  /*dac0*/  MUFU.EX2 R9, R0 ;  /* 0x0000000000097308 */ /* 0x0002a40000000800 */
        /* <DEDUP_REMOVED lines=64> */
.L_x_1085:
[----:B------:R-:W-:-:S04]  /*ded0*/  IADD3 R201, R178, -0x1, RZ ;  /* 0xffffffffb2c97810 */ /* 0x000fc80007ffe0ff */
.L_x_1092:
[----:B------:R-:W-:-:S13]  /*dee0*/  ISETP.GE.AND P0, PT, R201, RZ, PT ;  /* 0x000000ffc900720c */ /* 0x000fda0003f06270 */
[----:B------:R-:W-:Y:S05]  /*def0*/  @!P0 BRA `(.L_x_1093) ;  /* 0x000039c000008947 */ /* 0x000fea0003800000 */
[----:B------:R-:W-:Y:S01]  /*df00*/  MOV R0, c[0x0][0x1a4] ;  /* 0x0000690000007a02 */ /* 0x000fe20000000f00 */
[----:B------:R-:W-:Y:S01]  /*df10*/  IMAD.MOV.U32 R4, RZ, RZ, c[0x0][0x198] ;  /* 0x00006600ff047624 */ /* 0x000fe200078e00ff */
[----:B------:R-:W-:Y:S01]  /*df20*/  MOV R5, c[0x0][0x1a0] ;  /* 0x0000680000057a02 */ /* 0x000fe20000000f00 */
[----:B------:R-:W-:Y:S01]  /*df30*/  IMAD.MOV.U32 R252, RZ, RZ, c[0x0][0x19c] ;  /* 0x00006700fffc7624 */ /* 0x000fe200078e00ff */
[----:B------:R-:W2:Y:S01]  /*df40*/  LDL.LU.64 R6, [R1+0x8] ;  /* 0x0000080001067983 */ /* 0x000ea20000300a00 */
[----:B------:R-:W-:Y:S01]  /*df50*/  IMAD R251, R0, 0x30, RZ ;  /* 0x0000003000fb7824 */ /* 0x000fe200078e02ff */
[C---:B------:R-:W-:Y:S01]  /*df60*/  SHF.L.U64.HI R250, R5.reuse, 0x5, R0 ;  /* 0x0000000505fa7819 */ /* 0x040fe20000010200 */
[----:B------:R-:W-:Y:S01]  /*df70*/  IMAD R0, R252, 0x30, RZ ;  /* 0x00000030fc007824 */ /* 0x000fe200078e02ff */
[----:B------:R-:W-:Y:S01]  /*df80*/  SHF.L.U64.HI R252, R4, 0x5, R252 ;  /* 0x0000000504fc7819 */ /* 0x000fe200000102fc */
[----:B------:R-:W-:Y:S01]  /*df90*/  IMAD.WIDE.U32 R248, R5, 0x30, RZ ;  /* 0x0000003005f87825 */ /* 0x000fe200078e00ff */
[----:B------:R-:W-:-:S02]  /*dfa0*/  MOV R72, R69 ;  /* 0x0000004500487202 */ /* 0x000fc40000000f00 */
[----:B------:R-:W-:Y:S01]  /*dfb0*/  MOV R74, R3 ;  /* 0x00000003004a7202 */ /* 0x000fe20000000f00 */
[----:B------:R-:W-:Y:S01]  /*dfc0*/  IMAD.WIDE.U32 R246, R4, 0x30, RZ ;  /* 0x0000003004f67825 */ /* 0x000fe200078e00ff */
[----:B------:R-:W-:Y:S01]  /*dfd0*/  IADD3 R251, R251, R249, RZ ;  /* 0x000000f9fbfb7210 */ /* 0x000fe20007ffe0ff */
[----:B------:R-:W3:Y:S01]  /*dfe0*/  LDL.LU.64 R4, [R1+0x10] ;  /* 0x0000100001047983 */ /* 0x000ee20000300a00 */
[----:B------:R-:W-:Y:S01]  /*dff0*/  ISETP.GE.AND P0, PT, R236, c[0x0][0x220], PT ;  /* 0x00008800ec007a0c */ /* 0x000fe20003f06270 */
[----:B------:R-:W-:Y:S02]  /*e000*/  IMAD.MOV.U32 R71, RZ, RZ, R70 ;  /* 0x000000ffff477224 */ /* 0x000fe400078e0046 */
[----:B------:R-:W-:Y:S02]  /*e010*/  IMAD.MOV.U32 R75, RZ, RZ, R2 ;  /* 0x000000ffff4b7224 */ /* 0x000fe400078e0002 */
[----:B------:R-:W-:Y:S01]  /*e020*/  IMAD.IADD R0, R0, 0x1, R247 ;  /* 0x0000000100007824 */ /* 0x000fe200078e02f7 */
[----:B--2---:R-:W-:-:S02]  /*e030*/  MOV R233, R7 ;  /* 0x0000000700e97202 */ /* 0x004fc40000000f00 */
[----:B---3--:R-:W-:Y:S01]  /*e040*/  MOV R232, R4 ;  /* 0x0000000400e87202 */ /* 0x008fe20000000f00 */
[----:B------:R-:W-:Y:S05]  /*e050*/  BRA `(.L_x_1094) ;  /* 0x0000035000007947 */ /* 0x000fea0003800000 */
.L_x_1096:
[----:B------:R1:W-:Y:S01]  /*e060*/  @P0 STS.128 [R200+0x4000], RZ ;  /* 0x004000ffc8000388 */ /* 0x0003e20000000c00 */
[----:B------:R-:W-:Y:S01]  /*e070*/  IADD3 R0, R201, -0x1, RZ ;  /* 0xffffffffc9007810 */ /* 0x000fe20007ffe0ff */
[----:B------:R-:W-:Y:S03]  /*e080*/  IMAD.MOV.U32 R202, RZ, RZ, c[0x0][0x198] ;  /* 0x00006600ffca7624 */ /* 0x000fe600078e00ff */
[----:B------:R-:W-:Y:S01]  /*e090*/  SHF.R.S32.HI R3, RZ, 0x1f, R0 ;  /* 0x0000001fff037819 */ /* 0x000fe20000011400 */
[----:B------:R-:W-:Y:S04]  /*e0a0*/  IMAD.WIDE.U32 R4, R0, c[0x0][0x198], RZ ;  /* 0x0000660000047a25 */ /* 0x000fe800078e00ff */
[----:B------:R-:W-:Y:S02]  /*e0b0*/  IMAD R3, R3, c[0x0][0x198], RZ ;  /* 0x0000660003037a24 */ /* 0x000fe400078e02ff */
[----:B------:R-:W-:Y:S02]  /*e0c0*/  IMAD.SHL.U32 R203, R202, 0x10, RZ ;  /* 0x00000010cacb7824 */ /* 0x000fe400078e00ff */
[----:B------:R-:W-:Y:S01]  /*e0d0*/  IMAD R3, R0, c[0x0][0x19c], R3 ;  /* 0x0000670000037a24 */ /* 0x000fe200078e0203 */
[----:B------:R-:W-:Y:S01]  /*e0e0*/  LEA R0, P3, R4, R242, 0x6 ;  /* 0x000000f204007211 */ /* 0x000fe200078630ff */
[----:B------:R-:W-:Y:S02]  /*e0f0*/  IMAD.SHL.U32 R202, R202, 0x20, RZ ;  /* 0x00000020caca7824 */ /* 0x000fe400078e00ff */
[----:B------:R-:W-:Y:S01]  /*e100*/  IMAD.IADD R3, R5, 0x1, R3 ;  /* 0x0000000105037824 */ /* 0x000fe200078e0203 */
[----:B------:R-:W-:Y:S01]  /*e110*/  @!P0 IADD3 R7, P4, R203, R0, RZ ;  /* 0x00000000cb078210 */ /* 0x000fe20007f9e0ff */
[----:B------:R-:W-:Y:S01]  /*e120*/  IMAD.MOV.U32 R203, RZ, RZ, c[0x0][0x198] ;  /* 0x00006600ffcb7624 */ /* 0x000fe200078e00ff */
[C---:B------:R-:W-:Y:S01]  /*e130*/  @!P0 IADD3 R12, P2, R0.reuse, R202, RZ ;  /* 0x000000ca000c8210 */ /* 0x040fe20007f5e0ff */
[----:B------:R-:W-:Y:S01]  /*e140*/  IMAD.MOV.U32 R202, RZ, RZ, 0x4 ;  /* 0x00000004ffca7424 */ /* 0x000fe200078e00ff */
[----:B------:R-:W-:Y:S02]  /*e150*/  @!P0 LEA R10, P6, R0, c[0x0][0x168], 0x1 ;  /* 0x00005a00000a8a11 */ /* 0x000fe400078c08ff */
[----:B------:R-:W-:Y:S02]  /*e160*/  LEA.HI.X R3, R4, R239, R3, 0x6, P3 ;  /* 0x000000ef04037211 */ /* 0x000fe400018f3403 */
[----:B------:R-:W-:Y:S02]  /*e170*/  SHF.L.U64.HI R202, R203, R202, c[0x0][0x19c] ;  /* 0x00006700cbca7619 */ /* 0x000fe400000102ca */
[--C-:B------:R-:W-:Y:S01]  /*e180*/  @!P0 LEA.HI.X R11, R0, c[0x0][0x16c], R3.reuse, 0x1, P6 ;  /* 0x00005b00000b8a11 */ /* 0x100fe200030f0c03 */
[----:B------:R-:W-:Y:S01]  /*e190*/  @!P0 IMAD.X R13, R3, 0x1, R252, P2 ;  /* 0x00000001030d8824 */ /* 0x000fe200010e06fc */
[C---:B------:R-:W-:Y:S01]  /*e1a0*/  @!P0 LEA R8, P5, R7.reuse, c[0x0][0x168], 0x1 ;  /* 0x00005a0007088a11 */ /* 0x040fe200078a08ff */
[----:B------:R-:W-:Y:S01]  /*e1b0*/  @!P0 IMAD.X R9, R202, 0x1, R3, P4 ;  /* 0x00000001ca098824 */ /* 0x000fe200020e0603 */
[----:B------:R-:W-:Y:S01]  /*e1c0*/  @!P0 LEA R6, P4, R12, c[0x0][0x168], 0x1 ;  /* 0x00005a000c068a11 */ /* 0x000fe200078808ff */
[----:B------:R-:W-:Y:S01]  /*e1d0*/  @!PT LDS RZ, [RZ] ;  /* 0x00000000fffff984 */ /* 0x000fe20000000800 */
[----:B------:R-:W-:Y:S01]  /*e1e0*/  @!PT LDS RZ, [RZ] ;  /* 0x00000000fffff984 */ /* 0x000fe20000000800 */
[----:B------:R-:W-:Y:S01]  /*e1f0*/  @!PT LDS RZ, [RZ] ;  /* 0x00000000fffff984 */ /* 0x000fe20000000800 */
[----:B------:R1:W-:Y:S01]  /*e200*/  @!P0 LDGSTS.E.BYPASS.LTC128B.128 [R200+0x4000], [R10.64] ;  /* 0x040000000ac88fae */ /* 0x0003e2000b901d46 */
[----:B------:R-:W-:Y:S01]  /*e210*/  IMAD.MOV.U32 R202, RZ, RZ, c[0x0][0x19c] ;  /* 0x00006700ffca7624 */ /* 0x000fe200078e00ff */
[----:B------:R-:W-:Y:S02]  /*e220*/  @!P0 IADD3 R5, P3, R0, R246, RZ ;  /* 0x000000f600058210 */ /* 0x000fe40007f7e0ff */
[----:B------:R1:W-:Y:S01]  /*e230*/  @P0 STS.128 [R200+0x4800], RZ ;  /* 0x004800ffc8000388 */ /* 0x0003e20000000c00 */
[----:B------:R-:W-:Y:S01]  /*e240*/  @!P0 LEA.HI.X R9, R7, c[0x0][0x16c], R9, 0x1, P5 ;  /* 0x00005b0007098a11 */ /* 0x000fe200028f0c09 */
[----:B------:R-:W-:Y:S01]  /*e250*/  IMAD R202, R202, 0x30, RZ ;  /* 0x00000030caca7824 */ /* 0x000fe200078e02ff */
[----:B------:R-:W-:Y:S02]  /*e260*/  @!P0 LEA.HI.X R7, R12, c[0x0][0x16c], R13, 0x1, P4 ;  /* 0x00005b000c078a11 */ /* 0x000fe400020f0c0d */
[----:B------:R-:W-:Y:S01]  /*e270*/  @!P0 LEA R4, P2, R5, c[0x0][0x168], 0x1 ;  /* 0x00005a0005048a11 */ /* 0x000fe200078408ff */
[----:B------:R-:W-:Y:S01]  /*e280*/  @!PT LDS RZ, [RZ] ;  /* 0x00000000fffff984 */ /* 0x000fe20000000800 */
[----:B------:R-:W-:Y:S01]  /*e290*/  @!PT LDS RZ, [RZ] ;  /* 0x00000000fffff984 */ /* 0x000fe20000000800 */
[----:B------:R-:W-:Y:S01]  /*e2a0*/  @!PT LDS RZ, [RZ] ;  /* 0x00000000fffff984 */ /* 0x000fe20000000800 */
[----:B------:R1:W-:Y:S01]  /*e2b0*/  @!P0 LDGSTS.E.BYPASS.LTC128B.128 [R200+0x4800], [R8.64] ;  /* 0x0480000008c88fae */ /* 0x0003e2000b901d46 */
[----:B------:R-:W-:Y:S03]  /*e2c0*/  IMAD.IADD R202, R202, 0x1, R247 ;  /* 0x00000001caca7824 */ /* 0x000fe600078e02f7 */
[----:B------:R1:W-:Y:S01]  /*e2d0*/  @P0 STS.128 [R200+0x5000], RZ ;  /* 0x005000ffc8000388 */ /* 0x0003e20000000c00 */
[----:B------:R-:W-:Y:S03]  /*e2e0*/  @!P0 IMAD.X R14, R3, 0x1, R202, P3 ;  /* 0x00000001030e8824 */ /* 0x000fe600018e06ca */
[----:B------:R-:W-:Y:S01]  /*e2f0*/  @!PT LDS RZ, [RZ] ;  /* 0x00000000fffff984 */ /* 0x000fe20000000800 */
[----:B------:R-:W-:Y:S01]  /*e300*/  @!PT LDS RZ, [RZ] ;  /* 0x00000000fffff984 */ /* 0x000fe20000000800 */
[----:B------:R-:W-:Y:S01]  /*e310*/  @!PT LDS RZ, [RZ] ;  /* 0x00000000fffff984 */ /* 0x000fe20000000800 */
[----:B------:R1:W-:Y:S02]  /*e320*/  @!P0 LDGSTS.E.BYPASS.LTC128B.128 [R200+0x5000], [R6.64] ;  /* 0x0500000006c88fae */ /* 0x0003e4000b901d46 */
[----:B------:R-:W-:Y:S02]  /*e330*/  @!P0 LEA.HI.X R5, R5, c[0x0][0x16c], R14, 0x1, P2 ;  /* 0x00005b0005058a11 */ /* 0x000fe400010f0c0e */
[----:B------:R1:W-:Y:S04]  /*e340*/  @P0 STS.128 [R200+0x5800], RZ ;  /* 0x005800ffc8000388 */ /* 0x0003e80000000c00 */
[----:B------:R-:W-:Y:S01]  /*e350*/  @!PT LDS RZ, [RZ] ;  /* 0x00000000fffff984 */ /* 0x000fe20000000800 */
[----:B------:R-:W-:Y:S01]  /*e360*/  @!PT LDS RZ, [RZ] ;  /* 0x00000000fffff984 */ /* 0x000fe20000000800 */
[----:B------:R-:W-:Y:S01]  /*e370*/  @!PT LDS RZ, [RZ] ;  /* 0x00000000fffff984 */ /* 0x000fe20000000800 */
[----:B------:R1:W-:Y:S04]  /*e380*/  @!P0 LDGSTS.E.BYPASS.LTC128B.128 [R200+0x5800], [R4.64] ;  /* 0x0580000004c88fae */ /* 0x0003e8000b901d46 */
[----:B------:R-:W0:Y:S01]  /*e390*/  LDGDEPBAR ;  /* 0x00000000000079af */ /* 0x000e220000000000 */
[----:B------:R-:W-:-:S05]  /*e3a0*/  BRA `(.L_x_1095) ;  /* 0x000010f000007947 */ /* 0x000fca0003800000 */
.L_x_1094:
[----:B------:R-:W-:Y:S04]  /*e3b0*/  DEPBAR.LE SB0, 0x0 ;  /* 0x000080000000791a */ /* 0x000fe80000000000 */
[----:B------:R-:W-:Y:S01]  /*e3c0*/  BAR.SYNC.DEFER_BLOCKING 0x0 ;  /* 0x0000000000007b1d */ /* 0x000fe20000010000 */
[----:B------:R-:W-:Y:S02]  /*e3d0*/  MOV R2, c[0x0][0x1a0] ;  /* 0x0000680000027a02 */ /* 0x000fe40000000f00 */
[----:B------:R-:W-:Y:S02]  /*e3e0*/  MOV R0, 0x6 ;  /* 0x0000000600007802 */ /* 0x000fe40000000f00 */
[----:B------:R-:W-:Y:S02]  /*e3f0*/  SHF.R.S32.HI R4, RZ, 0x1f, R201 ;  /* 0x0000001fff047819 */ /* 0x000fe400000114c9 */
[C---:B------:R-:W-:Y:S02]  /*e400*/  SHF.L.U64.HI R0, R2.reuse, R0, c[0x0][0x1a4] ;  /* 0x0000690002007619 */ /* 0x040fe40000010200 */
[C---:B------:R-:W-:Y:S02]  /*e410*/  SHF.L.U32 R7, R2.reuse, 0x6, RZ ;  /* 0x0000000602077819 */ /* 0x040fe400000006ff */
[----:B------:R-:W-:Y:S01]  /*e420*/  SHF.L.U32 R5, R2, 0x4, RZ ;  /* 0x0000000402057819 */ /* 0x000fe200000006ff */
[----:B------:R-:W-:Y:S01]  /*e430*/  IMAD R0, R0, R201, RZ ;  /* 0x000000c900007224 */ /* 0x000fe200078e02ff */
[----:B------:R-:W-:Y:S01]  /*e440*/  SHF.L.U32 R6, R2, 0x5, RZ ;  /* 0x0000000502067819 */ /* 0x000fe200000006ff */
[-C--:B------:R-:W-:Y:S01]  /*e450*/  IMAD.WIDE.U32 R2, R201, R7.reuse, R232 ;  /* 0x00000007c9027225 */ /* 0x080fe200078e00e8 */
[----:B------:R-:W-:Y:S03]  /*e460*/  MOV R13, 0x4 ;  /* 0x00000004000d7802 */ /* 0x000fe60000000f00 */
[----:B------:R-:W-:Y:S01]  /*e470*/  IMAD R0, R4, R7, R0 ;  /* 0x0000000704007224 */ /* 0x000fe200078e0200 */
[----:B------:R-:W-:Y:S02]  /*e480*/  @!P0 LEA R10, P6, R2, c[0x0][0x170], 0x1 ;  /* 0x00005c00020a8a11 */ /* 0x000fe400078c08ff */
[----:B------:R-:W-:Y:S02]  /*e490*/  @!P0 IADD3 R7, P4, R6, R2, RZ ;  /* 0x0000000206078210 */ /* 0x000fe40007f9e0ff */
[----:B------:R-:W-:Y:S01]  /*e4a0*/  IADD3 R0, R3, R0, RZ ;  /* 0x0000000003007210 */ /* 0x000fe20007ffe0ff */
[----:B------:R-:W-:Y:S01]  /*e4b0*/  @P0 STS.128 [R200+0x6000], RZ ;  /* 0x006000ffc8000388 */ /* 0x000fe20000000c00 */
[----:B------:R-:W-:Y:S02]  /*e4c0*/  MOV R6, c[0x0][0x1a0] ;  /* 0x0000680000067a02 */ /* 0x000fe40000000f00 */
[----:B------:R-:W-:Y:S02]  /*e4d0*/  @!P0 LEA.HI.X R11, R2, c[0x0][0x174], R0, 0x1, P6 ;  /* 0x00005d00020b8a11 */ /* 0x000fe400030f0c00 */
[----:B------:R-:W-:Y:S02]  /*e4e0*/  @!P0 IADD3 R5, P1, R5, R2, RZ ;  /* 0x0000000205058210 */ /* 0x000fe40007f3e0ff */
[----:B------:R-:W-:Y:S01]  /*e4f0*/  SHF.L.U64.HI R13, R6, R13, c[0x0][0x1a4] ;  /* 0x00006900060d7619 */ /* 0x000fe2000001020d */
[----:B------:R-:W-:Y:S01]  /*e500*/  @!PT LDS RZ, [RZ] ;  /* 0x00000000fffff984 */ /* 0x000fe20000000800 */
[----:B------:R-:W-:Y:S01]  /*e510*/  @!PT LDS RZ, [RZ] ;  /* 0x00000000fffff984 */ /* 0x000fe20000000800 */
[----:B------:R-:W-:Y:S01]  /*e520*/  @!PT LDS RZ, [RZ] ;  /* 0x00000000fffff984 */ /* 0x000fe20000000800 */
[----:B------:R1:W-:Y:S01]  /*e530*/  @!P0 LDGSTS.E.BYPASS.LTC128B.128 [R200+0x6000], [R10.64] ;  /* 0x060000000ac88fae */ /* 0x0003e2000b901d46 */
[----:B------:R-:W-:Y:S02]  /*e540*/  @!P0 LEA R8, P5, R5, c[0x0][0x170], 0x1 ;  /* 0x00005c0005088a11 */ /* 0x000fe400078a08ff */
[----:B------:R-:W-:Y:S02]  /*e550*/  @!P0 IADD3.X R3, R13, R0, RZ, P1, !PT ;  /* 0x000000000d038210 */ /* 0x000fe40000ffe4ff */
[----:B------:R-:W-:Y:S02]  /*e560*/  @!P0 LEA R6, P3, R7, c[0x0][0x170], 0x1 ;  /* 0x00005c0007068a11 */ /* 0x000fe400078608ff */
[----:B------:R-:W-:Y:S01]  /*e570*/  @!P0 LEA.HI.X R9, R5, c[0x0][0x174], R3, 0x1, P5 ;  /* 0x00005d0005098a11 */ /* 0x000fe200028f0c03 */
[----:B------:R-:W-:Y:S01]  /*e580*/  @P0 STS.128 [R200+0x6800], RZ ;  /* 0x006800ffc8000388 */ /* 0x000fe20000000c00 */
[----:B------:R-:W-:Y:S02]  /*e590*/  @!P0 IADD3.X R13, R0, R250, RZ, P4, !PT ;  /* 0x000000fa000d8210 */ /* 0x000fe400027fe4ff */
[----:B------:R-:W-:Y:S02]  /*e5a0*/  @!P0 IADD3 R12, P2, R248, R2, RZ ;  /* 0x00000002f80c8210 */ /* 0x000fe40007f5e0ff */
[----:B------:R-:W-:Y:S02]  /*e5b0*/  @!P0 LEA.HI.X R7, R7, c[0x0][0x174], R13, 0x1, P3 ;  /* 0x00005d0007078a11 */ /* 0x000fe400018f0c0d */
[----:B------:R-:W-:Y:S01]  /*e5c0*/  @!P0 LEA R4, P1, R12, c[0x0][0x170], 0x1 ;  /* 0x00005c000c048a11 */ /* 0x000fe200078208ff */
[----:B------:R-:W-:Y:S01]  /*e5d0*/  @!PT LDS RZ, [RZ] ;  /* 0x00000000fffff984 */ /* 0x000fe20000000800 */
[----:B------:R-:W-:Y:S01]  /*e5e0*/  @!PT LDS RZ, [RZ] ;  /* 0x00000000fffff984 */ /* 0x000fe20000000800 */
[----:B------:R-:W-:Y:S01]  /*e5f0*/  @!PT LDS RZ, [RZ] ;  /* 0x00000000fffff984 */ /* 0x000fe20000000800 */
[----:B------:R1:W-:Y:S01]  /*e600*/  @!P0 LDGSTS.E.BYPASS.LTC128B.128 [R200+0x6800], [R8.64] ;  /* 0x0680000008c88fae */ /* 0x0003e2000b901d46 */
[----:B------:R-:W-:Y:S04]  /*e610*/  @!P0 IADD3.X R14, R0, R251, RZ, P2, !PT ;  /* 0x000000fb000e8210 */ /* 0x000fe800017fe4ff */
[----:B------:R-:W-:Y:S02]  /*e620*/  @!P0 LEA.HI.X R5, R12, c[0x0][0x174], R14, 0x1, P1 ;  /* 0x00005d000c058a11 */ /* 0x000fe400008f0c0e */
[----:B------:R-:W-:Y:S01]  /*e630*/  ISETP.GT.AND P1, PT, R201, RZ, PT ;  /* 0x000000ffc900720c */ /* 0x000fe20003f24270 */
        /* <DEDUP_REMOVED lines=25> */
[----:B------:R-:W-:Y:S08]  /*e7d0*/  LDSM.16.M88.4 R176, [R195+0x1000] ;  /* 0x00100000c3b0783b */ /* 0x000ff00000000200 */
[----:B------:R-:W-:Y:S08]  /*e7e0*/  LDSM.16.M88.4 R180, [R195+0x1800] ;  /* 0x00180000c3b4783b */ /* 0x000ff00000000200 */
        /* <DEDUP_REMOVED lines=73> */
[----:B------:R-:W-:Y:S02]  /*ec80*/  FMUL.FTZ R18, R18, c[0x0][0x2ec] ;  /* 0x0000bb0012127a20 */ /* 0x000fe40000410000 */
[----:B------:R-:W-:Y:S01]  /*ec90*/  FMUL.FTZ R19, R19, c[0x0][0x2ec] ;  /* 0x0000bb0013137a20 */ /* 0x000fe20000410000 */
[----:B------:R4:W1:Y:S10]  /*eca0*/  MUFU.TANH R178, R7 ;  /* 0x0000000700b27308 */ /* 0x0008740000002400 */
[----:B------:R-:W1:Y:S10]  /*ecb0*/  MUFU.TANH R176, R8 ;  /* 0x0000000800b07308 */ /* 0x000e740000002400 */
[----:B------:R-:W1:Y:S01]  /*ecc0*/  MUFU.TANH R175, R9 ;  /* 0x0000000900af7308 */ /* 0x000e620000002400 */
[----:B----4-:R-:W4:Y:S09]  /*ecd0*/  LDSM.16.M88.4 R4, [R193+0x800] ;  /* 0x00080000c104783b */ /* 0x010f320000000200 */
[----:B------:R-:W1:Y:S10]  /*ece0*/  MUFU.TANH R171, R10 ;  /* 0x0000000a00ab7308 */ /* 0x000e740000002400 */
[----:B------:R5:W1:Y:S10]  /*ecf0*/  MUFU.TANH R173, R11 ;  /* 0x0000000b00ad7308 */ /* 0x000a740000002400 */
[----:B------:R1:W1:Y:S10]  /*ed00*/  MUFU.TANH R170, R15 ;  /* 0x0000000f00aa7308 */ /* 0x0002740000002400 */
[----:B------:R-:W2:Y:S01]  /*ed10*/  MUFU.TANH R172, R12 ;  /* 0x0000000c00ac7308 */ /* 0x000ea20000002400 */
[----:B-----5:R-:W5:Y:S01]  /*ed20*/  LDSM.16.M88.4 R8, [R193+0x1000] ;  /* 0x00100000c108783b */ /* 0x020f620000000200 */
[-C--:B----4-:R-:W-:Y:S08]  /*ed30*/  HMMA.16816.F32.BF16 R20, R156, R4.reuse, R20 ;  /* 0x000000049c14723c */ /* 0x090ff00000041814 */
[----:B------:R-:W4:Y:S01]  /*ed40*/  MUFU.TANH R174, R13 ;  /* 0x0000000d00ae7308 */ /* 0x000f220000002400 */
[C---:B------:R-:W-:Y:S04]  /*ed50*/  HMMA.16816.F32.BF16 R24, R76.reuse, R4, R24 ;  /* 0x000000044c18723c */ /* 0x040fe80000041818 */
[----:B-1----:R-:W-:Y:S05]  /*ed60*/  FMUL.FTZ R15, R16, c[0x0][0x2ec] ;  /* 0x0000bb00100f7a20 */ /* 0x002fea0000410000 */
[----:B------:R-:W1:Y:S01]  /*ed70*/  MUFU.TANH R169, R14 ;  /* 0x0000000e00a97308 */ /* 0x000e620000002400 */
[-C--:B------:R-:W-:Y:S08]  /*ed80*/  HMMA.16816.F32.BF16 R28, R76, R6.reuse, R28 ;  /* 0x000000064c1c723c */ /* 0x080ff0000004181c */
[C---:B------:R-:W-:Y:S01]  /*ed90*/  HMMA.16816.F32.BF16 R32, R156.reuse, R6, R32 ;  /* 0x000000069c20723c */ /* 0x040fe20000041820 */
[----:B------:R-:W1:Y:S01]  /*eda0*/  MUFU.TANH R15, R15 ;  /* 0x0000000f000f7308 */ /* 0x000e620000002400 */
[----:B------:R-:W1:Y:S01]  /*edb0*/  LDSM.16.M88.4 R4, [R193+0x1800] ;  /* 0x00180000c104783b */ /* 0x000e620000000200 */
[----:B------:R-:W-:Y:S04]  /*edc0*/  DEPBAR.LE SB0, 0x0 ;  /* 0x000080000000791a */ /* 0x000fe80000000000 */
[----:B------:R-:W-:Y:S02]  /*edd0*/  FMUL.FTZ R20, R20, c[0x0][0x2ec] ;  /* 0x0000bb0014147a20 */ /* 0x000fe40000410000 */
[----:B------:R-:W-:Y:S02]  /*ede0*/  FMUL.FTZ R21, R21, c[0x0][0x2ec] ;  /* 0x0000bb0015157a20 */ /* 0x000fe40000410000 */
[----:B------:R-:W1:Y:S01]  /*edf0*/  MUFU.TANH R17, R17 ;  /* 0x0000001100117308 */ /* 0x000e620000002400 */
        /* <DEDUP_REMOVED lines=9> */
[----:B------:R5:W2:Y:S01]  /*ee90*/  MUFU.TANH R152, R31 ;  /* 0x0000001f00987308 */ /* 0x000aa20000002400 */
        /* <DEDUP_REMOVED lines=13> */
[----:B-----5:R-:W-:Y:S01]  /*ef70*/  FMUL.FTZ R31, R33, c[0x0][0x2ec] ;  /* 0x0000bb00211f7a20 */ /* 0x020fe20000410000 */
        /* <DEDUP_REMOVED lines=10> */
[----:B------:R1:W1:Y:S03]  /*f020*/  MUFU.TANH R164, R23 ;  /* 0x0000001700a47308 */ /* 0x0002660000002400 */
        /* <DEDUP_REMOVED lines=69> */
[----:B------:R-:W1:Y:S02]  /*f480*/  MUFU.TANH R67, R67 ;  /* 0x0000004300437308 */ /* 0x000e640000002400 */
[----:B-1234-:R-:W-:-:S05]  /*f490*/  @P1 BRA `(.L_x_1096) ;  /* 0xffffebc000001947 */ /* 0x01efca000383ffff */
.L_x_1095:
[----:B------:R-:W2:Y:S02]  /*f4a0*/  S2R R0, SR_TID.X ;  /* 0x0000000000007919 */ /* 0x000ea40000002100 */
[----:B--2---:R-:W-:Y:S04]  /*f4b0*/  SHF.L.U32 R0, R0, 0x1, RZ ;  /* 0x0000000100007819 */ /* 0x004fe800000006ff */
[----:B------:R-:W-:Y:S04]  /*f4c0*/  LOP3.LUT R0, R0, 0x6, RZ, 0xc0, !PT ;  /* 0x0000000600007812 */ /* 0x000fe800078ec0ff */
[----:B------:R-:W-:Y:S04]  /*f4d0*/  LEA R0, R201, R0, 0x6 ;  /* 0x00000000c9007211 */ /* 0x000fe800078e30ff */
[----:B-1----:R-:W1:Y:S01]  /*f4e0*/  I2F R11, R0 ;  /* 0x00000000000b7306 */ /* 0x002e620000201400 */
[C---:B------:R-:W-:Y:S02]  /*f4f0*/  IADD3 R3, R0.reuse, 0x8, RZ ;  /* 0x0000000800037810 */ /* 0x040fe40007ffe0ff */
[C---:B------:R-:W-:Y:S02]  /*f500*/  IADD3 R4, R0.reuse, 0x1, RZ ;  /* 0x0000000100047810 */ /* 0x040fe40007ffe0ff */
[C---:B------:R-:W-:Y:S02]  /*f510*/  IADD3 R9, R0.reuse, 0x10, RZ ;  /* 0x0000001000097810 */ /* 0x040fe40007ffe0ff */
[C---:B------:R-:W-:Y:S02]  /*f520*/  IADD3 R16, R0.reuse, 0x29, RZ ;  /* 0x0000002900107810 */ /* 0x040fe40007ffe0ff */
[C---:B------:R-:W-:Y:S01]  /*f530*/  IADD3 R10, R0.reuse, 0x9, RZ ;  /* 0x00000009000a7810 */ /* 0x040fe20007ffe0ff */
[----:B------:R-:W2:Y:S01]  /*f540*/  I2F R3, R3 ;  /* 0x0000000300037306 */ /* 0x000ea20000201400 */
[C---:B------:R-:W-:Y:S02]  /*f550*/  IADD3 R8, R0.reuse, 0x11, RZ ;  /* 0x0000001100087810 */ /* 0x040fe40007ffe0ff */
[C---:B------:R-:W-:Y:S02]  /*f560*/  IADD3 R7, R0.reuse, 0x18, RZ ;  /* 0x0000001800077810 */ /* 0x040fe40007ffe0ff */
[C---:B------:R-:W-:Y:S02]  /*f570*/  IADD3 R5, R0.reuse, 0x20, RZ ;  /* 0x0000002000057810 */ /* 0x040fe40007ffe0ff */
[C---:B------:R-:W-:Y:S02]  /*f580*/  IADD3 R6, R0.reuse, 0x19, RZ ;  /* 0x0000001900067810 */ /* 0x040fe40007ffe0ff */
[C---:B------:R-:W-:Y:S01]  /*f590*/  IADD3 R13, R0.reuse, 0x21, RZ ;  /* 0x00000021000d7810 */ /* 0x040fe20007ffe0ff */
[----:B------:R-:W3:Y:S01]  /*f5a0*/  I2F R4, R4 ;  /* 0x0000000400047306 */ /* 0x000ee20000201400 */
[C---:B------:R-:W-:Y:S01]  /*f5b0*/  IADD3 R12, R0.reuse, 0x28, RZ ;  /* 0x00000028000c7810 */ /* 0x040fe20007ffe0ff */
[CC--:B-1----:R-:W-:Y:S02]  /*f5c0*/  FFMA.FTZ R22, R11.reuse, R68.reuse, R171 ;  /* 0x000000440b167223 */ /* 0x0c2fe400000100ab */
[CC--:B------:R-:W-:Y:S02]  /*f5d0*/  FFMA.FTZ R14, R11.reuse, R68.reuse, R179 ;  /* 0x000000440b0e7223 */ /* 0x0c0fe400000100b3 */
[CC--:B------:R-:W-:Y:S04]  /*f5e0*/  FFMA.FTZ R18, R11.reuse, R68.reuse, R177 ;  /* 0x000000440b127223 */ /* 0x0c0fe800000100b1 */
[----:B------:R-:W1:Y:S01]  /*f5f0*/  I2F R9, R9 ;  /* 0x0000000900097306 */ /* 0x000e620000201400 */
[-C--:B------:R-:W-:Y:S02]  /*f600*/  FFMA.FTZ R26, R11, R68.reuse, R176 ;  /* 0x000000440b1a7223 */ /* 0x080fe400000100b0 */
[CC--:B--2---:R-:W-:Y:S02]  /*f610*/  FFMA.FTZ R23, R3.reuse, R68.reuse, R169 ;  /* 0x0000004403177223 */ /* 0x0c4fe400000100a9 */
[CC--:B------:R-:W-:Y:S02]  /*f620*/  FFMA.FTZ R15, R3.reuse, R68.reuse, R15 ;  /* 0x00000044030f7223 */ /* 0x0c0fe4000001000f */
[CC--:B------:R-:W-:Y:S03]  /*f630*/  FFMA.FTZ R19, R3.reuse, R68.reuse, R166 ;  /* 0x0000004403137223 */ /* 0x0c0fe600000100a6 */
[----:B------:R2:W4:Y:S01]  /*f640*/  I2F R11, R16 ;  /* 0x00000010000b7306 */ /* 0x0005220000201400 */
[-C--:B------:R-:W-:Y:S01]  /*f650*/  FFMA.FTZ R27, R3, R68.reuse, R172 ;  /* 0x00000044031b7223 */ /* 0x080fe200000100ac */
[----:B------:R-:W-:Y:S01]  /*f660*/  IADD3 R3, R0, 0x31, RZ ;  /* 0x0000003100037810 */ /* 0x000fe20007ffe0ff */
[CC--:B---3--:R-:W-:Y:S02]  /*f670*/  FFMA.FTZ R20, R4.reuse, R68.reuse, R178 ;  /* 0x0000004404147223 */ /* 0x0c8fe400000100b2 */
[CC--:B------:R-:W-:Y:S02]  /*f680*/  FFMA.FTZ R24, R4.reuse, R68.reuse, R173 ;  /* 0x0000004404187223 */ /* 0x0c0fe400000100ad */
[CC--:B------:R-:W-:Y:S03]  /*f690*/  FFMA.FTZ R28, R4.reuse, R68.reuse, R175 ;  /* 0x00000044041c7223 */ /* 0x0c0fe600000100af */
[----:B------:R-:W3:Y:S01]  /*f6a0*/  I2F R10, R10 ;  /* 0x0000000a000a7306 */ /* 0x000ee20000201400 */
[CC--:B-1----:R-:W-:Y:S02]  /*f6b0*/  FFMA.FTZ R30, R9.reuse, R68.reuse, R165 ;  /* 0x00000044091e7223 */ /* 0x0c2fe400000100a5 */
[CC--:B------:R-:W-:Y:S02]  /*f6c0*/  FFMA.FTZ R33, R9.reuse, R68.reuse, R163 ;  /* 0x0000004409217223 */ /* 0x0c0fe400000100a3 */
[CC--:B------:R-:W-:Y:S05]  /*f6d0*/  FFMA.FTZ R41, R9.reuse, R68.reuse, R153 ;  /* 0x0000004409297223 */ /* 0x0c0fea0000010099 */
[----:B------:R-:W1:Y:S01]  /*f6e0*/  I2F R8, R8 ;  /* 0x0000000800087306 */ /* 0x000e620000201400 */
[-C--:B------:R-:W-:Y:S02]  /*f6f0*/  FFMA.FTZ R45, R9, R68.reuse, R162 ;  /* 0x00000044092d7223 */ /* 0x080fe400000100a2 */
[-C--:B--2---:R-:W-:Y:S01]  /*f700*/  FFMA.FTZ R16, R4, R68.reuse, R180 ;  /* 0x0000004404107223 */ /* 0x084fe200000100b4 */
[----:B------:R-:W-:Y:S01]  /*f710*/  IADD3 R4, R0, 0x30, RZ ;  /* 0x0000003000047810 */ /* 0x000fe20007ffe0ff */
[CC--:B----4-:R-:W-:Y:S02]  /*f720*/  FFMA.FTZ R157, R11.reuse, R68.reuse, R37 ;  /* 0x000000440b9d7223 */ /* 0x0d0fe40000010025 */
[-C--:B------:R-:W-:Y:S03]  /*f730*/  FFMA.FTZ R153, R11, R68.reuse, R47 ;  /* 0x000000440b997223 */ /* 0x080fe6000001002f */
[----:B------:R-:W2:Y:S01]  /*f740*/  I2F R9, R3 ;  /* 0x0000000300097306 */ /* 0x000ea20000201400 */
[CC--:B---3--:R-:W-:Y:S02]  /*f750*/  FFMA.FTZ R21, R10.reuse, R68.reuse, R168 ;  /* 0x000000440a157223 */ /* 0x0c8fe400000100a8 */
[CC--:B------:R-:W-:Y:S02]  /*f760*/  FFMA.FTZ R17, R10.reuse, R68.reuse, R17 ;  /* 0x000000440a117223 */ /* 0x0c0fe40000010011 */
[CC--:B------:R-:W-:Y:S05]  /*f770*/  FFMA.FTZ R25, R10.reuse, R68.reuse, R170 ;  /* 0x000000440a197223 */ /* 0x0c0fea00000100aa */
[----:B------:R-:W3:Y:S01]  /*f780*/  I2F R4, R4 ;  /* 0x0000000400047306 */ /* 0x000ee20000201400 */
[-C--:B------:R-:W-:Y:S02]  /*f790*/  FFMA.FTZ R29, R10, R68.reuse, R174 ;  /* 0x000000440a1d7223 */ /* 0x080fe400000100ae */
[CC--:B-1----:R-:W-:Y:S02]  /*f7a0*/  FFMA.FTZ R10, R8.reuse, R68.reuse, R167 ;  /* 0x00000044080a7223 */ /* 0x0c2fe400000100a7 */
[CC--:B------:R-:W-:Y:S02]  /*f7b0*/  FFMA.FTZ R34, R8.reuse, R68.reuse, R164 ;  /* 0x0000004408227223 */ /* 0x0c0fe400000100a4 */
[CC--:B------:R-:W-:Y:S03]  /*f7c0*/  FFMA.FTZ R46, R8.reuse, R68.reuse, R161 ;  /* 0x00000044082e7223 */ /* 0x0c0fe600000100a1 */
[----:B------:R-:W1:Y:S01]  /*f7d0*/  I2F R7, R7 ;  /* 0x0000000700077306 */ /* 0x000e620000201400 */
[-C--:B------:R-:W-:Y:S01]  /*f7e0*/  FFMA.FTZ R42, R8, R68.reuse, R155 ;  /* 0x00000044082a7223 */ /* 0x080fe2000001009b */
[C---:B------:R-:W-:Y:S01]  /*f7f0*/  IADD3 R8, R0.reuse, 0x38, RZ ;  /* 0x0000003800087810 */ /* 0x040fe20007ffe0ff */
[CC--:B--2---:R-:W-:Y:S01]  /*f800*/  FFMA.FTZ R177, R9.reuse, R68.reuse, R53 ;  /* 0x0000004409b17223 */ /* 0x0c4fe20000010035 */
[----:B------:R-:W-:Y:S01]  /*f810*/  IADD3 R3, R0, 0x39, RZ ;  /* 0x0000003900037810 */ /* 0x000fe20007ffe0ff */
[CC--:B------:R-:W-:Y:S01]  /*f820*/  FFMA.FTZ R211, R9.reuse, R68.reuse, R55 ;  /* 0x0000004409d37223 */ /* 0x0c0fe20000010037 */
[----:B------:R-:W-:Y:S01]  /*f830*/  FMNMX.FTZ R0, R14, R71, !PT ;  /* 0x000000470e007209 */ /* 0x000fe20007810000 */
[CC--:B------:R-:W-:Y:S03]  /*f840*/  FFMA.FTZ R225, R9.reuse, R68.reuse, R59 ;  /* 0x0000004409e17223 */ /* 0x0c0fe6000001003b */
[----:B------:R-:W2:Y:S01]  /*f850*/  I2F R5, R5 ;  /* 0x0000000500057306 */ /* 0x000ea20000201400 */
[-C--:B------:R-:W-:Y:S02]  /*f860*/  FFMA.FTZ R210, R9, R68.reuse, R77 ;  /* 0x0000004409d27223 */ /* 0x080fe4000001004d */
[CC--:B---3--:R-:W-:Y:S02]  /*f870*/  FFMA.FTZ R176, R4.reuse, R68.reuse, R52 ;  /* 0x0000004404b07223 */ /* 0x0c8fe40000010034 */
[CC--:B------:R-:W-:Y:S02]  /*f880*/  FFMA.FTZ R213, R4.reuse, R68.reuse, R54 ;  /* 0x0000004404d57223 */ /* 0x0c0fe40000010036 */
[----:B------:R-:W-:Y:S01]  /*f890*/  LDSM.16.MT88.4 R52, [R190+0x6000] ;  /* 0x00600000be34783b */ /* 0x000fe20000004200 */
[CC--:B------:R-:W-:Y:S02]  /*f8a0*/  FFMA.FTZ R226, R4.reuse, R68.reuse, R58 ;  /* 0x0000004404e27223 */ /* 0x0c0fe4000001003a */
[----:B------:R-:W3:Y:S01]  /*f8b0*/  I2F R6, R6 ;  /* 0x0000000600067306 */ /* 0x000ee20000201400 */
[----:B------:R-:W-:Y:S01]  /*f8c0*/  FFMA.FTZ R227, R4, R68, R56 ;  /* 0x0000004404e37223 */ /* 0x000fe20000010038 */
[----:B------:R-:W-:Y:S02]  /*f8d0*/  FMNMX.FTZ R4, R16, R0, !PT ;  /* 0x0000000010047209 */ /* 0x000fe40007810000 */
[----:B------:R-:W-:Y:S01]  /*f8e0*/  FMNMX.FTZ R0, R18, R72, !PT ;  /* 0x0000004812007209 */ /* 0x000fe20007810000 */
[CC--:B-1----:R-:W-:Y:S02]  /*f8f0*/  FFMA.FTZ R32, R7.reuse, R68.reuse, R32 ;  /* 0x0000004407207223 */ /* 0x0c2fe40000010020 */
[-C--:B------:R-:W-:Y:S02]  /*f900*/  FFMA.FTZ R35, R7, R68.reuse, R149 ;  /* 0x0000004407237223 */ /* 0x080fe40000010095 */
[-C--:B------:R-:W-:Y:S01]  /*f910*/  FFMA.FTZ R149, R11, R68.reuse, R51 ;  /* 0x000000440b957223 */ /* 0x080fe20000010033 */
[----:B------:R-:W1:Y:S01]  /*f920*/  I2F R13, R13 ;  /* 0x0000000d000d7306 */ /* 0x000e620000201400 */
[CC--:B------:R-:W-:Y:S02]  /*f930*/  FFMA.FTZ R43, R7.reuse, R68.reuse, R151 ;  /* 0x00000044072b7223 */ /* 0x0c0fe40000010097 */
[-C--:B------:R-:W-:Y:S02]  /*f940*/  FFMA.FTZ R57, R7, R68.reuse, R154 ;  /* 0x0000004407397223 */ /* 0x080fe4000001009a */
[CC--:B--2---:R-:W-:Y:S02]  /*f950*/  FFMA.FTZ R146, R5.reuse, R68.reuse, R146 ;  /* 0x0000004405927223 */ /* 0x0c4fe40000010092 */
[CC--:B------:R-:W-:Y:S02]  /*f960*/  FFMA.FTZ R155, R5.reuse, R68.reuse, R144 ;  /* 0x00000044059b7223 */ /* 0x0c0fe40000010090 */
[CC--:B------:R-:W-:Y:S01]  /*f970*/  FFMA.FTZ R61, R5.reuse, R68.reuse, R148 ;  /* 0x00000044053d7223 */ /* 0x0c0fe20000010094 */
[----:B------:R-:W2:Y:S01]  /*f980*/  I2F R12, R12 ;  /* 0x0000000c000c7306 */ /* 0x000ea20000201400 */
[----:B------:R-:W-:Y:S01]  /*f990*/  FFMA.FTZ R151, R5, R68, R70 ;  /* 0x0000004405977223 */ /* 0x000fe20000010046 */
[----:B------:R-:W-:Y:S01]  /*f9a0*/  FMNMX.FTZ R5, R15, R4, !PT ;  /* 0x000000040f057209 */ /* 0x000fe20007810000 */
[----:B---3--:R-:W-:Y:S01]  /*f9b0*/  FFMA.FTZ R44, R6, R68, R152 ;  /* 0x00000044062c7223 */ /* 0x008fe20000010098 */
[----:B------:R-:W-:Y:S01]  /*f9c0*/  FMNMX.FTZ R4, R20, R0, !PT ;  /* 0x0000000014047209 */ /* 0x000fe20007810000 */
[CC--:B------:R-:W-:Y:S01]  /*f9d0*/  FFMA.FTZ R31, R6.reuse, R68.reuse, R31 ;  /* 0x00000044061f7223 */ /* 0x0c0fe2000001001f */
[----:B------:R-:W-:Y:S01]  /*f9e0*/  FMNMX.FTZ R5, R17, R5, !PT ;  /* 0x0000000511057209 */ /* 0x000fe20007810000 */
[C---:B------:R-:W-:Y:S01]  /*f9f0*/  FFMA.FTZ R40, R6.reuse, R68, R150 ;  /* 0x0000004406287223 */ /* 0x040fe20000010096 */
[----:B------:R-:W-:Y:S02]  /*fa00*/  FMNMX.FTZ R4, R19, R4, !PT ;  /* 0x0000000413047209 */ /* 0x000fe40007810000 */
[----:B------:R-:W3:Y:S01]  /*fa10*/  I2F R8, R8 ;  /* 0x0000000800087306 */ /* 0x000ee20000201400 */
[----:B------:R-:W-:Y:S01]  /*fa20*/  FFMA.FTZ R60, R6, R68, R160 ;  /* 0x00000044063c7223 */ /* 0x000fe200000100a0 */
[----:B------:R-:W-:Y:S02]  /*fa30*/  FMNMX.FTZ R6, R30, R5, !PT ;  /* 0x000000051e067209 */ /* 0x000fe40007810000 */
[----:B------:R-:W-:Y:S01]  /*fa40*/  FMNMX.FTZ R5, R21, R4, !PT ;  /* 0x0000000415057209 */ /* 0x000fe20007810000 */
[C---:B-1----:R-:W-:Y:S01]  /*fa50*/  FFMA.FTZ R62, R13.reuse, R68, R147 ;  /* 0x000000440d3e7223 */ /* 0x042fe20000010093 */
[----:B------:R-:W-:Y:S01]  /*fa60*/  FMNMX.FTZ R6, R10, R6, !PT ;  /* 0x000000060a067209 */ /* 0x000fe20007810000 */
[----:B------:R-:W-:Y:S01]  /*fa70*/  FFMA.FTZ R147, R13, R68, R145 ;  /* 0x000000440d937223 */ /* 0x000fe20000010091 */
[----:B------:R-:W-:Y:S01]  /*fa80*/  FMNMX.FTZ R0, R22, R74, !PT ;  /* 0x0000004a16007209 */ /* 0x000fe20007810000 */
[----:B------:R-:W-:Y:S01]  /*fa90*/  FFMA.FTZ R145, R11, R68, R49 ;  /* 0x000000440b917223 */ /* 0x000fe20000010031 */
[----:B------:R-:W1:Y:S01]  /*faa0*/  I2F R3, R3 ;  /* 0x0000000300037306 */ /* 0x000e620000201400 */
[----:B------:R-:W-:Y:S01]  /*fab0*/  FMNMX.FTZ R6, R32, R6, !PT ;  /* 0x0000000620067209 */ /* 0x000fe20007810000 */
[-C--:B------:R-:W-:Y:S01]  /*fac0*/  FFMA.FTZ R150, R13, R68.reuse, R69 ;  /* 0x000000440d967223 */ /* 0x080fe20000010045 */
[----:B------:R-:W-:Y:S01]  /*fad0*/  FMNMX.FTZ R5, R33, R5, !PT ;  /* 0x0000000521057209 */ /* 0x000fe20007810000 */
[C---:B--2---:R-:W-:Y:S01]  /*fae0*/  FFMA.FTZ R79, R12.reuse, R68, R48 ;  /* 0x000000440c4f7223 */ /* 0x044fe20000010030 */
        /* <DEDUP_REMOVED lines=9> */
[----:B---3--:R-:W-:Y:S01]  /*fb80*/  FFMA.FTZ R180, R8, R68, R64 ;  /* 0x0000004408b47223 */ /* 0x008fe20000010040 */
[----:B------:R-:W-:Y:S01]  /*fb90*/  FMNMX.FTZ R70, R62, R70, !PT ;  /* 0x000000463e467209 */ /* 0x000fe20007810000 */
[----:B------:R-:W-:Y:S01]  /*fba0*/  FFMA.FTZ R219, R8, R68, R66 ;  /* 0x0000004408db7223 */ /* 0x000fe20000010042 */
[----:B------:R-:W-:Y:S01]  /*fbb0*/  FMNMX.FTZ R0, R24, R0, !PT ;  /* 0x0000000018007209 */ /* 0x000fe20007810000 */
[CC--:B------:R-:W-:Y:S01]  /*fbc0*/  FFMA.FTZ R76, R8.reuse, R68.reuse, R76 ;  /* 0x00000044084c7223 */ /* 0x0c0fe2000001004c */
[----:B------:R-:W-:Y:S01]  /*fbd0*/  FMNMX.FTZ R5, R35, R5, !PT ;  /* 0x0000000523057209 */ /* 0x000fe20007810000 */
[----:B------:R-:W-:Y:S01]  /*fbe0*/  FFMA.FTZ R216, R8, R68, R78 ;  /* 0x0000004408d87223 */ /* 0x000fe2000001004e */
[----:B------:R-:W-:Y:S02]  /*fbf0*/  FMNMX.FTZ R4, R27, R4, !PT ;  /* 0x000000041b047209 */ /* 0x000fe40007810000 */
[----:B------:R-:W-:Y:S01]  /*fc00*/  FMNMX.FTZ R70, R79, R70, !PT ;  /* 0x000000464f467209 */ /* 0x000fe20007810000 */
[----:B-1----:R-:W-:Y:S01]  /*fc10*/  FFMA.FTZ R179, R3, R68, R65 ;  /* 0x0000004403b37223 */ /* 0x002fe20000010041 */
[----:B------:R-:W-:Y:S01]  /*fc20*/  FMNMX.FTZ R0, R23, R0, !PT ;  /* 0x0000000017007209 */ /* 0x000fe20007810000 */
[CC--:B------:R-:W-:Y:S01]  /*fc30*/  FFMA.FTZ R218, R3.reuse, R68.reuse, R67 ;  /* 0x0000004403da7223 */ /* 0x0c0fe20000010043 */
[----:B------:R-:W-:Y:S01]  /*fc40*/  FMNMX.FTZ R5, R40, R5, !PT ;  /* 0x0000000528057209 */ /* 0x000fe20007810000 */
[----:B------:R-:W-:Y:S01]  /*fc50*/  FFMA.FTZ R77, R3, R68, R2 ;  /* 0x00000044034d7223 */ /* 0x000fe20000010002 */
[----:B------:R-:W-:Y:S01]  /*fc60*/  FMNMX.FTZ R4, R29, R4, !PT ;  /* 0x000000041d047209 */ /* 0x000fe20007810000 */
[----:B------:R-:W-:Y:S01]  /*fc70*/  FFMA.FTZ R222, R3, R68, R38 ;  /* 0x0000004403de7223 */ /* 0x000fe20000010026 */
        /* <DEDUP_REMOVED lines=35> */
[----:B-1----:R-:W-:Y:S02]  /*feb0*/  FMNMX.FTZ R70, R70, R5, !PT ;  /* 0x0000000546467209 */ /* 0x002fe40007810000 */
[----:B------:R-:W-:Y:S02]  /*fec0*/  FMNMX.FTZ R0, R76, R0, !PT ;  /* 0x000000004c007209 */ /* 0x000fe40007810000 */
[----:B------:R-:W-:Y:S02]  /*fed0*/  FMNMX.FTZ R4, R227, R4, !PT ;  /* 0x00000004e3047209 */ /* 0x000fe40007810000 */
[----:B------:R-:W-:Y:S01]  /*fee0*/  FMNMX.FTZ R0, R77, R0, !PT ;  /* 0x000000004d007209 */ /* 0x000fe20007810000 */
[----:B------:R-:W1:Y:S01]  /*fef0*/  SHFL.BFLY PT, R6, R70, 0x1, 0x1f ;  /* 0x0c201f0046067f89 */ /* 0x000e6200000e0000 */
[----:B------:R-:W-:Y:S04]  /*ff00*/  FMNMX.FTZ R4, R210, R4, !PT ;  /* 0x00000004d2047209 */ /* 0x000fe80007810000 */
[----:B------:R-:W-:Y:S03]  /*ff10*/  FMNMX.FTZ R4, R216, R4, !PT ;  /* 0x00000004d8047209 */ /* 0x000fe60007810000 */
[----:B------:R-:W3:Y:S01]  /*ff20*/  SHFL.BFLY PT, R2, R0, 0x2, 0x1f ;  /* 0x0c401f0000027f89 */ /* 0x000ee200000e0000 */
[----:B------:R-:W-:Y:S02]  /*ff30*/  FMNMX.FTZ R4, R222, R4, !PT ;  /* 0x00000004de047209 */ /* 0x000fe40007810000 */
[----:B--2---:R-:W-:Y:S05]  /*ff40*/  FMNMX.FTZ R69, R69, R7, !PT ;  /* 0x0000000745457209 */ /* 0x004fea0007810000 */
[----:B------:R-:W2:Y:S01]  /*ff50*/  SHFL.BFLY PT, R5, R4, 0x2, 0x1f ;  /* 0x0c401f0004057f89 */ /* 0x000ea200000e0000 */
[----:B-1----:R-:W-:Y:S07]  /*ff60*/  FMNMX.FTZ R70, R70, R6, !PT ;  /* 0x0000000646467209 */ /* 0x002fee0007810000 */
[----:B------:R-:W1:Y:S01]  /*ff70*/  SHFL.BFLY PT, R7, R69, 0x1, 0x1f ;  /* 0x0c201f0045077f89 */ /* 0x000e6200000e0000 */
[----:B------:R-:W-:Y:S02]  /*ff80*/  FSETP.NEU.FTZ.AND P2, PT, R70, -INF , PT ;  /* 0xff8000004600780b */ /* 0x000fe40003f5d000 */
[----:B---3--:R-:W-:Y:S01]  /*ff90*/  FMNMX.FTZ R2, R0, R2, !PT ;  /* 0x0000000200027209 */ /* 0x008fe20007810000 */
[----:B------:R-:W-:Y:S04]  /*ffa0*/  FADD.FTZ R0, -R70, R71 ;  /* 0x0000004746007221 */ /* 0x000fe80000010100 */
[----:B------:R-:W-:Y:S01]  /*ffb0*/  FMUL.FTZ R0, R0, c[0x0][0x23c] ;  /* 0x00008f0000007a20 */ /* 0x000fe20000410000 */
[----:B------:R-:W3:Y:S03]  /*ffc0*/  SHFL.BFLY PT, R3, R2, 0x1, 0x1f ;  /* 0x0c201f0002037f89 */ /* 0x000ee600000e0000 */
[----:B------:R4:W5:Y:S01]  /*ffd0*/  MUFU.EX2 R73, R0 ;  /* 0x0000000000497308 */ /* 0x0009620000000800 */
[----:B--2---:R-:W-:Y:S05]  /*ffe0*/  FMNMX.FTZ R4, R4, R5, !PT ;  /* 0x0000000504047209 */ /* 0x004fea0007810000 */
[----:B------:R-:W2:Y:S01]  /*fff0*/  SHFL.BFLY PT, R5, R4, 0x1, 0x1f ;  /* 0x0c201f0004057f89 */ /* 0x000ea200000e0000 */
[----:B-1----:R-:W-:Y:S02]  /*10000*/  FMNMX.FTZ R69, R69, R7, !PT ;  /* 0x0000000745457209 */ /* 0x002fe40007810000 */
[----:B---3--:R-:W-:Y:S03]  /*10010*/  FMNMX.FTZ R3, R2, R3, !PT ;  /* 0x0000000302037209 */ /* 0x008fe60007810000 */
[----:B----4-:R-:W-:Y:S02]  /*10020*/  FADD.FTZ R0, -R69, R72 ;  /* 0x0000004845007221 */ /* 0x010fe40000010100 */
[----:B------:R-:W-:Y:S02]  /*10030*/  FMUL.FTZ R78, R3, c[0x0][0x23c] ;  /* 0x00008f00034e7a20 */ /* 0x000fe40000410000 */
[----:B------:R-:W-:Y:S02]  /*10040*/  FMUL.FTZ R0, R0, c[0x0][0x23c] ;  /* 0x00008f0000007a20 */ /* 0x000fe40000410000 */
[----:B-----5:R-:W-:Y:S01]  /*10050*/  FMUL.FTZ R48, R73, R124 ;  /* 0x0000007c49307220 */ /* 0x020fe20000410000 */
[----:B--2---:R-:W-:Y:S01]  /*10060*/  FMNMX.FTZ R2, R4, R5, !PT ;  /* 0x0000000504027209 */ /* 0x004fe20007810000 */
[----:B------:R1:W2:Y:S04]  /*10070*/  MUFU.EX2 R72, R0 ;  /* 0x0000000000487308 */ /* 0x0002a80000000800 */
[----:B------:R-:W-:Y:S02]  /*10080*/  FMUL.FTZ R144, R2, c[0x0][0x23c] ;  /* 0x00008f0002907a20 */ /* 0x000fe40000410000 */
[----:B-1----:R-:W-:Y:S02]  /*10090*/  FADD.FTZ R0, -R3, R74 ;  /* 0x0000004a03007221 */ /* 0x002fe40000010100 */
[----:B------:R-:W-:Y:S02]  /*100a0*/  FMUL.FTZ R74, R70, c[0x0][0x23c] ;  /* 0x00008f00464a7a20 */ /* 0x000fe40000410000 */
[----:B------:R-:W-:Y:S02]  /*100b0*/  FMUL.FTZ R0, R0, c[0x0][0x23c] ;  /* 0x00008f0000007a20 */ /* 0x000fe40000410000 */
[----:B--2---:R-:W-:Y:S01]  /*100c0*/  FMUL.FTZ R50, R72, R126 ;  /* 0x0000007e48327220 */ /* 0x004fe20000410000 */
[----:B------:R-:W-:Y:S01]  /*100d0*/  FSEL R74, R74, RZ, P2 ;  /* 0x000000ff4a4a7208 */ /* 0x000fe20001000000 */
[----:B------:R1:W2:Y:S01]  /*100e0*/  MUFU.EX2 R71, R0 ;  /* 0x0000000000477308 */ /* 0x0002a20000000800 */
[----:B------:R-:W-:Y:S01]  /*100f0*/  FSETP.NEU.FTZ.AND P2, PT, R69, -INF , PT ;  /* 0xff8000004500780b */ /* 0x000fe20003f5d000 */
[----:B------:R-:W-:Y:S02]  /*10100*/  FMUL.FTZ R51, R72, R127 ;  /* 0x0000007f48337220 */ /* 0x000fe40000410000 */
[--C-:B------:R-:W-:Y:S02]  /*10110*/  FFMA.FTZ R4, R14, c[0x0][0x23c], -R74.reuse ;  /* 0x00008f000e047a23 */ /* 0x100fe4000001084a */
[--C-:B------:R-:W-:Y:S02]  /*10120*/  FFMA.FTZ R5, R17, c[0x0][0x23c], -R74.reuse ;  /* 0x00008f0011057a23 */ /* 0x100fe4000001084a */
[--C-:B------:R-:W-:Y:S02]  /*10130*/  FFMA.FTZ R7, R32, c[0x0][0x23c], -R74.reuse ;  /* 0x00008f0020077a23 */ /* 0x100fe4000001084a */
[----:B------:R3:W-:Y:S01]  /*10140*/  MUFU.EX2 R220, R4 ;  /* 0x0000000400dc7308 */ /* 0x0007e20000000800 */
[----:B------:R-:W-:Y:S02]  /*10150*/  FMUL.FTZ R32, R73, R108 ;  /* 0x0000006c49207220 */ /* 0x000fe40000410000 */
[--C-:B------:R-:W-:Y:S02]  /*10160*/  FFMA.FTZ R12, R31, c[0x0][0x23c], -R74.reuse ;  /* 0x00008f001f0c7a23 */ /* 0x100fe4000001084a */
[--C-:B------:R-:W-:Y:S05]  /*10170*/  FFMA.FTZ R79, R79, c[0x0][0x23c], -R74.reuse ;  /* 0x00008f004f4f7a23 */ /* 0x100fea000001084a */
[----:B------:R4:W-:Y:S01]  /*10180*/  MUFU.EX2 R224, R5 ;  /* 0x0000000500e07308 */ /* 0x0009e20000000800 */
[----:B-1----:R-:W-:Y:S02]  /*10190*/  FADD.FTZ R0, -R2, R75 ;  /* 0x0000004b02007221 */ /* 0x002fe40000010100 */
[----:B------:R-:W-:Y:S02]  /*101a0*/  FMUL.FTZ R75, R69, c[0x0][0x23c] ;  /* 0x00008f00454b7a20 */ /* 0x000fe40000410000 */
[----:B--2---:R-:W-:Y:S05]  /*101b0*/  FMUL.FTZ R11, R71, R83 ;  /* 0x00000053470b7220 */ /* 0x004fea0000410000 */
[----:B------:R1:W-:Y:S01]  /*101c0*/  MUFU.EX2 R206, R7 ;  /* 0x0000000700ce7308 */ /* 0x0003e20000000800 */
[----:B------:R-:W-:Y:S01]  /*101d0*/  FSEL R75, R75, RZ, P2 ;  /* 0x000000ff4b4b7208 */ /* 0x000fe20001000000 */
[----:B------:R-:W-:Y:S01]  /*101e0*/  FMUL.FTZ R14, R71, R90 ;  /* 0x0000005a470e7220 */ /* 0x000fe20000410000 */
[----:B------:R-:W-:Y:S01]  /*101f0*/  FSETP.NEU.FTZ.AND P2, PT, R3, -INF , PT ;  /* 0xff8000000300780b */ /* 0x000fe20003f5d000 */
[----:B---3--:R-:W-:Y:S02]  /*10200*/  FFMA.FTZ R4, R16, c[0x0][0x23c], -R74 ;  /* 0x00008f0010047a23 */ /* 0x008fe4000001084a */
[--C-:B------:R-:W-:Y:S01]  /*10210*/  FFMA.FTZ R6, R21, c[0x0][0x23c], -R75.reuse ;  /* 0x00008f0015067a23 */ /* 0x100fe2000001084b */
[----:B------:R-:W-:Y:S01]  /*10220*/  FSEL R78, R78, RZ, P2 ;  /* 0x000000ff4e4e7208 */ /* 0x000fe20001000000 */
[----:B------:R-:W-:Y:S01]  /*10230*/  FMUL.FTZ R16, R73, R92 ;  /* 0x0000005c49107220 */ /* 0x000fe20000410000 */
[----:B------:R-:W-:Y:S01]  /*10240*/  FSETP.NEU.FTZ.AND P2, PT, R2, -INF , PT ;  /* 0xff8000000200780b */ /* 0x000fe20003f5d000 */
[----:B------:R2:W-:Y:S01]  /*10250*/  MUFU.EX2 R221, R4 ;  /* 0x0000000400dd7308 */ /* 0x0005e20000000800 */
[--C-:B------:R-:W-:Y:S02]  /*10260*/  FFMA.FTZ R17, R34, c[0x0][0x23c], -R75.reuse ;  /* 0x00008f0022117a23 */ /* 0x100fe4000001084b */
[----:B------:R-:W-:Y:S01]  /*10270*/  FSEL R144, R144, RZ, P2 ;  /* 0x000000ff90907208 */ /* 0x000fe20001000000 */
[--C-:B----4-:R-:W-:Y:S02]  /*10280*/  FFMA.FTZ R5, R22, c[0x0][0x23c], -R78.reuse ;  /* 0x00008f0016057a23 */ /* 0x110fe4000001084e */
[----:B------:R-:W-:Y:S02]  /*10290*/  FMUL.FTZ R34, R72, R110 ;  /* 0x0000006e48227220 */ /* 0x000fe40000410000 */
[----:B------:R-:W-:Y:S02]  /*102a0*/  FFMA.FTZ R76, R76, c[0x0][0x23c], -R78 ;  /* 0x00008f004c4c7a23 */ /* 0x000fe4000001084e */
[----:B------:R3:W-:Y:S01]  /*102b0*/  MUFU.EX2 R217, R6 ;  /* 0x0000000600d97308 */ /* 0x0007e20000000800 */
[----:B------:R-:W-:Y:S02]  /*102c0*/  FFMA.FTZ R49, R46, c[0x0][0x23c], -R144 ;  /* 0x00008f002e317a23 */ /* 0x000fe40000010890 */
[----:B------:R-:W-:Y:S02]  /*102d0*/  FMUL.FTZ R0, R0, c[0x0][0x23c] ;  /* 0x00008f0000007a20 */ /* 0x000fe40000410000 */
[----:B-1----:R-:W-:Y:S02]  /*102e0*/  FMUL.FTZ R7, R72, R87 ;  /* 0x0000005748077220 */ /* 0x002fe40000410000 */
[C---:B------:R-:W-:Y:S02]  /*102f0*/  FMUL.FTZ R59, R71.reuse, R135 ;  /* 0x00000087473b7220 */ /* 0x040fe40000410000 */
[C---:B------:R-:W-:Y:S01]  /*10300*/  FMUL.FTZ R31, R71.reuse, R107 ;  /* 0x0000006b471f7220 */ /* 0x040fe20000410000 */
[----:B------:R1:W-:Y:S01]  /*10310*/  MUFU.EX2 R187, R5 ;  /* 0x0000000500bb7308 */ /* 0x0003e20000000800 */
[C---:B------:R-:W-:Y:S02]  /*10320*/  FMUL.FTZ R58, R71.reuse, R134 ;  /* 0x00000086473a7220 */ /* 0x040fe40000410000 */
[----:B------:R-:W-:Y:S02]  /*10330*/  FMUL.FTZ R46, R71, R122 ;  /* 0x0000007a472e7220 */ /* 0x000fe40000410000 */
[----:B--2---:R-:W-:Y:S02]  /*10340*/  FFMA.FTZ R4, R15, c[0x0][0x23c], -R74 ;  /* 0x00008f000f047a23 */ /* 0x004fe4000001084a */
[C---:B------:R-:W-:Y:S02]  /*10350*/  FMUL.FTZ R15, R71.reuse, R91 ;  /* 0x0000005b470f7220 */ /* 0x040fe40000410000 */
[C---:B------:R-:W-:Y:S01]  /*10360*/  FMUL.FTZ R47, R71.reuse, R123 ;  /* 0x0000007b472f7220 */ /* 0x040fe20000410000 */
[----:B------:R2:W4:Y:S01]  /*10370*/  MUFU.EX2 R223, R4 ;  /* 0x0000000400df7308 */ /* 0x0005220000000800 */
[C---:B------:R-:W-:Y:S02]  /*10380*/  FMUL.FTZ R63, R71.reuse, R139 ;  /* 0x0000008b473f7220 */ /* 0x040fe40000410000 */
[--C-:B------:R-:W-:Y:S02]  /*10390*/  FFMA.FTZ R56, R60, c[0x0][0x23c], -R144.reuse ;  /* 0x00008f003c387a23 */ /* 0x100fe40000010890 */
[----:B---3--:R-:W-:Y:S02]  /*103a0*/  FFMA.FTZ R6, R26, c[0x0][0x23c], -R144 ;  /* 0x00008f001a067a23 */ /* 0x008fe40000010890 */
[----:B------:R-:W-:Y:S02]  /*103b0*/  FMUL.FTZ R26, R71, R102 ;  /* 0x00000066471a7220 */ /* 0x000fe40000410000 */
[----:B------:R-:W-:Y:S01]  /*103c0*/  FFMA.FTZ R60, R61, c[0x0][0x23c], -R74 ;  /* 0x00008f003d3c7a23 */ /* 0x000fe2000001084a */
[----:B------:R3:W-:Y:S01]  /*103d0*/  MUFU.EX2 R184, R6 ;  /* 0x0000000600b87308 */ /* 0x0007e20000000800 */
[----:B-1----:R-:W-:Y:S09]  /*103e0*/  FMUL.FTZ R5, R73, R85 ;  /* 0x0000005549057220 */ /* 0x002ff20000410000 */
[----:B------:R1:W-:Y:S01]  /*103f0*/  MUFU.EX2 R209, R12 ;  /* 0x0000000c00d17308 */ /* 0x0003e20000000800 */
[--C-:B--2---:R-:W-:Y:S02]  /*10400*/  FFMA.FTZ R4, R18, c[0x0][0x23c], -R75.reuse ;  /* 0x00008f0012047a23 */ /* 0x104fe4000001084b */
[C---:B------:R-:W-:Y:S07]  /*10410*/  FMUL.FTZ R18, R72.reuse, R94 ;  /* 0x0000005e48127220 */ /* 0x040fee0000410000 */
[----:B------:R2:W-:Y:S01]  /*10420*/  MUFU.EX2 R212, R4 ;  /* 0x0000000400d47308 */ /* 0x0005e20000000800 */
[----:B---3--:R-:W-:Y:S01]  /*10430*/  FMUL.FTZ R6, R72, R86 ;  /* 0x0000005648067220 */ /* 0x008fe20000410000 */
[----:B----4-:R-:W-:Y:S08]  /*10440*/  F2FP.BF16.PACK_AB R86, R224, R223 ;  /* 0x000000dfe056723e */ /* 0x010ff000000010ff */
[----:B------:R-:W3:Y:S01]  /*10450*/  MUFU.EX2 R0, R0 ;  /* 0x0000000000007308 */ /* 0x000ee20000000800 */
[--C-:B-1----:R-:W-:Y:S02]  /*10460*/  FFMA.FTZ R12, R33, c[0x0][0x23c], -R75.reuse ;  /* 0x00008f00210c7a23 */ /* 0x102fe4000001084b */
[----:B------:R-:W-:Y:S02]  /*10470*/  FFMA.FTZ R33, R42, c[0x0][0x23c], -R78 ;  /* 0x00008f002a217a23 */ /* 0x000fe4000001084e */
[----:B------:R-:W-:Y:S05]  /*10480*/  FMUL.FTZ R42, R71, R118 ;  /* 0x00000076472a7220 */ /* 0x000fea0000410000 */
[----:B------:R1:W-:Y:S01]  /*10490*/  MUFU.EX2 R166, R79 ;  /* 0x0000004f00a67308 */ /* 0x0003e20000000800 */
[--C-:B--2---:R-:W-:Y:S09]  /*104a0*/  FFMA.FTZ R4, R20, c[0x0][0x23c], -R75.reuse ;  /* 0x00008f0014047a23 */ /* 0x104ff2000001084b */
[----:B------:R2:W4:Y:S01]  /*104b0*/  MUFU.EX2 R214, R4 ;  /* 0x0000000400d67308 */ /* 0x0005220000000800 */
[C---:B---3--:R-:W-:Y:S02]  /*104c0*/  FMUL.FTZ R8, R0.reuse, R80 ;  /* 0x0000005000087220 */ /* 0x048fe40000410000 */
[C---:B------:R-:W-:Y:S02]  /*104d0*/  FMUL.FTZ R9, R0.reuse, R81 ;  /* 0x0000005100097220 */ /* 0x040fe40000410000 */
[C---:B------:R-:W-:Y:S05]  /*104e0*/  FMUL.FTZ R13, R0.reuse, R89 ;  /* 0x00000059000d7220 */ /* 0x040fea0000410000 */
[----:B------:R3:W-:Y:S01]  /*104f0*/  MUFU.EX2 R183, R12 ;  /* 0x0000000c00b77308 */ /* 0x0007e20000000800 */
[----:B------:R-:W-:Y:S02]  /*10500*/  FMUL.FTZ R61, R0, R137 ;  /* 0x00000089003d7220 */ /* 0x000fe40000410000 */
[----:B-1----:R-:W-:Y:S07]  /*10510*/  FFMA.FTZ R79, R145, c[0x0][0x23c], -R74 ;  /* 0x00008f00914f7a23 */ /* 0x002fee000001084a */
[----:B------:R1:W-:Y:S01]  /*10520*/  MUFU.EX2 R182, R17 ;  /* 0x0000001100b67308 */ /* 0x0003e20000000800 */
[--C-:B--2---:R-:W-:Y:S01]  /*10530*/  FFMA.FTZ R4, R19, c[0x0][0x23c], -R75.reuse ;  /* 0x00008f0013047a23 */ /* 0x104fe2000001084b */
[----:B----4-:R-:W-:Y:S01]  /*10540*/  F2FP.BF16.PACK_AB R85, R214, R212 ;  /* 0x000000d4d655723e */ /* 0x010fe200000010ff */
[----:B------:R-:W-:Y:S07]  /*10550*/  FMUL.FTZ R19, R72, R95 ;  /* 0x0000005f48137220 */ /* 0x000fee0000410000 */
[----:B------:R2:W4:Y:S01]  /*10560*/  MUFU.EX2 R215, R4 ;  /* 0x0000000400d77308 */ /* 0x0005220000000800 */
[----:B---3--:R-:W-:Y:S02]  /*10570*/  FMUL.FTZ R12, R0, R88 ;  /* 0x00000058000c7220 */ /* 0x008fe40000410000 */
[----:B------:R-:W-:Y:S07]  /*10580*/  LDSM.16.MT88.4 R88, [R189+0x6800] ;  /* 0x00680000bd58783b */ /* 0x000fee0000004200 */
[----:B------:R3:W-:Y:S01]  /*10590*/  MUFU.EX2 R165, R79 ;  /* 0x0000004f00a57308 */ /* 0x0007e20000000800 */
[----:B-1----:R-:W-:Y:S02]  /*105a0*/  FMUL.FTZ R17, R73, R93 ;  /* 0x0000005d49117220 */ /* 0x002fe40000410000 */
[----:B------:R-:W-:Y:S07]  /*105b0*/  LDSM.16.MT88.4 R92, [R192+0x6800] ;  /* 0x00680000c05c783b */ /* 0x000fee0000004200 */
[----:B------:R1:W-:Y:S01]  /*105c0*/  MUFU.EX2 R174, R33 ;  /* 0x0000002100ae7308 */ /* 0x0003e20000000800 */
[--C-:B--2---:R-:W-:Y:S01]  /*105d0*/  FFMA.FTZ R4, R24, c[0x0][0x23c], -R78.reuse ;  /* 0x00008f0018047a23 */ /* 0x104fe2000001084e */
[----:B----4-:R-:W-:Y:S01]  /*105e0*/  F2FP.BF16.PACK_AB R87, R217, R215 ;  /* 0x000000d7d957723e */ /* 0x010fe200000010ff */
[--C-:B------:R-:W-:Y:S02]  /*105f0*/  FFMA.FTZ R24, R40, c[0x0][0x23c], -R75.reuse ;  /* 0x00008f0028187a23 */ /* 0x100fe4000001084b */
[----:B------:R-:W-:Y:S05]  /*10600*/  FFMA.FTZ R40, R44, c[0x0][0x23c], -R78 ;  /* 0x00008f002c287a23 */ /* 0x000fea000001084e */
[----:B------:R2:W4:Y:S01]  /*10610*/  MUFU.EX2 R204, R4 ;  /* 0x0000000400cc7308 */ /* 0x0005220000000800 */
[----:B------:R-:W-:Y:S02]  /*10620*/  FFMA.FTZ R44, R45, c[0x0][0x23c], -R144 ;  /* 0x00008f002d2c7a23 */ /* 0x000fe40000010890 */
[----:B------:R-:W-:Y:S02]  /*10630*/  FMUL.FTZ R45, R0, R121 ;  /* 0x00000079002d7220 */ /* 0x000fe40000410000 */
[--C-:B---3--:R-:W-:Y:S05]  /*10640*/  FFMA.FTZ R79, R146, c[0x0][0x23c], -R75.reuse ;  /* 0x00008f00924f7a23 */ /* 0x108fea000001084b */
[----:B------:R3:W-:Y:S01]  /*10650*/  MUFU.EX2 R178, R24 ;  /* 0x0000001800b27308 */ /* 0x0007e20000000800 */
[----:B-1----:R-:W-:Y:S09]  /*10660*/  FMUL.FTZ R33, R73, R109 ;  /* 0x0000006d49217220 */ /* 0x002ff20000410000 */
[----:B------:R1:W-:Y:S01]  /*10670*/  MUFU.EX2 R164, R79 ;  /* 0x0000004f00a47308 */ /* 0x0003e20000000800 */
[--C-:B--2---:R-:W-:Y:S01]  /*10680*/  FFMA.FTZ R4, R23, c[0x0][0x23c], -R78.reuse ;  /* 0x00008f0017047a23 */ /* 0x104fe2000001084e */
[----:B----4-:R-:W-:Y:S01]  /*10690*/  F2FP.BF16.PACK_AB R65, R204, R187 ;  /* 0x000000bbcc41723e */ /* 0x010fe200000010ff */
[----:B------:R-:W2:Y:S07]  /*106a0*/  LDSM.16.MT88.4 R20, [R189+0x6000] ;  /* 0x00600000bd14783b */ /* 0x000eae0000004200 */
[----:B------:R4:W-:Y:S01]  /*106b0*/  MUFU.EX2 R207, R4 ;  /* 0x0000000400cf7308 */ /* 0x0009e20000000800 */
[C---:B---3--:R-:W-:Y:S09]  /*106c0*/  FMUL.FTZ R24, R0.reuse, R100 ;  /* 0x0000006400187220 */ /* 0x048ff20000410000 */
[----:B------:R3:W-:Y:S01]  /*106d0*/  MUFU.EX2 R172, R40 ;  /* 0x0000002800ac7308 */ /* 0x0007e20000000800 */
[--C-:B-1----:R-:W-:Y:S09]  /*106e0*/  FFMA.FTZ R79, R147, c[0x0][0x23c], -R75.reuse ;  /* 0x00008f00934f7a23 */ /* 0x102ff2000001084b */
[----:B------:R1:W-:Y:S01]  /*106f0*/  MUFU.EX2 R135, R79 ;  /* 0x0000004f00877308 */ /* 0x0003e20000000800 */
[----:B----4-:R-:W-:Y:S02]  /*10700*/  FFMA.FTZ R4, R25, c[0x0][0x23c], -R78 ;  /* 0x00008f0019047a23 */ /* 0x010fe4000001084e */
[C---:B------:R-:W-:Y:S07]  /*10710*/  FMUL.FTZ R25, R0.reuse, R101 ;  /* 0x0000006500197220 */ /* 0x040fee0000410000 */
[----:B------:R4:W5:Y:S01]  /*10720*/  MUFU.EX2 R208, R4 ;  /* 0x0000000400d07308 */ /* 0x0009620000000800 */
[----:B---3--:R-:W-:Y:S09]  /*10730*/  FMUL.FTZ R40, R0, R116 ;  /* 0x0000007400287220 */ /* 0x008ff20000410000 */
[----:B------:R3:W-:Y:S01]  /*10740*/  MUFU.EX2 R171, R44 ;  /* 0x0000002c00ab7308 */ /* 0x0007e20000000800 */
[--C-:B-1----:R-:W-:Y:S09]  /*10750*/  FFMA.FTZ R79, R148, c[0x0][0x23c], -R75.reuse ;  /* 0x00008f00944f7a23 */ /* 0x102ff2000001084b */
[----:B------:R1:W-:Y:S01]  /*10760*/  MUFU.EX2 R163, R79 ;  /* 0x0000004f00a37308 */ /* 0x0003e20000000800 */
[----:B----4-:R-:W-:Y:S01]  /*10770*/  FFMA.FTZ R4, R28, c[0x0][0x23c], -R144 ;  /* 0x00008f001c047a23 */ /* 0x010fe20000010890 */
[----:B-----5:R-:W-:Y:S01]  /*10780*/  F2FP.BF16.PACK_AB R67, R208, R207 ;  /* 0x000000cfd043723e */ /* 0x020fe200000010ff */
[----:B------:R-:W-:Y:S02]  /*10790*/  FFMA.FTZ R28, R41, c[0x0][0x23c], -R78 ;  /* 0x00008f00291c7a23 */ /* 0x000fe4000001084e */
[C---:B------:R-:W-:Y:S05]  /*107a0*/  FMUL.FTZ R41, R0.reuse, R117 ;  /* 0x0000007500297220 */ /* 0x040fea0000410000 */
[----:B------:R4:W5:Y:S01]  /*107b0*/  MUFU.EX2 R185, R4 ;  /* 0x0000000400b97308 */ /* 0x0009620000000800 */
[C---:B---3--:R-:W-:Y:S09]  /*107c0*/  FMUL.FTZ R44, R0.reuse, R120 ;  /* 0x00000078002c7220 */ /* 0x048ff20000410000 */
[----:B------:R3:W-:Y:S01]  /*107d0*/  MUFU.EX2 R175, R28 ;  /* 0x0000001c00af7308 */ /* 0x0007e20000000800 */
[--C-:B-1----:R-:W-:Y:S09]  /*107e0*/  FFMA.FTZ R79, R149, c[0x0][0x23c], -R75.reuse ;  /* 0x00008f00954f7a23 */ /* 0x102ff2000001084b */
[----:B------:R1:W-:Y:S01]  /*107f0*/  MUFU.EX2 R162, R79 ;  /* 0x0000004f00a27308 */ /* 0x0003e20000000800 */
[----:B----4-:R-:W-:Y:S01]  /*10800*/  FFMA.FTZ R4, R27, c[0x0][0x23c], -R144 ;  /* 0x00008f001b047a23 */ /* 0x010fe20000010890 */
[----:B-----5:R-:W-:Y:S01]  /*10810*/  F2FP.BF16.PACK_AB R64, R185, R184 ;  /* 0x000000b8b940723e */ /* 0x020fe200000010ff */
[----:B------:R-:W-:Y:S07]  /*10820*/  FMUL.FTZ R27, R71, R103 ;  /* 0x00000067471b7220 */ /* 0x000fee0000410000 */
[----:B------:R4:W-:Y:S01]  /*10830*/  MUFU.EX2 R186, R4 ;  /* 0x0000000400ba7308 */ /* 0x0009e20000000800 */
[C---:B---3--:R-:W-:Y:S09]  /*10840*/  FMUL.FTZ R28, R0.reuse, R104 ;  /* 0x00000068001c7220 */ /* 0x048ff20000410000 */
[----:B------:R3:W-:Y:S01]  /*10850*/  MUFU.EX2 R170, R49 ;  /* 0x0000003100aa7308 */ /* 0x0007e20000000800 */
[----:B-1----:R-:W-:Y:S09]  /*10860*/  FFMA.FTZ R79, R151, c[0x0][0x23c], -R78 ;  /* 0x00008f00974f7a23 */ /* 0x002ff2000001084e */
[----:B------:R1:W-:Y:S01]  /*10870*/  MUFU.EX2 R168, R60 ;  /* 0x0000003c00a87308 */ /* 0x0003e20000000800 */
[----:B----4-:R-:W-:Y:S02]  /*10880*/  FFMA.FTZ R4, R29, c[0x0][0x23c], -R144 ;  /* 0x00008f001d047a23 */ /* 0x010fe40000010890 */
[----:B------:R-:W-:Y:S07]  /*10890*/  FMUL.FTZ R29, R0, R105 ;  /* 0x00000069001d7220 */ /* 0x000fee0000410000 */
[----:B------:R4:W5:Y:S01]  /*108a0*/  MUFU.EX2 R202, R4 ;  /* 0x0000000400ca7308 */ /* 0x0009620000000800 */
[----:B---3--:R-:W-:Y:S02]  /*108b0*/  FMUL.FTZ R49, R73, R125 ;  /* 0x0000007d49317220 */ /* 0x008fe40000410000 */
[----:B------:R-:W-:Y:S07]  /*108c0*/  LDSM.16.MT88.4 R124, [R190+0x7800] ;  /* 0x00780000be7c783b */ /* 0x000fee0000004200 */
[----:B------:R-:W-:Y:S01]  /*108d0*/  MUFU.EX2 R148, R76 ;  /* 0x0000004c00947308 */ /* 0x000fe20000000800 */
[--C-:B-1----:R-:W-:Y:S02]  /*108e0*/  FFMA.FTZ R60, R62, c[0x0][0x23c], -R74.reuse ;  /* 0x00008f003e3c7a23 */ /* 0x102fe4000001084a */
[C---:B------:R-:W-:Y:S07]  /*108f0*/  FMUL.FTZ R62, R71.reuse, R138 ;  /* 0x0000008a473e7220 */ /* 0x040fee0000410000 */
[----:B------:R1:W-:Y:S01]  /*10900*/  MUFU.EX2 R167, R60 ;  /* 0x0000003c00a77308 */ /* 0x0003e20000000800 */
[--C-:B----4-:R-:W-:Y:S01]  /*10910*/  FFMA.FTZ R4, R30, c[0x0][0x23c], -R74.reuse ;  /* 0x00008f001e047a23 */ /* 0x110fe2000001084a */
[----:B-----5:R-:W-:Y:S01]  /*10920*/  F2FP.BF16.PACK_AB R66, R202, R186 ;  /* 0x000000baca42723e */ /* 0x020fe200000010ff */
[C---:B------:R-:W-:Y:S07]  /*10930*/  FMUL.FTZ R30, R71.reuse, R106 ;  /* 0x0000006a471e7220 */ /* 0x040fee0000410000 */
[----:B------:R3:W-:Y:S01]  /*10940*/  MUFU.EX2 R203, R4 ;  /* 0x0000000400cb7308 */ /* 0x0007e20000000800 */
[----:B-1----:R-:W-:Y:S02]  /*10950*/  FMUL.FTZ R60, R0, R136 ;  /* 0x00000088003c7220 */ /* 0x002fe40000410000 */
[----:B---3--:R-:W-:Y:S02]  /*10960*/  FFMA.FTZ R4, R10, c[0x0][0x23c], -R74 ;  /* 0x00008f000a047a23 */ /* 0x008fe4000001084a */
[----:B------:R-:W-:Y:S05]  /*10970*/  FMUL.FTZ R10, R71, R82 ;  /* 0x00000052470a7220 */ /* 0x000fea0000410000 */
[----:B------:R1:W3:Y:S01]  /*10980*/  MUFU.EX2 R205, R4 ;  /* 0x0000000400cd7308 */ /* 0x0002e20000000800 */
[----:B------:R-:W4:Y:S01]  /*10990*/  LDSM.16.MT88.4 R80, [R191+0x6000] ;  /* 0x00600000bf50783b */ /* 0x000f220000004200 */
[----:B-1----:R-:W-:Y:S01]  /*109a0*/  FMUL.FTZ R4, R73, R84 ;  /* 0x0000005449047220 */ /* 0x002fe20000410000 */
[----:B------:R-:W-:Y:S07]  /*109b0*/  F2FP.BF16.PACK_AB R84, R221, R220 ;  /* 0x000000dcdd54723e */ /* 0x000fee00000010ff */
[-C--:B--2---:R-:W-:Y:S08]  /*109c0*/  HMMA.16816.F32.BF16 R4, R84, R20.reuse, R4 ;  /* 0x000000145404723c */ /* 0x084ff00000041804 */
[C---:B------:R-:W-:Y:S07]  /*109d0*/  HMMA.16816.F32.BF16 R8, R64.reuse, R20, R8 ;  /* 0x000000144008723c */ /* 0x040fee0000041808 */
[----:B------:R-:W-:Y:S01]  /*109e0*/  FFMA.FTZ R20, R35, c[0x0][0x23c], -R75 ;  /* 0x00008f0023147a23 */ /* 0x000fe2000001084b */
[-C--:B------:R-:W-:Y:S03]  /*109f0*/  HMMA.16816.F32.BF16 R12, R64, R22.reuse, R12 ;  /* 0x00000016400c723c */ /* 0x080fe6000004180c */
[----:B------:R1:W2:Y:S01]  /*10a00*/  MUFU.EX2 R181, R20 ;  /* 0x0000001400b57308 */ /* 0x0002a20000000800 */
[C---:B------:R-:W-:Y:S02]  /*10a10*/  FMUL.FTZ R21, R73.reuse, R97 ;  /* 0x0000006149157220 */ /* 0x040fe40000410000 */
[C---:B------:R-:W-:Y:S02]  /*10a20*/  FMUL.FTZ R35, R72.reuse, R111 ;  /* 0x0000006f48237220 */ /* 0x040fe40000410000 */
[C---:B------:R-:W-:Y:S01]  /*10a30*/  HMMA.16816.F32.BF16 R16, R84.reuse, R22, R16 ;  /* 0x000000165410723c */ /* 0x040fe20000041810 */
[----:B------:R-:W-:Y:S06]  /*10a40*/  LDSM.16.MT88.4 R108, [R192+0x7800] ;  /* 0x00780000c06c783b */ /* 0x000fec0000004200 */
[C---:B------:R-:W-:Y:S02]  /*10a50*/  FMUL.FTZ R22, R72.reuse, R98 ;  /* 0x0000006248167220 */ /* 0x040fe40000410000 */
[C---:B------:R-:W-:Y:S03]  /*10a60*/  FMUL.FTZ R23, R72.reuse, R99 ;  /* 0x0000006348177220 */ /* 0x040fe60000410000 */
[----:B-1----:R-:W-:Y:S02]  /*10a70*/  FMUL.FTZ R20, R73, R96 ;  /* 0x0000006049147220 */ /* 0x002fe40000410000 */
[----:B------:R-:W1:Y:S05]  /*10a80*/  LDSM.16.MT88.4 R96, [R190+0x6800] ;  /* 0x00680000be60783b */ /* 0x000e6a0000004200 */
[-C--:B------:R-:W-:Y:S08]  /*10a90*/  HMMA.16816.F32.BF16 R20, R84, R36.reuse, R20 ;  /* 0x000000245414723c */ /* 0x080ff00000041814 */
[C---:B------:R-:W-:Y:S07]  /*10aa0*/  HMMA.16816.F32.BF16 R24, R64.reuse, R36, R24 ;  /* 0x000000244018723c */ /* 0x040fee0000041818 */
[----:B------:R-:W-:Y:S01]  /*10ab0*/  FFMA.FTZ R36, R43, c[0x0][0x23c], -R78 ;  /* 0x00008f002b247a23 */ /* 0x000fe2000001084e */
[-C--:B------:R-:W-:Y:S03]  /*10ac0*/  HMMA.16816.F32.BF16 R28, R64, R38.reuse, R28 ;  /* 0x00000026401c723c */ /* 0x080fe6000004181c */
[----:B------:R5:W1:Y:S01]  /*10ad0*/  MUFU.EX2 R173, R36 ;  /* 0x0000002400ad7308 */ /* 0x000a620000000800 */
[----:B------:R-:W-:Y:S02]  /*10ae0*/  FMUL.FTZ R37, R73, R113 ;  /* 0x0000007149257220 */ /* 0x000fe40000410000 */
[C---:B------:R-:W-:Y:S02]  /*10af0*/  FMUL.FTZ R43, R71.reuse, R119 ;  /* 0x00000077472b7220 */ /* 0x040fe40000410000 */
[C---:B------:R-:W-:Y:S04]  /*10b00*/  HMMA.16816.F32.BF16 R32, R84.reuse, R38, R32 ;  /* 0x000000265420723c */ /* 0x040fe80000041820 */
[----:B------:R-:W-:Y:S03]  /*10b10*/  FFMA.FTZ R71, R71, R231, R187 ;  /* 0x000000e747477223 */ /* 0x000fe600000100bb */
[C---:B------:R-:W-:Y:S02]  /*10b20*/  FMUL.FTZ R38, R72.reuse, R114 ;  /* 0x0000007248267220 */ /* 0x040fe40000410000 */
[----:B------:R-:W-:Y:S03]  /*10b30*/  FMUL.FTZ R39, R72, R115 ;  /* 0x0000007348277220 */ /* 0x000fe60000410000 */
[----:B-----5:R-:W-:Y:S07]  /*10b40*/  FMUL.FTZ R36, R73, R112 ;  /* 0x0000007049247220 */ /* 0x020fee0000410000 */
[-C--:B------:R-:W-:Y:S08]  /*10b50*/  HMMA.16816.F32.BF16 R36, R84, R52.reuse, R36 ;  /* 0x000000345424723c */ /* 0x080ff00000041824 */
[C---:B------:R-:W-:Y:S07]  /*10b60*/  HMMA.16816.F32.BF16 R40, R64.reuse, R52, R40 ;  /* 0x000000344028723c */ /* 0x040fee0000041828 */
[----:B------:R-:W-:Y:S01]  /*10b70*/  FFMA.FTZ R52, R57, c[0x0][0x23c], -R144 ;  /* 0x00008f0039347a23 */ /* 0x000fe20000010890 */
[-C--:B------:R-:W-:Y:S03]  /*10b80*/  HMMA.16816.F32.BF16 R44, R64, R54.reuse, R44 ;  /* 0x00000036402c723c */ /* 0x080fe6000004182c */
[----:B------:R5:W-:Y:S01]  /*10b90*/  MUFU.EX2 R169, R52 ;  /* 0x0000003400a97308 */ /* 0x000be20000000800 */
[C---:B------:R-:W-:Y:S02]  /*10ba0*/  FMUL.FTZ R53, R73.reuse, R129 ;  /* 0x0000008149357220 */ /* 0x040fe40000410000 */
[----:B------:R-:W-:Y:S02]  /*10bb0*/  FMUL.FTZ R57, R0, R133 ;  /* 0x0000008500397220 */ /* 0x000fe40000410000 */
[C---:B------:R-:W-:Y:S05]  /*10bc0*/  HMMA.16816.F32.BF16 R48, R84.reuse, R54, R48 ;  /* 0x000000365430723c */ /* 0x040fea0000041830 */
[----:B------:R1:W1:Y:S02]  /*10bd0*/  MUFU.EX2 R129, R56 ;  /* 0x0000003800817308 */ /* 0x0002640000000800 */
[C---:B------:R-:W-:Y:S02]  /*10be0*/  FMUL.FTZ R54, R72.reuse, R130 ;  /* 0x0000008248367220 */ /* 0x040fe40000410000 */
[----:B------:R-:W-:Y:S03]  /*10bf0*/  FMUL.FTZ R55, R72, R131 ;  /* 0x0000008348377220 */ /* 0x000fe60000410000 */
[----:B-----5:R-:W-:Y:S03]  /*10c00*/  FMUL.FTZ R52, R73, R128 ;  /* 0x0000008049347220 */ /* 0x020fe60000410000 */
[----:B------:R5:W-:Y:S04]  /*10c10*/  MUFU.EX2 R128, R79 ;  /* 0x0000004f00807308 */ /* 0x000be80000000800 */
[-C--:B----4-:R-:W-:Y:S03]  /*10c20*/  HMMA.16816.F32.BF16 R52, R84, R80.reuse, R52 ;  /* 0x000000505434723c */ /* 0x090fe60000041834 */
[C---:B-1----:R-:W-:Y:S02]  /*10c30*/  FMUL.FTZ R56, R0.reuse, R132 ;  /* 0x0000008400387220 */ /* 0x042fe40000410000 */
[----:B------:R-:W-:Y:S04]  /*10c40*/  FFMA.FTZ R0, R0, R230, R184 ;  /* 0x000000e600007223 */ /* 0x000fe800000100b8 */
[----:B------:R-:W-:Y:S01]  /*10c50*/  FADD.FTZ R0, R185, R0 ;  /* 0x00000000b9007221 */ /* 0x000fe20000010000 */
[C---:B------:R-:W-:Y:S07]  /*10c60*/  HMMA.16816.F32.BF16 R56, R64.reuse, R80, R56 ;  /* 0x000000504038723c */ /* 0x040fee0000041838 */
[----:B---3--:R-:W-:Y:S01]  /*10c70*/  F2FP.BF16.PACK_AB R80, R205, R203 ;  /* 0x000000cbcd50723e */ /* 0x008fe200000010ff */
[-C--:B------:R-:W-:Y:S04]  /*10c80*/  HMMA.16816.F32.BF16 R60, R64, R82.reuse, R60 ;  /* 0x00000052403c723c */ /* 0x080fe8000004183c */
[--C-:B-----5:R-:W-:Y:S01]  /*10c90*/  FFMA.FTZ R79, R150, c[0x0][0x23c], -R78.reuse ;  /* 0x00008f00964f7a23 */ /* 0x120fe2000001084e */
[----:B------:R-:W-:Y:S02]  /*10ca0*/  F2FP.BF16.PACK_AB R81, R182, R183 ;  /* 0x000000b7b651723e */ /* 0x000fe400000010ff */
[C---:B------:R-:W-:Y:S01]  /*10cb0*/  FMUL.FTZ R64, R73.reuse, R140 ;  /* 0x0000008c49407220 */ /* 0x040fe20000410000 */
[----:B------:R1:W3:Y:S01]  /*10cc0*/  MUFU.EX2 R134, R79 ;  /* 0x0000004f00867308 */ /* 0x0002e20000000800 */
[----:B------:R-:W-:Y:S03]  /*10cd0*/  FMUL.FTZ R65, R73, R141 ;  /* 0x0000008d49417220 */ /* 0x000fe60000410000 */
[C---:B------:R-:W-:Y:S02]  /*10ce0*/  FMUL.FTZ R66, R72.reuse, R142 ;  /* 0x0000008e48427220 */ /* 0x040fe40000410000 */
[----:B------:R-:W-:Y:S07]  /*10cf0*/  FMUL.FTZ R67, R72, R143 ;  /* 0x0000008f48437220 */ /* 0x000fee0000410000 */
[----:B------:R-:W-:Y:S07]  /*10d00*/  HMMA.16816.F32.BF16 R64, R84, R82, R64 ;  /* 0x000000525440723c */ /* 0x000fee0000041840 */
[----:B------:R-:W-:Y:S02]  /*10d10*/  F2FP.BF16.PACK_AB R82, R209, R206 ;  /* 0x000000ced152723e */ /* 0x000fe400000010ff */
[----:B--2---:R-:W-:Y:S03]  /*10d20*/  F2FP.BF16.PACK_AB R83, R178, R181 ;  /* 0x000000b5b253723e */ /* 0x004fe600000010ff */
[----:B-1----:R-:W-:Y:S01]  /*10d30*/  FFMA.FTZ R79, R153, c[0x0][0x23c], -R78 ;  /* 0x00008f00994f7a23 */ /* 0x002fe2000001084e */
[----:B------:R-:W-:Y:S02]  /*10d40*/  F2FP.BF16.PACK_AB R85, R174, R175 ;  /* 0x000000afae55723e */ /* 0x000fe400000010ff */
[----:B------:R-:W-:Y:S01]  /*10d50*/  F2FP.BF16.PACK_AB R87, R172, R173 ;  /* 0x000000adac57723e */ /* 0x000fe200000010ff */
[-C--:B------:R-:W-:Y:S01]  /*10d60*/  HMMA.16816.F32.BF16 R4, R80, R88.reuse, R4 ;  /* 0x000000585004723c */ /* 0x080fe20000041804 */
[----:B------:R1:W-:Y:S04]  /*10d70*/  MUFU.EX2 R160, R79 ;  /* 0x0000004f00a07308 */ /* 0x0003e80000000800 */
[----:B------:R-:W-:Y:S02]  /*10d80*/  F2FP.BF16.PACK_AB R84, R170, R171 ;  /* 0x000000abaa54723e */ /* 0x000fe400000010ff */
[----:B------:R-:W-:Y:S07]  /*10d90*/  F2FP.BF16.PACK_AB R86, R129, R169 ;  /* 0x000000a98156723e */ /* 0x000fee00000010ff */
[C---:B------:R-:W-:Y:S08]  /*10da0*/  HMMA.16816.F32.BF16 R8, R84.reuse, R88, R8 ;  /* 0x000000585408723c */ /* 0x040ff00000041808 */
[-C--:B------:R-:W-:Y:S04]  /*10db0*/  HMMA.16816.F32.BF16 R12, R84, R90.reuse, R12 ;  /* 0x0000005a540c723c */ /* 0x080fe8000004180c */
[----:B-1----:R-:W-:Y:S04]  /*10dc0*/  FFMA.FTZ R79, R155, c[0x0][0x23c], -R144 ;  /* 0x00008f009b4f7a23 */ /* 0x002fe80000010890 */
[C---:B------:R-:W-:Y:S01]  /*10dd0*/  HMMA.16816.F32.BF16 R16, R80.reuse, R90, R16 ;  /* 0x0000005a5010723c */ /* 0x040fe20000041810 */
[----:B------:R1:W-:Y:S01]  /*10de0*/  MUFU.EX2 R133, R79 ;  /* 0x0000004f00857308 */ /* 0x0003e20000000800 */
[----:B------:R-:W2:Y:S06]  /*10df0*/  LDSM.16.MT88.4 R88, [R191+0x6800] ;  /* 0x00680000bf58783b */ /* 0x000eac0000004200 */
[-C--:B------:R-:W-:Y:S08]  /*10e00*/  HMMA.16816.F32.BF16 R20, R80, R92.reuse, R20 ;  /* 0x0000005c5014723c */ /* 0x080ff00000041814 */
[C---:B------:R-:W-:Y:S07]  /*10e10*/  HMMA.16816.F32.BF16 R24, R84.reuse, R92, R24 ;  /* 0x0000005c5418723c */ /* 0x040fee0000041818 */
[----:B------:R-:W-:Y:S01]  /*10e20*/  FFMA.FTZ R92, R152, c[0x0][0x23c], -R78 ;  /* 0x00008f00985c7a23 */ /* 0x000fe2000001084e */
[-C--:B------:R-:W-:Y:S03]  /*10e30*/  HMMA.16816.F32.BF16 R28, R84, R94.reuse, R28 ;  /* 0x0000005e541c723c */ /* 0x080fe6000004181c */
[----:B------:R4:W5:Y:S01]  /*10e40*/  MUFU.EX2 R161, R92 ;  /* 0x0000005c00a17308 */ /* 0x0009620000000800 */
[--C-:B-1----:R-:W-:Y:S04]  /*10e50*/  FFMA.FTZ R79, R154, c[0x0][0x23c], -R144.reuse ;  /* 0x00008f009a4f7a23 */ /* 0x102fe80000010890 */
[C---:B------:R-:W-:Y:S05]  /*10e60*/  HMMA.16816.F32.BF16 R32, R80.reuse, R94, R32 ;  /* 0x0000005e5020723c */ /* 0x040fea0000041820 */
[----:B------:R1:W1:Y:S03]  /*10e70*/  MUFU.EX2 R132, R79 ;  /* 0x0000004f00847308 */ /* 0x0002660000000800 */
[-C--:B------:R-:W-:Y:S08]  /*10e80*/  HMMA.16816.F32.BF16 R36, R80, R96.reuse, R36 ;  /* 0x000000605024723c */ /* 0x080ff00000041824 */
[C---:B------:R-:W-:Y:S01]  /*10e90*/  HMMA.16816.F32.BF16 R40, R84.reuse, R96, R40 ;  /* 0x000000605428723c */ /* 0x040fe20000041828 */
[----:B----4-:R-:W4:Y:S06]  /*10ea0*/  LDSM.16.MT88.4 R92, [R189+0x7000] ;  /* 0x00700000bd5c783b */ /* 0x010f2c0000004200 */
[--C-:B------:R-:W-:Y:S01]  /*10eb0*/  FFMA.FTZ R96, R156, c[0x0][0x23c], -R144.reuse ;  /* 0x00008f009c607a23 */ /* 0x100fe20000010890 */
[-C--:B------:R-:W-:Y:S03]  /*10ec0*/  HMMA.16816.F32.BF16 R44, R84, R98.reuse, R44 ;  /* 0x00000062542c723c */ /* 0x080fe6000004182c */
[----:B------:R3:W-:Y:S01]  /*10ed0*/  MUFU.EX2 R158, R96 ;  /* 0x00000060009e7308 */ /* 0x0007e20000000800 */
[----:B-1----:R-:W-:Y:S04]  /*10ee0*/  FFMA.FTZ R79, R157, c[0x0][0x23c], -R144 ;  /* 0x00008f009d4f7a23 */ /* 0x002fe80000010890 */
[C---:B------:R-:W-:Y:S05]  /*10ef0*/  HMMA.16816.F32.BF16 R48, R80.reuse, R98, R48 ;  /* 0x000000625030723c */ /* 0x040fea0000041830 */
[----:B------:R1:W1:Y:S03]  /*10f00*/  MUFU.EX2 R159, R79 ;  /* 0x0000004f009f7308 */ /* 0x0002660000000800 */
[-C--:B--2---:R-:W-:Y:S08]  /*10f10*/  HMMA.16816.F32.BF16 R52, R80, R88.reuse, R52 ;  /* 0x000000585034723c */ /* 0x084ff00000041834 */
[C---:B------:R-:W-:Y:S01]  /*10f20*/  HMMA.16816.F32.BF16 R56, R84.reuse, R88, R56 ;  /* 0x000000585438723c */ /* 0x040fe20000041838 */
[----:B---3--:R-:W-:Y:S07]  /*10f30*/  LDSM.16.MT88.4 R96, [R190+0x7000] ;  /* 0x00700000be60783b */ /* 0x008fee0000004200 */
[-C--:B------:R-:W-:Y:S04]  /*10f40*/  HMMA.16816.F32.BF16 R60, R84, R90.reuse, R60 ;  /* 0x0000005a543c723c */ /* 0x080fe8000004183c */
[--C-:B-1----:R-:W-:Y:S03]  /*10f50*/  FFMA.FTZ R79, R176, c[0x0][0x23c], -R74.reuse ;  /* 0x00008f00b04f7a23 */ /* 0x102fe6000001084a */
[----:B------:R-:W-:Y:S01]  /*10f60*/  F2FP.BF16.PACK_AB R85, R134, R128 ;  /* 0x000000808655723e */ /* 0x000fe200000010ff */
[----:B------:R-:W-:Y:S01]  /*10f70*/  HMMA.16816.F32.BF16 R64, R80, R90, R64 ;  /* 0x0000005a5040723c */ /* 0x000fe20000041840 */
[----:B------:R1:W-:Y:S01]  /*10f80*/  MUFU.EX2 R157, R79 ;  /* 0x0000004f009d7308 */ /* 0x0003e20000000800 */
[----:B------:R-:W2:Y:S02]  /*10f90*/  LDSM.16.MT88.4 R88, [R192+0x7000] ;  /* 0x00700000c058783b */ /* 0x000ea40000004200 */
[----:B-----5:R-:W-:Y:S02]  /*10fa0*/  F2FP.BF16.PACK_AB R87, R160, R161 ;  /* 0x000000a1a057723e */ /* 0x020fe400000010ff */
[----:B------:R-:W-:Y:S02]  /*10fb0*/  F2FP.BF16.PACK_AB R84, R132, R133 ;  /* 0x000000858454723e */ /* 0x000fe400000010ff */
[----:B------:R-:W-:Y:S04]  /*10fc0*/  F2FP.BF16.PACK_AB R80, R167, R168 ;  /* 0x000000a8a750723e */ /* 0x000fe800000010ff */
[----:B------:R-:W-:Y:S02]  /*10fd0*/  F2FP.BF16.PACK_AB R82, R165, R166 ;  /* 0x000000a6a552723e */ /* 0x000fe400000010ff */
[----:B------:R-:W-:Y:S02]  /*10fe0*/  F2FP.BF16.PACK_AB R81, R135, R164 ;  /* 0x000000a48751723e */ /* 0x000fe400000010ff */
[----:B------:R-:W-:Y:S02]  /*10ff0*/  F2FP.BF16.PACK_AB R83, R162, R163 ;  /* 0x000000a3a253723e */ /* 0x000fe400000010ff */
[----:B------:R-:W-:Y:S05]  /*11000*/  F2FP.BF16.PACK_AB R86, R159, R158 ;  /* 0x0000009e9f56723e */ /* 0x000fea00000010ff */
[-C--:B----4-:R-:W-:Y:S03]  /*11010*/  HMMA.16816.F32.BF16 R4, R80, R92.reuse, R4 ;  /* 0x0000005c5004723c */ /* 0x090fe60000041804 */
[--C-:B-1----:R-:W-:Y:S04]  /*11020*/  FFMA.FTZ R79, R177, c[0x0][0x23c], -R74.reuse ;  /* 0x00008f00b14f7a23 */ /* 0x102fe8000001084a */
[----:B------:R1:W3:Y:S01]  /*11030*/  MUFU.EX2 R156, R79 ;  /* 0x0000004f009c7308 */ /* 0x0002e20000000800 */
[C---:B------:R-:W-:Y:S08]  /*11040*/  HMMA.16816.F32.BF16 R8, R84.reuse, R92, R8 ;  /* 0x0000005c5408723c */ /* 0x040ff00000041808 */
[-C--:B------:R-:W-:Y:S08]  /*11050*/  HMMA.16816.F32.BF16 R12, R84, R94.reuse, R12 ;  /* 0x0000005e540c723c */ /* 0x080ff0000004180c */
[C---:B------:R-:W-:Y:S01]  /*11060*/  HMMA.16816.F32.BF16 R16, R80.reuse, R94, R16 ;  /* 0x0000005e5010723c */ /* 0x040fe20000041810 */
[----:B------:R-:W4:Y:S03]  /*11070*/  LDSM.16.MT88.4 R92, [R191+0x7000] ;  /* 0x00700000bf5c783b */ /* 0x000f260000004200 */
[--C-:B-1----:R-:W-:Y:S04]  /*11080*/  FFMA.FTZ R79, R180, c[0x0][0x23c], -R74.reuse ;  /* 0x00008f00b44f7a23 */ /* 0x102fe8000001084a */
[-C--:B--2---:R-:W-:Y:S01]  /*11090*/  HMMA.16816.F32.BF16 R20, R80, R88.reuse, R20 ;  /* 0x000000585014723c */ /* 0x084fe20000041814 */
[----:B------:R-:W-:Y:S03]  /*110a0*/  MUFU.EX2 R155, R79 ;  /* 0x0000004f009b7308 */ /* 0x000fe60000000800 */
[----:B------:R-:W-:Y:S01]  /*110b0*/  FFMA.FTZ R74, R179, c[0x0][0x23c], -R74 ;  /* 0x00008f00b34a7a23 */ /* 0x000fe2000001084a */
[----:B---3--:R-:W-:Y:S03]  /*110c0*/  F2FP.BF16.PACK_AB R140, R156, R157 ;  /* 0x0000009d9c8c723e */ /* 0x008fe600000010ff */
[C---:B------:R-:W-:Y:S03]  /*110d0*/  HMMA.16816.F32.BF16 R24, R84.reuse, R88, R24 ;  /* 0x000000585418723c */ /* 0x040fe60000041818 */
[----:B------:R1:W2:Y:S05]  /*110e0*/  MUFU.EX2 R154, R74 ;  /* 0x0000004a009a7308 */ /* 0x0002aa0000000800 */
[-C--:B------:R-:W-:Y:S08]  /*110f0*/  HMMA.16816.F32.BF16 R28, R84, R90.reuse, R28 ;  /* 0x0000005a541c723c */ /* 0x080ff0000004181c */
[C---:B------:R-:W-:Y:S08]  /*11100*/  HMMA.16816.F32.BF16 R32, R80.reuse, R90, R32 ;  /* 0x0000005a5020723c */ /* 0x040ff00000041820 */
[-C--:B------:R-:W-:Y:S04]  /*11110*/  HMMA.16816.F32.BF16 R36, R80, R96.reuse, R36 ;  /* 0x000000605024723c */ /* 0x080fe80000041824 */
[--C-:B-1----:R-:W-:Y:S01]  /*11120*/  FFMA.FTZ R74, R213, c[0x0][0x23c], -R75.reuse ;  /* 0x00008f00d54a7a23 */ /* 0x102fe2000001084b */
[----:B--2---:R-:W-:Y:S03]  /*11130*/  F2FP.BF16.PACK_AB R142, R154, R155 ;  /* 0x0000009b9a8e723e */ /* 0x004fe600000010ff */
[C---:B------:R-:W-:Y:S01]  /*11140*/  HMMA.16816.F32.BF16 R40, R84.reuse, R96, R40 ;  /* 0x000000605428723c */ /* 0x040fe20000041828 */
[----:B------:R1:W-:Y:S07]  /*11150*/  MUFU.EX2 R152, R74 ;  /* 0x0000004a00987308 */ /* 0x0003ee0000000800 */
[-C--:B------:R-:W-:Y:S08]  /*11160*/  HMMA.16816.F32.BF16 R44, R84, R98.reuse, R44 ;  /* 0x00000062542c723c */ /* 0x080ff0000004182c */
[C---:B------:R-:W-:Y:S08]  /*11170*/  HMMA.16816.F32.BF16 R48, R80.reuse, R98, R48 ;  /* 0x000000625030723c */ /* 0x040ff00000041830 */
[-C--:B----4-:R-:W-:Y:S04]  /*11180*/  HMMA.16816.F32.BF16 R52, R80, R92.reuse, R52 ;  /* 0x0000005c5034723c */ /* 0x090fe80000041834 */
[--C-:B-1----:R-:W-:Y:S04]  /*11190*/  FFMA.FTZ R74, R211, c[0x0][0x23c], -R75.reuse ;  /* 0x00008f00d34a7a23 */ /* 0x102fe8000001084b */
[C---:B------:R-:W-:Y:S01]  /*111a0*/  HMMA.16816.F32.BF16 R56, R84.reuse, R92, R56 ;  /* 0x0000005c5438723c */ /* 0x040fe20000041838 */
[----:B------:R1:W2:Y:S07]  /*111b0*/  MUFU.EX2 R153, R74 ;  /* 0x0000004a00997308 */ /* 0x0002ae0000000800 */
[-C--:B------:R-:W-:Y:S08]  /*111c0*/  HMMA.16816.F32.BF16 R60, R84, R94.reuse, R60 ;  /* 0x0000005e543c723c */ /* 0x080ff0000004183c */
[----:B------:R-:W-:Y:S04]  /*111d0*/  HMMA.16816.F32.BF16 R64, R80, R94, R64 ;  /* 0x0000005e5040723c */ /* 0x000fe80000041840 */
[--C-:B-1----:R-:W-:Y:S02]  /*111e0*/  FFMA.FTZ R74, R219, c[0x0][0x23c], -R75.reuse ;  /* 0x00008f00db4a7a23 */ /* 0x102fe4000001084b */
[----:B------:R-:W-:Y:S02]  /*111f0*/  FFMA.FTZ R75, R218, c[0x0][0x23c], -R75 ;  /* 0x00008f00da4b7a23 */ /* 0x000fe4000001084b */
[----:B------:R1:W-:Y:S01]  /*11200*/  MUFU.EX2 R151, R74 ;  /* 0x0000004a00977308 */ /* 0x0003e20000000800 */
[----:B--2---:R-:W-:Y:S09]  /*11210*/  F2FP.BF16.PACK_AB R141, R153, R152 ;  /* 0x00000098998d723e */ /* 0x004ff200000010ff */
[----:B------:R-:W2:Y:S01]  /*11220*/  MUFU.EX2 R150, R75 ;  /* 0x0000004b00967308 */ /* 0x000ea20000000800 */
[--C-:B-1----:R-:W-:Y:S09]  /*11230*/  FFMA.FTZ R74, R226, c[0x0][0x23c], -R78.reuse ;  /* 0x00008f00e24a7a23 */ /* 0x102ff2000001084e */
[----:B------:R1:W-:Y:S01]  /*11240*/  MUFU.EX2 R149, R74 ;  /* 0x0000004a00957308 */ /* 0x0003e20000000800 */
[----:B--2---:R-:W-:Y:S01]  /*11250*/  F2FP.BF16.PACK_AB R143, R150, R151 ;  /* 0x00000097968f723e */ /* 0x004fe200000010ff */
[--C-:B-1----:R-:W-:Y:S02]  /*11260*/  FFMA.FTZ R74, R225, c[0x0][0x23c], -R78.reuse ;  /* 0x00008f00e14a7a23 */ /* 0x102fe4000001084e */
[----:B------:R-:W-:Y:S06]  /*11270*/  FFMA.FTZ R78, R77, c[0x0][0x23c], -R78 ;  /* 0x00008f004d4e7a23 */ /* 0x000fec000001084e */
[----:B------:R1:W2:Y:S10]  /*11280*/  MUFU.EX2 R147, R74 ;  /* 0x0000004a00937308 */ /* 0x0002b40000000800 */
[----:B------:R3:W4:Y:S01]  /*11290*/  MUFU.EX2 R146, R78 ;  /* 0x0000004e00927308 */ /* 0x0007220000000800 */
[--C-:B-1----:R-:W-:Y:S01]  /*112a0*/  FFMA.FTZ R74, R227, c[0x0][0x23c], -R144.reuse ;  /* 0x00008f00e34a7a23 */ /* 0x102fe20000010890 */
[----:B--2---:R-:W-:Y:S08]  /*112b0*/  F2FP.BF16.PACK_AB R137, R147, R149 ;  /* 0x000000959389723e */ /* 0x004ff000000010ff */
[----:B------:R1:W-:Y:S01]  /*112c0*/  MUFU.EX2 R145, R74 ;  /* 0x0000004a00917308 */ /* 0x0003e20000000800 */
[----:B---3--:R-:W2:Y:S01]  /*112d0*/  LDSM.16.MT88.4 R76, [R189+0x7800] ;  /* 0x00780000bd4c783b */ /* 0x008ea20000004200 */
[----:B----4-:R-:W-:Y:S01]  /*112e0*/  F2FP.BF16.PACK_AB R139, R146, R148 ;  /* 0x00000094928b723e */ /* 0x010fe200000010ff */
[--C-:B-1----:R-:W-:Y:S07]  /*112f0*/  FFMA.FTZ R74, R210, c[0x0][0x23c], -R144.reuse ;  /* 0x00008f00d24a7a23 */ /* 0x102fee0000010890 */
[----:B------:R1:W3:Y:S01]  /*11300*/  MUFU.EX2 R75, R74 ;  /* 0x0000004a004b7308 */ /* 0x0002e20000000800 */
[-C--:B--2---:R-:W-:Y:S01]  /*11310*/  HMMA.16816.F32.BF16 R84, R140, R76.reuse, R4 ;  /* 0x0000004c8c54723c */ /* 0x084fe20000041804 */
[----:B------:R-:W2:Y:S04]  /*11320*/  LDSM.16.MT88.4 R4, [R191+0x7800] ;  /* 0x00780000bf04783b */ /* 0x000ea80000004200 */
[--C-:B-1----:R-:W-:Y:S01]  /*11330*/  FFMA.FTZ R74, R216, c[0x0][0x23c], -R144.reuse ;  /* 0x00008f00d84a7a23 */ /* 0x102fe20000010890 */
[----:B---3--:R-:W-:Y:S01]  /*11340*/  F2FP.BF16.PACK_AB R136, R75, R145 ;  /* 0x000000914b88723e */ /* 0x008fe200000010ff */
[----:B------:R-:W-:Y:S04]  /*11350*/  FFMA.FTZ R144, R222, c[0x0][0x23c], -R144 ;  /* 0x00008f00de907a23 */ /* 0x000fe80000010890 */
[----:B------:R-:W-:Y:S10]  /*11360*/  MUFU.EX2 R74, R74 ;  /* 0x0000004a004a7308 */ /* 0x000ff40000000800 */
[----:B------:R-:W1:Y:S02]  /*11370*/  MUFU.EX2 R144, R144 ;  /* 0x0000009000907308 */ /* 0x000e640000000800 */
[----:B-1----:R-:W-:Y:S07]  /*11380*/  F2FP.BF16.PACK_AB R138, R144, R74 ;  /* 0x0000004a908a723e */ /* 0x002fee00000010ff */
[C---:B------:R-:W-:Y:S07]  /*11390*/  HMMA.16816.F32.BF16 R80, R136.reuse, R76, R8 ;  /* 0x0000004c8850723c */ /* 0x040fee0000041808 */
[----:B------:R-:W-:Y:S01]  /*113a0*/  FFMA.FTZ R9, R73, R228, R220 ;  /* 0x000000e449097223 */ /* 0x000fe200000100dc */
[-C--:B------:R-:W-:Y:S04]  /*113b0*/  HMMA.16816.F32.BF16 R88, R136, R78.reuse, R12 ;  /* 0x0000004e8858723c */ /* 0x080fe8000004180c */
[----:B------:R-:W-:Y:S01]  /*113c0*/  FFMA.FTZ R8, R72, R229, R212 ;  /* 0x000000e548087223 */ /* 0x000fe200000100d4 */
[----:B------:R-:W-:Y:S01]  /*113d0*/  MOV R72, R69 ;  /* 0x0000004500487202 */ /* 0x000fe20000000f00 */
        /* <DEDUP_REMOVED lines=42> */
[----:B------:R-:W-:Y:S02]  /*11680*/  FADD.FTZ R10, R134, R10 ;  /* 0x0000000a860a7221 */ /* 0x000fe40000010000 */
[----:B------:R-:W-:Y:S03]  /*11690*/  FADD.FTZ R11, R167, R9 ;  /* 0x00000009a70b7221 */ /* 0x000fe60000010000 */
        /* <DEDUP_REMOVED lines=26> */
[----:B------:R-:W-:Y:S01]  /*11840*/  IADD3 R0, R201, -0x1, RZ ;  /* 0xffffffffc9007810 */ /* 0x000fe20007ffe0ff */
[----:B------:R-:W-:Y:S01]  /*11850*/  FADD.FTZ R231, R146, R5 ;  /* 0x0000000592e77221 */ /* 0x000fe20000010000 */
[----:B------:R-:W-:Y:S01]  /*11860*/  MOV R74, R3 ;  /* 0x00000003004a7202 */ /* 0x000fe20000000f00 */
[----:B------:R-:W-:Y:S01]  /*11870*/  FADD.FTZ R228, R154, R7 ;  /* 0x000000079ae47221 */ /* 0x000fe20000010000 */
[----:B------:R-:W-:Y:S01]  /*11880*/  MOV R201, R0 ;  /* 0x0000000000c97202 */ /* 0x000fe20000000f00 */
[----:B------:R-:W-:Y:S02]  /*11890*/  FADD.FTZ R229, R150, R6 ;  /* 0x0000000696e57221 */ /* 0x000fe40000010000 */
[----:B------:R-:W-:Y:S01]  /*118a0*/  FADD.FTZ R230, R144, R4 ;  /* 0x0000000490e67221 */ /* 0x000fe20000010000 */
[----:B------:R-:W-:-:S05]  /*118b0*/  @P1 BRA `(.L_x_1094) ;  /* 0xffffcaf000001947 */ /* 0x000fca000383ffff */
.L_x_1093:
[----:B------:R-:W1:Y:S01]  /*118c0*/  SHFL.BFLY PT, R4, R228, 0x2, 0x1f ;  /* 0x0c401f00e4047f89 */ /* 0x000e6200000e0000 */
[----:B------:R-:W-:Y:S01]  /*118d0*/  ISETP.NE.AND P0, PT, R245, -0x1, PT ;  /* 0xfffffffff500780c */ /* 0x000fe20003f05270 */
[----:B------:R-:W2:Y:S01]  /*118e0*/  LDC.U8 R45, c[0x0][0x329] ;  /* 0x0000ca40ff2d7b82 */ /* 0x000ea20000000000 */
[----:B------:R-:W-:Y:S01]  /*118f0*/  MOV R29, 0x20 ;  /* 0x00000020001d7802 */ /* 0x000fe20000000f00 */
[----:B------:R-:W3:Y:S01]  /*11900*/  SHFL.BFLY PT, R0, R229, 0x2, 0x1f ;  /* 0x0c401f00e5007f89 */ /* 0x000ee200000e0000 */
[----:B------:R-:W-:Y:S03]  /*11910*/  BSSY B0, `(.L_x_1097) ;  /* 0x0000122000007945 */ /* 0x000fe60003800000 */
        /* <DEDUP_REMOVED lines=12> */
[CC--:B------:R-:W-:Y:S02]  /*119e0*/  LEA.HI R21, R44.reuse, R54.reuse, RZ, 0x2 ;  /* 0x000000362c157211 */ /* 0x0c0fe400078f10ff */
[----:B------:R-:W-:Y:S01]  /*119f0*/  LEA.HI R44, R44, R54, RZ, 0x5 ;  /* 0x000000362c2c7211 */ /* 0x000fe200078f28ff */
[----:B-1----:R-:W-:Y:S02]  /*11a00*/  FADD.FTZ R40, R4, R5 ;  /* 0x0000000504287221 */ /* 0x002fe40000010000 */
[----:B------:R-:W-:-:S03]  /*11a10*/  @P0 IMAD.WIDE.U32 R4, R245, c[0x0][0x1e8], RZ ;  /* 0x00007a00f5040a25 */ /* 0x000fc600078e00ff */
[----:B------:R-:W-:Y:S01]  /*11a20*/  FSETP.NE.FTZ.AND P6, PT, R40, RZ, PT ;  /* 0x000000ff2800720b */ /* 0x000fe20003fd5000 */
[----:B---3--:R-:W-:Y:S01]  /*11a30*/  FADD.FTZ R41, R0, R9 ;  /* 0x0000000900297221 */ /* 0x008fe20000010000 */
[----:B------:R-:W-:Y:S01]  /*11a40*/  MOV R0, 0x3f800000 ;  /* 0x3f80000000007802 */ /* 0x000fe20000000f00 */
[----:B----4-:R-:W-:Y:S01]  /*11a50*/  FADD.FTZ R42, R7, R8 ;  /* 0x00000008072a7221 */ /* 0x010fe20000010000 */
[----:B------:R-:W-:Y:S01]  /*11a60*/  @P0 MOV R52, R4 ;  /* 0x0000000400340202 */ /* 0x000fe20000000f00 */
[----:B------:R-:W-:Y:S01]  /*11a70*/  @P0 IMAD R53, R245, c[0x0][0x1ec], R5 ;  /* 0x00007b00f5350a24 */ /* 0x000fe200078e0205 */
[----:B------:R-:W-:Y:S01]  /*11a80*/  FSETP.NE.FTZ.AND P5, PT, R41, RZ, PT ;  /* 0x000000ff2900720b */ /* 0x000fe20003fb5000 */
[----:B--2---:R-:W-:Y:S01]  /*11a90*/  FADD.FTZ R43, R6, R10 ;  /* 0x0000000a062b7221 */ /* 0x004fe20000010000 */
[----:B------:R-:W-:Y:S02]  /*11aa0*/  FSETP.NE.FTZ.AND P4, PT, R42, RZ, PT ;  /* 0x000000ff2a00720b */ /* 0x000fe40003f95000 */
[----:B------:R-:W-:-:S02]  /*11ab0*/  MOV R5, 0x3f800000 ;  /* 0x3f80000000057802 */ /* 0x000fc40000000f00 */
[----:B------:R-:W-:Y:S01]  /*11ac0*/  MOV R4, 0x3f800000 ;  /* 0x3f80000000047802 */ /* 0x000fe20000000f00 */
[----:B------:R-:W1:Y:S01]  /*11ad0*/  @P6 MUFU.RCP R0, R40 ;  /* 0x0000002800006308 */ /* 0x000e620000001000 */
[----:B------:R-:W-:Y:S02]  /*11ae0*/  FSETP.NE.FTZ.AND P3, PT, R43, RZ, PT ;  /* 0x000000ff2b00720b */ /* 0x000fe40003f75000 */
[----:B------:R-:W-:Y:S02]  /*11af0*/  LOP3.LUT R9, R21, 0x3ffffffc, RZ, 0xc0, !PT ;  /* 0x3ffffffc15097812 */ /* 0x000fe400078ec0ff */
[----:B------:R-:W-:Y:S02]  /*11b00*/  SHF.R.S32.HI R8, RZ, 0x5, R44 ;  /* 0x00000005ff087819 */ /* 0x000fe4000001142c */
[----:B------:R-:W-:Y:S01]  /*11b10*/  IADD3 R7, -R9, R54, RZ ;  /* 0x0000003609077210 */ /* 0x000fe20007ffe1ff */
[----:B------:R-:W2:Y:S04]  /*11b20*/  @P5 MUFU.RCP R5, R41 ;  /* 0x0000002900055308 */ /* 0x000ea80000001000 */
[----:B------:R-:W-:-:S04]  /*11b30*/  IMAD R8, R8, 0x200, R7 ;  /* 0x0000020008087824 */ /* 0x000fc800078e0207 */
[----:B------:R-:W3:Y:S01]  /*11b40*/  @P4 MUFU.RCP R4, R42 ;  /* 0x0000002a00044308 */ /* 0x000ee20000001000 */
[C---:B-1----:R-:W-:Y:S02]  /*11b50*/  FMUL.FTZ R84, R0.reuse, R84 ;  /* 0x0000005400547220 */ /* 0x042fe40000410000 */
[C---:B------:R-:W-:Y:S02]  /*11b60*/  FMUL.FTZ R9, R0.reuse, R85 ;  /* 0x0000005500097220 */ /* 0x040fe40000410000 */
[C---:B------:R-:W-:Y:S02]  /*11b70*/  FMUL.FTZ R92, R0.reuse, R92 ;  /* 0x0000005c005c7220 */ /* 0x040fe40000410000 */
[C---:B------:R-:W-:Y:S01]  /*11b80*/  FMUL.FTZ R6, R0.reuse, R93 ;  /* 0x0000005d00067220 */ /* 0x040fe20000410000 */
        /* <DEDUP_REMOVED lines=19> */
[C---:B--2---:R-:W-:Y:S01]  /*11cc0*/  FMUL.FTZ R86, R5.reuse, R86 ;  /* 0x0000005605567220 */ /* 0x044fe20000410000 */
        /* <DEDUP_REMOVED lines=25> */
[C---:B---3--:R-:W-:Y:S01]  /*11e60*/  FMUL.FTZ R80, R4.reuse, R80 ;  /* 0x0000005004507220 */ /* 0x048fe20000410000 */
        /* <DEDUP_REMOVED lines=55> */
[----:B------:R-:W-:Y:S01]  /*121e0*/  ISETP.NE.U32.AND P1, PT, R5, 0x1, PT ;  /* 0x000000010500780c */ /* 0x000fe20003f25070 */
[----:B------:R-:W-:Y:S01]  /*121f0*/  IMAD.MOV.U32 R5, RZ, RZ, -0x10 ;  /* 0xfffffff0ff057424 */ /* 0x000fe200078e00ff */
[----:B------:R-:W-:Y:S02]  /*12200*/  LEA.HI R4, R4, R4, RZ, 0x1d ;  /* 0x0000000404047211 */ /* 0x000fe400078fe8ff */
[----:B------:R-:W-:Y:S02]  /*12210*/  F2FP.BF16.PACK_AB R31, R139, R31 ;  /* 0x0000001f8b1f723e */ /* 0x000fe400000010ff */
[----:B------:R-:W-:Y:S02]  /*12220*/  LEA R4, R8, R4, 0x1 ;  /* 0x0000000408047211 */ /* 0x000fe400078e08ff */
[----:B------:R-:W-:-:S02]  /*12230*/  SEL R8, R5, 0x10, !P1 ;  /* 0x0000001005087807 */ /* 0x000fc40004800000 */
[----:B------:R-:W-:Y:S02]  /*12240*/  R2P PR, R0, 0x6 ;  /* 0x0000000600007804 */ /* 0x000fe40000000000 */
[----:B------:R-:W-:-:S03]  /*12250*/  SHF.L.U32 R4, R4, 0x1, RZ ;  /* 0x0000000104047819 */ /* 0x000fc600000006ff */
[----:B------:R-:W-:Y:S02]  /*12260*/  SEL R29, R29, 0xffffffe0, !P1 ;  /* 0xffffffe01d1d7807 */ /* 0x000fe40004800000 */
[C---:B------:R-:W-:Y:S01]  /*12270*/  IADD3 R5, R4.reuse, R8, RZ ;  /* 0x0000000804057210 */ /* 0x040fe20007ffe0ff */
[----:B------:R1:W-:Y:S01]  /*12280*/  STS [R4], R9 ;  /* 0x0000000904007388 */ /* 0x0003e20000000800 */
[C---:B------:R-:W-:Y:S02]  /*12290*/  IADD3 R0, R4.reuse, 0x40, RZ ;  /* 0x0000004004007810 */ /* 0x040fe40007ffe0ff */
[----:B------:R-:W-:Y:S01]  /*122a0*/  ISETP.NE.AND P1, PT, R45, RZ, PT ;  /* 0x000000ff2d00720c */ /* 0x000fe20003f25270 */
[----:B------:R2:W-:Y:S01]  /*122b0*/  STS [R4+0x400], R7 ;  /* 0x0004000704007388 */ /* 0x0005e20000000800 */
[----:B------:R-:W-:-:S03]  /*122c0*/  @P2 IADD3 R0, R4, -0x40, RZ ;  /* 0xffffffc004002810 */ /* 0x000fc60007ffe0ff */
[----:B------:R3:W-:Y:S04]  /*122d0*/  STS [R5], R6 ;  /* 0x0000000605007388 */ /* 0x0007e80000000800 */
[----:B------:R4:W-:Y:S04]  /*122e0*/  STS [R5+0x400], R10 ;  /* 0x0004000a05007388 */ /* 0x0009e80000000800 */
[----:B------:R-:W-:Y:S04]  /*122f0*/  STS [R4+0x2000], R11 ;  /* 0x0020000b04007388 */ /* 0x000fe80000000800 */
[----:B------:R5:W-:Y:S04]  /*12300*/  STS [R4+0x2400], R12 ;  /* 0x0024000c04007388 */ /* 0x000be80000000800 */
[----:B------:R-:W-:Y:S01]  /*12310*/  STS [R5+0x2000], R19 ;  /* 0x0020001305007388 */ /* 0x000fe20000000800 */
[----:B-1----:R-:W-:-:S03]  /*12320*/  IADD3 R9, R29, 0x400, R0 ;  /* 0x000004001d097810 */ /* 0x002fc60007ffe000 */
[----:B------:R1:W-:Y:S01]  /*12330*/  STS [R5+0x2400], R18 ;  /* 0x0024001205007388 */ /* 0x0003e20000000800 */
[----:B--2---:R-:W-:Y:S01]  /*12340*/  IMAD.IADD R7, R4, 0x1, R29 ;  /* 0x0000000104077824 */ /* 0x004fe200078e021d */
[C---:B------:R-:W-:Y:S02]  /*12350*/  IADD3 R9, R8.reuse, R9, RZ ;  /* 0x0000000908097210 */ /* 0x040fe40007ffe0ff */
[----:B---3--:R-:W-:Y:S02]  /*12360*/  IADD3 R6, R5, R29, RZ ;  /* 0x0000001d05067210 */ /* 0x008fe40007ffe0ff */
[----:B------:R2:W-:Y:S01]  /*12370*/  STS [R7], R17 ;  /* 0x0000001107007388 */ /* 0x0005e20000000800 */
[----:B----4-:R-:W3:Y:S03]  /*12380*/  LDC.U8 R10, c[0x0][0x328] ;  /* 0x0000ca00ff0a7b82 */ /* 0x010ee60000000000 */
[----:B------:R4:W-:Y:S04]  /*12390*/  STS [R7+0x400], R16 ;  /* 0x0004001007007388 */ /* 0x0009e80000000800 */
[----:B------:R4:W-:Y:S01]  /*123a0*/  STS [R6], R14 ;  /* 0x0000000e06007388 */ /* 0x0009e20000000800 */
[----:B-----5:R-:W-:-:S03]  /*123b0*/  IADD3 R4, R8, R0, RZ ;  /* 0x0000000008047210 */ /* 0x020fc60007ffe0ff */
[----:B------:R5:W-:Y:S01]  /*123c0*/  STS [R6+0x400], R13 ;  /* 0x0004000d06007388 */ /* 0x000be20000000800 */
[----:B------:R-:W4:Y:S03]  /*123d0*/  @P6 MUFU.LG2 R12, R40 ;  /* 0x00000028000c6308 */ /* 0x000f260000000c00 */
[----:B------:R-:W-:Y:S01]  /*123e0*/  STS [R7+0x2000], R15 ;  /* 0x0020000f07007388 */ /* 0x000fe20000000800 */
[----:B-1----:R-:W-:-:S03]  /*123f0*/  IMAD.IADD R5, R29, 0x1, R4 ;  /* 0x000000011d057824 */ /* 0x002fc600078e0204 */
[----:B------:R1:W-:Y:S01]  /*12400*/  STS [R7+0x2400], R21 ;  /* 0x0024001507007388 */ /* 0x0003e20000000800 */
[----:B------:R-:W-:-:S03]  /*12410*/  MOV R18, 0x7f800000 ;  /* 0x7f80000000127802 */ /* 0x000fc60000000f00 */
[----:B------:R-:W-:Y:S01]  /*12420*/  STS [R6+0x2000], R20 ;  /* 0x0020001406007388 */ /* 0x000fe20000000800 */
[----:B--2---:R-:W-:Y:S02]  /*12430*/  MOV R17, 0x7f800000 ;  /* 0x7f80000000117802 */ /* 0x004fe40000000f00 */
[----:B---3--:R-:W-:Y:S01]  /*12440*/  ISETP.NE.AND P2, PT, R10, RZ, PT ;  /* 0x000000ff0a00720c */ /* 0x008fe20003f45270 */
[----:B------:R-:W-:Y:S01]  /*12450*/  STS [R6+0x2400], R28 ;  /* 0x0024001c06007388 */ /* 0x000fe20000000800 */
[----:B----4-:R-:W-:-:S03]  /*12460*/  MOV R16, 0x7f800000 ;  /* 0x7f80000000107802 */ /* 0x010fc60000000f00 */
[----:B------:R-:W-:Y:S01]  /*12470*/  STS [R0], R27 ;  /* 0x0000001b00007388 */ /* 0x000fe20000000800 */
[----:B------:R-:W-:Y:S03]  /*12480*/  @P5 MUFU.LG2 R14, R41 ;  /* 0x00000029000e5308 */ /* 0x000fe60000000c00 */
[----:B------:R-:W-:Y:S04]  /*12490*/  STS [R0+0x400], R26 ;  /* 0x0004001a00007388 */ /* 0x000fe80000000800 */
[----:B------:R-:W-:Y:S01]  /*124a0*/  STS [R4], R23 ;  /* 0x0000001704007388 */ /* 0x000fe20000000800 */
[----:B-----5:R-:W2:Y:S03]  /*124b0*/  @P4 MUFU.LG2 R13, R42 ;  /* 0x0000002a000d4308 */ /* 0x020ea60000000c00 */
[----:B------:R-:W-:Y:S01]  /*124c0*/  STS [R4+0x400], R22 ;  /* 0x0004001604007388 */ /* 0x000fe20000000800 */
[----:B-1----:R-:W-:-:S03]  /*124d0*/  @P1 MOV R7, c[0x0][0x210] ;  /* 0x0000840000071a02 */ /* 0x002fc60000000f00 */
[----:B------:R-:W-:Y:S02]  /*124e0*/  STS [R0+0x2000], R25 ;  /* 0x0020001900007388 */ /* 0x000fe40000000800 */
[----:B------:R-:W-:Y:S02]  /*124f0*/  @P1 IMAD R7, R7, c[0x0][0x214], RZ ;  /* 0x0000850007071a24 */ /* 0x000fe400078e02ff */
[----:B------:R1:W-:Y:S04]  /*12500*/  STS [R0+0x2400], R24 ;  /* 0x0024001800007388 */ /* 0x0003e80000000800 */
[----:B------:R-:W-:Y:S04]  /*12510*/  STS [R4+0x2000], R34 ;  /* 0x0020002204007388 */ /* 0x000fe80000000800 */
[----:B------:R3:W-:Y:S04]  /*12520*/  STS [R4+0x2400], R36 ;  /* 0x0024002404007388 */ /* 0x0007e80000000800 */
[----:B------:R-:W4:Y:S04]  /*12530*/  S2R R11, SR_CTAID.Y ;  /* 0x00000000000b7919 */ /* 0x000f280000002600 */
[----:B------:R-:W5:Y:S04]  /*12540*/  S2R R15, SR_CTAID.X ;  /* 0x00000000000f7919 */ /* 0x000f680000002500 */
[----:B------:R-:W2:Y:S01]  /*12550*/  S2R R19, SR_CTAID.Z ;  /* 0x0000000000137919 */ /* 0x000ea20000002700 */
[----:B-1----:R-:W-:-:S05]  /*12560*/  IADD3 R0, R29, R0, RZ ;  /* 0x000000001d007210 */ /* 0x002fca0007ffe0ff */
[----:B------:R-:W-:Y:S01]  /*12570*/  STS [R0], R38 ;  /* 0x0000002600007388 */ /* 0x000fe20000000800 */
[----:B---3--:R-:W-:-:S03]  /*12580*/  @!P1 MOV R4, c[0x0][0x214] ;  /* 0x0000850000049a02 */ /* 0x008fc60000000f00 */
[----:B------:R-:W-:Y:S01]  /*12590*/  STS [R0+0x400], R35 ;  /* 0x0004002300007388 */ /* 0x000fe20000000800 */
[----:B------:R-:W-:-:S03]  /*125a0*/  @!P1 SEL R7, R4, c[0x0][0x234], !P2 ;  /* 0x00008d0004079a07 */ /* 0x000fc60005000000 */
[----:B------:R-:W-:Y:S01]  /*125b0*/  STS [R5], R30 ;  /* 0x0000001e05007388 */ /* 0x000fe20000000800 */
[----:B------:R-:W-:Y:S02]  /*125c0*/  ISETP.NE.OR P2, PT, R45, RZ, !P2 ;  /* 0x000000ff2d00720c */ /* 0x000fe40005745670 */
[----:B------:R-:W-:Y:S01]  /*125d0*/  LOP3.LUT R4, R44, 0xffffffe0, RZ, 0xc0, !PT ;  /* 0xffffffe02c047812 */ /* 0x000fe200078ec0ff */
[----:B------:R-:W-:Y:S03]  /*125e0*/  STS [R9], R33 ;  /* 0x0000002109007388 */ /* 0x000fe60000000800 */
[----:B------:R-:W-:Y:S01]  /*125f0*/  IADD3 R10, -R4, R54, RZ ;  /* 0x00000036040a7210 */ /* 0x000fe20007ffe1ff */
[----:B------:R-:W-:Y:S04]  /*12600*/  STS [R0+0x2000], R39 ;  /* 0x0020002700007388 */ /* 0x000fe80000000800 */
[----:B------:R1:W-:Y:S02]  /*12610*/  STS [R0+0x2400], R37 ;  /* 0x0024002500007388 */ /* 0x0003e40000000800 */
[----:B----4-:R-:W-:-:S02]  /*12620*/  @!P2 IMAD R6, R11, c[0x0][0x214], RZ ;  /* 0x000085000b06aa24 */ /* 0x010fc400078e02ff */
[----:B------:R3:W-:Y:S04]  /*12630*/  STS [R5+0x2000], R32 ;  /* 0x0020002005007388 */ /* 0x0007e80000000800 */
[----:B------:R4:W-:Y:S04]  /*12640*/  STS [R9+0x2000], R31 ;  /* 0x0020001f09007388 */ /* 0x0009e80000000800 */
[----:B------:R-:W-:Y:S01]  /*12650*/  BAR.SYNC.DEFER_BLOCKING 0x0 ;  /* 0x0000000000007b1d */ /* 0x000fe20000010000 */
[----:B-1----:R-:W-:Y:S01]  /*12660*/  @P1 MOV R0, 0x1 ;  /* 0x0000000100001802 */ /* 0x002fe20000000f00 */
[----:B------:R-:W-:Y:S01]  /*12670*/  @!P1 IMAD R0, R7, c[0x0][0x1c0], RZ ;  /* 0x0000700007009a24 */ /* 0x000fe200078e02ff */
[----:B---3--:R-:W-:-:S03]  /*12680*/  @!P0 SHF.R.S32.HI R5, RZ, 0x1f, R11 ;  /* 0x0000001fff058819 */ /* 0x008fc6000001140b */
[C---:B------:R-:W-:Y:S02]  /*12690*/  IMAD R0, R11.reuse, R0, RZ ;  /* 0x000000000b007224 */ /* 0x040fe400078e02ff */
[----:B----4-:R-:W-:-:S03]  /*126a0*/  @!P0 IMAD.WIDE.U32 R8, R11, c[0x0][0x1e0], RZ ;  /* 0x000078000b088a25 */ /* 0x010fc600078e00ff */
[----:B------:R-:W-:Y:S01]  /*126b0*/  SEL R0, R0, RZ, P2 ;  /* 0x000000ff00007207 */ /* 0x000fe20001000000 */
[----:B------:R1:W3:Y:S01]  /*126c0*/  LDS.128 R20, [R200] ;  /* 0x00000000c8147984 */ /* 0x0002e20000000c00 */
[----:B------:R-:W-:Y:S01]  /*126d0*/  @!P0 IMAD R5, R5, c[0x0][0x1e0], RZ ;  /* 0x0000780005058a24 */ /* 0x000fe200078e02ff */
[----:B------:R-:W-:Y:S02]  /*126e0*/  @!P0 MOV R52, R8 ;  /* 0x0000000800348202 */ /* 0x000fe40000000f00 */
[----:B------:R1:W4:Y:S01]  /*126f0*/  LDS.128 R24, [R200+0x800] ;  /* 0x00080000c8187984 */ /* 0x0003220000000c00 */
[----:B------:R-:W-:Y:S01]  /*12700*/  @!P0 IMAD R5, R11, c[0x0][0x1e4], R5 ;  /* 0x000079000b058a24 */ /* 0x000fe200078e0205 */
[----:B------:R-:W-:Y:S01]  /*12710*/  @!P2 SEL R8, R6, R245, !P0 ;  /* 0x000000f50608a207 */ /* 0x000fe20004000000 */
[----:B------:R-:W1:Y:S01]  /*12720*/  @P3 MUFU.LG2 R11, R43 ;  /* 0x0000002b000b3308 */ /* 0x000e620000000c00 */
[----:B------:R1:W3:Y:S01]  /*12730*/  LDS.128 R28, [R200+0x1000] ;  /* 0x00100000c81c7984 */ /* 0x0002e20000000c00 */
[----:B------:R-:W-:Y:S01]  /*12740*/  @P1 MOV R6, c[0x0][0x210] ;  /* 0x0000840000061a02 */ /* 0x000fe20000000f00 */
[----:B------:R-:W-:Y:S01]  /*12750*/  @!P0 IMAD.IADD R53, R9, 0x1, R5 ;  /* 0x0000000109358824 */ /* 0x000fe200078e0205 */
[----:B------:R-:W-:Y:S01]  /*12760*/  @!P1 MOV R6, 0x1 ;  /* 0x0000000100069802 */ /* 0x000fe20000000f00 */
[----:B------:R3:W3:Y:S01]  /*12770*/  LDS.128 R32, [R200+0x1800] ;  /* 0x00180000c8207984 */ /* 0x0006e20000000c00 */
[----:B------:R-:W-:Y:S01]  /*12780*/  CS2R R4, SRZ ;  /* 0x0000000000047805 */ /* 0x000fe2000001ff00 */
[----:B------:R-:W-:Y:S01]  /*12790*/  LOP3.LUT P0, RZ, R10, 0x3, RZ, 0xc0, !PT ;  /* 0x000000030aff7812 */ /* 0x000fe2000780c0ff */
[--C-:B------:R-:W-:Y:S01]  /*127a0*/  @!P2 IMAD.MOV.U32 R4, RZ, RZ, R8.reuse ;  /* 0x000000ffff04a224 */ /* 0x100fe200078e0008 */
[----:B------:R3:W3:Y:S01]  /*127b0*/  LDS.128 R36, [R200+0x2000] ;  /* 0x00200000c8247984 */ /* 0x0006e20000000c00 */
[----:B------:R-:W-:Y:S01]  /*127c0*/  @!P2 SHF.R.S32.HI R5, RZ, 0x1f, R8 ;  /* 0x0000001fff05a819 */ /* 0x000fe20000011408 */
[----:B-----5:R-:W-:Y:S01]  /*127d0*/  IMAD R8, R15, R6, RZ ;  /* 0x000000060f087224 */ /* 0x020fe200078e02ff */
[----:B------:R-:W-:Y:S01]  /*127e0*/  MOV R15, 0x7f800000 ;  /* 0x7f800000000f7802 */ /* 0x000fe20000000f00 */
[----:B------:R3:W3:Y:S01]  /*127f0*/  LDS.128 R44, [R200+0x2800] ;  /* 0x00280000c82c7984 */ /* 0x0006e20000000c00 */
[----:B------:R-:W-:-:S02]  /*12800*/  @P6 FMUL.FTZ R9, R12, 0.69314718246459960938 ;  /* 0x3f3172180c096820 */ /* 0x000fc40000410000 */
[----:B--2---:R-:W-:Y:S01]  /*12810*/  IMAD R0, R19, R7, R0 ;  /* 0x0000000713007224 */ /* 0x004fe200078e0200 */
[----:B------:R2:W2:Y:S01]  /*12820*/  LDS.128 R48, [R200+0x3000] ;  /* 0x00300000c8307984 */ /* 0x0004a20000000c00 */
[----:B------:R-:W-:Y:S01]  /*12830*/  SHF.L.U32 R12, R8, 0x7, RZ ;  /* 0x00000007080c7819 */ /* 0x000fe200000006ff */
[----:B------:R-:W-:Y:S02]  /*12840*/  @P6 FFMA.FTZ R18, R70, c[0x0][0x238], R9 ;  /* 0x00008e0046126a23 */ /* 0x000fe40000010009 */
[----:B------:R-:W2:Y:S01]  /*12850*/  LDS.128 R200, [R200+0x3800] ;  /* 0x00380000c8c87984 */ /* 0x000ea20000000c00 */
[----:B------:R-:W-:Y:S01]  /*12860*/  @P4 FMUL.FTZ R9, R13, 0.69314718246459960938 ;  /* 0x3f3172180d094820 */ /* 0x000fe20000410000 */
[----:B------:R-:W-:Y:S01]  /*12870*/  IADD3 R7, P2, P1, R12, R4, R0 ;  /* 0x000000040c077210 */ /* 0x000fe2000795e000 */
[----:B------:R-:W-:Y:S01]  /*12880*/  @P5 FMUL.FTZ R10, R14, 0.69314718246459960938 ;  /* 0x3f3172180e0a5820 */ /* 0x000fe20000410000 */
[----:B------:R-:W-:Y:S01]  /*12890*/  SHF.R.S32.HI R4, RZ, 0x1f, R12 ;  /* 0x0000001fff047819 */ /* 0x000fe2000001140c */
[----:B-1----:R-:W-:Y:S01]  /*128a0*/  @P3 FMUL.FTZ R8, R11, 0.69314718246459960938 ;  /* 0x3f3172180b083820 */ /* 0x002fe20000410000 */
[----:B------:R-:W-:Y:S01]  /*128b0*/  SHF.R.S32.HI R0, RZ, 0x1f, R0 ;  /* 0x0000001fff007819 */ /* 0x000fe20000011400 */
[----:B------:R-:W-:-:S02]  /*128c0*/  @P4 FFMA.FTZ R15, R2, c[0x0][0x238], R9 ;  /* 0x00008e00020f4a23 */ /* 0x000fc40000010009 */
[----:B------:R-:W-:Y:S01]  /*128d0*/  @P5 FFMA.FTZ R17, R69, c[0x0][0x238], R10 ;  /* 0x00008e0045115a23 */ /* 0x000fe2000001000a */
[----:B------:R-:W-:Y:S01]  /*128e0*/  IADD3.X R2, R4, R5, R0, P2, P1 ;  /* 0x0000000504027210 */ /* 0x000fe200017e2400 */
[----:B------:R-:W-:Y:S01]  /*128f0*/  @P3 FFMA.FTZ R16, R3, c[0x0][0x238], R8 ;  /* 0x00008e0003103a23 */ /* 0x000fe20000010008 */
[----:B------:R-:W-:Y:S05]  /*12900*/  @P0 BRA `(.L_x_1098) ;  /* 0x0000022000000947 */ /* 0x000fea0003800000 */
[----:B------:R-:W5:Y:S04]  /*12910*/  LDL.LU R56, [R1+0x20] ;  /* 0x0000200001387983 */ /* 0x000f680000300800 */
[----:B------:R-:W5:Y:S02]  /*12920*/  LDL.LU R55, [R1+0x34] ;  /* 0x0000340001377983 */ /* 0x000f640000300800 */
[----:B-----5:R-:W-:-:S05]  /*12930*/  IMAD R0, R55, 0x10, R56 ;  /* 0x0000001037007824 */ /* 0x020fca00078e0238 */
[CC--:B------:R-:W-:Y:S02]  /*12940*/  ISETP.GE.AND P6, PT, R0.reuse, R244.reuse, PT ;  /* 0x000000f40000720c */ /* 0x0c0fe40003fc6270 */
[C---:B------:R-:W-:Y:S02]  /*12950*/  IADD3 R4, R0.reuse, 0x8, RZ ;  /* 0x0000000800047810 */ /* 0x040fe40007ffe0ff */
[----:B------:R-:W-:Y:S02]  /*12960*/  IADD3 R3, R0, 0x40, RZ ;  /* 0x0000004000037810 */ /* 0x000fe40007ffe0ff */
[-C--:B------:R-:W-:Y:S02]  /*12970*/  ISETP.GE.AND P5, PT, R4, R244.reuse, PT ;  /* 0x000000f40400720c */ /* 0x080fe40003fa6270 */
[----:B------:R-:W-:Y:S02]  /*12980*/  IADD3 R5, R0, 0x48, RZ ;  /* 0x0000004800057810 */ /* 0x000fe40007ffe0ff */
[----:B------:R-:W-:-:S02]  /*12990*/  ISETP.GE.AND P4, PT, R3, R244, PT ;  /* 0x000000f40300720c */ /* 0x000fc40003f86270 */
[----:B------:R-:W-:Y:S01]  /*129a0*/  ISETP.GE.AND P3, PT, R5, R244, PT ;  /* 0x000000f40500720c */ /* 0x000fe20003f66270 */
[----:B------:R-:W-:-:S05]  /*129b0*/  @!P6 IMAD R0, R0, R6, RZ ;  /* 0x000000060000e224 */ /* 0x000fca00078e02ff */
[----:B------:R-:W-:Y:S01]  /*129c0*/  @!P6 IADD3 R9, P0, R0, R7, RZ ;  /* 0x000000070009e210 */ /* 0x000fe20007f1e0ff */
[----:B------:R-:W-:-:S03]  /*129d0*/  @!P5 IMAD R4, R4, R6, RZ ;  /* 0x000000060404d224 */ /* 0x000fc600078e02ff */
[----:B------:R-:W-:Y:S01]  /*129e0*/  @!P6 LEA.HI.X.SX32 R10, R0, R2, 0x1, P0 ;  /* 0x00000002000ae211 */ /* 0x000fe200000f0eff */
[-C--:B------:R-:W-:Y:S01]  /*129f0*/  @!P4 IMAD R11, R3, R6.reuse, RZ ;  /* 0x00000006030bc224 */ /* 0x080fe200078e02ff */
[CC--:B------:R-:W-:Y:S01]  /*12a00*/  @!P5 IADD3 R0, P2, R4.reuse, R7.reuse, RZ ;  /* 0x000000070400d210 */ /* 0x0c0fe20007f5e0ff */
[----:B------:R-:W-:Y:S01]  /*12a10*/  @!P3 IMAD R3, R5, R6, RZ ;  /* 0x000000060503b224 */ /* 0x000fe200078e02ff */
[C---:B------:R-:W-:Y:S02]  /*12a20*/  @!P6 LEA R8, P0, R9.reuse, c[0x0][0x200], 0x2 ;  /* 0x000080000908ea11 */ /* 0x040fe400078010ff */
[----:B------:R-:W-:Y:S02]  /*12a30*/  @!P5 LEA.HI.X.SX32 R4, R4, R2, 0x1, P2 ;  /* 0x000000020404d211 */ /* 0x000fe400010f0eff */
[----:B------:R-:W-:Y:S02]  /*12a40*/  @!P6 LEA.HI.X R9, R9, c[0x0][0x204], R10, 0x2, P0 ;  /* 0x000081000909ea11 */ /* 0x000fe400000f140a */
[----:B------:R-:W-:-:S02]  /*12a50*/  @!P4 IADD3 R5, P1, R11, R7, RZ ;  /* 0x000000070b05c210 */ /* 0x000fc40007f3e0ff */
[C---:B------:R-:W-:Y:S01]  /*12a60*/  @!P5 LEA R6, P2, R0.reuse, c[0x0][0x200], 0x2 ;  /* 0x000080000006da11 */ /* 0x040fe200078410ff */
[----:B------:R1:W-:Y:S01]  /*12a70*/  @!P6 STG.E [R8.64], R18 ;  /* 0x000000120800e986 */ /* 0x0003e2000c101906 */
        /* <DEDUP_REMOVED lines=11> */
.L_x_1098:
[----:B------:R-:W-:Y:S05]  /*12b30*/  BSYNC B0 ;  /* 0x0000000000007941 */ /* 0x000fea0003800000 */
.L_x_1097:
[C---:B-1----:R-:W-:Y:S01]  /*12b40*/  IADD3 R2, P0, R236.reuse, R52, RZ ;  /* 0x00000034ec027210 */ /* 0x042fe20007f1e0ff */
[----:B------:R-:W-:Y:S01]  /*12b50*/  BSSY B0, `(.L_x_1099) ;  /* 0x0000012000007945 */ /* 0x000fe20003800000 */
[----:B------:R-:W-:Y:S02]  /*12b60*/  ISETP.GE.AND P1, PT, R236, c[0x0][0x220], PT ;  /* 0x00008800ec007a0c */ /* 0x000fe40003f26270 */
[----:B------:R-:W-:Y:S01]  /*12b70*/  SHF.R.S32.HI R0, RZ, 0x1f, R19 ;  /* 0x0000001fff007819 */ /* 0x000fe20000011413 */
[----:B------:R-:W-:Y:S01]  /*12b80*/  IMAD.X R3, R237, 0x1, R53, P0 ;  /* 0x00000001ed037824 */ /* 0x000fe200000e0635 */
[----:B------:R-:W-:-:S03]  /*12b90*/  ISETP.GE.OR P0, PT, R240, R244, P1 ;  /* 0x000000f4f000720c */ /* 0x000fc60000f06670 */
        /* <DEDUP_REMOVED lines=13> */
.L_x_1100:
[----:B------:R-:W-:Y:S05]  /*12c70*/  BSYNC B0 ;  /* 0x0000000000007941 */ /* 0x000fea0003800000 */
.L_x_1099:
[----:B------:R-:W5:Y:S01]  /*12c80*/  LDL.LU R0, [R1+0x18] ;  /* 0x0000180001007983 */ /* 0x000f620000300800 */
[----:B------:R-:W-:Y:S01]  /*12c90*/  BSSY B0, `(.L_x_1101) ;  /* 0x000000e000007945 */ /* 0x000fe20003800000 */
[----:B-----5:R-:W-:-:S13]  /*12ca0*/  ISETP.GE.OR P0, PT, R0, R244, P1 ;  /* 0x000000f40000720c */ /* 0x020fda0000f06670 */
        /* <DEDUP_REMOVED lines=12> */
.L_x_1102:
[----:B------:R-:W-:Y:S05]  /*12d70*/  BSYNC B0 ;  /* 0x0000000000007941 */ /* 0x000fea0003800000 */
.L_x_1101:
[----:B------:R-:W5:Y:S01]  /*12d80*/  LDL.LU R0, [R1] ;  /* 0x0000000001007983 */ /* 0x000f620000300800 */
        /* <DEDUP_REMOVED lines=14> */
.L_x_1104:
[----:B------:R-:W-:Y:S05]  /*12e70*/  BSYNC B0 ;  /* 0x0000000000007941 */ /* 0x000fea0003800000 */
.L_x_1103:
        /* <DEDUP_REMOVED lines=15> */
.L_x_1106:
[----:B------:R-:W-:Y:S05]  /*12f70*/  BSYNC B0 ;  /* 0x0000000000007941 */ /* 0x000fea0003800000 */
.L_x_1105:
        /* <DEDUP_REMOVED lines=15> */
.L_x_1108:
[----:B------:R-:W-:Y:S05]  /*13070*/  BSYNC B0 ;  /* 0x0000000000007941 */ /* 0x000fea0003800000 */
.L_x_1107:
        /* <DEDUP_REMOVED lines=15> */
.L_x_1110:
[----:B------:R-:W-:Y:S05]  /*13170*/  BSYNC B0 ;  /* 0x0000000000007941 */ /* 0x000fea0003800000 */
.L_x_1109:
        /* <DEDUP_REMOVED lines=15> */
.L_x_1112:
[----:B------:R-:W-:Y:S05]  /*13270*/  BSYNC B0 ;  /* 0x0000000000007941 */ /* 0x000fea0003800000 */
.L_x_1111:
[----:B------:R-:W5:Y:S02]  /*13280*/  LDL.LU R0, [R1+0x24] ;  /* 0x0000240001007983 */ /* 0x000f640000300800 */
[----:B-----5:R-:W-:-:S13]  /*13290*/  ISETP.GE.OR P1, PT, R0, R244, P1 ;  /* 0x000000f40000720c */ /* 0x020fda0000f26670 */
[----:B------:R-:W-:Y:S05]  /*132a0*/  @P1 EXIT ;  /* 0x000000000000194d */ /* 0x000fea0003800000 */
        /* <DEDUP_REMOVED lines=10> */
[----:B--2---:R-:W-:Y:S01]  /*13350*/  STG.E.128 [R2.64], R200 ;  /* 0x000000c802007986 */ /* 0x004fe2000c101d06 */
[----:B------:R-:W-:Y:S05]  /*13360*/  EXIT ;  /* 0x000000000000794d */ /* 0x000fea0003800000 */
.L_x_1047:
        /* <DEDUP_REMOVED lines=14> */
[----:B-1----:R-:W-:Y:S02]  /*13450*/  ISETP.NE.AND P0, PT, R4, RZ, PT ;  /* 0x000000ff0400720c */ /* 0x002fe40003f05270 */
[----:B--2---:R-:W-:Y:S02]  /*13460*/  ISETP.NE.AND P3, PT, R0, RZ, PT ;  /* 0x000000ff0000720c */ /* 0x004fe40003f65270 */
[----:B------:R-:W-:-:S02]  /*13470*/  @!P4 SHF.R.S32.HI R0, RZ, 0x1f, R25 ;  /* 0x0000001fff00c819 */ /* 0x000fc40000011419 */
[----:B------:R-:W-:-:S07]  /*13480*/  ISETP.NE.OR P2, PT, R4, RZ, !P3 ;  /* 0x000000ff0400720c */ /* 0x000fce0005f45670 */
[----:B------:R-:W-:Y:S01]  /*13490*/  @P0 IMAD.MOV.U32 R8, RZ, RZ, c[0x0][0x210] ;  /* 0x00008400ff080624 */ /* 0x000fe200078e00ff */
[----:B------:R-:W-:Y:S01]  /*134a0*/  @P0 MOV R15, c[0x0][0x210] ;  /* 0x00008400000f0a02 */ /* 0x000fe20000000f00 */
[----:B------:R-:W-:Y:S01]  /*134b0*/  @!P4 IMAD R0, R0, c[0x0][0x1e0], RZ ;  /* 0x000078000000ca24 */ /* 0x000fe200078e02ff */
[----:B------:R-:W-:Y:S01]  /*134c0*/  ISETP.NE.OR P1, PT, R245, -0x1, P2 ;  /* 0xfffffffff500780c */ /* 0x000fe20001725670 */
[----:B------:R-:W-:Y:S02]  /*134d0*/  @!P0 IMAD.MOV.U32 R6, RZ, RZ, c[0x0][0x214] ;  /* 0x00008500ff068624 */ /* 0x000fe400078e00ff */
        /* <DEDUP_REMOVED lines=11> */
[C---:B------:R-:W-:Y:S01]  /*13590*/  IADD3 R4, P3, R0.reuse, R4, RZ ;  /* 0x0000000400047210 */ /* 0x040fe20007f7e0ff */
[C---:B------:R-:W-:Y:S01]  /*135a0*/  @!P1 IMAD R245, R25.reuse, c[0x0][0x214], RZ ;  /* 0x0000850019f59a24 */ /* 0x040fe200078e02ff */
[C---:B------:R-:W-:Y:S01]  /*135b0*/  ISETP.GE.AND P1, PT, R0.reuse, c[0x0][0x220], PT ;  /* 0x0000880000007a0c */ /* 0x040fe20003f26270 */
[----:B------:R-:W-:Y:S01]  /*135c0*/  IMAD R6, R25, R6, RZ ;  /* 0x0000000619067224 */ /* 0x000fe200078e02ff */
[----:B------:R-:W-:Y:S01]  /*135d0*/  LEA.HI.X.SX32 R5, R0, R5, 0x1, P3 ;  /* 0x0000000500057211 */ /* 0x000fe200018f0eff */
[----:B------:R-:W-:Y:S01]  /*135e0*/  IMAD R0, R7, c[0x0][0x1f0], RZ ;  /* 0x00007c0007007a24 */ /* 0x000fe200078e02ff */
[-C--:B------:R-:W-:Y:S01]  /*135f0*/  ISETP.GE.OR P3, PT, R10, R14.reuse, P1 ;  /* 0x0000000e0a00720c */ /* 0x080fe20000f66670 */
[----:B------:R-:W-:Y:S01]  /*13600*/  @!P0 IMAD.MOV.U32 R15, RZ, RZ, 0x1 ;  /* 0x00000001ff0f8424 */ /* 0x000fe200078e00ff */
[----:B------:R-:W-:Y:S01]  /*13610*/  SEL R7, R6, RZ, P2 ;  /* 0x000000ff06077207 */ /* 0x000fe20001000000 */
[----:B------:R-:W-:Y:S01]  /*13620*/  IMAD R9, R16, c[0x0][0x1f4], R0 ;  /* 0x00007d0010097a24 */ /* 0x000fe200078e0200 */
[----:B------:R-:W-:Y:S01]  /*13630*/  ISETP.GE.AND P0, PT, R10, R14, PT ;  /* 0x0000000e0a00720c */ /* 0x000fe20003f06270 */
[--C-:B------:R-:W-:Y:S01]  /*13640*/  @!P2 IMAD.MOV.U32 R2, RZ, RZ, R245.reuse ;  /* 0x000000ffff02a224 */ /* 0x100fe200078e00f5 */
[----:B------:R-:W-:Y:S01]  /*13650*/  @!P2 SHF.R.S32.HI R3, RZ, 0x1f, R245 ;  /* 0x0000001fff03a819 */ /* 0x000fe200000114f5 */
[----:B------:R-:W-:Y:S01]  /*13660*/  IMAD R6, R28, R15, RZ ;  /* 0x0000000f1c067224 */ /* 0x000fe200078e02ff */
[----:B------:R-:W-:Y:S01]  /*13670*/  P2R R27, PR, RZ, 0x1 ;  /* 0x00000001ff1b7803 */ /* 0x000fe20000000000 */
[----:B------:R-:W-:-:S02]  /*13680*/  IMAD R0, R16, R8, R7 ;  /* 0x0000000810007224 */ /* 0x000fc400078e0207 */
[----:B------:R-:W-:Y:S01]  /*13690*/  IMAD.WIDE.U32 R12, R16, c[0x0][0x1f0], R4 ;  /* 0x00007c00100c7a25 */ /* 0x000fe200078e0004 */
[----:B------:R-:W-:Y:S02]  /*136a0*/  SHF.R.S32.HI R4, RZ, 0x1f, R6 ;  /* 0x0000001fff047819 */ /* 0x000fe40000011406 */
[----:B------:R-:W-:Y:S01]  /*136b0*/  IADD3 R17, P2, P0, R6, R2, R0 ;  /* 0x0000000206117210 */ /* 0x000fe2000785e000 */
[----:B------:R-:W-:Y:S01]  /*136c0*/  IMAD.WIDE R6, R234, 0x80, R10 ;  /* 0x00000080ea067825 */ /* 0x000fe200078e020a */
[----:B------:R-:W-:-:S03]  /*136d0*/  SHF.R.S32.HI R0, RZ, 0x1f, R0 ;  /* 0x0000001fff007819 */ /* 0x000fc60000011400 */
[----:B------:R-:W-:Y:S01]  /*136e0*/  IMAD.IADD R9, R9, 0x1, R13 ;  /* 0x0000000109097824 */ /* 0x000fe200078e020d */
        /* <DEDUP_REMOVED lines=10> */
.L_x_1114:
[----:B------:R-:W-:Y:S05]  /*13790*/  BSYNC B0 ;  /* 0x0000000000007941 */ /* 0x000fea0003800000 */
.L_x_1113:
        /* <DEDUP_REMOVED lines=17> */
.L_x_1116:
[----:B------:R-:W-:Y:S05]  /*138b0*/  BSYNC B0 ;  /* 0x0000000000007941 */ /* 0x000fea0003800000 */
.L_x_1115:
        /* <DEDUP_REMOVED lines=16> */
.L_x_1118:
[----:B------:R-:W-:Y:S05]  /*139c0*/  BSYNC B0 ;  /* 0x0000000000007941 */ /* 0x000fea0003800000 */
.L_x_1117:
        /* <DEDUP_REMOVED lines=16> */
.L_x_1120:
[----:B------:R-:W-:Y:S05]  /*13ad0*/  BSYNC B0 ;  /* 0x0000000000007941 */ /* 0x000fea0003800000 */
.L_x_1119:
        /* <DEDUP_REMOVED lines=16> */
.L_x_1122:
[----:B------:R-:W-:Y:S05]  /*13be0*/  BSYNC B0 ;  /* 0x0000000000007941 */ /* 0x000fea0003800000 */
.L_x_1121:
        /* <DEDUP_REMOVED lines=16> */
.L_x_1124:
[----:B------:R-:W-:Y:S05]  /*13cf0*/  BSYNC B0 ;  /* 0x0000000000007941 */ /* 0x000fea0003800000 */
.L_x_1123:
        /* <DEDUP_REMOVED lines=16> */
.L_x_1126:
[----:B------:R-:W-:Y:S05]  /*13e00*/  BSYNC B0 ;  /* 0x0000000000007941 */ /* 0x000fea0003800000 */
.L_x_1125:
        /* <DEDUP_REMOVED lines=16> */
.L_x_1128:
[----:B------:R-:W-:Y:S05]  /*13f10*/  BSYNC B0 ;  /* 0x0000000000007941 */ /* 0x000fea0003800000 */
.L_x_1127:
        /* <DEDUP_REMOVED lines=72> */
.L_x_1129:
        /* <DEDUP_REMOVED lines=14> */
.L_x_1147:


//--------------------- .nv.shared._ZN5flash16flash_fwd_kernelI23Flash_fwd_kernel_traitsILi64ELi128ELi128ELi4ELb0ELb0EN7cutlass10bfloat16_tE19Flash_kernel_traitsILi64ELi128ELi128ELi4ES3_EELb0ELb1ELb0ELb0ELb1ELb1ELb0ELb0EEEvNS_16Flash_fwd_paramsE --------------------------
	.section	.nv.shared._ZN5flash16flash_fwd_kernelI23Flash_fwd_kernel_traitsILi64ELi128ELi128ELi4ELb0ELb0EN7cutlass10bfloat16_tE19Flash_kernel_traitsILi64ELi128ELi128ELi4ES3_EELb0ELb1ELb0ELb0ELb1ELb1ELb0ELb0EEEvNS_16Flash_fwd_paramsE,"aw",@nobits
	.sectionflags	@""
	.align	16


//--------------------- .nv.global                --------------------------
	.section	.nv.global,"aw",@nobits
.nv.global:
	.type		_ZN72_INTERNAL_63ed512b_36_flash_fwd_hdim64_bf16_causal_sm80_cu_e763cb1e_28974cute1_E,@object
	.size		_ZN72_INTERNAL_63ed512b_36_flash_fwd_hdim64_bf16_causal_sm80_cu_e763cb1e_28974cute1_E,(_ZN72_INTERNAL_63ed512b_36_flash_fwd_hdim64_bf16_causal_sm80_cu_e763cb1e_28974cuda3std3__45__cpo6cbeginE - _ZN72_INTERNAL_63ed512b_36_flash_fwd_hdim64_bf16_causal_sm80_cu_e763cb1e_28974cute1_E)
_ZN72_INTERNAL_63ed512b_36_flash_fwd_hdim64_bf16_causal_sm80_cu_e763cb1e_28974cute1_E:
	.zero		1
	.type		_ZN72_INTERNAL_63ed512b_36_flash_fwd_hdim64_bf16_causal_sm80_cu_e763cb1e_28974cuda3std3__45__cpo6cbeginE,@object
	.size		_ZN72_INTERNAL_63ed512b_36_flash_fwd_hdim64_bf16_causal_sm80_cu_e763cb1e_28974cuda3std3__45__cpo6cbeginE,(_ZN72_INTERNAL_63ed512b_36_flash_fwd_hdim64_bf16_causal_sm80_cu_e763cb1e_28974cuda3std3__48in_placeE - _ZN72_INTERNAL_63ed512b_36_flash_fwd_hdim64_bf16_causal_sm80_cu_e763cb1e_28974cuda3std3__45__cpo6cbeginE)
_ZN72_INTERNAL_63ed512b_36_flash_fwd_hdim64_bf16_causal_sm80_cu_e763cb1e_28974cuda3std3__45__cpo6cbeginE:
	.zero		1
	.type		_ZN72_INTERNAL_63ed512b_36_flash_fwd_hdim64_bf16_causal_sm80_cu_e763cb1e_28974cuda3std3__48in_placeE,@object
	.size		_ZN72_INTERNAL_63ed512b_36_flash_fwd_hdim64_bf16_causal_sm80_cu_e763cb1e_28974cuda3std3__48in_placeE,(_ZN72_INTERNAL_63ed512b_36_flash_fwd_hdim64_bf16_causal_sm80_cu_e763cb1e_28974cuda3std6ranges3__45__cpo9iter_moveE - _ZN72_INTERNAL_63ed512b_36_flash_fwd_hdim64_bf16_causal_sm80_cu_e763cb1e_28974cuda3std3__48in_placeE)
_ZN72_INTERNAL_63ed512b_36_flash_fwd_hdim64_bf16_causal_sm80_cu_e763cb1e_28974cuda3std3__48in_placeE:
	.zero		1
	.type		_ZN72_INTERNAL_63ed512b_36_flash_fwd_hdim64_bf16_causal_sm80_cu_e763cb1e_28974cuda3std6ranges3__45__cpo9iter_moveE,@object
	.size		_ZN72_INTERNAL_63ed512b_36_flash_fwd_hdim64_bf16_causal_sm80_cu_e763cb1e_28974cuda3std6ranges3__45__cpo9iter_moveE,(_ZN72_INTERNAL_63ed512b_36_flash_fwd_hdim64_bf16_causal_sm80_cu_e763cb1e_28974cuda3std3__45__cpo5beginE - _ZN72_INTERNAL_63ed512b_36_flash_fwd_hdim64_bf16_causal_sm80_cu_e763cb1e_28974cuda3std6ranges3__45__cpo9iter_moveE)
_ZN72_INTERNAL_63ed512b_36_flash_fwd_hdim64_bf16_causal_sm80_cu_e763cb1e_28974cuda3std6ranges3__45__cpo9iter_moveE:
	.zero		1
	.type		_ZN72_INTERNAL_63ed512b_36_flash_fwd_hdim64_bf16_causal_sm80_cu_e763cb1e_28974cuda3std3__45__cpo5beginE,@object
	.size		_ZN72_INTERNAL_63ed512b_36_flash_fwd_hdim64_bf16_causal_sm80_cu_e763cb1e_28974cuda3std3__45__cpo5beginE,(_ZN72_INTERNAL_63ed512b_36_flash_fwd_hdim64_bf16_causal_sm80_cu_e763cb1e_28974cuda3std3__474_GLOBAL__N__63ed512b_36_flash_fwd_hdim64_bf16_causal_sm80_cu_e763cb1e_28976ignoreE - _ZN72_INTERNAL_63ed512b_36_flash_fwd_hdim64_bf16_causal_sm80_cu_e763cb1e_28974cuda3std3__45__cpo5beginE)
_ZN72_INTERNAL_63ed512b_36_flash_fwd_hdim64_bf16_causal_sm80_cu_e763cb1e_28974cuda3std3__45__cpo5beginE:
	.zero		1
	.type		_ZN72_INTERNAL_63ed512b_36_flash_fwd_hdim64_bf16_causal_sm80_cu_e763cb1e_28974cuda3std3__474_GLOBAL__N__63ed512b_36_flash_fwd_hdim64_bf16_causal_sm80_cu_e763cb1e_28976ignoreE,@object
	.size		_ZN72_INTERNAL_63ed512b_36_flash_fwd_hdim64_bf16_causal_sm80_cu_e763cb1e_28974cuda3std3__474_GLOBAL__N__63ed512b_36_flash_fwd_hdim64_bf16_causal_sm80_cu_e763cb1e_28976ignoreE,(_ZN72_INTERNAL_63ed512b_36_flash_fwd_hdim64_bf16_causal_sm80_cu_e763cb1e_28974cute7productE - _ZN72_INTERNAL_63ed512b_36_flash_fwd_hdim64_bf16_causal_sm80_cu_e763cb1e_28974cuda3std3__474_GLOBAL__N__63ed512b_36_flash_fwd_hdim64_bf16_causal_sm80_cu_e763cb1e_28976ignoreE)
_ZN72_INTERNAL_63ed512b_36_flash_fwd_hdim64_bf16_causal_sm80_cu_e763cb1e_28974cuda3std3__474_GLOBAL__N__63ed512b_36_flash_fwd_hdim64_bf16_causal_sm80_cu_e763cb1e_28976ignoreE:
	.zero		1
	.type		_ZN72_INTERNAL_63ed512b_36_flash_fwd_hdim64_bf16_causal_sm80_cu_e763cb1e_28974cute7productE,@object
	.size		_ZN72_INTERNAL_63ed512b_36_flash_fwd_hdim64_bf16_causal_sm80_cu_e763cb1e_28974cute7productE,(_ZN72_INTERNAL_63ed512b_36_flash_fwd_hdim64_bf16_causal_sm80_cu_e763cb1e_28974cuda3std3__45__cpo3endE - _ZN72_INTERNAL_63ed512b_36_flash_fwd_hdim64_bf16_causal_sm80_cu_e763cb1e_28974cute7productE)
_ZN72_INTERNAL_63ed512b_36_flash_fwd_hdim64_bf16_causal_sm80_cu_e763cb1e_28974cute7productE:
	.zero		1
	.type		_ZN72_INTERNAL_63ed512b_36_flash_fwd_hdim64_bf16_causal_sm80_cu_e763cb1e_28974cuda3std3__45__cpo3endE,@object
	.size		_ZN72_INTERNAL_63ed512b_36_flash_fwd_hdim64_bf16_causal_sm80_cu_e763cb1e_28974cuda3std3__45__cpo3endE,(_ZN72_INTERNAL_63ed512b_36_flash_fwd_hdim64_bf16_causal_sm80_cu_e763cb1e_28974cuda3std3__419piecewise_constructE - _ZN72_INTERNAL_63ed512b_36_flash_fwd_hdim64_bf16_causal_sm80_cu_e763cb1e_28974cuda3std3__45__cpo3endE)
_ZN72_INTERNAL_63ed512b_36_flash_fwd_hdim64_bf16_causal_sm80_cu_e763cb1e_28974cuda3std3__45__cpo3endE:
	.zero		1
	.type		_ZN72_INTERNAL_63ed512b_36_flash_fwd_hdim64_bf16_causal_sm80_cu_e763cb1e_28974cuda3std3__419piecewise_constructE,@object
	.size		_ZN72_INTERNAL_63ed512b_36_flash_fwd_hdim64_bf16_causal_sm80_cu_e763cb1e_28974cuda3std3__419piecewise_constructE,(_ZN72_INTERNAL_63ed512b_36_flash_fwd_hdim64_bf16_causal_sm80_cu_e763cb1e_28974cuda3std3__45__cpo4cendE - _ZN72_INTERNAL_63ed512b_36_flash_fwd_hdim64_bf16_causal_sm80_cu_e763cb1e_28974cuda3std3__419piecewise_constructE)
_ZN72_INTERNAL_63ed512b_36_flash_fwd_hdim64_bf16_causal_sm80_cu_e763cb1e_28974cuda3std3__419piecewise_constructE:
	.zero		1
	.type		_ZN72_INTERNAL_63ed512b_36_flash_fwd_hdim64_bf16_causal_sm80_cu_e763cb1e_28974cuda3std3__45__cpo4cendE,@object
	.size		_ZN72_INTERNAL_63ed512b_36_flash_fwd_hdim64_bf16_causal_sm80_cu_e763cb1e_28974cuda3std3__45__cpo4cendE,(_ZN72_INTERNAL_63ed512b_36_flash_fwd_hdim64_bf16_causal_sm80_cu_e763cb1e_28974cuda3std6ranges3__45__cpo4swapE - _ZN72_INTERNAL_63ed512b_36_flash_fwd_hdim64_bf16_causal_sm80_cu_e763cb1e_28974cuda3std3__45__cpo4cendE)
_ZN72_INTERNAL_63ed512b_36_flash_fwd_hdim64_bf16_causal_sm80_cu_e763cb1e_28974cuda3std3__45__cpo4cendE:
	.zero		1
	.type		_ZN72_INTERNAL_63ed512b_36_flash_fwd_hdim64_bf16_causal_sm80_cu_e763cb1e_28974cuda3std6ranges3__45__cpo4swapE,@object
	.size		_ZN72_INTERNAL_63ed512b_36_flash_fwd_hdim64_bf16_causal_sm80_cu_e763cb1e_28974cuda3std6ranges3__45__cpo4swapE,(.L_7 - _ZN72_INTERNAL_63ed512b_36_flash_fwd_hdim64_bf16_causal_sm80_cu_e763cb1e_28974cuda3std6ranges3__45__cpo4swapE)
_ZN72_INTERNAL_63ed512b_36_flash_fwd_hdim64_bf16_causal_sm80_cu_e763cb1e_28974cuda3std6ranges3__45__cpo4swapE:
	.zero		1
.L_7:


//--------------------- .nv.shared._ZN5flash16flash_fwd_kernelI23Flash_fwd_kernel_traitsILi64ELi128ELi128ELi4ELb0ELb0EN7cutlass10bfloat16_tE19Flash_kernel_traitsILi64ELi128ELi128ELi4ES3_EELb0ELb1ELb0ELb0ELb1ELb1ELb1ELb0EEEvNS_16Flash_fwd_paramsE --------------------------
	.section	.nv.shared._ZN5flash16flash_fwd_kernelI23Flash_fwd_kernel_traitsILi64ELi128ELi128ELi4ELb0ELb0EN7cutlass10bfloat16_tE19Flash_kernel_traitsILi64ELi128ELi128ELi4ES3_EELb0ELb1ELb0ELb0ELb1ELb1ELb1ELb0EEEvNS_16Flash_fwd_paramsE,"aw",@nobits
	.sectionflags	@""
	.align	16


//--------------------- .nv.shared._ZN5flash16flash_fwd_kernelI23Flash_fwd_kernel_traitsILi64ELi128ELi128ELi4ELb0ELb0EN7cutlass10bfloat16_tE19Flash_kernel_traitsILi64ELi128ELi128ELi4ES3_EELb0ELb1ELb0ELb0ELb0ELb1ELb0ELb0EEEvNS_16Flash_fwd_paramsE --------------------------
	.section	.nv.shared._ZN5flash16flash_fwd_kernelI23Flash_fwd_kernel_traitsILi64ELi128ELi128ELi4ELb0ELb0EN7cutlass10bfloat16_tE19Flash_kernel_traitsILi64ELi128ELi128ELi4ES3_EELb0ELb1ELb0ELb0ELb0ELb1ELb0ELb0EEEvNS_16Flash_fwd_paramsE,"aw",@nobits
	.sectionflags	@""
	.align	16


//--------------------- .nv.shared._ZN5flash16flash_fwd_kernelI23Flash_fwd_kernel_traitsILi64ELi128ELi128ELi4ELb0ELb0EN7cutlass10bfloat16_tE19Flash_kernel_traitsILi64ELi128ELi128ELi4ES3_EELb0ELb1ELb0ELb0ELb0ELb1ELb1ELb0EEEvNS_16Flash_fwd_paramsE --------------------------
	.section	.nv.shared._ZN5flash16flash_fwd_kernelI23Flash_fwd_kernel_traitsILi64ELi128ELi128ELi4ELb0ELb0EN7cutlass10bfloat16_tE19Flash_kernel_traitsILi64ELi128ELi128ELi4ES3_EELb0ELb1ELb0ELb0ELb0ELb1ELb1ELb0EEEvNS_16Flash_fwd_paramsE,"aw",@nobits
	.sectionflags	@""
	.align	16


//--------------------- .nv.shared._ZN5flash16flash_fwd_kernelI23Flash_fwd_kernel_traitsILi64ELi128ELi128ELi4ELb0ELb0EN7cutlass10bfloat16_tE19Flash_kernel_traitsILi64ELi128ELi128ELi4ES3_EELb0ELb1ELb0ELb0ELb0ELb0ELb0ELb0EEEvNS_16Flash_fwd_paramsE --------------------------
	.section	.nv.shared._ZN5flash16flash_fwd_kernelI23Flash_fwd_kernel_traitsILi64ELi128ELi128ELi4ELb0ELb0EN7cutlass10bfloat16_tE19Flash_kernel_traitsILi64ELi128ELi128ELi4ES3_EELb0ELb1ELb0ELb0ELb0ELb0ELb0ELb0EEEvNS_16Flash_fwd_paramsE,"aw",@nobits
	.sectionflags	@""
	.align	16


//--------------------- .nv.shared._ZN5flash16flash_fwd_kernelI23Flash_fwd_kernel_traitsILi64ELi128ELi128ELi4ELb0ELb0EN7cutlass10bfloat16_tE19Flash_kernel_traitsILi64ELi128ELi128ELi4ES3_EELb0ELb1ELb0ELb0ELb0ELb0ELb1ELb0EEEvNS_16Flash_fwd_paramsE --------------------------
	.section	.nv.shared._ZN5flash16flash_fwd_kernelI23Flash_fwd_kernel_traitsILi64ELi128ELi128ELi4ELb0ELb0EN7cutlass10bfloat16_tE19Flash_kernel_traitsILi64ELi128ELi128ELi4ES3_EELb0ELb1ELb0ELb0ELb0ELb0ELb1ELb0EEEvNS_16Flash_fwd_paramsE,"aw",@nobits
	.sectionflags	@""
	.align	16


//--------------------- .nv.shared._ZN5flash16flash_fwd_kernelI23Flash_fwd_kernel_traitsILi64ELi128ELi128ELi4ELb0ELb0EN7cutlass10bfloat16_tE19Flash_kernel_traitsILi64ELi128ELi128ELi4ES3_EELb0ELb1ELb0ELb1ELb0ELb0ELb0ELb0EEEvNS_16Flash_fwd_paramsE --------------------------
	.section	.nv.shared._ZN5flash16flash_fwd_kernelI23Flash_fwd_kernel_traitsILi64ELi128ELi128ELi4ELb0ELb0EN7cutlass10bfloat16_tE19Flash_kernel_traitsILi64ELi128ELi128ELi4ES3_EELb0ELb1ELb0ELb1ELb0ELb0ELb0ELb0EEEvNS_16Flash_fwd_paramsE,"aw",@nobits
	.sectionflags	@""
	.align	16


//--------------------- .nv.shared._ZN5flash16flash_fwd_kernelI23Flash_fwd_kernel_traitsILi64ELi128ELi128ELi4ELb0ELb0EN7cutlass10bfloat16_tE19Flash_kernel_traitsILi64ELi128ELi128ELi4ES3_EELb0ELb1ELb0ELb1ELb0ELb0ELb1ELb0EEEvNS_16Flash_fwd_paramsE --------------------------
	.section	.nv.shared._ZN5flash16flash_fwd_kernelI23Flash_fwd_kernel_traitsILi64ELi128ELi128ELi4ELb0ELb0EN7cutlass10bfloat16_tE19Flash_kernel_traitsILi64ELi128ELi128ELi4ES3_EELb0ELb1ELb0ELb1ELb0ELb0ELb1ELb0EEEvNS_16Flash_fwd_paramsE,"aw",@nobits
	.sectionflags	@""
	.align	16


//--------------------- .nv.shared._ZN5flash16flash_fwd_kernelI23Flash_fwd_kernel_traitsILi64ELi128ELi64ELi4ELb0ELb0EN7cutlass10bfloat16_tE19Flash_kernel_traitsILi64ELi128ELi64ELi4ES3_EELb1ELb1ELb0ELb0ELb0ELb0ELb0ELb0EEEvNS_16Flash_fwd_paramsE --------------------------
	.section	.nv.shared._ZN5flash16flash_fwd_kernelI23Flash_fwd_kernel_traitsILi64ELi128ELi64ELi4ELb0ELb0EN7cutlass10bfloat16_tE19Flash_kernel_traitsILi64ELi128ELi64ELi4ES3_EELb1ELb1ELb0ELb0ELb0ELb0ELb0ELb0EEEvNS_16Flash_fwd_paramsE,"aw",@nobits
	.sectionflags	@""
	.align	16


//--------------------- .nv.shared._ZN5flash16flash_fwd_kernelI23Flash_fwd_kernel_traitsILi64ELi128ELi64ELi4ELb0ELb0EN7cutlass10bfloat16_tE19Flash_kernel_traitsILi64ELi128ELi64ELi4ES3_EELb1ELb1ELb0ELb0ELb1ELb1ELb0ELb0EEEvNS_16Flash_fwd_paramsE --------------------------
	.section	.nv.shared._ZN5flash16flash_fwd_kernelI23Flash_fwd_kernel_traitsILi64ELi128ELi64ELi4ELb0ELb0EN7cutlass10bfloat16_tE19Flash_kernel_traitsILi64ELi128ELi64ELi4ES3_EELb1ELb1ELb0ELb0ELb1ELb1ELb0ELb0EEEvNS_16Flash_fwd_paramsE,"aw",@nobits
	.sectionflags	@""
	.align	16


//--------------------- .nv.shared._ZN5flash16flash_fwd_kernelI23Flash_fwd_kernel_traitsILi64ELi128ELi64ELi4ELb0ELb0EN7cutlass10bfloat16_tE19Flash_kernel_traitsILi64ELi128ELi64ELi4ES3_EELb0ELb1ELb0ELb0ELb1ELb1ELb1ELb0EEEvNS_16Flash_fwd_paramsE --------------------------
	.section	.nv.shared._ZN5flash16flash_fwd_kernelI23Flash_fwd_kernel_traitsILi64ELi128ELi64ELi4ELb0ELb0EN7cutlass10bfloat16_tE19Flash_kernel_traitsILi64ELi128ELi64ELi4ES3_EELb0ELb1ELb0ELb0ELb1ELb1ELb1ELb0EEEvNS_16Flash_fwd_paramsE,"aw",@nobits
	.sectionflags	@""
	.align	16


//--------------------- .nv.shared._ZN5flash16flash_fwd_kernelI23Flash_fwd_kernel_traitsILi64ELi128ELi64ELi4ELb0ELb0EN7cutlass10bfloat16_tE19Flash_kernel_traitsILi64ELi128ELi64ELi4ES3_EELb1ELb1ELb0ELb0ELb0ELb1ELb0ELb0EEEvNS_16Flash_fwd_paramsE --------------------------
	.section	.nv.shared._ZN5flash16flash_fwd_kernelI23Flash_fwd_kernel_traitsILi64ELi128ELi64ELi4ELb0ELb0EN7cutlass10bfloat16_tE19Flash_kernel_traitsILi64ELi128ELi64ELi4ES3_EELb1ELb1ELb0ELb0ELb0ELb1ELb0ELb0EEEvNS_16Flash_fwd_paramsE,"aw",@nobits
	.sectionflags	@""
	.align	16


//--------------------- .nv.shared._ZN5flash16flash_fwd_kernelI23Flash_fwd_kernel_traitsILi64ELi128ELi64ELi4ELb0ELb0EN7cutlass10bfloat16_tE19Flash_kernel_traitsILi64ELi128ELi64ELi4ES3_EELb0ELb1ELb0ELb0ELb0ELb1ELb1ELb0EEEvNS_16Flash_fwd_paramsE --------------------------
	.section	.nv.shared._ZN5flash16flash_fwd_kernelI23Flash_fwd_kernel_traitsILi64ELi128ELi64ELi4ELb0ELb0EN7cutlass10bfloat16_tE19Flash_kernel_traitsILi64ELi128ELi64ELi4ES3_EELb0ELb1ELb0ELb0ELb0ELb1ELb1ELb0EEEvNS_16Flash_fwd_paramsE,"aw",@nobits
	.sectionflags	@""
	.align	16


//--------------------- .nv.shared._ZN5flash16flash_fwd_kernelI23Flash_fwd_kernel_traitsILi64ELi128ELi64ELi4ELb0ELb0EN7cutlass10bfloat16_tE19Flash_kernel_traitsILi64ELi128ELi64ELi4ES3_EELb1ELb1ELb0ELb1ELb0ELb0ELb0ELb0EEEvNS_16Flash_fwd_paramsE --------------------------
	.section	.nv.shared._ZN5flash16flash_fwd_kernelI23Flash_fwd_kernel_traitsILi64ELi128ELi64ELi4ELb0ELb0EN7cutlass10bfloat16_tE19Flash_kernel_traitsILi64ELi128ELi64ELi4ES3_EELb1ELb1ELb0ELb1ELb0ELb0ELb0ELb0EEEvNS_16Flash_fwd_paramsE,"aw",@nobits
	.sectionflags	@""
	.align	16


//--------------------- .nv.shared._ZN5flash16flash_fwd_kernelI23Flash_fwd_kernel_traitsILi64ELi128ELi64ELi4ELb0ELb0EN7cutlass10bfloat16_tE19Flash_kernel_traitsILi64ELi128ELi64ELi4ES3_EELb1ELb1ELb0ELb0ELb0ELb0ELb0ELb1EEEvNS_16Flash_fwd_paramsE --------------------------
	.section	.nv.shared._ZN5flash16flash_fwd_kernelI23Flash_fwd_kernel_traitsILi64ELi128ELi64ELi4ELb0ELb0EN7cutlass10bfloat16_tE19Flash_kernel_traitsILi64ELi128ELi64ELi4ES3_EELb1ELb1ELb0ELb0ELb0ELb0ELb0ELb1EEEvNS_16Flash_fwd_paramsE,"aw",@nobits
	.sectionflags	@""
	.align	16


//--------------------- .nv.shared._ZN5flash16flash_fwd_kernelI23Flash_fwd_kernel_traitsILi64ELi128ELi64ELi4ELb0ELb0EN7cutlass10bfloat16_tE19Flash_kernel_traitsILi64ELi128ELi64ELi4ES3_EELb0ELb1ELb0ELb0ELb0ELb0ELb1ELb0EEEvNS_16Flash_fwd_paramsE --------------------------
	.section	.nv.shared._ZN5flash16flash_fwd_kernelI23Flash_fwd_kernel_traitsILi64ELi128ELi64ELi4ELb0ELb0EN7cutlass10bfloat16_tE19Flash_kernel_traitsILi64ELi128ELi64ELi4ES3_EELb0ELb1ELb0ELb0ELb0ELb0ELb1ELb0EEEvNS_16Flash_fwd_paramsE,"aw",@nobits
	.sectionflags	@""
	.align	16


//--------------------- .nv.shared._ZN5flash16flash_fwd_kernelI23Flash_fwd_kernel_traitsILi64ELi128ELi64ELi4ELb0ELb0EN7cutlass10bfloat16_tE19Flash_kernel_traitsILi64ELi128ELi64ELi4ES3_EELb1ELb1ELb0ELb1ELb0ELb0ELb0ELb1EEEvNS_16Flash_fwd_paramsE --------------------------
	.section	.nv.shared._ZN5flash16flash_fwd_kernelI23Flash_fwd_kernel_traitsILi64ELi128ELi64ELi4ELb0ELb0EN7cutlass10bfloat16_tE19Flash_kernel_traitsILi64ELi128ELi64ELi4ES3_EELb1ELb1ELb0ELb1ELb0ELb0ELb0ELb1EEEvNS_16Flash_fwd_paramsE,"aw",@nobits
	.sectionflags	@""
	.align	16


//--------------------- .nv.shared._ZN5flash16flash_fwd_kernelI23Flash_fwd_kernel_traitsILi64ELi128ELi64ELi4ELb0ELb0EN7cutlass10bfloat16_tE19Flash_kernel_traitsILi64ELi128ELi64ELi4ES3_EELb0ELb1ELb0ELb1ELb0ELb0ELb1ELb0EEEvNS_16Flash_fwd_paramsE --------------------------
	.section	.nv.shared._ZN5flash16flash_fwd_kernelI23Flash_fwd_kernel_traitsILi64ELi128ELi64ELi4ELb0ELb0EN7cutlass10bfloat16_tE19Flash_kernel_traitsILi64ELi128ELi64ELi4ES3_EELb0ELb1ELb0ELb1ELb0ELb0ELb1ELb0EEEvNS_16Flash_fwd_paramsE,"aw",@nobits
	.sectionflags	@""
	.align	16
